	.target	sm_80

	.elftype	@"ET_EXEC"


//--------------------- .note.nv.tkinfo           --------------------------
	.section	.note.nv.tkinfo,"",@"SHT_NOTE"
	.sectionflags	@"SHF_NOTE_NV_TKINFO"
	.tkinfo
        /*0018*/ 	.word	0x00000002
        /*0030*/ 	.string	""
        /*0030*/ 	.string	"ptxas"
        /*0030*/ 	.string	"Cuda compilation tools, release 13.0, V13.0.88"
        /*0030*/ 	.string	"Build cuda_13.0.r13.0/compiler.36424714_0"
        /*0030*/ 	.string	"-arch sm_80 -m 64 "



//--------------------- .note.nv.cuinfo           --------------------------
	.section	.note.nv.cuinfo,"",@"SHT_NOTE"
	.sectionflags	@"SHF_NOTE_NV_CUINFO"
        /*0018*/ 	.short	0x0002
        /*001a*/ 	.short	0x0050
        /*001c*/ 	.short	0x0082
	.zero		2


//--------------------- .nv.info                  --------------------------
	.section	.nv.info,"",@"SHT_CUDA_INFO"
	.align	4


	//----- nvinfo : EIATTR_REGCOUNT
	.align		4
        /*0000*/ 	.byte	0x04, 0x2f
        /*0002*/ 	.short	(.L_12 - .L_11)
	.align		4
.L_11:
        /*0004*/ 	.word	index@(_ZN5flash24flash_fwd_splitkv_kernelI23Flash_fwd_kernel_traitsILi96ELi64ELi64ELi4ELb0ELb0EN7cutlass6half_tE19Flash_kernel_traitsILi96ELi64ELi64ELi4ES3_EELb1ELb0ELb1ELb0ELb0ELb1ELb1ELb1EEEvNS_16Flash_fwd_paramsE)
        /*0008*/ 	.word	0x000000a8


	//----- nvinfo : EIATTR_FRAME_SIZE
	.align		4
.L_12:
        /*000c*/ 	.byte	0x04, 0x11
        /*000e*/ 	.short	(.L_14 - .L_13)
	.align		4
.L_13:
        /*0010*/ 	.word	index@(_ZN5flash24flash_fwd_splitkv_kernelI23Flash_fwd_kernel_traitsILi96ELi64ELi64ELi4ELb0ELb0EN7cutlass6half_tE19Flash_kernel_traitsILi96ELi64ELi64ELi4ES3_EELb1ELb0ELb1ELb0ELb0ELb1ELb1ELb1EEEvNS_16Flash_fwd_paramsE)
        /*0014*/ 	.word	0x00000000


	//----- nvinfo : EIATTR_REGCOUNT
	.align		4
.L_14:
        /*0018*/ 	.byte	0x04, 0x2f
        /*001a*/ 	.short	(.L_16 - .L_15)
	.align		4
.L_15:
        /*001c*/ 	.word	index@(_ZN5flash24flash_fwd_splitkv_kernelI23Flash_fwd_kernel_traitsILi96ELi64ELi64ELi4ELb0ELb0EN7cutlass6half_tE19Flash_kernel_traitsILi96ELi64ELi64ELi4ES3_EELb1ELb0ELb1ELb0ELb0ELb0ELb1ELb1EEEvNS_16Flash_fwd_paramsE)
        /*0020*/ 	.word	0x00000098


	//----- nvinfo : EIATTR_FRAME_SIZE
	.align		4
.L_16:
        /*0024*/ 	.byte	0x04, 0x11
        /*0026*/ 	.short	(.L_18 - .L_17)
	.align		4
.L_17:
        /*0028*/ 	.word	index@(_ZN5flash24flash_fwd_splitkv_kernelI23Flash_fwd_kernel_traitsILi96ELi64ELi64ELi4ELb0ELb0EN7cutlass6half_tE19Flash_kernel_traitsILi96ELi64ELi64ELi4ES3_EELb1ELb0ELb1ELb0ELb0ELb0ELb1ELb1EEEvNS_16Flash_fwd_paramsE)
        /*002c*/ 	.word	0x00000000


	//----- nvinfo : EIATTR_REGCOUNT
	.align		4
.L_18:
        /*0030*/ 	.byte	0x04, 0x2f
        /*0032*/ 	.short	(.L_20 - .L_19)
	.align		4
.L_19:
        /*0034*/ 	.word	index@(_ZN5flash24flash_fwd_splitkv_kernelI23Flash_fwd_kernel_traitsILi96ELi64ELi64ELi4ELb0ELb0EN7cutlass6half_tE19Flash_kernel_traitsILi96ELi64ELi64ELi4ES3_EELb1ELb0ELb0ELb0ELb1ELb1ELb1ELb1EEEvNS_16Flash_fwd_paramsE)
        /*0038*/ 	.word	0x000000a8


	//----- nvinfo : EIATTR_FRAME_SIZE
	.align		4
.L_20:
        /*003c*/ 	.byte	0x04, 0x11
        /*003e*/ 	.short	(.L_22 - .L_21)
	.align		4
.L_21:
        /*0040*/ 	.word	index@(_ZN5flash24flash_fwd_splitkv_kernelI23Flash_fwd_kernel_traitsILi96ELi64ELi64ELi4ELb0ELb0EN7cutlass6half_tE19Flash_kernel_traitsILi96ELi64ELi64ELi4ES3_EELb1ELb0ELb0ELb0ELb1ELb1ELb1ELb1EEEvNS_16Flash_fwd_paramsE)
        /*0044*/ 	.word	0x00000000


	//----- nvinfo : EIATTR_REGCOUNT
	.align		4
.L_22:
        /*0048*/ 	.byte	0x04, 0x2f
        /*004a*/ 	.short	(.L_24 - .L_23)
	.align		4
.L_23:
        /*004c*/ 	.word	index@(_ZN5flash24flash_fwd_splitkv_kernelI23Flash_fwd_kernel_traitsILi96ELi64ELi64ELi4ELb0ELb0EN7cutlass6half_tE19Flash_kernel_traitsILi96ELi64ELi64ELi4ES3_EELb1ELb0ELb0ELb0ELb1ELb0ELb1ELb1EEEvNS_16Flash_fwd_paramsE)
        /*0050*/ 	.word	0x00000090


	//----- nvinfo : EIATTR_FRAME_SIZE
	.align		4
.L_24:
        /*0054*/ 	.byte	0x04, 0x11
        /*0056*/ 	.short	(.L_26 - .L_25)
	.align		4
.L_25:
        /*0058*/ 	.word	index@(_ZN5flash24flash_fwd_splitkv_kernelI23Flash_fwd_kernel_traitsILi96ELi64ELi64ELi4ELb0ELb0EN7cutlass6half_tE19Flash_kernel_traitsILi96ELi64ELi64ELi4ES3_EELb1ELb0ELb0ELb0ELb1ELb0ELb1ELb1EEEvNS_16Flash_fwd_paramsE)
        /*005c*/ 	.word	0x00000000


	//----- nvinfo : EIATTR_REGCOUNT
	.align		4
.L_26:
        /*0060*/ 	.byte	0x04, 0x2f
        /*0062*/ 	.short	(.L_28 - .L_27)
	.align		4
.L_27:
        /*0064*/ 	.word	index@(_ZN5flash24flash_fwd_splitkv_kernelI23Flash_fwd_kernel_traitsILi96ELi64ELi64ELi4ELb0ELb0EN7cutlass6half_tE19Flash_kernel_traitsILi96ELi64ELi64ELi4ES3_EELb1ELb0ELb1ELb0ELb0ELb1ELb1ELb0EEEvNS_16Flash_fwd_paramsE)
        /*0068*/ 	.word	0x000000a8


	//----- nvinfo : EIATTR_FRAME_SIZE
	.align		4
.L_28:
        /*006c*/ 	.byte	0x04, 0x11
        /*006e*/ 	.short	(.L_30 - .L_29)
	.align		4
.L_29:
        /*0070*/ 	.word	index@(_ZN5flash24flash_fwd_splitkv_kernelI23Flash_fwd_kernel_traitsILi96ELi64ELi64ELi4ELb0ELb0EN7cutlass6half_tE19Flash_kernel_traitsILi96ELi64ELi64ELi4ES3_EELb1ELb0ELb1ELb0ELb0ELb1ELb1ELb0EEEvNS_16Flash_fwd_paramsE)
        /*0074*/ 	.word	0x00000000


	//----- nvinfo : EIATTR_REGCOUNT
	.align		4
.L_30:
        /*0078*/ 	.byte	0x04, 0x2f
        /*007a*/ 	.short	(.L_32 - .L_31)
	.align		4
.L_31:
        /*007c*/ 	.word	index@(_ZN5flash24flash_fwd_splitkv_kernelI23Flash_fwd_kernel_traitsILi96ELi64ELi64ELi4ELb0ELb0EN7cutlass6half_tE19Flash_kernel_traitsILi96ELi64ELi64ELi4ES3_EELb1ELb0ELb1ELb0ELb0ELb0ELb1ELb0EEEvNS_16Flash_fwd_paramsE)
        /*0080*/ 	.word	0x0000009b


	//----- nvinfo : EIATTR_FRAME_SIZE
	.align		4
.L_32:
        /*0084*/ 	.byte	0x04, 0x11
        /*0086*/ 	.short	(.L_34 - .L_33)
	.align		4
.L_33:
        /*0088*/ 	.word	index@(_ZN5flash24flash_fwd_splitkv_kernelI23Flash_fwd_kernel_traitsILi96ELi64ELi64ELi4ELb0ELb0EN7cutlass6half_tE19Flash_kernel_traitsILi96ELi64ELi64ELi4ES3_EELb1ELb0ELb1ELb0ELb0ELb0ELb1ELb0EEEvNS_16Flash_fwd_paramsE)
        /*008c*/ 	.word	0x00000000


	//----- nvinfo : EIATTR_REGCOUNT
	.align		4
.L_34:
        /*0090*/ 	.byte	0x04, 0x2f
        /*0092*/ 	.short	(.L_36 - .L_35)
	.align		4
.L_35:
        /*0094*/ 	.word	index@(_ZN5flash24flash_fwd_splitkv_kernelI23Flash_fwd_kernel_traitsILi96ELi64ELi64ELi4ELb0ELb0EN7cutlass6half_tE19Flash_kernel_traitsILi96ELi64ELi64ELi4ES3_EELb1ELb0ELb0ELb0ELb1ELb1ELb1ELb0EEEvNS_16Flash_fwd_paramsE)
        /*0098*/ 	.word	0x000000a7


	//----- nvinfo : EIATTR_FRAME_SIZE
	.align		4
.L_36:
        /*009c*/ 	.byte	0x04, 0x11
        /*009e*/ 	.short	(.L_38 - .L_37)
	.align		4
.L_37:
        /*00a0*/ 	.word	index@(_ZN5flash24flash_fwd_splitkv_kernelI23Flash_fwd_kernel_traitsILi96ELi64ELi64ELi4ELb0ELb0EN7cutlass6half_tE19Flash_kernel_traitsILi96ELi64ELi64ELi4ES3_EELb1ELb0ELb0ELb0ELb1ELb1ELb1ELb0EEEvNS_16Flash_fwd_paramsE)
        /*00a4*/ 	.word	0x00000000


	//----- nvinfo : EIATTR_REGCOUNT
	.align		4
.L_38:
        /*00a8*/ 	.byte	0x04, 0x2f
        /*00aa*/ 	.short	(.L_40 - .L_39)
	.align		4
.L_39:
        /*00ac*/ 	.word	index@(_ZN5flash24flash_fwd_splitkv_kernelI23Flash_fwd_kernel_traitsILi96ELi64ELi64ELi4ELb0ELb0EN7cutlass6half_tE19Flash_kernel_traitsILi96ELi64ELi64ELi4ES3_EELb1ELb0ELb0ELb0ELb1ELb0ELb1ELb0EEEvNS_16Flash_fwd_paramsE)
        /*00b0*/ 	.word	0x000000a6


	//----- nvinfo : EIATTR_FRAME_SIZE
	.align		4
.L_40:
        /*00b4*/ 	.byte	0x04, 0x11
        /*00b6*/ 	.short	(.L_42 - .L_41)
	.align		4
.L_41:
        /*00b8*/ 	.word	index@(_ZN5flash24flash_fwd_splitkv_kernelI23Flash_fwd_kernel_traitsILi96ELi64ELi64ELi4ELb0ELb0EN7cutlass6half_tE19Flash_kernel_traitsILi96ELi64ELi64ELi4ES3_EELb1ELb0ELb0ELb0ELb1ELb0ELb1ELb0EEEvNS_16Flash_fwd_paramsE)
        /*00bc*/ 	.word	0x00000000


	//----- nvinfo : EIATTR_REGCOUNT
	.align		4
.L_42:
        /*00c0*/ 	.byte	0x04, 0x2f
        /*00c2*/ 	.short	(.L_44 - .L_43)
	.align		4
.L_43:
        /*00c4*/ 	.word	index@(_ZN5flash24flash_fwd_splitkv_kernelI23Flash_fwd_kernel_traitsILi96ELi64ELi64ELi4ELb0ELb0EN7cutlass6half_tE19Flash_kernel_traitsILi96ELi64ELi64ELi4ES3_EELb1ELb0ELb1ELb0ELb0ELb1ELb0ELb1EEEvNS_16Flash_fwd_paramsE)
        /*00c8*/ 	.word	0x000000a2


	//----- nvinfo : EIATTR_FRAME_SIZE
	.align		4
.L_44:
        /*00cc*/ 	.byte	0x04, 0x11
        /*00ce*/ 	.short	(.L_46 - .L_45)
	.align		4
.L_45:
        /*00d0*/ 	.word	index@(_ZN5flash24flash_fwd_splitkv_kernelI23Flash_fwd_kernel_traitsILi96ELi64ELi64ELi4ELb0ELb0EN7cutlass6half_tE19Flash_kernel_traitsILi96ELi64ELi64ELi4ES3_EELb1ELb0ELb1ELb0ELb0ELb1ELb0ELb1EEEvNS_16Flash_fwd_paramsE)
        /*00d4*/ 	.word	0x00000000


	//----- nvinfo : EIATTR_REGCOUNT
	.align		4
.L_46:
        /*00d8*/ 	.byte	0x04, 0x2f
        /*00da*/ 	.short	(.L_48 - .L_47)
	.align		4
.L_47:
        /*00dc*/ 	.word	index@(_ZN5flash24flash_fwd_splitkv_kernelI23Flash_fwd_kernel_traitsILi96ELi64ELi64ELi4ELb0ELb0EN7cutlass6half_tE19Flash_kernel_traitsILi96ELi64ELi64ELi4ES3_EELb1ELb0ELb1ELb0ELb0ELb0ELb0ELb1EEEvNS_16Flash_fwd_paramsE)
        /*00e0*/ 	.word	0x00000096


	//----- nvinfo : EIATTR_FRAME_SIZE
	.align		4
.L_48:
        /*00e4*/ 	.byte	0x04, 0x11
        /*00e6*/ 	.short	(.L_50 - .L_49)
	.align		4
.L_49:
        /*00e8*/ 	.word	index@(_ZN5flash24flash_fwd_splitkv_kernelI23Flash_fwd_kernel_traitsILi96ELi64ELi64ELi4ELb0ELb0EN7cutlass6half_tE19Flash_kernel_traitsILi96ELi64ELi64ELi4ES3_EELb1ELb0ELb1ELb0ELb0ELb0ELb0ELb1EEEvNS_16Flash_fwd_paramsE)
        /*00ec*/ 	.word	0x00000000


	//----- nvinfo : EIATTR_REGCOUNT
	.align		4
.L_50:
        /*00f0*/ 	.byte	0x04, 0x2f
        /*00f2*/ 	.short	(.L_52 - .L_51)
	.align		4
.L_51:
        /*00f4*/ 	.word	index@(_ZN5flash24flash_fwd_splitkv_kernelI23Flash_fwd_kernel_traitsILi96ELi64ELi64ELi4ELb0ELb0EN7cutlass6half_tE19Flash_kernel_traitsILi96ELi64ELi64ELi4ES3_EELb1ELb0ELb0ELb0ELb1ELb1ELb0ELb1EEEvNS_16Flash_fwd_paramsE)
        /*00f8*/ 	.word	0x000000a5


	//----- nvinfo : EIATTR_FRAME_SIZE
	.align		4
.L_52:
        /*00fc*/ 	.byte	0x04, 0x11
        /*00fe*/ 	.short	(.L_54 - .L_53)
	.align		4
.L_53:
        /*0100*/ 	.word	index@(_ZN5flash24flash_fwd_splitkv_kernelI23Flash_fwd_kernel_traitsILi96ELi64ELi64ELi4ELb0ELb0EN7cutlass6half_tE19Flash_kernel_traitsILi96ELi64ELi64ELi4ES3_EELb1ELb0ELb0ELb0ELb1ELb1ELb0ELb1EEEvNS_16Flash_fwd_paramsE)
        /*0104*/ 	.word	0x00000000


	//----- nvinfo : EIATTR_REGCOUNT
	.align		4
.L_54:
        /*0108*/ 	.byte	0x04, 0x2f
        /*010a*/ 	.short	(.L_56 - .L_55)
	.align		4
.L_55:
        /*010c*/ 	.word	index@(_ZN5flash24flash_fwd_splitkv_kernelI23Flash_fwd_kernel_traitsILi96ELi64ELi64ELi4ELb0ELb0EN7cutlass6half_tE19Flash_kernel_traitsILi96ELi64ELi64ELi4ES3_EELb1ELb0ELb0ELb0ELb1ELb0ELb0ELb1EEEvNS_16Flash_fwd_paramsE)
        /*0110*/ 	.word	0x0000008f


	//----- nvinfo : EIATTR_FRAME_SIZE
	.align		4
.L_56:
        /*0114*/ 	.byte	0x04, 0x11
        /*0116*/ 	.short	(.L_58 - .L_57)
	.align		4
.L_57:
        /*0118*/ 	.word	index@(_ZN5flash24flash_fwd_splitkv_kernelI23Flash_fwd_kernel_traitsILi96ELi64ELi64ELi4ELb0ELb0EN7cutlass6half_tE19Flash_kernel_traitsILi96ELi64ELi64ELi4ES3_EELb1ELb0ELb0ELb0ELb1ELb0ELb0ELb1EEEvNS_16Flash_fwd_paramsE)
        /*011c*/ 	.word	0x00000000


	//----- nvinfo : EIATTR_REGCOUNT
	.align		4
.L_58:
        /*0120*/ 	.byte	0x04, 0x2f
        /*0122*/ 	.short	(.L_60 - .L_59)
	.align		4
.L_59:
        /*0124*/ 	.word	index@(_ZN5flash24flash_fwd_splitkv_kernelI23Flash_fwd_kernel_traitsILi96ELi64ELi64ELi4ELb0ELb0EN7cutlass6half_tE19Flash_kernel_traitsILi96ELi64ELi64ELi4ES3_EELb1ELb0ELb1ELb0ELb0ELb1ELb0ELb0EEEvNS_16Flash_fwd_paramsE)
        /*0128*/ 	.word	0x000000a2


	//----- nvinfo : EIATTR_FRAME_SIZE
	.align		4
.L_60:
        /*012c*/ 	.byte	0x04, 0x11
        /*012e*/ 	.short	(.L_62 - .L_61)
	.align		4
.L_61:
        /*0130*/ 	.word	index@(_ZN5flash24flash_fwd_splitkv_kernelI23Flash_fwd_kernel_traitsILi96ELi64ELi64ELi4ELb0ELb0EN7cutlass6half_tE19Flash_kernel_traitsILi96ELi64ELi64ELi4ES3_EELb1ELb0ELb1ELb0ELb0ELb1ELb0ELb0EEEvNS_16Flash_fwd_paramsE)
        /*0134*/ 	.word	0x00000000


	//----- nvinfo : EIATTR_REGCOUNT
	.align		4
.L_62:
        /*0138*/ 	.byte	0x04, 0x2f
        /*013a*/ 	.short	(.L_64 - .L_63)
	.align		4
.L_63:
        /*013c*/ 	.word	index@(_ZN5flash24flash_fwd_splitkv_kernelI23Flash_fwd_kernel_traitsILi96ELi64ELi64ELi4ELb0ELb0EN7cutlass6half_tE19Flash_kernel_traitsILi96ELi64ELi64ELi4ES3_EELb1ELb0ELb1ELb0ELb0ELb0ELb0ELb0EEEvNS_16Flash_fwd_paramsE)
        /*0140*/ 	.word	0x000000a1


	//----- nvinfo : EIATTR_FRAME_SIZE
	.align		4
.L_64:
        /*0144*/ 	.byte	0x04, 0x11
        /*0146*/ 	.short	(.L_66 - .L_65)
	.align		4
.L_65:
        /*0148*/ 	.word	index@(_ZN5flash24flash_fwd_splitkv_kernelI23Flash_fwd_kernel_traitsILi96ELi64ELi64ELi4ELb0ELb0EN7cutlass6half_tE19Flash_kernel_traitsILi96ELi64ELi64ELi4ES3_EELb1ELb0ELb1ELb0ELb0ELb0ELb0ELb0EEEvNS_16Flash_fwd_paramsE)
        /*014c*/ 	.word	0x00000000


	//----- nvinfo : EIATTR_REGCOUNT
	.align		4
.L_66:
        /*0150*/ 	.byte	0x04, 0x2f
        /*0152*/ 	.short	(.L_68 - .L_67)
	.align		4
.L_67:
        /*0154*/ 	.word	index@(_ZN5flash24flash_fwd_splitkv_kernelI23Flash_fwd_kernel_traitsILi96ELi64ELi64ELi4ELb0ELb0EN7cutlass6half_tE19Flash_kernel_traitsILi96ELi64ELi64ELi4ES3_EELb1ELb0ELb0ELb0ELb1ELb1ELb0ELb0EEEvNS_16Flash_fwd_paramsE)
        /*0158*/ 	.word	0x000000a8


	//----- nvinfo : EIATTR_FRAME_SIZE
	.align		4
.L_68:
        /*015c*/ 	.byte	0x04, 0x11
        /*015e*/ 	.short	(.L_70 - .L_69)
	.align		4
.L_69:
        /*0160*/ 	.word	index@(_ZN5flash24flash_fwd_splitkv_kernelI23Flash_fwd_kernel_traitsILi96ELi64ELi64ELi4ELb0ELb0EN7cutlass6half_tE19Flash_kernel_traitsILi96ELi64ELi64ELi4ES3_EELb1ELb0ELb0ELb0ELb1ELb1ELb0ELb0EEEvNS_16Flash_fwd_paramsE)
        /*0164*/ 	.word	0x00000000


	//----- nvinfo : EIATTR_REGCOUNT
	.align		4
.L_70:
        /*0168*/ 	.byte	0x04, 0x2f
        /*016a*/ 	.short	(.L_72 - .L_71)
	.align		4
.L_71:
        /*016c*/ 	.word	index@(_ZN5flash24flash_fwd_splitkv_kernelI23Flash_fwd_kernel_traitsILi96ELi64ELi64ELi4ELb0ELb0EN7cutlass6half_tE19Flash_kernel_traitsILi96ELi64ELi64ELi4ES3_EELb1ELb0ELb0ELb0ELb1ELb0ELb0ELb0EEEvNS_16Flash_fwd_paramsE)
        /*0170*/ 	.word	0x000000a8


	//----- nvinfo : EIATTR_FRAME_SIZE
	.align		4
.L_72:
        /*0174*/ 	.byte	0x04, 0x11
        /*0176*/ 	.short	(.L_74 - .L_73)
	.align		4
.L_73:
        /*0178*/ 	.word	index@(_ZN5flash24flash_fwd_splitkv_kernelI23Flash_fwd_kernel_traitsILi96ELi64ELi64ELi4ELb0ELb0EN7cutlass6half_tE19Flash_kernel_traitsILi96ELi64ELi64ELi4ES3_EELb1ELb0ELb0ELb0ELb1ELb0ELb0ELb0EEEvNS_16Flash_fwd_paramsE)
        /*017c*/ 	.word	0x00000000


	//----- nvinfo : EIATTR_REGCOUNT
	.align		4
.L_74:
        /*0180*/ 	.byte	0x04, 0x2f
        /*0182*/ 	.short	(.L_76 - .L_75)
	.align		4
.L_75:
        /*0184*/ 	.word	index@(_ZN5flash24flash_fwd_splitkv_kernelI23Flash_fwd_kernel_traitsILi96ELi64ELi64ELi4ELb0ELb0EN7cutlass6half_tE19Flash_kernel_traitsILi96ELi64ELi64ELi4ES3_EELb1ELb0ELb0ELb1ELb1ELb1ELb1ELb0EEEvNS_16Flash_fwd_paramsE)
        /*0188*/ 	.word	0x000000a7


	//----- nvinfo : EIATTR_FRAME_SIZE
	.align		4
.L_76:
        /*018c*/ 	.byte	0x04, 0x11
        /*018e*/ 	.short	(.L_78 - .L_77)
	.align		4
.L_77:
        /*0190*/ 	.word	index@(_ZN5flash24flash_fwd_splitkv_kernelI23Flash_fwd_kernel_traitsILi96ELi64ELi64ELi4ELb0ELb0EN7cutlass6half_tE19Flash_kernel_traitsILi96ELi64ELi64ELi4ES3_EELb1ELb0ELb0ELb1ELb1ELb1ELb1ELb0EEEvNS_16Flash_fwd_paramsE)
        /*0194*/ 	.word	0x00000000


	//----- nvinfo : EIATTR_REGCOUNT
	.align		4
.L_78:
        /*0198*/ 	.byte	0x04, 0x2f
        /*019a*/ 	.short	(.L_80 - .L_79)
	.align		4
.L_79:
        /*019c*/ 	.word	index@(_ZN5flash24flash_fwd_splitkv_kernelI23Flash_fwd_kernel_traitsILi96ELi64ELi64ELi4ELb0ELb0EN7cutlass6half_tE19Flash_kernel_traitsILi96ELi64ELi64ELi4ES3_EELb1ELb0ELb0ELb1ELb1ELb0ELb1ELb0EEEvNS_16Flash_fwd_paramsE)
        /*01a0*/ 	.word	0x000000a8


	//----- nvinfo : EIATTR_FRAME_SIZE
	.align		4
.L_80:
        /*01a4*/ 	.byte	0x04, 0x11
        /*01a6*/ 	.short	(.L_82 - .L_81)
	.align		4
.L_81:
        /*01a8*/ 	.word	index@(_ZN5flash24flash_fwd_splitkv_kernelI23Flash_fwd_kernel_traitsILi96ELi64ELi64ELi4ELb0ELb0EN7cutlass6half_tE19Flash_kernel_traitsILi96ELi64ELi64ELi4ES3_EELb1ELb0ELb0ELb1ELb1ELb0ELb1ELb0EEEvNS_16Flash_fwd_paramsE)
        /*01ac*/ 	.word	0x00000000


	//----- nvinfo : EIATTR_REGCOUNT
	.align		4
.L_82:
        /*01b0*/ 	.byte	0x04, 0x2f
        /*01b2*/ 	.short	(.L_84 - .L_83)
	.align		4
.L_83:
        /*01b4*/ 	.word	index@(_ZN5flash24flash_fwd_splitkv_kernelI23Flash_fwd_kernel_traitsILi96ELi64ELi64ELi4ELb0ELb0EN7cutlass6half_tE19Flash_kernel_traitsILi96ELi64ELi64ELi4ES3_EELb1ELb0ELb0ELb1ELb1ELb1ELb0ELb0EEEvNS_16Flash_fwd_paramsE)
        /*01b8*/ 	.word	0x000000a8


	//----- nvinfo : EIATTR_FRAME_SIZE
	.align		4
.L_84:
        /*01bc*/ 	.byte	0x04, 0x11
        /*01be*/ 	.short	(.L_86 - .L_85)
	.align		4
.L_85:
        /*01c0*/ 	.word	index@(_ZN5flash24flash_fwd_splitkv_kernelI23Flash_fwd_kernel_traitsILi96ELi64ELi64ELi4ELb0ELb0EN7cutlass6half_tE19Flash_kernel_traitsILi96ELi64ELi64ELi4ES3_EELb1ELb0ELb0ELb1ELb1ELb1ELb0ELb0EEEvNS_16Flash_fwd_paramsE)
        /*01c4*/ 	.word	0x00000000


	//----- nvinfo : EIATTR_REGCOUNT
	.align		4
.L_86:
        /*01c8*/ 	.byte	0x04, 0x2f
        /*01ca*/ 	.short	(.L_88 - .L_87)
	.align		4
.L_87:
        /*01cc*/ 	.word	index@(_ZN5flash24flash_fwd_splitkv_kernelI23Flash_fwd_kernel_traitsILi96ELi64ELi64ELi4ELb0ELb0EN7cutlass6half_tE19Flash_kernel_traitsILi96ELi64ELi64ELi4ES3_EELb1ELb0ELb0ELb1ELb1ELb0ELb0ELb0EEEvNS_16Flash_fwd_paramsE)
        /*01d0*/ 	.word	0x000000a7


	//----- nvinfo : EIATTR_FRAME_SIZE
	.align		4
.L_88:
        /*01d4*/ 	.byte	0x04, 0x11
        /*01d6*/ 	.short	(.L_90 - .L_89)
	.align		4
.L_89:
        /*01d8*/ 	.word	index@(_ZN5flash24flash_fwd_splitkv_kernelI23Flash_fwd_kernel_traitsILi96ELi64ELi64ELi4ELb0ELb0EN7cutlass6half_tE19Flash_kernel_traitsILi96ELi64ELi64ELi4ES3_EELb1ELb0ELb0ELb1ELb1ELb0ELb0ELb0EEEvNS_16Flash_fwd_paramsE)
        /*01dc*/ 	.word	0x00000000


	//----- nvinfo : EIATTR_REGCOUNT
	.align		4
.L_90:
        /*01e0*/ 	.byte	0x04, 0x2f
        /*01e2*/ 	.short	(.L_92 - .L_91)
	.align		4
.L_91:
        /*01e4*/ 	.word	index@(_ZN5flash24flash_fwd_splitkv_kernelI23Flash_fwd_kernel_traitsILi96ELi64ELi64ELi4ELb0ELb0EN7cutlass6half_tE19Flash_kernel_traitsILi96ELi64ELi64ELi4ES3_EELb1ELb0ELb0ELb0ELb0ELb1ELb1ELb1EEEvNS_16Flash_fwd_paramsE)
        /*01e8*/ 	.word	0x000000a8


	//----- nvinfo : EIATTR_FRAME_SIZE
	.align		4
.L_92:
        /*01ec*/ 	.byte	0x04, 0x11
        /*01ee*/ 	.short	(.L_94 - .L_93)
	.align		4
.L_93:
        /*01f0*/ 	.word	index@(_ZN5flash24flash_fwd_splitkv_kernelI23Flash_fwd_kernel_traitsILi96ELi64ELi64ELi4ELb0ELb0EN7cutlass6half_tE19Flash_kernel_traitsILi96ELi64ELi64ELi4ES3_EELb1ELb0ELb0ELb0ELb0ELb1ELb1ELb1EEEvNS_16Flash_fwd_paramsE)
        /*01f4*/ 	.word	0x00000000


	//----- nvinfo : EIATTR_REGCOUNT
	.align		4
.L_94:
        /*01f8*/ 	.byte	0x04, 0x2f
        /*01fa*/ 	.short	(.L_96 - .L_95)
	.align		4
.L_95:
        /*01fc*/ 	.word	index@(_ZN5flash24flash_fwd_splitkv_kernelI23Flash_fwd_kernel_traitsILi96ELi64ELi64ELi4ELb0ELb0EN7cutlass6half_tE19Flash_kernel_traitsILi96ELi64ELi64ELi4ES3_EELb1ELb0ELb0ELb0ELb0ELb0ELb1ELb1EEEvNS_16Flash_fwd_paramsE)
        /*0200*/ 	.word	0x0000009f


	//----- nvinfo : EIATTR_FRAME_SIZE
	.align		4
.L_96:
        /*0204*/ 	.byte	0x04, 0x11
        /*0206*/ 	.short	(.L_98 - .L_97)
	.align		4
.L_97:
        /*0208*/ 	.word	index@(_ZN5flash24flash_fwd_splitkv_kernelI23Flash_fwd_kernel_traitsILi96ELi64ELi64ELi4ELb0ELb0EN7cutlass6half_tE19Flash_kernel_traitsILi96ELi64ELi64ELi4ES3_EELb1ELb0ELb0ELb0ELb0ELb0ELb1ELb1EEEvNS_16Flash_fwd_paramsE)
        /*020c*/ 	.word	0x00000000


	//----- nvinfo : EIATTR_REGCOUNT
	.align		4
.L_98:
        /*0210*/ 	.byte	0x04, 0x2f
        /*0212*/ 	.short	(.L_100 - .L_99)
	.align		4
.L_99:
        /*0214*/ 	.word	index@(_ZN5flash24flash_fwd_splitkv_kernelI23Flash_fwd_kernel_traitsILi96ELi64ELi64ELi4ELb0ELb0EN7cutlass6half_tE19Flash_kernel_traitsILi96ELi64ELi64ELi4ES3_EELb1ELb0ELb0ELb0ELb0ELb1ELb1ELb0EEEvNS_16Flash_fwd_paramsE)
        /*0218*/ 	.word	0x000000a8


	//----- nvinfo : EIATTR_FRAME_SIZE
	.align		4
.L_100:
        /*021c*/ 	.byte	0x04, 0x11
        /*021e*/ 	.short	(.L_102 - .L_101)
	.align		4
.L_101:
        /*0220*/ 	.word	index@(_ZN5flash24flash_fwd_splitkv_kernelI23Flash_fwd_kernel_traitsILi96ELi64ELi64ELi4ELb0ELb0EN7cutlass6half_tE19Flash_kernel_traitsILi96ELi64ELi64ELi4ES3_EELb1ELb0ELb0ELb0ELb0ELb1ELb1ELb0EEEvNS_16Flash_fwd_paramsE)
        /*0224*/ 	.word	0x00000000


	//----- nvinfo : EIATTR_REGCOUNT
	.align		4
.L_102:
        /*0228*/ 	.byte	0x04, 0x2f
        /*022a*/ 	.short	(.L_104 - .L_103)
	.align		4
.L_103:
        /*022c*/ 	.word	index@(_ZN5flash24flash_fwd_splitkv_kernelI23Flash_fwd_kernel_traitsILi96ELi64ELi64ELi4ELb0ELb0EN7cutlass6half_tE19Flash_kernel_traitsILi96ELi64ELi64ELi4ES3_EELb1ELb0ELb0ELb0ELb0ELb0ELb1ELb0EEEvNS_16Flash_fwd_paramsE)
        /*0230*/ 	.word	0x000000a0


	//----- nvinfo : EIATTR_FRAME_SIZE
	.align		4
.L_104:
        /*0234*/ 	.byte	0x04, 0x11
        /*0236*/ 	.short	(.L_106 - .L_105)
	.align		4
.L_105:
        /*0238*/ 	.word	index@(_ZN5flash24flash_fwd_splitkv_kernelI23Flash_fwd_kernel_traitsILi96ELi64ELi64ELi4ELb0ELb0EN7cutlass6half_tE19Flash_kernel_traitsILi96ELi64ELi64ELi4ES3_EELb1ELb0ELb0ELb0ELb0ELb0ELb1ELb0EEEvNS_16Flash_fwd_paramsE)
        /*023c*/ 	.word	0x00000000


	//----- nvinfo : EIATTR_REGCOUNT
	.align		4
.L_106:
        /*0240*/ 	.byte	0x04, 0x2f
        /*0242*/ 	.short	(.L_108 - .L_107)
	.align		4
.L_107:
        /*0244*/ 	.word	index@(_ZN5flash24flash_fwd_splitkv_kernelI23Flash_fwd_kernel_traitsILi96ELi64ELi64ELi4ELb0ELb0EN7cutlass6half_tE19Flash_kernel_traitsILi96ELi64ELi64ELi4ES3_EELb1ELb0ELb0ELb0ELb0ELb1ELb0ELb1EEEvNS_16Flash_fwd_paramsE)
        /*0248*/ 	.word	0x000000a8


	//----- nvinfo : EIATTR_FRAME_SIZE
	.align		4
.L_108:
        /*024c*/ 	.byte	0x04, 0x11
        /*024e*/ 	.short	(.L_110 - .L_109)
	.align		4
.L_109:
        /*0250*/ 	.word	index@(_ZN5flash24flash_fwd_splitkv_kernelI23Flash_fwd_kernel_traitsILi96ELi64ELi64ELi4ELb0ELb0EN7cutlass6half_tE19Flash_kernel_traitsILi96ELi64ELi64ELi4ES3_EELb1ELb0ELb0ELb0ELb0ELb1ELb0ELb1EEEvNS_16Flash_fwd_paramsE)
        /*0254*/ 	.word	0x00000000


	//----- nvinfo : EIATTR_REGCOUNT
	.align		4
.L_110:
        /*0258*/ 	.byte	0x04, 0x2f
        /*025a*/ 	.short	(.L_112 - .L_111)
	.align		4
.L_111:
        /*025c*/ 	.word	index@(_ZN5flash24flash_fwd_splitkv_kernelI23Flash_fwd_kernel_traitsILi96ELi64ELi64ELi4ELb0ELb0EN7cutlass6half_tE19Flash_kernel_traitsILi96ELi64ELi64ELi4ES3_EELb1ELb0ELb0ELb0ELb0ELb0ELb0ELb1EEEvNS_16Flash_fwd_paramsE)
        /*0260*/ 	.word	0x000000a0


	//----- nvinfo : EIATTR_FRAME_SIZE
	.align		4
.L_112:
        /*0264*/ 	.byte	0x04, 0x11
        /*0266*/ 	.short	(.L_114 - .L_113)
	.align		4
.L_113:
        /*0268*/ 	.word	index@(_ZN5flash24flash_fwd_splitkv_kernelI23Flash_fwd_kernel_traitsILi96ELi64ELi64ELi4ELb0ELb0EN7cutlass6half_tE19Flash_kernel_traitsILi96ELi64ELi64ELi4ES3_EELb1ELb0ELb0ELb0ELb0ELb0ELb0ELb1EEEvNS_16Flash_fwd_paramsE)
        /*026c*/ 	.word	0x00000000


	//----- nvinfo : EIATTR_REGCOUNT
	.align		4
.L_114:
        /*0270*/ 	.byte	0x04, 0x2f
        /*0272*/ 	.short	(.L_116 - .L_115)
	.align		4
.L_115:
        /*0274*/ 	.word	index@(_ZN5flash24flash_fwd_splitkv_kernelI23Flash_fwd_kernel_traitsILi96ELi64ELi64ELi4ELb0ELb0EN7cutlass6half_tE19Flash_kernel_traitsILi96ELi64ELi64ELi4ES3_EELb1ELb0ELb0ELb0ELb0ELb1ELb0ELb0EEEvNS_16Flash_fwd_paramsE)
        /*0278*/ 	.word	0x000000a8


	//----- nvinfo : EIATTR_FRAME_SIZE
	.align		4
.L_116:
        /*027c*/ 	.byte	0x04, 0x11
        /*027e*/ 	.short	(.L_118 - .L_117)
	.align		4
.L_117:
        /*0280*/ 	.word	index@(_ZN5flash24flash_fwd_splitkv_kernelI23Flash_fwd_kernel_traitsILi96ELi64ELi64ELi4ELb0ELb0EN7cutlass6half_tE19Flash_kernel_traitsILi96ELi64ELi64ELi4ES3_EELb1ELb0ELb0ELb0ELb0ELb1ELb0ELb0EEEvNS_16Flash_fwd_paramsE)
        /*0284*/ 	.word	0x00000000


	//----- nvinfo : EIATTR_REGCOUNT
	.align		4
.L_118:
        /*0288*/ 	.byte	0x04, 0x2f
        /*028a*/ 	.short	(.L_120 - .L_119)
	.align		4
.L_119:
        /*028c*/ 	.word	index@(_ZN5flash24flash_fwd_splitkv_kernelI23Flash_fwd_kernel_traitsILi96ELi64ELi64ELi4ELb0ELb0EN7cutlass6half_tE19Flash_kernel_traitsILi96ELi64ELi64ELi4ES3_EELb1ELb0ELb0ELb0ELb0ELb0ELb0ELb0EEEvNS_16Flash_fwd_paramsE)
        /*0290*/ 	.word	0x000000a2


	//----- nvinfo : EIATTR_FRAME_SIZE
	.align		4
.L_120:
        /*0294*/ 	.byte	0x04, 0x11
        /*0296*/ 	.short	(.L_122 - .L_121)
	.align		4
.L_121:
        /*0298*/ 	.word	index@(_ZN5flash24flash_fwd_splitkv_kernelI23Flash_fwd_kernel_traitsILi96ELi64ELi64ELi4ELb0ELb0EN7cutlass6half_tE19Flash_kernel_traitsILi96ELi64ELi64ELi4ES3_EELb1ELb0ELb0ELb0ELb0ELb0ELb0ELb0EEEvNS_16Flash_fwd_paramsE)
        /*029c*/ 	.word	0x00000000


	//----- nvinfo : EIATTR_REGCOUNT
	.align		4
.L_122:
        /*02a0*/ 	.byte	0x04, 0x2f
        /*02a2*/ 	.short	(.L_124 - .L_123)
	.align		4
.L_123:
        /*02a4*/ 	.word	index@(_ZN5flash32flash_fwd_splitkv_combine_kernelI23Flash_fwd_kernel_traitsILi96ELi64ELi64ELi4ELb0ELb0EN7cutlass6half_tE19Flash_kernel_traitsILi96ELi64ELi64ELi4ES3_EELi16ELi1ELb1EEEvNS_16Flash_fwd_paramsE)
        /*02a8*/ 	.word	0x00000036


	//----- nvinfo : EIATTR_FRAME_SIZE
	.align		4
.L_124:
        /*02ac*/ 	.byte	0x04, 0x11
        /*02ae*/ 	.short	(.L_126 - .L_125)
	.align		4
.L_125:
        /*02b0*/ 	.word	index@($__internal_27_$__cuda_sm20_div_s64)
        /*02b4*/ 	.word	0x00000000


	//----- nvinfo : EIATTR_FRAME_SIZE
	.align		4
.L_126:
        /*02b8*/ 	.byte	0x04, 0x11
        /*02ba*/ 	.short	(.L_128 - .L_127)
	.align		4
.L_127:
        /*02bc*/ 	.word	index@(_ZN5flash32flash_fwd_splitkv_combine_kernelI23Flash_fwd_kernel_traitsILi96ELi64ELi64ELi4ELb0ELb0EN7cutlass6half_tE19Flash_kernel_traitsILi96ELi64ELi64ELi4ES3_EELi16ELi1ELb1EEEvNS_16Flash_fwd_paramsE)
        /*02c0*/ 	.word	0x00000000


	//----- nvinfo : EIATTR_REGCOUNT
	.align		4
.L_128:
        /*02c4*/ 	.byte	0x04, 0x2f
        /*02c6*/ 	.short	(.L_130 - .L_129)
	.align		4
.L_129:
        /*02c8*/ 	.word	index@(_ZN5flash32flash_fwd_splitkv_combine_kernelI23Flash_fwd_kernel_traitsILi96ELi64ELi64ELi4ELb0ELb0EN7cutlass6half_tE19Flash_kernel_traitsILi96ELi64ELi64ELi4ES3_EELi16ELi2ELb1EEEvNS_16Flash_fwd_paramsE)
        /*02cc*/ 	.word	0x00000036


	//----- nvinfo : EIATTR_FRAME_SIZE
	.align		4
.L_130:
        /*02d0*/ 	.byte	0x04, 0x11
        /*02d2*/ 	.short	(.L_132 - .L_131)
	.align		4
.L_131:
        /*02d4*/ 	.word	index@($__internal_26_$__cuda_sm20_div_s64)
        /*02d8*/ 	.word	0x00000000


	//----- nvinfo : EIATTR_FRAME_SIZE
	.align		4
.L_132:
        /*02dc*/ 	.byte	0x04, 0x11
        /*02de*/ 	.short	(.L_134 - .L_133)
	.align		4
.L_133:
        /*02e0*/ 	.word	index@(_ZN5flash32flash_fwd_splitkv_combine_kernelI23Flash_fwd_kernel_traitsILi96ELi64ELi64ELi4ELb0ELb0EN7cutlass6half_tE19Flash_kernel_traitsILi96ELi64ELi64ELi4ES3_EELi16ELi2ELb1EEEvNS_16Flash_fwd_paramsE)
        /*02e4*/ 	.word	0x00000000


	//----- nvinfo : EIATTR_REGCOUNT
	.align		4
.L_134:
        /*02e8*/ 	.byte	0x04, 0x2f
        /*02ea*/ 	.short	(.L_136 - .L_135)
	.align		4
.L_135:
        /*02ec*/ 	.word	index@(_ZN5flash32flash_fwd_splitkv_combine_kernelI23Flash_fwd_kernel_traitsILi96ELi64ELi64ELi4ELb0ELb0EN7cutlass6half_tE19Flash_kernel_traitsILi96ELi64ELi64ELi4ES3_EELi16ELi3ELb1EEEvNS_16Flash_fwd_paramsE)
        /*02f0*/ 	.word	0x00000036


	//----- nvinfo : EIATTR_FRAME_SIZE
	.align		4
.L_136:
        /*02f4*/ 	.byte	0x04, 0x11
        /*02f6*/ 	.short	(.L_138 - .L_137)
	.align		4
.L_137:
        /*02f8*/ 	.word	index@($__internal_25_$__cuda_sm20_div_s64)
        /*02fc*/ 	.word	0x00000000


	//----- nvinfo : EIATTR_FRAME_SIZE
	.align		4
.L_138:
        /*0300*/ 	.byte	0x04, 0x11
        /*0302*/ 	.short	(.L_140 - .L_139)
	.align		4
.L_139:
        /*0304*/ 	.word	index@(_ZN5flash32flash_fwd_splitkv_combine_kernelI23Flash_fwd_kernel_traitsILi96ELi64ELi64ELi4ELb0ELb0EN7cutlass6half_tE19Flash_kernel_traitsILi96ELi64ELi64ELi4ES3_EELi16ELi3ELb1EEEvNS_16Flash_fwd_paramsE)
        /*0308*/ 	.word	0x00000000


	//----- nvinfo : EIATTR_REGCOUNT
	.align		4
.L_140:
        /*030c*/ 	.byte	0x04, 0x2f
        /*030e*/ 	.short	(.L_142 - .L_141)
	.align		4
.L_141:
        /*0310*/ 	.word	index@(_ZN5flash32flash_fwd_splitkv_combine_kernelI23Flash_fwd_kernel_traitsILi96ELi64ELi64ELi4ELb0ELb0EN7cutlass6half_tE19Flash_kernel_traitsILi96ELi64ELi64ELi4ES3_EELi16ELi4ELb1EEEvNS_16Flash_fwd_paramsE)
        /*0314*/ 	.word	0x0000003e


	//----- nvinfo : EIATTR_FRAME_SIZE
	.align		4
.L_142:
        /*0318*/ 	.byte	0x04, 0x11
        /*031a*/ 	.short	(.L_144 - .L_143)
	.align		4
.L_143:
        /*031c*/ 	.word	index@($__internal_24_$__cuda_sm20_div_s64)
        /*0320*/ 	.word	0x00000000


	//----- nvinfo : EIATTR_FRAME_SIZE
	.align		4
.L_144:
        /*0324*/ 	.byte	0x04, 0x11
        /*0326*/ 	.short	(.L_146 - .L_145)
	.align		4
.L_145:
        /*0328*/ 	.word	index@(_ZN5flash32flash_fwd_splitkv_combine_kernelI23Flash_fwd_kernel_traitsILi96ELi64ELi64ELi4ELb0ELb0EN7cutlass6half_tE19Flash_kernel_traitsILi96ELi64ELi64ELi4ES3_EELi16ELi4ELb1EEEvNS_16Flash_fwd_paramsE)
        /*032c*/ 	.word	0x00000000


	//----- nvinfo : EIATTR_REGCOUNT
	.align		4
.L_146:
        /*0330*/ 	.byte	0x04, 0x2f
        /*0332*/ 	.short	(.L_148 - .L_147)
	.align		4
.L_147:
        /*0334*/ 	.word	index@(_ZN5flash32flash_fwd_splitkv_combine_kernelI23Flash_fwd_kernel_traitsILi96ELi64ELi64ELi4ELb0ELb0EN7cutlass6half_tE19Flash_kernel_traitsILi96ELi64ELi64ELi4ES3_EELi16ELi5ELb1EEEvNS_16Flash_fwd_paramsE)
        /*0338*/ 	.word	0x00000040


	//----- nvinfo : EIATTR_FRAME_SIZE
	.align		4
.L_148:
        /*033c*/ 	.byte	0x04, 0x11
        /*033e*/ 	.short	(.L_150 - .L_149)
	.align		4
.L_149:
        /*0340*/ 	.word	index@($__internal_23_$__cuda_sm20_div_s64)
        /*0344*/ 	.word	0x00000000


	//----- nvinfo : EIATTR_FRAME_SIZE
	.align		4
.L_150:
        /*0348*/ 	.byte	0x04, 0x11
        /*034a*/ 	.short	(.L_152 - .L_151)
	.align		4
.L_151:
        /*034c*/ 	.word	index@(_ZN5flash32flash_fwd_splitkv_combine_kernelI23Flash_fwd_kernel_traitsILi96ELi64ELi64ELi4ELb0ELb0EN7cutlass6half_tE19Flash_kernel_traitsILi96ELi64ELi64ELi4ES3_EELi16ELi5ELb1EEEvNS_16Flash_fwd_paramsE)
        /*0350*/ 	.word	0x00000000


	//----- nvinfo : EIATTR_REGCOUNT
	.align		4
.L_152:
        /*0354*/ 	.byte	0x04, 0x2f
        /*0356*/ 	.short	(.L_154 - .L_153)
	.align		4
.L_153:
        /*0358*/ 	.word	index@(_ZN5flash32flash_fwd_splitkv_combine_kernelI23Flash_fwd_kernel_traitsILi96ELi64ELi64ELi4ELb0ELb0EN7cutlass6half_tE19Flash_kernel_traitsILi96ELi64ELi64ELi4ES3_EELi16ELi6ELb1EEEvNS_16Flash_fwd_paramsE)
        /*035c*/ 	.word	0x0000003e


	//----- nvinfo : EIATTR_FRAME_SIZE
	.align		4
.L_154:
        /*0360*/ 	.byte	0x04, 0x11
        /*0362*/ 	.short	(.L_156 - .L_155)
	.align		4
.L_155:
        /*0364*/ 	.word	index@($__internal_22_$__cuda_sm20_div_s64)
        /*0368*/ 	.word	0x00000000


	//----- nvinfo : EIATTR_FRAME_SIZE
	.align		4
.L_156:
        /*036c*/ 	.byte	0x04, 0x11
        /*036e*/ 	.short	(.L_158 - .L_157)
	.align		4
.L_157:
        /*0370*/ 	.word	index@(_ZN5flash32flash_fwd_splitkv_combine_kernelI23Flash_fwd_kernel_traitsILi96ELi64ELi64ELi4ELb0ELb0EN7cutlass6half_tE19Flash_kernel_traitsILi96ELi64ELi64ELi4ES3_EELi16ELi6ELb1EEEvNS_16Flash_fwd_paramsE)
        /*0374*/ 	.word	0x00000000


	//----- nvinfo : EIATTR_REGCOUNT
	.align		4
.L_158:
        /*0378*/ 	.byte	0x04, 0x2f
        /*037a*/ 	.short	(.L_160 - .L_159)
	.align		4
.L_159:
        /*037c*/ 	.word	index@(_ZN5flash32flash_fwd_splitkv_combine_kernelI23Flash_fwd_kernel_traitsILi96ELi64ELi64ELi4ELb0ELb0EN7cutlass6half_tE19Flash_kernel_traitsILi96ELi64ELi64ELi4ES3_EELi16ELi7ELb1EEEvNS_16Flash_fwd_paramsE)
        /*0380*/ 	.word	0x00000046


	//----- nvinfo : EIATTR_FRAME_SIZE
	.align		4
.L_160:
        /*0384*/ 	.byte	0x04, 0x11
        /*0386*/ 	.short	(.L_162 - .L_161)
	.align		4
.L_161:
        /*0388*/ 	.word	index@($__internal_21_$__cuda_sm20_div_s64)
        /*038c*/ 	.word	0x00000000


	//----- nvinfo : EIATTR_FRAME_SIZE
	.align		4
.L_162:
        /*0390*/ 	.byte	0x04, 0x11
        /*0392*/ 	.short	(.L_164 - .L_163)
	.align		4
.L_163:
        /*0394*/ 	.word	index@(_ZN5flash32flash_fwd_splitkv_combine_kernelI23Flash_fwd_kernel_traitsILi96ELi64ELi64ELi4ELb0ELb0EN7cutlass6half_tE19Flash_kernel_traitsILi96ELi64ELi64ELi4ES3_EELi16ELi7ELb1EEEvNS_16Flash_fwd_paramsE)
        /*0398*/ 	.word	0x00000000


	//----- nvinfo : EIATTR_REGCOUNT
	.align		4
.L_164:
        /*039c*/ 	.byte	0x04, 0x2f
        /*039e*/ 	.short	(.L_166 - .L_165)
	.align		4
.L_165:
        /*03a0*/ 	.word	index@(_ZN5flash32flash_fwd_splitkv_combine_kernelI23Flash_fwd_kernel_traitsILi96ELi64ELi64ELi4ELb0ELb0EN7cutlass6half_tE19Flash_kernel_traitsILi96ELi64ELi64ELi4ES3_EELi16ELi1ELb0EEEvNS_16Flash_fwd_paramsE)
        /*03a4*/ 	.word	0x00000036


	//----- nvinfo : EIATTR_FRAME_SIZE
	.align		4
.L_166:
        /*03a8*/ 	.byte	0x04, 0x11
        /*03aa*/ 	.short	(.L_168 - .L_167)
	.align		4
.L_167:
        /*03ac*/ 	.word	index@($__internal_20_$__cuda_sm20_div_s64)
        /*03b0*/ 	.word	0x00000000


	//----- nvinfo : EIATTR_FRAME_SIZE
	.align		4
.L_168:
        /*03b4*/ 	.byte	0x04, 0x11
        /*03b6*/ 	.short	(.L_170 - .L_169)
	.align		4
.L_169:
        /*03b8*/ 	.word	index@(_ZN5flash32flash_fwd_splitkv_combine_kernelI23Flash_fwd_kernel_traitsILi96ELi64ELi64ELi4ELb0ELb0EN7cutlass6half_tE19Flash_kernel_traitsILi96ELi64ELi64ELi4ES3_EELi16ELi1ELb0EEEvNS_16Flash_fwd_paramsE)
        /*03bc*/ 	.word	0x00000000


	//----- nvinfo : EIATTR_REGCOUNT
	.align		4
.L_170:
        /*03c0*/ 	.byte	0x04, 0x2f
        /*03c2*/ 	.short	(.L_172 - .L_171)
	.align		4
.L_171:
        /*03c4*/ 	.word	index@(_ZN5flash32flash_fwd_splitkv_combine_kernelI23Flash_fwd_kernel_traitsILi96ELi64ELi64ELi4ELb0ELb0EN7cutlass6half_tE19Flash_kernel_traitsILi96ELi64ELi64ELi4ES3_EELi16ELi2ELb0EEEvNS_16Flash_fwd_paramsE)
        /*03c8*/ 	.word	0x00000036


	//----- nvinfo : EIATTR_FRAME_SIZE
	.align		4
.L_172:
        /*03cc*/ 	.byte	0x04, 0x11
        /*03ce*/ 	.short	(.L_174 - .L_173)
	.align		4
.L_173:
        /*03d0*/ 	.word	index@($__internal_19_$__cuda_sm20_div_s64)
        /*03d4*/ 	.word	0x00000000


	//----- nvinfo : EIATTR_FRAME_SIZE
	.align		4
.L_174:
        /*03d8*/ 	.byte	0x04, 0x11
        /*03da*/ 	.short	(.L_176 - .L_175)
	.align		4
.L_175:
        /*03dc*/ 	.word	index@(_ZN5flash32flash_fwd_splitkv_combine_kernelI23Flash_fwd_kernel_traitsILi96ELi64ELi64ELi4ELb0ELb0EN7cutlass6half_tE19Flash_kernel_traitsILi96ELi64ELi64ELi4ES3_EELi16ELi2ELb0EEEvNS_16Flash_fwd_paramsE)
        /*03e0*/ 	.word	0x00000000


	//----- nvinfo : EIATTR_REGCOUNT
	.align		4
.L_176:
        /*03e4*/ 	.byte	0x04, 0x2f
        /*03e6*/ 	.short	(.L_178 - .L_177)
	.align		4
.L_177:
        /*03e8*/ 	.word	index@(_ZN5flash32flash_fwd_splitkv_combine_kernelI23Flash_fwd_kernel_traitsILi96ELi64ELi64ELi4ELb0ELb0EN7cutlass6half_tE19Flash_kernel_traitsILi96ELi64ELi64ELi4ES3_EELi16ELi3ELb0EEEvNS_16Flash_fwd_paramsE)
        /*03ec*/ 	.word	0x00000036


	//----- nvinfo : EIATTR_FRAME_SIZE
	.align		4
.L_178:
        /*03f0*/ 	.byte	0x04, 0x11
        /*03f2*/ 	.short	(.L_180 - .L_179)
	.align		4
.L_179:
        /*03f4*/ 	.word	index@($__internal_18_$__cuda_sm20_div_s64)
        /*03f8*/ 	.word	0x00000000


	//----- nvinfo : EIATTR_FRAME_SIZE
	.align		4
.L_180:
        /*03fc*/ 	.byte	0x04, 0x11
        /*03fe*/ 	.short	(.L_182 - .L_181)
	.align		4
.L_181:
        /*0400*/ 	.word	index@(_ZN5flash32flash_fwd_splitkv_combine_kernelI23Flash_fwd_kernel_traitsILi96ELi64ELi64ELi4ELb0ELb0EN7cutlass6half_tE19Flash_kernel_traitsILi96ELi64ELi64ELi4ES3_EELi16ELi3ELb0EEEvNS_16Flash_fwd_paramsE)
        /*0404*/ 	.word	0x00000000


	//----- nvinfo : EIATTR_REGCOUNT
	.align		4
.L_182:
        /*0408*/ 	.byte	0x04, 0x2f
        /*040a*/ 	.short	(.L_184 - .L_183)
	.align		4
.L_183:
        /*040c*/ 	.word	index@(_ZN5flash32flash_fwd_splitkv_combine_kernelI23Flash_fwd_kernel_traitsILi96ELi64ELi64ELi4ELb0ELb0EN7cutlass6half_tE19Flash_kernel_traitsILi96ELi64ELi64ELi4ES3_EELi16ELi4ELb0EEEvNS_16Flash_fwd_paramsE)
        /*0410*/ 	.word	0x0000003e


	//----- nvinfo : EIATTR_FRAME_SIZE
	.align		4
.L_184:
        /*0414*/ 	.byte	0x04, 0x11
        /*0416*/ 	.short	(.L_186 - .L_185)
	.align		4
.L_185:
        /*0418*/ 	.word	index@($__internal_17_$__cuda_sm20_div_s64)
        /*041c*/ 	.word	0x00000000


	//----- nvinfo : EIATTR_FRAME_SIZE
	.align		4
.L_186:
        /*0420*/ 	.byte	0x04, 0x11
        /*0422*/ 	.short	(.L_188 - .L_187)
	.align		4
.L_187:
        /*0424*/ 	.word	index@(_ZN5flash32flash_fwd_splitkv_combine_kernelI23Flash_fwd_kernel_traitsILi96ELi64ELi64ELi4ELb0ELb0EN7cutlass6half_tE19Flash_kernel_traitsILi96ELi64ELi64ELi4ES3_EELi16ELi4ELb0EEEvNS_16Flash_fwd_paramsE)
        /*0428*/ 	.word	0x00000000


	//----- nvinfo : EIATTR_REGCOUNT
	.align		4
.L_188:
        /*042c*/ 	.byte	0x04, 0x2f
        /*042e*/ 	.short	(.L_190 - .L_189)
	.align		4
.L_189:
        /*0430*/ 	.word	index@(_ZN5flash32flash_fwd_splitkv_combine_kernelI23Flash_fwd_kernel_traitsILi96ELi64ELi64ELi4ELb0ELb0EN7cutlass6half_tE19Flash_kernel_traitsILi96ELi64ELi64ELi4ES3_EELi16ELi5ELb0EEEvNS_16Flash_fwd_paramsE)
        /*0434*/ 	.word	0x00000040


	//----- nvinfo : EIATTR_FRAME_SIZE
	.align		4
.L_190:
        /*0438*/ 	.byte	0x04, 0x11
        /*043a*/ 	.short	(.L_192 - .L_191)
	.align		4
.L_191:
        /*043c*/ 	.word	index@($__internal_16_$__cuda_sm20_div_s64)
        /*0440*/ 	.word	0x00000000


	//----- nvinfo : EIATTR_FRAME_SIZE
	.align		4
.L_192:
        /*0444*/ 	.byte	0x04, 0x11
        /*0446*/ 	.short	(.L_194 - .L_193)
	.align		4
.L_193:
        /*0448*/ 	.word	index@(_ZN5flash32flash_fwd_splitkv_combine_kernelI23Flash_fwd_kernel_traitsILi96ELi64ELi64ELi4ELb0ELb0EN7cutlass6half_tE19Flash_kernel_traitsILi96ELi64ELi64ELi4ES3_EELi16ELi5ELb0EEEvNS_16Flash_fwd_paramsE)
        /*044c*/ 	.word	0x00000000


	//----- nvinfo : EIATTR_REGCOUNT
	.align		4
.L_194:
        /*0450*/ 	.byte	0x04, 0x2f
        /*0452*/ 	.short	(.L_196 - .L_195)
	.align		4
.L_195:
        /*0454*/ 	.word	index@(_ZN5flash32flash_fwd_splitkv_combine_kernelI23Flash_fwd_kernel_traitsILi96ELi64ELi64ELi4ELb0ELb0EN7cutlass6half_tE19Flash_kernel_traitsILi96ELi64ELi64ELi4ES3_EELi16ELi6ELb0EEEvNS_16Flash_fwd_paramsE)
        /*0458*/ 	.word	0x0000003e


	//----- nvinfo : EIATTR_FRAME_SIZE
	.align		4
.L_196:
        /*045c*/ 	.byte	0x04, 0x11
        /*045e*/ 	.short	(.L_198 - .L_197)
	.align		4
.L_197:
        /*0460*/ 	.word	index@($__internal_15_$__cuda_sm20_div_s64)
        /*0464*/ 	.word	0x00000000


	//----- nvinfo : EIATTR_FRAME_SIZE
	.align		4
.L_198:
        /*0468*/ 	.byte	0x04, 0x11
        /*046a*/ 	.short	(.L_200 - .L_199)
	.align		4
.L_199:
        /*046c*/ 	.word	index@(_ZN5flash32flash_fwd_splitkv_combine_kernelI23Flash_fwd_kernel_traitsILi96ELi64ELi64ELi4ELb0ELb0EN7cutlass6half_tE19Flash_kernel_traitsILi96ELi64ELi64ELi4ES3_EELi16ELi6ELb0EEEvNS_16Flash_fwd_paramsE)
        /*0470*/ 	.word	0x00000000


	//----- nvinfo : EIATTR_REGCOUNT
	.align		4
.L_200:
        /*0474*/ 	.byte	0x04, 0x2f
        /*0476*/ 	.short	(.L_202 - .L_201)
	.align		4
.L_201:
        /*0478*/ 	.word	index@(_ZN5flash32flash_fwd_splitkv_combine_kernelI23Flash_fwd_kernel_traitsILi96ELi64ELi64ELi4ELb0ELb0EN7cutlass6half_tE19Flash_kernel_traitsILi96ELi64ELi64ELi4ES3_EELi16ELi7ELb0EEEvNS_16Flash_fwd_paramsE)
        /*047c*/ 	.word	0x00000046


	//----- nvinfo : EIATTR_FRAME_SIZE
	.align		4
.L_202:
        /*0480*/ 	.byte	0x04, 0x11
        /*0482*/ 	.short	(.L_204 - .L_203)
	.align		4
.L_203:
        /*0484*/ 	.word	index@($__internal_14_$__cuda_sm20_div_s64)
        /*0488*/ 	.word	0x00000000


	//----- nvinfo : EIATTR_FRAME_SIZE
	.align		4
.L_204:
        /*048c*/ 	.byte	0x04, 0x11
        /*048e*/ 	.short	(.L_206 - .L_205)
	.align		4
.L_205:
        /*0490*/ 	.word	index@(_ZN5flash32flash_fwd_splitkv_combine_kernelI23Flash_fwd_kernel_traitsILi96ELi64ELi64ELi4ELb0ELb0EN7cutlass6half_tE19Flash_kernel_traitsILi96ELi64ELi64ELi4ES3_EELi16ELi7ELb0EEEvNS_16Flash_fwd_paramsE)
        /*0494*/ 	.word	0x00000000


	//----- nvinfo : EIATTR_REGCOUNT
	.align		4
.L_206:
        /*0498*/ 	.byte	0x04, 0x2f
        /*049a*/ 	.short	(.L_208 - .L_207)
	.align		4
.L_207:
        /*049c*/ 	.word	index@(_ZN5flash24flash_fwd_splitkv_kernelI23Flash_fwd_kernel_traitsILi96ELi64ELi128ELi4ELb0ELb0EN7cutlass6half_tE19Flash_kernel_traitsILi96ELi64ELi128ELi4ES3_EELb1ELb0ELb1ELb0ELb0ELb1ELb1ELb1EEEvNS_16Flash_fwd_paramsE)
        /*04a0*/ 	.word	0x000000e2


	//----- nvinfo : EIATTR_FRAME_SIZE
	.align		4
.L_208:
        /*04a4*/ 	.byte	0x04, 0x11
        /*04a6*/ 	.short	(.L_210 - .L_209)
	.align		4
.L_209:
        /*04a8*/ 	.word	index@(_ZN5flash24flash_fwd_splitkv_kernelI23Flash_fwd_kernel_traitsILi96ELi64ELi128ELi4ELb0ELb0EN7cutlass6half_tE19Flash_kernel_traitsILi96ELi64ELi128ELi4ES3_EELb1ELb0ELb1ELb0ELb0ELb1ELb1ELb1EEEvNS_16Flash_fwd_paramsE)
        /*04ac*/ 	.word	0x00000000


	//----- nvinfo : EIATTR_REGCOUNT
	.align		4
.L_210:
        /*04b0*/ 	.byte	0x04, 0x2f
        /*04b2*/ 	.short	(.L_212 - .L_211)
	.align		4
.L_211:
        /*04b4*/ 	.word	index@(_ZN5flash24flash_fwd_splitkv_kernelI23Flash_fwd_kernel_traitsILi96ELi64ELi128ELi4ELb0ELb0EN7cutlass6half_tE19Flash_kernel_traitsILi96ELi64ELi128ELi4ES3_EELb1ELb0ELb1ELb0ELb0ELb0ELb1ELb1EEEvNS_16Flash_fwd_paramsE)
        /*04b8*/ 	.word	0x000000d6


	//----- nvinfo : EIATTR_FRAME_SIZE
	.align		4
.L_212:
        /*04bc*/ 	.byte	0x04, 0x11
        /*04be*/ 	.short	(.L_214 - .L_213)
	.align		4
.L_213:
        /*04c0*/ 	.word	index@(_ZN5flash24flash_fwd_splitkv_kernelI23Flash_fwd_kernel_traitsILi96ELi64ELi128ELi4ELb0ELb0EN7cutlass6half_tE19Flash_kernel_traitsILi96ELi64ELi128ELi4ES3_EELb1ELb0ELb1ELb0ELb0ELb0ELb1ELb1EEEvNS_16Flash_fwd_paramsE)
        /*04c4*/ 	.word	0x00000000


	//----- nvinfo : EIATTR_REGCOUNT
	.align		4
.L_214:
        /*04c8*/ 	.byte	0x04, 0x2f
        /*04ca*/ 	.short	(.L_216 - .L_215)
	.align		4
.L_215:
        /*04cc*/ 	.word	index@(_ZN5flash24flash_fwd_splitkv_kernelI23Flash_fwd_kernel_traitsILi96ELi64ELi128ELi4ELb0ELb0EN7cutlass6half_tE19Flash_kernel_traitsILi96ELi64ELi128ELi4ES3_EELb1ELb0ELb0ELb0ELb1ELb1ELb1ELb1EEEvNS_16Flash_fwd_paramsE)
        /*04d0*/ 	.word	0x000000fa


	//----- nvinfo : EIATTR_FRAME_SIZE
	.align		4
.L_216:
        /*04d4*/ 	.byte	0x04, 0x11
        /*04d6*/ 	.short	(.L_218 - .L_217)
	.align		4
.L_217:
        /*04d8*/ 	.word	index@(_ZN5flash24flash_fwd_splitkv_kernelI23Flash_fwd_kernel_traitsILi96ELi64ELi128ELi4ELb0ELb0EN7cutlass6half_tE19Flash_kernel_traitsILi96ELi64ELi128ELi4ES3_EELb1ELb0ELb0ELb0ELb1ELb1ELb1ELb1EEEvNS_16Flash_fwd_paramsE)
        /*04dc*/ 	.word	0x00000000


	//----- nvinfo : EIATTR_REGCOUNT
	.align		4
.L_218:
        /*04e0*/ 	.byte	0x04, 0x2f
        /*04e2*/ 	.short	(.L_220 - .L_219)
	.align		4
.L_219:
        /*04e4*/ 	.word	index@(_ZN5flash24flash_fwd_splitkv_kernelI23Flash_fwd_kernel_traitsILi96ELi64ELi128ELi4ELb0ELb0EN7cutlass6half_tE19Flash_kernel_traitsILi96ELi64ELi128ELi4ES3_EELb1ELb0ELb0ELb0ELb1ELb0ELb1ELb1EEEvNS_16Flash_fwd_paramsE)
        /*04e8*/ 	.word	0x000000f0


	//----- nvinfo : EIATTR_FRAME_SIZE
	.align		4
.L_220:
        /*04ec*/ 	.byte	0x04, 0x11
        /*04ee*/ 	.short	(.L_222 - .L_221)
	.align		4
.L_221:
        /*04f0*/ 	.word	index@(_ZN5flash24flash_fwd_splitkv_kernelI23Flash_fwd_kernel_traitsILi96ELi64ELi128ELi4ELb0ELb0EN7cutlass6half_tE19Flash_kernel_traitsILi96ELi64ELi128ELi4ES3_EELb1ELb0ELb0ELb0ELb1ELb0ELb1ELb1EEEvNS_16Flash_fwd_paramsE)
        /*04f4*/ 	.word	0x00000000


	//----- nvinfo : EIATTR_REGCOUNT
	.align		4
.L_222:
        /*04f8*/ 	.byte	0x04, 0x2f
        /*04fa*/ 	.short	(.L_224 - .L_223)
	.align		4
.L_223:
        /*04fc*/ 	.word	index@(_ZN5flash24flash_fwd_splitkv_kernelI23Flash_fwd_kernel_traitsILi96ELi64ELi128ELi4ELb0ELb0EN7cutlass6half_tE19Flash_kernel_traitsILi96ELi64ELi128ELi4ES3_EELb1ELb0ELb1ELb0ELb0ELb1ELb1ELb0EEEvNS_16Flash_fwd_paramsE)
        /*0500*/ 	.word	0x000000f2


	//----- nvinfo : EIATTR_FRAME_SIZE
	.align		4
.L_224:
        /*0504*/ 	.byte	0x04, 0x11
        /*0506*/ 	.short	(.L_226 - .L_225)
	.align		4
.L_225:
        /*0508*/ 	.word	index@(_ZN5flash24flash_fwd_splitkv_kernelI23Flash_fwd_kernel_traitsILi96ELi64ELi128ELi4ELb0ELb0EN7cutlass6half_tE19Flash_kernel_traitsILi96ELi64ELi128ELi4ES3_EELb1ELb0ELb1ELb0ELb0ELb1ELb1ELb0EEEvNS_16Flash_fwd_paramsE)
        /*050c*/ 	.word	0x00000000


	//----- nvinfo : EIATTR_REGCOUNT
	.align		4
.L_226:
        /*0510*/ 	.byte	0x04, 0x2f
        /*0512*/ 	.short	(.L_228 - .L_227)
	.align		4
.L_227:
        /*0514*/ 	.word	index@(_ZN5flash24flash_fwd_splitkv_kernelI23Flash_fwd_kernel_traitsILi96ELi64ELi128ELi4ELb0ELb0EN7cutlass6half_tE19Flash_kernel_traitsILi96ELi64ELi128ELi4ES3_EELb1ELb0ELb1ELb0ELb0ELb0ELb1ELb0EEEvNS_16Flash_fwd_paramsE)
        /*0518*/ 	.word	0x000000da


	//----- nvinfo : EIATTR_FRAME_SIZE
	.align		4
.L_228:
        /*051c*/ 	.byte	0x04, 0x11
        /*051e*/ 	.short	(.L_230 - .L_229)
	.align		4
.L_229:
        /*0520*/ 	.word	index@(_ZN5flash24flash_fwd_splitkv_kernelI23Flash_fwd_kernel_traitsILi96ELi64ELi128ELi4ELb0ELb0EN7cutlass6half_tE19Flash_kernel_traitsILi96ELi64ELi128ELi4ES3_EELb1ELb0ELb1ELb0ELb0ELb0ELb1ELb0EEEvNS_16Flash_fwd_paramsE)
        /*0524*/ 	.word	0x00000000


	//----- nvinfo : EIATTR_REGCOUNT
	.align		4
.L_230:
        /*0528*/ 	.byte	0x04, 0x2f
        /*052a*/ 	.short	(.L_232 - .L_231)
	.align		4
.L_231:
        /*052c*/ 	.word	index@(_ZN5flash24flash_fwd_splitkv_kernelI23Flash_fwd_kernel_traitsILi96ELi64ELi128ELi4ELb0ELb0EN7cutlass6half_tE19Flash_kernel_traitsILi96ELi64ELi128ELi4ES3_EELb1ELb0ELb0ELb0ELb1ELb1ELb1ELb0EEEvNS_16Flash_fwd_paramsE)
        /*0530*/ 	.word	0x000000ff


	//----- nvinfo : EIATTR_FRAME_SIZE
	.align		4
.L_232:
        /*0534*/ 	.byte	0x04, 0x11
        /*0536*/ 	.short	(.L_234 - .L_233)
	.align		4
.L_233:
        /*0538*/ 	.word	index@(_ZN5flash24flash_fwd_splitkv_kernelI23Flash_fwd_kernel_traitsILi96ELi64ELi128ELi4ELb0ELb0EN7cutlass6half_tE19Flash_kernel_traitsILi96ELi64ELi128ELi4ES3_EELb1ELb0ELb0ELb0ELb1ELb1ELb1ELb0EEEvNS_16Flash_fwd_paramsE)
        /*053c*/ 	.word	0x00000000


	//----- nvinfo : EIATTR_REGCOUNT
	.align		4
.L_234:
        /*0540*/ 	.byte	0x04, 0x2f
        /*0542*/ 	.short	(.L_236 - .L_235)
	.align		4
.L_235:
        /*0544*/ 	.word	index@(_ZN5flash24flash_fwd_splitkv_kernelI23Flash_fwd_kernel_traitsILi96ELi64ELi128ELi4ELb0ELb0EN7cutlass6half_tE19Flash_kernel_traitsILi96ELi64ELi128ELi4ES3_EELb1ELb0ELb0ELb0ELb1ELb0ELb1ELb0EEEvNS_16Flash_fwd_paramsE)
        /*0548*/ 	.word	0x000000de


	//----- nvinfo : EIATTR_FRAME_SIZE
	.align		4
.L_236:
        /*054c*/ 	.byte	0x04, 0x11
        /*054e*/ 	.short	(.L_238 - .L_237)
	.align		4
.L_237:
        /*0550*/ 	.word	index@(_ZN5flash24flash_fwd_splitkv_kernelI23Flash_fwd_kernel_traitsILi96ELi64ELi128ELi4ELb0ELb0EN7cutlass6half_tE19Flash_kernel_traitsILi96ELi64ELi128ELi4ES3_EELb1ELb0ELb0ELb0ELb1ELb0ELb1ELb0EEEvNS_16Flash_fwd_paramsE)
        /*0554*/ 	.word	0x00000000


	//----- nvinfo : EIATTR_REGCOUNT
	.align		4
.L_238:
        /*0558*/ 	.byte	0x04, 0x2f
        /*055a*/ 	.short	(.L_240 - .L_239)
	.align		4
.L_239:
        /*055c*/ 	.word	index@(_ZN5flash24flash_fwd_splitkv_kernelI23Flash_fwd_kernel_traitsILi96ELi64ELi128ELi4ELb0ELb0EN7cutlass6half_tE19Flash_kernel_traitsILi96ELi64ELi128ELi4ES3_EELb1ELb0ELb1ELb0ELb0ELb1ELb0ELb1EEEvNS_16Flash_fwd_paramsE)
        /*0560*/ 	.word	0x000000e2


	//----- nvinfo : EIATTR_FRAME_SIZE
	.align		4
.L_240:
        /*0564*/ 	.byte	0x04, 0x11
        /*0566*/ 	.short	(.L_242 - .L_241)
	.align		4
.L_241:
        /*0568*/ 	.word	index@(_ZN5flash24flash_fwd_splitkv_kernelI23Flash_fwd_kernel_traitsILi96ELi64ELi128ELi4ELb0ELb0EN7cutlass6half_tE19Flash_kernel_traitsILi96ELi64ELi128ELi4ES3_EELb1ELb0ELb1ELb0ELb0ELb1ELb0ELb1EEEvNS_16Flash_fwd_paramsE)
        /*056c*/ 	.word	0x00000000


	//----- nvinfo : EIATTR_REGCOUNT
	.align		4
.L_242:
        /*0570*/ 	.byte	0x04, 0x2f
        /*0572*/ 	.short	(.L_244 - .L_243)
	.align		4
.L_243:
        /*0574*/ 	.word	index@(_ZN5flash24flash_fwd_splitkv_kernelI23Flash_fwd_kernel_traitsILi96ELi64ELi128ELi4ELb0ELb0EN7cutlass6half_tE19Flash_kernel_traitsILi96ELi64ELi128ELi4ES3_EELb1ELb0ELb1ELb0ELb0ELb0ELb0ELb1EEEvNS_16Flash_fwd_paramsE)
        /*0578*/ 	.word	0x000000d3


	//----- nvinfo : EIATTR_FRAME_SIZE
	.align		4
.L_244:
        /*057c*/ 	.byte	0x04, 0x11
        /*057e*/ 	.short	(.L_246 - .L_245)
	.align		4
.L_245:
        /*0580*/ 	.word	index@(_ZN5flash24flash_fwd_splitkv_kernelI23Flash_fwd_kernel_traitsILi96ELi64ELi128ELi4ELb0ELb0EN7cutlass6half_tE19Flash_kernel_traitsILi96ELi64ELi128ELi4ES3_EELb1ELb0ELb1ELb0ELb0ELb0ELb0ELb1EEEvNS_16Flash_fwd_paramsE)
        /*0584*/ 	.word	0x00000000


	//----- nvinfo : EIATTR_REGCOUNT
	.align		4
.L_246:
        /*0588*/ 	.byte	0x04, 0x2f
        /*058a*/ 	.short	(.L_248 - .L_247)
	.align		4
.L_247:
        /*058c*/ 	.word	index@(_ZN5flash24flash_fwd_splitkv_kernelI23Flash_fwd_kernel_traitsILi96ELi64ELi128ELi4ELb0ELb0EN7cutlass6half_tE19Flash_kernel_traitsILi96ELi64ELi128ELi4ES3_EELb1ELb0ELb0ELb0ELb1ELb1ELb0ELb1EEEvNS_16Flash_fwd_paramsE)
        /*0590*/ 	.word	0x000000d3


	//----- nvinfo : EIATTR_FRAME_SIZE
	.align		4
.L_248:
        /*0594*/ 	.byte	0x04, 0x11
        /*0596*/ 	.short	(.L_250 - .L_249)
	.align		4
.L_249:
        /*0598*/ 	.word	index@(_ZN5flash24flash_fwd_splitkv_kernelI23Flash_fwd_kernel_traitsILi96ELi64ELi128ELi4ELb0ELb0EN7cutlass6half_tE19Flash_kernel_traitsILi96ELi64ELi128ELi4ES3_EELb1ELb0ELb0ELb0ELb1ELb1ELb0ELb1EEEvNS_16Flash_fwd_paramsE)
        /*059c*/ 	.word	0x00000000


	//----- nvinfo : EIATTR_REGCOUNT
	.align		4
.L_250:
        /*05a0*/ 	.byte	0x04, 0x2f
        /*05a2*/ 	.short	(.L_252 - .L_251)
	.align		4
.L_251:
        /*05a4*/ 	.word	index@(_ZN5flash24flash_fwd_splitkv_kernelI23Flash_fwd_kernel_traitsILi96ELi64ELi128ELi4ELb0ELb0EN7cutlass6half_tE19Flash_kernel_traitsILi96ELi64ELi128ELi4ES3_EELb1ELb0ELb0ELb0ELb1ELb0ELb0ELb1EEEvNS_16Flash_fwd_paramsE)
        /*05a8*/ 	.word	0x000000d3


	//----- nvinfo : EIATTR_FRAME_SIZE
	.align		4
.L_252:
        /*05ac*/ 	.byte	0x04, 0x11
        /*05ae*/ 	.short	(.L_254 - .L_253)
	.align		4
.L_253:
        /*05b0*/ 	.word	index@(_ZN5flash24flash_fwd_splitkv_kernelI23Flash_fwd_kernel_traitsILi96ELi64ELi128ELi4ELb0ELb0EN7cutlass6half_tE19Flash_kernel_traitsILi96ELi64ELi128ELi4ES3_EELb1ELb0ELb0ELb0ELb1ELb0ELb0ELb1EEEvNS_16Flash_fwd_paramsE)
        /*05b4*/ 	.word	0x00000000


	//----- nvinfo : EIATTR_REGCOUNT
	.align		4
.L_254:
        /*05b8*/ 	.byte	0x04, 0x2f
        /*05ba*/ 	.short	(.L_256 - .L_255)
	.align		4
.L_255:
        /*05bc*/ 	.word	index@(_ZN5flash24flash_fwd_splitkv_kernelI23Flash_fwd_kernel_traitsILi96ELi64ELi128ELi4ELb0ELb0EN7cutlass6half_tE19Flash_kernel_traitsILi96ELi64ELi128ELi4ES3_EELb1ELb0ELb1ELb0ELb0ELb1ELb0ELb0EEEvNS_16Flash_fwd_paramsE)
        /*05c0*/ 	.word	0x000000f2


	//----- nvinfo : EIATTR_FRAME_SIZE
	.align		4
.L_256:
        /*05c4*/ 	.byte	0x04, 0x11
        /*05c6*/ 	.short	(.L_258 - .L_257)
	.align		4
.L_257:
        /*05c8*/ 	.word	index@(_ZN5flash24flash_fwd_splitkv_kernelI23Flash_fwd_kernel_traitsILi96ELi64ELi128ELi4ELb0ELb0EN7cutlass6half_tE19Flash_kernel_traitsILi96ELi64ELi128ELi4ES3_EELb1ELb0ELb1ELb0ELb0ELb1ELb0ELb0EEEvNS_16Flash_fwd_paramsE)
        /*05cc*/ 	.word	0x00000000


	//----- nvinfo : EIATTR_REGCOUNT
	.align		4
.L_258:
        /*05d0*/ 	.byte	0x04, 0x2f
        /*05d2*/ 	.short	(.L_260 - .L_259)
	.align		4
.L_259:
        /*05d4*/ 	.word	index@(_ZN5flash24flash_fwd_splitkv_kernelI23Flash_fwd_kernel_traitsILi96ELi64ELi128ELi4ELb0ELb0EN7cutlass6half_tE19Flash_kernel_traitsILi96ELi64ELi128ELi4ES3_EELb1ELb0ELb1ELb0ELb0ELb0ELb0ELb0EEEvNS_16Flash_fwd_paramsE)
        /*05d8*/ 	.word	0x000000dc


	//----- nvinfo : EIATTR_FRAME_SIZE
	.align		4
.L_260:
        /*05dc*/ 	.byte	0x04, 0x11
        /*05de*/ 	.short	(.L_262 - .L_261)
	.align		4
.L_261:
        /*05e0*/ 	.word	index@(_ZN5flash24flash_fwd_splitkv_kernelI23Flash_fwd_kernel_traitsILi96ELi64ELi128ELi4ELb0ELb0EN7cutlass6half_tE19Flash_kernel_traitsILi96ELi64ELi128ELi4ES3_EELb1ELb0ELb1ELb0ELb0ELb0ELb0ELb0EEEvNS_16Flash_fwd_paramsE)
        /*05e4*/ 	.word	0x00000000


	//----- nvinfo : EIATTR_REGCOUNT
	.align		4
.L_262:
        /*05e8*/ 	.byte	0x04, 0x2f
        /*05ea*/ 	.short	(.L_264 - .L_263)
	.align		4
.L_263:
        /*05ec*/ 	.word	index@(_ZN5flash24flash_fwd_splitkv_kernelI23Flash_fwd_kernel_traitsILi96ELi64ELi128ELi4ELb0ELb0EN7cutlass6half_tE19Flash_kernel_traitsILi96ELi64ELi128ELi4ES3_EELb1ELb0ELb0ELb0ELb1ELb1ELb0ELb0EEEvNS_16Flash_fwd_paramsE)
        /*05f0*/ 	.word	0x000000f5


	//----- nvinfo : EIATTR_FRAME_SIZE
	.align		4
.L_264:
        /*05f4*/ 	.byte	0x04, 0x11
        /*05f6*/ 	.short	(.L_266 - .L_265)
	.align		4
.L_265:
        /*05f8*/ 	.word	index@(_ZN5flash24flash_fwd_splitkv_kernelI23Flash_fwd_kernel_traitsILi96ELi64ELi128ELi4ELb0ELb0EN7cutlass6half_tE19Flash_kernel_traitsILi96ELi64ELi128ELi4ES3_EELb1ELb0ELb0ELb0ELb1ELb1ELb0ELb0EEEvNS_16Flash_fwd_paramsE)
        /*05fc*/ 	.word	0x00000000


	//----- nvinfo : EIATTR_REGCOUNT
	.align		4
.L_266:
        /*0600*/ 	.byte	0x04, 0x2f
        /*0602*/ 	.short	(.L_268 - .L_267)
	.align		4
.L_267:
        /*0604*/ 	.word	index@(_ZN5flash24flash_fwd_splitkv_kernelI23Flash_fwd_kernel_traitsILi96ELi64ELi128ELi4ELb0ELb0EN7cutlass6half_tE19Flash_kernel_traitsILi96ELi64ELi128ELi4ES3_EELb1ELb0ELb0ELb0ELb1ELb0ELb0ELb0EEEvNS_16Flash_fwd_paramsE)
        /*0608*/ 	.word	0x000000ce


	//----- nvinfo : EIATTR_FRAME_SIZE
	.align		4
.L_268:
        /*060c*/ 	.byte	0x04, 0x11
        /*060e*/ 	.short	(.L_270 - .L_269)
	.align		4
.L_269:
        /*0610*/ 	.word	index@(_ZN5flash24flash_fwd_splitkv_kernelI23Flash_fwd_kernel_traitsILi96ELi64ELi128ELi4ELb0ELb0EN7cutlass6half_tE19Flash_kernel_traitsILi96ELi64ELi128ELi4ES3_EELb1ELb0ELb0ELb0ELb1ELb0ELb0ELb0EEEvNS_16Flash_fwd_paramsE)
        /*0614*/ 	.word	0x00000000


	//----- nvinfo : EIATTR_REGCOUNT
	.align		4
.L_270:
        /*0618*/ 	.byte	0x04, 0x2f
        /*061a*/ 	.short	(.L_272 - .L_271)
	.align		4
.L_271:
        /*061c*/ 	.word	index@(_ZN5flash24flash_fwd_splitkv_kernelI23Flash_fwd_kernel_traitsILi96ELi64ELi128ELi4ELb0ELb0EN7cutlass6half_tE19Flash_kernel_traitsILi96ELi64ELi128ELi4ES3_EELb1ELb0ELb0ELb1ELb1ELb1ELb1ELb0EEEvNS_16Flash_fwd_paramsE)
        /*0620*/ 	.word	0x000000f3


	//----- nvinfo : EIATTR_FRAME_SIZE
	.align		4
.L_272:
        /*0624*/ 	.byte	0x04, 0x11
        /*0626*/ 	.short	(.L_274 - .L_273)
	.align		4
.L_273:
        /*0628*/ 	.word	index@(_ZN5flash24flash_fwd_splitkv_kernelI23Flash_fwd_kernel_traitsILi96ELi64ELi128ELi4ELb0ELb0EN7cutlass6half_tE19Flash_kernel_traitsILi96ELi64ELi128ELi4ES3_EELb1ELb0ELb0ELb1ELb1ELb1ELb1ELb0EEEvNS_16Flash_fwd_paramsE)
        /*062c*/ 	.word	0x00000000


	//----- nvinfo : EIATTR_REGCOUNT
	.align		4
.L_274:
        /*0630*/ 	.byte	0x04, 0x2f
        /*0632*/ 	.short	(.L_276 - .L_275)
	.align		4
.L_275:
        /*0634*/ 	.word	index@(_ZN5flash24flash_fwd_splitkv_kernelI23Flash_fwd_kernel_traitsILi96ELi64ELi128ELi4ELb0ELb0EN7cutlass6half_tE19Flash_kernel_traitsILi96ELi64ELi128ELi4ES3_EELb1ELb0ELb0ELb1ELb1ELb0ELb1ELb0EEEvNS_16Flash_fwd_paramsE)
        /*0638*/ 	.word	0x000000bc


	//----- nvinfo : EIATTR_FRAME_SIZE
	.align		4
.L_276:
        /*063c*/ 	.byte	0x04, 0x11
        /*063e*/ 	.short	(.L_278 - .L_277)
	.align		4
.L_277:
        /*0640*/ 	.word	index@(_ZN5flash24flash_fwd_splitkv_kernelI23Flash_fwd_kernel_traitsILi96ELi64ELi128ELi4ELb0ELb0EN7cutlass6half_tE19Flash_kernel_traitsILi96ELi64ELi128ELi4ES3_EELb1ELb0ELb0ELb1ELb1ELb0ELb1ELb0EEEvNS_16Flash_fwd_paramsE)
        /*0644*/ 	.word	0x00000000


	//----- nvinfo : EIATTR_REGCOUNT
	.align		4
.L_278:
        /*0648*/ 	.byte	0x04, 0x2f
        /*064a*/ 	.short	(.L_280 - .L_279)
	.align		4
.L_279:
        /*064c*/ 	.word	index@(_ZN5flash24flash_fwd_splitkv_kernelI23Flash_fwd_kernel_traitsILi96ELi64ELi128ELi4ELb0ELb0EN7cutlass6half_tE19Flash_kernel_traitsILi96ELi64ELi128ELi4ES3_EELb1ELb0ELb0ELb1ELb1ELb1ELb0ELb0EEEvNS_16Flash_fwd_paramsE)
        /*0650*/ 	.word	0x000000ff


	//----- nvinfo : EIATTR_FRAME_SIZE
	.align		4
.L_280:
        /*0654*/ 	.byte	0x04, 0x11
        /*0656*/ 	.short	(.L_282 - .L_281)
	.align		4
.L_281:
        /*0658*/ 	.word	index@(_ZN5flash24flash_fwd_splitkv_kernelI23Flash_fwd_kernel_traitsILi96ELi64ELi128ELi4ELb0ELb0EN7cutlass6half_tE19Flash_kernel_traitsILi96ELi64ELi128ELi4ES3_EELb1ELb0ELb0ELb1ELb1ELb1ELb0ELb0EEEvNS_16Flash_fwd_paramsE)
        /*065c*/ 	.word	0x00000000


	//----- nvinfo : EIATTR_REGCOUNT
	.align		4
.L_282:
        /*0660*/ 	.byte	0x04, 0x2f
        /*0662*/ 	.short	(.L_284 - .L_283)
	.align		4
.L_283:
        /*0664*/ 	.word	index@(_ZN5flash24flash_fwd_splitkv_kernelI23Flash_fwd_kernel_traitsILi96ELi64ELi128ELi4ELb0ELb0EN7cutlass6half_tE19Flash_kernel_traitsILi96ELi64ELi128ELi4ES3_EELb1ELb0ELb0ELb1ELb1ELb0ELb0ELb0EEEvNS_16Flash_fwd_paramsE)
        /*0668*/ 	.word	0x000000cc


	//----- nvinfo : EIATTR_FRAME_SIZE
	.align		4
.L_284:
        /*066c*/ 	.byte	0x04, 0x11
        /*066e*/ 	.short	(.L_286 - .L_285)
	.align		4
.L_285:
        /*0670*/ 	.word	index@(_ZN5flash24flash_fwd_splitkv_kernelI23Flash_fwd_kernel_traitsILi96ELi64ELi128ELi4ELb0ELb0EN7cutlass6half_tE19Flash_kernel_traitsILi96ELi64ELi128ELi4ES3_EELb1ELb0ELb0ELb1ELb1ELb0ELb0ELb0EEEvNS_16Flash_fwd_paramsE)
        /*0674*/ 	.word	0x00000000


	//----- nvinfo : EIATTR_REGCOUNT
	.align		4
.L_286:
        /*0678*/ 	.byte	0x04, 0x2f
        /*067a*/ 	.short	(.L_288 - .L_287)
	.align		4
.L_287:
        /*067c*/ 	.word	index@(_ZN5flash24flash_fwd_splitkv_kernelI23Flash_fwd_kernel_traitsILi96ELi64ELi128ELi4ELb0ELb0EN7cutlass6half_tE19Flash_kernel_traitsILi96ELi64ELi128ELi4ES3_EELb1ELb0ELb0ELb0ELb0ELb1ELb1ELb1EEEvNS_16Flash_fwd_paramsE)
        /*0680*/ 	.word	0x000000e0


	//----- nvinfo : EIATTR_FRAME_SIZE
	.align		4
.L_288:
        /*0684*/ 	.byte	0x04, 0x11
        /*0686*/ 	.short	(.L_290 - .L_289)
	.align		4
.L_289:
        /*0688*/ 	.word	index@(_ZN5flash24flash_fwd_splitkv_kernelI23Flash_fwd_kernel_traitsILi96ELi64ELi128ELi4ELb0ELb0EN7cutlass6half_tE19Flash_kernel_traitsILi96ELi64ELi128ELi4ES3_EELb1ELb0ELb0ELb0ELb0ELb1ELb1ELb1EEEvNS_16Flash_fwd_paramsE)
        /*068c*/ 	.word	0x00000000


	//----- nvinfo : EIATTR_REGCOUNT
	.align		4
.L_290:
        /*0690*/ 	.byte	0x04, 0x2f
        /*0692*/ 	.short	(.L_292 - .L_291)
	.align		4
.L_291:
        /*0694*/ 	.word	index@(_ZN5flash24flash_fwd_splitkv_kernelI23Flash_fwd_kernel_traitsILi96ELi64ELi128ELi4ELb0ELb0EN7cutlass6half_tE19Flash_kernel_traitsILi96ELi64ELi128ELi4ES3_EELb1ELb0ELb0ELb0ELb0ELb0ELb1ELb1EEEvNS_16Flash_fwd_paramsE)
        /*0698*/ 	.word	0x000000d6


	//----- nvinfo : EIATTR_FRAME_SIZE
	.align		4
.L_292:
        /*069c*/ 	.byte	0x04, 0x11
        /*069e*/ 	.short	(.L_294 - .L_293)
	.align		4
.L_293:
        /*06a0*/ 	.word	index@(_ZN5flash24flash_fwd_splitkv_kernelI23Flash_fwd_kernel_traitsILi96ELi64ELi128ELi4ELb0ELb0EN7cutlass6half_tE19Flash_kernel_traitsILi96ELi64ELi128ELi4ES3_EELb1ELb0ELb0ELb0ELb0ELb0ELb1ELb1EEEvNS_16Flash_fwd_paramsE)
        /*06a4*/ 	.word	0x00000000


	//----- nvinfo : EIATTR_REGCOUNT
	.align		4
.L_294:
        /*06a8*/ 	.byte	0x04, 0x2f
        /*06aa*/ 	.short	(.L_296 - .L_295)
	.align		4
.L_295:
        /*06ac*/ 	.word	index@(_ZN5flash24flash_fwd_splitkv_kernelI23Flash_fwd_kernel_traitsILi96ELi64ELi128ELi4ELb0ELb0EN7cutlass6half_tE19Flash_kernel_traitsILi96ELi64ELi128ELi4ES3_EELb1ELb0ELb0ELb0ELb0ELb1ELb1ELb0EEEvNS_16Flash_fwd_paramsE)
        /*06b0*/ 	.word	0x000000ff


	//----- nvinfo : EIATTR_FRAME_SIZE
	.align		4
.L_296:
        /*06b4*/ 	.byte	0x04, 0x11
        /*06b6*/ 	.short	(.L_298 - .L_297)
	.align		4
.L_297:
        /*06b8*/ 	.word	index@(_ZN5flash24flash_fwd_splitkv_kernelI23Flash_fwd_kernel_traitsILi96ELi64ELi128ELi4ELb0ELb0EN7cutlass6half_tE19Flash_kernel_traitsILi96ELi64ELi128ELi4ES3_EELb1ELb0ELb0ELb0ELb0ELb1ELb1ELb0EEEvNS_16Flash_fwd_paramsE)
        /*06bc*/ 	.word	0x00000000


	//----- nvinfo : EIATTR_REGCOUNT
	.align		4
.L_298:
        /*06c0*/ 	.byte	0x04, 0x2f
        /*06c2*/ 	.short	(.L_300 - .L_299)
	.align		4
.L_299:
        /*06c4*/ 	.word	index@(_ZN5flash24flash_fwd_splitkv_kernelI23Flash_fwd_kernel_traitsILi96ELi64ELi128ELi4ELb0ELb0EN7cutlass6half_tE19Flash_kernel_traitsILi96ELi64ELi128ELi4ES3_EELb1ELb0ELb0ELb0ELb0ELb0ELb1ELb0EEEvNS_16Flash_fwd_paramsE)
        /*06c8*/ 	.word	0x000000d8


	//----- nvinfo : EIATTR_FRAME_SIZE
	.align		4
.L_300:
        /*06cc*/ 	.byte	0x04, 0x11
        /*06ce*/ 	.short	(.L_302 - .L_301)
	.align		4
.L_301:
        /*06d0*/ 	.word	index@(_ZN5flash24flash_fwd_splitkv_kernelI23Flash_fwd_kernel_traitsILi96ELi64ELi128ELi4ELb0ELb0EN7cutlass6half_tE19Flash_kernel_traitsILi96ELi64ELi128ELi4ES3_EELb1ELb0ELb0ELb0ELb0ELb0ELb1ELb0EEEvNS_16Flash_fwd_paramsE)
        /*06d4*/ 	.word	0x00000000


	//----- nvinfo : EIATTR_REGCOUNT
	.align		4
.L_302:
        /*06d8*/ 	.byte	0x04, 0x2f
        /*06da*/ 	.short	(.L_304 - .L_303)
	.align		4
.L_303:
        /*06dc*/ 	.word	index@(_ZN5flash24flash_fwd_splitkv_kernelI23Flash_fwd_kernel_traitsILi96ELi64ELi128ELi4ELb0ELb0EN7cutlass6half_tE19Flash_kernel_traitsILi96ELi64ELi128ELi4ES3_EELb1ELb0ELb0ELb0ELb0ELb1ELb0ELb1EEEvNS_16Flash_fwd_paramsE)
        /*06e0*/ 	.word	0x000000e1


	//----- nvinfo : EIATTR_FRAME_SIZE
	.align		4
.L_304:
        /*06e4*/ 	.byte	0x04, 0x11
        /*06e6*/ 	.short	(.L_306 - .L_305)
	.align		4
.L_305:
        /*06e8*/ 	.word	index@(_ZN5flash24flash_fwd_splitkv_kernelI23Flash_fwd_kernel_traitsILi96ELi64ELi128ELi4ELb0ELb0EN7cutlass6half_tE19Flash_kernel_traitsILi96ELi64ELi128ELi4ES3_EELb1ELb0ELb0ELb0ELb0ELb1ELb0ELb1EEEvNS_16Flash_fwd_paramsE)
        /*06ec*/ 	.word	0x00000000


	//----- nvinfo : EIATTR_REGCOUNT
	.align		4
.L_306:
        /*06f0*/ 	.byte	0x04, 0x2f
        /*06f2*/ 	.short	(.L_308 - .L_307)
	.align		4
.L_307:
        /*06f4*/ 	.word	index@(_ZN5flash24flash_fwd_splitkv_kernelI23Flash_fwd_kernel_traitsILi96ELi64ELi128ELi4ELb0ELb0EN7cutlass6half_tE19Flash_kernel_traitsILi96ELi64ELi128ELi4ES3_EELb1ELb0ELb0ELb0ELb0ELb0ELb0ELb1EEEvNS_16Flash_fwd_paramsE)
        /*06f8*/ 	.word	0x000000d6


	//----- nvinfo : EIATTR_FRAME_SIZE
	.align		4
.L_308:
        /*06fc*/ 	.byte	0x04, 0x11
        /*06fe*/ 	.short	(.L_310 - .L_309)
	.align		4
.L_309:
        /*0700*/ 	.word	index@(_ZN5flash24flash_fwd_splitkv_kernelI23Flash_fwd_kernel_traitsILi96ELi64ELi128ELi4ELb0ELb0EN7cutlass6half_tE19Flash_kernel_traitsILi96ELi64ELi128ELi4ES3_EELb1ELb0ELb0ELb0ELb0ELb0ELb0ELb1EEEvNS_16Flash_fwd_paramsE)
        /*0704*/ 	.word	0x00000000


	//----- nvinfo : EIATTR_REGCOUNT
	.align		4
.L_310:
        /*0708*/ 	.byte	0x04, 0x2f
        /*070a*/ 	.short	(.L_312 - .L_311)
	.align		4
.L_311:
        /*070c*/ 	.word	index@(_ZN5flash24flash_fwd_splitkv_kernelI23Flash_fwd_kernel_traitsILi96ELi64ELi128ELi4ELb0ELb0EN7cutlass6half_tE19Flash_kernel_traitsILi96ELi64ELi128ELi4ES3_EELb1ELb0ELb0ELb0ELb0ELb1ELb0ELb0EEEvNS_16Flash_fwd_paramsE)
        /*0710*/ 	.word	0x000000ff


	//----- nvinfo : EIATTR_FRAME_SIZE
	.align		4
.L_312:
        /*0714*/ 	.byte	0x04, 0x11
        /*0716*/ 	.short	(.L_314 - .L_313)
	.align		4
.L_313:
        /*0718*/ 	.word	index@(_ZN5flash24flash_fwd_splitkv_kernelI23Flash_fwd_kernel_traitsILi96ELi64ELi128ELi4ELb0ELb0EN7cutlass6half_tE19Flash_kernel_traitsILi96ELi64ELi128ELi4ES3_EELb1ELb0ELb0ELb0ELb0ELb1ELb0ELb0EEEvNS_16Flash_fwd_paramsE)
        /*071c*/ 	.word	0x00000000


	//----- nvinfo : EIATTR_REGCOUNT
	.align		4
.L_314:
        /*0720*/ 	.byte	0x04, 0x2f
        /*0722*/ 	.short	(.L_316 - .L_315)
	.align		4
.L_315:
        /*0724*/ 	.word	index@(_ZN5flash24flash_fwd_splitkv_kernelI23Flash_fwd_kernel_traitsILi96ELi64ELi128ELi4ELb0ELb0EN7cutlass6half_tE19Flash_kernel_traitsILi96ELi64ELi128ELi4ES3_EELb1ELb0ELb0ELb0ELb0ELb0ELb0ELb0EEEvNS_16Flash_fwd_paramsE)
        /*0728*/ 	.word	0x000000db


	//----- nvinfo : EIATTR_FRAME_SIZE
	.align		4
.L_316:
        /*072c*/ 	.byte	0x04, 0x11
        /*072e*/ 	.short	(.L_318 - .L_317)
	.align		4
.L_317:
        /*0730*/ 	.word	index@(_ZN5flash24flash_fwd_splitkv_kernelI23Flash_fwd_kernel_traitsILi96ELi64ELi128ELi4ELb0ELb0EN7cutlass6half_tE19Flash_kernel_traitsILi96ELi64ELi128ELi4ES3_EELb1ELb0ELb0ELb0ELb0ELb0ELb0ELb0EEEvNS_16Flash_fwd_paramsE)
        /*0734*/ 	.word	0x00000000


	//----- nvinfo : EIATTR_REGCOUNT
	.align		4
.L_318:
        /*0738*/ 	.byte	0x04, 0x2f
        /*073a*/ 	.short	(.L_320 - .L_319)
	.align		4
.L_319:
        /*073c*/ 	.word	index@(_ZN5flash32flash_fwd_splitkv_combine_kernelI23Flash_fwd_kernel_traitsILi96ELi64ELi128ELi4ELb0ELb0EN7cutlass6half_tE19Flash_kernel_traitsILi96ELi64ELi128ELi4ES3_EELi16ELi1ELb1EEEvNS_16Flash_fwd_paramsE)
        /*0740*/ 	.word	0x00000036


	//----- nvinfo : EIATTR_FRAME_SIZE
	.align		4
.L_320:
        /*0744*/ 	.byte	0x04, 0x11
        /*0746*/ 	.short	(.L_322 - .L_321)
	.align		4
.L_321:
        /*0748*/ 	.word	index@($__internal_13_$__cuda_sm20_div_s64)
        /*074c*/ 	.word	0x00000000


	//----- nvinfo : EIATTR_FRAME_SIZE
	.align		4
.L_322:
        /*0750*/ 	.byte	0x04, 0x11
        /*0752*/ 	.short	(.L_324 - .L_323)
	.align		4
.L_323:
        /*0754*/ 	.word	index@(_ZN5flash32flash_fwd_splitkv_combine_kernelI23Flash_fwd_kernel_traitsILi96ELi64ELi128ELi4ELb0ELb0EN7cutlass6half_tE19Flash_kernel_traitsILi96ELi64ELi128ELi4ES3_EELi16ELi1ELb1EEEvNS_16Flash_fwd_paramsE)
        /*0758*/ 	.word	0x00000000


	//----- nvinfo : EIATTR_REGCOUNT
	.align		4
.L_324:
        /*075c*/ 	.byte	0x04, 0x2f
        /*075e*/ 	.short	(.L_326 - .L_325)
	.align		4
.L_325:
        /*0760*/ 	.word	index@(_ZN5flash32flash_fwd_splitkv_combine_kernelI23Flash_fwd_kernel_traitsILi96ELi64ELi128ELi4ELb0ELb0EN7cutlass6half_tE19Flash_kernel_traitsILi96ELi64ELi128ELi4ES3_EELi16ELi2ELb1EEEvNS_16Flash_fwd_paramsE)
        /*0764*/ 	.word	0x00000036


	//----- nvinfo : EIATTR_FRAME_SIZE
	.align		4
.L_326:
        /*0768*/ 	.byte	0x04, 0x11
        /*076a*/ 	.short	(.L_328 - .L_327)
	.align		4
.L_327:
        /*076c*/ 	.word	index@($__internal_12_$__cuda_sm20_div_s64)
        /*0770*/ 	.word	0x00000000


	//----- nvinfo : EIATTR_FRAME_SIZE
	.align		4
.L_328:
        /*0774*/ 	.byte	0x04, 0x11
        /*0776*/ 	.short	(.L_330 - .L_329)
	.align		4
.L_329:
        /*0778*/ 	.word	index@(_ZN5flash32flash_fwd_splitkv_combine_kernelI23Flash_fwd_kernel_traitsILi96ELi64ELi128ELi4ELb0ELb0EN7cutlass6half_tE19Flash_kernel_traitsILi96ELi64ELi128ELi4ES3_EELi16ELi2ELb1EEEvNS_16Flash_fwd_paramsE)
        /*077c*/ 	.word	0x00000000


	//----- nvinfo : EIATTR_REGCOUNT
	.align		4
.L_330:
        /*0780*/ 	.byte	0x04, 0x2f
        /*0782*/ 	.short	(.L_332 - .L_331)
	.align		4
.L_331:
        /*0784*/ 	.word	index@(_ZN5flash32flash_fwd_splitkv_combine_kernelI23Flash_fwd_kernel_traitsILi96ELi64ELi128ELi4ELb0ELb0EN7cutlass6half_tE19Flash_kernel_traitsILi96ELi64ELi128ELi4ES3_EELi16ELi3ELb1EEEvNS_16Flash_fwd_paramsE)
        /*0788*/ 	.word	0x00000036


	//----- nvinfo : EIATTR_FRAME_SIZE
	.align		4
.L_332:
        /*078c*/ 	.byte	0x04, 0x11
        /*078e*/ 	.short	(.L_334 - .L_333)
	.align		4
.L_333:
        /*0790*/ 	.word	index@($__internal_11_$__cuda_sm20_div_s64)
        /*0794*/ 	.word	0x00000000


	//----- nvinfo : EIATTR_FRAME_SIZE
	.align		4
.L_334:
        /*0798*/ 	.byte	0x04, 0x11
        /*079a*/ 	.short	(.L_336 - .L_335)
	.align		4
.L_335:
        /*079c*/ 	.word	index@(_ZN5flash32flash_fwd_splitkv_combine_kernelI23Flash_fwd_kernel_traitsILi96ELi64ELi128ELi4ELb0ELb0EN7cutlass6half_tE19Flash_kernel_traitsILi96ELi64ELi128ELi4ES3_EELi16ELi3ELb1EEEvNS_16Flash_fwd_paramsE)
        /*07a0*/ 	.word	0x00000000


	//----- nvinfo : EIATTR_REGCOUNT
	.align		4
.L_336:
        /*07a4*/ 	.byte	0x04, 0x2f
        /*07a6*/ 	.short	(.L_338 - .L_337)
	.align		4
.L_337:
        /*07a8*/ 	.word	index@(_ZN5flash32flash_fwd_splitkv_combine_kernelI23Flash_fwd_kernel_traitsILi96ELi64ELi128ELi4ELb0ELb0EN7cutlass6half_tE19Flash_kernel_traitsILi96ELi64ELi128ELi4ES3_EELi16ELi4ELb1EEEvNS_16Flash_fwd_paramsE)
        /*07ac*/ 	.word	0x0000003e


	//----- nvinfo : EIATTR_FRAME_SIZE
	.align		4
.L_338:
        /*07b0*/ 	.byte	0x04, 0x11
        /*07b2*/ 	.short	(.L_340 - .L_339)
	.align		4
.L_339:
        /*07b4*/ 	.word	index@($__internal_10_$__cuda_sm20_div_s64)
        /*07b8*/ 	.word	0x00000000


	//----- nvinfo : EIATTR_FRAME_SIZE
	.align		4
.L_340:
        /*07bc*/ 	.byte	0x04, 0x11
        /*07be*/ 	.short	(.L_342 - .L_341)
	.align		4
.L_341:
        /*07c0*/ 	.word	index@(_ZN5flash32flash_fwd_splitkv_combine_kernelI23Flash_fwd_kernel_traitsILi96ELi64ELi128ELi4ELb0ELb0EN7cutlass6half_tE19Flash_kernel_traitsILi96ELi64ELi128ELi4ES3_EELi16ELi4ELb1EEEvNS_16Flash_fwd_paramsE)
        /*07c4*/ 	.word	0x00000000


	//----- nvinfo : EIATTR_REGCOUNT
	.align		4
.L_342:
        /*07c8*/ 	.byte	0x04, 0x2f
        /*07ca*/ 	.short	(.L_344 - .L_343)
	.align		4
.L_343:
        /*07cc*/ 	.word	index@(_ZN5flash32flash_fwd_splitkv_combine_kernelI23Flash_fwd_kernel_traitsILi96ELi64ELi128ELi4ELb0ELb0EN7cutlass6half_tE19Flash_kernel_traitsILi96ELi64ELi128ELi4ES3_EELi16ELi5ELb1EEEvNS_16Flash_fwd_paramsE)
        /*07d0*/ 	.word	0x00000040


	//----- nvinfo : EIATTR_FRAME_SIZE
	.align		4
.L_344:
        /*07d4*/ 	.byte	0x04, 0x11
        /*07d6*/ 	.short	(.L_346 - .L_345)
	.align		4
.L_345:
        /*07d8*/ 	.word	index@($__internal_9_$__cuda_sm20_div_s64)
        /*07dc*/ 	.word	0x00000000


	//----- nvinfo : EIATTR_FRAME_SIZE
	.align		4
.L_346:
        /*07e0*/ 	.byte	0x04, 0x11
        /*07e2*/ 	.short	(.L_348 - .L_347)
	.align		4
.L_347:
        /*07e4*/ 	.word	index@(_ZN5flash32flash_fwd_splitkv_combine_kernelI23Flash_fwd_kernel_traitsILi96ELi64ELi128ELi4ELb0ELb0EN7cutlass6half_tE19Flash_kernel_traitsILi96ELi64ELi128ELi4ES3_EELi16ELi5ELb1EEEvNS_16Flash_fwd_paramsE)
        /*07e8*/ 	.word	0x00000000


	//----- nvinfo : EIATTR_REGCOUNT
	.align		4
.L_348:
        /*07ec*/ 	.byte	0x04, 0x2f
        /*07ee*/ 	.short	(.L_350 - .L_349)
	.align		4
.L_349:
        /*07f0*/ 	.word	index@(_ZN5flash32flash_fwd_splitkv_combine_kernelI23Flash_fwd_kernel_traitsILi96ELi64ELi128ELi4ELb0ELb0EN7cutlass6half_tE19Flash_kernel_traitsILi96ELi64ELi128ELi4ES3_EELi16ELi6ELb1EEEvNS_16Flash_fwd_paramsE)
        /*07f4*/ 	.word	0x0000003e


	//----- nvinfo : EIATTR_FRAME_SIZE
	.align		4
.L_350:
        /*07f8*/ 	.byte	0x04, 0x11
        /*07fa*/ 	.short	(.L_352 - .L_351)
	.align		4
.L_351:
        /*07fc*/ 	.word	index@($__internal_8_$__cuda_sm20_div_s64)
        /*0800*/ 	.word	0x00000000


	//----- nvinfo : EIATTR_FRAME_SIZE
	.align		4
.L_352:
        /*0804*/ 	.byte	0x04, 0x11
        /*0806*/ 	.short	(.L_354 - .L_353)
	.align		4
.L_353:
        /*0808*/ 	.word	index@(_ZN5flash32flash_fwd_splitkv_combine_kernelI23Flash_fwd_kernel_traitsILi96ELi64ELi128ELi4ELb0ELb0EN7cutlass6half_tE19Flash_kernel_traitsILi96ELi64ELi128ELi4ES3_EELi16ELi6ELb1EEEvNS_16Flash_fwd_paramsE)
        /*080c*/ 	.word	0x00000000


	//----- nvinfo : EIATTR_REGCOUNT
	.align		4
.L_354:
        /*0810*/ 	.byte	0x04, 0x2f
        /*0812*/ 	.short	(.L_356 - .L_355)
	.align		4
.L_355:
        /*0814*/ 	.word	index@(_ZN5flash32flash_fwd_splitkv_combine_kernelI23Flash_fwd_kernel_traitsILi96ELi64ELi128ELi4ELb0ELb0EN7cutlass6half_tE19Flash_kernel_traitsILi96ELi64ELi128ELi4ES3_EELi16ELi7ELb1EEEvNS_16Flash_fwd_paramsE)
        /*0818*/ 	.word	0x00000046


	//----- nvinfo : EIATTR_FRAME_SIZE
	.align		4
.L_356:
        /*081c*/ 	.byte	0x04, 0x11
        /*081e*/ 	.short	(.L_358 - .L_357)
	.align		4
.L_357:
        /*0820*/ 	.word	index@($__internal_7_$__cuda_sm20_div_s64)
        /*0824*/ 	.word	0x00000000


	//----- nvinfo : EIATTR_FRAME_SIZE
	.align		4
.L_358:
        /*0828*/ 	.byte	0x04, 0x11
        /*082a*/ 	.short	(.L_360 - .L_359)
	.align		4
.L_359:
        /*082c*/ 	.word	index@(_ZN5flash32flash_fwd_splitkv_combine_kernelI23Flash_fwd_kernel_traitsILi96ELi64ELi128ELi4ELb0ELb0EN7cutlass6half_tE19Flash_kernel_traitsILi96ELi64ELi128ELi4ES3_EELi16ELi7ELb1EEEvNS_16Flash_fwd_paramsE)
        /*0830*/ 	.word	0x00000000


	//----- nvinfo : EIATTR_REGCOUNT
	.align		4
.L_360:
        /*0834*/ 	.byte	0x04, 0x2f
        /*0836*/ 	.short	(.L_362 - .L_361)
	.align		4
.L_361:
        /*0838*/ 	.word	index@(_ZN5flash32flash_fwd_splitkv_combine_kernelI23Flash_fwd_kernel_traitsILi96ELi64ELi128ELi4ELb0ELb0EN7cutlass6half_tE19Flash_kernel_traitsILi96ELi64ELi128ELi4ES3_EELi16ELi1ELb0EEEvNS_16Flash_fwd_paramsE)
        /*083c*/ 	.word	0x00000036


	//----- nvinfo : EIATTR_FRAME_SIZE
	.align		4
.L_362:
        /*0840*/ 	.byte	0x04, 0x11
        /*0842*/ 	.short	(.L_364 - .L_363)
	.align		4
.L_363:
        /*0844*/ 	.word	index@($__internal_6_$__cuda_sm20_div_s64)
        /*0848*/ 	.word	0x00000000


	//----- nvinfo : EIATTR_FRAME_SIZE
	.align		4
.L_364:
        /*084c*/ 	.byte	0x04, 0x11
        /*084e*/ 	.short	(.L_366 - .L_365)
	.align		4
.L_365:
        /*0850*/ 	.word	index@(_ZN5flash32flash_fwd_splitkv_combine_kernelI23Flash_fwd_kernel_traitsILi96ELi64ELi128ELi4ELb0ELb0EN7cutlass6half_tE19Flash_kernel_traitsILi96ELi64ELi128ELi4ES3_EELi16ELi1ELb0EEEvNS_16Flash_fwd_paramsE)
        /*0854*/ 	.word	0x00000000


	//----- nvinfo : EIATTR_REGCOUNT
	.align		4
.L_366:
        /*0858*/ 	.byte	0x04, 0x2f
        /*085a*/ 	.short	(.L_368 - .L_367)
	.align		4
.L_367:
        /*085c*/ 	.word	index@(_ZN5flash32flash_fwd_splitkv_combine_kernelI23Flash_fwd_kernel_traitsILi96ELi64ELi128ELi4ELb0ELb0EN7cutlass6half_tE19Flash_kernel_traitsILi96ELi64ELi128ELi4ES3_EELi16ELi2ELb0EEEvNS_16Flash_fwd_paramsE)
        /*0860*/ 	.word	0x00000036


	//----- nvinfo : EIATTR_FRAME_SIZE
	.align		4
.L_368:
        /*0864*/ 	.byte	0x04, 0x11
        /*0866*/ 	.short	(.L_370 - .L_369)
	.align		4
.L_369:
        /*0868*/ 	.word	index@($__internal_5_$__cuda_sm20_div_s64)
        /*086c*/ 	.word	0x00000000


	//----- nvinfo : EIATTR_FRAME_SIZE
	.align		4
.L_370:
        /*0870*/ 	.byte	0x04, 0x11
        /*0872*/ 	.short	(.L_372 - .L_371)
	.align		4
.L_371:
        /*0874*/ 	.word	index@(_ZN5flash32flash_fwd_splitkv_combine_kernelI23Flash_fwd_kernel_traitsILi96ELi64ELi128ELi4ELb0ELb0EN7cutlass6half_tE19Flash_kernel_traitsILi96ELi64ELi128ELi4ES3_EELi16ELi2ELb0EEEvNS_16Flash_fwd_paramsE)
        /*0878*/ 	.word	0x00000000


	//----- nvinfo : EIATTR_REGCOUNT
	.align		4
.L_372:
        /*087c*/ 	.byte	0x04, 0x2f
        /*087e*/ 	.short	(.L_374 - .L_373)
	.align		4
.L_373:
        /*0880*/ 	.word	index@(_ZN5flash32flash_fwd_splitkv_combine_kernelI23Flash_fwd_kernel_traitsILi96ELi64ELi128ELi4ELb0ELb0EN7cutlass6half_tE19Flash_kernel_traitsILi96ELi64ELi128ELi4ES3_EELi16ELi3ELb0EEEvNS_16Flash_fwd_paramsE)
        /*0884*/ 	.word	0x00000036


	//----- nvinfo : EIATTR_FRAME_SIZE
	.align		4
.L_374:
        /*0888*/ 	.byte	0x04, 0x11
        /*088a*/ 	.short	(.L_376 - .L_375)
	.align		4
.L_375:
        /*088c*/ 	.word	index@($__internal_4_$__cuda_sm20_div_s64)
        /*0890*/ 	.word	0x00000000


	//----- nvinfo : EIATTR_FRAME_SIZE
	.align		4
.L_376:
        /*0894*/ 	.byte	0x04, 0x11
        /*0896*/ 	.short	(.L_378 - .L_377)
	.align		4
.L_377:
        /*0898*/ 	.word	index@(_ZN5flash32flash_fwd_splitkv_combine_kernelI23Flash_fwd_kernel_traitsILi96ELi64ELi128ELi4ELb0ELb0EN7cutlass6half_tE19Flash_kernel_traitsILi96ELi64ELi128ELi4ES3_EELi16ELi3ELb0EEEvNS_16Flash_fwd_paramsE)
        /*089c*/ 	.word	0x00000000


	//----- nvinfo : EIATTR_REGCOUNT
	.align		4
.L_378:
        /*08a0*/ 	.byte	0x04, 0x2f
        /*08a2*/ 	.short	(.L_380 - .L_379)
	.align		4
.L_379:
        /*08a4*/ 	.word	index@(_ZN5flash32flash_fwd_splitkv_combine_kernelI23Flash_fwd_kernel_traitsILi96ELi64ELi128ELi4ELb0ELb0EN7cutlass6half_tE19Flash_kernel_traitsILi96ELi64ELi128ELi4ES3_EELi16ELi4ELb0EEEvNS_16Flash_fwd_paramsE)
        /*08a8*/ 	.word	0x0000003e


	//----- nvinfo : EIATTR_FRAME_SIZE
	.align		4
.L_380:
        /*08ac*/ 	.byte	0x04, 0x11
        /*08ae*/ 	.short	(.L_382 - .L_381)
	.align		4
.L_381:
        /*08b0*/ 	.word	index@($__internal_3_$__cuda_sm20_div_s64)
        /*08b4*/ 	.word	0x00000000


	//----- nvinfo : EIATTR_FRAME_SIZE
	.align		4
.L_382:
        /*08b8*/ 	.byte	0x04, 0x11
        /*08ba*/ 	.short	(.L_384 - .L_383)
	.align		4
.L_383:
        /*08bc*/ 	.word	index@(_ZN5flash32flash_fwd_splitkv_combine_kernelI23Flash_fwd_kernel_traitsILi96ELi64ELi128ELi4ELb0ELb0EN7cutlass6half_tE19Flash_kernel_traitsILi96ELi64ELi128ELi4ES3_EELi16ELi4ELb0EEEvNS_16Flash_fwd_paramsE)
        /*08c0*/ 	.word	0x00000000


	//----- nvinfo : EIATTR_REGCOUNT
	.align		4
.L_384:
        /*08c4*/ 	.byte	0x04, 0x2f
        /*08c6*/ 	.short	(.L_386 - .L_385)
	.align		4
.L_385:
        /*08c8*/ 	.word	index@(_ZN5flash32flash_fwd_splitkv_combine_kernelI23Flash_fwd_kernel_traitsILi96ELi64ELi128ELi4ELb0ELb0EN7cutlass6half_tE19Flash_kernel_traitsILi96ELi64ELi128ELi4ES3_EELi16ELi5ELb0EEEvNS_16Flash_fwd_paramsE)
        /*08cc*/ 	.word	0x00000040


	//----- nvinfo : EIATTR_FRAME_SIZE
	.align		4
.L_386:
        /*08d0*/ 	.byte	0x04, 0x11
        /*08d2*/ 	.short	(.L_388 - .L_387)
	.align		4
.L_387:
        /*08d4*/ 	.word	index@($__internal_2_$__cuda_sm20_div_s64)
        /*08d8*/ 	.word	0x00000000


	//----- nvinfo : EIATTR_FRAME_SIZE
	.align		4
.L_388:
        /*08dc*/ 	.byte	0x04, 0x11
        /*08de*/ 	.short	(.L_390 - .L_389)
	.align		4
.L_389:
        /*08e0*/ 	.word	index@(_ZN5flash32flash_fwd_splitkv_combine_kernelI23Flash_fwd_kernel_traitsILi96ELi64ELi128ELi4ELb0ELb0EN7cutlass6half_tE19Flash_kernel_traitsILi96ELi64ELi128ELi4ES3_EELi16ELi5ELb0EEEvNS_16Flash_fwd_paramsE)
        /*08e4*/ 	.word	0x00000000


	//----- nvinfo : EIATTR_REGCOUNT
	.align		4
.L_390:
        /*08e8*/ 	.byte	0x04, 0x2f
        /*08ea*/ 	.short	(.L_392 - .L_391)
	.align		4
.L_391:
        /*08ec*/ 	.word	index@(_ZN5flash32flash_fwd_splitkv_combine_kernelI23Flash_fwd_kernel_traitsILi96ELi64ELi128ELi4ELb0ELb0EN7cutlass6half_tE19Flash_kernel_traitsILi96ELi64ELi128ELi4ES3_EELi16ELi6ELb0EEEvNS_16Flash_fwd_paramsE)
        /*08f0*/ 	.word	0x0000003e


	//----- nvinfo : EIATTR_FRAME_SIZE
	.align		4
.L_392:
        /*08f4*/ 	.byte	0x04, 0x11
        /*08f6*/ 	.short	(.L_394 - .L_393)
	.align		4
.L_393:
        /*08f8*/ 	.word	index@($__internal_1_$__cuda_sm20_div_s64)
        /*08fc*/ 	.word	0x00000000


	//----- nvinfo : EIATTR_FRAME_SIZE
	.align		4
.L_394:
        /*0900*/ 	.byte	0x04, 0x11
        /*0902*/ 	.short	(.L_396 - .L_395)
	.align		4
.L_395:
        /*0904*/ 	.word	index@(_ZN5flash32flash_fwd_splitkv_combine_kernelI23Flash_fwd_kernel_traitsILi96ELi64ELi128ELi4ELb0ELb0EN7cutlass6half_tE19Flash_kernel_traitsILi96ELi64ELi128ELi4ES3_EELi16ELi6ELb0EEEvNS_16Flash_fwd_paramsE)
        /*0908*/ 	.word	0x00000000


	//----- nvinfo : EIATTR_REGCOUNT
	.align		4
.L_396:
        /*090c*/ 	.byte	0x04, 0x2f
        /*090e*/ 	.short	(.L_398 - .L_397)
	.align		4
.L_397:
        /*0910*/ 	.word	index@(_ZN5flash32flash_fwd_splitkv_combine_kernelI23Flash_fwd_kernel_traitsILi96ELi64ELi128ELi4ELb0ELb0EN7cutlass6half_tE19Flash_kernel_traitsILi96ELi64ELi128ELi4ES3_EELi16ELi7ELb0EEEvNS_16Flash_fwd_paramsE)
        /*0914*/ 	.word	0x00000046


	//----- nvinfo : EIATTR_FRAME_SIZE
	.align		4
.L_398:
        /*0918*/ 	.byte	0x04, 0x11
        /*091a*/ 	.short	(.L_400 - .L_399)
	.align		4
.L_399:
        /*091c*/ 	.word	index@($__internal_0_$__cuda_sm20_div_s64)
        /*0920*/ 	.word	0x00000000


	//----- nvinfo : EIATTR_FRAME_SIZE
	.align		4
.L_400:
        /*0924*/ 	.byte	0x04, 0x11
        /*0926*/ 	.short	(.L_402 - .L_401)
	.align		4
.L_401:
        /*0928*/ 	.word	index@(_ZN5flash32flash_fwd_splitkv_combine_kernelI23Flash_fwd_kernel_traitsILi96ELi64ELi128ELi4ELb0ELb0EN7cutlass6half_tE19Flash_kernel_traitsILi96ELi64ELi128ELi4ES3_EELi16ELi7ELb0EEEvNS_16Flash_fwd_paramsE)
        /*092c*/ 	.word	0x00000000


	//----- nvinfo : EIATTR_MIN_STACK_SIZE
	.align		4
.L_402:
        /*0930*/ 	.byte	0x04, 0x12
        /*0932*/ 	.short	(.L_404 - .L_403)
	.align		4
.L_403:
        /*0934*/ 	.word	index@(_ZN5flash32flash_fwd_splitkv_combine_kernelI23Flash_fwd_kernel_traitsILi96ELi64ELi128ELi4ELb0ELb0EN7cutlass6half_tE19Flash_kernel_traitsILi96ELi64ELi128ELi4ES3_EELi16ELi7ELb0EEEvNS_16Flash_fwd_paramsE)
        /*0938*/ 	.word	0x00000000


	//----- nvinfo : EIATTR_MIN_STACK_SIZE
	.align		4
.L_404:
        /*093c*/ 	.byte	0x04, 0x12
        /*093e*/ 	.short	(.L_406 - .L_405)
	.align		4
.L_405:
        /*0940*/ 	.word	index@(_ZN5flash32flash_fwd_splitkv_combine_kernelI23Flash_fwd_kernel_traitsILi96ELi64ELi128ELi4ELb0ELb0EN7cutlass6half_tE19Flash_kernel_traitsILi96ELi64ELi128ELi4ES3_EELi16ELi6ELb0EEEvNS_16Flash_fwd_paramsE)
        /*0944*/ 	.word	0x00000000


	//----- nvinfo : EIATTR_MIN_STACK_SIZE
	.align		4
.L_406:
        /*0948*/ 	.byte	0x04, 0x12
        /*094a*/ 	.short	(.L_408 - .L_407)
	.align		4
.L_407:
        /*094c*/ 	.word	index@(_ZN5flash32flash_fwd_splitkv_combine_kernelI23Flash_fwd_kernel_traitsILi96ELi64ELi128ELi4ELb0ELb0EN7cutlass6half_tE19Flash_kernel_traitsILi96ELi64ELi128ELi4ES3_EELi16ELi5ELb0EEEvNS_16Flash_fwd_paramsE)
        /*0950*/ 	.word	0x00000000


	//----- nvinfo : EIATTR_MIN_STACK_SIZE
	.align		4
.L_408:
        /*0954*/ 	.byte	0x04, 0x12
        /*0956*/ 	.short	(.L_410 - .L_409)
	.align		4
.L_409:
        /*0958*/ 	.word	index@(_ZN5flash32flash_fwd_splitkv_combine_kernelI23Flash_fwd_kernel_traitsILi96ELi64ELi128ELi4ELb0ELb0EN7cutlass6half_tE19Flash_kernel_traitsILi96ELi64ELi128ELi4ES3_EELi16ELi4ELb0EEEvNS_16Flash_fwd_paramsE)
        /*095c*/ 	.word	0x00000000


	//----- nvinfo : EIATTR_MIN_STACK_SIZE
	.align		4
.L_410:
        /*0960*/ 	.byte	0x04, 0x12
        /*0962*/ 	.short	(.L_412 - .L_411)
	.align		4
.L_411:
        /*0964*/ 	.word	index@(_ZN5flash32flash_fwd_splitkv_combine_kernelI23Flash_fwd_kernel_traitsILi96ELi64ELi128ELi4ELb0ELb0EN7cutlass6half_tE19Flash_kernel_traitsILi96ELi64ELi128ELi4ES3_EELi16ELi3ELb0EEEvNS_16Flash_fwd_paramsE)
        /*0968*/ 	.word	0x00000000


	//----- nvinfo : EIATTR_MIN_STACK_SIZE
	.align		4
.L_412:
        /*096c*/ 	.byte	0x04, 0x12
        /*096e*/ 	.short	(.L_414 - .L_413)
	.align		4
.L_413:
        /*0970*/ 	.word	index@(_ZN5flash32flash_fwd_splitkv_combine_kernelI23Flash_fwd_kernel_traitsILi96ELi64ELi128ELi4ELb0ELb0EN7cutlass6half_tE19Flash_kernel_traitsILi96ELi64ELi128ELi4ES3_EELi16ELi2ELb0EEEvNS_16Flash_fwd_paramsE)
        /*0974*/ 	.word	0x00000000


	//----- nvinfo : EIATTR_MIN_STACK_SIZE
	.align		4
.L_414:
        /*0978*/ 	.byte	0x04, 0x12
        /*097a*/ 	.short	(.L_416 - .L_415)
	.align		4
.L_415:
        /*097c*/ 	.word	index@(_ZN5flash32flash_fwd_splitkv_combine_kernelI23Flash_fwd_kernel_traitsILi96ELi64ELi128ELi4ELb0ELb0EN7cutlass6half_tE19Flash_kernel_traitsILi96ELi64ELi128ELi4ES3_EELi16ELi1ELb0EEEvNS_16Flash_fwd_paramsE)
        /*0980*/ 	.word	0x00000000


	//----- nvinfo : EIATTR_MIN_STACK_SIZE
	.align		4
.L_416:
        /*0984*/ 	.byte	0x04, 0x12
        /*0986*/ 	.short	(.L_418 - .L_417)
	.align		4
.L_417:
        /*0988*/ 	.word	index@(_ZN5flash32flash_fwd_splitkv_combine_kernelI23Flash_fwd_kernel_traitsILi96ELi64ELi128ELi4ELb0ELb0EN7cutlass6half_tE19Flash_kernel_traitsILi96ELi64ELi128ELi4ES3_EELi16ELi7ELb1EEEvNS_16Flash_fwd_paramsE)
        /*098c*/ 	.word	0x00000000


	//----- nvinfo : EIATTR_MIN_STACK_SIZE
	.align		4
.L_418:
        /*0990*/ 	.byte	0x04, 0x12
        /*0992*/ 	.short	(.L_420 - .L_419)
	.align		4
.L_419:
        /*0994*/ 	.word	index@(_ZN5flash32flash_fwd_splitkv_combine_kernelI23Flash_fwd_kernel_traitsILi96ELi64ELi128ELi4ELb0ELb0EN7cutlass6half_tE19Flash_kernel_traitsILi96ELi64ELi128ELi4ES3_EELi16ELi6ELb1EEEvNS_16Flash_fwd_paramsE)
        /*0998*/ 	.word	0x00000000


	//----- nvinfo : EIATTR_MIN_STACK_SIZE
	.align		4
.L_420:
        /*099c*/ 	.byte	0x04, 0x12
        /*099e*/ 	.short	(.L_422 - .L_421)
	.align		4
.L_421:
        /*09a0*/ 	.word	index@(_ZN5flash32flash_fwd_splitkv_combine_kernelI23Flash_fwd_kernel_traitsILi96ELi64ELi128ELi4ELb0ELb0EN7cutlass6half_tE19Flash_kernel_traitsILi96ELi64ELi128ELi4ES3_EELi16ELi5ELb1EEEvNS_16Flash_fwd_paramsE)
        /*09a4*/ 	.word	0x00000000


	//----- nvinfo : EIATTR_MIN_STACK_SIZE
	.align		4
.L_422:
        /*09a8*/ 	.byte	0x04, 0x12
        /*09aa*/ 	.short	(.L_424 - .L_423)
	.align		4
.L_423:
        /*09ac*/ 	.word	index@(_ZN5flash32flash_fwd_splitkv_combine_kernelI23Flash_fwd_kernel_traitsILi96ELi64ELi128ELi4ELb0ELb0EN7cutlass6half_tE19Flash_kernel_traitsILi96ELi64ELi128ELi4ES3_EELi16ELi4ELb1EEEvNS_16Flash_fwd_paramsE)
        /*09b0*/ 	.word	0x00000000


	//----- nvinfo : EIATTR_MIN_STACK_SIZE
	.align		4
.L_424:
        /*09b4*/ 	.byte	0x04, 0x12
        /*09b6*/ 	.short	(.L_426 - .L_425)
	.align		4
.L_425:
        /*09b8*/ 	.word	index@(_ZN5flash32flash_fwd_splitkv_combine_kernelI23Flash_fwd_kernel_traitsILi96ELi64ELi128ELi4ELb0ELb0EN7cutlass6half_tE19Flash_kernel_traitsILi96ELi64ELi128ELi4ES3_EELi16ELi3ELb1EEEvNS_16Flash_fwd_paramsE)
        /*09bc*/ 	.word	0x00000000


	//----- nvinfo : EIATTR_MIN_STACK_SIZE
	.align		4
.L_426:
        /*09c0*/ 	.byte	0x04, 0x12
        /*09c2*/ 	.short	(.L_428 - .L_427)
	.align		4
.L_427:
        /*09c4*/ 	.word	index@(_ZN5flash32flash_fwd_splitkv_combine_kernelI23Flash_fwd_kernel_traitsILi96ELi64ELi128ELi4ELb0ELb0EN7cutlass6half_tE19Flash_kernel_traitsILi96ELi64ELi128ELi4ES3_EELi16ELi2ELb1EEEvNS_16Flash_fwd_paramsE)
        /*09c8*/ 	.word	0x00000000


	//----- nvinfo : EIATTR_MIN_STACK_SIZE
	.align		4
.L_428:
        /*09cc*/ 	.byte	0x04, 0x12
        /*09ce*/ 	.short	(.L_430 - .L_429)
	.align		4
.L_429:
        /*09d0*/ 	.word	index@(_ZN5flash32flash_fwd_splitkv_combine_kernelI23Flash_fwd_kernel_traitsILi96ELi64ELi128ELi4ELb0ELb0EN7cutlass6half_tE19Flash_kernel_traitsILi96ELi64ELi128ELi4ES3_EELi16ELi1ELb1EEEvNS_16Flash_fwd_paramsE)
        /*09d4*/ 	.word	0x00000000


	//----- nvinfo : EIATTR_MIN_STACK_SIZE
	.align		4
.L_430:
        /*09d8*/ 	.byte	0x04, 0x12
        /*09da*/ 	.short	(.L_432 - .L_431)
	.align		4
.L_431:
        /*09dc*/ 	.word	index@(_ZN5flash24flash_fwd_splitkv_kernelI23Flash_fwd_kernel_traitsILi96ELi64ELi128ELi4ELb0ELb0EN7cutlass6half_tE19Flash_kernel_traitsILi96ELi64ELi128ELi4ES3_EELb1ELb0ELb0ELb0ELb0ELb0ELb0ELb0EEEvNS_16Flash_fwd_paramsE)
        /*09e0*/ 	.word	0x00000000


	//----- nvinfo : EIATTR_MIN_STACK_SIZE
	.align		4
.L_432:
        /*09e4*/ 	.byte	0x04, 0x12
        /*09e6*/ 	.short	(.L_434 - .L_433)
	.align		4
.L_433:
        /*09e8*/ 	.word	index@(_ZN5flash24flash_fwd_splitkv_kernelI23Flash_fwd_kernel_traitsILi96ELi64ELi128ELi4ELb0ELb0EN7cutlass6half_tE19Flash_kernel_traitsILi96ELi64ELi128ELi4ES3_EELb1ELb0ELb0ELb0ELb0ELb1ELb0ELb0EEEvNS_16Flash_fwd_paramsE)
        /*09ec*/ 	.word	0x00000000


	//----- nvinfo : EIATTR_MIN_STACK_SIZE
	.align		4
.L_434:
        /*09f0*/ 	.byte	0x04, 0x12
        /*09f2*/ 	.short	(.L_436 - .L_435)
	.align		4
.L_435:
        /*09f4*/ 	.word	index@(_ZN5flash24flash_fwd_splitkv_kernelI23Flash_fwd_kernel_traitsILi96ELi64ELi128ELi4ELb0ELb0EN7cutlass6half_tE19Flash_kernel_traitsILi96ELi64ELi128ELi4ES3_EELb1ELb0ELb0ELb0ELb0ELb0ELb0ELb1EEEvNS_16Flash_fwd_paramsE)
        /*09f8*/ 	.word	0x00000000


	//----- nvinfo : EIATTR_MIN_STACK_SIZE
	.align		4
.L_436:
        /*09fc*/ 	.byte	0x04, 0x12
        /*09fe*/ 	.short	(.L_438 - .L_437)
	.align		4
.L_437:
        /*0a00*/ 	.word	index@(_ZN5flash24flash_fwd_splitkv_kernelI23Flash_fwd_kernel_traitsILi96ELi64ELi128ELi4ELb0ELb0EN7cutlass6half_tE19Flash_kernel_traitsILi96ELi64ELi128ELi4ES3_EELb1ELb0ELb0ELb0ELb0ELb1ELb0ELb1EEEvNS_16Flash_fwd_paramsE)
        /*0a04*/ 	.word	0x00000000


	//----- nvinfo : EIATTR_MIN_STACK_SIZE
	.align		4
.L_438:
        /*0a08*/ 	.byte	0x04, 0x12
        /*0a0a*/ 	.short	(.L_440 - .L_439)
	.align		4
.L_439:
        /*0a0c*/ 	.word	index@(_ZN5flash24flash_fwd_splitkv_kernelI23Flash_fwd_kernel_traitsILi96ELi64ELi128ELi4ELb0ELb0EN7cutlass6half_tE19Flash_kernel_traitsILi96ELi64ELi128ELi4ES3_EELb1ELb0ELb0ELb0ELb0ELb0ELb1ELb0EEEvNS_16Flash_fwd_paramsE)
        /*0a10*/ 	.word	0x00000000


	//----- nvinfo : EIATTR_MIN_STACK_SIZE
	.align		4
.L_440:
        /*0a14*/ 	.byte	0x04, 0x12
        /*0a16*/ 	.short	(.L_442 - .L_441)
	.align		4
.L_441:
        /*0a18*/ 	.word	index@(_ZN5flash24flash_fwd_splitkv_kernelI23Flash_fwd_kernel_traitsILi96ELi64ELi128ELi4ELb0ELb0EN7cutlass6half_tE19Flash_kernel_traitsILi96ELi64ELi128ELi4ES3_EELb1ELb0ELb0ELb0ELb0ELb1ELb1ELb0EEEvNS_16Flash_fwd_paramsE)
        /*0a1c*/ 	.word	0x00000000


	//----- nvinfo : EIATTR_MIN_STACK_SIZE
	.align		4
.L_442:
        /*0a20*/ 	.byte	0x04, 0x12
        /*0a22*/ 	.short	(.L_444 - .L_443)
	.align		4
.L_443:
        /*0a24*/ 	.word	index@(_ZN5flash24flash_fwd_splitkv_kernelI23Flash_fwd_kernel_traitsILi96ELi64ELi128ELi4ELb0ELb0EN7cutlass6half_tE19Flash_kernel_traitsILi96ELi64ELi128ELi4ES3_EELb1ELb0ELb0ELb0ELb0ELb0ELb1ELb1EEEvNS_16Flash_fwd_paramsE)
        /*0a28*/ 	.word	0x00000000


	//----- nvinfo : EIATTR_MIN_STACK_SIZE
	.align		4
.L_444:
        /*0a2c*/ 	.byte	0x04, 0x12
        /*0a2e*/ 	.short	(.L_446 - .L_445)
	.align		4
.L_445:
        /*0a30*/ 	.word	index@(_ZN5flash24flash_fwd_splitkv_kernelI23Flash_fwd_kernel_traitsILi96ELi64ELi128ELi4ELb0ELb0EN7cutlass6half_tE19Flash_kernel_traitsILi96ELi64ELi128ELi4ES3_EELb1ELb0ELb0ELb0ELb0ELb1ELb1ELb1EEEvNS_16Flash_fwd_paramsE)
        /*0a34*/ 	.word	0x00000000


	//----- nvinfo : EIATTR_MIN_STACK_SIZE
	.align		4
.L_446:
        /*0a38*/ 	.byte	0x04, 0x12
        /*0a3a*/ 	.short	(.L_448 - .L_447)
	.align		4
.L_447:
        /*0a3c*/ 	.word	index@(_ZN5flash24flash_fwd_splitkv_kernelI23Flash_fwd_kernel_traitsILi96ELi64ELi128ELi4ELb0ELb0EN7cutlass6half_tE19Flash_kernel_traitsILi96ELi64ELi128ELi4ES3_EELb1ELb0ELb0ELb1ELb1ELb0ELb0ELb0EEEvNS_16Flash_fwd_paramsE)
        /*0a40*/ 	.word	0x00000000


	//----- nvinfo : EIATTR_MIN_STACK_SIZE
	.align		4
.L_448:
        /*0a44*/ 	.byte	0x04, 0x12
        /*0a46*/ 	.short	(.L_450 - .L_449)
	.align		4
.L_449:
        /*0a48*/ 	.word	index@(_ZN5flash24flash_fwd_splitkv_kernelI23Flash_fwd_kernel_traitsILi96ELi64ELi128ELi4ELb0ELb0EN7cutlass6half_tE19Flash_kernel_traitsILi96ELi64ELi128ELi4ES3_EELb1ELb0ELb0ELb1ELb1ELb1ELb0ELb0EEEvNS_16Flash_fwd_paramsE)
        /*0a4c*/ 	.word	0x00000000


	//----- nvinfo : EIATTR_MIN_STACK_SIZE
	.align		4
.L_450:
        /*0a50*/ 	.byte	0x04, 0x12
        /*0a52*/ 	.short	(.L_452 - .L_451)
	.align		4
.L_451:
        /*0a54*/ 	.word	index@(_ZN5flash24flash_fwd_splitkv_kernelI23Flash_fwd_kernel_traitsILi96ELi64ELi128ELi4ELb0ELb0EN7cutlass6half_tE19Flash_kernel_traitsILi96ELi64ELi128ELi4ES3_EELb1ELb0ELb0ELb1ELb1ELb0ELb1ELb0EEEvNS_16Flash_fwd_paramsE)
        /*0a58*/ 	.word	0x00000000


	//----- nvinfo : EIATTR_MIN_STACK_SIZE
	.align		4
.L_452:
        /*0a5c*/ 	.byte	0x04, 0x12
        /*0a5e*/ 	.short	(.L_454 - .L_453)
	.align		4
.L_453:
        /*0a60*/ 	.word	index@(_ZN5flash24flash_fwd_splitkv_kernelI23Flash_fwd_kernel_traitsILi96ELi64ELi128ELi4ELb0ELb0EN7cutlass6half_tE19Flash_kernel_traitsILi96ELi64ELi128ELi4ES3_EELb1ELb0ELb0ELb1ELb1ELb1ELb1ELb0EEEvNS_16Flash_fwd_paramsE)
        /*0a64*/ 	.word	0x00000000


	//----- nvinfo : EIATTR_MIN_STACK_SIZE
	.align		4
.L_454:
        /*0a68*/ 	.byte	0x04, 0x12
        /*0a6a*/ 	.short	(.L_456 - .L_455)
	.align		4
.L_455:
        /*0a6c*/ 	.word	index@(_ZN5flash24flash_fwd_splitkv_kernelI23Flash_fwd_kernel_traitsILi96ELi64ELi128ELi4ELb0ELb0EN7cutlass6half_tE19Flash_kernel_traitsILi96ELi64ELi128ELi4ES3_EELb1ELb0ELb0ELb0ELb1ELb0ELb0ELb0EEEvNS_16Flash_fwd_paramsE)
        /*0a70*/ 	.word	0x00000000


	//----- nvinfo : EIATTR_MIN_STACK_SIZE
	.align		4
.L_456:
        /*0a74*/ 	.byte	0x04, 0x12
        /*0a76*/ 	.short	(.L_458 - .L_457)
	.align		4
.L_457:
        /*0a78*/ 	.word	index@(_ZN5flash24flash_fwd_splitkv_kernelI23Flash_fwd_kernel_traitsILi96ELi64ELi128ELi4ELb0ELb0EN7cutlass6half_tE19Flash_kernel_traitsILi96ELi64ELi128ELi4ES3_EELb1ELb0ELb0ELb0ELb1ELb1ELb0ELb0EEEvNS_16Flash_fwd_paramsE)
        /*0a7c*/ 	.word	0x00000000


	//----- nvinfo : EIATTR_MIN_STACK_SIZE
	.align		4
.L_458:
        /*0a80*/ 	.byte	0x04, 0x12
        /*0a82*/ 	.short	(.L_460 - .L_459)
	.align		4
.L_459:
        /*0a84*/ 	.word	index@(_ZN5flash24flash_fwd_splitkv_kernelI23Flash_fwd_kernel_traitsILi96ELi64ELi128ELi4ELb0ELb0EN7cutlass6half_tE19Flash_kernel_traitsILi96ELi64ELi128ELi4ES3_EELb1ELb0ELb1ELb0ELb0ELb0ELb0ELb0EEEvNS_16Flash_fwd_paramsE)
        /*0a88*/ 	.word	0x00000000


	//----- nvinfo : EIATTR_MIN_STACK_SIZE
	.align		4
.L_460:
        /*0a8c*/ 	.byte	0x04, 0x12
        /*0a8e*/ 	.short	(.L_462 - .L_461)
	.align		4
.L_461:
        /*0a90*/ 	.word	index@(_ZN5flash24flash_fwd_splitkv_kernelI23Flash_fwd_kernel_traitsILi96ELi64ELi128ELi4ELb0ELb0EN7cutlass6half_tE19Flash_kernel_traitsILi96ELi64ELi128ELi4ES3_EELb1ELb0ELb1ELb0ELb0ELb1ELb0ELb0EEEvNS_16Flash_fwd_paramsE)
        /*0a94*/ 	.word	0x00000000


	//----- nvinfo : EIATTR_MIN_STACK_SIZE
	.align		4
.L_462:
        /*0a98*/ 	.byte	0x04, 0x12
        /*0a9a*/ 	.short	(.L_464 - .L_463)
	.align		4
.L_463:
        /*0a9c*/ 	.word	index@(_ZN5flash24flash_fwd_splitkv_kernelI23Flash_fwd_kernel_traitsILi96ELi64ELi128ELi4ELb0ELb0EN7cutlass6half_tE19Flash_kernel_traitsILi96ELi64ELi128ELi4ES3_EELb1ELb0ELb0ELb0ELb1ELb0ELb0ELb1EEEvNS_16Flash_fwd_paramsE)
        /*0aa0*/ 	.word	0x00000000


	//----- nvinfo : EIATTR_MIN_STACK_SIZE
	.align		4
.L_464:
        /*0aa4*/ 	.byte	0x04, 0x12
        /*0aa6*/ 	.short	(.L_466 - .L_465)
	.align		4
.L_465:
        /*0aa8*/ 	.word	index@(_ZN5flash24flash_fwd_splitkv_kernelI23Flash_fwd_kernel_traitsILi96ELi64ELi128ELi4ELb0ELb0EN7cutlass6half_tE19Flash_kernel_traitsILi96ELi64ELi128ELi4ES3_EELb1ELb0ELb0ELb0ELb1ELb1ELb0ELb1EEEvNS_16Flash_fwd_paramsE)
        /*0aac*/ 	.word	0x00000000


	//----- nvinfo : EIATTR_MIN_STACK_SIZE
	.align		4
.L_466:
        /*0ab0*/ 	.byte	0x04, 0x12
        /*0ab2*/ 	.short	(.L_468 - .L_467)
	.align		4
.L_467:
        /*0ab4*/ 	.word	index@(_ZN5flash24flash_fwd_splitkv_kernelI23Flash_fwd_kernel_traitsILi96ELi64ELi128ELi4ELb0ELb0EN7cutlass6half_tE19Flash_kernel_traitsILi96ELi64ELi128ELi4ES3_EELb1ELb0ELb1ELb0ELb0ELb0ELb0ELb1EEEvNS_16Flash_fwd_paramsE)
        /*0ab8*/ 	.word	0x00000000


	//----- nvinfo : EIATTR_MIN_STACK_SIZE
	.align		4
.L_468:
        /*0abc*/ 	.byte	0x04, 0x12
        /*0abe*/ 	.short	(.L_470 - .L_469)
	.align		4
.L_469:
        /*0ac0*/ 	.word	index@(_ZN5flash24flash_fwd_splitkv_kernelI23Flash_fwd_kernel_traitsILi96ELi64ELi128ELi4ELb0ELb0EN7cutlass6half_tE19Flash_kernel_traitsILi96ELi64ELi128ELi4ES3_EELb1ELb0ELb1ELb0ELb0ELb1ELb0ELb1EEEvNS_16Flash_fwd_paramsE)
        /*0ac4*/ 	.word	0x00000000


	//----- nvinfo : EIATTR_MIN_STACK_SIZE
	.align		4
.L_470:
        /*0ac8*/ 	.byte	0x04, 0x12
        /*0aca*/ 	.short	(.L_472 - .L_471)
	.align		4
.L_471:
        /*0acc*/ 	.word	index@(_ZN5flash24flash_fwd_splitkv_kernelI23Flash_fwd_kernel_traitsILi96ELi64ELi128ELi4ELb0ELb0EN7cutlass6half_tE19Flash_kernel_traitsILi96ELi64ELi128ELi4ES3_EELb1ELb0ELb0ELb0ELb1ELb0ELb1ELb0EEEvNS_16Flash_fwd_paramsE)
        /*0ad0*/ 	.word	0x00000000


	//----- nvinfo : EIATTR_MIN_STACK_SIZE
	.align		4
.L_472:
        /*0ad4*/ 	.byte	0x04, 0x12
        /*0ad6*/ 	.short	(.L_474 - .L_473)
	.align		4
.L_473:
        /*0ad8*/ 	.word	index@(_ZN5flash24flash_fwd_splitkv_kernelI23Flash_fwd_kernel_traitsILi96ELi64ELi128ELi4ELb0ELb0EN7cutlass6half_tE19Flash_kernel_traitsILi96ELi64ELi128ELi4ES3_EELb1ELb0ELb0ELb0ELb1ELb1ELb1ELb0EEEvNS_16Flash_fwd_paramsE)
        /*0adc*/ 	.word	0x00000000


	//----- nvinfo : EIATTR_MIN_STACK_SIZE
	.align		4
.L_474:
        /*0ae0*/ 	.byte	0x04, 0x12
        /*0ae2*/ 	.short	(.L_476 - .L_475)
	.align		4
.L_475:
        /*0ae4*/ 	.word	index@(_ZN5flash24flash_fwd_splitkv_kernelI23Flash_fwd_kernel_traitsILi96ELi64ELi128ELi4ELb0ELb0EN7cutlass6half_tE19Flash_kernel_traitsILi96ELi64ELi128ELi4ES3_EELb1ELb0ELb1ELb0ELb0ELb0ELb1ELb0EEEvNS_16Flash_fwd_paramsE)
        /*0ae8*/ 	.word	0x00000000


	//----- nvinfo : EIATTR_MIN_STACK_SIZE
	.align		4
.L_476:
        /*0aec*/ 	.byte	0x04, 0x12
        /*0aee*/ 	.short	(.L_478 - .L_477)
	.align		4
.L_477:
        /*0af0*/ 	.word	index@(_ZN5flash24flash_fwd_splitkv_kernelI23Flash_fwd_kernel_traitsILi96ELi64ELi128ELi4ELb0ELb0EN7cutlass6half_tE19Flash_kernel_traitsILi96ELi64ELi128ELi4ES3_EELb1ELb0ELb1ELb0ELb0ELb1ELb1ELb0EEEvNS_16Flash_fwd_paramsE)
        /*0af4*/ 	.word	0x00000000


	//----- nvinfo : EIATTR_MIN_STACK_SIZE
	.align		4
.L_478:
        /*0af8*/ 	.byte	0x04, 0x12
        /*0afa*/ 	.short	(.L_480 - .L_479)
	.align		4
.L_479:
        /*0afc*/ 	.word	index@(_ZN5flash24flash_fwd_splitkv_kernelI23Flash_fwd_kernel_traitsILi96ELi64ELi128ELi4ELb0ELb0EN7cutlass6half_tE19Flash_kernel_traitsILi96ELi64ELi128ELi4ES3_EELb1ELb0ELb0ELb0ELb1ELb0ELb1ELb1EEEvNS_16Flash_fwd_paramsE)
        /*0b00*/ 	.word	0x00000000


	//----- nvinfo : EIATTR_MIN_STACK_SIZE
	.align		4
.L_480:
        /*0b04*/ 	.byte	0x04, 0x12
        /*0b06*/ 	.short	(.L_482 - .L_481)
	.align		4
.L_481:
        /*0b08*/ 	.word	index@(_ZN5flash24flash_fwd_splitkv_kernelI23Flash_fwd_kernel_traitsILi96ELi64ELi128ELi4ELb0ELb0EN7cutlass6half_tE19Flash_kernel_traitsILi96ELi64ELi128ELi4ES3_EELb1ELb0ELb0ELb0ELb1ELb1ELb1ELb1EEEvNS_16Flash_fwd_paramsE)
        /*0b0c*/ 	.word	0x00000000


	//----- nvinfo : EIATTR_MIN_STACK_SIZE
	.align		4
.L_482:
        /*0b10*/ 	.byte	0x04, 0x12
        /*0b12*/ 	.short	(.L_484 - .L_483)
	.align		4
.L_483:
        /*0b14*/ 	.word	index@(_ZN5flash24flash_fwd_splitkv_kernelI23Flash_fwd_kernel_traitsILi96ELi64ELi128ELi4ELb0ELb0EN7cutlass6half_tE19Flash_kernel_traitsILi96ELi64ELi128ELi4ES3_EELb1ELb0ELb1ELb0ELb0ELb0ELb1ELb1EEEvNS_16Flash_fwd_paramsE)
        /*0b18*/ 	.word	0x00000000


	//----- nvinfo : EIATTR_MIN_STACK_SIZE
	.align		4
.L_484:
        /*0b1c*/ 	.byte	0x04, 0x12
        /*0b1e*/ 	.short	(.L_486 - .L_485)
	.align		4
.L_485:
        /*0b20*/ 	.word	index@(_ZN5flash24flash_fwd_splitkv_kernelI23Flash_fwd_kernel_traitsILi96ELi64ELi128ELi4ELb0ELb0EN7cutlass6half_tE19Flash_kernel_traitsILi96ELi64ELi128ELi4ES3_EELb1ELb0ELb1ELb0ELb0ELb1ELb1ELb1EEEvNS_16Flash_fwd_paramsE)
        /*0b24*/ 	.word	0x00000000


	//----- nvinfo : EIATTR_MIN_STACK_SIZE
	.align		4
.L_486:
        /*0b28*/ 	.byte	0x04, 0x12
        /*0b2a*/ 	.short	(.L_488 - .L_487)
	.align		4
.L_487:
        /*0b2c*/ 	.word	index@(_ZN5flash32flash_fwd_splitkv_combine_kernelI23Flash_fwd_kernel_traitsILi96ELi64ELi64ELi4ELb0ELb0EN7cutlass6half_tE19Flash_kernel_traitsILi96ELi64ELi64ELi4ES3_EELi16ELi7ELb0EEEvNS_16Flash_fwd_paramsE)
        /*0b30*/ 	.word	0x00000000


	//----- nvinfo : EIATTR_MIN_STACK_SIZE
	.align		4
.L_488:
        /*0b34*/ 	.byte	0x04, 0x12
        /*0b36*/ 	.short	(.L_490 - .L_489)
	.align		4
.L_489:
        /*0b38*/ 	.word	index@(_ZN5flash32flash_fwd_splitkv_combine_kernelI23Flash_fwd_kernel_traitsILi96ELi64ELi64ELi4ELb0ELb0EN7cutlass6half_tE19Flash_kernel_traitsILi96ELi64ELi64ELi4ES3_EELi16ELi6ELb0EEEvNS_16Flash_fwd_paramsE)
        /*0b3c*/ 	.word	0x00000000


	//----- nvinfo : EIATTR_MIN_STACK_SIZE
	.align		4
.L_490:
        /*0b40*/ 	.byte	0x04, 0x12
        /*0b42*/ 	.short	(.L_492 - .L_491)
	.align		4
.L_491:
        /*0b44*/ 	.word	index@(_ZN5flash32flash_fwd_splitkv_combine_kernelI23Flash_fwd_kernel_traitsILi96ELi64ELi64ELi4ELb0ELb0EN7cutlass6half_tE19Flash_kernel_traitsILi96ELi64ELi64ELi4ES3_EELi16ELi5ELb0EEEvNS_16Flash_fwd_paramsE)
        /*0b48*/ 	.word	0x00000000


	//----- nvinfo : EIATTR_MIN_STACK_SIZE
	.align		4
.L_492:
        /*0b4c*/ 	.byte	0x04, 0x12
        /*0b4e*/ 	.short	(.L_494 - .L_493)
	.align		4
.L_493:
        /*0b50*/ 	.word	index@(_ZN5flash32flash_fwd_splitkv_combine_kernelI23Flash_fwd_kernel_traitsILi96ELi64ELi64ELi4ELb0ELb0EN7cutlass6half_tE19Flash_kernel_traitsILi96ELi64ELi64ELi4ES3_EELi16ELi4ELb0EEEvNS_16Flash_fwd_paramsE)
        /*0b54*/ 	.word	0x00000000


	//----- nvinfo : EIATTR_MIN_STACK_SIZE
	.align		4
.L_494:
        /*0b58*/ 	.byte	0x04, 0x12
        /*0b5a*/ 	.short	(.L_496 - .L_495)
	.align		4
.L_495:
        /*0b5c*/ 	.word	index@(_ZN5flash32flash_fwd_splitkv_combine_kernelI23Flash_fwd_kernel_traitsILi96ELi64ELi64ELi4ELb0ELb0EN7cutlass6half_tE19Flash_kernel_traitsILi96ELi64ELi64ELi4ES3_EELi16ELi3ELb0EEEvNS_16Flash_fwd_paramsE)
        /*0b60*/ 	.word	0x00000000


	//----- nvinfo : EIATTR_MIN_STACK_SIZE
	.align		4
.L_496:
        /*0b64*/ 	.byte	0x04, 0x12
        /*0b66*/ 	.short	(.L_498 - .L_497)
	.align		4
.L_497:
        /*0b68*/ 	.word	index@(_ZN5flash32flash_fwd_splitkv_combine_kernelI23Flash_fwd_kernel_traitsILi96ELi64ELi64ELi4ELb0ELb0EN7cutlass6half_tE19Flash_kernel_traitsILi96ELi64ELi64ELi4ES3_EELi16ELi2ELb0EEEvNS_16Flash_fwd_paramsE)
        /*0b6c*/ 	.word	0x00000000


	//----- nvinfo : EIATTR_MIN_STACK_SIZE
	.align		4
.L_498:
        /*0b70*/ 	.byte	0x04, 0x12
        /*0b72*/ 	.short	(.L_500 - .L_499)
	.align		4
.L_499:
        /*0b74*/ 	.word	index@(_ZN5flash32flash_fwd_splitkv_combine_kernelI23Flash_fwd_kernel_traitsILi96ELi64ELi64ELi4ELb0ELb0EN7cutlass6half_tE19Flash_kernel_traitsILi96ELi64ELi64ELi4ES3_EELi16ELi1ELb0EEEvNS_16Flash_fwd_paramsE)
        /*0b78*/ 	.word	0x00000000


	//----- nvinfo : EIATTR_MIN_STACK_SIZE
	.align		4
.L_500:
        /*0b7c*/ 	.byte	0x04, 0x12
        /*0b7e*/ 	.short	(.L_502 - .L_501)
	.align		4
.L_501:
        /*0b80*/ 	.word	index@(_ZN5flash32flash_fwd_splitkv_combine_kernelI23Flash_fwd_kernel_traitsILi96ELi64ELi64ELi4ELb0ELb0EN7cutlass6half_tE19Flash_kernel_traitsILi96ELi64ELi64ELi4ES3_EELi16ELi7ELb1EEEvNS_16Flash_fwd_paramsE)
        /*0b84*/ 	.word	0x00000000


	//----- nvinfo : EIATTR_MIN_STACK_SIZE
	.align		4
.L_502:
        /*0b88*/ 	.byte	0x04, 0x12
        /*0b8a*/ 	.short	(.L_504 - .L_503)
	.align		4
.L_503:
        /*0b8c*/ 	.word	index@(_ZN5flash32flash_fwd_splitkv_combine_kernelI23Flash_fwd_kernel_traitsILi96ELi64ELi64ELi4ELb0ELb0EN7cutlass6half_tE19Flash_kernel_traitsILi96ELi64ELi64ELi4ES3_EELi16ELi6ELb1EEEvNS_16Flash_fwd_paramsE)
        /*0b90*/ 	.word	0x00000000


	//----- nvinfo : EIATTR_MIN_STACK_SIZE
	.align		4
.L_504:
        /*0b94*/ 	.byte	0x04, 0x12
        /*0b96*/ 	.short	(.L_506 - .L_505)
	.align		4
.L_505:
        /*0b98*/ 	.word	index@(_ZN5flash32flash_fwd_splitkv_combine_kernelI23Flash_fwd_kernel_traitsILi96ELi64ELi64ELi4ELb0ELb0EN7cutlass6half_tE19Flash_kernel_traitsILi96ELi64ELi64ELi4ES3_EELi16ELi5ELb1EEEvNS_16Flash_fwd_paramsE)
        /*0b9c*/ 	.word	0x00000000


	//----- nvinfo : EIATTR_MIN_STACK_SIZE
	.align		4
.L_506:
        /*0ba0*/ 	.byte	0x04, 0x12
        /*0ba2*/ 	.short	(.L_508 - .L_507)
	.align		4
.L_507:
        /*0ba4*/ 	.word	index@(_ZN5flash32flash_fwd_splitkv_combine_kernelI23Flash_fwd_kernel_traitsILi96ELi64ELi64ELi4ELb0ELb0EN7cutlass6half_tE19Flash_kernel_traitsILi96ELi64ELi64ELi4ES3_EELi16ELi4ELb1EEEvNS_16Flash_fwd_paramsE)
        /*0ba8*/ 	.word	0x00000000


	//----- nvinfo : EIATTR_MIN_STACK_SIZE
	.align		4
.L_508:
        /*0bac*/ 	.byte	0x04, 0x12
        /*0bae*/ 	.short	(.L_510 - .L_509)
	.align		4
.L_509:
        /*0bb0*/ 	.word	index@(_ZN5flash32flash_fwd_splitkv_combine_kernelI23Flash_fwd_kernel_traitsILi96ELi64ELi64ELi4ELb0ELb0EN7cutlass6half_tE19Flash_kernel_traitsILi96ELi64ELi64ELi4ES3_EELi16ELi3ELb1EEEvNS_16Flash_fwd_paramsE)
        /*0bb4*/ 	.word	0x00000000


	//----- nvinfo : EIATTR_MIN_STACK_SIZE
	.align		4
.L_510:
        /*0bb8*/ 	.byte	0x04, 0x12
        /*0bba*/ 	.short	(.L_512 - .L_511)
	.align		4
.L_511:
        /*0bbc*/ 	.word	index@(_ZN5flash32flash_fwd_splitkv_combine_kernelI23Flash_fwd_kernel_traitsILi96ELi64ELi64ELi4ELb0ELb0EN7cutlass6half_tE19Flash_kernel_traitsILi96ELi64ELi64ELi4ES3_EELi16ELi2ELb1EEEvNS_16Flash_fwd_paramsE)
        /*0bc0*/ 	.word	0x00000000


	//----- nvinfo : EIATTR_MIN_STACK_SIZE
	.align		4
.L_512:
        /*0bc4*/ 	.byte	0x04, 0x12
        /*0bc6*/ 	.short	(.L_514 - .L_513)
	.align		4
.L_513:
        /*0bc8*/ 	.word	index@(_ZN5flash32flash_fwd_splitkv_combine_kernelI23Flash_fwd_kernel_traitsILi96ELi64ELi64ELi4ELb0ELb0EN7cutlass6half_tE19Flash_kernel_traitsILi96ELi64ELi64ELi4ES3_EELi16ELi1ELb1EEEvNS_16Flash_fwd_paramsE)
        /*0bcc*/ 	.word	0x00000000


	//----- nvinfo : EIATTR_MIN_STACK_SIZE
	.align		4
.L_514:
        /*0bd0*/ 	.byte	0x04, 0x12
        /*0bd2*/ 	.short	(.L_516 - .L_515)
	.align		4
.L_515:
        /*0bd4*/ 	.word	index@(_ZN5flash24flash_fwd_splitkv_kernelI23Flash_fwd_kernel_traitsILi96ELi64ELi64ELi4ELb0ELb0EN7cutlass6half_tE19Flash_kernel_traitsILi96ELi64ELi64ELi4ES3_EELb1ELb0ELb0ELb0ELb0ELb0ELb0ELb0EEEvNS_16Flash_fwd_paramsE)
        /*0bd8*/ 	.word	0x00000000


	//----- nvinfo : EIATTR_MIN_STACK_SIZE
	.align		4
.L_516:
        /*0bdc*/ 	.byte	0x04, 0x12
        /*0bde*/ 	.short	(.L_518 - .L_517)
	.align		4
.L_517:
        /*0be0*/ 	.word	index@(_ZN5flash24flash_fwd_splitkv_kernelI23Flash_fwd_kernel_traitsILi96ELi64ELi64ELi4ELb0ELb0EN7cutlass6half_tE19Flash_kernel_traitsILi96ELi64ELi64ELi4ES3_EELb1ELb0ELb0ELb0ELb0ELb1ELb0ELb0EEEvNS_16Flash_fwd_paramsE)
        /*0be4*/ 	.word	0x00000000


	//----- nvinfo : EIATTR_MIN_STACK_SIZE
	.align		4
.L_518:
        /*0be8*/ 	.byte	0x04, 0x12
        /*0bea*/ 	.short	(.L_520 - .L_519)
	.align		4
.L_519:
        /*0bec*/ 	.word	index@(_ZN5flash24flash_fwd_splitkv_kernelI23Flash_fwd_kernel_traitsILi96ELi64ELi64ELi4ELb0ELb0EN7cutlass6half_tE19Flash_kernel_traitsILi96ELi64ELi64ELi4ES3_EELb1ELb0ELb0ELb0ELb0ELb0ELb0ELb1EEEvNS_16Flash_fwd_paramsE)
        /*0bf0*/ 	.word	0x00000000


	//----- nvinfo : EIATTR_MIN_STACK_SIZE
	.align		4
.L_520:
        /*0bf4*/ 	.byte	0x04, 0x12
        /*0bf6*/ 	.short	(.L_522 - .L_521)
	.align		4
.L_521:
        /*0bf8*/ 	.word	index@(_ZN5flash24flash_fwd_splitkv_kernelI23Flash_fwd_kernel_traitsILi96ELi64ELi64ELi4ELb0ELb0EN7cutlass6half_tE19Flash_kernel_traitsILi96ELi64ELi64ELi4ES3_EELb1ELb0ELb0ELb0ELb0ELb1ELb0ELb1EEEvNS_16Flash_fwd_paramsE)
        /*0bfc*/ 	.word	0x00000000


	//----- nvinfo : EIATTR_MIN_STACK_SIZE
	.align		4
.L_522:
        /*0c00*/ 	.byte	0x04, 0x12
        /*0c02*/ 	.short	(.L_524 - .L_523)
	.align		4
.L_523:
        /*0c04*/ 	.word	index@(_ZN5flash24flash_fwd_splitkv_kernelI23Flash_fwd_kernel_traitsILi96ELi64ELi64ELi4ELb0ELb0EN7cutlass6half_tE19Flash_kernel_traitsILi96ELi64ELi64ELi4ES3_EELb1ELb0ELb0ELb0ELb0ELb0ELb1ELb0EEEvNS_16Flash_fwd_paramsE)
        /*0c08*/ 	.word	0x00000000


	//----- nvinfo : EIATTR_MIN_STACK_SIZE
	.align		4
.L_524:
        /*0c0c*/ 	.byte	0x04, 0x12
        /*0c0e*/ 	.short	(.L_526 - .L_525)
	.align		4
.L_525:
        /*0c10*/ 	.word	index@(_ZN5flash24flash_fwd_splitkv_kernelI23Flash_fwd_kernel_traitsILi96ELi64ELi64ELi4ELb0ELb0EN7cutlass6half_tE19Flash_kernel_traitsILi96ELi64ELi64ELi4ES3_EELb1ELb0ELb0ELb0ELb0ELb1ELb1ELb0EEEvNS_16Flash_fwd_paramsE)
        /*0c14*/ 	.word	0x00000000


	//----- nvinfo : EIATTR_MIN_STACK_SIZE
	.align		4
.L_526:
        /*0c18*/ 	.byte	0x04, 0x12
        /*0c1a*/ 	.short	(.L_528 - .L_527)
	.align		4
.L_527:
        /*0c1c*/ 	.word	index@(_ZN5flash24flash_fwd_splitkv_kernelI23Flash_fwd_kernel_traitsILi96ELi64ELi64ELi4ELb0ELb0EN7cutlass6half_tE19Flash_kernel_traitsILi96ELi64ELi64ELi4ES3_EELb1ELb0ELb0ELb0ELb0ELb0ELb1ELb1EEEvNS_16Flash_fwd_paramsE)
        /*0c20*/ 	.word	0x00000000


	//----- nvinfo : EIATTR_MIN_STACK_SIZE
	.align		4
.L_528:
        /*0c24*/ 	.byte	0x04, 0x12
        /*0c26*/ 	.short	(.L_530 - .L_529)
	.align		4
.L_529:
        /*0c28*/ 	.word	index@(_ZN5flash24flash_fwd_splitkv_kernelI23Flash_fwd_kernel_traitsILi96ELi64ELi64ELi4ELb0ELb0EN7cutlass6half_tE19Flash_kernel_traitsILi96ELi64ELi64ELi4ES3_EELb1ELb0ELb0ELb0ELb0ELb1ELb1ELb1EEEvNS_16Flash_fwd_paramsE)
        /*0c2c*/ 	.word	0x00000000


	//----- nvinfo : EIATTR_MIN_STACK_SIZE
	.align		4
.L_530:
        /*0c30*/ 	.byte	0x04, 0x12
        /*0c32*/ 	.short	(.L_532 - .L_531)
	.align		4
.L_531:
        /*0c34*/ 	.word	index@(_ZN5flash24flash_fwd_splitkv_kernelI23Flash_fwd_kernel_traitsILi96ELi64ELi64ELi4ELb0ELb0EN7cutlass6half_tE19Flash_kernel_traitsILi96ELi64ELi64ELi4ES3_EELb1ELb0ELb0ELb1ELb1ELb0ELb0ELb0EEEvNS_16Flash_fwd_paramsE)
        /*0c38*/ 	.word	0x00000000


	//----- nvinfo : EIATTR_MIN_STACK_SIZE
	.align		4
.L_532:
        /*0c3c*/ 	.byte	0x04, 0x12
        /*0c3e*/ 	.short	(.L_534 - .L_533)
	.align		4
.L_533:
        /*0c40*/ 	.word	index@(_ZN5flash24flash_fwd_splitkv_kernelI23Flash_fwd_kernel_traitsILi96ELi64ELi64ELi4ELb0ELb0EN7cutlass6half_tE19Flash_kernel_traitsILi96ELi64ELi64ELi4ES3_EELb1ELb0ELb0ELb1ELb1ELb1ELb0ELb0EEEvNS_16Flash_fwd_paramsE)
        /*0c44*/ 	.word	0x00000000


	//----- nvinfo : EIATTR_MIN_STACK_SIZE
	.align		4
.L_534:
        /*0c48*/ 	.byte	0x04, 0x12
        /*0c4a*/ 	.short	(.L_536 - .L_535)
	.align		4
.L_535:
        /*0c4c*/ 	.word	index@(_ZN5flash24flash_fwd_splitkv_kernelI23Flash_fwd_kernel_traitsILi96ELi64ELi64ELi4ELb0ELb0EN7cutlass6half_tE19Flash_kernel_traitsILi96ELi64ELi64ELi4ES3_EELb1ELb0ELb0ELb1ELb1ELb0ELb1ELb0EEEvNS_16Flash_fwd_paramsE)
        /*0c50*/ 	.word	0x00000000


	//----- nvinfo : EIATTR_MIN_STACK_SIZE
	.align		4
.L_536:
        /*0c54*/ 	.byte	0x04, 0x12
        /*0c56*/ 	.short	(.L_538 - .L_537)
	.align		4
.L_537:
        /*0c58*/ 	.word	index@(_ZN5flash24flash_fwd_splitkv_kernelI23Flash_fwd_kernel_traitsILi96ELi64ELi64ELi4ELb0ELb0EN7cutlass6half_tE19Flash_kernel_traitsILi96ELi64ELi64ELi4ES3_EELb1ELb0ELb0ELb1ELb1ELb1ELb1ELb0EEEvNS_16Flash_fwd_paramsE)
        /*0c5c*/ 	.word	0x00000000


	//----- nvinfo : EIATTR_MIN_STACK_SIZE
	.align		4
.L_538:
        /*0c60*/ 	.byte	0x04, 0x12
        /*0c62*/ 	.short	(.L_540 - .L_539)
	.align		4
.L_539:
        /*0c64*/ 	.word	index@(_ZN5flash24flash_fwd_splitkv_kernelI23Flash_fwd_kernel_traitsILi96ELi64ELi64ELi4ELb0ELb0EN7cutlass6half_tE19Flash_kernel_traitsILi96ELi64ELi64ELi4ES3_EELb1ELb0ELb0ELb0ELb1ELb0ELb0ELb0EEEvNS_16Flash_fwd_paramsE)
        /*0c68*/ 	.word	0x00000000


	//----- nvinfo : EIATTR_MIN_STACK_SIZE
	.align		4
.L_540:
        /*0c6c*/ 	.byte	0x04, 0x12
        /*0c6e*/ 	.short	(.L_542 - .L_541)
	.align		4
.L_541:
        /*0c70*/ 	.word	index@(_ZN5flash24flash_fwd_splitkv_kernelI23Flash_fwd_kernel_traitsILi96ELi64ELi64ELi4ELb0ELb0EN7cutlass6half_tE19Flash_kernel_traitsILi96ELi64ELi64ELi4ES3_EELb1ELb0ELb0ELb0ELb1ELb1ELb0ELb0EEEvNS_16Flash_fwd_paramsE)
        /*0c74*/ 	.word	0x00000000


	//----- nvinfo : EIATTR_MIN_STACK_SIZE
	.align		4
.L_542:
        /*0c78*/ 	.byte	0x04, 0x12
        /*0c7a*/ 	.short	(.L_544 - .L_543)
	.align		4
.L_543:
        /*0c7c*/ 	.word	index@(_ZN5flash24flash_fwd_splitkv_kernelI23Flash_fwd_kernel_traitsILi96ELi64ELi64ELi4ELb0ELb0EN7cutlass6half_tE19Flash_kernel_traitsILi96ELi64ELi64ELi4ES3_EELb1ELb0ELb1ELb0ELb0ELb0ELb0ELb0EEEvNS_16Flash_fwd_paramsE)
        /*0c80*/ 	.word	0x00000000


	//----- nvinfo : EIATTR_MIN_STACK_SIZE
	.align		4
.L_544:
        /*0c84*/ 	.byte	0x04, 0x12
        /*0c86*/ 	.short	(.L_546 - .L_545)
	.align		4
.L_545:
        /*0c88*/ 	.word	index@(_ZN5flash24flash_fwd_splitkv_kernelI23Flash_fwd_kernel_traitsILi96ELi64ELi64ELi4ELb0ELb0EN7cutlass6half_tE19Flash_kernel_traitsILi96ELi64ELi64ELi4ES3_EELb1ELb0ELb1ELb0ELb0ELb1ELb0ELb0EEEvNS_16Flash_fwd_paramsE)
        /*0c8c*/ 	.word	0x00000000


	//----- nvinfo : EIATTR_MIN_STACK_SIZE
	.align		4
.L_546:
        /*0c90*/ 	.byte	0x04, 0x12
        /*0c92*/ 	.short	(.L_548 - .L_547)
	.align		4
.L_547:
        /*0c94*/ 	.word	index@(_ZN5flash24flash_fwd_splitkv_kernelI23Flash_fwd_kernel_traitsILi96ELi64ELi64ELi4ELb0ELb0EN7cutlass6half_tE19Flash_kernel_traitsILi96ELi64ELi64ELi4ES3_EELb1ELb0ELb0ELb0ELb1ELb0ELb0ELb1EEEvNS_16Flash_fwd_paramsE)
        /*0c98*/ 	.word	0x00000000


	//----- nvinfo : EIATTR_MIN_STACK_SIZE
	.align		4
.L_548:
        /*0c9c*/ 	.byte	0x04, 0x12
        /*0c9e*/ 	.short	(.L_550 - .L_549)
	.align		4
.L_549:
        /*0ca0*/ 	.word	index@(_ZN5flash24flash_fwd_splitkv_kernelI23Flash_fwd_kernel_traitsILi96ELi64ELi64ELi4ELb0ELb0EN7cutlass6half_tE19Flash_kernel_traitsILi96ELi64ELi64ELi4ES3_EELb1ELb0ELb0ELb0ELb1ELb1ELb0ELb1EEEvNS_16Flash_fwd_paramsE)
        /*0ca4*/ 	.word	0x00000000


	//----- nvinfo : EIATTR_MIN_STACK_SIZE
	.align		4
.L_550:
        /*0ca8*/ 	.byte	0x04, 0x12
        /*0caa*/ 	.short	(.L_552 - .L_551)
	.align		4
.L_551:
        /*0cac*/ 	.word	index@(_ZN5flash24flash_fwd_splitkv_kernelI23Flash_fwd_kernel_traitsILi96ELi64ELi64ELi4ELb0ELb0EN7cutlass6half_tE19Flash_kernel_traitsILi96ELi64ELi64ELi4ES3_EELb1ELb0ELb1ELb0ELb0ELb0ELb0ELb1EEEvNS_16Flash_fwd_paramsE)
        /*0cb0*/ 	.word	0x00000000


	//----- nvinfo : EIATTR_MIN_STACK_SIZE
	.align		4
.L_552:
        /*0cb4*/ 	.byte	0x04, 0x12
        /*0cb6*/ 	.short	(.L_554 - .L_553)
	.align		4
.L_553:
        /*0cb8*/ 	.word	index@(_ZN5flash24flash_fwd_splitkv_kernelI23Flash_fwd_kernel_traitsILi96ELi64ELi64ELi4ELb0ELb0EN7cutlass6half_tE19Flash_kernel_traitsILi96ELi64ELi64ELi4ES3_EELb1ELb0ELb1ELb0ELb0ELb1ELb0ELb1EEEvNS_16Flash_fwd_paramsE)
        /*0cbc*/ 	.word	0x00000000


	//----- nvinfo : EIATTR_MIN_STACK_SIZE
	.align		4
.L_554:
        /*0cc0*/ 	.byte	0x04, 0x12
        /*0cc2*/ 	.short	(.L_556 - .L_555)
	.align		4
.L_555:
        /*0cc4*/ 	.word	index@(_ZN5flash24flash_fwd_splitkv_kernelI23Flash_fwd_kernel_traitsILi96ELi64ELi64ELi4ELb0ELb0EN7cutlass6half_tE19Flash_kernel_traitsILi96ELi64ELi64ELi4ES3_EELb1ELb0ELb0ELb0ELb1ELb0ELb1ELb0EEEvNS_16Flash_fwd_paramsE)
        /*0cc8*/ 	.word	0x00000000


	//----- nvinfo : EIATTR_MIN_STACK_SIZE
	.align		4
.L_556:
        /*0ccc*/ 	.byte	0x04, 0x12
        /*0cce*/ 	.short	(.L_558 - .L_557)
	.align		4
.L_557:
        /*0cd0*/ 	.word	index@(_ZN5flash24flash_fwd_splitkv_kernelI23Flash_fwd_kernel_traitsILi96ELi64ELi64ELi4ELb0ELb0EN7cutlass6half_tE19Flash_kernel_traitsILi96ELi64ELi64ELi4ES3_EELb1ELb0ELb0ELb0ELb1ELb1ELb1ELb0EEEvNS_16Flash_fwd_paramsE)
        /*0cd4*/ 	.word	0x00000000


	//----- nvinfo : EIATTR_MIN_STACK_SIZE
	.align		4
.L_558:
        /*0cd8*/ 	.byte	0x04, 0x12
        /*0cda*/ 	.short	(.L_560 - .L_559)
	.align		4
.L_559:
        /*0cdc*/ 	.word	index@(_ZN5flash24flash_fwd_splitkv_kernelI23Flash_fwd_kernel_traitsILi96ELi64ELi64ELi4ELb0ELb0EN7cutlass6half_tE19Flash_kernel_traitsILi96ELi64ELi64ELi4ES3_EELb1ELb0ELb1ELb0ELb0ELb0ELb1ELb0EEEvNS_16Flash_fwd_paramsE)
        /*0ce0*/ 	.word	0x00000000


	//----- nvinfo : EIATTR_MIN_STACK_SIZE
	.align		4
.L_560:
        /*0ce4*/ 	.byte	0x04, 0x12
        /*0ce6*/ 	.short	(.L_562 - .L_561)
	.align		4
.L_561:
        /*0ce8*/ 	.word	index@(_ZN5flash24flash_fwd_splitkv_kernelI23Flash_fwd_kernel_traitsILi96ELi64ELi64ELi4ELb0ELb0EN7cutlass6half_tE19Flash_kernel_traitsILi96ELi64ELi64ELi4ES3_EELb1ELb0ELb1ELb0ELb0ELb1ELb1ELb0EEEvNS_16Flash_fwd_paramsE)
        /*0cec*/ 	.word	0x00000000


	//----- nvinfo : EIATTR_MIN_STACK_SIZE
	.align		4
.L_562:
        /*0cf0*/ 	.byte	0x04, 0x12
        /*0cf2*/ 	.short	(.L_564 - .L_563)
	.align		4
.L_563:
        /*0cf4*/ 	.word	index@(_ZN5flash24flash_fwd_splitkv_kernelI23Flash_fwd_kernel_traitsILi96ELi64ELi64ELi4ELb0ELb0EN7cutlass6half_tE19Flash_kernel_traitsILi96ELi64ELi64ELi4ES3_EELb1ELb0ELb0ELb0ELb1ELb0ELb1ELb1EEEvNS_16Flash_fwd_paramsE)
        /*0cf8*/ 	.word	0x00000000


	//----- nvinfo : EIATTR_MIN_STACK_SIZE
	.align		4
.L_564:
        /*0cfc*/ 	.byte	0x04, 0x12
        /*0cfe*/ 	.short	(.L_566 - .L_565)
	.align		4
.L_565:
        /*0d00*/ 	.word	index@(_ZN5flash24flash_fwd_splitkv_kernelI23Flash_fwd_kernel_traitsILi96ELi64ELi64ELi4ELb0ELb0EN7cutlass6half_tE19Flash_kernel_traitsILi96ELi64ELi64ELi4ES3_EELb1ELb0ELb0ELb0ELb1ELb1ELb1ELb1EEEvNS_16Flash_fwd_paramsE)
        /*0d04*/ 	.word	0x00000000


	//----- nvinfo : EIATTR_MIN_STACK_SIZE
	.align		4
.L_566:
        /*0d08*/ 	.byte	0x04, 0x12
        /*0d0a*/ 	.short	(.L_568 - .L_567)
	.align		4
.L_567:
        /*0d0c*/ 	.word	index@(_ZN5flash24flash_fwd_splitkv_kernelI23Flash_fwd_kernel_traitsILi96ELi64ELi64ELi4ELb0ELb0EN7cutlass6half_tE19Flash_kernel_traitsILi96ELi64ELi64ELi4ES3_EELb1ELb0ELb1ELb0ELb0ELb0ELb1ELb1EEEvNS_16Flash_fwd_paramsE)
        /*0d10*/ 	.word	0x00000000


	//----- nvinfo : EIATTR_MIN_STACK_SIZE
	.align		4
.L_568:
        /*0d14*/ 	.byte	0x04, 0x12
        /*0d16*/ 	.short	(.L_570 - .L_569)
	.align		4
.L_569:
        /*0d18*/ 	.word	index@(_ZN5flash24flash_fwd_splitkv_kernelI23Flash_fwd_kernel_traitsILi96ELi64ELi64ELi4ELb0ELb0EN7cutlass6half_tE19Flash_kernel_traitsILi96ELi64ELi64ELi4ES3_EELb1ELb0ELb1ELb0ELb0ELb1ELb1ELb1EEEvNS_16Flash_fwd_paramsE)
        /*0d1c*/ 	.word	0x00000000
.L_570:


//--------------------- .nv.info._ZN5flash32flash_fwd_splitkv_combine_kernelI23Flash_fwd_kernel_traitsILi96ELi64ELi128ELi4ELb0ELb0EN7cutlass6half_tE19Flash_kernel_traitsILi96ELi64ELi128ELi4ES3_EELi16ELi7ELb0EEEvNS_16Flash_fwd_paramsE --------------------------
	.section	.nv.info._ZN5flash32flash_fwd_splitkv_combine_kernelI23Flash_fwd_kernel_traitsILi96ELi64ELi128ELi4ELb0ELb0EN7cutlass6half_tE19Flash_kernel_traitsILi96ELi64ELi128ELi4ES3_EELi16ELi7ELb0EEEvNS_16Flash_fwd_paramsE,"",@"SHT_CUDA_INFO"
	.sectionflags	@""
	.align	4


	//----- nvinfo : EIATTR_CUDA_API_VERSION
	.align		4
        /*0000*/ 	.byte	0x04, 0x37
        /*0002*/ 	.short	(.L_572 - .L_571)
.L_571:
        /*0004*/ 	.word	0x00000082


	//----- nvinfo : EIATTR_SW2861232_WAR
	.align		4
.L_572:
        /*0008*/ 	.byte	0x01, 0x35
	.zero		2


	//----- nvinfo : EIATTR_PARAM_CBANK
	.align		4
        /*000c*/ 	.byte	0x04, 0x0a
        /*000e*/ 	.short	(.L_574 - .L_573)
	.align		4
.L_573:
        /*0010*/ 	.word	index@(.nv.constant0._ZN5flash32flash_fwd_splitkv_combine_kernelI23Flash_fwd_kernel_traitsILi96ELi64ELi128ELi4ELb0ELb0EN7cutlass6half_tE19Flash_kernel_traitsILi96ELi64ELi128ELi4ES3_EELi16ELi7ELb0EEEvNS_16Flash_fwd_paramsE)
        /*0014*/ 	.short	0x0160
        /*0016*/ 	.short	0x01d0


	//----- nvinfo : EIATTR_CBANK_PARAM_SIZE
	.align		4
.L_574:
        /*0018*/ 	.byte	0x03, 0x19
        /*001a*/ 	.short	0x01d0


	//----- nvinfo : EIATTR_KPARAM_INFO
	.align		4
        /*001c*/ 	.byte	0x04, 0x17
        /*001e*/ 	.short	(.L_576 - .L_575)
.L_575:
        /*0020*/ 	.word	0x00000000
        /*0024*/ 	.short	0x0000
        /*0026*/ 	.short	0x0000
        /*0028*/ 	.byte	0x00, 0xf0, 0x41, 0x07


	//----- nvinfo : EIATTR_MAXREG_COUNT
	.align		4
.L_576:
        /*002c*/ 	.byte	0x03, 0x1b
        /*002e*/ 	.short	0x00ff


	//----- nvinfo : EIATTR_NUM_BARRIERS
	.align		4
        /*0030*/ 	.byte	0x02, 0x4c
        /*0032*/ 	.byte	0x01
	.zero		1


	//----- nvinfo : EIATTR_MERCURY_ISA_VERSION
	.align		4
        /*0034*/ 	.byte	0x03, 0x5f
        /*0036*/ 	.short	0x0000


	//----- nvinfo : EIATTR_COOP_GROUP_MASK_REGIDS
	.align		4
        /*0038*/ 	.byte	0x04, 0x29
        /*003a*/ 	.short	(.L_578 - .L_577)


	//   ....[0]....
.L_577:
        /*003c*/ 	.word	0xffffffff


	//   ....[1]....
        /*0040*/ 	.word	0xffffffff


	//   ....[2]....
        /*0044*/ 	.word	0xffffffff


	//   ....[3]....
        /*0048*/ 	.word	0xffffffff


	//   ....[4]....
        /*004c*/ 	.word	0xffffffff


	//   ....[5]....
        /*0050*/ 	.word	0xffffffff


	//----- nvinfo : EIATTR_COOP_GROUP_INSTR_OFFSETS
	.align		4
.L_578:
        /*0054*/ 	.byte	0x04, 0x28
        /*0056*/ 	.short	(.L_580 - .L_579)


	//   ....[0]....
.L_579:
        /*0058*/ 	.word	0x000028f0


	//   ....[1]....
        /*005c*/ 	.word	0x00002910


	//   ....[2]....
        /*0060*/ 	.word	0x00002930


	//   ....[3]....
        /*0064*/ 	.word	0x00002dd0


	//   ....[4]....
        /*0068*/ 	.word	0x00002ea0


	//   ....[5]....
        /*006c*/ 	.word	0x00002f60


	//----- nvinfo : EIATTR_EXIT_INSTR_OFFSETS
	.align		4
.L_580:
        /*0070*/ 	.byte	0x04, 0x1c
        /*0072*/ 	.short	(.L_582 - .L_581)


	//   ....[0]....
.L_581:
        /*0074*/ 	.word	0x00005a70


	//   ....[1]....
        /*0078*/ 	.word	0x00005f90


	//   ....[2]....
        /*007c*/ 	.word	0x00005ff0


	//----- nvinfo : EIATTR_CRS_STACK_SIZE
	.align		4
.L_582:
        /*0080*/ 	.byte	0x04, 0x1e
        /*0082*/ 	.short	(.L_584 - .L_583)
.L_583:
        /*0084*/ 	.word	0x00000000
.L_584:


//--------------------- .nv.info._ZN5flash32flash_fwd_splitkv_combine_kernelI23Flash_fwd_kernel_traitsILi96ELi64ELi128ELi4ELb0ELb0EN7cutlass6half_tE19Flash_kernel_traitsILi96ELi64ELi128ELi4ES3_EELi16ELi6ELb0EEEvNS_16Flash_fwd_paramsE --------------------------
	.section	.nv.info._ZN5flash32flash_fwd_splitkv_combine_kernelI23Flash_fwd_kernel_traitsILi96ELi64ELi128ELi4ELb0ELb0EN7cutlass6half_tE19Flash_kernel_traitsILi96ELi64ELi128ELi4ES3_EELi16ELi6ELb0EEEvNS_16Flash_fwd_paramsE,"",@"SHT_CUDA_INFO"
	.sectionflags	@""
	.align	4


	//----- nvinfo : EIATTR_CUDA_API_VERSION
	.align		4
        /*0000*/ 	.byte	0x04, 0x37
        /*0002*/ 	.short	(.L_586 - .L_585)
.L_585:
        /*0004*/ 	.word	0x00000082


	//----- nvinfo : EIATTR_SW2861232_WAR
	.align		4
.L_586:
        /*0008*/ 	.byte	0x01, 0x35
	.zero		2


	//----- nvinfo : EIATTR_PARAM_CBANK
	.align		4
        /*000c*/ 	.byte	0x04, 0x0a
        /*000e*/ 	.short	(.L_588 - .L_587)
	.align		4
.L_587:
        /*0010*/ 	.word	index@(.nv.constant0._ZN5flash32flash_fwd_splitkv_combine_kernelI23Flash_fwd_kernel_traitsILi96ELi64ELi128ELi4ELb0ELb0EN7cutlass6half_tE19Flash_kernel_traitsILi96ELi64ELi128ELi4ES3_EELi16ELi6ELb0EEEvNS_16Flash_fwd_paramsE)
        /*0014*/ 	.short	0x0160
        /*0016*/ 	.short	0x01d0


	//----- nvinfo : EIATTR_CBANK_PARAM_SIZE
	.align		4
.L_588:
        /*0018*/ 	.byte	0x03, 0x19
        /*001a*/ 	.short	0x01d0


	//----- nvinfo : EIATTR_KPARAM_INFO
	.align		4
        /*001c*/ 	.byte	0x04, 0x17
        /*001e*/ 	.short	(.L_590 - .L_589)
.L_589:
        /*0020*/ 	.word	0x00000000
        /*0024*/ 	.short	0x0000
        /*0026*/ 	.short	0x0000
        /*0028*/ 	.byte	0x00, 0xf0, 0x41, 0x07


	//----- nvinfo : EIATTR_MAXREG_COUNT
	.align		4
.L_590:
        /*002c*/ 	.byte	0x03, 0x1b
        /*002e*/ 	.short	0x00ff


	//----- nvinfo : EIATTR_NUM_BARRIERS
	.align		4
        /*0030*/ 	.byte	0x02, 0x4c
        /*0032*/ 	.byte	0x01
	.zero		1


	//----- nvinfo : EIATTR_MERCURY_ISA_VERSION
	.align		4
        /*0034*/ 	.byte	0x03, 0x5f
        /*0036*/ 	.short	0x0000


	//----- nvinfo : EIATTR_COOP_GROUP_MASK_REGIDS
	.align		4
        /*0038*/ 	.byte	0x04, 0x29
        /*003a*/ 	.short	(.L_592 - .L_591)


	//   ....[0]....
.L_591:
        /*003c*/ 	.word	0xffffffff


	//   ....[1]....
        /*0040*/ 	.word	0xffffffff


	//   ....[2]....
        /*0044*/ 	.word	0xffffffff


	//   ....[3]....
        /*0048*/ 	.word	0xffffffff


	//   ....[4]....
        /*004c*/ 	.word	0xffffffff


	//   ....[5]....
        /*0050*/ 	.word	0xffffffff


	//----- nvinfo : EIATTR_COOP_GROUP_INSTR_OFFSETS
	.align		4
.L_592:
        /*0054*/ 	.byte	0x04, 0x28
        /*0056*/ 	.short	(.L_594 - .L_593)


	//   ....[0]....
.L_593:
        /*0058*/ 	.word	0x00002020


	//   ....[1]....
        /*005c*/ 	.word	0x00002040


	//   ....[2]....
        /*0060*/ 	.word	0x00002060


	//   ....[3]....
        /*0064*/ 	.word	0x00002310


	//   ....[4]....
        /*0068*/ 	.word	0x000023b0


	//   ....[5]....
        /*006c*/ 	.word	0x00002470


	//----- nvinfo : EIATTR_EXIT_INSTR_OFFSETS
	.align		4
.L_594:
        /*0070*/ 	.byte	0x04, 0x1c
        /*0072*/ 	.short	(.L_596 - .L_595)


	//   ....[0]....
.L_595:
        /*0074*/ 	.word	0x00004c90


	//   ....[1]....
        /*0078*/ 	.word	0x000051b0


	//   ....[2]....
        /*007c*/ 	.word	0x00005210


	//----- nvinfo : EIATTR_CRS_STACK_SIZE
	.align		4
.L_596:
        /*0080*/ 	.byte	0x04, 0x1e
        /*0082*/ 	.short	(.L_598 - .L_597)
.L_597:
        /*0084*/ 	.word	0x00000000
.L_598:


//--------------------- .nv.info._ZN5flash32flash_fwd_splitkv_combine_kernelI23Flash_fwd_kernel_traitsILi96ELi64ELi128ELi4ELb0ELb0EN7cutlass6half_tE19Flash_kernel_traitsILi96ELi64ELi128ELi4ES3_EELi16ELi5ELb0EEEvNS_16Flash_fwd_paramsE --------------------------
	.section	.nv.info._ZN5flash32flash_fwd_splitkv_combine_kernelI23Flash_fwd_kernel_traitsILi96ELi64ELi128ELi4ELb0ELb0EN7cutlass6half_tE19Flash_kernel_traitsILi96ELi64ELi128ELi4ES3_EELi16ELi5ELb0EEEvNS_16Flash_fwd_paramsE,"",@"SHT_CUDA_INFO"
	.sectionflags	@""
	.align	4


	//----- nvinfo : EIATTR_CUDA_API_VERSION
	.align		4
        /*0000*/ 	.byte	0x04, 0x37
        /*0002*/ 	.short	(.L_600 - .L_599)
.L_599:
        /*0004*/ 	.word	0x00000082


	//----- nvinfo : EIATTR_SW2861232_WAR
	.align		4
.L_600:
        /*0008*/ 	.byte	0x01, 0x35
	.zero		2


	//----- nvinfo : EIATTR_PARAM_CBANK
	.align		4
        /*000c*/ 	.byte	0x04, 0x0a
        /*000e*/ 	.short	(.L_602 - .L_601)
	.align		4
.L_601:
        /*0010*/ 	.word	index@(.nv.constant0._ZN5flash32flash_fwd_splitkv_combine_kernelI23Flash_fwd_kernel_traitsILi96ELi64ELi128ELi4ELb0ELb0EN7cutlass6half_tE19Flash_kernel_traitsILi96ELi64ELi128ELi4ES3_EELi16ELi5ELb0EEEvNS_16Flash_fwd_paramsE)
        /*0014*/ 	.short	0x0160
        /*0016*/ 	.short	0x01d0


	//----- nvinfo : EIATTR_CBANK_PARAM_SIZE
	.align		4
.L_602:
        /*0018*/ 	.byte	0x03, 0x19
        /*001a*/ 	.short	0x01d0


	//----- nvinfo : EIATTR_KPARAM_INFO
	.align		4
        /*001c*/ 	.byte	0x04, 0x17
        /*001e*/ 	.short	(.L_604 - .L_603)
.L_603:
        /*0020*/ 	.word	0x00000000
        /*0024*/ 	.short	0x0000
        /*0026*/ 	.short	0x0000
        /*0028*/ 	.byte	0x00, 0xf0, 0x41, 0x07


	//----- nvinfo : EIATTR_MAXREG_COUNT
	.align		4
.L_604:
        /*002c*/ 	.byte	0x03, 0x1b
        /*002e*/ 	.short	0x00ff


	//----- nvinfo : EIATTR_NUM_BARRIERS
	.align		4
        /*0030*/ 	.byte	0x02, 0x4c
        /*0032*/ 	.byte	0x01
	.zero		1


	//----- nvinfo : EIATTR_MERCURY_ISA_VERSION
	.align		4
        /*0034*/ 	.byte	0x03, 0x5f
        /*0036*/ 	.short	0x0000


	//----- nvinfo : EIATTR_COOP_GROUP_MASK_REGIDS
	.align		4
        /*0038*/ 	.byte	0x04, 0x29
        /*003a*/ 	.short	(.L_606 - .L_605)


	//   ....[0]....
.L_605:
        /*003c*/ 	.word	0xffffffff


	//   ....[1]....
        /*0040*/ 	.word	0xffffffff


	//   ....[2]....
        /*0044*/ 	.word	0xffffffff


	//   ....[3]....
        /*0048*/ 	.word	0xffffffff


	//   ....[4]....
        /*004c*/ 	.word	0xffffffff


	//   ....[5]....
        /*0050*/ 	.word	0xffffffff


	//----- nvinfo : EIATTR_COOP_GROUP_INSTR_OFFSETS
	.align		4
.L_606:
        /*0054*/ 	.byte	0x04, 0x28
        /*0056*/ 	.short	(.L_608 - .L_607)


	//   ....[0]....
.L_607:
        /*0058*/ 	.word	0x00001b10


	//   ....[1]....
        /*005c*/ 	.word	0x00001b30


	//   ....[2]....
        /*0060*/ 	.word	0x00001b60


	//   ....[3]....
        /*0064*/ 	.word	0x00001cc0


	//   ....[4]....
        /*0068*/ 	.word	0x00001da0


	//   ....[5]....
        /*006c*/ 	.word	0x00001e90


	//----- nvinfo : EIATTR_EXIT_INSTR_OFFSETS
	.align		4
.L_608:
        /*0070*/ 	.byte	0x04, 0x1c
        /*0072*/ 	.short	(.L_610 - .L_609)


	//   ....[0]....
.L_609:
        /*0074*/ 	.word	0x00004430


	//   ....[1]....
        /*0078*/ 	.word	0x00004950


	//   ....[2]....
        /*007c*/ 	.word	0x000049b0


	//----- nvinfo : EIATTR_CRS_STACK_SIZE
	.align		4
.L_610:
        /*0080*/ 	.byte	0x04, 0x1e
        /*0082*/ 	.short	(.L_612 - .L_611)
.L_611:
        /*0084*/ 	.word	0x00000000
.L_612:


//--------------------- .nv.info._ZN5flash32flash_fwd_splitkv_combine_kernelI23Flash_fwd_kernel_traitsILi96ELi64ELi128ELi4ELb0ELb0EN7cutlass6half_tE19Flash_kernel_traitsILi96ELi64ELi128ELi4ES3_EELi16ELi4ELb0EEEvNS_16Flash_fwd_paramsE --------------------------
	.section	.nv.info._ZN5flash32flash_fwd_splitkv_combine_kernelI23Flash_fwd_kernel_traitsILi96ELi64ELi128ELi4ELb0ELb0EN7cutlass6half_tE19Flash_kernel_traitsILi96ELi64ELi128ELi4ES3_EELi16ELi4ELb0EEEvNS_16Flash_fwd_paramsE,"",@"SHT_CUDA_INFO"
	.sectionflags	@""
	.align	4


	//----- nvinfo : EIATTR_CUDA_API_VERSION
	.align		4
        /*0000*/ 	.byte	0x04, 0x37
        /*0002*/ 	.short	(.L_614 - .L_613)
.L_613:
        /*0004*/ 	.word	0x00000082


	//----- nvinfo : EIATTR_SW2861232_WAR
	.align		4
.L_614:
        /*0008*/ 	.byte	0x01, 0x35
	.zero		2


	//----- nvinfo : EIATTR_PARAM_CBANK
	.align		4
        /*000c*/ 	.byte	0x04, 0x0a
        /*000e*/ 	.short	(.L_616 - .L_615)
	.align		4
.L_615:
        /*0010*/ 	.word	index@(.nv.constant0._ZN5flash32flash_fwd_splitkv_combine_kernelI23Flash_fwd_kernel_traitsILi96ELi64ELi128ELi4ELb0ELb0EN7cutlass6half_tE19Flash_kernel_traitsILi96ELi64ELi128ELi4ES3_EELi16ELi4ELb0EEEvNS_16Flash_fwd_paramsE)
        /*0014*/ 	.short	0x0160
        /*0016*/ 	.short	0x01d0


	//----- nvinfo : EIATTR_CBANK_PARAM_SIZE
	.align		4
.L_616:
        /*0018*/ 	.byte	0x03, 0x19
        /*001a*/ 	.short	0x01d0


	//----- nvinfo : EIATTR_KPARAM_INFO
	.align		4
        /*001c*/ 	.byte	0x04, 0x17
        /*001e*/ 	.short	(.L_618 - .L_617)
.L_617:
        /*0020*/ 	.word	0x00000000
        /*0024*/ 	.short	0x0000
        /*0026*/ 	.short	0x0000
        /*0028*/ 	.byte	0x00, 0xf0, 0x41, 0x07


	//----- nvinfo : EIATTR_MAXREG_COUNT
	.align		4
.L_618:
        /*002c*/ 	.byte	0x03, 0x1b
        /*002e*/ 	.short	0x00ff


	//----- nvinfo : EIATTR_NUM_BARRIERS
	.align		4
        /*0030*/ 	.byte	0x02, 0x4c
        /*0032*/ 	.byte	0x01
	.zero		1


	//----- nvinfo : EIATTR_MERCURY_ISA_VERSION
	.align		4
        /*0034*/ 	.byte	0x03, 0x5f
        /*0036*/ 	.short	0x0000


	//----- nvinfo : EIATTR_COOP_GROUP_MASK_REGIDS
	.align		4
        /*0038*/ 	.byte	0x04, 0x29
        /*003a*/ 	.short	(.L_620 - .L_619)


	//   ....[0]....
.L_619:
        /*003c*/ 	.word	0xffffffff


	//   ....[1]....
        /*0040*/ 	.word	0xffffffff


	//   ....[2]....
        /*0044*/ 	.word	0xffffffff


	//   ....[3]....
        /*0048*/ 	.word	0xffffffff


	//   ....[4]....
        /*004c*/ 	.word	0xffffffff


	//   ....[5]....
        /*0050*/ 	.word	0xffffffff


	//----- nvinfo : EIATTR_COOP_GROUP_INSTR_OFFSETS
	.align		4
.L_620:
        /*0054*/ 	.byte	0x04, 0x28
        /*0056*/ 	.short	(.L_622 - .L_621)


	//   ....[0]....
.L_621:
        /*0058*/ 	.word	0x00001710


	//   ....[1]....
        /*005c*/ 	.word	0x00001750


	//   ....[2]....
        /*0060*/ 	.word	0x000017b0


	//   ....[3]....
        /*0064*/ 	.word	0x000018f0


	//   ....[4]....
        /*0068*/ 	.word	0x000019c0


	//   ....[5]....
        /*006c*/ 	.word	0x00001b00


	//----- nvinfo : EIATTR_EXIT_INSTR_OFFSETS
	.align		4
.L_622:
        /*0070*/ 	.byte	0x04, 0x1c
        /*0072*/ 	.short	(.L_624 - .L_623)


	//   ....[0]....
.L_623:
        /*0074*/ 	.word	0x000040c0


	//   ....[1]....
        /*0078*/ 	.word	0x000045e0


	//   ....[2]....
        /*007c*/ 	.word	0x00004640


	//----- nvinfo : EIATTR_CRS_STACK_SIZE
	.align		4
.L_624:
        /*0080*/ 	.byte	0x04, 0x1e
        /*0082*/ 	.short	(.L_626 - .L_625)
.L_625:
        /*0084*/ 	.word	0x00000000
.L_626:


//--------------------- .nv.info._ZN5flash32flash_fwd_splitkv_combine_kernelI23Flash_fwd_kernel_traitsILi96ELi64ELi128ELi4ELb0ELb0EN7cutlass6half_tE19Flash_kernel_traitsILi96ELi64ELi128ELi4ES3_EELi16ELi3ELb0EEEvNS_16Flash_fwd_paramsE --------------------------
	.section	.nv.info._ZN5flash32flash_fwd_splitkv_combine_kernelI23Flash_fwd_kernel_traitsILi96ELi64ELi128ELi4ELb0ELb0EN7cutlass6half_tE19Flash_kernel_traitsILi96ELi64ELi128ELi4ES3_EELi16ELi3ELb0EEEvNS_16Flash_fwd_paramsE,"",@"SHT_CUDA_INFO"
	.sectionflags	@""
	.align	4


	//----- nvinfo : EIATTR_CUDA_API_VERSION
	.align		4
        /*0000*/ 	.byte	0x04, 0x37
        /*0002*/ 	.short	(.L_628 - .L_627)
.L_627:
        /*0004*/ 	.word	0x00000082


	//----- nvinfo : EIATTR_SW2861232_WAR
	.align		4
.L_628:
        /*0008*/ 	.byte	0x01, 0x35
	.zero		2


	//----- nvinfo : EIATTR_PARAM_CBANK
	.align		4
        /*000c*/ 	.byte	0x04, 0x0a
        /*000e*/ 	.short	(.L_630 - .L_629)
	.align		4
.L_629:
        /*0010*/ 	.word	index@(.nv.constant0._ZN5flash32flash_fwd_splitkv_combine_kernelI23Flash_fwd_kernel_traitsILi96ELi64ELi128ELi4ELb0ELb0EN7cutlass6half_tE19Flash_kernel_traitsILi96ELi64ELi128ELi4ES3_EELi16ELi3ELb0EEEvNS_16Flash_fwd_paramsE)
        /*0014*/ 	.short	0x0160
        /*0016*/ 	.short	0x01d0


	//----- nvinfo : EIATTR_CBANK_PARAM_SIZE
	.align		4
.L_630:
        /*0018*/ 	.byte	0x03, 0x19
        /*001a*/ 	.short	0x01d0


	//----- nvinfo : EIATTR_KPARAM_INFO
	.align		4
        /*001c*/ 	.byte	0x04, 0x17
        /*001e*/ 	.short	(.L_632 - .L_631)
.L_631:
        /*0020*/ 	.word	0x00000000
        /*0024*/ 	.short	0x0000
        /*0026*/ 	.short	0x0000
        /*0028*/ 	.byte	0x00, 0xf0, 0x41, 0x07


	//----- nvinfo : EIATTR_MAXREG_COUNT
	.align		4
.L_632:
        /*002c*/ 	.byte	0x03, 0x1b
        /*002e*/ 	.short	0x00ff


	//----- nvinfo : EIATTR_NUM_BARRIERS
	.align		4
        /*0030*/ 	.byte	0x02, 0x4c
        /*0032*/ 	.byte	0x01
	.zero		1


	//----- nvinfo : EIATTR_MERCURY_ISA_VERSION
	.align		4
        /*0034*/ 	.byte	0x03, 0x5f
        /*0036*/ 	.short	0x0000


	//----- nvinfo : EIATTR_COOP_GROUP_MASK_REGIDS
	.align		4
        /*0038*/ 	.byte	0x04, 0x29
        /*003a*/ 	.short	(.L_634 - .L_633)


	//   ....[0]....
.L_633:
        /*003c*/ 	.word	0xffffffff


	//   ....[1]....
        /*0040*/ 	.word	0xffffffff


	//   ....[2]....
        /*0044*/ 	.word	0xffffffff


	//   ....[3]....
        /*0048*/ 	.word	0xffffffff


	//   ....[4]....
        /*004c*/ 	.word	0xffffffff


	//   ....[5]....
        /*0050*/ 	.word	0xffffffff


	//----- nvinfo : EIATTR_COOP_GROUP_INSTR_OFFSETS
	.align		4
.L_634:
        /*0054*/ 	.byte	0x04, 0x28
        /*0056*/ 	.short	(.L_636 - .L_635)


	//   ....[0]....
.L_635:
        /*0058*/ 	.word	0x00001c20


	//   ....[1]....
        /*005c*/ 	.word	0x00001c40


	//   ....[2]....
        /*0060*/ 	.word	0x00001c70


	//   ....[3]....
        /*0064*/ 	.word	0x00001ce0


	//   ....[4]....
        /*0068*/ 	.word	0x00001d00


	//   ....[5]....
        /*006c*/ 	.word	0x00001d20


	//----- nvinfo : EIATTR_EXIT_INSTR_OFFSETS
	.align		4
.L_636:
        /*0070*/ 	.byte	0x04, 0x1c
        /*0072*/ 	.short	(.L_638 - .L_637)


	//   ....[0]....
.L_637:
        /*0074*/ 	.word	0x00004030


	//   ....[1]....
        /*0078*/ 	.word	0x00004550


	//   ....[2]....
        /*007c*/ 	.word	0x000045b0


	//----- nvinfo : EIATTR_CRS_STACK_SIZE
	.align		4
.L_638:
        /*0080*/ 	.byte	0x04, 0x1e
        /*0082*/ 	.short	(.L_640 - .L_639)
.L_639:
        /*0084*/ 	.word	0x00000000
.L_640:


//--------------------- .nv.info._ZN5flash32flash_fwd_splitkv_combine_kernelI23Flash_fwd_kernel_traitsILi96ELi64ELi128ELi4ELb0ELb0EN7cutlass6half_tE19Flash_kernel_traitsILi96ELi64ELi128ELi4ES3_EELi16ELi2ELb0EEEvNS_16Flash_fwd_paramsE --------------------------
	.section	.nv.info._ZN5flash32flash_fwd_splitkv_combine_kernelI23Flash_fwd_kernel_traitsILi96ELi64ELi128ELi4ELb0ELb0EN7cutlass6half_tE19Flash_kernel_traitsILi96ELi64ELi128ELi4ES3_EELi16ELi2ELb0EEEvNS_16Flash_fwd_paramsE,"",@"SHT_CUDA_INFO"
	.sectionflags	@""
	.align	4


	//----- nvinfo : EIATTR_CUDA_API_VERSION
	.align		4
        /*0000*/ 	.byte	0x04, 0x37
        /*0002*/ 	.short	(.L_642 - .L_641)
.L_641:
        /*0004*/ 	.word	0x00000082


	//----- nvinfo : EIATTR_SW2861232_WAR
	.align		4
.L_642:
        /*0008*/ 	.byte	0x01, 0x35
	.zero		2


	//----- nvinfo : EIATTR_PARAM_CBANK
	.align		4
        /*000c*/ 	.byte	0x04, 0x0a
        /*000e*/ 	.short	(.L_644 - .L_643)
	.align		4
.L_643:
        /*0010*/ 	.word	index@(.nv.constant0._ZN5flash32flash_fwd_splitkv_combine_kernelI23Flash_fwd_kernel_traitsILi96ELi64ELi128ELi4ELb0ELb0EN7cutlass6half_tE19Flash_kernel_traitsILi96ELi64ELi128ELi4ES3_EELi16ELi2ELb0EEEvNS_16Flash_fwd_paramsE)
        /*0014*/ 	.short	0x0160
        /*0016*/ 	.short	0x01d0


	//----- nvinfo : EIATTR_CBANK_PARAM_SIZE
	.align		4
.L_644:
        /*0018*/ 	.byte	0x03, 0x19
        /*001a*/ 	.short	0x01d0


	//----- nvinfo : EIATTR_KPARAM_INFO
	.align		4
        /*001c*/ 	.byte	0x04, 0x17
        /*001e*/ 	.short	(.L_646 - .L_645)
.L_645:
        /*0020*/ 	.word	0x00000000
        /*0024*/ 	.short	0x0000
        /*0026*/ 	.short	0x0000
        /*0028*/ 	.byte	0x00, 0xf0, 0x41, 0x07


	//----- nvinfo : EIATTR_MAXREG_COUNT
	.align		4
.L_646:
        /*002c*/ 	.byte	0x03, 0x1b
        /*002e*/ 	.short	0x00ff


	//----- nvinfo : EIATTR_NUM_BARRIERS
	.align		4
        /*0030*/ 	.byte	0x02, 0x4c
        /*0032*/ 	.byte	0x01
	.zero		1


	//----- nvinfo : EIATTR_MERCURY_ISA_VERSION
	.align		4
        /*0034*/ 	.byte	0x03, 0x5f
        /*0036*/ 	.short	0x0000


	//----- nvinfo : EIATTR_COOP_GROUP_MASK_REGIDS
	.align		4
        /*0038*/ 	.byte	0x04, 0x29
        /*003a*/ 	.short	(.L_648 - .L_647)


	//   ....[0]....
.L_647:
        /*003c*/ 	.word	0xffffffff


	//   ....[1]....
        /*0040*/ 	.word	0xffffffff


	//   ....[2]....
        /*0044*/ 	.word	0xffffffff


	//   ....[3]....
        /*0048*/ 	.word	0xffffffff


	//----- nvinfo : EIATTR_COOP_GROUP_INSTR_OFFSETS
	.align		4
.L_648:
        /*004c*/ 	.byte	0x04, 0x28
        /*004e*/ 	.short	(.L_650 - .L_649)


	//   ....[0]....
.L_649:
        /*0050*/ 	.word	0x00001c20


	//   ....[1]....
        /*0054*/ 	.word	0x00001c40


	//   ....[2]....
        /*0058*/ 	.word	0x00001cb0


	//   ....[3]....
        /*005c*/ 	.word	0x00001cd0


	//----- nvinfo : EIATTR_EXIT_INSTR_OFFSETS
	.align		4
.L_650:
        /*0060*/ 	.byte	0x04, 0x1c
        /*0062*/ 	.short	(.L_652 - .L_651)


	//   ....[0]....
.L_651:
        /*0064*/ 	.word	0x00004000


	//   ....[1]....
        /*0068*/ 	.word	0x00004520


	//   ....[2]....
        /*006c*/ 	.word	0x00004580


	//----- nvinfo : EIATTR_CRS_STACK_SIZE
	.align		4
.L_652:
        /*0070*/ 	.byte	0x04, 0x1e
        /*0072*/ 	.short	(.L_654 - .L_653)
.L_653:
        /*0074*/ 	.word	0x00000000
.L_654:


//--------------------- .nv.info._ZN5flash32flash_fwd_splitkv_combine_kernelI23Flash_fwd_kernel_traitsILi96ELi64ELi128ELi4ELb0ELb0EN7cutlass6half_tE19Flash_kernel_traitsILi96ELi64ELi128ELi4ES3_EELi16ELi1ELb0EEEvNS_16Flash_fwd_paramsE --------------------------
	.section	.nv.info._ZN5flash32flash_fwd_splitkv_combine_kernelI23Flash_fwd_kernel_traitsILi96ELi64ELi128ELi4ELb0ELb0EN7cutlass6half_tE19Flash_kernel_traitsILi96ELi64ELi128ELi4ES3_EELi16ELi1ELb0EEEvNS_16Flash_fwd_paramsE,"",@"SHT_CUDA_INFO"
	.sectionflags	@""
	.align	4


	//----- nvinfo : EIATTR_CUDA_API_VERSION
	.align		4
        /*0000*/ 	.byte	0x04, 0x37
        /*0002*/ 	.short	(.L_656 - .L_655)
.L_655:
        /*0004*/ 	.word	0x00000082


	//----- nvinfo : EIATTR_SW2861232_WAR
	.align		4
.L_656:
        /*0008*/ 	.byte	0x01, 0x35
	.zero		2


	//----- nvinfo : EIATTR_PARAM_CBANK
	.align		4
        /*000c*/ 	.byte	0x04, 0x0a
        /*000e*/ 	.short	(.L_658 - .L_657)
	.align		4
.L_657:
        /*0010*/ 	.word	index@(.nv.constant0._ZN5flash32flash_fwd_splitkv_combine_kernelI23Flash_fwd_kernel_traitsILi96ELi64ELi128ELi4ELb0ELb0EN7cutlass6half_tE19Flash_kernel_traitsILi96ELi64ELi128ELi4ES3_EELi16ELi1ELb0EEEvNS_16Flash_fwd_paramsE)
        /*0014*/ 	.short	0x0160
        /*0016*/ 	.short	0x01d0


	//----- nvinfo : EIATTR_CBANK_PARAM_SIZE
	.align		4
.L_658:
        /*0018*/ 	.byte	0x03, 0x19
        /*001a*/ 	.short	0x01d0


	//----- nvinfo : EIATTR_KPARAM_INFO
	.align		4
        /*001c*/ 	.byte	0x04, 0x17
        /*001e*/ 	.short	(.L_660 - .L_659)
.L_659:
        /*0020*/ 	.word	0x00000000
        /*0024*/ 	.short	0x0000
        /*0026*/ 	.short	0x0000
        /*0028*/ 	.byte	0x00, 0xf0, 0x41, 0x07


	//----- nvinfo : EIATTR_MAXREG_COUNT
	.align		4
.L_660:
        /*002c*/ 	.byte	0x03, 0x1b
        /*002e*/ 	.short	0x00ff


	//----- nvinfo : EIATTR_NUM_BARRIERS
	.align		4
        /*0030*/ 	.byte	0x02, 0x4c
        /*0032*/ 	.byte	0x01
	.zero		1


	//----- nvinfo : EIATTR_MERCURY_ISA_VERSION
	.align		4
        /*0034*/ 	.byte	0x03, 0x5f
        /*0036*/ 	.short	0x0000


	//----- nvinfo : EIATTR_COOP_GROUP_MASK_REGIDS
	.align		4
        /*0038*/ 	.byte	0x04, 0x29
        /*003a*/ 	.short	(.L_662 - .L_661)


	//   ....[0]....
.L_661:
        /*003c*/ 	.word	0xffffffff


	//   ....[1]....
        /*0040*/ 	.word	0xffffffff


	//----- nvinfo : EIATTR_COOP_GROUP_INSTR_OFFSETS
	.align		4
.L_662:
        /*0044*/ 	.byte	0x04, 0x28
        /*0046*/ 	.short	(.L_664 - .L_663)


	//   ....[0]....
.L_663:
        /*0048*/ 	.word	0x00001c60


	//   ....[1]....
        /*004c*/ 	.word	0x00001cd0


	//----- nvinfo : EIATTR_EXIT_INSTR_OFFSETS
	.align		4
.L_664:
        /*0050*/ 	.byte	0x04, 0x1c
        /*0052*/ 	.short	(.L_666 - .L_665)


	//   ....[0]....
.L_665:
        /*0054*/ 	.word	0x00004020


	//   ....[1]....
        /*0058*/ 	.word	0x00004540


	//   ....[2]....
        /*005c*/ 	.word	0x000045a0


	//----- nvinfo : EIATTR_CRS_STACK_SIZE
	.align		4
.L_666:
        /*0060*/ 	.byte	0x04, 0x1e
        /*0062*/ 	.short	(.L_668 - .L_667)
.L_667:
        /*0064*/ 	.word	0x00000000
.L_668:


//--------------------- .nv.info._ZN5flash32flash_fwd_splitkv_combine_kernelI23Flash_fwd_kernel_traitsILi96ELi64ELi128ELi4ELb0ELb0EN7cutlass6half_tE19Flash_kernel_traitsILi96ELi64ELi128ELi4ES3_EELi16ELi7ELb1EEEvNS_16Flash_fwd_paramsE --------------------------
	.section	.nv.info._ZN5flash32flash_fwd_splitkv_combine_kernelI23Flash_fwd_kernel_traitsILi96ELi64ELi128ELi4ELb0ELb0EN7cutlass6half_tE19Flash_kernel_traitsILi96ELi64ELi128ELi4ES3_EELi16ELi7ELb1EEEvNS_16Flash_fwd_paramsE,"",@"SHT_CUDA_INFO"
	.sectionflags	@""
	.align	4


	//----- nvinfo : EIATTR_CUDA_API_VERSION
	.align		4
        /*0000*/ 	.byte	0x04, 0x37
        /*0002*/ 	.short	(.L_670 - .L_669)
.L_669:
        /*0004*/ 	.word	0x00000082


	//----- nvinfo : EIATTR_SW2861232_WAR
	.align		4
.L_670:
        /*0008*/ 	.byte	0x01, 0x35
	.zero		2


	//----- nvinfo : EIATTR_PARAM_CBANK
	.align		4
        /*000c*/ 	.byte	0x04, 0x0a
        /*000e*/ 	.short	(.L_672 - .L_671)
	.align		4
.L_671:
        /*0010*/ 	.word	index@(.nv.constant0._ZN5flash32flash_fwd_splitkv_combine_kernelI23Flash_fwd_kernel_traitsILi96ELi64ELi128ELi4ELb0ELb0EN7cutlass6half_tE19Flash_kernel_traitsILi96ELi64ELi128ELi4ES3_EELi16ELi7ELb1EEEvNS_16Flash_fwd_paramsE)
        /*0014*/ 	.short	0x0160
        /*0016*/ 	.short	0x01d0


	//----- nvinfo : EIATTR_CBANK_PARAM_SIZE
	.align		4
.L_672:
        /*0018*/ 	.byte	0x03, 0x19
        /*001a*/ 	.short	0x01d0


	//----- nvinfo : EIATTR_KPARAM_INFO
	.align		4
        /*001c*/ 	.byte	0x04, 0x17
        /*001e*/ 	.short	(.L_674 - .L_673)
.L_673:
        /*0020*/ 	.word	0x00000000
        /*0024*/ 	.short	0x0000
        /*0026*/ 	.short	0x0000
        /*0028*/ 	.byte	0x00, 0xf0, 0x41, 0x07


	//----- nvinfo : EIATTR_MAXREG_COUNT
	.align		4
.L_674:
        /*002c*/ 	.byte	0x03, 0x1b
        /*002e*/ 	.short	0x00ff


	//----- nvinfo : EIATTR_NUM_BARRIERS
	.align		4
        /*0030*/ 	.byte	0x02, 0x4c
        /*0032*/ 	.byte	0x01
	.zero		1


	//----- nvinfo : EIATTR_MERCURY_ISA_VERSION
	.align		4
        /*0034*/ 	.byte	0x03, 0x5f
        /*0036*/ 	.short	0x0000


	//----- nvinfo : EIATTR_COOP_GROUP_MASK_REGIDS
	.align		4
        /*0038*/ 	.byte	0x04, 0x29
        /*003a*/ 	.short	(.L_676 - .L_675)


	//   ....[0]....
.L_675:
        /*003c*/ 	.word	0xffffffff


	//   ....[1]....
        /*0040*/ 	.word	0xffffffff


	//   ....[2]....
        /*0044*/ 	.word	0xffffffff


	//   ....[3]....
        /*0048*/ 	.word	0xffffffff


	//   ....[4]....
        /*004c*/ 	.word	0xffffffff


	//   ....[5]....
        /*0050*/ 	.word	0xffffffff


	//----- nvinfo : EIATTR_COOP_GROUP_INSTR_OFFSETS
	.align		4
.L_676:
        /*0054*/ 	.byte	0x04, 0x28
        /*0056*/ 	.short	(.L_678 - .L_677)


	//   ....[0]....
.L_677:
        /*0058*/ 	.word	0x000028f0


	//   ....[1]....
        /*005c*/ 	.word	0x00002910


	//   ....[2]....
        /*0060*/ 	.word	0x00002930


	//   ....[3]....
        /*0064*/ 	.word	0x00002dd0


	//   ....[4]....
        /*0068*/ 	.word	0x00002ea0


	//   ....[5]....
        /*006c*/ 	.word	0x00002f60


	//----- nvinfo : EIATTR_EXIT_INSTR_OFFSETS
	.align		4
.L_678:
        /*0070*/ 	.byte	0x04, 0x1c
        /*0072*/ 	.short	(.L_680 - .L_679)


	//   ....[0]....
.L_679:
        /*0074*/ 	.word	0x00006140


	//   ....[1]....
        /*0078*/ 	.word	0x000066a0


	//----- nvinfo : EIATTR_CRS_STACK_SIZE
	.align		4
.L_680:
        /*007c*/ 	.byte	0x04, 0x1e
        /*007e*/ 	.short	(.L_682 - .L_681)
.L_681:
        /*0080*/ 	.word	0x00000000
.L_682:


//--------------------- .nv.info._ZN5flash32flash_fwd_splitkv_combine_kernelI23Flash_fwd_kernel_traitsILi96ELi64ELi128ELi4ELb0ELb0EN7cutlass6half_tE19Flash_kernel_traitsILi96ELi64ELi128ELi4ES3_EELi16ELi6ELb1EEEvNS_16Flash_fwd_paramsE --------------------------
	.section	.nv.info._ZN5flash32flash_fwd_splitkv_combine_kernelI23Flash_fwd_kernel_traitsILi96ELi64ELi128ELi4ELb0ELb0EN7cutlass6half_tE19Flash_kernel_traitsILi96ELi64ELi128ELi4ES3_EELi16ELi6ELb1EEEvNS_16Flash_fwd_paramsE,"",@"SHT_CUDA_INFO"
	.sectionflags	@""
	.align	4


	//----- nvinfo : EIATTR_CUDA_API_VERSION
	.align		4
        /*0000*/ 	.byte	0x04, 0x37
        /*0002*/ 	.short	(.L_684 - .L_683)
.L_683:
        /*0004*/ 	.word	0x00000082


	//----- nvinfo : EIATTR_SW2861232_WAR
	.align		4
.L_684:
        /*0008*/ 	.byte	0x01, 0x35
	.zero		2


	//----- nvinfo : EIATTR_PARAM_CBANK
	.align		4
        /*000c*/ 	.byte	0x04, 0x0a
        /*000e*/ 	.short	(.L_686 - .L_685)
	.align		4
.L_685:
        /*0010*/ 	.word	index@(.nv.constant0._ZN5flash32flash_fwd_splitkv_combine_kernelI23Flash_fwd_kernel_traitsILi96ELi64ELi128ELi4ELb0ELb0EN7cutlass6half_tE19Flash_kernel_traitsILi96ELi64ELi128ELi4ES3_EELi16ELi6ELb1EEEvNS_16Flash_fwd_paramsE)
        /*0014*/ 	.short	0x0160
        /*0016*/ 	.short	0x01d0


	//----- nvinfo : EIATTR_CBANK_PARAM_SIZE
	.align		4
.L_686:
        /*0018*/ 	.byte	0x03, 0x19
        /*001a*/ 	.short	0x01d0


	//----- nvinfo : EIATTR_KPARAM_INFO
	.align		4
        /*001c*/ 	.byte	0x04, 0x17
        /*001e*/ 	.short	(.L_688 - .L_687)
.L_687:
        /*0020*/ 	.word	0x00000000
        /*0024*/ 	.short	0x0000
        /*0026*/ 	.short	0x0000
        /*0028*/ 	.byte	0x00, 0xf0, 0x41, 0x07


	//----- nvinfo : EIATTR_MAXREG_COUNT
	.align		4
.L_688:
        /*002c*/ 	.byte	0x03, 0x1b
        /*002e*/ 	.short	0x00ff


	//----- nvinfo : EIATTR_NUM_BARRIERS
	.align		4
        /*0030*/ 	.byte	0x02, 0x4c
        /*0032*/ 	.byte	0x01
	.zero		1


	//----- nvinfo : EIATTR_MERCURY_ISA_VERSION
	.align		4
        /*0034*/ 	.byte	0x03, 0x5f
        /*0036*/ 	.short	0x0000


	//----- nvinfo : EIATTR_COOP_GROUP_MASK_REGIDS
	.align		4
        /*0038*/ 	.byte	0x04, 0x29
        /*003a*/ 	.short	(.L_690 - .L_689)


	//   ....[0]....
.L_689:
        /*003c*/ 	.word	0xffffffff


	//   ....[1]....
        /*0040*/ 	.word	0xffffffff


	//   ....[2]....
        /*0044*/ 	.word	0xffffffff


	//   ....[3]....
        /*0048*/ 	.word	0xffffffff


	//   ....[4]....
        /*004c*/ 	.word	0xffffffff


	//   ....[5]....
        /*0050*/ 	.word	0xffffffff


	//----- nvinfo : EIATTR_COOP_GROUP_INSTR_OFFSETS
	.align		4
.L_690:
        /*0054*/ 	.byte	0x04, 0x28
        /*0056*/ 	.short	(.L_692 - .L_691)


	//   ....[0]....
.L_691:
        /*0058*/ 	.word	0x00002020


	//   ....[1]....
        /*005c*/ 	.word	0x00002040


	//   ....[2]....
        /*0060*/ 	.word	0x00002060


	//   ....[3]....
        /*0064*/ 	.word	0x00002310


	//   ....[4]....
        /*0068*/ 	.word	0x000023b0


	//   ....[5]....
        /*006c*/ 	.word	0x00002470


	//----- nvinfo : EIATTR_EXIT_INSTR_OFFSETS
	.align		4
.L_692:
        /*0070*/ 	.byte	0x04, 0x1c
        /*0072*/ 	.short	(.L_694 - .L_693)


	//   ....[0]....
.L_693:
        /*0074*/ 	.word	0x00005360


	//   ....[1]....
        /*0078*/ 	.word	0x000058c0


	//----- nvinfo : EIATTR_CRS_STACK_SIZE
	.align		4
.L_694:
        /*007c*/ 	.byte	0x04, 0x1e
        /*007e*/ 	.short	(.L_696 - .L_695)
.L_695:
        /*0080*/ 	.word	0x00000000
.L_696:


//--------------------- .nv.info._ZN5flash32flash_fwd_splitkv_combine_kernelI23Flash_fwd_kernel_traitsILi96ELi64ELi128ELi4ELb0ELb0EN7cutlass6half_tE19Flash_kernel_traitsILi96ELi64ELi128ELi4ES3_EELi16ELi5ELb1EEEvNS_16Flash_fwd_paramsE --------------------------
	.section	.nv.info._ZN5flash32flash_fwd_splitkv_combine_kernelI23Flash_fwd_kernel_traitsILi96ELi64ELi128ELi4ELb0ELb0EN7cutlass6half_tE19Flash_kernel_traitsILi96ELi64ELi128ELi4ES3_EELi16ELi5ELb1EEEvNS_16Flash_fwd_paramsE,"",@"SHT_CUDA_INFO"
	.sectionflags	@""
	.align	4


	//----- nvinfo : EIATTR_CUDA_API_VERSION
	.align		4
        /*0000*/ 	.byte	0x04, 0x37
        /*0002*/ 	.short	(.L_698 - .L_697)
.L_697:
        /*0004*/ 	.word	0x00000082


	//----- nvinfo : EIATTR_SW2861232_WAR
	.align		4
.L_698:
        /*0008*/ 	.byte	0x01, 0x35
	.zero		2


	//----- nvinfo : EIATTR_PARAM_CBANK
	.align		4
        /*000c*/ 	.byte	0x04, 0x0a
        /*000e*/ 	.short	(.L_700 - .L_699)
	.align		4
.L_699:
        /*0010*/ 	.word	index@(.nv.constant0._ZN5flash32flash_fwd_splitkv_combine_kernelI23Flash_fwd_kernel_traitsILi96ELi64ELi128ELi4ELb0ELb0EN7cutlass6half_tE19Flash_kernel_traitsILi96ELi64ELi128ELi4ES3_EELi16ELi5ELb1EEEvNS_16Flash_fwd_paramsE)
        /*0014*/ 	.short	0x0160
        /*0016*/ 	.short	0x01d0


	//----- nvinfo : EIATTR_CBANK_PARAM_SIZE
	.align		4
.L_700:
        /*0018*/ 	.byte	0x03, 0x19
        /*001a*/ 	.short	0x01d0


	//----- nvinfo : EIATTR_KPARAM_INFO
	.align		4
        /*001c*/ 	.byte	0x04, 0x17
        /*001e*/ 	.short	(.L_702 - .L_701)
.L_701:
        /*0020*/ 	.word	0x00000000
        /*0024*/ 	.short	0x0000
        /*0026*/ 	.short	0x0000
        /*0028*/ 	.byte	0x00, 0xf0, 0x41, 0x07


	//----- nvinfo : EIATTR_MAXREG_COUNT
	.align		4
.L_702:
        /*002c*/ 	.byte	0x03, 0x1b
        /*002e*/ 	.short	0x00ff


	//----- nvinfo : EIATTR_NUM_BARRIERS
	.align		4
        /*0030*/ 	.byte	0x02, 0x4c
        /*0032*/ 	.byte	0x01
	.zero		1


	//----- nvinfo : EIATTR_MERCURY_ISA_VERSION
	.align		4
        /*0034*/ 	.byte	0x03, 0x5f
        /*0036*/ 	.short	0x0000


	//----- nvinfo : EIATTR_COOP_GROUP_MASK_REGIDS
	.align		4
        /*0038*/ 	.byte	0x04, 0x29
        /*003a*/ 	.short	(.L_704 - .L_703)


	//   ....[0]....
.L_703:
        /*003c*/ 	.word	0xffffffff


	//   ....[1]....
        /*0040*/ 	.word	0xffffffff


	//   ....[2]....
        /*0044*/ 	.word	0xffffffff


	//   ....[3]....
        /*0048*/ 	.word	0xffffffff


	//   ....[4]....
        /*004c*/ 	.word	0xffffffff


	//   ....[5]....
        /*0050*/ 	.word	0xffffffff


	//----- nvinfo : EIATTR_COOP_GROUP_INSTR_OFFSETS
	.align		4
.L_704:
        /*0054*/ 	.byte	0x04, 0x28
        /*0056*/ 	.short	(.L_706 - .L_705)


	//   ....[0]....
.L_705:
        /*0058*/ 	.word	0x00001b10


	//   ....[1]....
        /*005c*/ 	.word	0x00001b30


	//   ....[2]....
        /*0060*/ 	.word	0x00001b60


	//   ....[3]....
        /*0064*/ 	.word	0x00001cc0


	//   ....[4]....
        /*0068*/ 	.word	0x00001da0


	//   ....[5]....
        /*006c*/ 	.word	0x00001e90


	//----- nvinfo : EIATTR_EXIT_INSTR_OFFSETS
	.align		4
.L_706:
        /*0070*/ 	.byte	0x04, 0x1c
        /*0072*/ 	.short	(.L_708 - .L_707)


	//   ....[0]....
.L_707:
        /*0074*/ 	.word	0x00004b10


	//   ....[1]....
        /*0078*/ 	.word	0x00005070


	//----- nvinfo : EIATTR_CRS_STACK_SIZE
	.align		4
.L_708:
        /*007c*/ 	.byte	0x04, 0x1e
        /*007e*/ 	.short	(.L_710 - .L_709)
.L_709:
        /*0080*/ 	.word	0x00000000
.L_710:


//--------------------- .nv.info._ZN5flash32flash_fwd_splitkv_combine_kernelI23Flash_fwd_kernel_traitsILi96ELi64ELi128ELi4ELb0ELb0EN7cutlass6half_tE19Flash_kernel_traitsILi96ELi64ELi128ELi4ES3_EELi16ELi4ELb1EEEvNS_16Flash_fwd_paramsE --------------------------
	.section	.nv.info._ZN5flash32flash_fwd_splitkv_combine_kernelI23Flash_fwd_kernel_traitsILi96ELi64ELi128ELi4ELb0ELb0EN7cutlass6half_tE19Flash_kernel_traitsILi96ELi64ELi128ELi4ES3_EELi16ELi4ELb1EEEvNS_16Flash_fwd_paramsE,"",@"SHT_CUDA_INFO"
	.sectionflags	@""
	.align	4


	//----- nvinfo : EIATTR_CUDA_API_VERSION
	.align		4
        /*0000*/ 	.byte	0x04, 0x37
        /*0002*/ 	.short	(.L_712 - .L_711)
.L_711:
        /*0004*/ 	.word	0x00000082


	//----- nvinfo : EIATTR_SW2861232_WAR
	.align		4
.L_712:
        /*0008*/ 	.byte	0x01, 0x35
	.zero		2


	//----- nvinfo : EIATTR_PARAM_CBANK
	.align		4
        /*000c*/ 	.byte	0x04, 0x0a
        /*000e*/ 	.short	(.L_714 - .L_713)
	.align		4
.L_713:
        /*0010*/ 	.word	index@(.nv.constant0._ZN5flash32flash_fwd_splitkv_combine_kernelI23Flash_fwd_kernel_traitsILi96ELi64ELi128ELi4ELb0ELb0EN7cutlass6half_tE19Flash_kernel_traitsILi96ELi64ELi128ELi4ES3_EELi16ELi4ELb1EEEvNS_16Flash_fwd_paramsE)
        /*0014*/ 	.short	0x0160
        /*0016*/ 	.short	0x01d0


	//----- nvinfo : EIATTR_CBANK_PARAM_SIZE
	.align		4
.L_714:
        /*0018*/ 	.byte	0x03, 0x19
        /*001a*/ 	.short	0x01d0


	//----- nvinfo : EIATTR_KPARAM_INFO
	.align		4
        /*001c*/ 	.byte	0x04, 0x17
        /*001e*/ 	.short	(.L_716 - .L_715)
.L_715:
        /*0020*/ 	.word	0x00000000
        /*0024*/ 	.short	0x0000
        /*0026*/ 	.short	0x0000
        /*0028*/ 	.byte	0x00, 0xf0, 0x41, 0x07


	//----- nvinfo : EIATTR_MAXREG_COUNT
	.align		4
.L_716:
        /*002c*/ 	.byte	0x03, 0x1b
        /*002e*/ 	.short	0x00ff


	//----- nvinfo : EIATTR_NUM_BARRIERS
	.align		4
        /*0030*/ 	.byte	0x02, 0x4c
        /*0032*/ 	.byte	0x01
	.zero		1


	//----- nvinfo : EIATTR_MERCURY_ISA_VERSION
	.align		4
        /*0034*/ 	.byte	0x03, 0x5f
        /*0036*/ 	.short	0x0000


	//----- nvinfo : EIATTR_COOP_GROUP_MASK_REGIDS
	.align		4
        /*0038*/ 	.byte	0x04, 0x29
        /*003a*/ 	.short	(.L_718 - .L_717)


	//   ....[0]....
.L_717:
        /*003c*/ 	.word	0xffffffff


	//   ....[1]....
        /*0040*/ 	.word	0xffffffff


	//   ....[2]....
        /*0044*/ 	.word	0xffffffff


	//   ....[3]....
        /*0048*/ 	.word	0xffffffff


	//   ....[4]....
        /*004c*/ 	.word	0xffffffff


	//   ....[5]....
        /*0050*/ 	.word	0xffffffff


	//----- nvinfo : EIATTR_COOP_GROUP_INSTR_OFFSETS
	.align		4
.L_718:
        /*0054*/ 	.byte	0x04, 0x28
        /*0056*/ 	.short	(.L_720 - .L_719)


	//   ....[0]....
.L_719:
        /*0058*/ 	.word	0x00001710


	//   ....[1]....
        /*005c*/ 	.word	0x00001750


	//   ....[2]....
        /*0060*/ 	.word	0x000017b0


	//   ....[3]....
        /*0064*/ 	.word	0x000018f0


	//   ....[4]....
        /*0068*/ 	.word	0x000019c0


	//   ....[5]....
        /*006c*/ 	.word	0x00001b00


	//----- nvinfo : EIATTR_EXIT_INSTR_OFFSETS
	.align		4
.L_720:
        /*0070*/ 	.byte	0x04, 0x1c
        /*0072*/ 	.short	(.L_722 - .L_721)


	//   ....[0]....
.L_721:
        /*0074*/ 	.word	0x000047a0


	//   ....[1]....
        /*0078*/ 	.word	0x00004d00


	//----- nvinfo : EIATTR_CRS_STACK_SIZE
	.align		4
.L_722:
        /*007c*/ 	.byte	0x04, 0x1e
        /*007e*/ 	.short	(.L_724 - .L_723)
.L_723:
        /*0080*/ 	.word	0x00000000
.L_724:


//--------------------- .nv.info._ZN5flash32flash_fwd_splitkv_combine_kernelI23Flash_fwd_kernel_traitsILi96ELi64ELi128ELi4ELb0ELb0EN7cutlass6half_tE19Flash_kernel_traitsILi96ELi64ELi128ELi4ES3_EELi16ELi3ELb1EEEvNS_16Flash_fwd_paramsE --------------------------
	.section	.nv.info._ZN5flash32flash_fwd_splitkv_combine_kernelI23Flash_fwd_kernel_traitsILi96ELi64ELi128ELi4ELb0ELb0EN7cutlass6half_tE19Flash_kernel_traitsILi96ELi64ELi128ELi4ES3_EELi16ELi3ELb1EEEvNS_16Flash_fwd_paramsE,"",@"SHT_CUDA_INFO"
	.sectionflags	@""
	.align	4


	//----- nvinfo : EIATTR_CUDA_API_VERSION
	.align		4
        /*0000*/ 	.byte	0x04, 0x37
        /*0002*/ 	.short	(.L_726 - .L_725)
.L_725:
        /*0004*/ 	.word	0x00000082


	//----- nvinfo : EIATTR_SW2861232_WAR
	.align		4
.L_726:
        /*0008*/ 	.byte	0x01, 0x35
	.zero		2


	//----- nvinfo : EIATTR_PARAM_CBANK
	.align		4
        /*000c*/ 	.byte	0x04, 0x0a
        /*000e*/ 	.short	(.L_728 - .L_727)
	.align		4
.L_727:
        /*0010*/ 	.word	index@(.nv.constant0._ZN5flash32flash_fwd_splitkv_combine_kernelI23Flash_fwd_kernel_traitsILi96ELi64ELi128ELi4ELb0ELb0EN7cutlass6half_tE19Flash_kernel_traitsILi96ELi64ELi128ELi4ES3_EELi16ELi3ELb1EEEvNS_16Flash_fwd_paramsE)
        /*0014*/ 	.short	0x0160
        /*0016*/ 	.short	0x01d0


	//----- nvinfo : EIATTR_CBANK_PARAM_SIZE
	.align		4
.L_728:
        /*0018*/ 	.byte	0x03, 0x19
        /*001a*/ 	.short	0x01d0


	//----- nvinfo : EIATTR_KPARAM_INFO
	.align		4
        /*001c*/ 	.byte	0x04, 0x17
        /*001e*/ 	.short	(.L_730 - .L_729)
.L_729:
        /*0020*/ 	.word	0x00000000
        /*0024*/ 	.short	0x0000
        /*0026*/ 	.short	0x0000
        /*0028*/ 	.byte	0x00, 0xf0, 0x41, 0x07


	//----- nvinfo : EIATTR_MAXREG_COUNT
	.align		4
.L_730:
        /*002c*/ 	.byte	0x03, 0x1b
        /*002e*/ 	.short	0x00ff


	//----- nvinfo : EIATTR_NUM_BARRIERS
	.align		4
        /*0030*/ 	.byte	0x02, 0x4c
        /*0032*/ 	.byte	0x01
	.zero		1


	//----- nvinfo : EIATTR_MERCURY_ISA_VERSION
	.align		4
        /*0034*/ 	.byte	0x03, 0x5f
        /*0036*/ 	.short	0x0000


	//----- nvinfo : EIATTR_COOP_GROUP_MASK_REGIDS
	.align		4
        /*0038*/ 	.byte	0x04, 0x29
        /*003a*/ 	.short	(.L_732 - .L_731)


	//   ....[0]....
.L_731:
        /*003c*/ 	.word	0xffffffff


	//   ....[1]....
        /*0040*/ 	.word	0xffffffff


	//   ....[2]....
        /*0044*/ 	.word	0xffffffff


	//   ....[3]....
        /*0048*/ 	.word	0xffffffff


	//   ....[4]....
        /*004c*/ 	.word	0xffffffff


	//   ....[5]....
        /*0050*/ 	.word	0xffffffff


	//----- nvinfo : EIATTR_COOP_GROUP_INSTR_OFFSETS
	.align		4
.L_732:
        /*0054*/ 	.byte	0x04, 0x28
        /*0056*/ 	.short	(.L_734 - .L_733)


	//   ....[0]....
.L_733:
        /*0058*/ 	.word	0x00001c80


	//   ....[1]....
        /*005c*/ 	.word	0x00001ca0


	//   ....[2]....
        /*0060*/ 	.word	0x00001cc0


	//   ....[3]....
        /*0064*/ 	.word	0x00001d30


	//   ....[4]....
        /*0068*/ 	.word	0x00001d50


	//   ....[5]....
        /*006c*/ 	.word	0x00001d70


	//----- nvinfo : EIATTR_EXIT_INSTR_OFFSETS
	.align		4
.L_734:
        /*0070*/ 	.byte	0x04, 0x1c
        /*0072*/ 	.short	(.L_736 - .L_735)


	//   ....[0]....
.L_735:
        /*0074*/ 	.word	0x00004780


	//   ....[1]....
        /*0078*/ 	.word	0x00004ce0


	//----- nvinfo : EIATTR_CRS_STACK_SIZE
	.align		4
.L_736:
        /*007c*/ 	.byte	0x04, 0x1e
        /*007e*/ 	.short	(.L_738 - .L_737)
.L_737:
        /*0080*/ 	.word	0x00000000
.L_738:


//--------------------- .nv.info._ZN5flash32flash_fwd_splitkv_combine_kernelI23Flash_fwd_kernel_traitsILi96ELi64ELi128ELi4ELb0ELb0EN7cutlass6half_tE19Flash_kernel_traitsILi96ELi64ELi128ELi4ES3_EELi16ELi2ELb1EEEvNS_16Flash_fwd_paramsE --------------------------
	.section	.nv.info._ZN5flash32flash_fwd_splitkv_combine_kernelI23Flash_fwd_kernel_traitsILi96ELi64ELi128ELi4ELb0ELb0EN7cutlass6half_tE19Flash_kernel_traitsILi96ELi64ELi128ELi4ES3_EELi16ELi2ELb1EEEvNS_16Flash_fwd_paramsE,"",@"SHT_CUDA_INFO"
	.sectionflags	@""
	.align	4


	//----- nvinfo : EIATTR_CUDA_API_VERSION
	.align		4
        /*0000*/ 	.byte	0x04, 0x37
        /*0002*/ 	.short	(.L_740 - .L_739)
.L_739:
        /*0004*/ 	.word	0x00000082


	//----- nvinfo : EIATTR_SW2861232_WAR
	.align		4
.L_740:
        /*0008*/ 	.byte	0x01, 0x35
	.zero		2


	//----- nvinfo : EIATTR_PARAM_CBANK
	.align		4
        /*000c*/ 	.byte	0x04, 0x0a
        /*000e*/ 	.short	(.L_742 - .L_741)
	.align		4
.L_741:
        /*0010*/ 	.word	index@(.nv.constant0._ZN5flash32flash_fwd_splitkv_combine_kernelI23Flash_fwd_kernel_traitsILi96ELi64ELi128ELi4ELb0ELb0EN7cutlass6half_tE19Flash_kernel_traitsILi96ELi64ELi128ELi4ES3_EELi16ELi2ELb1EEEvNS_16Flash_fwd_paramsE)
        /*0014*/ 	.short	0x0160
        /*0016*/ 	.short	0x01d0


	//----- nvinfo : EIATTR_CBANK_PARAM_SIZE
	.align		4
.L_742:
        /*0018*/ 	.byte	0x03, 0x19
        /*001a*/ 	.short	0x01d0


	//----- nvinfo : EIATTR_KPARAM_INFO
	.align		4
        /*001c*/ 	.byte	0x04, 0x17
        /*001e*/ 	.short	(.L_744 - .L_743)
.L_743:
        /*0020*/ 	.word	0x00000000
        /*0024*/ 	.short	0x0000
        /*0026*/ 	.short	0x0000
        /*0028*/ 	.byte	0x00, 0xf0, 0x41, 0x07


	//----- nvinfo : EIATTR_MAXREG_COUNT
	.align		4
.L_744:
        /*002c*/ 	.byte	0x03, 0x1b
        /*002e*/ 	.short	0x00ff


	//----- nvinfo : EIATTR_NUM_BARRIERS
	.align		4
        /*0030*/ 	.byte	0x02, 0x4c
        /*0032*/ 	.byte	0x01
	.zero		1


	//----- nvinfo : EIATTR_MERCURY_ISA_VERSION
	.align		4
        /*0034*/ 	.byte	0x03, 0x5f
        /*0036*/ 	.short	0x0000


	//----- nvinfo : EIATTR_COOP_GROUP_MASK_REGIDS
	.align		4
        /*0038*/ 	.byte	0x04, 0x29
        /*003a*/ 	.short	(.L_746 - .L_745)


	//   ....[0]....
.L_745:
        /*003c*/ 	.word	0xffffffff


	//   ....[1]....
        /*0040*/ 	.word	0xffffffff


	//   ....[2]....
        /*0044*/ 	.word	0xffffffff


	//   ....[3]....
        /*0048*/ 	.word	0xffffffff


	//----- nvinfo : EIATTR_COOP_GROUP_INSTR_OFFSETS
	.align		4
.L_746:
        /*004c*/ 	.byte	0x04, 0x28
        /*004e*/ 	.short	(.L_748 - .L_747)


	//   ....[0]....
.L_747:
        /*0050*/ 	.word	0x00001c70


	//   ....[1]....
        /*0054*/ 	.word	0x00001c90


	//   ....[2]....
        /*0058*/ 	.word	0x00001d00


	//   ....[3]....
        /*005c*/ 	.word	0x00001d20


	//----- nvinfo : EIATTR_EXIT_INSTR_OFFSETS
	.align		4
.L_748:
        /*0060*/ 	.byte	0x04, 0x1c
        /*0062*/ 	.short	(.L_750 - .L_749)


	//   ....[0]....
.L_749:
        /*0064*/ 	.word	0x00004760


	//   ....[1]....
        /*0068*/ 	.word	0x00004cc0


	//----- nvinfo : EIATTR_CRS_STACK_SIZE
	.align		4
.L_750:
        /*006c*/ 	.byte	0x04, 0x1e
        /*006e*/ 	.short	(.L_752 - .L_751)
.L_751:
        /*0070*/ 	.word	0x00000000
.L_752:


//--------------------- .nv.info._ZN5flash32flash_fwd_splitkv_combine_kernelI23Flash_fwd_kernel_traitsILi96ELi64ELi128ELi4ELb0ELb0EN7cutlass6half_tE19Flash_kernel_traitsILi96ELi64ELi128ELi4ES3_EELi16ELi1ELb1EEEvNS_16Flash_fwd_paramsE --------------------------
	.section	.nv.info._ZN5flash32flash_fwd_splitkv_combine_kernelI23Flash_fwd_kernel_traitsILi96ELi64ELi128ELi4ELb0ELb0EN7cutlass6half_tE19Flash_kernel_traitsILi96ELi64ELi128ELi4ES3_EELi16ELi1ELb1EEEvNS_16Flash_fwd_paramsE,"",@"SHT_CUDA_INFO"
	.sectionflags	@""
	.align	4


	//----- nvinfo : EIATTR_CUDA_API_VERSION
	.align		4
        /*0000*/ 	.byte	0x04, 0x37
        /*0002*/ 	.short	(.L_754 - .L_753)
.L_753:
        /*0004*/ 	.word	0x00000082


	//----- nvinfo : EIATTR_SW2861232_WAR
	.align		4
.L_754:
        /*0008*/ 	.byte	0x01, 0x35
	.zero		2


	//----- nvinfo : EIATTR_PARAM_CBANK
	.align		4
        /*000c*/ 	.byte	0x04, 0x0a
        /*000e*/ 	.short	(.L_756 - .L_755)
	.align		4
.L_755:
        /*0010*/ 	.word	index@(.nv.constant0._ZN5flash32flash_fwd_splitkv_combine_kernelI23Flash_fwd_kernel_traitsILi96ELi64ELi128ELi4ELb0ELb0EN7cutlass6half_tE19Flash_kernel_traitsILi96ELi64ELi128ELi4ES3_EELi16ELi1ELb1EEEvNS_16Flash_fwd_paramsE)
        /*0014*/ 	.short	0x0160
        /*0016*/ 	.short	0x01d0


	//----- nvinfo : EIATTR_CBANK_PARAM_SIZE
	.align		4
.L_756:
        /*0018*/ 	.byte	0x03, 0x19
        /*001a*/ 	.short	0x01d0


	//----- nvinfo : EIATTR_KPARAM_INFO
	.align		4
        /*001c*/ 	.byte	0x04, 0x17
        /*001e*/ 	.short	(.L_758 - .L_757)
.L_757:
        /*0020*/ 	.word	0x00000000
        /*0024*/ 	.short	0x0000
        /*0026*/ 	.short	0x0000
        /*0028*/ 	.byte	0x00, 0xf0, 0x41, 0x07


	//----- nvinfo : EIATTR_MAXREG_COUNT
	.align		4
.L_758:
        /*002c*/ 	.byte	0x03, 0x1b
        /*002e*/ 	.short	0x00ff


	//----- nvinfo : EIATTR_NUM_BARRIERS
	.align		4
        /*0030*/ 	.byte	0x02, 0x4c
        /*0032*/ 	.byte	0x01
	.zero		1


	//----- nvinfo : EIATTR_MERCURY_ISA_VERSION
	.align		4
        /*0034*/ 	.byte	0x03, 0x5f
        /*0036*/ 	.short	0x0000


	//----- nvinfo : EIATTR_COOP_GROUP_MASK_REGIDS
	.align		4
        /*0038*/ 	.byte	0x04, 0x29
        /*003a*/ 	.short	(.L_760 - .L_759)


	//   ....[0]....
.L_759:
        /*003c*/ 	.word	0xffffffff


	//   ....[1]....
        /*0040*/ 	.word	0xffffffff


	//----- nvinfo : EIATTR_COOP_GROUP_INSTR_OFFSETS
	.align		4
.L_760:
        /*0044*/ 	.byte	0x04, 0x28
        /*0046*/ 	.short	(.L_762 - .L_761)


	//   ....[0]....
.L_761:
        /*0048*/ 	.word	0x00001ca0


	//   ....[1]....
        /*004c*/ 	.word	0x00001d30


	//----- nvinfo : EIATTR_EXIT_INSTR_OFFSETS
	.align		4
.L_762:
        /*0050*/ 	.byte	0x04, 0x1c
        /*0052*/ 	.short	(.L_764 - .L_763)


	//   ....[0]....
.L_763:
        /*0054*/ 	.word	0x000047c0


	//   ....[1]....
        /*0058*/ 	.word	0x00004d20


	//----- nvinfo : EIATTR_CRS_STACK_SIZE
	.align		4
.L_764:
        /*005c*/ 	.byte	0x04, 0x1e
        /*005e*/ 	.short	(.L_766 - .L_765)
.L_765:
        /*0060*/ 	.word	0x00000000
.L_766:


//--------------------- .nv.info._ZN5flash24flash_fwd_splitkv_kernelI23Flash_fwd_kernel_traitsILi96ELi64ELi128ELi4ELb0ELb0EN7cutlass6half_tE19Flash_kernel_traitsILi96ELi64ELi128ELi4ES3_EELb1ELb0ELb0ELb0ELb0ELb0ELb0ELb0EEEvNS_16Flash_fwd_paramsE --------------------------
	.section	.nv.info._ZN5flash24flash_fwd_splitkv_kernelI23Flash_fwd_kernel_traitsILi96ELi64ELi128ELi4ELb0ELb0EN7cutlass6half_tE19Flash_kernel_traitsILi96ELi64ELi128ELi4ES3_EELb1ELb0ELb0ELb0ELb0ELb0ELb0ELb0EEEvNS_16Flash_fwd_paramsE,"",@"SHT_CUDA_INFO"
	.sectionflags	@""
	.align	4


	//----- nvinfo : EIATTR_CUDA_API_VERSION
	.align		4
        /*0000*/ 	.byte	0x04, 0x37
        /*0002*/ 	.short	(.L_768 - .L_767)
.L_767:
        /*0004*/ 	.word	0x00000082


	//----- nvinfo : EIATTR_SW2861232_WAR
	.align		4
.L_768:
        /*0008*/ 	.byte	0x01, 0x35
	.zero		2


	//----- nvinfo : EIATTR_PARAM_CBANK
	.align		4
        /*000c*/ 	.byte	0x04, 0x0a
        /*000e*/ 	.short	(.L_770 - .L_769)
	.align		4
.L_769:
        /*0010*/ 	.word	index@(.nv.constant0._ZN5flash24flash_fwd_splitkv_kernelI23Flash_fwd_kernel_traitsILi96ELi64ELi128ELi4ELb0ELb0EN7cutlass6half_tE19Flash_kernel_traitsILi96ELi64ELi128ELi4ES3_EELb1ELb0ELb0ELb0ELb0ELb0ELb0ELb0EEEvNS_16Flash_fwd_paramsE)
        /*0014*/ 	.short	0x0160
        /*0016*/ 	.short	0x01d0


	//----- nvinfo : EIATTR_CBANK_PARAM_SIZE
	.align		4
.L_770:
        /*0018*/ 	.byte	0x03, 0x19
        /*001a*/ 	.short	0x01d0


	//----- nvinfo : EIATTR_KPARAM_INFO
	.align		4
        /*001c*/ 	.byte	0x04, 0x17
        /*001e*/ 	.short	(.L_772 - .L_771)
.L_771:
        /*0020*/ 	.word	0x00000000
        /*0024*/ 	.short	0x0000
        /*0026*/ 	.short	0x0000
        /*0028*/ 	.byte	0x00, 0xf0, 0x41, 0x07


	//----- nvinfo : EIATTR_MAXREG_COUNT
	.align		4
.L_772:
        /*002c*/ 	.byte	0x03, 0x1b
        /*002e*/ 	.short	0x00ff


	//----- nvinfo : EIATTR_NUM_BARRIERS
	.align		4
        /*0030*/ 	.byte	0x02, 0x4c
        /*0032*/ 	.byte	0x01
	.zero		1


	//----- nvinfo : EIATTR_MERCURY_ISA_VERSION
	.align		4
        /*0034*/ 	.byte	0x03, 0x5f
        /*0036*/ 	.short	0x0000


	//----- nvinfo : EIATTR_COOP_GROUP_MASK_REGIDS
	.align		4
        /*0038*/ 	.byte	0x04, 0x29
        /*003a*/ 	.short	(.L_774 - .L_773)


	//   ....[0]....
.L_773:
        /*003c*/ 	.word	0xffffffff


	//   ....[1]....
        /*0040*/ 	.word	0xffffffff


	//   ....[2]....
        /*0044*/ 	.word	0xffffffff


	//   ....[3]....
        /*0048*/ 	.word	0xffffffff


	//   ....[4]....
        /*004c*/ 	.word	0xffffffff


	//   ....[5]....
        /*0050*/ 	.word	0xffffffff


	//   ....[6]....
        /*0054*/ 	.word	0xffffffff


	//   ....[7]....
        /*0058*/ 	.word	0xffffffff


	//   ....[8]....
        /*005c*/ 	.word	0xffffffff


	//   ....[9]....
        /*0060*/ 	.word	0xffffffff


	//   ....[10]....
        /*0064*/ 	.word	0xffffffff


	//   ....[11]....
        /*0068*/ 	.word	0xffffffff


	//   ....[12]....
        /*006c*/ 	.word	0xffffffff


	//   ....[13]....
        /*0070*/ 	.word	0xffffffff


	//   ....[14]....
        /*0074*/ 	.word	0xffffffff


	//   ....[15]....
        /*0078*/ 	.word	0xffffffff


	//----- nvinfo : EIATTR_COOP_GROUP_INSTR_OFFSETS
	.align		4
.L_774:
        /*007c*/ 	.byte	0x04, 0x28
        /*007e*/ 	.short	(.L_776 - .L_775)


	//   ....[0]....
.L_775:
        /*0080*/ 	.word	0x000053c0


	//   ....[1]....
        /*0084*/ 	.word	0x00005540


	//   ....[2]....
        /*0088*/ 	.word	0x00005550


	//   ....[3]....
        /*008c*/ 	.word	0x000055a0


	//   ....[4]....
        /*0090*/ 	.word	0x00009aa0


	//   ....[5]....
        /*0094*/ 	.word	0x00009ad0


	//   ....[6]....
        /*0098*/ 	.word	0x00009af0


	//   ....[7]....
        /*009c*/ 	.word	0x00009b10


	//   ....[8]....
        /*00a0*/ 	.word	0x0000d7e0


	//   ....[9]....
        /*00a4*/ 	.word	0x0000d800


	//   ....[10]....
        /*00a8*/ 	.word	0x0000d840


	//   ....[11]....
        /*00ac*/ 	.word	0x0000d850


	//   ....[12]....
        /*00b0*/ 	.word	0x0000f390


	//   ....[13]....
        /*00b4*/ 	.word	0x0000f3d0


	//   ....[14]....
        /*00b8*/ 	.word	0x0000f410


	//   ....[15]....
        /*00bc*/ 	.word	0x0000f420


	//----- nvinfo : EIATTR_EXIT_INSTR_OFFSETS
	.align		4
.L_776:
        /*00c0*/ 	.byte	0x04, 0x1c
        /*00c2*/ 	.short	(.L_778 - .L_777)


	//   ....[0]....
.L_777:
        /*00c4*/ 	.word	0x000002d0


	//   ....[1]....
        /*00c8*/ 	.word	0x00000900


	//   ....[2]....
        /*00cc*/ 	.word	0x00000930


	//   ....[3]....
        /*00d0*/ 	.word	0x00010220


	//   ....[4]....
        /*00d4*/ 	.word	0x00010310


	//   ....[5]....
        /*00d8*/ 	.word	0x00010330


	//----- nvinfo : EIATTR_CTAIDZ_USED
	.align		4
.L_778:
        /*00dc*/ 	.byte	0x01, 0x04
	.zero		2


	//----- nvinfo : EIATTR_CRS_STACK_SIZE
	.align		4
        /*00e0*/ 	.byte	0x04, 0x1e
        /*00e2*/ 	.short	(.L_780 - .L_779)
.L_779:
        /*00e4*/ 	.word	0x00000000
.L_780:


//--------------------- .nv.info._ZN5flash24flash_fwd_splitkv_kernelI23Flash_fwd_kernel_traitsILi96ELi64ELi128ELi4ELb0ELb0EN7cutlass6half_tE19Flash_kernel_traitsILi96ELi64ELi128ELi4ES3_EELb1ELb0ELb0ELb0ELb0ELb1ELb0ELb0EEEvNS_16Flash_fwd_paramsE --------------------------
	.section	.nv.info._ZN5flash24flash_fwd_splitkv_kernelI23Flash_fwd_kernel_traitsILi96ELi64ELi128ELi4ELb0ELb0EN7cutlass6half_tE19Flash_kernel_traitsILi96ELi64ELi128ELi4ES3_EELb1ELb0ELb0ELb0ELb0ELb1ELb0ELb0EEEvNS_16Flash_fwd_paramsE,"",@"SHT_CUDA_INFO"
	.sectionflags	@""
	.align	4


	//----- nvinfo : EIATTR_CUDA_API_VERSION
	.align		4
        /*0000*/ 	.byte	0x04, 0x37
        /*0002*/ 	.short	(.L_782 - .L_781)
.L_781:
        /*0004*/ 	.word	0x00000082


	//----- nvinfo : EIATTR_SW2861232_WAR
	.align		4
.L_782:
        /*0008*/ 	.byte	0x01, 0x35
	.zero		2


	//----- nvinfo : EIATTR_PARAM_CBANK
	.align		4
        /*000c*/ 	.byte	0x04, 0x0a
        /*000e*/ 	.short	(.L_784 - .L_783)
	.align		4
.L_783:
        /*0010*/ 	.word	index@(.nv.constant0._ZN5flash24flash_fwd_splitkv_kernelI23Flash_fwd_kernel_traitsILi96ELi64ELi128ELi4ELb0ELb0EN7cutlass6half_tE19Flash_kernel_traitsILi96ELi64ELi128ELi4ES3_EELb1ELb0ELb0ELb0ELb0ELb1ELb0ELb0EEEvNS_16Flash_fwd_paramsE)
        /*0014*/ 	.short	0x0160
        /*0016*/ 	.short	0x01d0


	//----- nvinfo : EIATTR_CBANK_PARAM_SIZE
	.align		4
.L_784:
        /*0018*/ 	.byte	0x03, 0x19
        /*001a*/ 	.short	0x01d0


	//----- nvinfo : EIATTR_KPARAM_INFO
	.align		4
        /*001c*/ 	.byte	0x04, 0x17
        /*001e*/ 	.short	(.L_786 - .L_785)
.L_785:
        /*0020*/ 	.word	0x00000000
        /*0024*/ 	.short	0x0000
        /*0026*/ 	.short	0x0000
        /*0028*/ 	.byte	0x00, 0xf0, 0x41, 0x07


	//----- nvinfo : EIATTR_MAXREG_COUNT
	.align		4
.L_786:
        /*002c*/ 	.byte	0x03, 0x1b
        /*002e*/ 	.short	0x00ff


	//----- nvinfo : EIATTR_NUM_BARRIERS
	.align		4
        /*0030*/ 	.byte	0x02, 0x4c
        /*0032*/ 	.byte	0x01
	.zero		1


	//----- nvinfo : EIATTR_MERCURY_ISA_VERSION
	.align		4
        /*0034*/ 	.byte	0x03, 0x5f
        /*0036*/ 	.short	0x0000


	//----- nvinfo : EIATTR_COOP_GROUP_MASK_REGIDS
	.align		4
        /*0038*/ 	.byte	0x04, 0x29
        /*003a*/ 	.short	(.L_788 - .L_787)


	//   ....[0]....
.L_787:
        /*003c*/ 	.word	0xffffffff


	//   ....[1]....
        /*0040*/ 	.word	0xffffffff


	//   ....[2]....
        /*0044*/ 	.word	0xffffffff


	//   ....[3]....
        /*0048*/ 	.word	0xffffffff


	//   ....[4]....
        /*004c*/ 	.word	0xffffffff


	//   ....[5]....
        /*0050*/ 	.word	0xffffffff


	//   ....[6]....
        /*0054*/ 	.word	0xffffffff


	//   ....[7]....
        /*0058*/ 	.word	0xffffffff


	//   ....[8]....
        /*005c*/ 	.word	0xffffffff


	//   ....[9]....
        /*0060*/ 	.word	0xffffffff


	//   ....[10]....
        /*0064*/ 	.word	0xffffffff


	//   ....[11]....
        /*0068*/ 	.word	0xffffffff


	//   ....[12]....
        /*006c*/ 	.word	0xffffffff


	//   ....[13]....
        /*0070*/ 	.word	0xffffffff


	//   ....[14]....
        /*0074*/ 	.word	0xffffffff


	//   ....[15]....
        /*0078*/ 	.word	0xffffffff


	//----- nvinfo : EIATTR_COOP_GROUP_INSTR_OFFSETS
	.align		4
.L_788:
        /*007c*/ 	.byte	0x04, 0x28
        /*007e*/ 	.short	(.L_790 - .L_789)


	//   ....[0]....
.L_789:
        /*0080*/ 	.word	0x00005ba0


	//   ....[1]....
        /*0084*/ 	.word	0x00005cf0


	//   ....[2]....
        /*0088*/ 	.word	0x00005d00


	//   ....[3]....
        /*008c*/ 	.word	0x00005d70


	//   ....[4]....
        /*0090*/ 	.word	0x0000aa50


	//   ....[5]....
        /*0094*/ 	.word	0x0000aab0


	//   ....[6]....
        /*0098*/ 	.word	0x0000aad0


	//   ....[7]....
        /*009c*/ 	.word	0x0000aaf0


	//   ....[8]....
        /*00a0*/ 	.word	0x0000f050


	//   ....[9]....
        /*00a4*/ 	.word	0x0000f060


	//   ....[10]....
        /*00a8*/ 	.word	0x0000f090


	//   ....[11]....
        /*00ac*/ 	.word	0x0000f0a0


	//   ....[12]....
        /*00b0*/ 	.word	0x00010b80


	//   ....[13]....
        /*00b4*/ 	.word	0x00010bc0


	//   ....[14]....
        /*00b8*/ 	.word	0x00010c00


	//   ....[15]....
        /*00bc*/ 	.word	0x00010c10


	//----- nvinfo : EIATTR_EXIT_INSTR_OFFSETS
	.align		4
.L_790:
        /*00c0*/ 	.byte	0x04, 0x1c
        /*00c2*/ 	.short	(.L_792 - .L_791)


	//   ....[0]....
.L_791:
        /*00c4*/ 	.word	0x000002d0


	//   ....[1]....
        /*00c8*/ 	.word	0x00000900


	//   ....[2]....
        /*00cc*/ 	.word	0x00000930


	//   ....[3]....
        /*00d0*/ 	.word	0x00011a10


	//   ....[4]....
        /*00d4*/ 	.word	0x00011b00


	//   ....[5]....
        /*00d8*/ 	.word	0x00011b20


	//----- nvinfo : EIATTR_CTAIDZ_USED
	.align		4
.L_792:
        /*00dc*/ 	.byte	0x01, 0x04
	.zero		2


	//----- nvinfo : EIATTR_CRS_STACK_SIZE
	.align		4
        /*00e0*/ 	.byte	0x04, 0x1e
        /*00e2*/ 	.short	(.L_794 - .L_793)
.L_793:
        /*00e4*/ 	.word	0x00000000
.L_794:


//--------------------- .nv.info._ZN5flash24flash_fwd_splitkv_kernelI23Flash_fwd_kernel_traitsILi96ELi64ELi128ELi4ELb0ELb0EN7cutlass6half_tE19Flash_kernel_traitsILi96ELi64ELi128ELi4ES3_EELb1ELb0ELb0ELb0ELb0ELb0ELb0ELb1EEEvNS_16Flash_fwd_paramsE --------------------------
	.section	.nv.info._ZN5flash24flash_fwd_splitkv_kernelI23Flash_fwd_kernel_traitsILi96ELi64ELi128ELi4ELb0ELb0EN7cutlass6half_tE19Flash_kernel_traitsILi96ELi64ELi128ELi4ES3_EELb1ELb0ELb0ELb0ELb0ELb0ELb0ELb1EEEvNS_16Flash_fwd_paramsE,"",@"SHT_CUDA_INFO"
	.sectionflags	@""
	.align	4


	//----- nvinfo : EIATTR_CUDA_API_VERSION
	.align		4
        /*0000*/ 	.byte	0x04, 0x37
        /*0002*/ 	.short	(.L_796 - .L_795)
.L_795:
        /*0004*/ 	.word	0x00000082


	//----- nvinfo : EIATTR_SW2861232_WAR
	.align		4
.L_796:
        /*0008*/ 	.byte	0x01, 0x35
	.zero		2


	//----- nvinfo : EIATTR_PARAM_CBANK
	.align		4
        /*000c*/ 	.byte	0x04, 0x0a
        /*000e*/ 	.short	(.L_798 - .L_797)
	.align		4
.L_797:
        /*0010*/ 	.word	index@(.nv.constant0._ZN5flash24flash_fwd_splitkv_kernelI23Flash_fwd_kernel_traitsILi96ELi64ELi128ELi4ELb0ELb0EN7cutlass6half_tE19Flash_kernel_traitsILi96ELi64ELi128ELi4ES3_EELb1ELb0ELb0ELb0ELb0ELb0ELb0ELb1EEEvNS_16Flash_fwd_paramsE)
        /*0014*/ 	.short	0x0160
        /*0016*/ 	.short	0x01d0


	//----- nvinfo : EIATTR_CBANK_PARAM_SIZE
	.align		4
.L_798:
        /*0018*/ 	.byte	0x03, 0x19
        /*001a*/ 	.short	0x01d0


	//----- nvinfo : EIATTR_KPARAM_INFO
	.align		4
        /*001c*/ 	.byte	0x04, 0x17
        /*001e*/ 	.short	(.L_800 - .L_799)
.L_799:
        /*0020*/ 	.word	0x00000000
        /*0024*/ 	.short	0x0000
        /*0026*/ 	.short	0x0000
        /*0028*/ 	.byte	0x00, 0xf0, 0x41, 0x07


	//----- nvinfo : EIATTR_MAXREG_COUNT
	.align		4
.L_800:
        /*002c*/ 	.byte	0x03, 0x1b
        /*002e*/ 	.short	0x00ff


	//----- nvinfo : EIATTR_NUM_BARRIERS
	.align		4
        /*0030*/ 	.byte	0x02, 0x4c
        /*0032*/ 	.byte	0x01
	.zero		1


	//----- nvinfo : EIATTR_MERCURY_ISA_VERSION
	.align		4
        /*0034*/ 	.byte	0x03, 0x5f
        /*0036*/ 	.short	0x0000


	//----- nvinfo : EIATTR_COOP_GROUP_MASK_REGIDS
	.align		4
        /*0038*/ 	.byte	0x04, 0x29
        /*003a*/ 	.short	(.L_802 - .L_801)


	//   ....[0]....
.L_801:
        /*003c*/ 	.word	0xffffffff


	//   ....[1]....
        /*0040*/ 	.word	0xffffffff


	//   ....[2]....
        /*0044*/ 	.word	0xffffffff


	//   ....[3]....
        /*0048*/ 	.word	0xffffffff


	//   ....[4]....
        /*004c*/ 	.word	0xffffffff


	//   ....[5]....
        /*0050*/ 	.word	0xffffffff


	//   ....[6]....
        /*0054*/ 	.word	0xffffffff


	//   ....[7]....
        /*0058*/ 	.word	0xffffffff


	//   ....[8]....
        /*005c*/ 	.word	0xffffffff


	//   ....[9]....
        /*0060*/ 	.word	0xffffffff


	//   ....[10]....
        /*0064*/ 	.word	0xffffffff


	//   ....[11]....
        /*0068*/ 	.word	0xffffffff


	//   ....[12]....
        /*006c*/ 	.word	0xffffffff


	//   ....[13]....
        /*0070*/ 	.word	0xffffffff


	//   ....[14]....
        /*0074*/ 	.word	0xffffffff


	//   ....[15]....
        /*0078*/ 	.word	0xffffffff


	//----- nvinfo : EIATTR_COOP_GROUP_INSTR_OFFSETS
	.align		4
.L_802:
        /*007c*/ 	.byte	0x04, 0x28
        /*007e*/ 	.short	(.L_804 - .L_803)


	//   ....[0]....
.L_803:
        /*0080*/ 	.word	0x000125a0


	//   ....[1]....
        /*0084*/ 	.word	0x00012650


	//   ....[2]....
        /*0088*/ 	.word	0x00012670


	//   ....[3]....
        /*008c*/ 	.word	0x00012690


	//   ....[4]....
        /*0090*/ 	.word	0x00016b30


	//   ....[5]....
        /*0094*/ 	.word	0x00016b40


	//   ....[6]....
        /*0098*/ 	.word	0x00016b70


	//   ....[7]....
        /*009c*/ 	.word	0x00016b80


	//   ....[8]....
        /*00a0*/ 	.word	0x0001a8a0


	//   ....[9]....
        /*00a4*/ 	.word	0x0001a8c0


	//   ....[10]....
        /*00a8*/ 	.word	0x0001a900


	//   ....[11]....
        /*00ac*/ 	.word	0x0001a910


	//   ....[12]....
        /*00b0*/ 	.word	0x0001c440


	//   ....[13]....
        /*00b4*/ 	.word	0x0001c480


	//   ....[14]....
        /*00b8*/ 	.word	0x0001c4c0


	//   ....[15]....
        /*00bc*/ 	.word	0x0001c4d0


	//----- nvinfo : EIATTR_EXIT_INSTR_OFFSETS
	.align		4
.L_804:
        /*00c0*/ 	.byte	0x04, 0x1c
        /*00c2*/ 	.short	(.L_806 - .L_805)


	//   ....[0]....
.L_805:
        /*00c4*/ 	.word	0x00000300


	//   ....[1]....
        /*00c8*/ 	.word	0x00000920


	//   ....[2]....
        /*00cc*/ 	.word	0x00000950


	//   ....[3]....
        /*00d0*/ 	.word	0x0001d360


	//   ....[4]....
        /*00d4*/ 	.word	0x0001d460


	//   ....[5]....
        /*00d8*/ 	.word	0x0001d480


	//----- nvinfo : EIATTR_CTAIDZ_USED
	.align		4
.L_806:
        /*00dc*/ 	.byte	0x01, 0x04
	.zero		2


	//----- nvinfo : EIATTR_CRS_STACK_SIZE
	.align		4
        /*00e0*/ 	.byte	0x04, 0x1e
        /*00e2*/ 	.short	(.L_808 - .L_807)
.L_807:
        /*00e4*/ 	.word	0x00000000
.L_808:


//--------------------- .nv.info._ZN5flash24flash_fwd_splitkv_kernelI23Flash_fwd_kernel_traitsILi96ELi64ELi128ELi4ELb0ELb0EN7cutlass6half_tE19Flash_kernel_traitsILi96ELi64ELi128ELi4ES3_EELb1ELb0ELb0ELb0ELb0ELb1ELb0ELb1EEEvNS_16Flash_fwd_paramsE --------------------------
	.section	.nv.info._ZN5flash24flash_fwd_splitkv_kernelI23Flash_fwd_kernel_traitsILi96ELi64ELi128ELi4ELb0ELb0EN7cutlass6half_tE19Flash_kernel_traitsILi96ELi64ELi128ELi4ES3_EELb1ELb0ELb0ELb0ELb0ELb1ELb0ELb1EEEvNS_16Flash_fwd_paramsE,"",@"SHT_CUDA_INFO"
	.sectionflags	@""
	.align	4


	//----- nvinfo : EIATTR_CUDA_API_VERSION
	.align		4
        /*0000*/ 	.byte	0x04, 0x37
        /*0002*/ 	.short	(.L_810 - .L_809)
.L_809:
        /*0004*/ 	.word	0x00000082


	//----- nvinfo : EIATTR_SW2861232_WAR
	.align		4
.L_810:
        /*0008*/ 	.byte	0x01, 0x35
	.zero		2


	//----- nvinfo : EIATTR_PARAM_CBANK
	.align		4
        /*000c*/ 	.byte	0x04, 0x0a
        /*000e*/ 	.short	(.L_812 - .L_811)
	.align		4
.L_811:
        /*0010*/ 	.word	index@(.nv.constant0._ZN5flash24flash_fwd_splitkv_kernelI23Flash_fwd_kernel_traitsILi96ELi64ELi128ELi4ELb0ELb0EN7cutlass6half_tE19Flash_kernel_traitsILi96ELi64ELi128ELi4ES3_EELb1ELb0ELb0ELb0ELb0ELb1ELb0ELb1EEEvNS_16Flash_fwd_paramsE)
        /*0014*/ 	.short	0x0160
        /*0016*/ 	.short	0x01d0


	//----- nvinfo : EIATTR_CBANK_PARAM_SIZE
	.align		4
.L_812:
        /*0018*/ 	.byte	0x03, 0x19
        /*001a*/ 	.short	0x01d0


	//----- nvinfo : EIATTR_KPARAM_INFO
	.align		4
        /*001c*/ 	.byte	0x04, 0x17
        /*001e*/ 	.short	(.L_814 - .L_813)
.L_813:
        /*0020*/ 	.word	0x00000000
        /*0024*/ 	.short	0x0000
        /*0026*/ 	.short	0x0000
        /*0028*/ 	.byte	0x00, 0xf0, 0x41, 0x07


	//----- nvinfo : EIATTR_MAXREG_COUNT
	.align		4
.L_814:
        /*002c*/ 	.byte	0x03, 0x1b
        /*002e*/ 	.short	0x00ff


	//----- nvinfo : EIATTR_NUM_BARRIERS
	.align		4
        /*0030*/ 	.byte	0x02, 0x4c
        /*0032*/ 	.byte	0x01
	.zero		1


	//----- nvinfo : EIATTR_MERCURY_ISA_VERSION
	.align		4
        /*0034*/ 	.byte	0x03, 0x5f
        /*0036*/ 	.short	0x0000


	//----- nvinfo : EIATTR_COOP_GROUP_MASK_REGIDS
	.align		4
        /*0038*/ 	.byte	0x04, 0x29
        /*003a*/ 	.short	(.L_816 - .L_815)


	//   ....[0]....
.L_815:
        /*003c*/ 	.word	0xffffffff


	//   ....[1]....
        /*0040*/ 	.word	0xffffffff


	//   ....[2]....
        /*0044*/ 	.word	0xffffffff


	//   ....[3]....
        /*0048*/ 	.word	0xffffffff


	//   ....[4]....
        /*004c*/ 	.word	0xffffffff


	//   ....[5]....
        /*0050*/ 	.word	0xffffffff


	//   ....[6]....
        /*0054*/ 	.word	0xffffffff


	//   ....[7]....
        /*0058*/ 	.word	0xffffffff


	//   ....[8]....
        /*005c*/ 	.word	0xffffffff


	//   ....[9]....
        /*0060*/ 	.word	0xffffffff


	//   ....[10]....
        /*0064*/ 	.word	0xffffffff


	//   ....[11]....
        /*0068*/ 	.word	0xffffffff


	//   ....[12]....
        /*006c*/ 	.word	0xffffffff


	//   ....[13]....
        /*0070*/ 	.word	0xffffffff


	//   ....[14]....
        /*0074*/ 	.word	0xffffffff


	//   ....[15]....
        /*0078*/ 	.word	0xffffffff


	//----- nvinfo : EIATTR_COOP_GROUP_INSTR_OFFSETS
	.align		4
.L_816:
        /*007c*/ 	.byte	0x04, 0x28
        /*007e*/ 	.short	(.L_818 - .L_817)


	//   ....[0]....
.L_817:
        /*0080*/ 	.word	0x00012d20


	//   ....[1]....
        /*0084*/ 	.word	0x00012e50


	//   ....[2]....
        /*0088*/ 	.word	0x00012e60


	//   ....[3]....
        /*008c*/ 	.word	0x00012eb0


	//   ....[4]....
        /*0090*/ 	.word	0x00017b60


	//   ....[5]....
        /*0094*/ 	.word	0x00017b70


	//   ....[6]....
        /*0098*/ 	.word	0x00017ba0


	//   ....[7]....
        /*009c*/ 	.word	0x00017bb0


	//   ....[8]....
        /*00a0*/ 	.word	0x0001c100


	//   ....[9]....
        /*00a4*/ 	.word	0x0001c120


	//   ....[10]....
        /*00a8*/ 	.word	0x0001c150


	//   ....[11]....
        /*00ac*/ 	.word	0x0001c160


	//   ....[12]....
        /*00b0*/ 	.word	0x0001dc40


	//   ....[13]....
        /*00b4*/ 	.word	0x0001dc80


	//   ....[14]....
        /*00b8*/ 	.word	0x0001dcc0


	//   ....[15]....
        /*00bc*/ 	.word	0x0001dcd0


	//----- nvinfo : EIATTR_EXIT_INSTR_OFFSETS
	.align		4
.L_818:
        /*00c0*/ 	.byte	0x04, 0x1c
        /*00c2*/ 	.short	(.L_820 - .L_819)


	//   ....[0]....
.L_819:
        /*00c4*/ 	.word	0x00000300


	//   ....[1]....
        /*00c8*/ 	.word	0x00000920


	//   ....[2]....
        /*00cc*/ 	.word	0x00000950


	//   ....[3]....
        /*00d0*/ 	.word	0x0001eb60


	//   ....[4]....
        /*00d4*/ 	.word	0x0001ec60


	//   ....[5]....
        /*00d8*/ 	.word	0x0001ec80


	//----- nvinfo : EIATTR_CTAIDZ_USED
	.align		4
.L_820:
        /*00dc*/ 	.byte	0x01, 0x04
	.zero		2


	//----- nvinfo : EIATTR_CRS_STACK_SIZE
	.align		4
        /*00e0*/ 	.byte	0x04, 0x1e
        /*00e2*/ 	.short	(.L_822 - .L_821)
.L_821:
        /*00e4*/ 	.word	0x00000000
.L_822:


//--------------------- .nv.info._ZN5flash24flash_fwd_splitkv_kernelI23Flash_fwd_kernel_traitsILi96ELi64ELi128ELi4ELb0ELb0EN7cutlass6half_tE19Flash_kernel_traitsILi96ELi64ELi128ELi4ES3_EELb1ELb0ELb0ELb0ELb0ELb0ELb1ELb0EEEvNS_16Flash_fwd_paramsE --------------------------
	.section	.nv.info._ZN5flash24flash_fwd_splitkv_kernelI23Flash_fwd_kernel_traitsILi96ELi64ELi128ELi4ELb0ELb0EN7cutlass6half_tE19Flash_kernel_traitsILi96ELi64ELi128ELi4ES3_EELb1ELb0ELb0ELb0ELb0ELb0ELb1ELb0EEEvNS_16Flash_fwd_paramsE,"",@"SHT_CUDA_INFO"
	.sectionflags	@""
	.align	4


	//----- nvinfo : EIATTR_CUDA_API_VERSION
	.align		4
        /*0000*/ 	.byte	0x04, 0x37
        /*0002*/ 	.short	(.L_824 - .L_823)
.L_823:
        /*0004*/ 	.word	0x00000082


	//----- nvinfo : EIATTR_SW2861232_WAR
	.align		4
.L_824:
        /*0008*/ 	.byte	0x01, 0x35
	.zero		2


	//----- nvinfo : EIATTR_PARAM_CBANK
	.align		4
        /*000c*/ 	.byte	0x04, 0x0a
        /*000e*/ 	.short	(.L_826 - .L_825)
	.align		4
.L_825:
        /*0010*/ 	.word	index@(.nv.constant0._ZN5flash24flash_fwd_splitkv_kernelI23Flash_fwd_kernel_traitsILi96ELi64ELi128ELi4ELb0ELb0EN7cutlass6half_tE19Flash_kernel_traitsILi96ELi64ELi128ELi4ES3_EELb1ELb0ELb0ELb0ELb0ELb0ELb1ELb0EEEvNS_16Flash_fwd_paramsE)
        /*0014*/ 	.short	0x0160
        /*0016*/ 	.short	0x01d0


	//----- nvinfo : EIATTR_CBANK_PARAM_SIZE
	.align		4
.L_826:
        /*0018*/ 	.byte	0x03, 0x19
        /*001a*/ 	.short	0x01d0


	//----- nvinfo : EIATTR_KPARAM_INFO
	.align		4
        /*001c*/ 	.byte	0x04, 0x17
        /*001e*/ 	.short	(.L_828 - .L_827)
.L_827:
        /*0020*/ 	.word	0x00000000
        /*0024*/ 	.short	0x0000
        /*0026*/ 	.short	0x0000
        /*0028*/ 	.byte	0x00, 0xf0, 0x41, 0x07


	//----- nvinfo : EIATTR_MAXREG_COUNT
	.align		4
.L_828:
        /*002c*/ 	.byte	0x03, 0x1b
        /*002e*/ 	.short	0x00ff


	//----- nvinfo : EIATTR_NUM_BARRIERS
	.align		4
        /*0030*/ 	.byte	0x02, 0x4c
        /*0032*/ 	.byte	0x01
	.zero		1


	//----- nvinfo : EIATTR_MERCURY_ISA_VERSION
	.align		4
        /*0034*/ 	.byte	0x03, 0x5f
        /*0036*/ 	.short	0x0000


	//----- nvinfo : EIATTR_COOP_GROUP_MASK_REGIDS
	.align		4
        /*0038*/ 	.byte	0x04, 0x29
        /*003a*/ 	.short	(.L_830 - .L_829)


	//   ....[0]....
.L_829:
        /*003c*/ 	.word	0xffffffff


	//   ....[1]....
        /*0040*/ 	.word	0xffffffff


	//   ....[2]....
        /*0044*/ 	.word	0xffffffff


	//   ....[3]....
        /*0048*/ 	.word	0xffffffff


	//   ....[4]....
        /*004c*/ 	.word	0xffffffff


	//   ....[5]....
        /*0050*/ 	.word	0xffffffff


	//   ....[6]....
        /*0054*/ 	.word	0xffffffff


	//   ....[7]....
        /*0058*/ 	.word	0xffffffff


	//   ....[8]....
        /*005c*/ 	.word	0xffffffff


	//   ....[9]....
        /*0060*/ 	.word	0xffffffff


	//   ....[10]....
        /*0064*/ 	.word	0xffffffff


	//   ....[11]....
        /*0068*/ 	.word	0xffffffff


	//   ....[12]....
        /*006c*/ 	.word	0xffffffff


	//   ....[13]....
        /*0070*/ 	.word	0xffffffff


	//   ....[14]....
        /*0074*/ 	.word	0xffffffff


	//   ....[15]....
        /*0078*/ 	.word	0xffffffff


	//----- nvinfo : EIATTR_COOP_GROUP_INSTR_OFFSETS
	.align		4
.L_830:
        /*007c*/ 	.byte	0x04, 0x28
        /*007e*/ 	.short	(.L_832 - .L_831)


	//   ....[0]....
.L_831:
        /*0080*/ 	.word	0x000057f0


	//   ....[1]....
        /*0084*/ 	.word	0x00005810


	//   ....[2]....
        /*0088*/ 	.word	0x00005890


	//   ....[3]....
        /*008c*/ 	.word	0x000058a0


	//   ....[4]....
        /*0090*/ 	.word	0x00009dc0


	//   ....[5]....
        /*0094*/ 	.word	0x00009e00


	//   ....[6]....
        /*0098*/ 	.word	0x00009e20


	//   ....[7]....
        /*009c*/ 	.word	0x00009e40


	//   ....[8]....
        /*00a0*/ 	.word	0x0000db00


	//   ....[9]....
        /*00a4*/ 	.word	0x0000db20


	//   ....[10]....
        /*00a8*/ 	.word	0x0000db60


	//   ....[11]....
        /*00ac*/ 	.word	0x0000db70


	//   ....[12]....
        /*00b0*/ 	.word	0x0000f690


	//   ....[13]....
        /*00b4*/ 	.word	0x0000f6d0


	//   ....[14]....
        /*00b8*/ 	.word	0x0000f720


	//   ....[15]....
        /*00bc*/ 	.word	0x0000f730


	//----- nvinfo : EIATTR_EXIT_INSTR_OFFSETS
	.align		4
.L_832:
        /*00c0*/ 	.byte	0x04, 0x1c
        /*00c2*/ 	.short	(.L_834 - .L_833)


	//   ....[0]....
.L_833:
        /*00c4*/ 	.word	0x00000410


	//   ....[1]....
        /*00c8*/ 	.word	0x00000be0


	//   ....[2]....
        /*00cc*/ 	.word	0x00000c10


	//   ....[3]....
        /*00d0*/ 	.word	0x00010590


	//   ....[4]....
        /*00d4*/ 	.word	0x000105f0


	//   ....[5]....
        /*00d8*/ 	.word	0x00010610


	//----- nvinfo : EIATTR_CTAIDZ_USED
	.align		4
.L_834:
        /*00dc*/ 	.byte	0x01, 0x04
	.zero		2


	//----- nvinfo : EIATTR_CRS_STACK_SIZE
	.align		4
        /*00e0*/ 	.byte	0x04, 0x1e
        /*00e2*/ 	.short	(.L_836 - .L_835)
.L_835:
        /*00e4*/ 	.word	0x00000000
.L_836:


//--------------------- .nv.info._ZN5flash24flash_fwd_splitkv_kernelI23Flash_fwd_kernel_traitsILi96ELi64ELi128ELi4ELb0ELb0EN7cutlass6half_tE19Flash_kernel_traitsILi96ELi64ELi128ELi4ES3_EELb1ELb0ELb0ELb0ELb0ELb1ELb1ELb0EEEvNS_16Flash_fwd_paramsE --------------------------
	.section	.nv.info._ZN5flash24flash_fwd_splitkv_kernelI23Flash_fwd_kernel_traitsILi96ELi64ELi128ELi4ELb0ELb0EN7cutlass6half_tE19Flash_kernel_traitsILi96ELi64ELi128ELi4ES3_EELb1ELb0ELb0ELb0ELb0ELb1ELb1ELb0EEEvNS_16Flash_fwd_paramsE,"",@"SHT_CUDA_INFO"
	.sectionflags	@""
	.align	4


	//----- nvinfo : EIATTR_CUDA_API_VERSION
	.align		4
        /*0000*/ 	.byte	0x04, 0x37
        /*0002*/ 	.short	(.L_838 - .L_837)
.L_837:
        /*0004*/ 	.word	0x00000082


	//----- nvinfo : EIATTR_SW2861232_WAR
	.align		4
.L_838:
        /*0008*/ 	.byte	0x01, 0x35
	.zero		2


	//----- nvinfo : EIATTR_PARAM_CBANK
	.align		4
        /*000c*/ 	.byte	0x04, 0x0a
        /*000e*/ 	.short	(.L_840 - .L_839)
	.align		4
.L_839:
        /*0010*/ 	.word	index@(.nv.constant0._ZN5flash24flash_fwd_splitkv_kernelI23Flash_fwd_kernel_traitsILi96ELi64ELi128ELi4ELb0ELb0EN7cutlass6half_tE19Flash_kernel_traitsILi96ELi64ELi128ELi4ES3_EELb1ELb0ELb0ELb0ELb0ELb1ELb1ELb0EEEvNS_16Flash_fwd_paramsE)
        /*0014*/ 	.short	0x0160
        /*0016*/ 	.short	0x01d0


	//----- nvinfo : EIATTR_CBANK_PARAM_SIZE
	.align		4
.L_840:
        /*0018*/ 	.byte	0x03, 0x19
        /*001a*/ 	.short	0x01d0


	//----- nvinfo : EIATTR_KPARAM_INFO
	.align		4
        /*001c*/ 	.byte	0x04, 0x17
        /*001e*/ 	.short	(.L_842 - .L_841)
.L_841:
        /*0020*/ 	.word	0x00000000
        /*0024*/ 	.short	0x0000
        /*0026*/ 	.short	0x0000
        /*0028*/ 	.byte	0x00, 0xf0, 0x41, 0x07


	//----- nvinfo : EIATTR_MAXREG_COUNT
	.align		4
.L_842:
        /*002c*/ 	.byte	0x03, 0x1b
        /*002e*/ 	.short	0x00ff


	//----- nvinfo : EIATTR_NUM_BARRIERS
	.align		4
        /*0030*/ 	.byte	0x02, 0x4c
        /*0032*/ 	.byte	0x01
	.zero		1


	//----- nvinfo : EIATTR_MERCURY_ISA_VERSION
	.align		4
        /*0034*/ 	.byte	0x03, 0x5f
        /*0036*/ 	.short	0x0000


	//----- nvinfo : EIATTR_COOP_GROUP_MASK_REGIDS
	.align		4
        /*0038*/ 	.byte	0x04, 0x29
        /*003a*/ 	.short	(.L_844 - .L_843)


	//   ....[0]....
.L_843:
        /*003c*/ 	.word	0xffffffff


	//   ....[1]....
        /*0040*/ 	.word	0xffffffff


	//   ....[2]....
        /*0044*/ 	.word	0xffffffff


	//   ....[3]....
        /*0048*/ 	.word	0xffffffff


	//   ....[4]....
        /*004c*/ 	.word	0xffffffff


	//   ....[5]....
        /*0050*/ 	.word	0xffffffff


	//   ....[6]....
        /*0054*/ 	.word	0xffffffff


	//   ....[7]....
        /*0058*/ 	.word	0xffffffff


	//   ....[8]....
        /*005c*/ 	.word	0xffffffff


	//   ....[9]....
        /*0060*/ 	.word	0xffffffff


	//   ....[10]....
        /*0064*/ 	.word	0xffffffff


	//   ....[11]....
        /*0068*/ 	.word	0xffffffff


	//   ....[12]....
        /*006c*/ 	.word	0xffffffff


	//   ....[13]....
        /*0070*/ 	.word	0xffffffff


	//   ....[14]....
        /*0074*/ 	.word	0xffffffff


	//   ....[15]....
        /*0078*/ 	.word	0xffffffff


	//----- nvinfo : EIATTR_COOP_GROUP_INSTR_OFFSETS
	.align		4
.L_844:
        /*007c*/ 	.byte	0x04, 0x28
        /*007e*/ 	.short	(.L_846 - .L_845)


	//   ....[0]....
.L_845:
        /*0080*/ 	.word	0x00006030


	//   ....[1]....
        /*0084*/ 	.word	0x00006060


	//   ....[2]....
        /*0088*/ 	.word	0x00006080


	//   ....[3]....
        /*008c*/ 	.word	0x000060a0


	//   ....[4]....
        /*0090*/ 	.word	0x0000add0


	//   ....[5]....
        /*0094*/ 	.word	0x0000adf0


	//   ....[6]....
        /*0098*/ 	.word	0x0000ae10


	//   ....[7]....
        /*009c*/ 	.word	0x0000ae30


	//   ....[8]....
        /*00a0*/ 	.word	0x0000f370


	//   ....[9]....
        /*00a4*/ 	.word	0x0000f380


	//   ....[10]....
        /*00a8*/ 	.word	0x0000f3b0


	//   ....[11]....
        /*00ac*/ 	.word	0x0000f3c0


	//   ....[12]....
        /*00b0*/ 	.word	0x00010e80


	//   ....[13]....
        /*00b4*/ 	.word	0x00010ec0


	//   ....[14]....
        /*00b8*/ 	.word	0x00010f10


	//   ....[15]....
        /*00bc*/ 	.word	0x00010f20


	//----- nvinfo : EIATTR_EXIT_INSTR_OFFSETS
	.align		4
.L_846:
        /*00c0*/ 	.byte	0x04, 0x1c
        /*00c2*/ 	.short	(.L_848 - .L_847)


	//   ....[0]....
.L_847:
        /*00c4*/ 	.word	0x00000410


	//   ....[1]....
        /*00c8*/ 	.word	0x00000be0


	//   ....[2]....
        /*00cc*/ 	.word	0x00000c10


	//   ....[3]....
        /*00d0*/ 	.word	0x00011d80


	//   ....[4]....
        /*00d4*/ 	.word	0x00011de0


	//   ....[5]....
        /*00d8*/ 	.word	0x00011e00


	//----- nvinfo : EIATTR_CTAIDZ_USED
	.align		4
.L_848:
        /*00dc*/ 	.byte	0x01, 0x04
	.zero		2


	//----- nvinfo : EIATTR_CRS_STACK_SIZE
	.align		4
        /*00e0*/ 	.byte	0x04, 0x1e
        /*00e2*/ 	.short	(.L_850 - .L_849)
.L_849:
        /*00e4*/ 	.word	0x00000000
.L_850:


//--------------------- .nv.info._ZN5flash24flash_fwd_splitkv_kernelI23Flash_fwd_kernel_traitsILi96ELi64ELi128ELi4ELb0ELb0EN7cutlass6half_tE19Flash_kernel_traitsILi96ELi64ELi128ELi4ES3_EELb1ELb0ELb0ELb0ELb0ELb0ELb1ELb1EEEvNS_16Flash_fwd_paramsE --------------------------
	.section	.nv.info._ZN5flash24flash_fwd_splitkv_kernelI23Flash_fwd_kernel_traitsILi96ELi64ELi128ELi4ELb0ELb0EN7cutlass6half_tE19Flash_kernel_traitsILi96ELi64ELi128ELi4ES3_EELb1ELb0ELb0ELb0ELb0ELb0ELb1ELb1EEEvNS_16Flash_fwd_paramsE,"",@"SHT_CUDA_INFO"
	.sectionflags	@""
	.align	4


	//----- nvinfo : EIATTR_CUDA_API_VERSION
	.align		4
        /*0000*/ 	.byte	0x04, 0x37
        /*0002*/ 	.short	(.L_852 - .L_851)
.L_851:
        /*0004*/ 	.word	0x00000082


	//----- nvinfo : EIATTR_SW2861232_WAR
	.align		4
.L_852:
        /*0008*/ 	.byte	0x01, 0x35
	.zero		2


	//----- nvinfo : EIATTR_PARAM_CBANK
	.align		4
        /*000c*/ 	.byte	0x04, 0x0a
        /*000e*/ 	.short	(.L_854 - .L_853)
	.align		4
.L_853:
        /*0010*/ 	.word	index@(.nv.constant0._ZN5flash24flash_fwd_splitkv_kernelI23Flash_fwd_kernel_traitsILi96ELi64ELi128ELi4ELb0ELb0EN7cutlass6half_tE19Flash_kernel_traitsILi96ELi64ELi128ELi4ES3_EELb1ELb0ELb0ELb0ELb0ELb0ELb1ELb1EEEvNS_16Flash_fwd_paramsE)
        /*0014*/ 	.short	0x0160
        /*0016*/ 	.short	0x01d0


	//----- nvinfo : EIATTR_CBANK_PARAM_SIZE
	.align		4
.L_854:
        /*0018*/ 	.byte	0x03, 0x19
        /*001a*/ 	.short	0x01d0


	//----- nvinfo : EIATTR_KPARAM_INFO
	.align		4
        /*001c*/ 	.byte	0x04, 0x17
        /*001e*/ 	.short	(.L_856 - .L_855)
.L_855:
        /*0020*/ 	.word	0x00000000
        /*0024*/ 	.short	0x0000
        /*0026*/ 	.short	0x0000
        /*0028*/ 	.byte	0x00, 0xf0, 0x41, 0x07


	//----- nvinfo : EIATTR_MAXREG_COUNT
	.align		4
.L_856:
        /*002c*/ 	.byte	0x03, 0x1b
        /*002e*/ 	.short	0x00ff


	//----- nvinfo : EIATTR_NUM_BARRIERS
	.align		4
        /*0030*/ 	.byte	0x02, 0x4c
        /*0032*/ 	.byte	0x01
	.zero		1


	//----- nvinfo : EIATTR_MERCURY_ISA_VERSION
	.align		4
        /*0034*/ 	.byte	0x03, 0x5f
        /*0036*/ 	.short	0x0000


	//----- nvinfo : EIATTR_COOP_GROUP_MASK_REGIDS
	.align		4
        /*0038*/ 	.byte	0x04, 0x29
        /*003a*/ 	.short	(.L_858 - .L_857)


	//   ....[0]....
.L_857:
        /*003c*/ 	.word	0xffffffff


	//   ....[1]....
        /*0040*/ 	.word	0xffffffff


	//   ....[2]....
        /*0044*/ 	.word	0xffffffff


	//   ....[3]....
        /*0048*/ 	.word	0xffffffff


	//   ....[4]....
        /*004c*/ 	.word	0xffffffff


	//   ....[5]....
        /*0050*/ 	.word	0xffffffff


	//   ....[6]....
        /*0054*/ 	.word	0xffffffff


	//   ....[7]....
        /*0058*/ 	.word	0xffffffff


	//   ....[8]....
        /*005c*/ 	.word	0xffffffff


	//   ....[9]....
        /*0060*/ 	.word	0xffffffff


	//   ....[10]....
        /*0064*/ 	.word	0xffffffff


	//   ....[11]....
        /*0068*/ 	.word	0xffffffff


	//   ....[12]....
        /*006c*/ 	.word	0xffffffff


	//   ....[13]....
        /*0070*/ 	.word	0xffffffff


	//   ....[14]....
        /*0074*/ 	.word	0xffffffff


	//   ....[15]....
        /*0078*/ 	.word	0xffffffff


	//----- nvinfo : EIATTR_COOP_GROUP_INSTR_OFFSETS
	.align		4
.L_858:
        /*007c*/ 	.byte	0x04, 0x28
        /*007e*/ 	.short	(.L_860 - .L_859)


	//   ....[0]....
.L_859:
        /*0080*/ 	.word	0x00012a50


	//   ....[1]....
        /*0084*/ 	.word	0x00012ad0


	//   ....[2]....
        /*0088*/ 	.word	0x00012ae0


	//   ....[3]....
        /*008c*/ 	.word	0x00012b30


	//   ....[4]....
        /*0090*/ 	.word	0x00016ff0


	//   ....[5]....
        /*0094*/ 	.word	0x00017000


	//   ....[6]....
        /*0098*/ 	.word	0x00017030


	//   ....[7]....
        /*009c*/ 	.word	0x00017040


	//   ....[8]....
        /*00a0*/ 	.word	0x0001ad30


	//   ....[9]....
        /*00a4*/ 	.word	0x0001ad50


	//   ....[10]....
        /*00a8*/ 	.word	0x0001ad80


	//   ....[11]....
        /*00ac*/ 	.word	0x0001ad90


	//   ....[12]....
        /*00b0*/ 	.word	0x0001c8b0


	//   ....[13]....
        /*00b4*/ 	.word	0x0001c8f0


	//   ....[14]....
        /*00b8*/ 	.word	0x0001c950


	//   ....[15]....
        /*00bc*/ 	.word	0x0001c960


	//----- nvinfo : EIATTR_EXIT_INSTR_OFFSETS
	.align		4
.L_860:
        /*00c0*/ 	.byte	0x04, 0x1c
        /*00c2*/ 	.short	(.L_862 - .L_861)


	//   ....[0]....
.L_861:
        /*00c4*/ 	.word	0x00000420


	//   ....[1]....
        /*00c8*/ 	.word	0x00000c00


	//   ....[2]....
        /*00cc*/ 	.word	0x00000c30


	//   ....[3]....
        /*00d0*/ 	.word	0x0001d790


	//   ....[4]....
        /*00d4*/ 	.word	0x0001d7f0


	//   ....[5]....
        /*00d8*/ 	.word	0x0001d810


	//----- nvinfo : EIATTR_CTAIDZ_USED
	.align		4
.L_862:
        /*00dc*/ 	.byte	0x01, 0x04
	.zero		2


	//----- nvinfo : EIATTR_CRS_STACK_SIZE
	.align		4
        /*00e0*/ 	.byte	0x04, 0x1e
        /*00e2*/ 	.short	(.L_864 - .L_863)
.L_863:
        /*00e4*/ 	.word	0x00000000
.L_864:


//--------------------- .nv.info._ZN5flash24flash_fwd_splitkv_kernelI23Flash_fwd_kernel_traitsILi96ELi64ELi128ELi4ELb0ELb0EN7cutlass6half_tE19Flash_kernel_traitsILi96ELi64ELi128ELi4ES3_EELb1ELb0ELb0ELb0ELb0ELb1ELb1ELb1EEEvNS_16Flash_fwd_paramsE --------------------------
	.section	.nv.info._ZN5flash24flash_fwd_splitkv_kernelI23Flash_fwd_kernel_traitsILi96ELi64ELi128ELi4ELb0ELb0EN7cutlass6half_tE19Flash_kernel_traitsILi96ELi64ELi128ELi4ES3_EELb1ELb0ELb0ELb0ELb0ELb1ELb1ELb1EEEvNS_16Flash_fwd_paramsE,"",@"SHT_CUDA_INFO"
	.sectionflags	@""
	.align	4


	//----- nvinfo : EIATTR_CUDA_API_VERSION
	.align		4
        /*0000*/ 	.byte	0x04, 0x37
        /*0002*/ 	.short	(.L_866 - .L_865)
.L_865:
        /*0004*/ 	.word	0x00000082


	//----- nvinfo : EIATTR_SW2861232_WAR
	.align		4
.L_866:
        /*0008*/ 	.byte	0x01, 0x35
	.zero		2


	//----- nvinfo : EIATTR_PARAM_CBANK
	.align		4
        /*000c*/ 	.byte	0x04, 0x0a
        /*000e*/ 	.short	(.L_868 - .L_867)
	.align		4
.L_867:
        /*0010*/ 	.word	index@(.nv.constant0._ZN5flash24flash_fwd_splitkv_kernelI23Flash_fwd_kernel_traitsILi96ELi64ELi128ELi4ELb0ELb0EN7cutlass6half_tE19Flash_kernel_traitsILi96ELi64ELi128ELi4ES3_EELb1ELb0ELb0ELb0ELb0ELb1ELb1ELb1EEEvNS_16Flash_fwd_paramsE)
        /*0014*/ 	.short	0x0160
        /*0016*/ 	.short	0x01d0


	//----- nvinfo : EIATTR_CBANK_PARAM_SIZE
	.align		4
.L_868:
        /*0018*/ 	.byte	0x03, 0x19
        /*001a*/ 	.short	0x01d0


	//----- nvinfo : EIATTR_KPARAM_INFO
	.align		4
        /*001c*/ 	.byte	0x04, 0x17
        /*001e*/ 	.short	(.L_870 - .L_869)
.L_869:
        /*0020*/ 	.word	0x00000000
        /*0024*/ 	.short	0x0000
        /*0026*/ 	.short	0x0000
        /*0028*/ 	.byte	0x00, 0xf0, 0x41, 0x07


	//----- nvinfo : EIATTR_MAXREG_COUNT
	.align		4
.L_870:
        /*002c*/ 	.byte	0x03, 0x1b
        /*002e*/ 	.short	0x00ff


	//----- nvinfo : EIATTR_NUM_BARRIERS
	.align		4
        /*0030*/ 	.byte	0x02, 0x4c
        /*0032*/ 	.byte	0x01
	.zero		1


	//----- nvinfo : EIATTR_MERCURY_ISA_VERSION
	.align		4
        /*0034*/ 	.byte	0x03, 0x5f
        /*0036*/ 	.short	0x0000


	//----- nvinfo : EIATTR_COOP_GROUP_MASK_REGIDS
	.align		4
        /*0038*/ 	.byte	0x04, 0x29
        /*003a*/ 	.short	(.L_872 - .L_871)


	//   ....[0]....
.L_871:
        /*003c*/ 	.word	0xffffffff


	//   ....[1]....
        /*0040*/ 	.word	0xffffffff


	//   ....[2]....
        /*0044*/ 	.word	0xffffffff


	//   ....[3]....
        /*0048*/ 	.word	0xffffffff


	//   ....[4]....
        /*004c*/ 	.word	0xffffffff


	//   ....[5]....
        /*0050*/ 	.word	0xffffffff


	//   ....[6]....
        /*0054*/ 	.word	0xffffffff


	//   ....[7]....
        /*0058*/ 	.word	0xffffffff


	//   ....[8]....
        /*005c*/ 	.word	0xffffffff


	//   ....[9]....
        /*0060*/ 	.word	0xffffffff


	//   ....[10]....
        /*0064*/ 	.word	0xffffffff


	//   ....[11]....
        /*0068*/ 	.word	0xffffffff


	//   ....[12]....
        /*006c*/ 	.word	0xffffffff


	//   ....[13]....
        /*0070*/ 	.word	0xffffffff


	//   ....[14]....
        /*0074*/ 	.word	0xffffffff


	//   ....[15]....
        /*0078*/ 	.word	0xffffffff


	//----- nvinfo : EIATTR_COOP_GROUP_INSTR_OFFSETS
	.align		4
.L_872:
        /*007c*/ 	.byte	0x04, 0x28
        /*007e*/ 	.short	(.L_874 - .L_873)


	//   ....[0]....
.L_873:
        /*0080*/ 	.word	0x00013280


	//   ....[1]....
        /*0084*/ 	.word	0x000132d0


	//   ....[2]....
        /*0088*/ 	.word	0x000132e0


	//   ....[3]....
        /*008c*/ 	.word	0x00013310


	//   ....[4]....
        /*0090*/ 	.word	0x00017fe0


	//   ....[5]....
        /*0094*/ 	.word	0x00017ff0


	//   ....[6]....
        /*0098*/ 	.word	0x00018020


	//   ....[7]....
        /*009c*/ 	.word	0x00018030


	//   ....[8]....
        /*00a0*/ 	.word	0x0001c5b0


	//   ....[9]....
        /*00a4*/ 	.word	0x0001c5d0


	//   ....[10]....
        /*00a8*/ 	.word	0x0001c600


	//   ....[11]....
        /*00ac*/ 	.word	0x0001c610


	//   ....[12]....
        /*00b0*/ 	.word	0x0001e0d0


	//   ....[13]....
        /*00b4*/ 	.word	0x0001e110


	//   ....[14]....
        /*00b8*/ 	.word	0x0001e170


	//   ....[15]....
        /*00bc*/ 	.word	0x0001e180


	//----- nvinfo : EIATTR_EXIT_INSTR_OFFSETS
	.align		4
.L_874:
        /*00c0*/ 	.byte	0x04, 0x1c
        /*00c2*/ 	.short	(.L_876 - .L_875)


	//   ....[0]....
.L_875:
        /*00c4*/ 	.word	0x00000420


	//   ....[1]....
        /*00c8*/ 	.word	0x00000c00


	//   ....[2]....
        /*00cc*/ 	.word	0x00000c30


	//   ....[3]....
        /*00d0*/ 	.word	0x0001efb0


	//   ....[4]....
        /*00d4*/ 	.word	0x0001f010


	//   ....[5]....
        /*00d8*/ 	.word	0x0001f030


	//----- nvinfo : EIATTR_CTAIDZ_USED
	.align		4
.L_876:
        /*00dc*/ 	.byte	0x01, 0x04
	.zero		2


	//----- nvinfo : EIATTR_CRS_STACK_SIZE
	.align		4
        /*00e0*/ 	.byte	0x04, 0x1e
        /*00e2*/ 	.short	(.L_878 - .L_877)
.L_877:
        /*00e4*/ 	.word	0x00000000
.L_878:


//--------------------- .nv.info._ZN5flash24flash_fwd_splitkv_kernelI23Flash_fwd_kernel_traitsILi96ELi64ELi128ELi4ELb0ELb0EN7cutlass6half_tE19Flash_kernel_traitsILi96ELi64ELi128ELi4ES3_EELb1ELb0ELb0ELb1ELb1ELb0ELb0ELb0EEEvNS_16Flash_fwd_paramsE --------------------------
	.section	.nv.info._ZN5flash24flash_fwd_splitkv_kernelI23Flash_fwd_kernel_traitsILi96ELi64ELi128ELi4ELb0ELb0EN7cutlass6half_tE19Flash_kernel_traitsILi96ELi64ELi128ELi4ES3_EELb1ELb0ELb0ELb1ELb1ELb0ELb0ELb0EEEvNS_16Flash_fwd_paramsE,"",@"SHT_CUDA_INFO"
	.sectionflags	@""
	.align	4


	//----- nvinfo : EIATTR_CUDA_API_VERSION
	.align		4
        /*0000*/ 	.byte	0x04, 0x37
        /*0002*/ 	.short	(.L_880 - .L_879)
.L_879:
        /*0004*/ 	.word	0x00000082


	//----- nvinfo : EIATTR_SW2861232_WAR
	.align		4
.L_880:
        /*0008*/ 	.byte	0x01, 0x35
	.zero		2


	//----- nvinfo : EIATTR_PARAM_CBANK
	.align		4
        /*000c*/ 	.byte	0x04, 0x0a
        /*000e*/ 	.short	(.L_882 - .L_881)
	.align		4
.L_881:
        /*0010*/ 	.word	index@(.nv.constant0._ZN5flash24flash_fwd_splitkv_kernelI23Flash_fwd_kernel_traitsILi96ELi64ELi128ELi4ELb0ELb0EN7cutlass6half_tE19Flash_kernel_traitsILi96ELi64ELi128ELi4ES3_EELb1ELb0ELb0ELb1ELb1ELb0ELb0ELb0EEEvNS_16Flash_fwd_paramsE)
        /*0014*/ 	.short	0x0160
        /*0016*/ 	.short	0x01d0


	//----- nvinfo : EIATTR_CBANK_PARAM_SIZE
	.align		4
.L_882:
        /*0018*/ 	.byte	0x03, 0x19
        /*001a*/ 	.short	0x01d0


	//----- nvinfo : EIATTR_KPARAM_INFO
	.align		4
        /*001c*/ 	.byte	0x04, 0x17
        /*001e*/ 	.short	(.L_884 - .L_883)
.L_883:
        /*0020*/ 	.word	0x00000000
        /*0024*/ 	.short	0x0000
        /*0026*/ 	.short	0x0000
        /*0028*/ 	.byte	0x00, 0xf0, 0x41, 0x07


	//----- nvinfo : EIATTR_MAXREG_COUNT
	.align		4
.L_884:
        /*002c*/ 	.byte	0x03, 0x1b
        /*002e*/ 	.short	0x00ff


	//----- nvinfo : EIATTR_NUM_BARRIERS
	.align		4
        /*0030*/ 	.byte	0x02, 0x4c
        /*0032*/ 	.byte	0x01
	.zero		1


	//----- nvinfo : EIATTR_MERCURY_ISA_VERSION
	.align		4
        /*0034*/ 	.byte	0x03, 0x5f
        /*0036*/ 	.short	0x0000


	//----- nvinfo : EIATTR_COOP_GROUP_MASK_REGIDS
	.align		4
        /*0038*/ 	.byte	0x04, 0x29
        /*003a*/ 	.short	(.L_886 - .L_885)


	//   ....[0]....
.L_885:
        /*003c*/ 	.word	0xffffffff


	//   ....[1]....
        /*0040*/ 	.word	0xffffffff


	//   ....[2]....
        /*0044*/ 	.word	0xffffffff


	//   ....[3]....
        /*0048*/ 	.word	0xffffffff


	//   ....[4]....
        /*004c*/ 	.word	0xffffffff


	//   ....[5]....
        /*0050*/ 	.word	0xffffffff


	//   ....[6]....
        /*0054*/ 	.word	0xffffffff


	//   ....[7]....
        /*0058*/ 	.word	0xffffffff


	//   ....[8]....
        /*005c*/ 	.word	0xffffffff


	//   ....[9]....
        /*0060*/ 	.word	0xffffffff


	//   ....[10]....
        /*0064*/ 	.word	0xffffffff


	//   ....[11]....
        /*0068*/ 	.word	0xffffffff


	//----- nvinfo : EIATTR_COOP_GROUP_INSTR_OFFSETS
	.align		4
.L_886:
        /*006c*/ 	.byte	0x04, 0x28
        /*006e*/ 	.short	(.L_888 - .L_887)


	//   ....[0]....
.L_887:
        /*0070*/ 	.word	0x00003920


	//   ....[1]....
        /*0074*/ 	.word	0x00003930


	//   ....[2]....
        /*0078*/ 	.word	0x000039b0


	//   ....[3]....
        /*007c*/ 	.word	0x000039c0


	//   ....[4]....
        /*0080*/ 	.word	0x00006a20


	//   ....[5]....
        /*0084*/ 	.word	0x00006a40


	//   ....[6]....
        /*0088*/ 	.word	0x00006a80


	//   ....[7]....
        /*008c*/ 	.word	0x00006a90


	//   ....[8]....
        /*0090*/ 	.word	0x000085c0


	//   ....[9]....
        /*0094*/ 	.word	0x00008600


	//   ....[10]....
        /*0098*/ 	.word	0x000086b0


	//   ....[11]....
        /*009c*/ 	.word	0x000086c0


	//----- nvinfo : EIATTR_EXIT_INSTR_OFFSETS
	.align		4
.L_888:
        /*00a0*/ 	.byte	0x04, 0x1c
        /*00a2*/ 	.short	(.L_890 - .L_889)


	//   ....[0]....
.L_889:
        /*00a4*/ 	.word	0x00000160


	//   ....[1]....
        /*00a8*/ 	.word	0x00000630


	//   ....[2]....
        /*00ac*/ 	.word	0x00000660


	//   ....[3]....
        /*00b0*/ 	.word	0x00009380


	//----- nvinfo : EIATTR_CTAIDZ_USED
	.align		4
.L_890:
        /*00b4*/ 	.byte	0x01, 0x04
	.zero		2


	//----- nvinfo : EIATTR_CRS_STACK_SIZE
	.align		4
        /*00b8*/ 	.byte	0x04, 0x1e
        /*00ba*/ 	.short	(.L_892 - .L_891)
.L_891:
        /*00bc*/ 	.word	0x00000000
.L_892:


//--------------------- .nv.info._ZN5flash24flash_fwd_splitkv_kernelI23Flash_fwd_kernel_traitsILi96ELi64ELi128ELi4ELb0ELb0EN7cutlass6half_tE19Flash_kernel_traitsILi96ELi64ELi128ELi4ES3_EELb1ELb0ELb0ELb1ELb1ELb1ELb0ELb0EEEvNS_16Flash_fwd_paramsE --------------------------
	.section	.nv.info._ZN5flash24flash_fwd_splitkv_kernelI23Flash_fwd_kernel_traitsILi96ELi64ELi128ELi4ELb0ELb0EN7cutlass6half_tE19Flash_kernel_traitsILi96ELi64ELi128ELi4ES3_EELb1ELb0ELb0ELb1ELb1ELb1ELb0ELb0EEEvNS_16Flash_fwd_paramsE,"",@"SHT_CUDA_INFO"
	.sectionflags	@""
	.align	4


	//----- nvinfo : EIATTR_CUDA_API_VERSION
	.align		4
        /*0000*/ 	.byte	0x04, 0x37
        /*0002*/ 	.short	(.L_894 - .L_893)
.L_893:
        /*0004*/ 	.word	0x00000082


	//----- nvinfo : EIATTR_SW2861232_WAR
	.align		4
.L_894:
        /*0008*/ 	.byte	0x01, 0x35
	.zero		2


	//----- nvinfo : EIATTR_PARAM_CBANK
	.align		4
        /*000c*/ 	.byte	0x04, 0x0a
        /*000e*/ 	.short	(.L_896 - .L_895)
	.align		4
.L_895:
        /*0010*/ 	.word	index@(.nv.constant0._ZN5flash24flash_fwd_splitkv_kernelI23Flash_fwd_kernel_traitsILi96ELi64ELi128ELi4ELb0ELb0EN7cutlass6half_tE19Flash_kernel_traitsILi96ELi64ELi128ELi4ES3_EELb1ELb0ELb0ELb1ELb1ELb1ELb0ELb0EEEvNS_16Flash_fwd_paramsE)
        /*0014*/ 	.short	0x0160
        /*0016*/ 	.short	0x01d0


	//----- nvinfo : EIATTR_CBANK_PARAM_SIZE
	.align		4
.L_896:
        /*0018*/ 	.byte	0x03, 0x19
        /*001a*/ 	.short	0x01d0


	//----- nvinfo : EIATTR_KPARAM_INFO
	.align		4
        /*001c*/ 	.byte	0x04, 0x17
        /*001e*/ 	.short	(.L_898 - .L_897)
.L_897:
        /*0020*/ 	.word	0x00000000
        /*0024*/ 	.short	0x0000
        /*0026*/ 	.short	0x0000
        /*0028*/ 	.byte	0x00, 0xf0, 0x41, 0x07


	//----- nvinfo : EIATTR_MAXREG_COUNT
	.align		4
.L_898:
        /*002c*/ 	.byte	0x03, 0x1b
        /*002e*/ 	.short	0x00ff


	//----- nvinfo : EIATTR_NUM_BARRIERS
	.align		4
        /*0030*/ 	.byte	0x02, 0x4c
        /*0032*/ 	.byte	0x01
	.zero		1


	//----- nvinfo : EIATTR_MERCURY_ISA_VERSION
	.align		4
        /*0034*/ 	.byte	0x03, 0x5f
        /*0036*/ 	.short	0x0000


	//----- nvinfo : EIATTR_COOP_GROUP_MASK_REGIDS
	.align		4
        /*0038*/ 	.byte	0x04, 0x29
        /*003a*/ 	.short	(.L_900 - .L_899)


	//   ....[0]....
.L_899:
        /*003c*/ 	.word	0xffffffff


	//   ....[1]....
        /*0040*/ 	.word	0xffffffff


	//   ....[2]....
        /*0044*/ 	.word	0xffffffff


	//   ....[3]....
        /*0048*/ 	.word	0xffffffff


	//   ....[4]....
        /*004c*/ 	.word	0xffffffff


	//   ....[5]....
        /*0050*/ 	.word	0xffffffff


	//   ....[6]....
        /*0054*/ 	.word	0xffffffff


	//   ....[7]....
        /*0058*/ 	.word	0xffffffff


	//   ....[8]....
        /*005c*/ 	.word	0xffffffff


	//   ....[9]....
        /*0060*/ 	.word	0xffffffff


	//   ....[10]....
        /*0064*/ 	.word	0xffffffff


	//   ....[11]....
        /*0068*/ 	.word	0xffffffff


	//----- nvinfo : EIATTR_COOP_GROUP_INSTR_OFFSETS
	.align		4
.L_900:
        /*006c*/ 	.byte	0x04, 0x28
        /*006e*/ 	.short	(.L_902 - .L_901)


	//   ....[0]....
.L_901:
        /*0070*/ 	.word	0x00004100


	//   ....[1]....
        /*0074*/ 	.word	0x00004120


	//   ....[2]....
        /*0078*/ 	.word	0x000041a0


	//   ....[3]....
        /*007c*/ 	.word	0x000041b0


	//   ....[4]....
        /*0080*/ 	.word	0x00007a90


	//   ....[5]....
        /*0084*/ 	.word	0x00007aa0


	//   ....[6]....
        /*0088*/ 	.word	0x00007ad0


	//   ....[7]....
        /*008c*/ 	.word	0x00007ae0


	//   ....[8]....
        /*0090*/ 	.word	0x000095c0


	//   ....[9]....
        /*0094*/ 	.word	0x00009600


	//   ....[10]....
        /*0098*/ 	.word	0x000096b0


	//   ....[11]....
        /*009c*/ 	.word	0x000096c0


	//----- nvinfo : EIATTR_EXIT_INSTR_OFFSETS
	.align		4
.L_902:
        /*00a0*/ 	.byte	0x04, 0x1c
        /*00a2*/ 	.short	(.L_904 - .L_903)


	//   ....[0]....
.L_903:
        /*00a4*/ 	.word	0x00000160


	//   ....[1]....
        /*00a8*/ 	.word	0x00000630


	//   ....[2]....
        /*00ac*/ 	.word	0x00000660


	//   ....[3]....
        /*00b0*/ 	.word	0x0000a380


	//----- nvinfo : EIATTR_CTAIDZ_USED
	.align		4
.L_904:
        /*00b4*/ 	.byte	0x01, 0x04
	.zero		2


	//----- nvinfo : EIATTR_CRS_STACK_SIZE
	.align		4
        /*00b8*/ 	.byte	0x04, 0x1e
        /*00ba*/ 	.short	(.L_906 - .L_905)
.L_905:
        /*00bc*/ 	.word	0x00000000
.L_906:


//--------------------- .nv.info._ZN5flash24flash_fwd_splitkv_kernelI23Flash_fwd_kernel_traitsILi96ELi64ELi128ELi4ELb0ELb0EN7cutlass6half_tE19Flash_kernel_traitsILi96ELi64ELi128ELi4ES3_EELb1ELb0ELb0ELb1ELb1ELb0ELb1ELb0EEEvNS_16Flash_fwd_paramsE --------------------------
	.section	.nv.info._ZN5flash24flash_fwd_splitkv_kernelI23Flash_fwd_kernel_traitsILi96ELi64ELi128ELi4ELb0ELb0EN7cutlass6half_tE19Flash_kernel_traitsILi96ELi64ELi128ELi4ES3_EELb1ELb0ELb0ELb1ELb1ELb0ELb1ELb0EEEvNS_16Flash_fwd_paramsE,"",@"SHT_CUDA_INFO"
	.sectionflags	@""
	.align	4


	//----- nvinfo : EIATTR_CUDA_API_VERSION
	.align		4
        /*0000*/ 	.byte	0x04, 0x37
        /*0002*/ 	.short	(.L_908 - .L_907)
.L_907:
        /*0004*/ 	.word	0x00000082


	//----- nvinfo : EIATTR_SW2861232_WAR
	.align		4
.L_908:
        /*0008*/ 	.byte	0x01, 0x35
	.zero		2


	//----- nvinfo : EIATTR_PARAM_CBANK
	.align		4
        /*000c*/ 	.byte	0x04, 0x0a
        /*000e*/ 	.short	(.L_910 - .L_909)
	.align		4
.L_909:
        /*0010*/ 	.word	index@(.nv.constant0._ZN5flash24flash_fwd_splitkv_kernelI23Flash_fwd_kernel_traitsILi96ELi64ELi128ELi4ELb0ELb0EN7cutlass6half_tE19Flash_kernel_traitsILi96ELi64ELi128ELi4ES3_EELb1ELb0ELb0ELb1ELb1ELb0ELb1ELb0EEEvNS_16Flash_fwd_paramsE)
        /*0014*/ 	.short	0x0160
        /*0016*/ 	.short	0x01d0


	//----- nvinfo : EIATTR_CBANK_PARAM_SIZE
	.align		4
.L_910:
        /*0018*/ 	.byte	0x03, 0x19
        /*001a*/ 	.short	0x01d0


	//----- nvinfo : EIATTR_KPARAM_INFO
	.align		4
        /*001c*/ 	.byte	0x04, 0x17
        /*001e*/ 	.short	(.L_912 - .L_911)
.L_911:
        /*0020*/ 	.word	0x00000000
        /*0024*/ 	.short	0x0000
        /*0026*/ 	.short	0x0000
        /*0028*/ 	.byte	0x00, 0xf0, 0x41, 0x07


	//----- nvinfo : EIATTR_MAXREG_COUNT
	.align		4
.L_912:
        /*002c*/ 	.byte	0x03, 0x1b
        /*002e*/ 	.short	0x00ff


	//----- nvinfo : EIATTR_NUM_BARRIERS
	.align		4
        /*0030*/ 	.byte	0x02, 0x4c
        /*0032*/ 	.byte	0x01
	.zero		1


	//----- nvinfo : EIATTR_MERCURY_ISA_VERSION
	.align		4
        /*0034*/ 	.byte	0x03, 0x5f
        /*0036*/ 	.short	0x0000


	//----- nvinfo : EIATTR_COOP_GROUP_MASK_REGIDS
	.align		4
        /*0038*/ 	.byte	0x04, 0x29
        /*003a*/ 	.short	(.L_914 - .L_913)


	//   ....[0]....
.L_913:
        /*003c*/ 	.word	0xffffffff


	//   ....[1]....
        /*0040*/ 	.word	0xffffffff


	//   ....[2]....
        /*0044*/ 	.word	0xffffffff


	//   ....[3]....
        /*0048*/ 	.word	0xffffffff


	//   ....[4]....
        /*004c*/ 	.word	0xffffffff


	//   ....[5]....
        /*0050*/ 	.word	0xffffffff


	//   ....[6]....
        /*0054*/ 	.word	0xffffffff


	//   ....[7]....
        /*0058*/ 	.word	0xffffffff


	//   ....[8]....
        /*005c*/ 	.word	0xffffffff


	//   ....[9]....
        /*0060*/ 	.word	0xffffffff


	//   ....[10]....
        /*0064*/ 	.word	0xffffffff


	//   ....[11]....
        /*0068*/ 	.word	0xffffffff


	//----- nvinfo : EIATTR_COOP_GROUP_INSTR_OFFSETS
	.align		4
.L_914:
        /*006c*/ 	.byte	0x04, 0x28
        /*006e*/ 	.short	(.L_916 - .L_915)


	//   ....[0]....
.L_915:
        /*0070*/ 	.word	0x00003b60


	//   ....[1]....
        /*0074*/ 	.word	0x00003b80


	//   ....[2]....
        /*0078*/ 	.word	0x00003c00


	//   ....[3]....
        /*007c*/ 	.word	0x00003c10


	//   ....[4]....
        /*0080*/ 	.word	0x00006c70


	//   ....[5]....
        /*0084*/ 	.word	0x00006c90


	//   ....[6]....
        /*0088*/ 	.word	0x00006cd0


	//   ....[7]....
        /*008c*/ 	.word	0x00006ce0


	//   ....[8]....
        /*0090*/ 	.word	0x00008810


	//   ....[9]....
        /*0094*/ 	.word	0x00008880


	//   ....[10]....
        /*0098*/ 	.word	0x000088d0


	//   ....[11]....
        /*009c*/ 	.word	0x00008910


	//----- nvinfo : EIATTR_EXIT_INSTR_OFFSETS
	.align		4
.L_916:
        /*00a0*/ 	.byte	0x04, 0x1c
        /*00a2*/ 	.short	(.L_918 - .L_917)


	//   ....[0]....
.L_917:
        /*00a4*/ 	.word	0x000002a0


	//   ....[1]....
        /*00a8*/ 	.word	0x000008b0


	//   ....[2]....
        /*00ac*/ 	.word	0x000008e0


	//   ....[3]....
        /*00b0*/ 	.word	0x000094f0


	//----- nvinfo : EIATTR_CTAIDZ_USED
	.align		4
.L_918:
        /*00b4*/ 	.byte	0x01, 0x04
	.zero		2


	//----- nvinfo : EIATTR_CRS_STACK_SIZE
	.align		4
        /*00b8*/ 	.byte	0x04, 0x1e
        /*00ba*/ 	.short	(.L_920 - .L_919)
.L_919:
        /*00bc*/ 	.word	0x00000000
.L_920:


//--------------------- .nv.info._ZN5flash24flash_fwd_splitkv_kernelI23Flash_fwd_kernel_traitsILi96ELi64ELi128ELi4ELb0ELb0EN7cutlass6half_tE19Flash_kernel_traitsILi96ELi64ELi128ELi4ES3_EELb1ELb0ELb0ELb1ELb1ELb1ELb1ELb0EEEvNS_16Flash_fwd_paramsE --------------------------
	.section	.nv.info._ZN5flash24flash_fwd_splitkv_kernelI23Flash_fwd_kernel_traitsILi96ELi64ELi128ELi4ELb0ELb0EN7cutlass6half_tE19Flash_kernel_traitsILi96ELi64ELi128ELi4ES3_EELb1ELb0ELb0ELb1ELb1ELb1ELb1ELb0EEEvNS_16Flash_fwd_paramsE,"",@"SHT_CUDA_INFO"
	.sectionflags	@""
	.align	4


	//----- nvinfo : EIATTR_CUDA_API_VERSION
	.align		4
        /*0000*/ 	.byte	0x04, 0x37
        /*0002*/ 	.short	(.L_922 - .L_921)
.L_921:
        /*0004*/ 	.word	0x00000082


	//----- nvinfo : EIATTR_SW2861232_WAR
	.align		4
.L_922:
        /*0008*/ 	.byte	0x01, 0x35
	.zero		2


	//----- nvinfo : EIATTR_PARAM_CBANK
	.align		4
        /*000c*/ 	.byte	0x04, 0x0a
        /*000e*/ 	.short	(.L_924 - .L_923)
	.align		4
.L_923:
        /*0010*/ 	.word	index@(.nv.constant0._ZN5flash24flash_fwd_splitkv_kernelI23Flash_fwd_kernel_traitsILi96ELi64ELi128ELi4ELb0ELb0EN7cutlass6half_tE19Flash_kernel_traitsILi96ELi64ELi128ELi4ES3_EELb1ELb0ELb0ELb1ELb1ELb1ELb1ELb0EEEvNS_16Flash_fwd_paramsE)
        /*0014*/ 	.short	0x0160
        /*0016*/ 	.short	0x01d0


	//----- nvinfo : EIATTR_CBANK_PARAM_SIZE
	.align		4
.L_924:
        /*0018*/ 	.byte	0x03, 0x19
        /*001a*/ 	.short	0x01d0


	//----- nvinfo : EIATTR_KPARAM_INFO
	.align		4
        /*001c*/ 	.byte	0x04, 0x17
        /*001e*/ 	.short	(.L_926 - .L_925)
.L_925:
        /*0020*/ 	.word	0x00000000
        /*0024*/ 	.short	0x0000
        /*0026*/ 	.short	0x0000
        /*0028*/ 	.byte	0x00, 0xf0, 0x41, 0x07


	//----- nvinfo : EIATTR_MAXREG_COUNT
	.align		4
.L_926:
        /*002c*/ 	.byte	0x03, 0x1b
        /*002e*/ 	.short	0x00ff


	//----- nvinfo : EIATTR_NUM_BARRIERS
	.align		4
        /*0030*/ 	.byte	0x02, 0x4c
        /*0032*/ 	.byte	0x01
	.zero		1


	//----- nvinfo : EIATTR_MERCURY_ISA_VERSION
	.align		4
        /*0034*/ 	.byte	0x03, 0x5f
        /*0036*/ 	.short	0x0000


	//----- nvinfo : EIATTR_COOP_GROUP_MASK_REGIDS
	.align		4
        /*0038*/ 	.byte	0x04, 0x29
        /*003a*/ 	.short	(.L_928 - .L_927)


	//   ....[0]....
.L_927:
        /*003c*/ 	.word	0xffffffff


	//   ....[1]....
        /*0040*/ 	.word	0xffffffff


	//   ....[2]....
        /*0044*/ 	.word	0xffffffff


	//   ....[3]....
        /*0048*/ 	.word	0xffffffff


	//   ....[4]....
        /*004c*/ 	.word	0xffffffff


	//   ....[5]....
        /*0050*/ 	.word	0xffffffff


	//   ....[6]....
        /*0054*/ 	.word	0xffffffff


	//   ....[7]....
        /*0058*/ 	.word	0xffffffff


	//   ....[8]....
        /*005c*/ 	.word	0xffffffff


	//   ....[9]....
        /*0060*/ 	.word	0xffffffff


	//   ....[10]....
        /*0064*/ 	.word	0xffffffff


	//   ....[11]....
        /*0068*/ 	.word	0xffffffff


	//----- nvinfo : EIATTR_COOP_GROUP_INSTR_OFFSETS
	.align		4
.L_928:
        /*006c*/ 	.byte	0x04, 0x28
        /*006e*/ 	.short	(.L_930 - .L_929)


	//   ....[0]....
.L_929:
        /*0070*/ 	.word	0x00004380


	//   ....[1]....
        /*0074*/ 	.word	0x000043a0


	//   ....[2]....
        /*0078*/ 	.word	0x00004420


	//   ....[3]....
        /*007c*/ 	.word	0x00004430


	//   ....[4]....
        /*0080*/ 	.word	0x00007cf0


	//   ....[5]....
        /*0084*/ 	.word	0x00007d10


	//   ....[6]....
        /*0088*/ 	.word	0x00007d40


	//   ....[7]....
        /*008c*/ 	.word	0x00007d50


	//   ....[8]....
        /*0090*/ 	.word	0x00009830


	//   ....[9]....
        /*0094*/ 	.word	0x000098a0


	//   ....[10]....
        /*0098*/ 	.word	0x000098f0


	//   ....[11]....
        /*009c*/ 	.word	0x00009930


	//----- nvinfo : EIATTR_EXIT_INSTR_OFFSETS
	.align		4
.L_930:
        /*00a0*/ 	.byte	0x04, 0x1c
        /*00a2*/ 	.short	(.L_932 - .L_931)


	//   ....[0]....
.L_931:
        /*00a4*/ 	.word	0x000002a0


	//   ....[1]....
        /*00a8*/ 	.word	0x000008b0


	//   ....[2]....
        /*00ac*/ 	.word	0x000008e0


	//   ....[3]....
        /*00b0*/ 	.word	0x0000a510


	//----- nvinfo : EIATTR_CTAIDZ_USED
	.align		4
.L_932:
        /*00b4*/ 	.byte	0x01, 0x04
	.zero		2


	//----- nvinfo : EIATTR_CRS_STACK_SIZE
	.align		4
        /*00b8*/ 	.byte	0x04, 0x1e
        /*00ba*/ 	.short	(.L_934 - .L_933)
.L_933:
        /*00bc*/ 	.word	0x00000000
.L_934:


//--------------------- .nv.info._ZN5flash24flash_fwd_splitkv_kernelI23Flash_fwd_kernel_traitsILi96ELi64ELi128ELi4ELb0ELb0EN7cutlass6half_tE19Flash_kernel_traitsILi96ELi64ELi128ELi4ES3_EELb1ELb0ELb0ELb0ELb1ELb0ELb0ELb0EEEvNS_16Flash_fwd_paramsE --------------------------
	.section	.nv.info._ZN5flash24flash_fwd_splitkv_kernelI23Flash_fwd_kernel_traitsILi96ELi64ELi128ELi4ELb0ELb0EN7cutlass6half_tE19Flash_kernel_traitsILi96ELi64ELi128ELi4ES3_EELb1ELb0ELb0ELb0ELb1ELb0ELb0ELb0EEEvNS_16Flash_fwd_paramsE,"",@"SHT_CUDA_INFO"
	.sectionflags	@""
	.align	4


	//----- nvinfo : EIATTR_CUDA_API_VERSION
	.align		4
        /*0000*/ 	.byte	0x04, 0x37
        /*0002*/ 	.short	(.L_936 - .L_935)
.L_935:
        /*0004*/ 	.word	0x00000082


	//----- nvinfo : EIATTR_SW2861232_WAR
	.align		4
.L_936:
        /*0008*/ 	.byte	0x01, 0x35
	.zero		2


	//----- nvinfo : EIATTR_PARAM_CBANK
	.align		4
        /*000c*/ 	.byte	0x04, 0x0a
        /*000e*/ 	.short	(.L_938 - .L_937)
	.align		4
.L_937:
        /*0010*/ 	.word	index@(.nv.constant0._ZN5flash24flash_fwd_splitkv_kernelI23Flash_fwd_kernel_traitsILi96ELi64ELi128ELi4ELb0ELb0EN7cutlass6half_tE19Flash_kernel_traitsILi96ELi64ELi128ELi4ES3_EELb1ELb0ELb0ELb0ELb1ELb0ELb0ELb0EEEvNS_16Flash_fwd_paramsE)
        /*0014*/ 	.short	0x0160
        /*0016*/ 	.short	0x01d0


	//----- nvinfo : EIATTR_CBANK_PARAM_SIZE
	.align		4
.L_938:
        /*0018*/ 	.byte	0x03, 0x19
        /*001a*/ 	.short	0x01d0


	//----- nvinfo : EIATTR_KPARAM_INFO
	.align		4
        /*001c*/ 	.byte	0x04, 0x17
        /*001e*/ 	.short	(.L_940 - .L_939)
.L_939:
        /*0020*/ 	.word	0x00000000
        /*0024*/ 	.short	0x0000
        /*0026*/ 	.short	0x0000
        /*0028*/ 	.byte	0x00, 0xf0, 0x41, 0x07


	//----- nvinfo : EIATTR_MAXREG_COUNT
	.align		4
.L_940:
        /*002c*/ 	.byte	0x03, 0x1b
        /*002e*/ 	.short	0x00ff


	//----- nvinfo : EIATTR_NUM_BARRIERS
	.align		4
        /*0030*/ 	.byte	0x02, 0x4c
        /*0032*/ 	.byte	0x01
	.zero		1


	//----- nvinfo : EIATTR_MERCURY_ISA_VERSION
	.align		4
        /*0034*/ 	.byte	0x03, 0x5f
        /*0036*/ 	.short	0x0000


	//----- nvinfo : EIATTR_COOP_GROUP_MASK_REGIDS
	.align		4
        /*0038*/ 	.byte	0x04, 0x29
        /*003a*/ 	.short	(.L_942 - .L_941)


	//   ....[0]....
.L_941:
        /*003c*/ 	.word	0xffffffff


	//   ....[1]....
        /*0040*/ 	.word	0xffffffff


	//   ....[2]....
        /*0044*/ 	.word	0xffffffff


	//   ....[3]....
        /*0048*/ 	.word	0xffffffff


	//   ....[4]....
        /*004c*/ 	.word	0xffffffff


	//   ....[5]....
        /*0050*/ 	.word	0xffffffff


	//   ....[6]....
        /*0054*/ 	.word	0xffffffff


	//   ....[7]....
        /*0058*/ 	.word	0xffffffff


	//   ....[8]....
        /*005c*/ 	.word	0xffffffff


	//   ....[9]....
        /*0060*/ 	.word	0xffffffff


	//   ....[10]....
        /*0064*/ 	.word	0xffffffff


	//   ....[11]....
        /*0068*/ 	.word	0xffffffff


	//   ....[12]....
        /*006c*/ 	.word	0xffffffff


	//   ....[13]....
        /*0070*/ 	.word	0xffffffff


	//   ....[14]....
        /*0074*/ 	.word	0xffffffff


	//   ....[15]....
        /*0078*/ 	.word	0xffffffff


	//----- nvinfo : EIATTR_COOP_GROUP_INSTR_OFFSETS
	.align		4
.L_942:
        /*007c*/ 	.byte	0x04, 0x28
        /*007e*/ 	.short	(.L_944 - .L_943)


	//   ....[0]....
.L_943:
        /*0080*/ 	.word	0x00003e50


	//   ....[1]....
        /*0084*/ 	.word	0x00004030


	//   ....[2]....
        /*0088*/ 	.word	0x000040c0


	//   ....[3]....
        /*008c*/ 	.word	0x00004180


	//   ....[4]....
        /*0090*/ 	.word	0x00007c50


	//   ....[5]....
        /*0094*/ 	.word	0x00007c90


	//   ....[6]....
        /*0098*/ 	.word	0x00007cb0


	//   ....[7]....
        /*009c*/ 	.word	0x00007cd0


	//   ....[8]....
        /*00a0*/ 	.word	0x0000b170


	//   ....[9]....
        /*00a4*/ 	.word	0x0000b190


	//   ....[10]....
        /*00a8*/ 	.word	0x0000b1d0


	//   ....[11]....
        /*00ac*/ 	.word	0x0000b1e0


	//   ....[12]....
        /*00b0*/ 	.word	0x0000cd10


	//   ....[13]....
        /*00b4*/ 	.word	0x0000cd50


	//   ....[14]....
        /*00b8*/ 	.word	0x0000cd90


	//   ....[15]....
        /*00bc*/ 	.word	0x0000cda0


	//----- nvinfo : EIATTR_EXIT_INSTR_OFFSETS
	.align		4
.L_944:
        /*00c0*/ 	.byte	0x04, 0x1c
        /*00c2*/ 	.short	(.L_946 - .L_945)


	//   ....[0]....
.L_945:
        /*00c4*/ 	.word	0x000002d0


	//   ....[1]....
        /*00c8*/ 	.word	0x00000880


	//   ....[2]....
        /*00cc*/ 	.word	0x000008b0


	//   ....[3]....
        /*00d0*/ 	.word	0x0000db60


	//   ....[4]....
        /*00d4*/ 	.word	0x0000dc30


	//----- nvinfo : EIATTR_CTAIDZ_USED
	.align		4
.L_946:
        /*00d8*/ 	.byte	0x01, 0x04
	.zero		2


	//----- nvinfo : EIATTR_CRS_STACK_SIZE
	.align		4
        /*00dc*/ 	.byte	0x04, 0x1e
        /*00de*/ 	.short	(.L_948 - .L_947)
.L_947:
        /*00e0*/ 	.word	0x00000000
.L_948:


//--------------------- .nv.info._ZN5flash24flash_fwd_splitkv_kernelI23Flash_fwd_kernel_traitsILi96ELi64ELi128ELi4ELb0ELb0EN7cutlass6half_tE19Flash_kernel_traitsILi96ELi64ELi128ELi4ES3_EELb1ELb0ELb0ELb0ELb1ELb1ELb0ELb0EEEvNS_16Flash_fwd_paramsE --------------------------
	.section	.nv.info._ZN5flash24flash_fwd_splitkv_kernelI23Flash_fwd_kernel_traitsILi96ELi64ELi128ELi4ELb0ELb0EN7cutlass6half_tE19Flash_kernel_traitsILi96ELi64ELi128ELi4ES3_EELb1ELb0ELb0ELb0ELb1ELb1ELb0ELb0EEEvNS_16Flash_fwd_paramsE,"",@"SHT_CUDA_INFO"
	.sectionflags	@""
	.align	4


	//----- nvinfo : EIATTR_CUDA_API_VERSION
	.align		4
        /*0000*/ 	.byte	0x04, 0x37
        /*0002*/ 	.short	(.L_950 - .L_949)
.L_949:
        /*0004*/ 	.word	0x00000082


	//----- nvinfo : EIATTR_SW2861232_WAR
	.align		4
.L_950:
        /*0008*/ 	.byte	0x01, 0x35
	.zero		2


	//----- nvinfo : EIATTR_PARAM_CBANK
	.align		4
        /*000c*/ 	.byte	0x04, 0x0a
        /*000e*/ 	.short	(.L_952 - .L_951)
	.align		4
.L_951:
        /*0010*/ 	.word	index@(.nv.constant0._ZN5flash24flash_fwd_splitkv_kernelI23Flash_fwd_kernel_traitsILi96ELi64ELi128ELi4ELb0ELb0EN7cutlass6half_tE19Flash_kernel_traitsILi96ELi64ELi128ELi4ES3_EELb1ELb0ELb0ELb0ELb1ELb1ELb0ELb0EEEvNS_16Flash_fwd_paramsE)
        /*0014*/ 	.short	0x0160
        /*0016*/ 	.short	0x01d0


	//----- nvinfo : EIATTR_CBANK_PARAM_SIZE
	.align		4
.L_952:
        /*0018*/ 	.byte	0x03, 0x19
        /*001a*/ 	.short	0x01d0


	//----- nvinfo : EIATTR_KPARAM_INFO
	.align		4
        /*001c*/ 	.byte	0x04, 0x17
        /*001e*/ 	.short	(.L_954 - .L_953)
.L_953:
        /*0020*/ 	.word	0x00000000
        /*0024*/ 	.short	0x0000
        /*0026*/ 	.short	0x0000
        /*0028*/ 	.byte	0x00, 0xf0, 0x41, 0x07


	//----- nvinfo : EIATTR_MAXREG_COUNT
	.align		4
.L_954:
        /*002c*/ 	.byte	0x03, 0x1b
        /*002e*/ 	.short	0x00ff


	//----- nvinfo : EIATTR_NUM_BARRIERS
	.align		4
        /*0030*/ 	.byte	0x02, 0x4c
        /*0032*/ 	.byte	0x01
	.zero		1


	//----- nvinfo : EIATTR_MERCURY_ISA_VERSION
	.align		4
        /*0034*/ 	.byte	0x03, 0x5f
        /*0036*/ 	.short	0x0000


	//----- nvinfo : EIATTR_COOP_GROUP_MASK_REGIDS
	.align		4
        /*0038*/ 	.byte	0x04, 0x29
        /*003a*/ 	.short	(.L_956 - .L_955)


	//   ....[0]....
.L_955:
        /*003c*/ 	.word	0xffffffff


	//   ....[1]....
        /*0040*/ 	.word	0xffffffff


	//   ....[2]....
        /*0044*/ 	.word	0xffffffff


	//   ....[3]....
        /*0048*/ 	.word	0xffffffff


	//   ....[4]....
        /*004c*/ 	.word	0xffffffff


	//   ....[5]....
        /*0050*/ 	.word	0xffffffff


	//   ....[6]....
        /*0054*/ 	.word	0xffffffff


	//   ....[7]....
        /*0058*/ 	.word	0xffffffff


	//   ....[8]....
        /*005c*/ 	.word	0xffffffff


	//   ....[9]....
        /*0060*/ 	.word	0xffffffff


	//   ....[10]....
        /*0064*/ 	.word	0xffffffff


	//   ....[11]....
        /*0068*/ 	.word	0xffffffff


	//   ....[12]....
        /*006c*/ 	.word	0xffffffff


	//   ....[13]....
        /*0070*/ 	.word	0xffffffff


	//   ....[14]....
        /*0074*/ 	.word	0xffffffff


	//   ....[15]....
        /*0078*/ 	.word	0xffffffff


	//----- nvinfo : EIATTR_COOP_GROUP_INSTR_OFFSETS
	.align		4
.L_956:
        /*007c*/ 	.byte	0x04, 0x28
        /*007e*/ 	.short	(.L_958 - .L_957)


	//   ....[0]....
.L_957:
        /*0080*/ 	.word	0x00004730


	//   ....[1]....
        /*0084*/ 	.word	0x000048a0


	//   ....[2]....
        /*0088*/ 	.word	0x000048c0


	//   ....[3]....
        /*008c*/ 	.word	0x00004920


	//   ....[4]....
        /*0090*/ 	.word	0x00008c60


	//   ....[5]....
        /*0094*/ 	.word	0x00008c70


	//   ....[6]....
        /*0098*/ 	.word	0x00008ca0


	//   ....[7]....
        /*009c*/ 	.word	0x00008cb0


	//   ....[8]....
        /*00a0*/ 	.word	0x0000c9d0


	//   ....[9]....
        /*00a4*/ 	.word	0x0000c9e0


	//   ....[10]....
        /*00a8*/ 	.word	0x0000ca10


	//   ....[11]....
        /*00ac*/ 	.word	0x0000ca20


	//   ....[12]....
        /*00b0*/ 	.word	0x0000e500


	//   ....[13]....
        /*00b4*/ 	.word	0x0000e540


	//   ....[14]....
        /*00b8*/ 	.word	0x0000e580


	//   ....[15]....
        /*00bc*/ 	.word	0x0000e590


	//----- nvinfo : EIATTR_EXIT_INSTR_OFFSETS
	.align		4
.L_958:
        /*00c0*/ 	.byte	0x04, 0x1c
        /*00c2*/ 	.short	(.L_960 - .L_959)


	//   ....[0]....
.L_959:
        /*00c4*/ 	.word	0x000002d0


	//   ....[1]....
        /*00c8*/ 	.word	0x00000890


	//   ....[2]....
        /*00cc*/ 	.word	0x000008c0


	//   ....[3]....
        /*00d0*/ 	.word	0x0000f350


	//   ....[4]....
        /*00d4*/ 	.word	0x0000f430


	//----- nvinfo : EIATTR_CTAIDZ_USED
	.align		4
.L_960:
        /*00d8*/ 	.byte	0x01, 0x04
	.zero		2


	//----- nvinfo : EIATTR_CRS_STACK_SIZE
	.align		4
        /*00dc*/ 	.byte	0x04, 0x1e
        /*00de*/ 	.short	(.L_962 - .L_961)
.L_961:
        /*00e0*/ 	.word	0x00000000
.L_962:


//--------------------- .nv.info._ZN5flash24flash_fwd_splitkv_kernelI23Flash_fwd_kernel_traitsILi96ELi64ELi128ELi4ELb0ELb0EN7cutlass6half_tE19Flash_kernel_traitsILi96ELi64ELi128ELi4ES3_EELb1ELb0ELb1ELb0ELb0ELb0ELb0ELb0EEEvNS_16Flash_fwd_paramsE --------------------------
	.section	.nv.info._ZN5flash24flash_fwd_splitkv_kernelI23Flash_fwd_kernel_traitsILi96ELi64ELi128ELi4ELb0ELb0EN7cutlass6half_tE19Flash_kernel_traitsILi96ELi64ELi128ELi4ES3_EELb1ELb0ELb1ELb0ELb0ELb0ELb0ELb0EEEvNS_16Flash_fwd_paramsE,"",@"SHT_CUDA_INFO"
	.sectionflags	@""
	.align	4


	//----- nvinfo : EIATTR_CUDA_API_VERSION
	.align		4
        /*0000*/ 	.byte	0x04, 0x37
        /*0002*/ 	.short	(.L_964 - .L_963)
.L_963:
        /*0004*/ 	.word	0x00000082


	//----- nvinfo : EIATTR_SW2861232_WAR
	.align		4
.L_964:
        /*0008*/ 	.byte	0x01, 0x35
	.zero		2


	//----- nvinfo : EIATTR_PARAM_CBANK
	.align		4
        /*000c*/ 	.byte	0x04, 0x0a
        /*000e*/ 	.short	(.L_966 - .L_965)
	.align		4
.L_965:
        /*0010*/ 	.word	index@(.nv.constant0._ZN5flash24flash_fwd_splitkv_kernelI23Flash_fwd_kernel_traitsILi96ELi64ELi128ELi4ELb0ELb0EN7cutlass6half_tE19Flash_kernel_traitsILi96ELi64ELi128ELi4ES3_EELb1ELb0ELb1ELb0ELb0ELb0ELb0ELb0EEEvNS_16Flash_fwd_paramsE)
        /*0014*/ 	.short	0x0160
        /*0016*/ 	.short	0x01d0


	//----- nvinfo : EIATTR_CBANK_PARAM_SIZE
	.align		4
.L_966:
        /*0018*/ 	.byte	0x03, 0x19
        /*001a*/ 	.short	0x01d0


	//----- nvinfo : EIATTR_KPARAM_INFO
	.align		4
        /*001c*/ 	.byte	0x04, 0x17
        /*001e*/ 	.short	(.L_968 - .L_967)
.L_967:
        /*0020*/ 	.word	0x00000000
        /*0024*/ 	.short	0x0000
        /*0026*/ 	.short	0x0000
        /*0028*/ 	.byte	0x00, 0xf0, 0x41, 0x07


	//----- nvinfo : EIATTR_MAXREG_COUNT
	.align		4
.L_968:
        /*002c*/ 	.byte	0x03, 0x1b
        /*002e*/ 	.short	0x00ff


	//----- nvinfo : EIATTR_NUM_BARRIERS
	.align		4
        /*0030*/ 	.byte	0x02, 0x4c
        /*0032*/ 	.byte	0x01
	.zero		1


	//----- nvinfo : EIATTR_MERCURY_ISA_VERSION
	.align		4
        /*0034*/ 	.byte	0x03, 0x5f
        /*0036*/ 	.short	0x0000


	//----- nvinfo : EIATTR_COOP_GROUP_MASK_REGIDS
	.align		4
        /*0038*/ 	.byte	0x04, 0x29
        /*003a*/ 	.short	(.L_970 - .L_969)


	//   ....[0]....
.L_969:
        /*003c*/ 	.word	0xffffffff


	//   ....[1]....
        /*0040*/ 	.word	0xffffffff


	//   ....[2]....
        /*0044*/ 	.word	0xffffffff


	//   ....[3]....
        /*0048*/ 	.word	0xffffffff


	//   ....[4]....
        /*004c*/ 	.word	0xffffffff


	//   ....[5]....
        /*0050*/ 	.word	0xffffffff


	//   ....[6]....
        /*0054*/ 	.word	0xffffffff


	//   ....[7]....
        /*0058*/ 	.word	0xffffffff


	//   ....[8]....
        /*005c*/ 	.word	0xffffffff


	//   ....[9]....
        /*0060*/ 	.word	0xffffffff


	//   ....[10]....
        /*0064*/ 	.word	0xffffffff


	//   ....[11]....
        /*0068*/ 	.word	0xffffffff


	//   ....[12]....
        /*006c*/ 	.word	0xffffffff


	//   ....[13]....
        /*0070*/ 	.word	0xffffffff


	//   ....[14]....
        /*0074*/ 	.word	0xffffffff


	//   ....[15]....
        /*0078*/ 	.word	0xffffffff


	//----- nvinfo : EIATTR_COOP_GROUP_INSTR_OFFSETS
	.align		4
.L_970:
        /*007c*/ 	.byte	0x04, 0x28
        /*007e*/ 	.short	(.L_972 - .L_971)


	//   ....[0]....
.L_971:
        /*0080*/ 	.word	0x00005b80


	//   ....[1]....
        /*0084*/ 	.word	0x00005be0


	//   ....[2]....
        /*0088*/ 	.word	0x00005c10


	//   ....[3]....
        /*008c*/ 	.word	0x00005ca0


	//   ....[4]....
        /*0090*/ 	.word	0x0000a740


	//   ....[5]....
        /*0094*/ 	.word	0x0000a750


	//   ....[6]....
        /*0098*/ 	.word	0x0000a780


	//   ....[7]....
        /*009c*/ 	.word	0x0000a790


	//   ....[8]....
        /*00a0*/ 	.word	0x0000ec60


	//   ....[9]....
        /*00a4*/ 	.word	0x0000ec80


	//   ....[10]....
        /*00a8*/ 	.word	0x0000eca0


	//   ....[11]....
        /*00ac*/ 	.word	0x0000ecc0


	//   ....[12]....
        /*00b0*/ 	.word	0x00010800


	//   ....[13]....
        /*00b4*/ 	.word	0x00010840


	//   ....[14]....
        /*00b8*/ 	.word	0x00010880


	//   ....[15]....
        /*00bc*/ 	.word	0x00010890


	//----- nvinfo : EIATTR_EXIT_INSTR_OFFSETS
	.align		4
.L_972:
        /*00c0*/ 	.byte	0x04, 0x1c
        /*00c2*/ 	.short	(.L_974 - .L_973)


	//   ....[0]....
.L_973:
        /*00c4*/ 	.word	0x000002d0


	//   ....[1]....
        /*00c8*/ 	.word	0x00000900


	//   ....[2]....
        /*00cc*/ 	.word	0x00000930


	//   ....[3]....
        /*00d0*/ 	.word	0x000116e0


	//   ....[4]....
        /*00d4*/ 	.word	0x000117d0


	//   ....[5]....
        /*00d8*/ 	.word	0x000117f0


	//----- nvinfo : EIATTR_CTAIDZ_USED
	.align		4
.L_974:
        /*00dc*/ 	.byte	0x01, 0x04
	.zero		2


	//----- nvinfo : EIATTR_CRS_STACK_SIZE
	.align		4
        /*00e0*/ 	.byte	0x04, 0x1e
        /*00e2*/ 	.short	(.L_976 - .L_975)
.L_975:
        /*00e4*/ 	.word	0x00000000
.L_976:


//--------------------- .nv.info._ZN5flash24flash_fwd_splitkv_kernelI23Flash_fwd_kernel_traitsILi96ELi64ELi128ELi4ELb0ELb0EN7cutlass6half_tE19Flash_kernel_traitsILi96ELi64ELi128ELi4ES3_EELb1ELb0ELb1ELb0ELb0ELb1ELb0ELb0EEEvNS_16Flash_fwd_paramsE --------------------------
	.section	.nv.info._ZN5flash24flash_fwd_splitkv_kernelI23Flash_fwd_kernel_traitsILi96ELi64ELi128ELi4ELb0ELb0EN7cutlass6half_tE19Flash_kernel_traitsILi96ELi64ELi128ELi4ES3_EELb1ELb0ELb1ELb0ELb0ELb1ELb0ELb0EEEvNS_16Flash_fwd_paramsE,"",@"SHT_CUDA_INFO"
	.sectionflags	@""
	.align	4


	//----- nvinfo : EIATTR_CUDA_API_VERSION
	.align		4
        /*0000*/ 	.byte	0x04, 0x37
        /*0002*/ 	.short	(.L_978 - .L_977)
.L_977:
        /*0004*/ 	.word	0x00000082


	//----- nvinfo : EIATTR_SW2861232_WAR
	.align		4
.L_978:
        /*0008*/ 	.byte	0x01, 0x35
	.zero		2


	//----- nvinfo : EIATTR_PARAM_CBANK
	.align		4
        /*000c*/ 	.byte	0x04, 0x0a
        /*000e*/ 	.short	(.L_980 - .L_979)
	.align		4
.L_979:
        /*0010*/ 	.word	index@(.nv.constant0._ZN5flash24flash_fwd_splitkv_kernelI23Flash_fwd_kernel_traitsILi96ELi64ELi128ELi4ELb0ELb0EN7cutlass6half_tE19Flash_kernel_traitsILi96ELi64ELi128ELi4ES3_EELb1ELb0ELb1ELb0ELb0ELb1ELb0ELb0EEEvNS_16Flash_fwd_paramsE)
        /*0014*/ 	.short	0x0160
        /*0016*/ 	.short	0x01d0


	//----- nvinfo : EIATTR_CBANK_PARAM_SIZE
	.align		4
.L_980:
        /*0018*/ 	.byte	0x03, 0x19
        /*001a*/ 	.short	0x01d0


	//----- nvinfo : EIATTR_KPARAM_INFO
	.align		4
        /*001c*/ 	.byte	0x04, 0x17
        /*001e*/ 	.short	(.L_982 - .L_981)
.L_981:
        /*0020*/ 	.word	0x00000000
        /*0024*/ 	.short	0x0000
        /*0026*/ 	.short	0x0000
        /*0028*/ 	.byte	0x00, 0xf0, 0x41, 0x07


	//----- nvinfo : EIATTR_MAXREG_COUNT
	.align		4
.L_982:
        /*002c*/ 	.byte	0x03, 0x1b
        /*002e*/ 	.short	0x00ff


	//----- nvinfo : EIATTR_NUM_BARRIERS
	.align		4
        /*0030*/ 	.byte	0x02, 0x4c
        /*0032*/ 	.byte	0x01
	.zero		1


	//----- nvinfo : EIATTR_MERCURY_ISA_VERSION
	.align		4
        /*0034*/ 	.byte	0x03, 0x5f
        /*0036*/ 	.short	0x0000


	//----- nvinfo : EIATTR_COOP_GROUP_MASK_REGIDS
	.align		4
        /*0038*/ 	.byte	0x04, 0x29
        /*003a*/ 	.short	(.L_984 - .L_983)


	//   ....[0]....
.L_983:
        /*003c*/ 	.word	0xffffffff


	//   ....[1]....
        /*0040*/ 	.word	0xffffffff


	//   ....[2]....
        /*0044*/ 	.word	0xffffffff


	//   ....[3]....
        /*0048*/ 	.word	0xffffffff


	//   ....[4]....
        /*004c*/ 	.word	0xffffffff


	//   ....[5]....
        /*0050*/ 	.word	0xffffffff


	//   ....[6]....
        /*0054*/ 	.word	0xffffffff


	//   ....[7]....
        /*0058*/ 	.word	0xffffffff


	//   ....[8]....
        /*005c*/ 	.word	0xffffffff


	//   ....[9]....
        /*0060*/ 	.word	0xffffffff


	//   ....[10]....
        /*0064*/ 	.word	0xffffffff


	//   ....[11]....
        /*0068*/ 	.word	0xffffffff


	//   ....[12]....
        /*006c*/ 	.word	0xffffffff


	//   ....[13]....
        /*0070*/ 	.word	0xffffffff


	//   ....[14]....
        /*0074*/ 	.word	0xffffffff


	//   ....[15]....
        /*0078*/ 	.word	0xffffffff


	//----- nvinfo : EIATTR_COOP_GROUP_INSTR_OFFSETS
	.align		4
.L_984:
        /*007c*/ 	.byte	0x04, 0x28
        /*007e*/ 	.short	(.L_986 - .L_985)


	//   ....[0]....
.L_985:
        /*0080*/ 	.word	0x000063a0


	//   ....[1]....
        /*0084*/ 	.word	0x000063d0


	//   ....[2]....
        /*0088*/ 	.word	0x00006400


	//   ....[3]....
        /*008c*/ 	.word	0x00006490


	//   ....[4]....
        /*0090*/ 	.word	0x0000b790


	//   ....[5]....
        /*0094*/ 	.word	0x0000b7c0


	//   ....[6]....
        /*0098*/ 	.word	0x0000b7e0


	//   ....[7]....
        /*009c*/ 	.word	0x0000b810


	//   ....[8]....
        /*00a0*/ 	.word	0x00010540


	//   ....[9]....
        /*00a4*/ 	.word	0x00010550


	//   ....[10]....
        /*00a8*/ 	.word	0x00010570


	//   ....[11]....
        /*00ac*/ 	.word	0x00010590


	//   ....[12]....
        /*00b0*/ 	.word	0x00012070


	//   ....[13]....
        /*00b4*/ 	.word	0x000120b0


	//   ....[14]....
        /*00b8*/ 	.word	0x000120e0


	//   ....[15]....
        /*00bc*/ 	.word	0x000120f0


	//----- nvinfo : EIATTR_EXIT_INSTR_OFFSETS
	.align		4
.L_986:
        /*00c0*/ 	.byte	0x04, 0x1c
        /*00c2*/ 	.short	(.L_988 - .L_987)


	//   ....[0]....
.L_987:
        /*00c4*/ 	.word	0x000002d0


	//   ....[1]....
        /*00c8*/ 	.word	0x00000900


	//   ....[2]....
        /*00cc*/ 	.word	0x00000930


	//   ....[3]....
        /*00d0*/ 	.word	0x00012f50


	//   ....[4]....
        /*00d4*/ 	.word	0x00013040


	//   ....[5]....
        /*00d8*/ 	.word	0x00013060


	//----- nvinfo : EIATTR_CTAIDZ_USED
	.align		4
.L_988:
        /*00dc*/ 	.byte	0x01, 0x04
	.zero		2


	//----- nvinfo : EIATTR_CRS_STACK_SIZE
	.align		4
        /*00e0*/ 	.byte	0x04, 0x1e
        /*00e2*/ 	.short	(.L_990 - .L_989)
.L_989:
        /*00e4*/ 	.word	0x00000000
.L_990:


//--------------------- .nv.info._ZN5flash24flash_fwd_splitkv_kernelI23Flash_fwd_kernel_traitsILi96ELi64ELi128ELi4ELb0ELb0EN7cutlass6half_tE19Flash_kernel_traitsILi96ELi64ELi128ELi4ES3_EELb1ELb0ELb0ELb0ELb1ELb0ELb0ELb1EEEvNS_16Flash_fwd_paramsE --------------------------
	.section	.nv.info._ZN5flash24flash_fwd_splitkv_kernelI23Flash_fwd_kernel_traitsILi96ELi64ELi128ELi4ELb0ELb0EN7cutlass6half_tE19Flash_kernel_traitsILi96ELi64ELi128ELi4ES3_EELb1ELb0ELb0ELb0ELb1ELb0ELb0ELb1EEEvNS_16Flash_fwd_paramsE,"",@"SHT_CUDA_INFO"
	.sectionflags	@""
	.align	4


	//----- nvinfo : EIATTR_CUDA_API_VERSION
	.align		4
        /*0000*/ 	.byte	0x04, 0x37
        /*0002*/ 	.short	(.L_992 - .L_991)
.L_991:
        /*0004*/ 	.word	0x00000082


	//----- nvinfo : EIATTR_SW2861232_WAR
	.align		4
.L_992:
        /*0008*/ 	.byte	0x01, 0x35
	.zero		2


	//----- nvinfo : EIATTR_PARAM_CBANK
	.align		4
        /*000c*/ 	.byte	0x04, 0x0a
        /*000e*/ 	.short	(.L_994 - .L_993)
	.align		4
.L_993:
        /*0010*/ 	.word	index@(.nv.constant0._ZN5flash24flash_fwd_splitkv_kernelI23Flash_fwd_kernel_traitsILi96ELi64ELi128ELi4ELb0ELb0EN7cutlass6half_tE19Flash_kernel_traitsILi96ELi64ELi128ELi4ES3_EELb1ELb0ELb0ELb0ELb1ELb0ELb0ELb1EEEvNS_16Flash_fwd_paramsE)
        /*0014*/ 	.short	0x0160
        /*0016*/ 	.short	0x01d0


	//----- nvinfo : EIATTR_CBANK_PARAM_SIZE
	.align		4
.L_994:
        /*0018*/ 	.byte	0x03, 0x19
        /*001a*/ 	.short	0x01d0


	//----- nvinfo : EIATTR_KPARAM_INFO
	.align		4
        /*001c*/ 	.byte	0x04, 0x17
        /*001e*/ 	.short	(.L_996 - .L_995)
.L_995:
        /*0020*/ 	.word	0x00000000
        /*0024*/ 	.short	0x0000
        /*0026*/ 	.short	0x0000
        /*0028*/ 	.byte	0x00, 0xf0, 0x41, 0x07


	//----- nvinfo : EIATTR_MAXREG_COUNT
	.align		4
.L_996:
        /*002c*/ 	.byte	0x03, 0x1b
        /*002e*/ 	.short	0x00ff


	//----- nvinfo : EIATTR_NUM_BARRIERS
	.align		4
        /*0030*/ 	.byte	0x02, 0x4c
        /*0032*/ 	.byte	0x01
	.zero		1


	//----- nvinfo : EIATTR_MERCURY_ISA_VERSION
	.align		4
        /*0034*/ 	.byte	0x03, 0x5f
        /*0036*/ 	.short	0x0000


	//----- nvinfo : EIATTR_COOP_GROUP_MASK_REGIDS
	.align		4
        /*0038*/ 	.byte	0x04, 0x29
        /*003a*/ 	.short	(.L_998 - .L_997)


	//   ....[0]....
.L_997:
        /*003c*/ 	.word	0xffffffff


	//   ....[1]....
        /*0040*/ 	.word	0xffffffff


	//   ....[2]....
        /*0044*/ 	.word	0xffffffff


	//   ....[3]....
        /*0048*/ 	.word	0xffffffff


	//   ....[4]....
        /*004c*/ 	.word	0xffffffff


	//   ....[5]....
        /*0050*/ 	.word	0xffffffff


	//   ....[6]....
        /*0054*/ 	.word	0xffffffff


	//   ....[7]....
        /*0058*/ 	.word	0xffffffff


	//   ....[8]....
        /*005c*/ 	.word	0xffffffff


	//   ....[9]....
        /*0060*/ 	.word	0xffffffff


	//   ....[10]....
        /*0064*/ 	.word	0xffffffff


	//   ....[11]....
        /*0068*/ 	.word	0xffffffff


	//   ....[12]....
        /*006c*/ 	.word	0xffffffff


	//   ....[13]....
        /*0070*/ 	.word	0xffffffff


	//   ....[14]....
        /*0074*/ 	.word	0xffffffff


	//   ....[15]....
        /*0078*/ 	.word	0xffffffff


	//----- nvinfo : EIATTR_COOP_GROUP_INSTR_OFFSETS
	.align		4
.L_998:
        /*007c*/ 	.byte	0x04, 0x28
        /*007e*/ 	.short	(.L_1000 - .L_999)


	//   ....[0]....
.L_999:
        /*0080*/ 	.word	0x000100b0


	//   ....[1]....
        /*0084*/ 	.word	0x00010140


	//   ....[2]....
        /*0088*/ 	.word	0x00010170


	//   ....[3]....
        /*008c*/ 	.word	0x00010190


	//   ....[4]....
        /*0090*/ 	.word	0x00013d00


	//   ....[5]....
        /*0094*/ 	.word	0x00013d50


	//   ....[6]....
        /*0098*/ 	.word	0x00013d70


	//   ....[7]....
        /*009c*/ 	.word	0x00013d90


	//   ....[8]....
        /*00a0*/ 	.word	0x00017210


	//   ....[9]....
        /*00a4*/ 	.word	0x00017230


	//   ....[10]....
        /*00a8*/ 	.word	0x00017270


	//   ....[11]....
        /*00ac*/ 	.word	0x00017280


	//   ....[12]....
        /*00b0*/ 	.word	0x00018db0


	//   ....[13]....
        /*00b4*/ 	.word	0x00018df0


	//   ....[14]....
        /*00b8*/ 	.word	0x00018e30


	//   ....[15]....
        /*00bc*/ 	.word	0x00018e40


	//----- nvinfo : EIATTR_EXIT_INSTR_OFFSETS
	.align		4
.L_1000:
        /*00c0*/ 	.byte	0x04, 0x1c
        /*00c2*/ 	.short	(.L_1002 - .L_1001)


	//   ....[0]....
.L_1001:
        /*00c4*/ 	.word	0x00000310


	//   ....[1]....
        /*00c8*/ 	.word	0x000008a0


	//   ....[2]....
        /*00cc*/ 	.word	0x000008d0


	//   ....[3]....
        /*00d0*/ 	.word	0x00019ca0


	//   ....[4]....
        /*00d4*/ 	.word	0x00019d70


	//----- nvinfo : EIATTR_CTAIDZ_USED
	.align		4
.L_1002:
        /*00d8*/ 	.byte	0x01, 0x04
	.zero		2


	//----- nvinfo : EIATTR_CRS_STACK_SIZE
	.align		4
        /*00dc*/ 	.byte	0x04, 0x1e
        /*00de*/ 	.short	(.L_1004 - .L_1003)
.L_1003:
        /*00e0*/ 	.word	0x00000000
.L_1004:


//--------------------- .nv.info._ZN5flash24flash_fwd_splitkv_kernelI23Flash_fwd_kernel_traitsILi96ELi64ELi128ELi4ELb0ELb0EN7cutlass6half_tE19Flash_kernel_traitsILi96ELi64ELi128ELi4ES3_EELb1ELb0ELb0ELb0ELb1ELb1ELb0ELb1EEEvNS_16Flash_fwd_paramsE --------------------------
	.section	.nv.info._ZN5flash24flash_fwd_splitkv_kernelI23Flash_fwd_kernel_traitsILi96ELi64ELi128ELi4ELb0ELb0EN7cutlass6half_tE19Flash_kernel_traitsILi96ELi64ELi128ELi4ES3_EELb1ELb0ELb0ELb0ELb1ELb1ELb0ELb1EEEvNS_16Flash_fwd_paramsE,"",@"SHT_CUDA_INFO"
	.sectionflags	@""
	.align	4


	//----- nvinfo : EIATTR_CUDA_API_VERSION
	.align		4
        /*0000*/ 	.byte	0x04, 0x37
        /*0002*/ 	.short	(.L_1006 - .L_1005)
.L_1005:
        /*0004*/ 	.word	0x00000082


	//----- nvinfo : EIATTR_SW2861232_WAR
	.align		4
.L_1006:
        /*0008*/ 	.byte	0x01, 0x35
	.zero		2


	//----- nvinfo : EIATTR_PARAM_CBANK
	.align		4
        /*000c*/ 	.byte	0x04, 0x0a
        /*000e*/ 	.short	(.L_1008 - .L_1007)
	.align		4
.L_1007:
        /*0010*/ 	.word	index@(.nv.constant0._ZN5flash24flash_fwd_splitkv_kernelI23Flash_fwd_kernel_traitsILi96ELi64ELi128ELi4ELb0ELb0EN7cutlass6half_tE19Flash_kernel_traitsILi96ELi64ELi128ELi4ES3_EELb1ELb0ELb0ELb0ELb1ELb1ELb0ELb1EEEvNS_16Flash_fwd_paramsE)
        /*0014*/ 	.short	0x0160
        /*0016*/ 	.short	0x01d0


	//----- nvinfo : EIATTR_CBANK_PARAM_SIZE
	.align		4
.L_1008:
        /*0018*/ 	.byte	0x03, 0x19
        /*001a*/ 	.short	0x01d0


	//----- nvinfo : EIATTR_KPARAM_INFO
	.align		4
        /*001c*/ 	.byte	0x04, 0x17
        /*001e*/ 	.short	(.L_1010 - .L_1009)
.L_1009:
        /*0020*/ 	.word	0x00000000
        /*0024*/ 	.short	0x0000
        /*0026*/ 	.short	0x0000
        /*0028*/ 	.byte	0x00, 0xf0, 0x41, 0x07


	//----- nvinfo : EIATTR_MAXREG_COUNT
	.align		4
.L_1010:
        /*002c*/ 	.byte	0x03, 0x1b
        /*002e*/ 	.short	0x00ff


	//----- nvinfo : EIATTR_NUM_BARRIERS
	.align		4
        /*0030*/ 	.byte	0x02, 0x4c
        /*0032*/ 	.byte	0x01
	.zero		1


	//----- nvinfo : EIATTR_MERCURY_ISA_VERSION
	.align		4
        /*0034*/ 	.byte	0x03, 0x5f
        /*0036*/ 	.short	0x0000


	//----- nvinfo : EIATTR_COOP_GROUP_MASK_REGIDS
	.align		4
        /*0038*/ 	.byte	0x04, 0x29
        /*003a*/ 	.short	(.L_1012 - .L_1011)


	//   ....[0]....
.L_1011:
        /*003c*/ 	.word	0xffffffff


	//   ....[1]....
        /*0040*/ 	.word	0xffffffff


	//   ....[2]....
        /*0044*/ 	.word	0xffffffff


	//   ....[3]....
        /*0048*/ 	.word	0xffffffff


	//   ....[4]....
        /*004c*/ 	.word	0xffffffff


	//   ....[5]....
        /*0050*/ 	.word	0xffffffff


	//   ....[6]....
        /*0054*/ 	.word	0xffffffff


	//   ....[7]....
        /*0058*/ 	.word	0xffffffff


	//   ....[8]....
        /*005c*/ 	.word	0xffffffff


	//   ....[9]....
        /*0060*/ 	.word	0xffffffff


	//   ....[10]....
        /*0064*/ 	.word	0xffffffff


	//   ....[11]....
        /*0068*/ 	.word	0xffffffff


	//   ....[12]....
        /*006c*/ 	.word	0xffffffff


	//   ....[13]....
        /*0070*/ 	.word	0xffffffff


	//   ....[14]....
        /*0074*/ 	.word	0xffffffff


	//   ....[15]....
        /*0078*/ 	.word	0xffffffff


	//----- nvinfo : EIATTR_COOP_GROUP_INSTR_OFFSETS
	.align		4
.L_1012:
        /*007c*/ 	.byte	0x04, 0x28
        /*007e*/ 	.short	(.L_1014 - .L_1013)


	//   ....[0]....
.L_1013:
        /*0080*/ 	.word	0x00010880


	//   ....[1]....
        /*0084*/ 	.word	0x00010970


	//   ....[2]....
        /*0088*/ 	.word	0x00010980


	//   ....[3]....
        /*008c*/ 	.word	0x000109d0


	//   ....[4]....
        /*0090*/ 	.word	0x00014d70


	//   ....[5]....
        /*0094*/ 	.word	0x00014d90


	//   ....[6]....
        /*0098*/ 	.word	0x00014db0


	//   ....[7]....
        /*009c*/ 	.word	0x00014dd0


	//   ....[8]....
        /*00a0*/ 	.word	0x00018af0


	//   ....[9]....
        /*00a4*/ 	.word	0x00018b10


	//   ....[10]....
        /*00a8*/ 	.word	0x00018b50


	//   ....[11]....
        /*00ac*/ 	.word	0x00018b60


	//   ....[12]....
        /*00b0*/ 	.word	0x0001a640


	//   ....[13]....
        /*00b4*/ 	.word	0x0001a680


	//   ....[14]....
        /*00b8*/ 	.word	0x0001a6c0


	//   ....[15]....
        /*00bc*/ 	.word	0x0001a6d0


	//----- nvinfo : EIATTR_EXIT_INSTR_OFFSETS
	.align		4
.L_1014:
        /*00c0*/ 	.byte	0x04, 0x1c
        /*00c2*/ 	.short	(.L_1016 - .L_1015)


	//   ....[0]....
.L_1015:
        /*00c4*/ 	.word	0x00000310


	//   ....[1]....
        /*00c8*/ 	.word	0x000008a0


	//   ....[2]....
        /*00cc*/ 	.word	0x000008d0


	//   ....[3]....
        /*00d0*/ 	.word	0x0001b530


	//   ....[4]....
        /*00d4*/ 	.word	0x0001b610


	//----- nvinfo : EIATTR_CTAIDZ_USED
	.align		4
.L_1016:
        /*00d8*/ 	.byte	0x01, 0x04
	.zero		2


	//----- nvinfo : EIATTR_CRS_STACK_SIZE
	.align		4
        /*00dc*/ 	.byte	0x04, 0x1e
        /*00de*/ 	.short	(.L_1018 - .L_1017)
.L_1017:
        /*00e0*/ 	.word	0x00000000
.L_1018:


//--------------------- .nv.info._ZN5flash24flash_fwd_splitkv_kernelI23Flash_fwd_kernel_traitsILi96ELi64ELi128ELi4ELb0ELb0EN7cutlass6half_tE19Flash_kernel_traitsILi96ELi64ELi128ELi4ES3_EELb1ELb0ELb1ELb0ELb0ELb0ELb0ELb1EEEvNS_16Flash_fwd_paramsE --------------------------
	.section	.nv.info._ZN5flash24flash_fwd_splitkv_kernelI23Flash_fwd_kernel_traitsILi96ELi64ELi128ELi4ELb0ELb0EN7cutlass6half_tE19Flash_kernel_traitsILi96ELi64ELi128ELi4ES3_EELb1ELb0ELb1ELb0ELb0ELb0ELb0ELb1EEEvNS_16Flash_fwd_paramsE,"",@"SHT_CUDA_INFO"
	.sectionflags	@""
	.align	4


	//----- nvinfo : EIATTR_CUDA_API_VERSION
	.align		4
        /*0000*/ 	.byte	0x04, 0x37
        /*0002*/ 	.short	(.L_1020 - .L_1019)
.L_1019:
        /*0004*/ 	.word	0x00000082


	//----- nvinfo : EIATTR_SW2861232_WAR
	.align		4
.L_1020:
        /*0008*/ 	.byte	0x01, 0x35
	.zero		2


	//----- nvinfo : EIATTR_PARAM_CBANK
	.align		4
        /*000c*/ 	.byte	0x04, 0x0a
        /*000e*/ 	.short	(.L_1022 - .L_1021)
	.align		4
.L_1021:
        /*0010*/ 	.word	index@(.nv.constant0._ZN5flash24flash_fwd_splitkv_kernelI23Flash_fwd_kernel_traitsILi96ELi64ELi128ELi4ELb0ELb0EN7cutlass6half_tE19Flash_kernel_traitsILi96ELi64ELi128ELi4ES3_EELb1ELb0ELb1ELb0ELb0ELb0ELb0ELb1EEEvNS_16Flash_fwd_paramsE)
        /*0014*/ 	.short	0x0160
        /*0016*/ 	.short	0x01d0


	//----- nvinfo : EIATTR_CBANK_PARAM_SIZE
	.align		4
.L_1022:
        /*0018*/ 	.byte	0x03, 0x19
        /*001a*/ 	.short	0x01d0


	//----- nvinfo : EIATTR_KPARAM_INFO
	.align		4
        /*001c*/ 	.byte	0x04, 0x17
        /*001e*/ 	.short	(.L_1024 - .L_1023)
.L_1023:
        /*0020*/ 	.word	0x00000000
        /*0024*/ 	.short	0x0000
        /*0026*/ 	.short	0x0000
        /*0028*/ 	.byte	0x00, 0xf0, 0x41, 0x07


	//----- nvinfo : EIATTR_MAXREG_COUNT
	.align		4
.L_1024:
        /*002c*/ 	.byte	0x03, 0x1b
        /*002e*/ 	.short	0x00ff


	//----- nvinfo : EIATTR_NUM_BARRIERS
	.align		4
        /*0030*/ 	.byte	0x02, 0x4c
        /*0032*/ 	.byte	0x01
	.zero		1


	//----- nvinfo : EIATTR_MERCURY_ISA_VERSION
	.align		4
        /*0034*/ 	.byte	0x03, 0x5f
        /*0036*/ 	.short	0x0000


	//----- nvinfo : EIATTR_COOP_GROUP_MASK_REGIDS
	.align		4
        /*0038*/ 	.byte	0x04, 0x29
        /*003a*/ 	.short	(.L_1026 - .L_1025)


	//   ....[0]....
.L_1025:
        /*003c*/ 	.word	0xffffffff


	//   ....[1]....
        /*0040*/ 	.word	0xffffffff


	//   ....[2]....
        /*0044*/ 	.word	0xffffffff


	//   ....[3]....
        /*0048*/ 	.word	0xffffffff


	//   ....[4]....
        /*004c*/ 	.word	0xffffffff


	//   ....[5]....
        /*0050*/ 	.word	0xffffffff


	//   ....[6]....
        /*0054*/ 	.word	0xffffffff


	//   ....[7]....
        /*0058*/ 	.word	0xffffffff


	//   ....[8]....
        /*005c*/ 	.word	0xffffffff


	//   ....[9]....
        /*0060*/ 	.word	0xffffffff


	//   ....[10]....
        /*0064*/ 	.word	0xffffffff


	//   ....[11]....
        /*0068*/ 	.word	0xffffffff


	//   ....[12]....
        /*006c*/ 	.word	0xffffffff


	//   ....[13]....
        /*0070*/ 	.word	0xffffffff


	//   ....[14]....
        /*0074*/ 	.word	0xffffffff


	//   ....[15]....
        /*0078*/ 	.word	0xffffffff


	//----- nvinfo : EIATTR_COOP_GROUP_INSTR_OFFSETS
	.align		4
.L_1026:
        /*007c*/ 	.byte	0x04, 0x28
        /*007e*/ 	.short	(.L_1028 - .L_1027)


	//   ....[0]....
.L_1027:
        /*0080*/ 	.word	0x00012c20


	//   ....[1]....
        /*0084*/ 	.word	0x00012c40


	//   ....[2]....
        /*0088*/ 	.word	0x00012cc0


	//   ....[3]....
        /*008c*/ 	.word	0x00012cd0


	//   ....[4]....
        /*0090*/ 	.word	0x00017780


	//   ....[5]....
        /*0094*/ 	.word	0x000177e0


	//   ....[6]....
        /*0098*/ 	.word	0x00017800


	//   ....[7]....
        /*009c*/ 	.word	0x00017830


	//   ....[8]....
        /*00a0*/ 	.word	0x0001bd20


	//   ....[9]....
        /*00a4*/ 	.word	0x0001bd40


	//   ....[10]....
        /*00a8*/ 	.word	0x0001bd60


	//   ....[11]....
        /*00ac*/ 	.word	0x0001bd80


	//   ....[12]....
        /*00b0*/ 	.word	0x0001d8b0


	//   ....[13]....
        /*00b4*/ 	.word	0x0001d8f0


	//   ....[14]....
        /*00b8*/ 	.word	0x0001d930


	//   ....[15]....
        /*00bc*/ 	.word	0x0001d950


	//----- nvinfo : EIATTR_EXIT_INSTR_OFFSETS
	.align		4
.L_1028:
        /*00c0*/ 	.byte	0x04, 0x1c
        /*00c2*/ 	.short	(.L_1030 - .L_1029)


	//   ....[0]....
.L_1029:
        /*00c4*/ 	.word	0x00000300


	//   ....[1]....
        /*00c8*/ 	.word	0x00000920


	//   ....[2]....
        /*00cc*/ 	.word	0x00000950


	//   ....[3]....
        /*00d0*/ 	.word	0x0001e7d0


	//   ....[4]....
        /*00d4*/ 	.word	0x0001e8d0


	//   ....[5]....
        /*00d8*/ 	.word	0x0001e8f0


	//----- nvinfo : EIATTR_CTAIDZ_USED
	.align		4
.L_1030:
        /*00dc*/ 	.byte	0x01, 0x04
	.zero		2


	//----- nvinfo : EIATTR_CRS_STACK_SIZE
	.align		4
        /*00e0*/ 	.byte	0x04, 0x1e
        /*00e2*/ 	.short	(.L_1032 - .L_1031)
.L_1031:
        /*00e4*/ 	.word	0x00000000
.L_1032:


//--------------------- .nv.info._ZN5flash24flash_fwd_splitkv_kernelI23Flash_fwd_kernel_traitsILi96ELi64ELi128ELi4ELb0ELb0EN7cutlass6half_tE19Flash_kernel_traitsILi96ELi64ELi128ELi4ES3_EELb1ELb0ELb1ELb0ELb0ELb1ELb0ELb1EEEvNS_16Flash_fwd_paramsE --------------------------
	.section	.nv.info._ZN5flash24flash_fwd_splitkv_kernelI23Flash_fwd_kernel_traitsILi96ELi64ELi128ELi4ELb0ELb0EN7cutlass6half_tE19Flash_kernel_traitsILi96ELi64ELi128ELi4ES3_EELb1ELb0ELb1ELb0ELb0ELb1ELb0ELb1EEEvNS_16Flash_fwd_paramsE,"",@"SHT_CUDA_INFO"
	.sectionflags	@""
	.align	4


	//----- nvinfo : EIATTR_CUDA_API_VERSION
	.align		4
        /*0000*/ 	.byte	0x04, 0x37
        /*0002*/ 	.short	(.L_1034 - .L_1033)
.L_1033:
        /*0004*/ 	.word	0x00000082


	//----- nvinfo : EIATTR_SW2861232_WAR
	.align		4
.L_1034:
        /*0008*/ 	.byte	0x01, 0x35
	.zero		2


	//----- nvinfo : EIATTR_PARAM_CBANK
	.align		4
        /*000c*/ 	.byte	0x04, 0x0a
        /*000e*/ 	.short	(.L_1036 - .L_1035)
	.align		4
.L_1035:
        /*0010*/ 	.word	index@(.nv.constant0._ZN5flash24flash_fwd_splitkv_kernelI23Flash_fwd_kernel_traitsILi96ELi64ELi128ELi4ELb0ELb0EN7cutlass6half_tE19Flash_kernel_traitsILi96ELi64ELi128ELi4ES3_EELb1ELb0ELb1ELb0ELb0ELb1ELb0ELb1EEEvNS_16Flash_fwd_paramsE)
        /*0014*/ 	.short	0x0160
        /*0016*/ 	.short	0x01d0


	//----- nvinfo : EIATTR_CBANK_PARAM_SIZE
	.align		4
.L_1036:
        /*0018*/ 	.byte	0x03, 0x19
        /*001a*/ 	.short	0x01d0


	//----- nvinfo : EIATTR_KPARAM_INFO
	.align		4
        /*001c*/ 	.byte	0x04, 0x17
        /*001e*/ 	.short	(.L_1038 - .L_1037)
.L_1037:
        /*0020*/ 	.word	0x00000000
        /*0024*/ 	.short	0x0000
        /*0026*/ 	.short	0x0000
        /*0028*/ 	.byte	0x00, 0xf0, 0x41, 0x07


	//----- nvinfo : EIATTR_MAXREG_COUNT
	.align		4
.L_1038:
        /*002c*/ 	.byte	0x03, 0x1b
        /*002e*/ 	.short	0x00ff


	//----- nvinfo : EIATTR_NUM_BARRIERS
	.align		4
        /*0030*/ 	.byte	0x02, 0x4c
        /*0032*/ 	.byte	0x01
	.zero		1


	//----- nvinfo : EIATTR_MERCURY_ISA_VERSION
	.align		4
        /*0034*/ 	.byte	0x03, 0x5f
        /*0036*/ 	.short	0x0000


	//----- nvinfo : EIATTR_COOP_GROUP_MASK_REGIDS
	.align		4
        /*0038*/ 	.byte	0x04, 0x29
        /*003a*/ 	.short	(.L_1040 - .L_1039)


	//   ....[0]....
.L_1039:
        /*003c*/ 	.word	0xffffffff


	//   ....[1]....
        /*0040*/ 	.word	0xffffffff


	//   ....[2]....
        /*0044*/ 	.word	0xffffffff


	//   ....[3]....
        /*0048*/ 	.word	0xffffffff


	//   ....[4]....
        /*004c*/ 	.word	0xffffffff


	//   ....[5]....
        /*0050*/ 	.word	0xffffffff


	//   ....[6]....
        /*0054*/ 	.word	0xffffffff


	//   ....[7]....
        /*0058*/ 	.word	0xffffffff


	//   ....[8]....
        /*005c*/ 	.word	0xffffffff


	//   ....[9]....
        /*0060*/ 	.word	0xffffffff


	//   ....[10]....
        /*0064*/ 	.word	0xffffffff


	//   ....[11]....
        /*0068*/ 	.word	0xffffffff


	//   ....[12]....
        /*006c*/ 	.word	0xffffffff


	//   ....[13]....
        /*0070*/ 	.word	0xffffffff


	//   ....[14]....
        /*0074*/ 	.word	0xffffffff


	//   ....[15]....
        /*0078*/ 	.word	0xffffffff


	//----- nvinfo : EIATTR_COOP_GROUP_INSTR_OFFSETS
	.align		4
.L_1040:
        /*007c*/ 	.byte	0x04, 0x28
        /*007e*/ 	.short	(.L_1042 - .L_1041)


	//   ....[0]....
.L_1041:
        /*0080*/ 	.word	0x000133f0


	//   ....[1]....
        /*0084*/ 	.word	0x00013410


	//   ....[2]....
        /*0088*/ 	.word	0x00013490


	//   ....[3]....
        /*008c*/ 	.word	0x000134a0


	//   ....[4]....
        /*0090*/ 	.word	0x000187a0


	//   ....[5]....
        /*0094*/ 	.word	0x000187b0


	//   ....[6]....
        /*0098*/ 	.word	0x000187e0


	//   ....[7]....
        /*009c*/ 	.word	0x000187f0


	//   ....[8]....
        /*00a0*/ 	.word	0x0001d530


	//   ....[9]....
        /*00a4*/ 	.word	0x0001d540


	//   ....[10]....
        /*00a8*/ 	.word	0x0001d560


	//   ....[11]....
        /*00ac*/ 	.word	0x0001d580


	//   ....[12]....
        /*00b0*/ 	.word	0x0001f080


	//   ....[13]....
        /*00b4*/ 	.word	0x0001f0c0


	//   ....[14]....
        /*00b8*/ 	.word	0x0001f100


	//   ....[15]....
        /*00bc*/ 	.word	0x0001f120


	//----- nvinfo : EIATTR_EXIT_INSTR_OFFSETS
	.align		4
.L_1042:
        /*00c0*/ 	.byte	0x04, 0x1c
        /*00c2*/ 	.short	(.L_1044 - .L_1043)


	//   ....[0]....
.L_1043:
        /*00c4*/ 	.word	0x00000300


	//   ....[1]....
        /*00c8*/ 	.word	0x00000920


	//   ....[2]....
        /*00cc*/ 	.word	0x00000950


	//   ....[3]....
        /*00d0*/ 	.word	0x0001ffa0


	//   ....[4]....
        /*00d4*/ 	.word	0x000200a0


	//   ....[5]....
        /*00d8*/ 	.word	0x000200c0


	//----- nvinfo : EIATTR_CTAIDZ_USED
	.align		4
.L_1044:
        /*00dc*/ 	.byte	0x01, 0x04
	.zero		2


	//----- nvinfo : EIATTR_CRS_STACK_SIZE
	.align		4
        /*00e0*/ 	.byte	0x04, 0x1e
        /*00e2*/ 	.short	(.L_1046 - .L_1045)
.L_1045:
        /*00e4*/ 	.word	0x00000000
.L_1046:


//--------------------- .nv.info._ZN5flash24flash_fwd_splitkv_kernelI23Flash_fwd_kernel_traitsILi96ELi64ELi128ELi4ELb0ELb0EN7cutlass6half_tE19Flash_kernel_traitsILi96ELi64ELi128ELi4ES3_EELb1ELb0ELb0ELb0ELb1ELb0ELb1ELb0EEEvNS_16Flash_fwd_paramsE --------------------------
	.section	.nv.info._ZN5flash24flash_fwd_splitkv_kernelI23Flash_fwd_kernel_traitsILi96ELi64ELi128ELi4ELb0ELb0EN7cutlass6half_tE19Flash_kernel_traitsILi96ELi64ELi128ELi4ES3_EELb1ELb0ELb0ELb0ELb1ELb0ELb1ELb0EEEvNS_16Flash_fwd_paramsE,"",@"SHT_CUDA_INFO"
	.sectionflags	@""
	.align	4


	//----- nvinfo : EIATTR_CUDA_API_VERSION
	.align		4
        /*0000*/ 	.byte	0x04, 0x37
        /*0002*/ 	.short	(.L_1048 - .L_1047)
.L_1047:
        /*0004*/ 	.word	0x00000082


	//----- nvinfo : EIATTR_SW2861232_WAR
	.align		4
.L_1048:
        /*0008*/ 	.byte	0x01, 0x35
	.zero		2


	//----- nvinfo : EIATTR_PARAM_CBANK
	.align		4
        /*000c*/ 	.byte	0x04, 0x0a
        /*000e*/ 	.short	(.L_1050 - .L_1049)
	.align		4
.L_1049:
        /*0010*/ 	.word	index@(.nv.constant0._ZN5flash24flash_fwd_splitkv_kernelI23Flash_fwd_kernel_traitsILi96ELi64ELi128ELi4ELb0ELb0EN7cutlass6half_tE19Flash_kernel_traitsILi96ELi64ELi128ELi4ES3_EELb1ELb0ELb0ELb0ELb1ELb0ELb1ELb0EEEvNS_16Flash_fwd_paramsE)
        /*0014*/ 	.short	0x0160
        /*0016*/ 	.short	0x01d0


	//----- nvinfo : EIATTR_CBANK_PARAM_SIZE
	.align		4
.L_1050:
        /*0018*/ 	.byte	0x03, 0x19
        /*001a*/ 	.short	0x01d0


	//----- nvinfo : EIATTR_KPARAM_INFO
	.align		4
        /*001c*/ 	.byte	0x04, 0x17
        /*001e*/ 	.short	(.L_1052 - .L_1051)
.L_1051:
        /*0020*/ 	.word	0x00000000
        /*0024*/ 	.short	0x0000
        /*0026*/ 	.short	0x0000
        /*0028*/ 	.byte	0x00, 0xf0, 0x41, 0x07


	//----- nvinfo : EIATTR_MAXREG_COUNT
	.align		4
.L_1052:
        /*002c*/ 	.byte	0x03, 0x1b
        /*002e*/ 	.short	0x00ff


	//----- nvinfo : EIATTR_NUM_BARRIERS
	.align		4
        /*0030*/ 	.byte	0x02, 0x4c
        /*0032*/ 	.byte	0x01
	.zero		1


	//----- nvinfo : EIATTR_MERCURY_ISA_VERSION
	.align		4
        /*0034*/ 	.byte	0x03, 0x5f
        /*0036*/ 	.short	0x0000


	//----- nvinfo : EIATTR_COOP_GROUP_MASK_REGIDS
	.align		4
        /*0038*/ 	.byte	0x04, 0x29
        /*003a*/ 	.short	(.L_1054 - .L_1053)


	//   ....[0]....
.L_1053:
        /*003c*/ 	.word	0xffffffff


	//   ....[1]....
        /*0040*/ 	.word	0xffffffff


	//   ....[2]....
        /*0044*/ 	.word	0xffffffff


	//   ....[3]....
        /*0048*/ 	.word	0xffffffff


	//   ....[4]....
        /*004c*/ 	.word	0xffffffff


	//   ....[5]....
        /*0050*/ 	.word	0xffffffff


	//   ....[6]....
        /*0054*/ 	.word	0xffffffff


	//   ....[7]....
        /*0058*/ 	.word	0xffffffff


	//   ....[8]....
        /*005c*/ 	.word	0xffffffff


	//   ....[9]....
        /*0060*/ 	.word	0xffffffff


	//   ....[10]....
        /*0064*/ 	.word	0xffffffff


	//   ....[11]....
        /*0068*/ 	.word	0xffffffff


	//   ....[12]....
        /*006c*/ 	.word	0xffffffff


	//   ....[13]....
        /*0070*/ 	.word	0xffffffff


	//   ....[14]....
        /*0074*/ 	.word	0xffffffff


	//   ....[15]....
        /*0078*/ 	.word	0xffffffff


	//----- nvinfo : EIATTR_COOP_GROUP_INSTR_OFFSETS
	.align		4
.L_1054:
        /*007c*/ 	.byte	0x04, 0x28
        /*007e*/ 	.short	(.L_1056 - .L_1055)


	//   ....[0]....
.L_1055:
        /*0080*/ 	.word	0x00004290


	//   ....[1]....
        /*0084*/ 	.word	0x000042c0


	//   ....[2]....
        /*0088*/ 	.word	0x00004340


	//   ....[3]....
        /*008c*/ 	.word	0x00004350


	//   ....[4]....
        /*0090*/ 	.word	0x00007ef0


	//   ....[5]....
        /*0094*/ 	.word	0x00007f10


	//   ....[6]....
        /*0098*/ 	.word	0x00007f30


	//   ....[7]....
        /*009c*/ 	.word	0x00007f50


	//   ....[8]....
        /*00a0*/ 	.word	0x0000b3d0


	//   ....[9]....
        /*00a4*/ 	.word	0x0000b3f0


	//   ....[10]....
        /*00a8*/ 	.word	0x0000b430


	//   ....[11]....
        /*00ac*/ 	.word	0x0000b440


	//   ....[12]....
        /*00b0*/ 	.word	0x0000cf50


	//   ....[13]....
        /*00b4*/ 	.word	0x0000cf90


	//   ....[14]....
        /*00b8*/ 	.word	0x0000d010


	//   ....[15]....
        /*00bc*/ 	.word	0x0000d030


	//----- nvinfo : EIATTR_EXIT_INSTR_OFFSETS
	.align		4
.L_1056:
        /*00c0*/ 	.byte	0x04, 0x1c
        /*00c2*/ 	.short	(.L_1058 - .L_1057)


	//   ....[0]....
.L_1057:
        /*00c4*/ 	.word	0x00000420


	//   ....[1]....
        /*00c8*/ 	.word	0x00000a50


	//   ....[2]....
        /*00cc*/ 	.word	0x00000a80


	//   ....[3]....
        /*00d0*/ 	.word	0x0000dc50


	//   ....[4]....
        /*00d4*/ 	.word	0x0000dc90


	//----- nvinfo : EIATTR_CTAIDZ_USED
	.align		4
.L_1058:
        /*00d8*/ 	.byte	0x01, 0x04
	.zero		2


	//----- nvinfo : EIATTR_CRS_STACK_SIZE
	.align		4
        /*00dc*/ 	.byte	0x04, 0x1e
        /*00de*/ 	.short	(.L_1060 - .L_1059)
.L_1059:
        /*00e0*/ 	.word	0x00000000
.L_1060:


//--------------------- .nv.info._ZN5flash24flash_fwd_splitkv_kernelI23Flash_fwd_kernel_traitsILi96ELi64ELi128ELi4ELb0ELb0EN7cutlass6half_tE19Flash_kernel_traitsILi96ELi64ELi128ELi4ES3_EELb1ELb0ELb0ELb0ELb1ELb1ELb1ELb0EEEvNS_16Flash_fwd_paramsE --------------------------
	.section	.nv.info._ZN5flash24flash_fwd_splitkv_kernelI23Flash_fwd_kernel_traitsILi96ELi64ELi128ELi4ELb0ELb0EN7cutlass6half_tE19Flash_kernel_traitsILi96ELi64ELi128ELi4ES3_EELb1ELb0ELb0ELb0ELb1ELb1ELb1ELb0EEEvNS_16Flash_fwd_paramsE,"",@"SHT_CUDA_INFO"
	.sectionflags	@""
	.align	4


	//----- nvinfo : EIATTR_CUDA_API_VERSION
	.align		4
        /*0000*/ 	.byte	0x04, 0x37
        /*0002*/ 	.short	(.L_1062 - .L_1061)
.L_1061:
        /*0004*/ 	.word	0x00000082


	//----- nvinfo : EIATTR_SW2861232_WAR
	.align		4
.L_1062:
        /*0008*/ 	.byte	0x01, 0x35
	.zero		2


	//----- nvinfo : EIATTR_PARAM_CBANK
	.align		4
        /*000c*/ 	.byte	0x04, 0x0a
        /*000e*/ 	.short	(.L_1064 - .L_1063)
	.align		4
.L_1063:
        /*0010*/ 	.word	index@(.nv.constant0._ZN5flash24flash_fwd_splitkv_kernelI23Flash_fwd_kernel_traitsILi96ELi64ELi128ELi4ELb0ELb0EN7cutlass6half_tE19Flash_kernel_traitsILi96ELi64ELi128ELi4ES3_EELb1ELb0ELb0ELb0ELb1ELb1ELb1ELb0EEEvNS_16Flash_fwd_paramsE)
        /*0014*/ 	.short	0x0160
        /*0016*/ 	.short	0x01d0


	//----- nvinfo : EIATTR_CBANK_PARAM_SIZE
	.align		4
.L_1064:
        /*0018*/ 	.byte	0x03, 0x19
        /*001a*/ 	.short	0x01d0


	//----- nvinfo : EIATTR_KPARAM_INFO
	.align		4
        /*001c*/ 	.byte	0x04, 0x17
        /*001e*/ 	.short	(.L_1066 - .L_1065)
.L_1065:
        /*0020*/ 	.word	0x00000000
        /*0024*/ 	.short	0x0000
        /*0026*/ 	.short	0x0000
        /*0028*/ 	.byte	0x00, 0xf0, 0x41, 0x07


	//----- nvinfo : EIATTR_MAXREG_COUNT
	.align		4
.L_1066:
        /*002c*/ 	.byte	0x03, 0x1b
        /*002e*/ 	.short	0x00ff


	//----- nvinfo : EIATTR_NUM_BARRIERS
	.align		4
        /*0030*/ 	.byte	0x02, 0x4c
        /*0032*/ 	.byte	0x01
	.zero		1


	//----- nvinfo : EIATTR_MERCURY_ISA_VERSION
	.align		4
        /*0034*/ 	.byte	0x03, 0x5f
        /*0036*/ 	.short	0x0000


	//----- nvinfo : EIATTR_COOP_GROUP_MASK_REGIDS
	.align		4
        /*0038*/ 	.byte	0x04, 0x29
        /*003a*/ 	.short	(.L_1068 - .L_1067)


	//   ....[0]....
.L_1067:
        /*003c*/ 	.word	0xffffffff


	//   ....[1]....
        /*0040*/ 	.word	0xffffffff


	//   ....[2]....
        /*0044*/ 	.word	0xffffffff


	//   ....[3]....
        /*0048*/ 	.word	0xffffffff


	//   ....[4]....
        /*004c*/ 	.word	0xffffffff


	//   ....[5]....
        /*0050*/ 	.word	0xffffffff


	//   ....[6]....
        /*0054*/ 	.word	0xffffffff


	//   ....[7]....
        /*0058*/ 	.word	0xffffffff


	//   ....[8]....
        /*005c*/ 	.word	0xffffffff


	//   ....[9]....
        /*0060*/ 	.word	0xffffffff


	//   ....[10]....
        /*0064*/ 	.word	0xffffffff


	//   ....[11]....
        /*0068*/ 	.word	0xffffffff


	//   ....[12]....
        /*006c*/ 	.word	0xffffffff


	//   ....[13]....
        /*0070*/ 	.word	0xffffffff


	//   ....[14]....
        /*0074*/ 	.word	0xffffffff


	//   ....[15]....
        /*0078*/ 	.word	0xffffffff


	//----- nvinfo : EIATTR_COOP_GROUP_INSTR_OFFSETS
	.align		4
.L_1068:
        /*007c*/ 	.byte	0x04, 0x28
        /*007e*/ 	.short	(.L_1070 - .L_1069)


	//   ....[0]....
.L_1069:
        /*0080*/ 	.word	0x00004a70


	//   ....[1]....
        /*0084*/ 	.word	0x00004aa0


	//   ....[2]....
        /*0088*/ 	.word	0x00004b20


	//   ....[3]....
        /*008c*/ 	.word	0x00004b30


	//   ....[4]....
        /*0090*/ 	.word	0x00008e80


	//   ....[5]....
        /*0094*/ 	.word	0x00008ea0


	//   ....[6]....
        /*0098*/ 	.word	0x00008ec0


	//   ....[7]....
        /*009c*/ 	.word	0x00008ee0


	//   ....[8]....
        /*00a0*/ 	.word	0x0000cbf0


	//   ....[9]....
        /*00a4*/ 	.word	0x0000cc00


	//   ....[10]....
        /*00a8*/ 	.word	0x0000cc30


	//   ....[11]....
        /*00ac*/ 	.word	0x0000cc40


	//   ....[12]....
        /*00b0*/ 	.word	0x0000e700


	//   ....[13]....
        /*00b4*/ 	.word	0x0000e770


	//   ....[14]....
        /*00b8*/ 	.word	0x0000e7c0


	//   ....[15]....
        /*00bc*/ 	.word	0x0000e800


	//----- nvinfo : EIATTR_EXIT_INSTR_OFFSETS
	.align		4
.L_1070:
        /*00c0*/ 	.byte	0x04, 0x1c
        /*00c2*/ 	.short	(.L_1072 - .L_1071)


	//   ....[0]....
.L_1071:
        /*00c4*/ 	.word	0x00000420


	//   ....[1]....
        /*00c8*/ 	.word	0x00000a50


	//   ....[2]....
        /*00cc*/ 	.word	0x00000a80


	//   ....[3]....
        /*00d0*/ 	.word	0x0000f400


	//   ....[4]....
        /*00d4*/ 	.word	0x0000f440


	//----- nvinfo : EIATTR_CTAIDZ_USED
	.align		4
.L_1072:
        /*00d8*/ 	.byte	0x01, 0x04
	.zero		2


	//----- nvinfo : EIATTR_CRS_STACK_SIZE
	.align		4
        /*00dc*/ 	.byte	0x04, 0x1e
        /*00de*/ 	.short	(.L_1074 - .L_1073)
.L_1073:
        /*00e0*/ 	.word	0x00000000
.L_1074:


//--------------------- .nv.info._ZN5flash24flash_fwd_splitkv_kernelI23Flash_fwd_kernel_traitsILi96ELi64ELi128ELi4ELb0ELb0EN7cutlass6half_tE19Flash_kernel_traitsILi96ELi64ELi128ELi4ES3_EELb1ELb0ELb1ELb0ELb0ELb0ELb1ELb0EEEvNS_16Flash_fwd_paramsE --------------------------
	.section	.nv.info._ZN5flash24flash_fwd_splitkv_kernelI23Flash_fwd_kernel_traitsILi96ELi64ELi128ELi4ELb0ELb0EN7cutlass6half_tE19Flash_kernel_traitsILi96ELi64ELi128ELi4ES3_EELb1ELb0ELb1ELb0ELb0ELb0ELb1ELb0EEEvNS_16Flash_fwd_paramsE,"",@"SHT_CUDA_INFO"
	.sectionflags	@""
	.align	4


	//----- nvinfo : EIATTR_CUDA_API_VERSION
	.align		4
        /*0000*/ 	.byte	0x04, 0x37
        /*0002*/ 	.short	(.L_1076 - .L_1075)
.L_1075:
        /*0004*/ 	.word	0x00000082


	//----- nvinfo : EIATTR_SW2861232_WAR
	.align		4
.L_1076:
        /*0008*/ 	.byte	0x01, 0x35
	.zero		2


	//----- nvinfo : EIATTR_PARAM_CBANK
	.align		4
        /*000c*/ 	.byte	0x04, 0x0a
        /*000e*/ 	.short	(.L_1078 - .L_1077)
	.align		4
.L_1077:
        /*0010*/ 	.word	index@(.nv.constant0._ZN5flash24flash_fwd_splitkv_kernelI23Flash_fwd_kernel_traitsILi96ELi64ELi128ELi4ELb0ELb0EN7cutlass6half_tE19Flash_kernel_traitsILi96ELi64ELi128ELi4ES3_EELb1ELb0ELb1ELb0ELb0ELb0ELb1ELb0EEEvNS_16Flash_fwd_paramsE)
        /*0014*/ 	.short	0x0160
        /*0016*/ 	.short	0x01d0


	//----- nvinfo : EIATTR_CBANK_PARAM_SIZE
	.align		4
.L_1078:
        /*0018*/ 	.byte	0x03, 0x19
        /*001a*/ 	.short	0x01d0


	//----- nvinfo : EIATTR_KPARAM_INFO
	.align		4
        /*001c*/ 	.byte	0x04, 0x17
        /*001e*/ 	.short	(.L_1080 - .L_1079)
.L_1079:
        /*0020*/ 	.word	0x00000000
        /*0024*/ 	.short	0x0000
        /*0026*/ 	.short	0x0000
        /*0028*/ 	.byte	0x00, 0xf0, 0x41, 0x07


	//----- nvinfo : EIATTR_MAXREG_COUNT
	.align		4
.L_1080:
        /*002c*/ 	.byte	0x03, 0x1b
        /*002e*/ 	.short	0x00ff


	//----- nvinfo : EIATTR_NUM_BARRIERS
	.align		4
        /*0030*/ 	.byte	0x02, 0x4c
        /*0032*/ 	.byte	0x01
	.zero		1


	//----- nvinfo : EIATTR_MERCURY_ISA_VERSION
	.align		4
        /*0034*/ 	.byte	0x03, 0x5f
        /*0036*/ 	.short	0x0000


	//----- nvinfo : EIATTR_COOP_GROUP_MASK_REGIDS
	.align		4
        /*0038*/ 	.byte	0x04, 0x29
        /*003a*/ 	.short	(.L_1082 - .L_1081)


	//   ....[0]....
.L_1081:
        /*003c*/ 	.word	0xffffffff


	//   ....[1]....
        /*0040*/ 	.word	0xffffffff


	//   ....[2]....
        /*0044*/ 	.word	0xffffffff


	//   ....[3]....
        /*0048*/ 	.word	0xffffffff


	//   ....[4]....
        /*004c*/ 	.word	0xffffffff


	//   ....[5]....
        /*0050*/ 	.word	0xffffffff


	//   ....[6]....
        /*0054*/ 	.word	0xffffffff


	//   ....[7]....
        /*0058*/ 	.word	0xffffffff


	//   ....[8]....
        /*005c*/ 	.word	0xffffffff


	//   ....[9]....
        /*0060*/ 	.word	0xffffffff


	//   ....[10]....
        /*0064*/ 	.word	0xffffffff


	//   ....[11]....
        /*0068*/ 	.word	0xffffffff


	//   ....[12]....
        /*006c*/ 	.word	0xffffffff


	//   ....[13]....
        /*0070*/ 	.word	0xffffffff


	//   ....[14]....
        /*0074*/ 	.word	0xffffffff


	//   ....[15]....
        /*0078*/ 	.word	0xffffffff


	//----- nvinfo : EIATTR_COOP_GROUP_INSTR_OFFSETS
	.align		4
.L_1082:
        /*007c*/ 	.byte	0x04, 0x28
        /*007e*/ 	.short	(.L_1084 - .L_1083)


	//   ....[0]....
.L_1083:
        /*0080*/ 	.word	0x00005e60


	//   ....[1]....
        /*0084*/ 	.word	0x00005f00


	//   ....[2]....
        /*0088*/ 	.word	0x00005f10


	//   ....[3]....
        /*008c*/ 	.word	0x00005fa0


	//   ....[4]....
        /*0090*/ 	.word	0x0000aa50


	//   ....[5]....
        /*0094*/ 	.word	0x0000aaa0


	//   ....[6]....
        /*0098*/ 	.word	0x0000aac0


	//   ....[7]....
        /*009c*/ 	.word	0x0000aae0


	//   ....[8]....
        /*00a0*/ 	.word	0x0000efa0


	//   ....[9]....
        /*00a4*/ 	.word	0x0000efc0


	//   ....[10]....
        /*00a8*/ 	.word	0x0000efe0


	//   ....[11]....
        /*00ac*/ 	.word	0x0000f000


	//   ....[12]....
        /*00b0*/ 	.word	0x00010b20


	//   ....[13]....
        /*00b4*/ 	.word	0x00010b60


	//   ....[14]....
        /*00b8*/ 	.word	0x00010bb0


	//   ....[15]....
        /*00bc*/ 	.word	0x00010bc0


	//----- nvinfo : EIATTR_EXIT_INSTR_OFFSETS
	.align		4
.L_1084:
        /*00c0*/ 	.byte	0x04, 0x1c
        /*00c2*/ 	.short	(.L_1086 - .L_1085)


	//   ....[0]....
.L_1085:
        /*00c4*/ 	.word	0x00000410


	//   ....[1]....
        /*00c8*/ 	.word	0x00000bf0


	//   ....[2]....
        /*00cc*/ 	.word	0x00000c20


	//   ....[3]....
        /*00d0*/ 	.word	0x00011a20


	//   ....[4]....
        /*00d4*/ 	.word	0x00011a80


	//   ....[5]....
        /*00d8*/ 	.word	0x00011aa0


	//----- nvinfo : EIATTR_CTAIDZ_USED
	.align		4
.L_1086:
        /*00dc*/ 	.byte	0x01, 0x04
	.zero		2


	//----- nvinfo : EIATTR_CRS_STACK_SIZE
	.align		4
        /*00e0*/ 	.byte	0x04, 0x1e
        /*00e2*/ 	.short	(.L_1088 - .L_1087)
.L_1087:
        /*00e4*/ 	.word	0x00000000
.L_1088:


//--------------------- .nv.info._ZN5flash24flash_fwd_splitkv_kernelI23Flash_fwd_kernel_traitsILi96ELi64ELi128ELi4ELb0ELb0EN7cutlass6half_tE19Flash_kernel_traitsILi96ELi64ELi128ELi4ES3_EELb1ELb0ELb1ELb0ELb0ELb1ELb1ELb0EEEvNS_16Flash_fwd_paramsE --------------------------
	.section	.nv.info._ZN5flash24flash_fwd_splitkv_kernelI23Flash_fwd_kernel_traitsILi96ELi64ELi128ELi4ELb0ELb0EN7cutlass6half_tE19Flash_kernel_traitsILi96ELi64ELi128ELi4ES3_EELb1ELb0ELb1ELb0ELb0ELb1ELb1ELb0EEEvNS_16Flash_fwd_paramsE,"",@"SHT_CUDA_INFO"
	.sectionflags	@""
	.align	4


	//----- nvinfo : EIATTR_CUDA_API_VERSION
	.align		4
        /*0000*/ 	.byte	0x04, 0x37
        /*0002*/ 	.short	(.L_1090 - .L_1089)
.L_1089:
        /*0004*/ 	.word	0x00000082


	//----- nvinfo : EIATTR_SW2861232_WAR
	.align		4
.L_1090:
        /*0008*/ 	.byte	0x01, 0x35
	.zero		2


	//----- nvinfo : EIATTR_PARAM_CBANK
	.align		4
        /*000c*/ 	.byte	0x04, 0x0a
        /*000e*/ 	.short	(.L_1092 - .L_1091)
	.align		4
.L_1091:
        /*0010*/ 	.word	index@(.nv.constant0._ZN5flash24flash_fwd_splitkv_kernelI23Flash_fwd_kernel_traitsILi96ELi64ELi128ELi4ELb0ELb0EN7cutlass6half_tE19Flash_kernel_traitsILi96ELi64ELi128ELi4ES3_EELb1ELb0ELb1ELb0ELb0ELb1ELb1ELb0EEEvNS_16Flash_fwd_paramsE)
        /*0014*/ 	.short	0x0160
        /*0016*/ 	.short	0x01d0


	//----- nvinfo : EIATTR_CBANK_PARAM_SIZE
	.align		4
.L_1092:
        /*0018*/ 	.byte	0x03, 0x19
        /*001a*/ 	.short	0x01d0


	//----- nvinfo : EIATTR_KPARAM_INFO
	.align		4
        /*001c*/ 	.byte	0x04, 0x17
        /*001e*/ 	.short	(.L_1094 - .L_1093)
.L_1093:
        /*0020*/ 	.word	0x00000000
        /*0024*/ 	.short	0x0000
        /*0026*/ 	.short	0x0000
        /*0028*/ 	.byte	0x00, 0xf0, 0x41, 0x07


	//----- nvinfo : EIATTR_MAXREG_COUNT
	.align		4
.L_1094:
        /*002c*/ 	.byte	0x03, 0x1b
        /*002e*/ 	.short	0x00ff


	//----- nvinfo : EIATTR_NUM_BARRIERS
	.align		4
        /*0030*/ 	.byte	0x02, 0x4c
        /*0032*/ 	.byte	0x01
	.zero		1


	//----- nvinfo : EIATTR_MERCURY_ISA_VERSION
	.align		4
        /*0034*/ 	.byte	0x03, 0x5f
        /*0036*/ 	.short	0x0000


	//----- nvinfo : EIATTR_COOP_GROUP_MASK_REGIDS
	.align		4
        /*0038*/ 	.byte	0x04, 0x29
        /*003a*/ 	.short	(.L_1096 - .L_1095)


	//   ....[0]....
.L_1095:
        /*003c*/ 	.word	0xffffffff


	//   ....[1]....
        /*0040*/ 	.word	0xffffffff


	//   ....[2]....
        /*0044*/ 	.word	0xffffffff


	//   ....[3]....
        /*0048*/ 	.word	0xffffffff


	//   ....[4]....
        /*004c*/ 	.word	0xffffffff


	//   ....[5]....
        /*0050*/ 	.word	0xffffffff


	//   ....[6]....
        /*0054*/ 	.word	0xffffffff


	//   ....[7]....
        /*0058*/ 	.word	0xffffffff


	//   ....[8]....
        /*005c*/ 	.word	0xffffffff


	//   ....[9]....
        /*0060*/ 	.word	0xffffffff


	//   ....[10]....
        /*0064*/ 	.word	0xffffffff


	//   ....[11]....
        /*0068*/ 	.word	0xffffffff


	//   ....[12]....
        /*006c*/ 	.word	0xffffffff


	//   ....[13]....
        /*0070*/ 	.word	0xffffffff


	//   ....[14]....
        /*0074*/ 	.word	0xffffffff


	//   ....[15]....
        /*0078*/ 	.word	0xffffffff


	//----- nvinfo : EIATTR_COOP_GROUP_INSTR_OFFSETS
	.align		4
.L_1096:
        /*007c*/ 	.byte	0x04, 0x28
        /*007e*/ 	.short	(.L_1098 - .L_1097)


	//   ....[0]....
.L_1097:
        /*0080*/ 	.word	0x00006690


	//   ....[1]....
        /*0084*/ 	.word	0x000066f0


	//   ....[2]....
        /*0088*/ 	.word	0x00006710


	//   ....[3]....
        /*008c*/ 	.word	0x000067a0


	//   ....[4]....
        /*0090*/ 	.word	0x0000ba80


	//   ....[5]....
        /*0094*/ 	.word	0x0000ba90


	//   ....[6]....
        /*0098*/ 	.word	0x0000bac0


	//   ....[7]....
        /*009c*/ 	.word	0x0000bad0


	//   ....[8]....
        /*00a0*/ 	.word	0x000107f0


	//   ....[9]....
        /*00a4*/ 	.word	0x00010800


	//   ....[10]....
        /*00a8*/ 	.word	0x00010820


	//   ....[11]....
        /*00ac*/ 	.word	0x00010840


	//   ....[12]....
        /*00b0*/ 	.word	0x00012320


	//   ....[13]....
        /*00b4*/ 	.word	0x00012360


	//   ....[14]....
        /*00b8*/ 	.word	0x000123b0


	//   ....[15]....
        /*00bc*/ 	.word	0x000123c0


	//----- nvinfo : EIATTR_EXIT_INSTR_OFFSETS
	.align		4
.L_1098:
        /*00c0*/ 	.byte	0x04, 0x1c
        /*00c2*/ 	.short	(.L_1100 - .L_1099)


	//   ....[0]....
.L_1099:
        /*00c4*/ 	.word	0x00000410


	//   ....[1]....
        /*00c8*/ 	.word	0x00000bf0


	//   ....[2]....
        /*00cc*/ 	.word	0x00000c20


	//   ....[3]....
        /*00d0*/ 	.word	0x00013220


	//   ....[4]....
        /*00d4*/ 	.word	0x00013280


	//   ....[5]....
        /*00d8*/ 	.word	0x000132a0


	//----- nvinfo : EIATTR_CTAIDZ_USED
	.align		4
.L_1100:
        /*00dc*/ 	.byte	0x01, 0x04
	.zero		2


	//----- nvinfo : EIATTR_CRS_STACK_SIZE
	.align		4
        /*00e0*/ 	.byte	0x04, 0x1e
        /*00e2*/ 	.short	(.L_1102 - .L_1101)
.L_1101:
        /*00e4*/ 	.word	0x00000000
.L_1102:


//--------------------- .nv.info._ZN5flash24flash_fwd_splitkv_kernelI23Flash_fwd_kernel_traitsILi96ELi64ELi128ELi4ELb0ELb0EN7cutlass6half_tE19Flash_kernel_traitsILi96ELi64ELi128ELi4ES3_EELb1ELb0ELb0ELb0ELb1ELb0ELb1ELb1EEEvNS_16Flash_fwd_paramsE --------------------------
	.section	.nv.info._ZN5flash24flash_fwd_splitkv_kernelI23Flash_fwd_kernel_traitsILi96ELi64ELi128ELi4ELb0ELb0EN7cutlass6half_tE19Flash_kernel_traitsILi96ELi64ELi128ELi4ES3_EELb1ELb0ELb0ELb0ELb1ELb0ELb1ELb1EEEvNS_16Flash_fwd_paramsE,"",@"SHT_CUDA_INFO"
	.sectionflags	@""
	.align	4


	//----- nvinfo : EIATTR_CUDA_API_VERSION
	.align		4
        /*0000*/ 	.byte	0x04, 0x37
        /*0002*/ 	.short	(.L_1104 - .L_1103)
.L_1103:
        /*0004*/ 	.word	0x00000082


	//----- nvinfo : EIATTR_SW2861232_WAR
	.align		4
.L_1104:
        /*0008*/ 	.byte	0x01, 0x35
	.zero		2


	//----- nvinfo : EIATTR_PARAM_CBANK
	.align		4
        /*000c*/ 	.byte	0x04, 0x0a
        /*000e*/ 	.short	(.L_1106 - .L_1105)
	.align		4
.L_1105:
        /*0010*/ 	.word	index@(.nv.constant0._ZN5flash24flash_fwd_splitkv_kernelI23Flash_fwd_kernel_traitsILi96ELi64ELi128ELi4ELb0ELb0EN7cutlass6half_tE19Flash_kernel_traitsILi96ELi64ELi128ELi4ES3_EELb1ELb0ELb0ELb0ELb1ELb0ELb1ELb1EEEvNS_16Flash_fwd_paramsE)
        /*0014*/ 	.short	0x0160
        /*0016*/ 	.short	0x01d0


	//----- nvinfo : EIATTR_CBANK_PARAM_SIZE
	.align		4
.L_1106:
        /*0018*/ 	.byte	0x03, 0x19
        /*001a*/ 	.short	0x01d0


	//----- nvinfo : EIATTR_KPARAM_INFO
	.align		4
        /*001c*/ 	.byte	0x04, 0x17
        /*001e*/ 	.short	(.L_1108 - .L_1107)
.L_1107:
        /*0020*/ 	.word	0x00000000
        /*0024*/ 	.short	0x0000
        /*0026*/ 	.short	0x0000
        /*0028*/ 	.byte	0x00, 0xf0, 0x41, 0x07


	//----- nvinfo : EIATTR_MAXREG_COUNT
	.align		4
.L_1108:
        /*002c*/ 	.byte	0x03, 0x1b
        /*002e*/ 	.short	0x00ff


	//----- nvinfo : EIATTR_NUM_BARRIERS
	.align		4
        /*0030*/ 	.byte	0x02, 0x4c
        /*0032*/ 	.byte	0x01
	.zero		1


	//----- nvinfo : EIATTR_MERCURY_ISA_VERSION
	.align		4
        /*0034*/ 	.byte	0x03, 0x5f
        /*0036*/ 	.short	0x0000


	//----- nvinfo : EIATTR_COOP_GROUP_MASK_REGIDS
	.align		4
        /*0038*/ 	.byte	0x04, 0x29
        /*003a*/ 	.short	(.L_1110 - .L_1109)


	//   ....[0]....
.L_1109:
        /*003c*/ 	.word	0xffffffff


	//   ....[1]....
        /*0040*/ 	.word	0xffffffff


	//   ....[2]....
        /*0044*/ 	.word	0xffffffff


	//   ....[3]....
        /*0048*/ 	.word	0xffffffff


	//   ....[4]....
        /*004c*/ 	.word	0xffffffff


	//   ....[5]....
        /*0050*/ 	.word	0xffffffff


	//   ....[6]....
        /*0054*/ 	.word	0xffffffff


	//   ....[7]....
        /*0058*/ 	.word	0xffffffff


	//   ....[8]....
        /*005c*/ 	.word	0xffffffff


	//   ....[9]....
        /*0060*/ 	.word	0xffffffff


	//   ....[10]....
        /*0064*/ 	.word	0xffffffff


	//   ....[11]....
        /*0068*/ 	.word	0xffffffff


	//   ....[12]....
        /*006c*/ 	.word	0xffffffff


	//   ....[13]....
        /*0070*/ 	.word	0xffffffff


	//   ....[14]....
        /*0074*/ 	.word	0xffffffff


	//   ....[15]....
        /*0078*/ 	.word	0xffffffff


	//----- nvinfo : EIATTR_COOP_GROUP_INSTR_OFFSETS
	.align		4
.L_1110:
        /*007c*/ 	.byte	0x04, 0x28
        /*007e*/ 	.short	(.L_1112 - .L_1111)


	//   ....[0]....
.L_1111:
        /*0080*/ 	.word	0x000103a0


	//   ....[1]....
        /*0084*/ 	.word	0x000103f0


	//   ....[2]....
        /*0088*/ 	.word	0x00010410


	//   ....[3]....
        /*008c*/ 	.word	0x00010430


	//   ....[4]....
        /*0090*/ 	.word	0x00013fe0


	//   ....[5]....
        /*0094*/ 	.word	0x00014020


	//   ....[6]....
        /*0098*/ 	.word	0x00014040


	//   ....[7]....
        /*009c*/ 	.word	0x00014060


	//   ....[8]....
        /*00a0*/ 	.word	0x000174e0


	//   ....[9]....
        /*00a4*/ 	.word	0x00017500


	//   ....[10]....
        /*00a8*/ 	.word	0x00017530


	//   ....[11]....
        /*00ac*/ 	.word	0x00017540


	//   ....[12]....
        /*00b0*/ 	.word	0x00019060


	//   ....[13]....
        /*00b4*/ 	.word	0x000190a0


	//   ....[14]....
        /*00b8*/ 	.word	0x00019120


	//   ....[15]....
        /*00bc*/ 	.word	0x00019130


	//----- nvinfo : EIATTR_EXIT_INSTR_OFFSETS
	.align		4
.L_1112:
        /*00c0*/ 	.byte	0x04, 0x1c
        /*00c2*/ 	.short	(.L_1114 - .L_1113)


	//   ....[0]....
.L_1113:
        /*00c4*/ 	.word	0x00000430


	//   ....[1]....
        /*00c8*/ 	.word	0x00000a40


	//   ....[2]....
        /*00cc*/ 	.word	0x00000a70


	//   ....[3]....
        /*00d0*/ 	.word	0x00019e40


	//   ....[4]....
        /*00d4*/ 	.word	0x00019e80


	//----- nvinfo : EIATTR_CTAIDZ_USED
	.align		4
.L_1114:
        /*00d8*/ 	.byte	0x01, 0x04
	.zero		2


	//----- nvinfo : EIATTR_CRS_STACK_SIZE
	.align		4
        /*00dc*/ 	.byte	0x04, 0x1e
        /*00de*/ 	.short	(.L_1116 - .L_1115)
.L_1115:
        /*00e0*/ 	.word	0x00000000
.L_1116:


//--------------------- .nv.info._ZN5flash24flash_fwd_splitkv_kernelI23Flash_fwd_kernel_traitsILi96ELi64ELi128ELi4ELb0ELb0EN7cutlass6half_tE19Flash_kernel_traitsILi96ELi64ELi128ELi4ES3_EELb1ELb0ELb0ELb0ELb1ELb1ELb1ELb1EEEvNS_16Flash_fwd_paramsE --------------------------
	.section	.nv.info._ZN5flash24flash_fwd_splitkv_kernelI23Flash_fwd_kernel_traitsILi96ELi64ELi128ELi4ELb0ELb0EN7cutlass6half_tE19Flash_kernel_traitsILi96ELi64ELi128ELi4ES3_EELb1ELb0ELb0ELb0ELb1ELb1ELb1ELb1EEEvNS_16Flash_fwd_paramsE,"",@"SHT_CUDA_INFO"
	.sectionflags	@""
	.align	4


	//----- nvinfo : EIATTR_CUDA_API_VERSION
	.align		4
        /*0000*/ 	.byte	0x04, 0x37
        /*0002*/ 	.short	(.L_1118 - .L_1117)
.L_1117:
        /*0004*/ 	.word	0x00000082


	//----- nvinfo : EIATTR_SW2861232_WAR
	.align		4
.L_1118:
        /*0008*/ 	.byte	0x01, 0x35
	.zero		2


	//----- nvinfo : EIATTR_PARAM_CBANK
	.align		4
        /*000c*/ 	.byte	0x04, 0x0a
        /*000e*/ 	.short	(.L_1120 - .L_1119)
	.align		4
.L_1119:
        /*0010*/ 	.word	index@(.nv.constant0._ZN5flash24flash_fwd_splitkv_kernelI23Flash_fwd_kernel_traitsILi96ELi64ELi128ELi4ELb0ELb0EN7cutlass6half_tE19Flash_kernel_traitsILi96ELi64ELi128ELi4ES3_EELb1ELb0ELb0ELb0ELb1ELb1ELb1ELb1EEEvNS_16Flash_fwd_paramsE)
        /*0014*/ 	.short	0x0160
        /*0016*/ 	.short	0x01d0


	//----- nvinfo : EIATTR_CBANK_PARAM_SIZE
	.align		4
.L_1120:
        /*0018*/ 	.byte	0x03, 0x19
        /*001a*/ 	.short	0x01d0


	//----- nvinfo : EIATTR_KPARAM_INFO
	.align		4
        /*001c*/ 	.byte	0x04, 0x17
        /*001e*/ 	.short	(.L_1122 - .L_1121)
.L_1121:
        /*0020*/ 	.word	0x00000000
        /*0024*/ 	.short	0x0000
        /*0026*/ 	.short	0x0000
        /*0028*/ 	.byte	0x00, 0xf0, 0x41, 0x07


	//----- nvinfo : EIATTR_MAXREG_COUNT
	.align		4
.L_1122:
        /*002c*/ 	.byte	0x03, 0x1b
        /*002e*/ 	.short	0x00ff


	//----- nvinfo : EIATTR_NUM_BARRIERS
	.align		4
        /*0030*/ 	.byte	0x02, 0x4c
        /*0032*/ 	.byte	0x01
	.zero		1


	//----- nvinfo : EIATTR_MERCURY_ISA_VERSION
	.align		4
        /*0034*/ 	.byte	0x03, 0x5f
        /*0036*/ 	.short	0x0000


	//----- nvinfo : EIATTR_COOP_GROUP_MASK_REGIDS
	.align		4
        /*0038*/ 	.byte	0x04, 0x29
        /*003a*/ 	.short	(.L_1124 - .L_1123)


	//   ....[0]....
.L_1123:
        /*003c*/ 	.word	0xffffffff


	//   ....[1]....
        /*0040*/ 	.word	0xffffffff


	//   ....[2]....
        /*0044*/ 	.word	0xffffffff


	//   ....[3]....
        /*0048*/ 	.word	0xffffffff


	//   ....[4]....
        /*004c*/ 	.word	0xffffffff


	//   ....[5]....
        /*0050*/ 	.word	0xffffffff


	//   ....[6]....
        /*0054*/ 	.word	0xffffffff


	//   ....[7]....
        /*0058*/ 	.word	0xffffffff


	//   ....[8]....
        /*005c*/ 	.word	0xffffffff


	//   ....[9]....
        /*0060*/ 	.word	0xffffffff


	//   ....[10]....
        /*0064*/ 	.word	0xffffffff


	//   ....[11]....
        /*0068*/ 	.word	0xffffffff


	//   ....[12]....
        /*006c*/ 	.word	0xffffffff


	//   ....[13]....
        /*0070*/ 	.word	0xffffffff


	//   ....[14]....
        /*0074*/ 	.word	0xffffffff


	//   ....[15]....
        /*0078*/ 	.word	0xffffffff


	//----- nvinfo : EIATTR_COOP_GROUP_INSTR_OFFSETS
	.align		4
.L_1124:
        /*007c*/ 	.byte	0x04, 0x28
        /*007e*/ 	.short	(.L_1126 - .L_1125)


	//   ....[0]....
.L_1125:
        /*0080*/ 	.word	0x00010bb0


	//   ....[1]....
        /*0084*/ 	.word	0x00010bf0


	//   ....[2]....
        /*0088*/ 	.word	0x00010c10


	//   ....[3]....
        /*008c*/ 	.word	0x00010c30


	//   ....[4]....
        /*0090*/ 	.word	0x00014ff0


	//   ....[5]....
        /*0094*/ 	.word	0x00015010


	//   ....[6]....
        /*0098*/ 	.word	0x00015030


	//   ....[7]....
        /*009c*/ 	.word	0x00015050


	//   ....[8]....
        /*00a0*/ 	.word	0x00018d50


	//   ....[9]....
        /*00a4*/ 	.word	0x00018d70


	//   ....[10]....
        /*00a8*/ 	.word	0x00018da0


	//   ....[11]....
        /*00ac*/ 	.word	0x00018db0


	//   ....[12]....
        /*00b0*/ 	.word	0x0001a870


	//   ....[13]....
        /*00b4*/ 	.word	0x0001a8b0


	//   ....[14]....
        /*00b8*/ 	.word	0x0001a930


	//   ....[15]....
        /*00bc*/ 	.word	0x0001a940


	//----- nvinfo : EIATTR_EXIT_INSTR_OFFSETS
	.align		4
.L_1126:
        /*00c0*/ 	.byte	0x04, 0x1c
        /*00c2*/ 	.short	(.L_1128 - .L_1127)


	//   ....[0]....
.L_1127:
        /*00c4*/ 	.word	0x00000430


	//   ....[1]....
        /*00c8*/ 	.word	0x00000a40


	//   ....[2]....
        /*00cc*/ 	.word	0x00000a70


	//   ....[3]....
        /*00d0*/ 	.word	0x0001b650


	//   ....[4]....
        /*00d4*/ 	.word	0x0001b690


	//----- nvinfo : EIATTR_CTAIDZ_USED
	.align		4
.L_1128:
        /*00d8*/ 	.byte	0x01, 0x04
	.zero		2


	//----- nvinfo : EIATTR_CRS_STACK_SIZE
	.align		4
        /*00dc*/ 	.byte	0x04, 0x1e
        /*00de*/ 	.short	(.L_1130 - .L_1129)
.L_1129:
        /*00e0*/ 	.word	0x00000000
.L_1130:


//--------------------- .nv.info._ZN5flash24flash_fwd_splitkv_kernelI23Flash_fwd_kernel_traitsILi96ELi64ELi128ELi4ELb0ELb0EN7cutlass6half_tE19Flash_kernel_traitsILi96ELi64ELi128ELi4ES3_EELb1ELb0ELb1ELb0ELb0ELb0ELb1ELb1EEEvNS_16Flash_fwd_paramsE --------------------------
	.section	.nv.info._ZN5flash24flash_fwd_splitkv_kernelI23Flash_fwd_kernel_traitsILi96ELi64ELi128ELi4ELb0ELb0EN7cutlass6half_tE19Flash_kernel_traitsILi96ELi64ELi128ELi4ES3_EELb1ELb0ELb1ELb0ELb0ELb0ELb1ELb1EEEvNS_16Flash_fwd_paramsE,"",@"SHT_CUDA_INFO"
	.sectionflags	@""
	.align	4


	//----- nvinfo : EIATTR_CUDA_API_VERSION
	.align		4
        /*0000*/ 	.byte	0x04, 0x37
        /*0002*/ 	.short	(.L_1132 - .L_1131)
.L_1131:
        /*0004*/ 	.word	0x00000082


	//----- nvinfo : EIATTR_SW2861232_WAR
	.align		4
.L_1132:
        /*0008*/ 	.byte	0x01, 0x35
	.zero		2


	//----- nvinfo : EIATTR_PARAM_CBANK
	.align		4
        /*000c*/ 	.byte	0x04, 0x0a
        /*000e*/ 	.short	(.L_1134 - .L_1133)
	.align		4
.L_1133:
        /*0010*/ 	.word	index@(.nv.constant0._ZN5flash24flash_fwd_splitkv_kernelI23Flash_fwd_kernel_traitsILi96ELi64ELi128ELi4ELb0ELb0EN7cutlass6half_tE19Flash_kernel_traitsILi96ELi64ELi128ELi4ES3_EELb1ELb0ELb1ELb0ELb0ELb0ELb1ELb1EEEvNS_16Flash_fwd_paramsE)
        /*0014*/ 	.short	0x0160
        /*0016*/ 	.short	0x01d0


	//----- nvinfo : EIATTR_CBANK_PARAM_SIZE
	.align		4
.L_1134:
        /*0018*/ 	.byte	0x03, 0x19
        /*001a*/ 	.short	0x01d0


	//----- nvinfo : EIATTR_KPARAM_INFO
	.align		4
        /*001c*/ 	.byte	0x04, 0x17
        /*001e*/ 	.short	(.L_1136 - .L_1135)
.L_1135:
        /*0020*/ 	.word	0x00000000
        /*0024*/ 	.short	0x0000
        /*0026*/ 	.short	0x0000
        /*0028*/ 	.byte	0x00, 0xf0, 0x41, 0x07


	//----- nvinfo : EIATTR_MAXREG_COUNT
	.align		4
.L_1136:
        /*002c*/ 	.byte	0x03, 0x1b
        /*002e*/ 	.short	0x00ff


	//----- nvinfo : EIATTR_NUM_BARRIERS
	.align		4
        /*0030*/ 	.byte	0x02, 0x4c
        /*0032*/ 	.byte	0x01
	.zero		1


	//----- nvinfo : EIATTR_MERCURY_ISA_VERSION
	.align		4
        /*0034*/ 	.byte	0x03, 0x5f
        /*0036*/ 	.short	0x0000


	//----- nvinfo : EIATTR_COOP_GROUP_MASK_REGIDS
	.align		4
        /*0038*/ 	.byte	0x04, 0x29
        /*003a*/ 	.short	(.L_1138 - .L_1137)


	//   ....[0]....
.L_1137:
        /*003c*/ 	.word	0xffffffff


	//   ....[1]....
        /*0040*/ 	.word	0xffffffff


	//   ....[2]....
        /*0044*/ 	.word	0xffffffff


	//   ....[3]....
        /*0048*/ 	.word	0xffffffff


	//   ....[4]....
        /*004c*/ 	.word	0xffffffff


	//   ....[5]....
        /*0050*/ 	.word	0xffffffff


	//   ....[6]....
        /*0054*/ 	.word	0xffffffff


	//   ....[7]....
        /*0058*/ 	.word	0xffffffff


	//   ....[8]....
        /*005c*/ 	.word	0xffffffff


	//   ....[9]....
        /*0060*/ 	.word	0xffffffff


	//   ....[10]....
        /*0064*/ 	.word	0xffffffff


	//   ....[11]....
        /*0068*/ 	.word	0xffffffff


	//   ....[12]....
        /*006c*/ 	.word	0xffffffff


	//   ....[13]....
        /*0070*/ 	.word	0xffffffff


	//   ....[14]....
        /*0074*/ 	.word	0xffffffff


	//   ....[15]....
        /*0078*/ 	.word	0xffffffff


	//----- nvinfo : EIATTR_COOP_GROUP_INSTR_OFFSETS
	.align		4
.L_1138:
        /*007c*/ 	.byte	0x04, 0x28
        /*007e*/ 	.short	(.L_1140 - .L_1139)


	//   ....[0]....
.L_1139:
        /*0080*/ 	.word	0x00013060


	//   ....[1]....
        /*0084*/ 	.word	0x00013080


	//   ....[2]....
        /*0088*/ 	.word	0x00013100


	//   ....[3]....
        /*008c*/ 	.word	0x00013110


	//   ....[4]....
        /*0090*/ 	.word	0x00017bc0


	//   ....[5]....
        /*0094*/ 	.word	0x00017c00


	//   ....[6]....
        /*0098*/ 	.word	0x00017c20


	//   ....[7]....
        /*009c*/ 	.word	0x00017c40


	//   ....[8]....
        /*00a0*/ 	.word	0x0001c140


	//   ....[9]....
        /*00a4*/ 	.word	0x0001c160


	//   ....[10]....
        /*00a8*/ 	.word	0x0001c180


	//   ....[11]....
        /*00ac*/ 	.word	0x0001c1a0


	//   ....[12]....
        /*00b0*/ 	.word	0x0001dcd0


	//   ....[13]....
        /*00b4*/ 	.word	0x0001dd10


	//   ....[14]....
        /*00b8*/ 	.word	0x0001dd60


	//   ....[15]....
        /*00bc*/ 	.word	0x0001dd80


	//----- nvinfo : EIATTR_EXIT_INSTR_OFFSETS
	.align		4
.L_1140:
        /*00c0*/ 	.byte	0x04, 0x1c
        /*00c2*/ 	.short	(.L_1142 - .L_1141)


	//   ....[0]....
.L_1141:
        /*00c4*/ 	.word	0x00000420


	//   ....[1]....
        /*00c8*/ 	.word	0x00000bf0


	//   ....[2]....
        /*00cc*/ 	.word	0x00000c20


	//   ....[3]....
        /*00d0*/ 	.word	0x0001ebb0


	//   ....[4]....
        /*00d4*/ 	.word	0x0001ec10


	//   ....[5]....
        /*00d8*/ 	.word	0x0001ec30


	//----- nvinfo : EIATTR_CTAIDZ_USED
	.align		4
.L_1142:
        /*00dc*/ 	.byte	0x01, 0x04
	.zero		2


	//----- nvinfo : EIATTR_CRS_STACK_SIZE
	.align		4
        /*00e0*/ 	.byte	0x04, 0x1e
        /*00e2*/ 	.short	(.L_1144 - .L_1143)
.L_1143:
        /*00e4*/ 	.word	0x00000000
.L_1144:


//--------------------- .nv.info._ZN5flash24flash_fwd_splitkv_kernelI23Flash_fwd_kernel_traitsILi96ELi64ELi128ELi4ELb0ELb0EN7cutlass6half_tE19Flash_kernel_traitsILi96ELi64ELi128ELi4ES3_EELb1ELb0ELb1ELb0ELb0ELb1ELb1ELb1EEEvNS_16Flash_fwd_paramsE --------------------------
	.section	.nv.info._ZN5flash24flash_fwd_splitkv_kernelI23Flash_fwd_kernel_traitsILi96ELi64ELi128ELi4ELb0ELb0EN7cutlass6half_tE19Flash_kernel_traitsILi96ELi64ELi128ELi4ES3_EELb1ELb0ELb1ELb0ELb0ELb1ELb1ELb1EEEvNS_16Flash_fwd_paramsE,"",@"SHT_CUDA_INFO"
	.sectionflags	@""
	.align	4


	//----- nvinfo : EIATTR_CUDA_API_VERSION
	.align		4
        /*0000*/ 	.byte	0x04, 0x37
        /*0002*/ 	.short	(.L_1146 - .L_1145)
.L_1145:
        /*0004*/ 	.word	0x00000082


	//----- nvinfo : EIATTR_SW2861232_WAR
	.align		4
.L_1146:
        /*0008*/ 	.byte	0x01, 0x35
	.zero		2


	//----- nvinfo : EIATTR_PARAM_CBANK
	.align		4
        /*000c*/ 	.byte	0x04, 0x0a
        /*000e*/ 	.short	(.L_1148 - .L_1147)
	.align		4
.L_1147:
        /*0010*/ 	.word	index@(.nv.constant0._ZN5flash24flash_fwd_splitkv_kernelI23Flash_fwd_kernel_traitsILi96ELi64ELi128ELi4ELb0ELb0EN7cutlass6half_tE19Flash_kernel_traitsILi96ELi64ELi128ELi4ES3_EELb1ELb0ELb1ELb0ELb0ELb1ELb1ELb1EEEvNS_16Flash_fwd_paramsE)
        /*0014*/ 	.short	0x0160
        /*0016*/ 	.short	0x01d0


	//----- nvinfo : EIATTR_CBANK_PARAM_SIZE
	.align		4
.L_1148:
        /*0018*/ 	.byte	0x03, 0x19
        /*001a*/ 	.short	0x01d0


	//----- nvinfo : EIATTR_KPARAM_INFO
	.align		4
        /*001c*/ 	.byte	0x04, 0x17
        /*001e*/ 	.short	(.L_1150 - .L_1149)
.L_1149:
        /*0020*/ 	.word	0x00000000
        /*0024*/ 	.short	0x0000
        /*0026*/ 	.short	0x0000
        /*0028*/ 	.byte	0x00, 0xf0, 0x41, 0x07


	//----- nvinfo : EIATTR_MAXREG_COUNT
	.align		4
.L_1150:
        /*002c*/ 	.byte	0x03, 0x1b
        /*002e*/ 	.short	0x00ff


	//----- nvinfo : EIATTR_NUM_BARRIERS
	.align		4
        /*0030*/ 	.byte	0x02, 0x4c
        /*0032*/ 	.byte	0x01
	.zero		1


	//----- nvinfo : EIATTR_MERCURY_ISA_VERSION
	.align		4
        /*0034*/ 	.byte	0x03, 0x5f
        /*0036*/ 	.short	0x0000


	//----- nvinfo : EIATTR_COOP_GROUP_MASK_REGIDS
	.align		4
        /*0038*/ 	.byte	0x04, 0x29
        /*003a*/ 	.short	(.L_1152 - .L_1151)


	//   ....[0]....
.L_1151:
        /*003c*/ 	.word	0xffffffff


	//   ....[1]....
        /*0040*/ 	.word	0xffffffff


	//   ....[2]....
        /*0044*/ 	.word	0xffffffff


	//   ....[3]....
        /*0048*/ 	.word	0xffffffff


	//   ....[4]....
        /*004c*/ 	.word	0xffffffff


	//   ....[5]....
        /*0050*/ 	.word	0xffffffff


	//   ....[6]....
        /*0054*/ 	.word	0xffffffff


	//   ....[7]....
        /*0058*/ 	.word	0xffffffff


	//   ....[8]....
        /*005c*/ 	.word	0xffffffff


	//   ....[9]....
        /*0060*/ 	.word	0xffffffff


	//   ....[10]....
        /*0064*/ 	.word	0xffffffff


	//   ....[11]....
        /*0068*/ 	.word	0xffffffff


	//   ....[12]....
        /*006c*/ 	.word	0xffffffff


	//   ....[13]....
        /*0070*/ 	.word	0xffffffff


	//   ....[14]....
        /*0074*/ 	.word	0xffffffff


	//   ....[15]....
        /*0078*/ 	.word	0xffffffff


	//----- nvinfo : EIATTR_COOP_GROUP_INSTR_OFFSETS
	.align		4
.L_1152:
        /*007c*/ 	.byte	0x04, 0x28
        /*007e*/ 	.short	(.L_1154 - .L_1153)


	//   ....[0]....
.L_1153:
        /*0080*/ 	.word	0x00013870


	//   ....[1]....
        /*0084*/ 	.word	0x00013890


	//   ....[2]....
        /*0088*/ 	.word	0x00013900


	//   ....[3]....
        /*008c*/ 	.word	0x00013910


	//   ....[4]....
        /*0090*/ 	.word	0x00018c00


	//   ....[5]....
        /*0094*/ 	.word	0x00018c20


	//   ....[6]....
        /*0098*/ 	.word	0x00018c40


	//   ....[7]....
        /*009c*/ 	.word	0x00018c60


	//   ....[8]....
        /*00a0*/ 	.word	0x0001d9c0


	//   ....[9]....
        /*00a4*/ 	.word	0x0001d9d0


	//   ....[10]....
        /*00a8*/ 	.word	0x0001d9f0


	//   ....[11]....
        /*00ac*/ 	.word	0x0001da10


	//   ....[12]....
        /*00b0*/ 	.word	0x0001f4e0


	//   ....[13]....
        /*00b4*/ 	.word	0x0001f520


	//   ....[14]....
        /*00b8*/ 	.word	0x0001f570


	//   ....[15]....
        /*00bc*/ 	.word	0x0001f590


	//----- nvinfo : EIATTR_EXIT_INSTR_OFFSETS
	.align		4
.L_1154:
        /*00c0*/ 	.byte	0x04, 0x1c
        /*00c2*/ 	.short	(.L_1156 - .L_1155)


	//   ....[0]....
.L_1155:
        /*00c4*/ 	.word	0x00000420


	//   ....[1]....
        /*00c8*/ 	.word	0x00000bf0


	//   ....[2]....
        /*00cc*/ 	.word	0x00000c20


	//   ....[3]....
        /*00d0*/ 	.word	0x000203c0


	//   ....[4]....
        /*00d4*/ 	.word	0x00020420


	//   ....[5]....
        /*00d8*/ 	.word	0x00020440


	//----- nvinfo : EIATTR_CTAIDZ_USED
	.align		4
.L_1156:
        /*00dc*/ 	.byte	0x01, 0x04
	.zero		2


	//----- nvinfo : EIATTR_CRS_STACK_SIZE
	.align		4
        /*00e0*/ 	.byte	0x04, 0x1e
        /*00e2*/ 	.short	(.L_1158 - .L_1157)
.L_1157:
        /*00e4*/ 	.word	0x00000000
.L_1158:


//--------------------- .nv.info._ZN5flash32flash_fwd_splitkv_combine_kernelI23Flash_fwd_kernel_traitsILi96ELi64ELi64ELi4ELb0ELb0EN7cutlass6half_tE19Flash_kernel_traitsILi96ELi64ELi64ELi4ES3_EELi16ELi7ELb0EEEvNS_16Flash_fwd_paramsE --------------------------
	.section	.nv.info._ZN5flash32flash_fwd_splitkv_combine_kernelI23Flash_fwd_kernel_traitsILi96ELi64ELi64ELi4ELb0ELb0EN7cutlass6half_tE19Flash_kernel_traitsILi96ELi64ELi64ELi4ES3_EELi16ELi7ELb0EEEvNS_16Flash_fwd_paramsE,"",@"SHT_CUDA_INFO"
	.sectionflags	@""
	.align	4


	//----- nvinfo : EIATTR_CUDA_API_VERSION
	.align		4
        /*0000*/ 	.byte	0x04, 0x37
        /*0002*/ 	.short	(.L_1160 - .L_1159)
.L_1159:
        /*0004*/ 	.word	0x00000082


	//----- nvinfo : EIATTR_SW2861232_WAR
	.align		4
.L_1160:
        /*0008*/ 	.byte	0x01, 0x35
	.zero		2


	//----- nvinfo : EIATTR_PARAM_CBANK
	.align		4
        /*000c*/ 	.byte	0x04, 0x0a
        /*000e*/ 	.short	(.L_1162 - .L_1161)
	.align		4
.L_1161:
        /*0010*/ 	.word	index@(.nv.constant0._ZN5flash32flash_fwd_splitkv_combine_kernelI23Flash_fwd_kernel_traitsILi96ELi64ELi64ELi4ELb0ELb0EN7cutlass6half_tE19Flash_kernel_traitsILi96ELi64ELi64ELi4ES3_EELi16ELi7ELb0EEEvNS_16Flash_fwd_paramsE)
        /*0014*/ 	.short	0x0160
        /*0016*/ 	.short	0x01d0


	//----- nvinfo : EIATTR_CBANK_PARAM_SIZE
	.align		4
.L_1162:
        /*0018*/ 	.byte	0x03, 0x19
        /*001a*/ 	.short	0x01d0


	//----- nvinfo : EIATTR_KPARAM_INFO
	.align		4
        /*001c*/ 	.byte	0x04, 0x17
        /*001e*/ 	.short	(.L_1164 - .L_1163)
.L_1163:
        /*0020*/ 	.word	0x00000000
        /*0024*/ 	.short	0x0000
        /*0026*/ 	.short	0x0000
        /*0028*/ 	.byte	0x00, 0xf0, 0x41, 0x07


	//----- nvinfo : EIATTR_MAXREG_COUNT
	.align		4
.L_1164:
        /*002c*/ 	.byte	0x03, 0x1b
        /*002e*/ 	.short	0x00ff


	//----- nvinfo : EIATTR_NUM_BARRIERS
	.align		4
        /*0030*/ 	.byte	0x02, 0x4c
        /*0032*/ 	.byte	0x01
	.zero		1


	//----- nvinfo : EIATTR_MERCURY_ISA_VERSION
	.align		4
        /*0034*/ 	.byte	0x03, 0x5f
        /*0036*/ 	.short	0x0000


	//----- nvinfo : EIATTR_COOP_GROUP_MASK_REGIDS
	.align		4
        /*0038*/ 	.byte	0x04, 0x29
        /*003a*/ 	.short	(.L_1166 - .L_1165)


	//   ....[0]....
.L_1165:
        /*003c*/ 	.word	0xffffffff


	//   ....[1]....
        /*0040*/ 	.word	0xffffffff


	//   ....[2]....
        /*0044*/ 	.word	0xffffffff


	//   ....[3]....
        /*0048*/ 	.word	0xffffffff


	//   ....[4]....
        /*004c*/ 	.word	0xffffffff


	//   ....[5]....
        /*0050*/ 	.word	0xffffffff


	//----- nvinfo : EIATTR_COOP_GROUP_INSTR_OFFSETS
	.align		4
.L_1166:
        /*0054*/ 	.byte	0x04, 0x28
        /*0056*/ 	.short	(.L_1168 - .L_1167)


	//   ....[0]....
.L_1167:
        /*0058*/ 	.word	0x000028f0


	//   ....[1]....
        /*005c*/ 	.word	0x00002910


	//   ....[2]....
        /*0060*/ 	.word	0x00002930


	//   ....[3]....
        /*0064*/ 	.word	0x00002dd0


	//   ....[4]....
        /*0068*/ 	.word	0x00002ea0


	//   ....[5]....
        /*006c*/ 	.word	0x00002f60


	//----- nvinfo : EIATTR_EXIT_INSTR_OFFSETS
	.align		4
.L_1168:
        /*0070*/ 	.byte	0x04, 0x1c
        /*0072*/ 	.short	(.L_1170 - .L_1169)


	//   ....[0]....
.L_1169:
        /*0074*/ 	.word	0x00005a70


	//   ....[1]....
        /*0078*/ 	.word	0x00005f90


	//   ....[2]....
        /*007c*/ 	.word	0x00005ff0


	//----- nvinfo : EIATTR_CRS_STACK_SIZE
	.align		4
.L_1170:
        /*0080*/ 	.byte	0x04, 0x1e
        /*0082*/ 	.short	(.L_1172 - .L_1171)
.L_1171:
        /*0084*/ 	.word	0x00000000
.L_1172:


//--------------------- .nv.info._ZN5flash32flash_fwd_splitkv_combine_kernelI23Flash_fwd_kernel_traitsILi96ELi64ELi64ELi4ELb0ELb0EN7cutlass6half_tE19Flash_kernel_traitsILi96ELi64ELi64ELi4ES3_EELi16ELi6ELb0EEEvNS_16Flash_fwd_paramsE --------------------------
	.section	.nv.info._ZN5flash32flash_fwd_splitkv_combine_kernelI23Flash_fwd_kernel_traitsILi96ELi64ELi64ELi4ELb0ELb0EN7cutlass6half_tE19Flash_kernel_traitsILi96ELi64ELi64ELi4ES3_EELi16ELi6ELb0EEEvNS_16Flash_fwd_paramsE,"",@"SHT_CUDA_INFO"
	.sectionflags	@""
	.align	4


	//----- nvinfo : EIATTR_CUDA_API_VERSION
	.align		4
        /*0000*/ 	.byte	0x04, 0x37
        /*0002*/ 	.short	(.L_1174 - .L_1173)
.L_1173:
        /*0004*/ 	.word	0x00000082


	//----- nvinfo : EIATTR_SW2861232_WAR
	.align		4
.L_1174:
        /*0008*/ 	.byte	0x01, 0x35
	.zero		2


	//----- nvinfo : EIATTR_PARAM_CBANK
	.align		4
        /*000c*/ 	.byte	0x04, 0x0a
        /*000e*/ 	.short	(.L_1176 - .L_1175)
	.align		4
.L_1175:
        /*0010*/ 	.word	index@(.nv.constant0._ZN5flash32flash_fwd_splitkv_combine_kernelI23Flash_fwd_kernel_traitsILi96ELi64ELi64ELi4ELb0ELb0EN7cutlass6half_tE19Flash_kernel_traitsILi96ELi64ELi64ELi4ES3_EELi16ELi6ELb0EEEvNS_16Flash_fwd_paramsE)
        /*0014*/ 	.short	0x0160
        /*0016*/ 	.short	0x01d0


	//----- nvinfo : EIATTR_CBANK_PARAM_SIZE
	.align		4
.L_1176:
        /*0018*/ 	.byte	0x03, 0x19
        /*001a*/ 	.short	0x01d0


	//----- nvinfo : EIATTR_KPARAM_INFO
	.align		4
        /*001c*/ 	.byte	0x04, 0x17
        /*001e*/ 	.short	(.L_1178 - .L_1177)
.L_1177:
        /*0020*/ 	.word	0x00000000
        /*0024*/ 	.short	0x0000
        /*0026*/ 	.short	0x0000
        /*0028*/ 	.byte	0x00, 0xf0, 0x41, 0x07


	//----- nvinfo : EIATTR_MAXREG_COUNT
	.align		4
.L_1178:
        /*002c*/ 	.byte	0x03, 0x1b
        /*002e*/ 	.short	0x00ff


	//----- nvinfo : EIATTR_NUM_BARRIERS
	.align		4
        /*0030*/ 	.byte	0x02, 0x4c
        /*0032*/ 	.byte	0x01
	.zero		1


	//----- nvinfo : EIATTR_MERCURY_ISA_VERSION
	.align		4
        /*0034*/ 	.byte	0x03, 0x5f
        /*0036*/ 	.short	0x0000


	//----- nvinfo : EIATTR_COOP_GROUP_MASK_REGIDS
	.align		4
        /*0038*/ 	.byte	0x04, 0x29
        /*003a*/ 	.short	(.L_1180 - .L_1179)


	//   ....[0]....
.L_1179:
        /*003c*/ 	.word	0xffffffff


	//   ....[1]....
        /*0040*/ 	.word	0xffffffff


	//   ....[2]....
        /*0044*/ 	.word	0xffffffff


	//   ....[3]....
        /*0048*/ 	.word	0xffffffff


	//   ....[4]....
        /*004c*/ 	.word	0xffffffff


	//   ....[5]....
        /*0050*/ 	.word	0xffffffff


	//----- nvinfo : EIATTR_COOP_GROUP_INSTR_OFFSETS
	.align		4
.L_1180:
        /*0054*/ 	.byte	0x04, 0x28
        /*0056*/ 	.short	(.L_1182 - .L_1181)


	//   ....[0]....
.L_1181:
        /*0058*/ 	.word	0x00002020


	//   ....[1]....
        /*005c*/ 	.word	0x00002040


	//   ....[2]....
        /*0060*/ 	.word	0x00002060


	//   ....[3]....
        /*0064*/ 	.word	0x00002310


	//   ....[4]....
        /*0068*/ 	.word	0x000023b0


	//   ....[5]....
        /*006c*/ 	.word	0x00002470


	//----- nvinfo : EIATTR_EXIT_INSTR_OFFSETS
	.align		4
.L_1182:
        /*0070*/ 	.byte	0x04, 0x1c
        /*0072*/ 	.short	(.L_1184 - .L_1183)


	//   ....[0]....
.L_1183:
        /*0074*/ 	.word	0x00004c90


	//   ....[1]....
        /*0078*/ 	.word	0x000051b0


	//   ....[2]....
        /*007c*/ 	.word	0x00005210


	//----- nvinfo : EIATTR_CRS_STACK_SIZE
	.align		4
.L_1184:
        /*0080*/ 	.byte	0x04, 0x1e
        /*0082*/ 	.short	(.L_1186 - .L_1185)
.L_1185:
        /*0084*/ 	.word	0x00000000
.L_1186:


//--------------------- .nv.info._ZN5flash32flash_fwd_splitkv_combine_kernelI23Flash_fwd_kernel_traitsILi96ELi64ELi64ELi4ELb0ELb0EN7cutlass6half_tE19Flash_kernel_traitsILi96ELi64ELi64ELi4ES3_EELi16ELi5ELb0EEEvNS_16Flash_fwd_paramsE --------------------------
	.section	.nv.info._ZN5flash32flash_fwd_splitkv_combine_kernelI23Flash_fwd_kernel_traitsILi96ELi64ELi64ELi4ELb0ELb0EN7cutlass6half_tE19Flash_kernel_traitsILi96ELi64ELi64ELi4ES3_EELi16ELi5ELb0EEEvNS_16Flash_fwd_paramsE,"",@"SHT_CUDA_INFO"
	.sectionflags	@""
	.align	4


	//----- nvinfo : EIATTR_CUDA_API_VERSION
	.align		4
        /*0000*/ 	.byte	0x04, 0x37
        /*0002*/ 	.short	(.L_1188 - .L_1187)
.L_1187:
        /*0004*/ 	.word	0x00000082


	//----- nvinfo : EIATTR_SW2861232_WAR
	.align		4
.L_1188:
        /*0008*/ 	.byte	0x01, 0x35
	.zero		2


	//----- nvinfo : EIATTR_PARAM_CBANK
	.align		4
        /*000c*/ 	.byte	0x04, 0x0a
        /*000e*/ 	.short	(.L_1190 - .L_1189)
	.align		4
.L_1189:
        /*0010*/ 	.word	index@(.nv.constant0._ZN5flash32flash_fwd_splitkv_combine_kernelI23Flash_fwd_kernel_traitsILi96ELi64ELi64ELi4ELb0ELb0EN7cutlass6half_tE19Flash_kernel_traitsILi96ELi64ELi64ELi4ES3_EELi16ELi5ELb0EEEvNS_16Flash_fwd_paramsE)
        /*0014*/ 	.short	0x0160
        /*0016*/ 	.short	0x01d0


	//----- nvinfo : EIATTR_CBANK_PARAM_SIZE
	.align		4
.L_1190:
        /*0018*/ 	.byte	0x03, 0x19
        /*001a*/ 	.short	0x01d0


	//----- nvinfo : EIATTR_KPARAM_INFO
	.align		4
        /*001c*/ 	.byte	0x04, 0x17
        /*001e*/ 	.short	(.L_1192 - .L_1191)
.L_1191:
        /*0020*/ 	.word	0x00000000
        /*0024*/ 	.short	0x0000
        /*0026*/ 	.short	0x0000
        /*0028*/ 	.byte	0x00, 0xf0, 0x41, 0x07


	//----- nvinfo : EIATTR_MAXREG_COUNT
	.align		4
.L_1192:
        /*002c*/ 	.byte	0x03, 0x1b
        /*002e*/ 	.short	0x00ff


	//----- nvinfo : EIATTR_NUM_BARRIERS
	.align		4
        /*0030*/ 	.byte	0x02, 0x4c
        /*0032*/ 	.byte	0x01
	.zero		1


	//----- nvinfo : EIATTR_MERCURY_ISA_VERSION
	.align		4
        /*0034*/ 	.byte	0x03, 0x5f
        /*0036*/ 	.short	0x0000


	//----- nvinfo : EIATTR_COOP_GROUP_MASK_REGIDS
	.align		4
        /*0038*/ 	.byte	0x04, 0x29
        /*003a*/ 	.short	(.L_1194 - .L_1193)


	//   ....[0]....
.L_1193:
        /*003c*/ 	.word	0xffffffff


	//   ....[1]....
        /*0040*/ 	.word	0xffffffff


	//   ....[2]....
        /*0044*/ 	.word	0xffffffff


	//   ....[3]....
        /*0048*/ 	.word	0xffffffff


	//   ....[4]....
        /*004c*/ 	.word	0xffffffff


	//   ....[5]....
        /*0050*/ 	.word	0xffffffff


	//----- nvinfo : EIATTR_COOP_GROUP_INSTR_OFFSETS
	.align		4
.L_1194:
        /*0054*/ 	.byte	0x04, 0x28
        /*0056*/ 	.short	(.L_1196 - .L_1195)


	//   ....[0]....
.L_1195:
        /*0058*/ 	.word	0x00001b10


	//   ....[1]....
        /*005c*/ 	.word	0x00001b30


	//   ....[2]....
        /*0060*/ 	.word	0x00001b60


	//   ....[3]....
        /*0064*/ 	.word	0x00001cc0


	//   ....[4]....
        /*0068*/ 	.word	0x00001da0


	//   ....[5]....
        /*006c*/ 	.word	0x00001e90


	//----- nvinfo : EIATTR_EXIT_INSTR_OFFSETS
	.align		4
.L_1196:
        /*0070*/ 	.byte	0x04, 0x1c
        /*0072*/ 	.short	(.L_1198 - .L_1197)


	//   ....[0]....
.L_1197:
        /*0074*/ 	.word	0x00004430


	//   ....[1]....
        /*0078*/ 	.word	0x00004950


	//   ....[2]....
        /*007c*/ 	.word	0x000049b0


	//----- nvinfo : EIATTR_CRS_STACK_SIZE
	.align		4
.L_1198:
        /*0080*/ 	.byte	0x04, 0x1e
        /*0082*/ 	.short	(.L_1200 - .L_1199)
.L_1199:
        /*0084*/ 	.word	0x00000000
.L_1200:


//--------------------- .nv.info._ZN5flash32flash_fwd_splitkv_combine_kernelI23Flash_fwd_kernel_traitsILi96ELi64ELi64ELi4ELb0ELb0EN7cutlass6half_tE19Flash_kernel_traitsILi96ELi64ELi64ELi4ES3_EELi16ELi4ELb0EEEvNS_16Flash_fwd_paramsE --------------------------
	.section	.nv.info._ZN5flash32flash_fwd_splitkv_combine_kernelI23Flash_fwd_kernel_traitsILi96ELi64ELi64ELi4ELb0ELb0EN7cutlass6half_tE19Flash_kernel_traitsILi96ELi64ELi64ELi4ES3_EELi16ELi4ELb0EEEvNS_16Flash_fwd_paramsE,"",@"SHT_CUDA_INFO"
	.sectionflags	@""
	.align	4


	//----- nvinfo : EIATTR_CUDA_API_VERSION
	.align		4
        /*0000*/ 	.byte	0x04, 0x37
        /*0002*/ 	.short	(.L_1202 - .L_1201)
.L_1201:
        /*0004*/ 	.word	0x00000082


	//----- nvinfo : EIATTR_SW2861232_WAR
	.align		4
.L_1202:
        /*0008*/ 	.byte	0x01, 0x35
	.zero		2


	//----- nvinfo : EIATTR_PARAM_CBANK
	.align		4
        /*000c*/ 	.byte	0x04, 0x0a
        /*000e*/ 	.short	(.L_1204 - .L_1203)
	.align		4
.L_1203:
        /*0010*/ 	.word	index@(.nv.constant0._ZN5flash32flash_fwd_splitkv_combine_kernelI23Flash_fwd_kernel_traitsILi96ELi64ELi64ELi4ELb0ELb0EN7cutlass6half_tE19Flash_kernel_traitsILi96ELi64ELi64ELi4ES3_EELi16ELi4ELb0EEEvNS_16Flash_fwd_paramsE)
        /*0014*/ 	.short	0x0160
        /*0016*/ 	.short	0x01d0


	//----- nvinfo : EIATTR_CBANK_PARAM_SIZE
	.align		4
.L_1204:
        /*0018*/ 	.byte	0x03, 0x19
        /*001a*/ 	.short	0x01d0


	//----- nvinfo : EIATTR_KPARAM_INFO
	.align		4
        /*001c*/ 	.byte	0x04, 0x17
        /*001e*/ 	.short	(.L_1206 - .L_1205)
.L_1205:
        /*0020*/ 	.word	0x00000000
        /*0024*/ 	.short	0x0000
        /*0026*/ 	.short	0x0000
        /*0028*/ 	.byte	0x00, 0xf0, 0x41, 0x07


	//----- nvinfo : EIATTR_MAXREG_COUNT
	.align		4
.L_1206:
        /*002c*/ 	.byte	0x03, 0x1b
        /*002e*/ 	.short	0x00ff


	//----- nvinfo : EIATTR_NUM_BARRIERS
	.align		4
        /*0030*/ 	.byte	0x02, 0x4c
        /*0032*/ 	.byte	0x01
	.zero		1


	//----- nvinfo : EIATTR_MERCURY_ISA_VERSION
	.align		4
        /*0034*/ 	.byte	0x03, 0x5f
        /*0036*/ 	.short	0x0000


	//----- nvinfo : EIATTR_COOP_GROUP_MASK_REGIDS
	.align		4
        /*0038*/ 	.byte	0x04, 0x29
        /*003a*/ 	.short	(.L_1208 - .L_1207)


	//   ....[0]....
.L_1207:
        /*003c*/ 	.word	0xffffffff


	//   ....[1]....
        /*0040*/ 	.word	0xffffffff


	//   ....[2]....
        /*0044*/ 	.word	0xffffffff


	//   ....[3]....
        /*0048*/ 	.word	0xffffffff


	//   ....[4]....
        /*004c*/ 	.word	0xffffffff


	//   ....[5]....
        /*0050*/ 	.word	0xffffffff


	//----- nvinfo : EIATTR_COOP_GROUP_INSTR_OFFSETS
	.align		4
.L_1208:
        /*0054*/ 	.byte	0x04, 0x28
        /*0056*/ 	.short	(.L_1210 - .L_1209)


	//   ....[0]....
.L_1209:
        /*0058*/ 	.word	0x00001710


	//   ....[1]....
        /*005c*/ 	.word	0x00001750


	//   ....[2]....
        /*0060*/ 	.word	0x000017b0


	//   ....[3]....
        /*0064*/ 	.word	0x000018f0


	//   ....[4]....
        /*0068*/ 	.word	0x000019c0


	//   ....[5]....
        /*006c*/ 	.word	0x00001b00


	//----- nvinfo : EIATTR_EXIT_INSTR_OFFSETS
	.align		4
.L_1210:
        /*0070*/ 	.byte	0x04, 0x1c
        /*0072*/ 	.short	(.L_1212 - .L_1211)


	//   ....[0]....
.L_1211:
        /*0074*/ 	.word	0x000040c0


	//   ....[1]....
        /*0078*/ 	.word	0x000045e0


	//   ....[2]....
        /*007c*/ 	.word	0x00004640


	//----- nvinfo : EIATTR_CRS_STACK_SIZE
	.align		4
.L_1212:
        /*0080*/ 	.byte	0x04, 0x1e
        /*0082*/ 	.short	(.L_1214 - .L_1213)
.L_1213:
        /*0084*/ 	.word	0x00000000
.L_1214:


//--------------------- .nv.info._ZN5flash32flash_fwd_splitkv_combine_kernelI23Flash_fwd_kernel_traitsILi96ELi64ELi64ELi4ELb0ELb0EN7cutlass6half_tE19Flash_kernel_traitsILi96ELi64ELi64ELi4ES3_EELi16ELi3ELb0EEEvNS_16Flash_fwd_paramsE --------------------------
	.section	.nv.info._ZN5flash32flash_fwd_splitkv_combine_kernelI23Flash_fwd_kernel_traitsILi96ELi64ELi64ELi4ELb0ELb0EN7cutlass6half_tE19Flash_kernel_traitsILi96ELi64ELi64ELi4ES3_EELi16ELi3ELb0EEEvNS_16Flash_fwd_paramsE,"",@"SHT_CUDA_INFO"
	.sectionflags	@""
	.align	4


	//----- nvinfo : EIATTR_CUDA_API_VERSION
	.align		4
        /*0000*/ 	.byte	0x04, 0x37
        /*0002*/ 	.short	(.L_1216 - .L_1215)
.L_1215:
        /*0004*/ 	.word	0x00000082


	//----- nvinfo : EIATTR_SW2861232_WAR
	.align		4
.L_1216:
        /*0008*/ 	.byte	0x01, 0x35
	.zero		2


	//----- nvinfo : EIATTR_PARAM_CBANK
	.align		4
        /*000c*/ 	.byte	0x04, 0x0a
        /*000e*/ 	.short	(.L_1218 - .L_1217)
	.align		4
.L_1217:
        /*0010*/ 	.word	index@(.nv.constant0._ZN5flash32flash_fwd_splitkv_combine_kernelI23Flash_fwd_kernel_traitsILi96ELi64ELi64ELi4ELb0ELb0EN7cutlass6half_tE19Flash_kernel_traitsILi96ELi64ELi64ELi4ES3_EELi16ELi3ELb0EEEvNS_16Flash_fwd_paramsE)
        /*0014*/ 	.short	0x0160
        /*0016*/ 	.short	0x01d0


	//----- nvinfo : EIATTR_CBANK_PARAM_SIZE
	.align		4
.L_1218:
        /*0018*/ 	.byte	0x03, 0x19
        /*001a*/ 	.short	0x01d0


	//----- nvinfo : EIATTR_KPARAM_INFO
	.align		4
        /*001c*/ 	.byte	0x04, 0x17
        /*001e*/ 	.short	(.L_1220 - .L_1219)
.L_1219:
        /*0020*/ 	.word	0x00000000
        /*0024*/ 	.short	0x0000
        /*0026*/ 	.short	0x0000
        /*0028*/ 	.byte	0x00, 0xf0, 0x41, 0x07


	//----- nvinfo : EIATTR_MAXREG_COUNT
	.align		4
.L_1220:
        /*002c*/ 	.byte	0x03, 0x1b
        /*002e*/ 	.short	0x00ff


	//----- nvinfo : EIATTR_NUM_BARRIERS
	.align		4
        /*0030*/ 	.byte	0x02, 0x4c
        /*0032*/ 	.byte	0x01
	.zero		1


	//----- nvinfo : EIATTR_MERCURY_ISA_VERSION
	.align		4
        /*0034*/ 	.byte	0x03, 0x5f
        /*0036*/ 	.short	0x0000


	//----- nvinfo : EIATTR_COOP_GROUP_MASK_REGIDS
	.align		4
        /*0038*/ 	.byte	0x04, 0x29
        /*003a*/ 	.short	(.L_1222 - .L_1221)


	//   ....[0]....
.L_1221:
        /*003c*/ 	.word	0xffffffff


	//   ....[1]....
        /*0040*/ 	.word	0xffffffff


	//   ....[2]....
        /*0044*/ 	.word	0xffffffff


	//   ....[3]....
        /*0048*/ 	.word	0xffffffff


	//   ....[4]....
        /*004c*/ 	.word	0xffffffff


	//   ....[5]....
        /*0050*/ 	.word	0xffffffff


	//----- nvinfo : EIATTR_COOP_GROUP_INSTR_OFFSETS
	.align		4
.L_1222:
        /*0054*/ 	.byte	0x04, 0x28
        /*0056*/ 	.short	(.L_1224 - .L_1223)


	//   ....[0]....
.L_1223:
        /*0058*/ 	.word	0x00001c20


	//   ....[1]....
        /*005c*/ 	.word	0x00001c40


	//   ....[2]....
        /*0060*/ 	.word	0x00001c70


	//   ....[3]....
        /*0064*/ 	.word	0x00001ce0


	//   ....[4]....
        /*0068*/ 	.word	0x00001d00


	//   ....[5]....
        /*006c*/ 	.word	0x00001d20


	//----- nvinfo : EIATTR_EXIT_INSTR_OFFSETS
	.align		4
.L_1224:
        /*0070*/ 	.byte	0x04, 0x1c
        /*0072*/ 	.short	(.L_1226 - .L_1225)


	//   ....[0]....
.L_1225:
        /*0074*/ 	.word	0x00004030


	//   ....[1]....
        /*0078*/ 	.word	0x00004550


	//   ....[2]....
        /*007c*/ 	.word	0x000045b0


	//----- nvinfo : EIATTR_CRS_STACK_SIZE
	.align		4
.L_1226:
        /*0080*/ 	.byte	0x04, 0x1e
        /*0082*/ 	.short	(.L_1228 - .L_1227)
.L_1227:
        /*0084*/ 	.word	0x00000000
.L_1228:


//--------------------- .nv.info._ZN5flash32flash_fwd_splitkv_combine_kernelI23Flash_fwd_kernel_traitsILi96ELi64ELi64ELi4ELb0ELb0EN7cutlass6half_tE19Flash_kernel_traitsILi96ELi64ELi64ELi4ES3_EELi16ELi2ELb0EEEvNS_16Flash_fwd_paramsE --------------------------
	.section	.nv.info._ZN5flash32flash_fwd_splitkv_combine_kernelI23Flash_fwd_kernel_traitsILi96ELi64ELi64ELi4ELb0ELb0EN7cutlass6half_tE19Flash_kernel_traitsILi96ELi64ELi64ELi4ES3_EELi16ELi2ELb0EEEvNS_16Flash_fwd_paramsE,"",@"SHT_CUDA_INFO"
	.sectionflags	@""
	.align	4


	//----- nvinfo : EIATTR_CUDA_API_VERSION
	.align		4
        /*0000*/ 	.byte	0x04, 0x37
        /*0002*/ 	.short	(.L_1230 - .L_1229)
.L_1229:
        /*0004*/ 	.word	0x00000082


	//----- nvinfo : EIATTR_SW2861232_WAR
	.align		4
.L_1230:
        /*0008*/ 	.byte	0x01, 0x35
	.zero		2


	//----- nvinfo : EIATTR_PARAM_CBANK
	.align		4
        /*000c*/ 	.byte	0x04, 0x0a
        /*000e*/ 	.short	(.L_1232 - .L_1231)
	.align		4
.L_1231:
        /*0010*/ 	.word	index@(.nv.constant0._ZN5flash32flash_fwd_splitkv_combine_kernelI23Flash_fwd_kernel_traitsILi96ELi64ELi64ELi4ELb0ELb0EN7cutlass6half_tE19Flash_kernel_traitsILi96ELi64ELi64ELi4ES3_EELi16ELi2ELb0EEEvNS_16Flash_fwd_paramsE)
        /*0014*/ 	.short	0x0160
        /*0016*/ 	.short	0x01d0


	//----- nvinfo : EIATTR_CBANK_PARAM_SIZE
	.align		4
.L_1232:
        /*0018*/ 	.byte	0x03, 0x19
        /*001a*/ 	.short	0x01d0


	//----- nvinfo : EIATTR_KPARAM_INFO
	.align		4
        /*001c*/ 	.byte	0x04, 0x17
        /*001e*/ 	.short	(.L_1234 - .L_1233)
.L_1233:
        /*0020*/ 	.word	0x00000000
        /*0024*/ 	.short	0x0000
        /*0026*/ 	.short	0x0000
        /*0028*/ 	.byte	0x00, 0xf0, 0x41, 0x07


	//----- nvinfo : EIATTR_MAXREG_COUNT
	.align		4
.L_1234:
        /*002c*/ 	.byte	0x03, 0x1b
        /*002e*/ 	.short	0x00ff


	//----- nvinfo : EIATTR_NUM_BARRIERS
	.align		4
        /*0030*/ 	.byte	0x02, 0x4c
        /*0032*/ 	.byte	0x01
	.zero		1


	//----- nvinfo : EIATTR_MERCURY_ISA_VERSION
	.align		4
        /*0034*/ 	.byte	0x03, 0x5f
        /*0036*/ 	.short	0x0000


	//----- nvinfo : EIATTR_COOP_GROUP_MASK_REGIDS
	.align		4
        /*0038*/ 	.byte	0x04, 0x29
        /*003a*/ 	.short	(.L_1236 - .L_1235)


	//   ....[0]....
.L_1235:
        /*003c*/ 	.word	0xffffffff


	//   ....[1]....
        /*0040*/ 	.word	0xffffffff


	//   ....[2]....
        /*0044*/ 	.word	0xffffffff


	//   ....[3]....
        /*0048*/ 	.word	0xffffffff


	//----- nvinfo : EIATTR_COOP_GROUP_INSTR_OFFSETS
	.align		4
.L_1236:
        /*004c*/ 	.byte	0x04, 0x28
        /*004e*/ 	.short	(.L_1238 - .L_1237)


	//   ....[0]....
.L_1237:
        /*0050*/ 	.word	0x00001c20


	//   ....[1]....
        /*0054*/ 	.word	0x00001c40


	//   ....[2]....
        /*0058*/ 	.word	0x00001cb0


	//   ....[3]....
        /*005c*/ 	.word	0x00001cd0


	//----- nvinfo : EIATTR_EXIT_INSTR_OFFSETS
	.align		4
.L_1238:
        /*0060*/ 	.byte	0x04, 0x1c
        /*0062*/ 	.short	(.L_1240 - .L_1239)


	//   ....[0]....
.L_1239:
        /*0064*/ 	.word	0x00004000


	//   ....[1]....
        /*0068*/ 	.word	0x00004520


	//   ....[2]....
        /*006c*/ 	.word	0x00004580


	//----- nvinfo : EIATTR_CRS_STACK_SIZE
	.align		4
.L_1240:
        /*0070*/ 	.byte	0x04, 0x1e
        /*0072*/ 	.short	(.L_1242 - .L_1241)
.L_1241:
        /*0074*/ 	.word	0x00000000
.L_1242:


//--------------------- .nv.info._ZN5flash32flash_fwd_splitkv_combine_kernelI23Flash_fwd_kernel_traitsILi96ELi64ELi64ELi4ELb0ELb0EN7cutlass6half_tE19Flash_kernel_traitsILi96ELi64ELi64ELi4ES3_EELi16ELi1ELb0EEEvNS_16Flash_fwd_paramsE --------------------------
	.section	.nv.info._ZN5flash32flash_fwd_splitkv_combine_kernelI23Flash_fwd_kernel_traitsILi96ELi64ELi64ELi4ELb0ELb0EN7cutlass6half_tE19Flash_kernel_traitsILi96ELi64ELi64ELi4ES3_EELi16ELi1ELb0EEEvNS_16Flash_fwd_paramsE,"",@"SHT_CUDA_INFO"
	.sectionflags	@""
	.align	4


	//----- nvinfo : EIATTR_CUDA_API_VERSION
	.align		4
        /*0000*/ 	.byte	0x04, 0x37
        /*0002*/ 	.short	(.L_1244 - .L_1243)
.L_1243:
        /*0004*/ 	.word	0x00000082


	//----- nvinfo : EIATTR_SW2861232_WAR
	.align		4
.L_1244:
        /*0008*/ 	.byte	0x01, 0x35
	.zero		2


	//----- nvinfo : EIATTR_PARAM_CBANK
	.align		4
        /*000c*/ 	.byte	0x04, 0x0a
        /*000e*/ 	.short	(.L_1246 - .L_1245)
	.align		4
.L_1245:
        /*0010*/ 	.word	index@(.nv.constant0._ZN5flash32flash_fwd_splitkv_combine_kernelI23Flash_fwd_kernel_traitsILi96ELi64ELi64ELi4ELb0ELb0EN7cutlass6half_tE19Flash_kernel_traitsILi96ELi64ELi64ELi4ES3_EELi16ELi1ELb0EEEvNS_16Flash_fwd_paramsE)
        /*0014*/ 	.short	0x0160
        /*0016*/ 	.short	0x01d0


	//----- nvinfo : EIATTR_CBANK_PARAM_SIZE
	.align		4
.L_1246:
        /*0018*/ 	.byte	0x03, 0x19
        /*001a*/ 	.short	0x01d0


	//----- nvinfo : EIATTR_KPARAM_INFO
	.align		4
        /*001c*/ 	.byte	0x04, 0x17
        /*001e*/ 	.short	(.L_1248 - .L_1247)
.L_1247:
        /*0020*/ 	.word	0x00000000
        /*0024*/ 	.short	0x0000
        /*0026*/ 	.short	0x0000
        /*0028*/ 	.byte	0x00, 0xf0, 0x41, 0x07


	//----- nvinfo : EIATTR_MAXREG_COUNT
	.align		4
.L_1248:
        /*002c*/ 	.byte	0x03, 0x1b
        /*002e*/ 	.short	0x00ff


	//----- nvinfo : EIATTR_NUM_BARRIERS
	.align		4
        /*0030*/ 	.byte	0x02, 0x4c
        /*0032*/ 	.byte	0x01
	.zero		1


	//----- nvinfo : EIATTR_MERCURY_ISA_VERSION
	.align		4
        /*0034*/ 	.byte	0x03, 0x5f
        /*0036*/ 	.short	0x0000


	//----- nvinfo : EIATTR_COOP_GROUP_MASK_REGIDS
	.align		4
        /*0038*/ 	.byte	0x04, 0x29
        /*003a*/ 	.short	(.L_1250 - .L_1249)


	//   ....[0]....
.L_1249:
        /*003c*/ 	.word	0xffffffff


	//   ....[1]....
        /*0040*/ 	.word	0xffffffff


	//----- nvinfo : EIATTR_COOP_GROUP_INSTR_OFFSETS
	.align		4
.L_1250:
        /*0044*/ 	.byte	0x04, 0x28
        /*0046*/ 	.short	(.L_1252 - .L_1251)


	//   ....[0]....
.L_1251:
        /*0048*/ 	.word	0x00001c60


	//   ....[1]....
        /*004c*/ 	.word	0x00001cd0


	//----- nvinfo : EIATTR_EXIT_INSTR_OFFSETS
	.align		4
.L_1252:
        /*0050*/ 	.byte	0x04, 0x1c
        /*0052*/ 	.short	(.L_1254 - .L_1253)


	//   ....[0]....
.L_1253:
        /*0054*/ 	.word	0x00004020


	//   ....[1]....
        /*0058*/ 	.word	0x00004540


	//   ....[2]....
        /*005c*/ 	.word	0x000045a0


	//----- nvinfo : EIATTR_CRS_STACK_SIZE
	.align		4
.L_1254:
        /*0060*/ 	.byte	0x04, 0x1e
        /*0062*/ 	.short	(.L_1256 - .L_1255)
.L_1255:
        /*0064*/ 	.word	0x00000000
.L_1256:


//--------------------- .nv.info._ZN5flash32flash_fwd_splitkv_combine_kernelI23Flash_fwd_kernel_traitsILi96ELi64ELi64ELi4ELb0ELb0EN7cutlass6half_tE19Flash_kernel_traitsILi96ELi64ELi64ELi4ES3_EELi16ELi7ELb1EEEvNS_16Flash_fwd_paramsE --------------------------
	.section	.nv.info._ZN5flash32flash_fwd_splitkv_combine_kernelI23Flash_fwd_kernel_traitsILi96ELi64ELi64ELi4ELb0ELb0EN7cutlass6half_tE19Flash_kernel_traitsILi96ELi64ELi64ELi4ES3_EELi16ELi7ELb1EEEvNS_16Flash_fwd_paramsE,"",@"SHT_CUDA_INFO"
	.sectionflags	@""
	.align	4


	//----- nvinfo : EIATTR_CUDA_API_VERSION
	.align		4
        /*0000*/ 	.byte	0x04, 0x37
        /*0002*/ 	.short	(.L_1258 - .L_1257)
.L_1257:
        /*0004*/ 	.word	0x00000082


	//----- nvinfo : EIATTR_SW2861232_WAR
	.align		4
.L_1258:
        /*0008*/ 	.byte	0x01, 0x35
	.zero		2


	//----- nvinfo : EIATTR_PARAM_CBANK
	.align		4
        /*000c*/ 	.byte	0x04, 0x0a
        /*000e*/ 	.short	(.L_1260 - .L_1259)
	.align		4
.L_1259:
        /*0010*/ 	.word	index@(.nv.constant0._ZN5flash32flash_fwd_splitkv_combine_kernelI23Flash_fwd_kernel_traitsILi96ELi64ELi64ELi4ELb0ELb0EN7cutlass6half_tE19Flash_kernel_traitsILi96ELi64ELi64ELi4ES3_EELi16ELi7ELb1EEEvNS_16Flash_fwd_paramsE)
        /*0014*/ 	.short	0x0160
        /*0016*/ 	.short	0x01d0


	//----- nvinfo : EIATTR_CBANK_PARAM_SIZE
	.align		4
.L_1260:
        /*0018*/ 	.byte	0x03, 0x19
        /*001a*/ 	.short	0x01d0


	//----- nvinfo : EIATTR_KPARAM_INFO
	.align		4
        /*001c*/ 	.byte	0x04, 0x17
        /*001e*/ 	.short	(.L_1262 - .L_1261)
.L_1261:
        /*0020*/ 	.word	0x00000000
        /*0024*/ 	.short	0x0000
        /*0026*/ 	.short	0x0000
        /*0028*/ 	.byte	0x00, 0xf0, 0x41, 0x07


	//----- nvinfo : EIATTR_MAXREG_COUNT
	.align		4
.L_1262:
        /*002c*/ 	.byte	0x03, 0x1b
        /*002e*/ 	.short	0x00ff


	//----- nvinfo : EIATTR_NUM_BARRIERS
	.align		4
        /*0030*/ 	.byte	0x02, 0x4c
        /*0032*/ 	.byte	0x01
	.zero		1


	//----- nvinfo : EIATTR_MERCURY_ISA_VERSION
	.align		4
        /*0034*/ 	.byte	0x03, 0x5f
        /*0036*/ 	.short	0x0000


	//----- nvinfo : EIATTR_COOP_GROUP_MASK_REGIDS
	.align		4
        /*0038*/ 	.byte	0x04, 0x29
        /*003a*/ 	.short	(.L_1264 - .L_1263)


	//   ....[0]....
.L_1263:
        /*003c*/ 	.word	0xffffffff


	//   ....[1]....
        /*0040*/ 	.word	0xffffffff


	//   ....[2]....
        /*0044*/ 	.word	0xffffffff


	//   ....[3]....
        /*0048*/ 	.word	0xffffffff


	//   ....[4]....
        /*004c*/ 	.word	0xffffffff


	//   ....[5]....
        /*0050*/ 	.word	0xffffffff


	//----- nvinfo : EIATTR_COOP_GROUP_INSTR_OFFSETS
	.align		4
.L_1264:
        /*0054*/ 	.byte	0x04, 0x28
        /*0056*/ 	.short	(.L_1266 - .L_1265)


	//   ....[0]....
.L_1265:
        /*0058*/ 	.word	0x000028f0


	//   ....[1]....
        /*005c*/ 	.word	0x00002910


	//   ....[2]....
        /*0060*/ 	.word	0x00002930


	//   ....[3]....
        /*0064*/ 	.word	0x00002dd0


	//   ....[4]....
        /*0068*/ 	.word	0x00002ea0


	//   ....[5]....
        /*006c*/ 	.word	0x00002f60


	//----- nvinfo : EIATTR_EXIT_INSTR_OFFSETS
	.align		4
.L_1266:
        /*0070*/ 	.byte	0x04, 0x1c
        /*0072*/ 	.short	(.L_1268 - .L_1267)


	//   ....[0]....
.L_1267:
        /*0074*/ 	.word	0x00006140


	//   ....[1]....
        /*0078*/ 	.word	0x000066a0


	//----- nvinfo : EIATTR_CRS_STACK_SIZE
	.align		4
.L_1268:
        /*007c*/ 	.byte	0x04, 0x1e
        /*007e*/ 	.short	(.L_1270 - .L_1269)
.L_1269:
        /*0080*/ 	.word	0x00000000
.L_1270:


//--------------------- .nv.info._ZN5flash32flash_fwd_splitkv_combine_kernelI23Flash_fwd_kernel_traitsILi96ELi64ELi64ELi4ELb0ELb0EN7cutlass6half_tE19Flash_kernel_traitsILi96ELi64ELi64ELi4ES3_EELi16ELi6ELb1EEEvNS_16Flash_fwd_paramsE --------------------------
	.section	.nv.info._ZN5flash32flash_fwd_splitkv_combine_kernelI23Flash_fwd_kernel_traitsILi96ELi64ELi64ELi4ELb0ELb0EN7cutlass6half_tE19Flash_kernel_traitsILi96ELi64ELi64ELi4ES3_EELi16ELi6ELb1EEEvNS_16Flash_fwd_paramsE,"",@"SHT_CUDA_INFO"
	.sectionflags	@""
	.align	4


	//----- nvinfo : EIATTR_CUDA_API_VERSION
	.align		4
        /*0000*/ 	.byte	0x04, 0x37
        /*0002*/ 	.short	(.L_1272 - .L_1271)
.L_1271:
        /*0004*/ 	.word	0x00000082


	//----- nvinfo : EIATTR_SW2861232_WAR
	.align		4
.L_1272:
        /*0008*/ 	.byte	0x01, 0x35
	.zero		2


	//----- nvinfo : EIATTR_PARAM_CBANK
	.align		4
        /*000c*/ 	.byte	0x04, 0x0a
        /*000e*/ 	.short	(.L_1274 - .L_1273)
	.align		4
.L_1273:
        /*0010*/ 	.word	index@(.nv.constant0._ZN5flash32flash_fwd_splitkv_combine_kernelI23Flash_fwd_kernel_traitsILi96ELi64ELi64ELi4ELb0ELb0EN7cutlass6half_tE19Flash_kernel_traitsILi96ELi64ELi64ELi4ES3_EELi16ELi6ELb1EEEvNS_16Flash_fwd_paramsE)
        /*0014*/ 	.short	0x0160
        /*0016*/ 	.short	0x01d0


	//----- nvinfo : EIATTR_CBANK_PARAM_SIZE
	.align		4
.L_1274:
        /*0018*/ 	.byte	0x03, 0x19
        /*001a*/ 	.short	0x01d0


	//----- nvinfo : EIATTR_KPARAM_INFO
	.align		4
        /*001c*/ 	.byte	0x04, 0x17
        /*001e*/ 	.short	(.L_1276 - .L_1275)
.L_1275:
        /*0020*/ 	.word	0x00000000
        /*0024*/ 	.short	0x0000
        /*0026*/ 	.short	0x0000
        /*0028*/ 	.byte	0x00, 0xf0, 0x41, 0x07


	//----- nvinfo : EIATTR_MAXREG_COUNT
	.align		4
.L_1276:
        /*002c*/ 	.byte	0x03, 0x1b
        /*002e*/ 	.short	0x00ff


	//----- nvinfo : EIATTR_NUM_BARRIERS
	.align		4
        /*0030*/ 	.byte	0x02, 0x4c
        /*0032*/ 	.byte	0x01
	.zero		1


	//----- nvinfo : EIATTR_MERCURY_ISA_VERSION
	.align		4
        /*0034*/ 	.byte	0x03, 0x5f
        /*0036*/ 	.short	0x0000


	//----- nvinfo : EIATTR_COOP_GROUP_MASK_REGIDS
	.align		4
        /*0038*/ 	.byte	0x04, 0x29
        /*003a*/ 	.short	(.L_1278 - .L_1277)


	//   ....[0]....
.L_1277:
        /*003c*/ 	.word	0xffffffff


	//   ....[1]....
        /*0040*/ 	.word	0xffffffff


	//   ....[2]....
        /*0044*/ 	.word	0xffffffff


	//   ....[3]....
        /*0048*/ 	.word	0xffffffff


	//   ....[4]....
        /*004c*/ 	.word	0xffffffff


	//   ....[5]....
        /*0050*/ 	.word	0xffffffff


	//----- nvinfo : EIATTR_COOP_GROUP_INSTR_OFFSETS
	.align		4
.L_1278:
        /*0054*/ 	.byte	0x04, 0x28
        /*0056*/ 	.short	(.L_1280 - .L_1279)


	//   ....[0]....
.L_1279:
        /*0058*/ 	.word	0x00002020


	//   ....[1]....
        /*005c*/ 	.word	0x00002040


	//   ....[2]....
        /*0060*/ 	.word	0x00002060


	//   ....[3]....
        /*0064*/ 	.word	0x00002310


	//   ....[4]....
        /*0068*/ 	.word	0x000023b0


	//   ....[5]....
        /*006c*/ 	.word	0x00002470


	//----- nvinfo : EIATTR_EXIT_INSTR_OFFSETS
	.align		4
.L_1280:
        /*0070*/ 	.byte	0x04, 0x1c
        /*0072*/ 	.short	(.L_1282 - .L_1281)


	//   ....[0]....
.L_1281:
        /*0074*/ 	.word	0x00005360


	//   ....[1]....
        /*0078*/ 	.word	0x000058c0


	//----- nvinfo : EIATTR_CRS_STACK_SIZE
	.align		4
.L_1282:
        /*007c*/ 	.byte	0x04, 0x1e
        /*007e*/ 	.short	(.L_1284 - .L_1283)
.L_1283:
        /*0080*/ 	.word	0x00000000
.L_1284:


//--------------------- .nv.info._ZN5flash32flash_fwd_splitkv_combine_kernelI23Flash_fwd_kernel_traitsILi96ELi64ELi64ELi4ELb0ELb0EN7cutlass6half_tE19Flash_kernel_traitsILi96ELi64ELi64ELi4ES3_EELi16ELi5ELb1EEEvNS_16Flash_fwd_paramsE --------------------------
	.section	.nv.info._ZN5flash32flash_fwd_splitkv_combine_kernelI23Flash_fwd_kernel_traitsILi96ELi64ELi64ELi4ELb0ELb0EN7cutlass6half_tE19Flash_kernel_traitsILi96ELi64ELi64ELi4ES3_EELi16ELi5ELb1EEEvNS_16Flash_fwd_paramsE,"",@"SHT_CUDA_INFO"
	.sectionflags	@""
	.align	4


	//----- nvinfo : EIATTR_CUDA_API_VERSION
	.align		4
        /*0000*/ 	.byte	0x04, 0x37
        /*0002*/ 	.short	(.L_1286 - .L_1285)
.L_1285:
        /*0004*/ 	.word	0x00000082


	//----- nvinfo : EIATTR_SW2861232_WAR
	.align		4
.L_1286:
        /*0008*/ 	.byte	0x01, 0x35
	.zero		2


	//----- nvinfo : EIATTR_PARAM_CBANK
	.align		4
        /*000c*/ 	.byte	0x04, 0x0a
        /*000e*/ 	.short	(.L_1288 - .L_1287)
	.align		4
.L_1287:
        /*0010*/ 	.word	index@(.nv.constant0._ZN5flash32flash_fwd_splitkv_combine_kernelI23Flash_fwd_kernel_traitsILi96ELi64ELi64ELi4ELb0ELb0EN7cutlass6half_tE19Flash_kernel_traitsILi96ELi64ELi64ELi4ES3_EELi16ELi5ELb1EEEvNS_16Flash_fwd_paramsE)
        /*0014*/ 	.short	0x0160
        /*0016*/ 	.short	0x01d0


	//----- nvinfo : EIATTR_CBANK_PARAM_SIZE
	.align		4
.L_1288:
        /*0018*/ 	.byte	0x03, 0x19
        /*001a*/ 	.short	0x01d0


	//----- nvinfo : EIATTR_KPARAM_INFO
	.align		4
        /*001c*/ 	.byte	0x04, 0x17
        /*001e*/ 	.short	(.L_1290 - .L_1289)
.L_1289:
        /*0020*/ 	.word	0x00000000
        /*0024*/ 	.short	0x0000
        /*0026*/ 	.short	0x0000
        /*0028*/ 	.byte	0x00, 0xf0, 0x41, 0x07


	//----- nvinfo : EIATTR_MAXREG_COUNT
	.align		4
.L_1290:
        /*002c*/ 	.byte	0x03, 0x1b
        /*002e*/ 	.short	0x00ff


	//----- nvinfo : EIATTR_NUM_BARRIERS
	.align		4
        /*0030*/ 	.byte	0x02, 0x4c
        /*0032*/ 	.byte	0x01
	.zero		1


	//----- nvinfo : EIATTR_MERCURY_ISA_VERSION
	.align		4
        /*0034*/ 	.byte	0x03, 0x5f
        /*0036*/ 	.short	0x0000


	//----- nvinfo : EIATTR_COOP_GROUP_MASK_REGIDS
	.align		4
        /*0038*/ 	.byte	0x04, 0x29
        /*003a*/ 	.short	(.L_1292 - .L_1291)


	//   ....[0]....
.L_1291:
        /*003c*/ 	.word	0xffffffff


	//   ....[1]....
        /*0040*/ 	.word	0xffffffff


	//   ....[2]....
        /*0044*/ 	.word	0xffffffff


	//   ....[3]....
        /*0048*/ 	.word	0xffffffff


	//   ....[4]....
        /*004c*/ 	.word	0xffffffff


	//   ....[5]....
        /*0050*/ 	.word	0xffffffff


	//----- nvinfo : EIATTR_COOP_GROUP_INSTR_OFFSETS
	.align		4
.L_1292:
        /*0054*/ 	.byte	0x04, 0x28
        /*0056*/ 	.short	(.L_1294 - .L_1293)


	//   ....[0]....
.L_1293:
        /*0058*/ 	.word	0x00001b10


	//   ....[1]....
        /*005c*/ 	.word	0x00001b30


	//   ....[2]....
        /*0060*/ 	.word	0x00001b60


	//   ....[3]....
        /*0064*/ 	.word	0x00001cc0


	//   ....[4]....
        /*0068*/ 	.word	0x00001da0


	//   ....[5]....
        /*006c*/ 	.word	0x00001e90


	//----- nvinfo : EIATTR_EXIT_INSTR_OFFSETS
	.align		4
.L_1294:
        /*0070*/ 	.byte	0x04, 0x1c
        /*0072*/ 	.short	(.L_1296 - .L_1295)


	//   ....[0]....
.L_1295:
        /*0074*/ 	.word	0x00004b10


	//   ....[1]....
        /*0078*/ 	.word	0x00005070


	//----- nvinfo : EIATTR_CRS_STACK_SIZE
	.align		4
.L_1296:
        /*007c*/ 	.byte	0x04, 0x1e
        /*007e*/ 	.short	(.L_1298 - .L_1297)
.L_1297:
        /*0080*/ 	.word	0x00000000
.L_1298:


//--------------------- .nv.info._ZN5flash32flash_fwd_splitkv_combine_kernelI23Flash_fwd_kernel_traitsILi96ELi64ELi64ELi4ELb0ELb0EN7cutlass6half_tE19Flash_kernel_traitsILi96ELi64ELi64ELi4ES3_EELi16ELi4ELb1EEEvNS_16Flash_fwd_paramsE --------------------------
	.section	.nv.info._ZN5flash32flash_fwd_splitkv_combine_kernelI23Flash_fwd_kernel_traitsILi96ELi64ELi64ELi4ELb0ELb0EN7cutlass6half_tE19Flash_kernel_traitsILi96ELi64ELi64ELi4ES3_EELi16ELi4ELb1EEEvNS_16Flash_fwd_paramsE,"",@"SHT_CUDA_INFO"
	.sectionflags	@""
	.align	4


	//----- nvinfo : EIATTR_CUDA_API_VERSION
	.align		4
        /*0000*/ 	.byte	0x04, 0x37
        /*0002*/ 	.short	(.L_1300 - .L_1299)
.L_1299:
        /*0004*/ 	.word	0x00000082


	//----- nvinfo : EIATTR_SW2861232_WAR
	.align		4
.L_1300:
        /*0008*/ 	.byte	0x01, 0x35
	.zero		2


	//----- nvinfo : EIATTR_PARAM_CBANK
	.align		4
        /*000c*/ 	.byte	0x04, 0x0a
        /*000e*/ 	.short	(.L_1302 - .L_1301)
	.align		4
.L_1301:
        /*0010*/ 	.word	index@(.nv.constant0._ZN5flash32flash_fwd_splitkv_combine_kernelI23Flash_fwd_kernel_traitsILi96ELi64ELi64ELi4ELb0ELb0EN7cutlass6half_tE19Flash_kernel_traitsILi96ELi64ELi64ELi4ES3_EELi16ELi4ELb1EEEvNS_16Flash_fwd_paramsE)
        /*0014*/ 	.short	0x0160
        /*0016*/ 	.short	0x01d0


	//----- nvinfo : EIATTR_CBANK_PARAM_SIZE
	.align		4
.L_1302:
        /*0018*/ 	.byte	0x03, 0x19
        /*001a*/ 	.short	0x01d0


	//----- nvinfo : EIATTR_KPARAM_INFO
	.align		4
        /*001c*/ 	.byte	0x04, 0x17
        /*001e*/ 	.short	(.L_1304 - .L_1303)
.L_1303:
        /*0020*/ 	.word	0x00000000
        /*0024*/ 	.short	0x0000
        /*0026*/ 	.short	0x0000
        /*0028*/ 	.byte	0x00, 0xf0, 0x41, 0x07


	//----- nvinfo : EIATTR_MAXREG_COUNT
	.align		4
.L_1304:
        /*002c*/ 	.byte	0x03, 0x1b
        /*002e*/ 	.short	0x00ff


	//----- nvinfo : EIATTR_NUM_BARRIERS
	.align		4
        /*0030*/ 	.byte	0x02, 0x4c
        /*0032*/ 	.byte	0x01
	.zero		1


	//----- nvinfo : EIATTR_MERCURY_ISA_VERSION
	.align		4
        /*0034*/ 	.byte	0x03, 0x5f
        /*0036*/ 	.short	0x0000


	//----- nvinfo : EIATTR_COOP_GROUP_MASK_REGIDS
	.align		4
        /*0038*/ 	.byte	0x04, 0x29
        /*003a*/ 	.short	(.L_1306 - .L_1305)


	//   ....[0]....
.L_1305:
        /*003c*/ 	.word	0xffffffff


	//   ....[1]....
        /*0040*/ 	.word	0xffffffff


	//   ....[2]....
        /*0044*/ 	.word	0xffffffff


	//   ....[3]....
        /*0048*/ 	.word	0xffffffff


	//   ....[4]....
        /*004c*/ 	.word	0xffffffff


	//   ....[5]....
        /*0050*/ 	.word	0xffffffff


	//----- nvinfo : EIATTR_COOP_GROUP_INSTR_OFFSETS
	.align		4
.L_1306:
        /*0054*/ 	.byte	0x04, 0x28
        /*0056*/ 	.short	(.L_1308 - .L_1307)


	//   ....[0]....
.L_1307:
        /*0058*/ 	.word	0x00001710


	//   ....[1]....
        /*005c*/ 	.word	0x00001750


	//   ....[2]....
        /*0060*/ 	.word	0x000017b0


	//   ....[3]....
        /*0064*/ 	.word	0x000018f0


	//   ....[4]....
        /*0068*/ 	.word	0x000019c0


	//   ....[5]....
        /*006c*/ 	.word	0x00001b00


	//----- nvinfo : EIATTR_EXIT_INSTR_OFFSETS
	.align		4
.L_1308:
        /*0070*/ 	.byte	0x04, 0x1c
        /*0072*/ 	.short	(.L_1310 - .L_1309)


	//   ....[0]....
.L_1309:
        /*0074*/ 	.word	0x000047a0


	//   ....[1]....
        /*0078*/ 	.word	0x00004d00


	//----- nvinfo : EIATTR_CRS_STACK_SIZE
	.align		4
.L_1310:
        /*007c*/ 	.byte	0x04, 0x1e
        /*007e*/ 	.short	(.L_1312 - .L_1311)
.L_1311:
        /*0080*/ 	.word	0x00000000
.L_1312:


//--------------------- .nv.info._ZN5flash32flash_fwd_splitkv_combine_kernelI23Flash_fwd_kernel_traitsILi96ELi64ELi64ELi4ELb0ELb0EN7cutlass6half_tE19Flash_kernel_traitsILi96ELi64ELi64ELi4ES3_EELi16ELi3ELb1EEEvNS_16Flash_fwd_paramsE --------------------------
	.section	.nv.info._ZN5flash32flash_fwd_splitkv_combine_kernelI23Flash_fwd_kernel_traitsILi96ELi64ELi64ELi4ELb0ELb0EN7cutlass6half_tE19Flash_kernel_traitsILi96ELi64ELi64ELi4ES3_EELi16ELi3ELb1EEEvNS_16Flash_fwd_paramsE,"",@"SHT_CUDA_INFO"
	.sectionflags	@""
	.align	4


	//----- nvinfo : EIATTR_CUDA_API_VERSION
	.align		4
        /*0000*/ 	.byte	0x04, 0x37
        /*0002*/ 	.short	(.L_1314 - .L_1313)
.L_1313:
        /*0004*/ 	.word	0x00000082


	//----- nvinfo : EIATTR_SW2861232_WAR
	.align		4
.L_1314:
        /*0008*/ 	.byte	0x01, 0x35
	.zero		2


	//----- nvinfo : EIATTR_PARAM_CBANK
	.align		4
        /*000c*/ 	.byte	0x04, 0x0a
        /*000e*/ 	.short	(.L_1316 - .L_1315)
	.align		4
.L_1315:
        /*0010*/ 	.word	index@(.nv.constant0._ZN5flash32flash_fwd_splitkv_combine_kernelI23Flash_fwd_kernel_traitsILi96ELi64ELi64ELi4ELb0ELb0EN7cutlass6half_tE19Flash_kernel_traitsILi96ELi64ELi64ELi4ES3_EELi16ELi3ELb1EEEvNS_16Flash_fwd_paramsE)
        /*0014*/ 	.short	0x0160
        /*0016*/ 	.short	0x01d0


	//----- nvinfo : EIATTR_CBANK_PARAM_SIZE
	.align		4
.L_1316:
        /*0018*/ 	.byte	0x03, 0x19
        /*001a*/ 	.short	0x01d0


	//----- nvinfo : EIATTR_KPARAM_INFO
	.align		4
        /*001c*/ 	.byte	0x04, 0x17
        /*001e*/ 	.short	(.L_1318 - .L_1317)
.L_1317:
        /*0020*/ 	.word	0x00000000
        /*0024*/ 	.short	0x0000
        /*0026*/ 	.short	0x0000
        /*0028*/ 	.byte	0x00, 0xf0, 0x41, 0x07


	//----- nvinfo : EIATTR_MAXREG_COUNT
	.align		4
.L_1318:
        /*002c*/ 	.byte	0x03, 0x1b
        /*002e*/ 	.short	0x00ff


	//----- nvinfo : EIATTR_NUM_BARRIERS
	.align		4
        /*0030*/ 	.byte	0x02, 0x4c
        /*0032*/ 	.byte	0x01
	.zero		1


	//----- nvinfo : EIATTR_MERCURY_ISA_VERSION
	.align		4
        /*0034*/ 	.byte	0x03, 0x5f
        /*0036*/ 	.short	0x0000


	//----- nvinfo : EIATTR_COOP_GROUP_MASK_REGIDS
	.align		4
        /*0038*/ 	.byte	0x04, 0x29
        /*003a*/ 	.short	(.L_1320 - .L_1319)


	//   ....[0]....
.L_1319:
        /*003c*/ 	.word	0xffffffff


	//   ....[1]....
        /*0040*/ 	.word	0xffffffff


	//   ....[2]....
        /*0044*/ 	.word	0xffffffff


	//   ....[3]....
        /*0048*/ 	.word	0xffffffff


	//   ....[4]....
        /*004c*/ 	.word	0xffffffff


	//   ....[5]....
        /*0050*/ 	.word	0xffffffff


	//----- nvinfo : EIATTR_COOP_GROUP_INSTR_OFFSETS
	.align		4
.L_1320:
        /*0054*/ 	.byte	0x04, 0x28
        /*0056*/ 	.short	(.L_1322 - .L_1321)


	//   ....[0]....
.L_1321:
        /*0058*/ 	.word	0x00001c80


	//   ....[1]....
        /*005c*/ 	.word	0x00001ca0


	//   ....[2]....
        /*0060*/ 	.word	0x00001cc0


	//   ....[3]....
        /*0064*/ 	.word	0x00001d30


	//   ....[4]....
        /*0068*/ 	.word	0x00001d50


	//   ....[5]....
        /*006c*/ 	.word	0x00001d70


	//----- nvinfo : EIATTR_EXIT_INSTR_OFFSETS
	.align		4
.L_1322:
        /*0070*/ 	.byte	0x04, 0x1c
        /*0072*/ 	.short	(.L_1324 - .L_1323)


	//   ....[0]....
.L_1323:
        /*0074*/ 	.word	0x00004780


	//   ....[1]....
        /*0078*/ 	.word	0x00004ce0


	//----- nvinfo : EIATTR_CRS_STACK_SIZE
	.align		4
.L_1324:
        /*007c*/ 	.byte	0x04, 0x1e
        /*007e*/ 	.short	(.L_1326 - .L_1325)
.L_1325:
        /*0080*/ 	.word	0x00000000
.L_1326:


//--------------------- .nv.info._ZN5flash32flash_fwd_splitkv_combine_kernelI23Flash_fwd_kernel_traitsILi96ELi64ELi64ELi4ELb0ELb0EN7cutlass6half_tE19Flash_kernel_traitsILi96ELi64ELi64ELi4ES3_EELi16ELi2ELb1EEEvNS_16Flash_fwd_paramsE --------------------------
	.section	.nv.info._ZN5flash32flash_fwd_splitkv_combine_kernelI23Flash_fwd_kernel_traitsILi96ELi64ELi64ELi4ELb0ELb0EN7cutlass6half_tE19Flash_kernel_traitsILi96ELi64ELi64ELi4ES3_EELi16ELi2ELb1EEEvNS_16Flash_fwd_paramsE,"",@"SHT_CUDA_INFO"
	.sectionflags	@""
	.align	4


	//----- nvinfo : EIATTR_CUDA_API_VERSION
	.align		4
        /*0000*/ 	.byte	0x04, 0x37
        /*0002*/ 	.short	(.L_1328 - .L_1327)
.L_1327:
        /*0004*/ 	.word	0x00000082


	//----- nvinfo : EIATTR_SW2861232_WAR
	.align		4
.L_1328:
        /*0008*/ 	.byte	0x01, 0x35
	.zero		2


	//----- nvinfo : EIATTR_PARAM_CBANK
	.align		4
        /*000c*/ 	.byte	0x04, 0x0a
        /*000e*/ 	.short	(.L_1330 - .L_1329)
	.align		4
.L_1329:
        /*0010*/ 	.word	index@(.nv.constant0._ZN5flash32flash_fwd_splitkv_combine_kernelI23Flash_fwd_kernel_traitsILi96ELi64ELi64ELi4ELb0ELb0EN7cutlass6half_tE19Flash_kernel_traitsILi96ELi64ELi64ELi4ES3_EELi16ELi2ELb1EEEvNS_16Flash_fwd_paramsE)
        /*0014*/ 	.short	0x0160
        /*0016*/ 	.short	0x01d0


	//----- nvinfo : EIATTR_CBANK_PARAM_SIZE
	.align		4
.L_1330:
        /*0018*/ 	.byte	0x03, 0x19
        /*001a*/ 	.short	0x01d0


	//----- nvinfo : EIATTR_KPARAM_INFO
	.align		4
        /*001c*/ 	.byte	0x04, 0x17
        /*001e*/ 	.short	(.L_1332 - .L_1331)
.L_1331:
        /*0020*/ 	.word	0x00000000
        /*0024*/ 	.short	0x0000
        /*0026*/ 	.short	0x0000
        /*0028*/ 	.byte	0x00, 0xf0, 0x41, 0x07


	//----- nvinfo : EIATTR_MAXREG_COUNT
	.align		4
.L_1332:
        /*002c*/ 	.byte	0x03, 0x1b
        /*002e*/ 	.short	0x00ff


	//----- nvinfo : EIATTR_NUM_BARRIERS
	.align		4
        /*0030*/ 	.byte	0x02, 0x4c
        /*0032*/ 	.byte	0x01
	.zero		1


	//----- nvinfo : EIATTR_MERCURY_ISA_VERSION
	.align		4
        /*0034*/ 	.byte	0x03, 0x5f
        /*0036*/ 	.short	0x0000


	//----- nvinfo : EIATTR_COOP_GROUP_MASK_REGIDS
	.align		4
        /*0038*/ 	.byte	0x04, 0x29
        /*003a*/ 	.short	(.L_1334 - .L_1333)


	//   ....[0]....
.L_1333:
        /*003c*/ 	.word	0xffffffff


	//   ....[1]....
        /*0040*/ 	.word	0xffffffff


	//   ....[2]....
        /*0044*/ 	.word	0xffffffff


	//   ....[3]....
        /*0048*/ 	.word	0xffffffff


	//----- nvinfo : EIATTR_COOP_GROUP_INSTR_OFFSETS
	.align		4
.L_1334:
        /*004c*/ 	.byte	0x04, 0x28
        /*004e*/ 	.short	(.L_1336 - .L_1335)


	//   ....[0]....
.L_1335:
        /*0050*/ 	.word	0x00001c70


	//   ....[1]....
        /*0054*/ 	.word	0x00001c90


	//   ....[2]....
        /*0058*/ 	.word	0x00001d00


	//   ....[3]....
        /*005c*/ 	.word	0x00001d20


	//----- nvinfo : EIATTR_EXIT_INSTR_OFFSETS
	.align		4
.L_1336:
        /*0060*/ 	.byte	0x04, 0x1c
        /*0062*/ 	.short	(.L_1338 - .L_1337)


	//   ....[0]....
.L_1337:
        /*0064*/ 	.word	0x00004760


	//   ....[1]....
        /*0068*/ 	.word	0x00004cc0


	//----- nvinfo : EIATTR_CRS_STACK_SIZE
	.align		4
.L_1338:
        /*006c*/ 	.byte	0x04, 0x1e
        /*006e*/ 	.short	(.L_1340 - .L_1339)
.L_1339:
        /*0070*/ 	.word	0x00000000
.L_1340:


//--------------------- .nv.info._ZN5flash32flash_fwd_splitkv_combine_kernelI23Flash_fwd_kernel_traitsILi96ELi64ELi64ELi4ELb0ELb0EN7cutlass6half_tE19Flash_kernel_traitsILi96ELi64ELi64ELi4ES3_EELi16ELi1ELb1EEEvNS_16Flash_fwd_paramsE --------------------------
	.section	.nv.info._ZN5flash32flash_fwd_splitkv_combine_kernelI23Flash_fwd_kernel_traitsILi96ELi64ELi64ELi4ELb0ELb0EN7cutlass6half_tE19Flash_kernel_traitsILi96ELi64ELi64ELi4ES3_EELi16ELi1ELb1EEEvNS_16Flash_fwd_paramsE,"",@"SHT_CUDA_INFO"
	.sectionflags	@""
	.align	4


	//----- nvinfo : EIATTR_CUDA_API_VERSION
	.align		4
        /*0000*/ 	.byte	0x04, 0x37
        /*0002*/ 	.short	(.L_1342 - .L_1341)
.L_1341:
        /*0004*/ 	.word	0x00000082


	//----- nvinfo : EIATTR_SW2861232_WAR
	.align		4
.L_1342:
        /*0008*/ 	.byte	0x01, 0x35
	.zero		2


	//----- nvinfo : EIATTR_PARAM_CBANK
	.align		4
        /*000c*/ 	.byte	0x04, 0x0a
        /*000e*/ 	.short	(.L_1344 - .L_1343)
	.align		4
.L_1343:
        /*0010*/ 	.word	index@(.nv.constant0._ZN5flash32flash_fwd_splitkv_combine_kernelI23Flash_fwd_kernel_traitsILi96ELi64ELi64ELi4ELb0ELb0EN7cutlass6half_tE19Flash_kernel_traitsILi96ELi64ELi64ELi4ES3_EELi16ELi1ELb1EEEvNS_16Flash_fwd_paramsE)
        /*0014*/ 	.short	0x0160
        /*0016*/ 	.short	0x01d0


	//----- nvinfo : EIATTR_CBANK_PARAM_SIZE
	.align		4
.L_1344:
        /*0018*/ 	.byte	0x03, 0x19
        /*001a*/ 	.short	0x01d0


	//----- nvinfo : EIATTR_KPARAM_INFO
	.align		4
        /*001c*/ 	.byte	0x04, 0x17
        /*001e*/ 	.short	(.L_1346 - .L_1345)
.L_1345:
        /*0020*/ 	.word	0x00000000
        /*0024*/ 	.short	0x0000
        /*0026*/ 	.short	0x0000
        /*0028*/ 	.byte	0x00, 0xf0, 0x41, 0x07


	//----- nvinfo : EIATTR_MAXREG_COUNT
	.align		4
.L_1346:
        /*002c*/ 	.byte	0x03, 0x1b
        /*002e*/ 	.short	0x00ff


	//----- nvinfo : EIATTR_NUM_BARRIERS
	.align		4
        /*0030*/ 	.byte	0x02, 0x4c
        /*0032*/ 	.byte	0x01
	.zero		1


	//----- nvinfo : EIATTR_MERCURY_ISA_VERSION
	.align		4
        /*0034*/ 	.byte	0x03, 0x5f
        /*0036*/ 	.short	0x0000


	//----- nvinfo : EIATTR_COOP_GROUP_MASK_REGIDS
	.align		4
        /*0038*/ 	.byte	0x04, 0x29
        /*003a*/ 	.short	(.L_1348 - .L_1347)


	//   ....[0]....
.L_1347:
        /*003c*/ 	.word	0xffffffff


	//   ....[1]....
        /*0040*/ 	.word	0xffffffff


	//----- nvinfo : EIATTR_COOP_GROUP_INSTR_OFFSETS
	.align		4
.L_1348:
        /*0044*/ 	.byte	0x04, 0x28
        /*0046*/ 	.short	(.L_1350 - .L_1349)


	//   ....[0]....
.L_1349:
        /*0048*/ 	.word	0x00001ca0


	//   ....[1]....
        /*004c*/ 	.word	0x00001d30


	//----- nvinfo : EIATTR_EXIT_INSTR_OFFSETS
	.align		4
.L_1350:
        /*0050*/ 	.byte	0x04, 0x1c
        /*0052*/ 	.short	(.L_1352 - .L_1351)


	//   ....[0]....
.L_1351:
        /*0054*/ 	.word	0x000047c0


	//   ....[1]....
        /*0058*/ 	.word	0x00004d20


	//----- nvinfo : EIATTR_CRS_STACK_SIZE
	.align		4
.L_1352:
        /*005c*/ 	.byte	0x04, 0x1e
        /*005e*/ 	.short	(.L_1354 - .L_1353)
.L_1353:
        /*0060*/ 	.word	0x00000000
.L_1354:


//--------------------- .nv.info._ZN5flash24flash_fwd_splitkv_kernelI23Flash_fwd_kernel_traitsILi96ELi64ELi64ELi4ELb0ELb0EN7cutlass6half_tE19Flash_kernel_traitsILi96ELi64ELi64ELi4ES3_EELb1ELb0ELb0ELb0ELb0ELb0ELb0ELb0EEEvNS_16Flash_fwd_paramsE --------------------------
	.section	.nv.info._ZN5flash24flash_fwd_splitkv_kernelI23Flash_fwd_kernel_traitsILi96ELi64ELi64ELi4ELb0ELb0EN7cutlass6half_tE19Flash_kernel_traitsILi96ELi64ELi64ELi4ES3_EELb1ELb0ELb0ELb0ELb0ELb0ELb0ELb0EEEvNS_16Flash_fwd_paramsE,"",@"SHT_CUDA_INFO"
	.sectionflags	@""
	.align	4


	//----- nvinfo : EIATTR_CUDA_API_VERSION
	.align		4
        /*0000*/ 	.byte	0x04, 0x37
        /*0002*/ 	.short	(.L_1356 - .L_1355)
.L_1355:
        /*0004*/ 	.word	0x00000082


	//----- nvinfo : EIATTR_SW2861232_WAR
	.align		4
.L_1356:
        /*0008*/ 	.byte	0x01, 0x35
	.zero		2


	//----- nvinfo : EIATTR_PARAM_CBANK
	.align		4
        /*000c*/ 	.byte	0x04, 0x0a
        /*000e*/ 	.short	(.L_1358 - .L_1357)
	.align		4
.L_1357:
        /*0010*/ 	.word	index@(.nv.constant0._ZN5flash24flash_fwd_splitkv_kernelI23Flash_fwd_kernel_traitsILi96ELi64ELi64ELi4ELb0ELb0EN7cutlass6half_tE19Flash_kernel_traitsILi96ELi64ELi64ELi4ES3_EELb1ELb0ELb0ELb0ELb0ELb0ELb0ELb0EEEvNS_16Flash_fwd_paramsE)
        /*0014*/ 	.short	0x0160
        /*0016*/ 	.short	0x01d0


	//----- nvinfo : EIATTR_CBANK_PARAM_SIZE
	.align		4
.L_1358:
        /*0018*/ 	.byte	0x03, 0x19
        /*001a*/ 	.short	0x01d0


	//----- nvinfo : EIATTR_KPARAM_INFO
	.align		4
        /*001c*/ 	.byte	0x04, 0x17
        /*001e*/ 	.short	(.L_1360 - .L_1359)
.L_1359:
        /*0020*/ 	.word	0x00000000
        /*0024*/ 	.short	0x0000
        /*0026*/ 	.short	0x0000
        /*0028*/ 	.byte	0x00, 0xf0, 0x41, 0x07


	//----- nvinfo : EIATTR_MAXREG_COUNT
	.align		4
.L_1360:
        /*002c*/ 	.byte	0x03, 0x1b
        /*002e*/ 	.short	0x00ff


	//----- nvinfo : EIATTR_NUM_BARRIERS
	.align		4
        /*0030*/ 	.byte	0x02, 0x4c
        /*0032*/ 	.byte	0x01
	.zero		1


	//----- nvinfo : EIATTR_MERCURY_ISA_VERSION
	.align		4
        /*0034*/ 	.byte	0x03, 0x5f
        /*0036*/ 	.short	0x0000


	//----- nvinfo : EIATTR_COOP_GROUP_MASK_REGIDS
	.align		4
        /*0038*/ 	.byte	0x04, 0x29
        /*003a*/ 	.short	(.L_1362 - .L_1361)


	//   ....[0]....
.L_1361:
        /*003c*/ 	.word	0xffffffff


	//   ....[1]....
        /*0040*/ 	.word	0xffffffff


	//   ....[2]....
        /*0044*/ 	.word	0xffffffff


	//   ....[3]....
        /*0048*/ 	.word	0xffffffff


	//   ....[4]....
        /*004c*/ 	.word	0xffffffff


	//   ....[5]....
        /*0050*/ 	.word	0xffffffff


	//   ....[6]....
        /*0054*/ 	.word	0xffffffff


	//   ....[7]....
        /*0058*/ 	.word	0xffffffff


	//   ....[8]....
        /*005c*/ 	.word	0xffffffff


	//   ....[9]....
        /*0060*/ 	.word	0xffffffff


	//   ....[10]....
        /*0064*/ 	.word	0xffffffff


	//   ....[11]....
        /*0068*/ 	.word	0xffffffff


	//   ....[12]....
        /*006c*/ 	.word	0xffffffff


	//   ....[13]....
        /*0070*/ 	.word	0xffffffff


	//   ....[14]....
        /*0074*/ 	.word	0xffffffff


	//   ....[15]....
        /*0078*/ 	.word	0xffffffff


	//----- nvinfo : EIATTR_COOP_GROUP_INSTR_OFFSETS
	.align		4
.L_1362:
        /*007c*/ 	.byte	0x04, 0x28
        /*007e*/ 	.short	(.L_1364 - .L_1363)


	//   ....[0]....
.L_1363:
        /*0080*/ 	.word	0x00003c80


	//   ....[1]....
        /*0084*/ 	.word	0x00003d10


	//   ....[2]....
        /*0088*/ 	.word	0x00003d40


	//   ....[3]....
        /*008c*/ 	.word	0x00003da0


	//   ....[4]....
        /*0090*/ 	.word	0x00006520


	//   ....[5]....
        /*0094*/ 	.word	0x00006570


	//   ....[6]....
        /*0098*/ 	.word	0x00006590


	//   ....[7]....
        /*009c*/ 	.word	0x000065c0


	//   ....[8]....
        /*00a0*/ 	.word	0x00008b20


	//   ....[9]....
        /*00a4*/ 	.word	0x00008b40


	//   ....[10]....
        /*00a8*/ 	.word	0x00008b70


	//   ....[11]....
        /*00ac*/ 	.word	0x00008b80


	//   ....[12]....
        /*00b0*/ 	.word	0x00009b50


	//   ....[13]....
        /*00b4*/ 	.word	0x00009b90


	//   ....[14]....
        /*00b8*/ 	.word	0x00009bd0


	//   ....[15]....
        /*00bc*/ 	.word	0x00009be0


	//----- nvinfo : EIATTR_EXIT_INSTR_OFFSETS
	.align		4
.L_1364:
        /*00c0*/ 	.byte	0x04, 0x1c
        /*00c2*/ 	.short	(.L_1366 - .L_1365)


	//   ....[0]....
.L_1365:
        /*00c4*/ 	.word	0x000002d0


	//   ....[1]....
        /*00c8*/ 	.word	0x00000910


	//   ....[2]....
        /*00cc*/ 	.word	0x00000940


	//   ....[3]....
        /*00d0*/ 	.word	0x0000aa40


	//   ....[4]....
        /*00d4*/ 	.word	0x0000ab40


	//   ....[5]....
        /*00d8*/ 	.word	0x0000ab60


	//----- nvinfo : EIATTR_CTAIDZ_USED
	.align		4
.L_1366:
        /*00dc*/ 	.byte	0x01, 0x04
	.zero		2


	//----- nvinfo : EIATTR_CRS_STACK_SIZE
	.align		4
        /*00e0*/ 	.byte	0x04, 0x1e
        /*00e2*/ 	.short	(.L_1368 - .L_1367)
.L_1367:
        /*00e4*/ 	.word	0x00000000
.L_1368:


//--------------------- .nv.info._ZN5flash24flash_fwd_splitkv_kernelI23Flash_fwd_kernel_traitsILi96ELi64ELi64ELi4ELb0ELb0EN7cutlass6half_tE19Flash_kernel_traitsILi96ELi64ELi64ELi4ES3_EELb1ELb0ELb0ELb0ELb0ELb1ELb0ELb0EEEvNS_16Flash_fwd_paramsE --------------------------
	.section	.nv.info._ZN5flash24flash_fwd_splitkv_kernelI23Flash_fwd_kernel_traitsILi96ELi64ELi64ELi4ELb0ELb0EN7cutlass6half_tE19Flash_kernel_traitsILi96ELi64ELi64ELi4ES3_EELb1ELb0ELb0ELb0ELb0ELb1ELb0ELb0EEEvNS_16Flash_fwd_paramsE,"",@"SHT_CUDA_INFO"
	.sectionflags	@""
	.align	4


	//----- nvinfo : EIATTR_CUDA_API_VERSION
	.align		4
        /*0000*/ 	.byte	0x04, 0x37
        /*0002*/ 	.short	(.L_1370 - .L_1369)
.L_1369:
        /*0004*/ 	.word	0x00000082


	//----- nvinfo : EIATTR_SW2861232_WAR
	.align		4
.L_1370:
        /*0008*/ 	.byte	0x01, 0x35
	.zero		2


	//----- nvinfo : EIATTR_PARAM_CBANK
	.align		4
        /*000c*/ 	.byte	0x04, 0x0a
        /*000e*/ 	.short	(.L_1372 - .L_1371)
	.align		4
.L_1371:
        /*0010*/ 	.word	index@(.nv.constant0._ZN5flash24flash_fwd_splitkv_kernelI23Flash_fwd_kernel_traitsILi96ELi64ELi64ELi4ELb0ELb0EN7cutlass6half_tE19Flash_kernel_traitsILi96ELi64ELi64ELi4ES3_EELb1ELb0ELb0ELb0ELb0ELb1ELb0ELb0EEEvNS_16Flash_fwd_paramsE)
        /*0014*/ 	.short	0x0160
        /*0016*/ 	.short	0x01d0


	//----- nvinfo : EIATTR_CBANK_PARAM_SIZE
	.align		4
.L_1372:
        /*0018*/ 	.byte	0x03, 0x19
        /*001a*/ 	.short	0x01d0


	//----- nvinfo : EIATTR_KPARAM_INFO
	.align		4
        /*001c*/ 	.byte	0x04, 0x17
        /*001e*/ 	.short	(.L_1374 - .L_1373)
.L_1373:
        /*0020*/ 	.word	0x00000000
        /*0024*/ 	.short	0x0000
        /*0026*/ 	.short	0x0000
        /*0028*/ 	.byte	0x00, 0xf0, 0x41, 0x07


	//----- nvinfo : EIATTR_MAXREG_COUNT
	.align		4
.L_1374:
        /*002c*/ 	.byte	0x03, 0x1b
        /*002e*/ 	.short	0x00ff


	//----- nvinfo : EIATTR_NUM_BARRIERS
	.align		4
        /*0030*/ 	.byte	0x02, 0x4c
        /*0032*/ 	.byte	0x01
	.zero		1


	//----- nvinfo : EIATTR_MERCURY_ISA_VERSION
	.align		4
        /*0034*/ 	.byte	0x03, 0x5f
        /*0036*/ 	.short	0x0000


	//----- nvinfo : EIATTR_COOP_GROUP_MASK_REGIDS
	.align		4
        /*0038*/ 	.byte	0x04, 0x29
        /*003a*/ 	.short	(.L_1376 - .L_1375)


	//   ....[0]....
.L_1375:
        /*003c*/ 	.word	0xffffffff


	//   ....[1]....
        /*0040*/ 	.word	0xffffffff


	//   ....[2]....
        /*0044*/ 	.word	0xffffffff


	//   ....[3]....
        /*0048*/ 	.word	0xffffffff


	//   ....[4]....
        /*004c*/ 	.word	0xffffffff


	//   ....[5]....
        /*0050*/ 	.word	0xffffffff


	//   ....[6]....
        /*0054*/ 	.word	0xffffffff


	//   ....[7]....
        /*0058*/ 	.word	0xffffffff


	//   ....[8]....
        /*005c*/ 	.word	0xffffffff


	//   ....[9]....
        /*0060*/ 	.word	0xffffffff


	//   ....[10]....
        /*0064*/ 	.word	0xffffffff


	//   ....[11]....
        /*0068*/ 	.word	0xffffffff


	//   ....[12]....
        /*006c*/ 	.word	0xffffffff


	//   ....[13]....
        /*0070*/ 	.word	0xffffffff


	//   ....[14]....
        /*0074*/ 	.word	0xffffffff


	//   ....[15]....
        /*0078*/ 	.word	0xffffffff


	//----- nvinfo : EIATTR_COOP_GROUP_INSTR_OFFSETS
	.align		4
.L_1376:
        /*007c*/ 	.byte	0x04, 0x28
        /*007e*/ 	.short	(.L_1378 - .L_1377)


	//   ....[0]....
.L_1377:
        /*0080*/ 	.word	0x000040e0


	//   ....[1]....
        /*0084*/ 	.word	0x00004130


	//   ....[2]....
        /*0088*/ 	.word	0x00004140


	//   ....[3]....
        /*008c*/ 	.word	0x000041b0


	//   ....[4]....
        /*0090*/ 	.word	0x00006d30


	//   ....[5]....
        /*0094*/ 	.word	0x00006d70


	//   ....[6]....
        /*0098*/ 	.word	0x00006d90


	//   ....[7]....
        /*009c*/ 	.word	0x00006dc0


	//   ....[8]....
        /*00a0*/ 	.word	0x00009750


	//   ....[9]....
        /*00a4*/ 	.word	0x00009760


	//   ....[10]....
        /*00a8*/ 	.word	0x00009790


	//   ....[11]....
        /*00ac*/ 	.word	0x000097a0


	//   ....[12]....
        /*00b0*/ 	.word	0x0000a750


	//   ....[13]....
        /*00b4*/ 	.word	0x0000a790


	//   ....[14]....
        /*00b8*/ 	.word	0x0000a7d0


	//   ....[15]....
        /*00bc*/ 	.word	0x0000a7e0


	//----- nvinfo : EIATTR_EXIT_INSTR_OFFSETS
	.align		4
.L_1378:
        /*00c0*/ 	.byte	0x04, 0x1c
        /*00c2*/ 	.short	(.L_1380 - .L_1379)


	//   ....[0]....
.L_1379:
        /*00c4*/ 	.word	0x000002d0


	//   ....[1]....
        /*00c8*/ 	.word	0x00000910


	//   ....[2]....
        /*00cc*/ 	.word	0x00000940


	//   ....[3]....
        /*00d0*/ 	.word	0x0000b640


	//   ....[4]....
        /*00d4*/ 	.word	0x0000b740


	//   ....[5]....
        /*00d8*/ 	.word	0x0000b760


	//----- nvinfo : EIATTR_CTAIDZ_USED
	.align		4
.L_1380:
        /*00dc*/ 	.byte	0x01, 0x04
	.zero		2


	//----- nvinfo : EIATTR_CRS_STACK_SIZE
	.align		4
        /*00e0*/ 	.byte	0x04, 0x1e
        /*00e2*/ 	.short	(.L_1382 - .L_1381)
.L_1381:
        /*00e4*/ 	.word	0x00000000
.L_1382:


//--------------------- .nv.info._ZN5flash24flash_fwd_splitkv_kernelI23Flash_fwd_kernel_traitsILi96ELi64ELi64ELi4ELb0ELb0EN7cutlass6half_tE19Flash_kernel_traitsILi96ELi64ELi64ELi4ES3_EELb1ELb0ELb0ELb0ELb0ELb0ELb0ELb1EEEvNS_16Flash_fwd_paramsE --------------------------
	.section	.nv.info._ZN5flash24flash_fwd_splitkv_kernelI23Flash_fwd_kernel_traitsILi96ELi64ELi64ELi4ELb0ELb0EN7cutlass6half_tE19Flash_kernel_traitsILi96ELi64ELi64ELi4ES3_EELb1ELb0ELb0ELb0ELb0ELb0ELb0ELb1EEEvNS_16Flash_fwd_paramsE,"",@"SHT_CUDA_INFO"
	.sectionflags	@""
	.align	4


	//----- nvinfo : EIATTR_CUDA_API_VERSION
	.align		4
        /*0000*/ 	.byte	0x04, 0x37
        /*0002*/ 	.short	(.L_1384 - .L_1383)
.L_1383:
        /*0004*/ 	.word	0x00000082


	//----- nvinfo : EIATTR_SW2861232_WAR
	.align		4
.L_1384:
        /*0008*/ 	.byte	0x01, 0x35
	.zero		2


	//----- nvinfo : EIATTR_PARAM_CBANK
	.align		4
        /*000c*/ 	.byte	0x04, 0x0a
        /*000e*/ 	.short	(.L_1386 - .L_1385)
	.align		4
.L_1385:
        /*0010*/ 	.word	index@(.nv.constant0._ZN5flash24flash_fwd_splitkv_kernelI23Flash_fwd_kernel_traitsILi96ELi64ELi64ELi4ELb0ELb0EN7cutlass6half_tE19Flash_kernel_traitsILi96ELi64ELi64ELi4ES3_EELb1ELb0ELb0ELb0ELb0ELb0ELb0ELb1EEEvNS_16Flash_fwd_paramsE)
        /*0014*/ 	.short	0x0160
        /*0016*/ 	.short	0x01d0


	//----- nvinfo : EIATTR_CBANK_PARAM_SIZE
	.align		4
.L_1386:
        /*0018*/ 	.byte	0x03, 0x19
        /*001a*/ 	.short	0x01d0


	//----- nvinfo : EIATTR_KPARAM_INFO
	.align		4
        /*001c*/ 	.byte	0x04, 0x17
        /*001e*/ 	.short	(.L_1388 - .L_1387)
.L_1387:
        /*0020*/ 	.word	0x00000000
        /*0024*/ 	.short	0x0000
        /*0026*/ 	.short	0x0000
        /*0028*/ 	.byte	0x00, 0xf0, 0x41, 0x07


	//----- nvinfo : EIATTR_MAXREG_COUNT
	.align		4
.L_1388:
        /*002c*/ 	.byte	0x03, 0x1b
        /*002e*/ 	.short	0x00ff


	//----- nvinfo : EIATTR_NUM_BARRIERS
	.align		4
        /*0030*/ 	.byte	0x02, 0x4c
        /*0032*/ 	.byte	0x01
	.zero		1


	//----- nvinfo : EIATTR_MERCURY_ISA_VERSION
	.align		4
        /*0034*/ 	.byte	0x03, 0x5f
        /*0036*/ 	.short	0x0000


	//----- nvinfo : EIATTR_COOP_GROUP_MASK_REGIDS
	.align		4
        /*0038*/ 	.byte	0x04, 0x29
        /*003a*/ 	.short	(.L_1390 - .L_1389)


	//   ....[0]....
.L_1389:
        /*003c*/ 	.word	0xffffffff


	//   ....[1]....
        /*0040*/ 	.word	0xffffffff


	//   ....[2]....
        /*0044*/ 	.word	0xffffffff


	//   ....[3]....
        /*0048*/ 	.word	0xffffffff


	//   ....[4]....
        /*004c*/ 	.word	0xffffffff


	//   ....[5]....
        /*0050*/ 	.word	0xffffffff


	//   ....[6]....
        /*0054*/ 	.word	0xffffffff


	//   ....[7]....
        /*0058*/ 	.word	0xffffffff


	//   ....[8]....
        /*005c*/ 	.word	0xffffffff


	//   ....[9]....
        /*0060*/ 	.word	0xffffffff


	//   ....[10]....
        /*0064*/ 	.word	0xffffffff


	//   ....[11]....
        /*0068*/ 	.word	0xffffffff


	//   ....[12]....
        /*006c*/ 	.word	0xffffffff


	//   ....[13]....
        /*0070*/ 	.word	0xffffffff


	//   ....[14]....
        /*0074*/ 	.word	0xffffffff


	//   ....[15]....
        /*0078*/ 	.word	0xffffffff


	//----- nvinfo : EIATTR_COOP_GROUP_INSTR_OFFSETS
	.align		4
.L_1390:
        /*007c*/ 	.byte	0x04, 0x28
        /*007e*/ 	.short	(.L_1392 - .L_1391)


	//   ....[0]....
.L_1391:
        /*0080*/ 	.word	0x0000c200


	//   ....[1]....
        /*0084*/ 	.word	0x0000c330


	//   ....[2]....
        /*0088*/ 	.word	0x0000c340


	//   ....[3]....
        /*008c*/ 	.word	0x0000c390


	//   ....[4]....
        /*0090*/ 	.word	0x0000eac0


	//   ....[5]....
        /*0094*/ 	.word	0x0000ead0


	//   ....[6]....
        /*0098*/ 	.word	0x0000eb00


	//   ....[7]....
        /*009c*/ 	.word	0x0000eb10


	//   ....[8]....
        /*00a0*/ 	.word	0x00011090


	//   ....[9]....
        /*00a4*/ 	.word	0x000110b0


	//   ....[10]....
        /*00a8*/ 	.word	0x000110e0


	//   ....[11]....
        /*00ac*/ 	.word	0x000110f0


	//   ....[12]....
        /*00b0*/ 	.word	0x000120b0


	//   ....[13]....
        /*00b4*/ 	.word	0x000120f0


	//   ....[14]....
        /*00b8*/ 	.word	0x00012130


	//   ....[15]....
        /*00bc*/ 	.word	0x00012140


	//----- nvinfo : EIATTR_EXIT_INSTR_OFFSETS
	.align		4
.L_1392:
        /*00c0*/ 	.byte	0x04, 0x1c
        /*00c2*/ 	.short	(.L_1394 - .L_1393)


	//   ....[0]....
.L_1393:
        /*00c4*/ 	.word	0x00000300


	//   ....[1]....
        /*00c8*/ 	.word	0x00000920


	//   ....[2]....
        /*00cc*/ 	.word	0x00000950


	//   ....[3]....
        /*00d0*/ 	.word	0x00012fd0


	//   ....[4]....
        /*00d4*/ 	.word	0x000130d0


	//   ....[5]....
        /*00d8*/ 	.word	0x000130f0


	//----- nvinfo : EIATTR_CTAIDZ_USED
	.align		4
.L_1394:
        /*00dc*/ 	.byte	0x01, 0x04
	.zero		2


	//----- nvinfo : EIATTR_CRS_STACK_SIZE
	.align		4
        /*00e0*/ 	.byte	0x04, 0x1e
        /*00e2*/ 	.short	(.L_1396 - .L_1395)
.L_1395:
        /*00e4*/ 	.word	0x00000000
.L_1396:


//--------------------- .nv.info._ZN5flash24flash_fwd_splitkv_kernelI23Flash_fwd_kernel_traitsILi96ELi64ELi64ELi4ELb0ELb0EN7cutlass6half_tE19Flash_kernel_traitsILi96ELi64ELi64ELi4ES3_EELb1ELb0ELb0ELb0ELb0ELb1ELb0ELb1EEEvNS_16Flash_fwd_paramsE --------------------------
	.section	.nv.info._ZN5flash24flash_fwd_splitkv_kernelI23Flash_fwd_kernel_traitsILi96ELi64ELi64ELi4ELb0ELb0EN7cutlass6half_tE19Flash_kernel_traitsILi96ELi64ELi64ELi4ES3_EELb1ELb0ELb0ELb0ELb0ELb1ELb0ELb1EEEvNS_16Flash_fwd_paramsE,"",@"SHT_CUDA_INFO"
	.sectionflags	@""
	.align	4


	//----- nvinfo : EIATTR_CUDA_API_VERSION
	.align		4
        /*0000*/ 	.byte	0x04, 0x37
        /*0002*/ 	.short	(.L_1398 - .L_1397)
.L_1397:
        /*0004*/ 	.word	0x00000082


	//----- nvinfo : EIATTR_SW2861232_WAR
	.align		4
.L_1398:
        /*0008*/ 	.byte	0x01, 0x35
	.zero		2


	//----- nvinfo : EIATTR_PARAM_CBANK
	.align		4
        /*000c*/ 	.byte	0x04, 0x0a
        /*000e*/ 	.short	(.L_1400 - .L_1399)
	.align		4
.L_1399:
        /*0010*/ 	.word	index@(.nv.constant0._ZN5flash24flash_fwd_splitkv_kernelI23Flash_fwd_kernel_traitsILi96ELi64ELi64ELi4ELb0ELb0EN7cutlass6half_tE19Flash_kernel_traitsILi96ELi64ELi64ELi4ES3_EELb1ELb0ELb0ELb0ELb0ELb1ELb0ELb1EEEvNS_16Flash_fwd_paramsE)
        /*0014*/ 	.short	0x0160
        /*0016*/ 	.short	0x01d0


	//----- nvinfo : EIATTR_CBANK_PARAM_SIZE
	.align		4
.L_1400:
        /*0018*/ 	.byte	0x03, 0x19
        /*001a*/ 	.short	0x01d0


	//----- nvinfo : EIATTR_KPARAM_INFO
	.align		4
        /*001c*/ 	.byte	0x04, 0x17
        /*001e*/ 	.short	(.L_1402 - .L_1401)
.L_1401:
        /*0020*/ 	.word	0x00000000
        /*0024*/ 	.short	0x0000
        /*0026*/ 	.short	0x0000
        /*0028*/ 	.byte	0x00, 0xf0, 0x41, 0x07


	//----- nvinfo : EIATTR_MAXREG_COUNT
	.align		4
.L_1402:
        /*002c*/ 	.byte	0x03, 0x1b
        /*002e*/ 	.short	0x00ff


	//----- nvinfo : EIATTR_NUM_BARRIERS
	.align		4
        /*0030*/ 	.byte	0x02, 0x4c
        /*0032*/ 	.byte	0x01
	.zero		1


	//----- nvinfo : EIATTR_MERCURY_ISA_VERSION
	.align		4
        /*0034*/ 	.byte	0x03, 0x5f
        /*0036*/ 	.short	0x0000


	//----- nvinfo : EIATTR_COOP_GROUP_MASK_REGIDS
	.align		4
        /*0038*/ 	.byte	0x04, 0x29
        /*003a*/ 	.short	(.L_1404 - .L_1403)


	//   ....[0]....
.L_1403:
        /*003c*/ 	.word	0xffffffff


	//   ....[1]....
        /*0040*/ 	.word	0xffffffff


	//   ....[2]....
        /*0044*/ 	.word	0xffffffff


	//   ....[3]....
        /*0048*/ 	.word	0xffffffff


	//   ....[4]....
        /*004c*/ 	.word	0xffffffff


	//   ....[5]....
        /*0050*/ 	.word	0xffffffff


	//   ....[6]....
        /*0054*/ 	.word	0xffffffff


	//   ....[7]....
        /*0058*/ 	.word	0xffffffff


	//   ....[8]....
        /*005c*/ 	.word	0xffffffff


	//   ....[9]....
        /*0060*/ 	.word	0xffffffff


	//   ....[10]....
        /*0064*/ 	.word	0xffffffff


	//   ....[11]....
        /*0068*/ 	.word	0xffffffff


	//   ....[12]....
        /*006c*/ 	.word	0xffffffff


	//   ....[13]....
        /*0070*/ 	.word	0xffffffff


	//   ....[14]....
        /*0074*/ 	.word	0xffffffff


	//   ....[15]....
        /*0078*/ 	.word	0xffffffff


	//----- nvinfo : EIATTR_COOP_GROUP_INSTR_OFFSETS
	.align		4
.L_1404:
        /*007c*/ 	.byte	0x04, 0x28
        /*007e*/ 	.short	(.L_1406 - .L_1405)


	//   ....[0]....
.L_1405:
        /*0080*/ 	.word	0x0000c5f0


	//   ....[1]....
        /*0084*/ 	.word	0x0000c710


	//   ....[2]....
        /*0088*/ 	.word	0x0000c720


	//   ....[3]....
        /*008c*/ 	.word	0x0000c770


	//   ....[4]....
        /*0090*/ 	.word	0x0000f2b0


	//   ....[5]....
        /*0094*/ 	.word	0x0000f2c0


	//   ....[6]....
        /*0098*/ 	.word	0x0000f300


	//   ....[7]....
        /*009c*/ 	.word	0x0000f310


	//   ....[8]....
        /*00a0*/ 	.word	0x00011c90


	//   ....[9]....
        /*00a4*/ 	.word	0x00011ca0


	//   ....[10]....
        /*00a8*/ 	.word	0x00011cd0


	//   ....[11]....
        /*00ac*/ 	.word	0x00011ce0


	//   ....[12]....
        /*00b0*/ 	.word	0x00012c90


	//   ....[13]....
        /*00b4*/ 	.word	0x00012cd0


	//   ....[14]....
        /*00b8*/ 	.word	0x00012d10


	//   ....[15]....
        /*00bc*/ 	.word	0x00012d20


	//----- nvinfo : EIATTR_EXIT_INSTR_OFFSETS
	.align		4
.L_1406:
        /*00c0*/ 	.byte	0x04, 0x1c
        /*00c2*/ 	.short	(.L_1408 - .L_1407)


	//   ....[0]....
.L_1407:
        /*00c4*/ 	.word	0x00000300


	//   ....[1]....
        /*00c8*/ 	.word	0x00000920


	//   ....[2]....
        /*00cc*/ 	.word	0x00000950


	//   ....[3]....
        /*00d0*/ 	.word	0x00013bb0


	//   ....[4]....
        /*00d4*/ 	.word	0x00013cb0


	//   ....[5]....
        /*00d8*/ 	.word	0x00013cd0


	//----- nvinfo : EIATTR_CTAIDZ_USED
	.align		4
.L_1408:
        /*00dc*/ 	.byte	0x01, 0x04
	.zero		2


	//----- nvinfo : EIATTR_CRS_STACK_SIZE
	.align		4
        /*00e0*/ 	.byte	0x04, 0x1e
        /*00e2*/ 	.short	(.L_1410 - .L_1409)
.L_1409:
        /*00e4*/ 	.word	0x00000000
.L_1410:


//--------------------- .nv.info._ZN5flash24flash_fwd_splitkv_kernelI23Flash_fwd_kernel_traitsILi96ELi64ELi64ELi4ELb0ELb0EN7cutlass6half_tE19Flash_kernel_traitsILi96ELi64ELi64ELi4ES3_EELb1ELb0ELb0ELb0ELb0ELb0ELb1ELb0EEEvNS_16Flash_fwd_paramsE --------------------------
	.section	.nv.info._ZN5flash24flash_fwd_splitkv_kernelI23Flash_fwd_kernel_traitsILi96ELi64ELi64ELi4ELb0ELb0EN7cutlass6half_tE19Flash_kernel_traitsILi96ELi64ELi64ELi4ES3_EELb1ELb0ELb0ELb0ELb0ELb0ELb1ELb0EEEvNS_16Flash_fwd_paramsE,"",@"SHT_CUDA_INFO"
	.sectionflags	@""
	.align	4


	//----- nvinfo : EIATTR_CUDA_API_VERSION
	.align		4
        /*0000*/ 	.byte	0x04, 0x37
        /*0002*/ 	.short	(.L_1412 - .L_1411)
.L_1411:
        /*0004*/ 	.word	0x00000082


	//----- nvinfo : EIATTR_SW2861232_WAR
	.align		4
.L_1412:
        /*0008*/ 	.byte	0x01, 0x35
	.zero		2


	//----- nvinfo : EIATTR_PARAM_CBANK
	.align		4
        /*000c*/ 	.byte	0x04, 0x0a
        /*000e*/ 	.short	(.L_1414 - .L_1413)
	.align		4
.L_1413:
        /*0010*/ 	.word	index@(.nv.constant0._ZN5flash24flash_fwd_splitkv_kernelI23Flash_fwd_kernel_traitsILi96ELi64ELi64ELi4ELb0ELb0EN7cutlass6half_tE19Flash_kernel_traitsILi96ELi64ELi64ELi4ES3_EELb1ELb0ELb0ELb0ELb0ELb0ELb1ELb0EEEvNS_16Flash_fwd_paramsE)
        /*0014*/ 	.short	0x0160
        /*0016*/ 	.short	0x01d0


	//----- nvinfo : EIATTR_CBANK_PARAM_SIZE
	.align		4
.L_1414:
        /*0018*/ 	.byte	0x03, 0x19
        /*001a*/ 	.short	0x01d0


	//----- nvinfo : EIATTR_KPARAM_INFO
	.align		4
        /*001c*/ 	.byte	0x04, 0x17
        /*001e*/ 	.short	(.L_1416 - .L_1415)
.L_1415:
        /*0020*/ 	.word	0x00000000
        /*0024*/ 	.short	0x0000
        /*0026*/ 	.short	0x0000
        /*0028*/ 	.byte	0x00, 0xf0, 0x41, 0x07


	//----- nvinfo : EIATTR_MAXREG_COUNT
	.align		4
.L_1416:
        /*002c*/ 	.byte	0x03, 0x1b
        /*002e*/ 	.short	0x00ff


	//----- nvinfo : EIATTR_NUM_BARRIERS
	.align		4
        /*0030*/ 	.byte	0x02, 0x4c
        /*0032*/ 	.byte	0x01
	.zero		1


	//----- nvinfo : EIATTR_MERCURY_ISA_VERSION
	.align		4
        /*0034*/ 	.byte	0x03, 0x5f
        /*0036*/ 	.short	0x0000


	//----- nvinfo : EIATTR_COOP_GROUP_MASK_REGIDS
	.align		4
        /*0038*/ 	.byte	0x04, 0x29
        /*003a*/ 	.short	(.L_1418 - .L_1417)


	//   ....[0]....
.L_1417:
        /*003c*/ 	.word	0xffffffff


	//   ....[1]....
        /*0040*/ 	.word	0xffffffff


	//   ....[2]....
        /*0044*/ 	.word	0xffffffff


	//   ....[3]....
        /*0048*/ 	.word	0xffffffff


	//   ....[4]....
        /*004c*/ 	.word	0xffffffff


	//   ....[5]....
        /*0050*/ 	.word	0xffffffff


	//   ....[6]....
        /*0054*/ 	.word	0xffffffff


	//   ....[7]....
        /*0058*/ 	.word	0xffffffff


	//   ....[8]....
        /*005c*/ 	.word	0xffffffff


	//   ....[9]....
        /*0060*/ 	.word	0xffffffff


	//   ....[10]....
        /*0064*/ 	.word	0xffffffff


	//   ....[11]....
        /*0068*/ 	.word	0xffffffff


	//   ....[12]....
        /*006c*/ 	.word	0xffffffff


	//   ....[13]....
        /*0070*/ 	.word	0xffffffff


	//   ....[14]....
        /*0074*/ 	.word	0xffffffff


	//   ....[15]....
        /*0078*/ 	.word	0xffffffff


	//----- nvinfo : EIATTR_COOP_GROUP_INSTR_OFFSETS
	.align		4
.L_1418:
        /*007c*/ 	.byte	0x04, 0x28
        /*007e*/ 	.short	(.L_1420 - .L_1419)


	//   ....[0]....
.L_1419:
        /*0080*/ 	.word	0x00003f90


	//   ....[1]....
        /*0084*/ 	.word	0x00004010


	//   ....[2]....
        /*0088*/ 	.word	0x00004020


	//   ....[3]....
        /*008c*/ 	.word	0x00004090


	//   ....[4]....
        /*0090*/ 	.word	0x00006830


	//   ....[5]....
        /*0094*/ 	.word	0x00006870


	//   ....[6]....
        /*0098*/ 	.word	0x00006890


	//   ....[7]....
        /*009c*/ 	.word	0x000068c0


	//   ....[8]....
        /*00a0*/ 	.word	0x00008e20


	//   ....[9]....
        /*00a4*/ 	.word	0x00008e40


	//   ....[10]....
        /*00a8*/ 	.word	0x00008e70


	//   ....[11]....
        /*00ac*/ 	.word	0x00008e80


	//   ....[12]....
        /*00b0*/ 	.word	0x00009e40


	//   ....[13]....
        /*00b4*/ 	.word	0x00009e80


	//   ....[14]....
        /*00b8*/ 	.word	0x00009ee0


	//   ....[15]....
        /*00bc*/ 	.word	0x00009ef0


	//----- nvinfo : EIATTR_EXIT_INSTR_OFFSETS
	.align		4
.L_1420:
        /*00c0*/ 	.byte	0x04, 0x1c
        /*00c2*/ 	.short	(.L_1422 - .L_1421)


	//   ....[0]....
.L_1421:
        /*00c4*/ 	.word	0x00000420


	//   ....[1]....
        /*00c8*/ 	.word	0x00000bf0


	//   ....[2]....
        /*00cc*/ 	.word	0x00000c20


	//   ....[3]....
        /*00d0*/ 	.word	0x0000adf0


	//   ....[4]....
        /*00d4*/ 	.word	0x0000ae50


	//   ....[5]....
        /*00d8*/ 	.word	0x0000ae70


	//----- nvinfo : EIATTR_CTAIDZ_USED
	.align		4
.L_1422:
        /*00dc*/ 	.byte	0x01, 0x04
	.zero		2


	//----- nvinfo : EIATTR_CRS_STACK_SIZE
	.align		4
        /*00e0*/ 	.byte	0x04, 0x1e
        /*00e2*/ 	.short	(.L_1424 - .L_1423)
.L_1423:
        /*00e4*/ 	.word	0x00000000
.L_1424:


//--------------------- .nv.info._ZN5flash24flash_fwd_splitkv_kernelI23Flash_fwd_kernel_traitsILi96ELi64ELi64ELi4ELb0ELb0EN7cutlass6half_tE19Flash_kernel_traitsILi96ELi64ELi64ELi4ES3_EELb1ELb0ELb0ELb0ELb0ELb1ELb1ELb0EEEvNS_16Flash_fwd_paramsE --------------------------
	.section	.nv.info._ZN5flash24flash_fwd_splitkv_kernelI23Flash_fwd_kernel_traitsILi96ELi64ELi64ELi4ELb0ELb0EN7cutlass6half_tE19Flash_kernel_traitsILi96ELi64ELi64ELi4ES3_EELb1ELb0ELb0ELb0ELb0ELb1ELb1ELb0EEEvNS_16Flash_fwd_paramsE,"",@"SHT_CUDA_INFO"
	.sectionflags	@""
	.align	4


	//----- nvinfo : EIATTR_CUDA_API_VERSION
	.align		4
        /*0000*/ 	.byte	0x04, 0x37
        /*0002*/ 	.short	(.L_1426 - .L_1425)
.L_1425:
        /*0004*/ 	.word	0x00000082


	//----- nvinfo : EIATTR_SW2861232_WAR
	.align		4
.L_1426:
        /*0008*/ 	.byte	0x01, 0x35
	.zero		2


	//----- nvinfo : EIATTR_PARAM_CBANK
	.align		4
        /*000c*/ 	.byte	0x04, 0x0a
        /*000e*/ 	.short	(.L_1428 - .L_1427)
	.align		4
.L_1427:
        /*0010*/ 	.word	index@(.nv.constant0._ZN5flash24flash_fwd_splitkv_kernelI23Flash_fwd_kernel_traitsILi96ELi64ELi64ELi4ELb0ELb0EN7cutlass6half_tE19Flash_kernel_traitsILi96ELi64ELi64ELi4ES3_EELb1ELb0ELb0ELb0ELb0ELb1ELb1ELb0EEEvNS_16Flash_fwd_paramsE)
        /*0014*/ 	.short	0x0160
        /*0016*/ 	.short	0x01d0


	//----- nvinfo : EIATTR_CBANK_PARAM_SIZE
	.align		4
.L_1428:
        /*0018*/ 	.byte	0x03, 0x19
        /*001a*/ 	.short	0x01d0


	//----- nvinfo : EIATTR_KPARAM_INFO
	.align		4
        /*001c*/ 	.byte	0x04, 0x17
        /*001e*/ 	.short	(.L_1430 - .L_1429)
.L_1429:
        /*0020*/ 	.word	0x00000000
        /*0024*/ 	.short	0x0000
        /*0026*/ 	.short	0x0000
        /*0028*/ 	.byte	0x00, 0xf0, 0x41, 0x07


	//----- nvinfo : EIATTR_MAXREG_COUNT
	.align		4
.L_1430:
        /*002c*/ 	.byte	0x03, 0x1b
        /*002e*/ 	.short	0x00ff


	//----- nvinfo : EIATTR_NUM_BARRIERS
	.align		4
        /*0030*/ 	.byte	0x02, 0x4c
        /*0032*/ 	.byte	0x01
	.zero		1


	//----- nvinfo : EIATTR_MERCURY_ISA_VERSION
	.align		4
        /*0034*/ 	.byte	0x03, 0x5f
        /*0036*/ 	.short	0x0000


	//----- nvinfo : EIATTR_COOP_GROUP_MASK_REGIDS
	.align		4
        /*0038*/ 	.byte	0x04, 0x29
        /*003a*/ 	.short	(.L_1432 - .L_1431)


	//   ....[0]....
.L_1431:
        /*003c*/ 	.word	0xffffffff


	//   ....[1]....
        /*0040*/ 	.word	0xffffffff


	//   ....[2]....
        /*0044*/ 	.word	0xffffffff


	//   ....[3]....
        /*0048*/ 	.word	0xffffffff


	//   ....[4]....
        /*004c*/ 	.word	0xffffffff


	//   ....[5]....
        /*0050*/ 	.word	0xffffffff


	//   ....[6]....
        /*0054*/ 	.word	0xffffffff


	//   ....[7]....
        /*0058*/ 	.word	0xffffffff


	//   ....[8]....
        /*005c*/ 	.word	0xffffffff


	//   ....[9]....
        /*0060*/ 	.word	0xffffffff


	//   ....[10]....
        /*0064*/ 	.word	0xffffffff


	//   ....[11]....
        /*0068*/ 	.word	0xffffffff


	//   ....[12]....
        /*006c*/ 	.word	0xffffffff


	//   ....[13]....
        /*0070*/ 	.word	0xffffffff


	//   ....[14]....
        /*0074*/ 	.word	0xffffffff


	//   ....[15]....
        /*0078*/ 	.word	0xffffffff


	//----- nvinfo : EIATTR_COOP_GROUP_INSTR_OFFSETS
	.align		4
.L_1432:
        /*007c*/ 	.byte	0x04, 0x28
        /*007e*/ 	.short	(.L_1434 - .L_1433)


	//   ....[0]....
.L_1433:
        /*0080*/ 	.word	0x00004390


	//   ....[1]....
        /*0084*/ 	.word	0x00004400


	//   ....[2]....
        /*0088*/ 	.word	0x00004410


	//   ....[3]....
        /*008c*/ 	.word	0x00004440


	//   ....[4]....
        /*0090*/ 	.word	0x00007050


	//   ....[5]....
        /*0094*/ 	.word	0x00007070


	//   ....[6]....
        /*0098*/ 	.word	0x00007090


	//   ....[7]....
        /*009c*/ 	.word	0x000070c0


	//   ....[8]....
        /*00a0*/ 	.word	0x00009a20


	//   ....[9]....
        /*00a4*/ 	.word	0x00009a40


	//   ....[10]....
        /*00a8*/ 	.word	0x00009a70


	//   ....[11]....
        /*00ac*/ 	.word	0x00009a80


	//   ....[12]....
        /*00b0*/ 	.word	0x0000aa20


	//   ....[13]....
        /*00b4*/ 	.word	0x0000aa60


	//   ....[14]....
        /*00b8*/ 	.word	0x0000aac0


	//   ....[15]....
        /*00bc*/ 	.word	0x0000aad0


	//----- nvinfo : EIATTR_EXIT_INSTR_OFFSETS
	.align		4
.L_1434:
        /*00c0*/ 	.byte	0x04, 0x1c
        /*00c2*/ 	.short	(.L_1436 - .L_1435)


	//   ....[0]....
.L_1435:
        /*00c4*/ 	.word	0x00000420


	//   ....[1]....
        /*00c8*/ 	.word	0x00000bf0


	//   ....[2]....
        /*00cc*/ 	.word	0x00000c20


	//   ....[3]....
        /*00d0*/ 	.word	0x0000b9d0


	//   ....[4]....
        /*00d4*/ 	.word	0x0000ba30


	//   ....[5]....
        /*00d8*/ 	.word	0x0000ba50


	//----- nvinfo : EIATTR_CTAIDZ_USED
	.align		4
.L_1436:
        /*00dc*/ 	.byte	0x01, 0x04
	.zero		2


	//----- nvinfo : EIATTR_CRS_STACK_SIZE
	.align		4
        /*00e0*/ 	.byte	0x04, 0x1e
        /*00e2*/ 	.short	(.L_1438 - .L_1437)
.L_1437:
        /*00e4*/ 	.word	0x00000000
.L_1438:


//--------------------- .nv.info._ZN5flash24flash_fwd_splitkv_kernelI23Flash_fwd_kernel_traitsILi96ELi64ELi64ELi4ELb0ELb0EN7cutlass6half_tE19Flash_kernel_traitsILi96ELi64ELi64ELi4ES3_EELb1ELb0ELb0ELb0ELb0ELb0ELb1ELb1EEEvNS_16Flash_fwd_paramsE --------------------------
	.section	.nv.info._ZN5flash24flash_fwd_splitkv_kernelI23Flash_fwd_kernel_traitsILi96ELi64ELi64ELi4ELb0ELb0EN7cutlass6half_tE19Flash_kernel_traitsILi96ELi64ELi64ELi4ES3_EELb1ELb0ELb0ELb0ELb0ELb0ELb1ELb1EEEvNS_16Flash_fwd_paramsE,"",@"SHT_CUDA_INFO"
	.sectionflags	@""
	.align	4


	//----- nvinfo : EIATTR_CUDA_API_VERSION
	.align		4
        /*0000*/ 	.byte	0x04, 0x37
        /*0002*/ 	.short	(.L_1440 - .L_1439)
.L_1439:
        /*0004*/ 	.word	0x00000082


	//----- nvinfo : EIATTR_SW2861232_WAR
	.align		4
.L_1440:
        /*0008*/ 	.byte	0x01, 0x35
	.zero		2


	//----- nvinfo : EIATTR_PARAM_CBANK
	.align		4
        /*000c*/ 	.byte	0x04, 0x0a
        /*000e*/ 	.short	(.L_1442 - .L_1441)
	.align		4
.L_1441:
        /*0010*/ 	.word	index@(.nv.constant0._ZN5flash24flash_fwd_splitkv_kernelI23Flash_fwd_kernel_traitsILi96ELi64ELi64ELi4ELb0ELb0EN7cutlass6half_tE19Flash_kernel_traitsILi96ELi64ELi64ELi4ES3_EELb1ELb0ELb0ELb0ELb0ELb0ELb1ELb1EEEvNS_16Flash_fwd_paramsE)
        /*0014*/ 	.short	0x0160
        /*0016*/ 	.short	0x01d0


	//----- nvinfo : EIATTR_CBANK_PARAM_SIZE
	.align		4
.L_1442:
        /*0018*/ 	.byte	0x03, 0x19
        /*001a*/ 	.short	0x01d0


	//----- nvinfo : EIATTR_KPARAM_INFO
	.align		4
        /*001c*/ 	.byte	0x04, 0x17
        /*001e*/ 	.short	(.L_1444 - .L_1443)
.L_1443:
        /*0020*/ 	.word	0x00000000
        /*0024*/ 	.short	0x0000
        /*0026*/ 	.short	0x0000
        /*0028*/ 	.byte	0x00, 0xf0, 0x41, 0x07


	//----- nvinfo : EIATTR_MAXREG_COUNT
	.align		4
.L_1444:
        /*002c*/ 	.byte	0x03, 0x1b
        /*002e*/ 	.short	0x00ff


	//----- nvinfo : EIATTR_NUM_BARRIERS
	.align		4
        /*0030*/ 	.byte	0x02, 0x4c
        /*0032*/ 	.byte	0x01
	.zero		1


	//----- nvinfo : EIATTR_MERCURY_ISA_VERSION
	.align		4
        /*0034*/ 	.byte	0x03, 0x5f
        /*0036*/ 	.short	0x0000


	//----- nvinfo : EIATTR_COOP_GROUP_MASK_REGIDS
	.align		4
        /*0038*/ 	.byte	0x04, 0x29
        /*003a*/ 	.short	(.L_1446 - .L_1445)


	//   ....[0]....
.L_1445:
        /*003c*/ 	.word	0xffffffff


	//   ....[1]....
        /*0040*/ 	.word	0xffffffff


	//   ....[2]....
        /*0044*/ 	.word	0xffffffff


	//   ....[3]....
        /*0048*/ 	.word	0xffffffff


	//   ....[4]....
        /*004c*/ 	.word	0xffffffff


	//   ....[5]....
        /*0050*/ 	.word	0xffffffff


	//   ....[6]....
        /*0054*/ 	.word	0xffffffff


	//   ....[7]....
        /*0058*/ 	.word	0xffffffff


	//   ....[8]....
        /*005c*/ 	.word	0xffffffff


	//   ....[9]....
        /*0060*/ 	.word	0xffffffff


	//   ....[10]....
        /*0064*/ 	.word	0xffffffff


	//   ....[11]....
        /*0068*/ 	.word	0xffffffff


	//   ....[12]....
        /*006c*/ 	.word	0xffffffff


	//   ....[13]....
        /*0070*/ 	.word	0xffffffff


	//   ....[14]....
        /*0074*/ 	.word	0xffffffff


	//   ....[15]....
        /*0078*/ 	.word	0xffffffff


	//----- nvinfo : EIATTR_COOP_GROUP_INSTR_OFFSETS
	.align		4
.L_1446:
        /*007c*/ 	.byte	0x04, 0x28
        /*007e*/ 	.short	(.L_1448 - .L_1447)


	//   ....[0]....
.L_1447:
        /*0080*/ 	.word	0x0000c590


	//   ....[1]....
        /*0084*/ 	.word	0x0000c5d0


	//   ....[2]....
        /*0088*/ 	.word	0x0000c5f0


	//   ....[3]....
        /*008c*/ 	.word	0x0000c610


	//   ....[4]....
        /*0090*/ 	.word	0x0000ede0


	//   ....[5]....
        /*0094*/ 	.word	0x0000edf0


	//   ....[6]....
        /*0098*/ 	.word	0x0000ee30


	//   ....[7]....
        /*009c*/ 	.word	0x0000ee40


	//   ....[8]....
        /*00a0*/ 	.word	0x000113b0


	//   ....[9]....
        /*00a4*/ 	.word	0x000113d0


	//   ....[10]....
        /*00a8*/ 	.word	0x00011410


	//   ....[11]....
        /*00ac*/ 	.word	0x00011420


	//   ....[12]....
        /*00b0*/ 	.word	0x000123c0


	//   ....[13]....
        /*00b4*/ 	.word	0x00012400


	//   ....[14]....
        /*00b8*/ 	.word	0x00012460


	//   ....[15]....
        /*00bc*/ 	.word	0x00012470


	//----- nvinfo : EIATTR_EXIT_INSTR_OFFSETS
	.align		4
.L_1448:
        /*00c0*/ 	.byte	0x04, 0x1c
        /*00c2*/ 	.short	(.L_1450 - .L_1449)


	//   ....[0]....
.L_1449:
        /*00c4*/ 	.word	0x00000420


	//   ....[1]....
        /*00c8*/ 	.word	0x00000bf0


	//   ....[2]....
        /*00cc*/ 	.word	0x00000c20


	//   ....[3]....
        /*00d0*/ 	.word	0x000132a0


	//   ....[4]....
        /*00d4*/ 	.word	0x00013300


	//   ....[5]....
        /*00d8*/ 	.word	0x00013320


	//----- nvinfo : EIATTR_CTAIDZ_USED
	.align		4
.L_1450:
        /*00dc*/ 	.byte	0x01, 0x04
	.zero		2


	//----- nvinfo : EIATTR_CRS_STACK_SIZE
	.align		4
        /*00e0*/ 	.byte	0x04, 0x1e
        /*00e2*/ 	.short	(.L_1452 - .L_1451)
.L_1451:
        /*00e4*/ 	.word	0x00000000
.L_1452:


//--------------------- .nv.info._ZN5flash24flash_fwd_splitkv_kernelI23Flash_fwd_kernel_traitsILi96ELi64ELi64ELi4ELb0ELb0EN7cutlass6half_tE19Flash_kernel_traitsILi96ELi64ELi64ELi4ES3_EELb1ELb0ELb0ELb0ELb0ELb1ELb1ELb1EEEvNS_16Flash_fwd_paramsE --------------------------
	.section	.nv.info._ZN5flash24flash_fwd_splitkv_kernelI23Flash_fwd_kernel_traitsILi96ELi64ELi64ELi4ELb0ELb0EN7cutlass6half_tE19Flash_kernel_traitsILi96ELi64ELi64ELi4ES3_EELb1ELb0ELb0ELb0ELb0ELb1ELb1ELb1EEEvNS_16Flash_fwd_paramsE,"",@"SHT_CUDA_INFO"
	.sectionflags	@""
	.align	4


	//----- nvinfo : EIATTR_CUDA_API_VERSION
	.align		4
        /*0000*/ 	.byte	0x04, 0x37
        /*0002*/ 	.short	(.L_1454 - .L_1453)
.L_1453:
        /*0004*/ 	.word	0x00000082


	//----- nvinfo : EIATTR_SW2861232_WAR
	.align		4
.L_1454:
        /*0008*/ 	.byte	0x01, 0x35
	.zero		2


	//----- nvinfo : EIATTR_PARAM_CBANK
	.align		4
        /*000c*/ 	.byte	0x04, 0x0a
        /*000e*/ 	.short	(.L_1456 - .L_1455)
	.align		4
.L_1455:
        /*0010*/ 	.word	index@(.nv.constant0._ZN5flash24flash_fwd_splitkv_kernelI23Flash_fwd_kernel_traitsILi96ELi64ELi64ELi4ELb0ELb0EN7cutlass6half_tE19Flash_kernel_traitsILi96ELi64ELi64ELi4ES3_EELb1ELb0ELb0ELb0ELb0ELb1ELb1ELb1EEEvNS_16Flash_fwd_paramsE)
        /*0014*/ 	.short	0x0160
        /*0016*/ 	.short	0x01d0


	//----- nvinfo : EIATTR_CBANK_PARAM_SIZE
	.align		4
.L_1456:
        /*0018*/ 	.byte	0x03, 0x19
        /*001a*/ 	.short	0x01d0


	//----- nvinfo : EIATTR_KPARAM_INFO
	.align		4
        /*001c*/ 	.byte	0x04, 0x17
        /*001e*/ 	.short	(.L_1458 - .L_1457)
.L_1457:
        /*0020*/ 	.word	0x00000000
        /*0024*/ 	.short	0x0000
        /*0026*/ 	.short	0x0000
        /*0028*/ 	.byte	0x00, 0xf0, 0x41, 0x07


	//----- nvinfo : EIATTR_MAXREG_COUNT
	.align		4
.L_1458:
        /*002c*/ 	.byte	0x03, 0x1b
        /*002e*/ 	.short	0x00ff


	//----- nvinfo : EIATTR_NUM_BARRIERS
	.align		4
        /*0030*/ 	.byte	0x02, 0x4c
        /*0032*/ 	.byte	0x01
	.zero		1


	//----- nvinfo : EIATTR_MERCURY_ISA_VERSION
	.align		4
        /*0034*/ 	.byte	0x03, 0x5f
        /*0036*/ 	.short	0x0000


	//----- nvinfo : EIATTR_COOP_GROUP_MASK_REGIDS
	.align		4
        /*0038*/ 	.byte	0x04, 0x29
        /*003a*/ 	.short	(.L_1460 - .L_1459)


	//   ....[0]....
.L_1459:
        /*003c*/ 	.word	0xffffffff


	//   ....[1]....
        /*0040*/ 	.word	0xffffffff


	//   ....[2]....
        /*0044*/ 	.word	0xffffffff


	//   ....[3]....
        /*0048*/ 	.word	0xffffffff


	//   ....[4]....
        /*004c*/ 	.word	0xffffffff


	//   ....[5]....
        /*0050*/ 	.word	0xffffffff


	//   ....[6]....
        /*0054*/ 	.word	0xffffffff


	//   ....[7]....
        /*0058*/ 	.word	0xffffffff


	//   ....[8]....
        /*005c*/ 	.word	0xffffffff


	//   ....[9]....
        /*0060*/ 	.word	0xffffffff


	//   ....[10]....
        /*0064*/ 	.word	0xffffffff


	//   ....[11]....
        /*0068*/ 	.word	0xffffffff


	//   ....[12]....
        /*006c*/ 	.word	0xffffffff


	//   ....[13]....
        /*0070*/ 	.word	0xffffffff


	//   ....[14]....
        /*0074*/ 	.word	0xffffffff


	//   ....[15]....
        /*0078*/ 	.word	0xffffffff


	//----- nvinfo : EIATTR_COOP_GROUP_INSTR_OFFSETS
	.align		4
.L_1460:
        /*007c*/ 	.byte	0x04, 0x28
        /*007e*/ 	.short	(.L_1462 - .L_1461)


	//   ....[0]....
.L_1461:
        /*0080*/ 	.word	0x0000c9e0


	//   ....[1]....
        /*0084*/ 	.word	0x0000ca00


	//   ....[2]....
        /*0088*/ 	.word	0x0000ca70


	//   ....[3]....
        /*008c*/ 	.word	0x0000ca80


	//   ....[4]....
        /*0090*/ 	.word	0x0000f640


	//   ....[5]....
        /*0094*/ 	.word	0x0000f650


	//   ....[6]....
        /*0098*/ 	.word	0x0000f680


	//   ....[7]....
        /*009c*/ 	.word	0x0000f690


	//   ....[8]....
        /*00a0*/ 	.word	0x00012020


	//   ....[9]....
        /*00a4*/ 	.word	0x00012030


	//   ....[10]....
        /*00a8*/ 	.word	0x00012060


	//   ....[11]....
        /*00ac*/ 	.word	0x00012070


	//   ....[12]....
        /*00b0*/ 	.word	0x00013010


	//   ....[13]....
        /*00b4*/ 	.word	0x00013050


	//   ....[14]....
        /*00b8*/ 	.word	0x000130b0


	//   ....[15]....
        /*00bc*/ 	.word	0x000130c0


	//----- nvinfo : EIATTR_EXIT_INSTR_OFFSETS
	.align		4
.L_1462:
        /*00c0*/ 	.byte	0x04, 0x1c
        /*00c2*/ 	.short	(.L_1464 - .L_1463)


	//   ....[0]....
.L_1463:
        /*00c4*/ 	.word	0x00000420


	//   ....[1]....
        /*00c8*/ 	.word	0x00000bf0


	//   ....[2]....
        /*00cc*/ 	.word	0x00000c20


	//   ....[3]....
        /*00d0*/ 	.word	0x00013ef0


	//   ....[4]....
        /*00d4*/ 	.word	0x00013f50


	//   ....[5]....
        /*00d8*/ 	.word	0x00013f70


	//----- nvinfo : EIATTR_CTAIDZ_USED
	.align		4
.L_1464:
        /*00dc*/ 	.byte	0x01, 0x04
	.zero		2


	//----- nvinfo : EIATTR_CRS_STACK_SIZE
	.align		4
        /*00e0*/ 	.byte	0x04, 0x1e
        /*00e2*/ 	.short	(.L_1466 - .L_1465)
.L_1465:
        /*00e4*/ 	.word	0x00000000
.L_1466:


//--------------------- .nv.info._ZN5flash24flash_fwd_splitkv_kernelI23Flash_fwd_kernel_traitsILi96ELi64ELi64ELi4ELb0ELb0EN7cutlass6half_tE19Flash_kernel_traitsILi96ELi64ELi64ELi4ES3_EELb1ELb0ELb0ELb1ELb1ELb0ELb0ELb0EEEvNS_16Flash_fwd_paramsE --------------------------
	.section	.nv.info._ZN5flash24flash_fwd_splitkv_kernelI23Flash_fwd_kernel_traitsILi96ELi64ELi64ELi4ELb0ELb0EN7cutlass6half_tE19Flash_kernel_traitsILi96ELi64ELi64ELi4ES3_EELb1ELb0ELb0ELb1ELb1ELb0ELb0ELb0EEEvNS_16Flash_fwd_paramsE,"",@"SHT_CUDA_INFO"
	.sectionflags	@""
	.align	4


	//----- nvinfo : EIATTR_CUDA_API_VERSION
	.align		4
        /*0000*/ 	.byte	0x04, 0x37
        /*0002*/ 	.short	(.L_1468 - .L_1467)
.L_1467:
        /*0004*/ 	.word	0x00000082


	//----- nvinfo : EIATTR_SW2861232_WAR
	.align		4
.L_1468:
        /*0008*/ 	.byte	0x01, 0x35
	.zero		2


	//----- nvinfo : EIATTR_PARAM_CBANK
	.align		4
        /*000c*/ 	.byte	0x04, 0x0a
        /*000e*/ 	.short	(.L_1470 - .L_1469)
	.align		4
.L_1469:
        /*0010*/ 	.word	index@(.nv.constant0._ZN5flash24flash_fwd_splitkv_kernelI23Flash_fwd_kernel_traitsILi96ELi64ELi64ELi4ELb0ELb0EN7cutlass6half_tE19Flash_kernel_traitsILi96ELi64ELi64ELi4ES3_EELb1ELb0ELb0ELb1ELb1ELb0ELb0ELb0EEEvNS_16Flash_fwd_paramsE)
        /*0014*/ 	.short	0x0160
        /*0016*/ 	.short	0x01d0


	//----- nvinfo : EIATTR_CBANK_PARAM_SIZE
	.align		4
.L_1470:
        /*0018*/ 	.byte	0x03, 0x19
        /*001a*/ 	.short	0x01d0


	//----- nvinfo : EIATTR_KPARAM_INFO
	.align		4
        /*001c*/ 	.byte	0x04, 0x17
        /*001e*/ 	.short	(.L_1472 - .L_1471)
.L_1471:
        /*0020*/ 	.word	0x00000000
        /*0024*/ 	.short	0x0000
        /*0026*/ 	.short	0x0000
        /*0028*/ 	.byte	0x00, 0xf0, 0x41, 0x07


	//----- nvinfo : EIATTR_MAXREG_COUNT
	.align		4
.L_1472:
        /*002c*/ 	.byte	0x03, 0x1b
        /*002e*/ 	.short	0x00ff


	//----- nvinfo : EIATTR_NUM_BARRIERS
	.align		4
        /*0030*/ 	.byte	0x02, 0x4c
        /*0032*/ 	.byte	0x01
	.zero		1


	//----- nvinfo : EIATTR_MERCURY_ISA_VERSION
	.align		4
        /*0034*/ 	.byte	0x03, 0x5f
        /*0036*/ 	.short	0x0000


	//----- nvinfo : EIATTR_COOP_GROUP_MASK_REGIDS
	.align		4
        /*0038*/ 	.byte	0x04, 0x29
        /*003a*/ 	.short	(.L_1474 - .L_1473)


	//   ....[0]....
.L_1473:
        /*003c*/ 	.word	0xffffffff


	//   ....[1]....
        /*0040*/ 	.word	0xffffffff


	//   ....[2]....
        /*0044*/ 	.word	0xffffffff


	//   ....[3]....
        /*0048*/ 	.word	0xffffffff


	//   ....[4]....
        /*004c*/ 	.word	0xffffffff


	//   ....[5]....
        /*0050*/ 	.word	0xffffffff


	//   ....[6]....
        /*0054*/ 	.word	0xffffffff


	//   ....[7]....
        /*0058*/ 	.word	0xffffffff


	//   ....[8]....
        /*005c*/ 	.word	0xffffffff


	//   ....[9]....
        /*0060*/ 	.word	0xffffffff


	//   ....[10]....
        /*0064*/ 	.word	0xffffffff


	//   ....[11]....
        /*0068*/ 	.word	0xffffffff


	//----- nvinfo : EIATTR_COOP_GROUP_INSTR_OFFSETS
	.align		4
.L_1474:
        /*006c*/ 	.byte	0x04, 0x28
        /*006e*/ 	.short	(.L_1476 - .L_1475)


	//   ....[0]....
.L_1475:
        /*0070*/ 	.word	0x00002b50


	//   ....[1]....
        /*0074*/ 	.word	0x00002b70


	//   ....[2]....
        /*0078*/ 	.word	0x00002bf0


	//   ....[3]....
        /*007c*/ 	.word	0x00002c00


	//   ....[4]....
        /*0080*/ 	.word	0x00004970


	//   ....[5]....
        /*0084*/ 	.word	0x00004990


	//   ....[6]....
        /*0088*/ 	.word	0x000049c0


	//   ....[7]....
        /*008c*/ 	.word	0x000049d0


	//   ....[8]....
        /*0090*/ 	.word	0x00005980


	//   ....[9]....
        /*0094*/ 	.word	0x000059c0


	//   ....[10]....
        /*0098*/ 	.word	0x00005a20


	//   ....[11]....
        /*009c*/ 	.word	0x00005a40


	//----- nvinfo : EIATTR_EXIT_INSTR_OFFSETS
	.align		4
.L_1476:
        /*00a0*/ 	.byte	0x04, 0x1c
        /*00a2*/ 	.short	(.L_1478 - .L_1477)


	//   ....[0]....
.L_1477:
        /*00a4*/ 	.word	0x00000160


	//   ....[1]....
        /*00a8*/ 	.word	0x00000630


	//   ....[2]....
        /*00ac*/ 	.word	0x00000660


	//   ....[3]....
        /*00b0*/ 	.word	0x00006780


	//----- nvinfo : EIATTR_CTAIDZ_USED
	.align		4
.L_1478:
        /*00b4*/ 	.byte	0x01, 0x04
	.zero		2


	//----- nvinfo : EIATTR_CRS_STACK_SIZE
	.align		4
        /*00b8*/ 	.byte	0x04, 0x1e
        /*00ba*/ 	.short	(.L_1480 - .L_1479)
.L_1479:
        /*00bc*/ 	.word	0x00000000
.L_1480:


//--------------------- .nv.info._ZN5flash24flash_fwd_splitkv_kernelI23Flash_fwd_kernel_traitsILi96ELi64ELi64ELi4ELb0ELb0EN7cutlass6half_tE19Flash_kernel_traitsILi96ELi64ELi64ELi4ES3_EELb1ELb0ELb0ELb1ELb1ELb1ELb0ELb0EEEvNS_16Flash_fwd_paramsE --------------------------
	.section	.nv.info._ZN5flash24flash_fwd_splitkv_kernelI23Flash_fwd_kernel_traitsILi96ELi64ELi64ELi4ELb0ELb0EN7cutlass6half_tE19Flash_kernel_traitsILi96ELi64ELi64ELi4ES3_EELb1ELb0ELb0ELb1ELb1ELb1ELb0ELb0EEEvNS_16Flash_fwd_paramsE,"",@"SHT_CUDA_INFO"
	.sectionflags	@""
	.align	4


	//----- nvinfo : EIATTR_CUDA_API_VERSION
	.align		4
        /*0000*/ 	.byte	0x04, 0x37
        /*0002*/ 	.short	(.L_1482 - .L_1481)
.L_1481:
        /*0004*/ 	.word	0x00000082


	//----- nvinfo : EIATTR_SW2861232_WAR
	.align		4
.L_1482:
        /*0008*/ 	.byte	0x01, 0x35
	.zero		2


	//----- nvinfo : EIATTR_PARAM_CBANK
	.align		4
        /*000c*/ 	.byte	0x04, 0x0a
        /*000e*/ 	.short	(.L_1484 - .L_1483)
	.align		4
.L_1483:
        /*0010*/ 	.word	index@(.nv.constant0._ZN5flash24flash_fwd_splitkv_kernelI23Flash_fwd_kernel_traitsILi96ELi64ELi64ELi4ELb0ELb0EN7cutlass6half_tE19Flash_kernel_traitsILi96ELi64ELi64ELi4ES3_EELb1ELb0ELb0ELb1ELb1ELb1ELb0ELb0EEEvNS_16Flash_fwd_paramsE)
        /*0014*/ 	.short	0x0160
        /*0016*/ 	.short	0x01d0


	//----- nvinfo : EIATTR_CBANK_PARAM_SIZE
	.align		4
.L_1484:
        /*0018*/ 	.byte	0x03, 0x19
        /*001a*/ 	.short	0x01d0


	//----- nvinfo : EIATTR_KPARAM_INFO
	.align		4
        /*001c*/ 	.byte	0x04, 0x17
        /*001e*/ 	.short	(.L_1486 - .L_1485)
.L_1485:
        /*0020*/ 	.word	0x00000000
        /*0024*/ 	.short	0x0000
        /*0026*/ 	.short	0x0000
        /*0028*/ 	.byte	0x00, 0xf0, 0x41, 0x07


	//----- nvinfo : EIATTR_MAXREG_COUNT
	.align		4
.L_1486:
        /*002c*/ 	.byte	0x03, 0x1b
        /*002e*/ 	.short	0x00ff


	//----- nvinfo : EIATTR_NUM_BARRIERS
	.align		4
        /*0030*/ 	.byte	0x02, 0x4c
        /*0032*/ 	.byte	0x01
	.zero		1


	//----- nvinfo : EIATTR_MERCURY_ISA_VERSION
	.align		4
        /*0034*/ 	.byte	0x03, 0x5f
        /*0036*/ 	.short	0x0000


	//----- nvinfo : EIATTR_COOP_GROUP_MASK_REGIDS
	.align		4
        /*0038*/ 	.byte	0x04, 0x29
        /*003a*/ 	.short	(.L_1488 - .L_1487)


	//   ....[0]....
.L_1487:
        /*003c*/ 	.word	0xffffffff


	//   ....[1]....
        /*0040*/ 	.word	0xffffffff


	//   ....[2]....
        /*0044*/ 	.word	0xffffffff


	//   ....[3]....
        /*0048*/ 	.word	0xffffffff


	//   ....[4]....
        /*004c*/ 	.word	0xffffffff


	//   ....[5]....
        /*0050*/ 	.word	0xffffffff


	//   ....[6]....
        /*0054*/ 	.word	0xffffffff


	//   ....[7]....
        /*0058*/ 	.word	0xffffffff


	//   ....[8]....
        /*005c*/ 	.word	0xffffffff


	//   ....[9]....
        /*0060*/ 	.word	0xffffffff


	//   ....[10]....
        /*0064*/ 	.word	0xffffffff


	//   ....[11]....
        /*0068*/ 	.word	0xffffffff


	//----- nvinfo : EIATTR_COOP_GROUP_INSTR_OFFSETS
	.align		4
.L_1488:
        /*006c*/ 	.byte	0x04, 0x28
        /*006e*/ 	.short	(.L_1490 - .L_1489)


	//   ....[0]....
.L_1489:
        /*0070*/ 	.word	0x00002fa0


	//   ....[1]....
        /*0074*/ 	.word	0x00002fb0


	//   ....[2]....
        /*0078*/ 	.word	0x00003000


	//   ....[3]....
        /*007c*/ 	.word	0x00003010


	//   ....[4]....
        /*0080*/ 	.word	0x00005190


	//   ....[5]....
        /*0084*/ 	.word	0x000051b0


	//   ....[6]....
        /*0088*/ 	.word	0x000051e0


	//   ....[7]....
        /*008c*/ 	.word	0x000051f0


	//   ....[8]....
        /*0090*/ 	.word	0x00006190


	//   ....[9]....
        /*0094*/ 	.word	0x000061d0


	//   ....[10]....
        /*0098*/ 	.word	0x00006230


	//   ....[11]....
        /*009c*/ 	.word	0x00006250


	//----- nvinfo : EIATTR_EXIT_INSTR_OFFSETS
	.align		4
.L_1490:
        /*00a0*/ 	.byte	0x04, 0x1c
        /*00a2*/ 	.short	(.L_1492 - .L_1491)


	//   ....[0]....
.L_1491:
        /*00a4*/ 	.word	0x00000160


	//   ....[1]....
        /*00a8*/ 	.word	0x00000630


	//   ....[2]....
        /*00ac*/ 	.word	0x00000660


	//   ....[3]....
        /*00b0*/ 	.word	0x00006f90


	//----- nvinfo : EIATTR_CTAIDZ_USED
	.align		4
.L_1492:
        /*00b4*/ 	.byte	0x01, 0x04
	.zero		2


	//----- nvinfo : EIATTR_CRS_STACK_SIZE
	.align		4
        /*00b8*/ 	.byte	0x04, 0x1e
        /*00ba*/ 	.short	(.L_1494 - .L_1493)
.L_1493:
        /*00bc*/ 	.word	0x00000000
.L_1494:


//--------------------- .nv.info._ZN5flash24flash_fwd_splitkv_kernelI23Flash_fwd_kernel_traitsILi96ELi64ELi64ELi4ELb0ELb0EN7cutlass6half_tE19Flash_kernel_traitsILi96ELi64ELi64ELi4ES3_EELb1ELb0ELb0ELb1ELb1ELb0ELb1ELb0EEEvNS_16Flash_fwd_paramsE --------------------------
	.section	.nv.info._ZN5flash24flash_fwd_splitkv_kernelI23Flash_fwd_kernel_traitsILi96ELi64ELi64ELi4ELb0ELb0EN7cutlass6half_tE19Flash_kernel_traitsILi96ELi64ELi64ELi4ES3_EELb1ELb0ELb0ELb1ELb1ELb0ELb1ELb0EEEvNS_16Flash_fwd_paramsE,"",@"SHT_CUDA_INFO"
	.sectionflags	@""
	.align	4


	//----- nvinfo : EIATTR_CUDA_API_VERSION
	.align		4
        /*0000*/ 	.byte	0x04, 0x37
        /*0002*/ 	.short	(.L_1496 - .L_1495)
.L_1495:
        /*0004*/ 	.word	0x00000082


	//----- nvinfo : EIATTR_SW2861232_WAR
	.align		4
.L_1496:
        /*0008*/ 	.byte	0x01, 0x35
	.zero		2


	//----- nvinfo : EIATTR_PARAM_CBANK
	.align		4
        /*000c*/ 	.byte	0x04, 0x0a
        /*000e*/ 	.short	(.L_1498 - .L_1497)
	.align		4
.L_1497:
        /*0010*/ 	.word	index@(.nv.constant0._ZN5flash24flash_fwd_splitkv_kernelI23Flash_fwd_kernel_traitsILi96ELi64ELi64ELi4ELb0ELb0EN7cutlass6half_tE19Flash_kernel_traitsILi96ELi64ELi64ELi4ES3_EELb1ELb0ELb0ELb1ELb1ELb0ELb1ELb0EEEvNS_16Flash_fwd_paramsE)
        /*0014*/ 	.short	0x0160
        /*0016*/ 	.short	0x01d0


	//----- nvinfo : EIATTR_CBANK_PARAM_SIZE
	.align		4
.L_1498:
        /*0018*/ 	.byte	0x03, 0x19
        /*001a*/ 	.short	0x01d0


	//----- nvinfo : EIATTR_KPARAM_INFO
	.align		4
        /*001c*/ 	.byte	0x04, 0x17
        /*001e*/ 	.short	(.L_1500 - .L_1499)
.L_1499:
        /*0020*/ 	.word	0x00000000
        /*0024*/ 	.short	0x0000
        /*0026*/ 	.short	0x0000
        /*0028*/ 	.byte	0x00, 0xf0, 0x41, 0x07


	//----- nvinfo : EIATTR_MAXREG_COUNT
	.align		4
.L_1500:
        /*002c*/ 	.byte	0x03, 0x1b
        /*002e*/ 	.short	0x00ff


	//----- nvinfo : EIATTR_NUM_BARRIERS
	.align		4
        /*0030*/ 	.byte	0x02, 0x4c
        /*0032*/ 	.byte	0x01
	.zero		1


	//----- nvinfo : EIATTR_MERCURY_ISA_VERSION
	.align		4
        /*0034*/ 	.byte	0x03, 0x5f
        /*0036*/ 	.short	0x0000


	//----- nvinfo : EIATTR_COOP_GROUP_MASK_REGIDS
	.align		4
        /*0038*/ 	.byte	0x04, 0x29
        /*003a*/ 	.short	(.L_1502 - .L_1501)


	//   ....[0]....
.L_1501:
        /*003c*/ 	.word	0xffffffff


	//   ....[1]....
        /*0040*/ 	.word	0xffffffff


	//   ....[2]....
        /*0044*/ 	.word	0xffffffff


	//   ....[3]....
        /*0048*/ 	.word	0xffffffff


	//   ....[4]....
        /*004c*/ 	.word	0xffffffff


	//   ....[5]....
        /*0050*/ 	.word	0xffffffff


	//   ....[6]....
        /*0054*/ 	.word	0xffffffff


	//   ....[7]....
        /*0058*/ 	.word	0xffffffff


	//   ....[8]....
        /*005c*/ 	.word	0xffffffff


	//   ....[9]....
        /*0060*/ 	.word	0xffffffff


	//   ....[10]....
        /*0064*/ 	.word	0xffffffff


	//   ....[11]....
        /*0068*/ 	.word	0xffffffff


	//----- nvinfo : EIATTR_COOP_GROUP_INSTR_OFFSETS
	.align		4
.L_1502:
        /*006c*/ 	.byte	0x04, 0x28
        /*006e*/ 	.short	(.L_1504 - .L_1503)


	//   ....[0]....
.L_1503:
        /*0070*/ 	.word	0x00002e10


	//   ....[1]....
        /*0074*/ 	.word	0x00002e30


	//   ....[2]....
        /*0078*/ 	.word	0x00002eb0


	//   ....[3]....
        /*007c*/ 	.word	0x00002ec0


	//   ....[4]....
        /*0080*/ 	.word	0x00004c20


	//   ....[5]....
        /*0084*/ 	.word	0x00004c40


	//   ....[6]....
        /*0088*/ 	.word	0x00004c70


	//   ....[7]....
        /*008c*/ 	.word	0x00004c80


	//   ....[8]....
        /*0090*/ 	.word	0x00005c30


	//   ....[9]....
        /*0094*/ 	.word	0x00005c90


	//   ....[10]....
        /*0098*/ 	.word	0x00005cd0


	//   ....[11]....
        /*009c*/ 	.word	0x00005d10


	//----- nvinfo : EIATTR_EXIT_INSTR_OFFSETS
	.align		4
.L_1504:
        /*00a0*/ 	.byte	0x04, 0x1c
        /*00a2*/ 	.short	(.L_1506 - .L_1505)


	//   ....[0]....
.L_1505:
        /*00a4*/ 	.word	0x000002a0


	//   ....[1]....
        /*00a8*/ 	.word	0x000008b0


	//   ....[2]....
        /*00ac*/ 	.word	0x000008e0


	//   ....[3]....
        /*00b0*/ 	.word	0x00006910


	//----- nvinfo : EIATTR_CTAIDZ_USED
	.align		4
.L_1506:
        /*00b4*/ 	.byte	0x01, 0x04
	.zero		2


	//----- nvinfo : EIATTR_CRS_STACK_SIZE
	.align		4
        /*00b8*/ 	.byte	0x04, 0x1e
        /*00ba*/ 	.short	(.L_1508 - .L_1507)
.L_1507:
        /*00bc*/ 	.word	0x00000000
.L_1508:


//--------------------- .nv.info._ZN5flash24flash_fwd_splitkv_kernelI23Flash_fwd_kernel_traitsILi96ELi64ELi64ELi4ELb0ELb0EN7cutlass6half_tE19Flash_kernel_traitsILi96ELi64ELi64ELi4ES3_EELb1ELb0ELb0ELb1ELb1ELb1ELb1ELb0EEEvNS_16Flash_fwd_paramsE --------------------------
	.section	.nv.info._ZN5flash24flash_fwd_splitkv_kernelI23Flash_fwd_kernel_traitsILi96ELi64ELi64ELi4ELb0ELb0EN7cutlass6half_tE19Flash_kernel_traitsILi96ELi64ELi64ELi4ES3_EELb1ELb0ELb0ELb1ELb1ELb1ELb1ELb0EEEvNS_16Flash_fwd_paramsE,"",@"SHT_CUDA_INFO"
	.sectionflags	@""
	.align	4


	//----- nvinfo : EIATTR_CUDA_API_VERSION
	.align		4
        /*0000*/ 	.byte	0x04, 0x37
        /*0002*/ 	.short	(.L_1510 - .L_1509)
.L_1509:
        /*0004*/ 	.word	0x00000082


	//----- nvinfo : EIATTR_SW2861232_WAR
	.align		4
.L_1510:
        /*0008*/ 	.byte	0x01, 0x35
	.zero		2


	//----- nvinfo : EIATTR_PARAM_CBANK
	.align		4
        /*000c*/ 	.byte	0x04, 0x0a
        /*000e*/ 	.short	(.L_1512 - .L_1511)
	.align		4
.L_1511:
        /*0010*/ 	.word	index@(.nv.constant0._ZN5flash24flash_fwd_splitkv_kernelI23Flash_fwd_kernel_traitsILi96ELi64ELi64ELi4ELb0ELb0EN7cutlass6half_tE19Flash_kernel_traitsILi96ELi64ELi64ELi4ES3_EELb1ELb0ELb0ELb1ELb1ELb1ELb1ELb0EEEvNS_16Flash_fwd_paramsE)
        /*0014*/ 	.short	0x0160
        /*0016*/ 	.short	0x01d0


	//----- nvinfo : EIATTR_CBANK_PARAM_SIZE
	.align		4
.L_1512:
        /*0018*/ 	.byte	0x03, 0x19
        /*001a*/ 	.short	0x01d0


	//----- nvinfo : EIATTR_KPARAM_INFO
	.align		4
        /*001c*/ 	.byte	0x04, 0x17
        /*001e*/ 	.short	(.L_1514 - .L_1513)
.L_1513:
        /*0020*/ 	.word	0x00000000
        /*0024*/ 	.short	0x0000
        /*0026*/ 	.short	0x0000
        /*0028*/ 	.byte	0x00, 0xf0, 0x41, 0x07


	//----- nvinfo : EIATTR_MAXREG_COUNT
	.align		4
.L_1514:
        /*002c*/ 	.byte	0x03, 0x1b
        /*002e*/ 	.short	0x00ff


	//----- nvinfo : EIATTR_NUM_BARRIERS
	.align		4
        /*0030*/ 	.byte	0x02, 0x4c
        /*0032*/ 	.byte	0x01
	.zero		1


	//----- nvinfo : EIATTR_MERCURY_ISA_VERSION
	.align		4
        /*0034*/ 	.byte	0x03, 0x5f
        /*0036*/ 	.short	0x0000


	//----- nvinfo : EIATTR_COOP_GROUP_MASK_REGIDS
	.align		4
        /*0038*/ 	.byte	0x04, 0x29
        /*003a*/ 	.short	(.L_1516 - .L_1515)


	//   ....[0]....
.L_1515:
        /*003c*/ 	.word	0xffffffff


	//   ....[1]....
        /*0040*/ 	.word	0xffffffff


	//   ....[2]....
        /*0044*/ 	.word	0xffffffff


	//   ....[3]....
        /*0048*/ 	.word	0xffffffff


	//   ....[4]....
        /*004c*/ 	.word	0xffffffff


	//   ....[5]....
        /*0050*/ 	.word	0xffffffff


	//   ....[6]....
        /*0054*/ 	.word	0xffffffff


	//   ....[7]....
        /*0058*/ 	.word	0xffffffff


	//   ....[8]....
        /*005c*/ 	.word	0xffffffff


	//   ....[9]....
        /*0060*/ 	.word	0xffffffff


	//   ....[10]....
        /*0064*/ 	.word	0xffffffff


	//   ....[11]....
        /*0068*/ 	.word	0xffffffff


	//----- nvinfo : EIATTR_COOP_GROUP_INSTR_OFFSETS
	.align		4
.L_1516:
        /*006c*/ 	.byte	0x04, 0x28
        /*006e*/ 	.short	(.L_1518 - .L_1517)


	//   ....[0]....
.L_1517:
        /*0070*/ 	.word	0x00003240


	//   ....[1]....
        /*0074*/ 	.word	0x00003270


	//   ....[2]....
        /*0078*/ 	.word	0x000032b0


	//   ....[3]....
        /*007c*/ 	.word	0x000032d0


	//   ....[4]....
        /*0080*/ 	.word	0x00005440


	//   ....[5]....
        /*0084*/ 	.word	0x00005450


	//   ....[6]....
        /*0088*/ 	.word	0x00005490


	//   ....[7]....
        /*008c*/ 	.word	0x000054a0


	//   ....[8]....
        /*0090*/ 	.word	0x00006440


	//   ....[9]....
        /*0094*/ 	.word	0x00006480


	//   ....[10]....
        /*0098*/ 	.word	0x000064e0


	//   ....[11]....
        /*009c*/ 	.word	0x000064f0


	//----- nvinfo : EIATTR_EXIT_INSTR_OFFSETS
	.align		4
.L_1518:
        /*00a0*/ 	.byte	0x04, 0x1c
        /*00a2*/ 	.short	(.L_1520 - .L_1519)


	//   ....[0]....
.L_1519:
        /*00a4*/ 	.word	0x000002a0


	//   ....[1]....
        /*00a8*/ 	.word	0x000008b0


	//   ....[2]....
        /*00ac*/ 	.word	0x000008e0


	//   ....[3]....
        /*00b0*/ 	.word	0x00007120


	//----- nvinfo : EIATTR_CTAIDZ_USED
	.align		4
.L_1520:
        /*00b4*/ 	.byte	0x01, 0x04
	.zero		2


	//----- nvinfo : EIATTR_CRS_STACK_SIZE
	.align		4
        /*00b8*/ 	.byte	0x04, 0x1e
        /*00ba*/ 	.short	(.L_1522 - .L_1521)
.L_1521:
        /*00bc*/ 	.word	0x00000000
.L_1522:


//--------------------- .nv.info._ZN5flash24flash_fwd_splitkv_kernelI23Flash_fwd_kernel_traitsILi96ELi64ELi64ELi4ELb0ELb0EN7cutlass6half_tE19Flash_kernel_traitsILi96ELi64ELi64ELi4ES3_EELb1ELb0ELb0ELb0ELb1ELb0ELb0ELb0EEEvNS_16Flash_fwd_paramsE --------------------------
	.section	.nv.info._ZN5flash24flash_fwd_splitkv_kernelI23Flash_fwd_kernel_traitsILi96ELi64ELi64ELi4ELb0ELb0EN7cutlass6half_tE19Flash_kernel_traitsILi96ELi64ELi64ELi4ES3_EELb1ELb0ELb0ELb0ELb1ELb0ELb0ELb0EEEvNS_16Flash_fwd_paramsE,"",@"SHT_CUDA_INFO"
	.sectionflags	@""
	.align	4


	//----- nvinfo : EIATTR_CUDA_API_VERSION
	.align		4
        /*0000*/ 	.byte	0x04, 0x37
        /*0002*/ 	.short	(.L_1524 - .L_1523)
.L_1523:
        /*0004*/ 	.word	0x00000082


	//----- nvinfo : EIATTR_SW2861232_WAR
	.align		4
.L_1524:
        /*0008*/ 	.byte	0x01, 0x35
	.zero		2


	//----- nvinfo : EIATTR_PARAM_CBANK
	.align		4
        /*000c*/ 	.byte	0x04, 0x0a
        /*000e*/ 	.short	(.L_1526 - .L_1525)
	.align		4
.L_1525:
        /*0010*/ 	.word	index@(.nv.constant0._ZN5flash24flash_fwd_splitkv_kernelI23Flash_fwd_kernel_traitsILi96ELi64ELi64ELi4ELb0ELb0EN7cutlass6half_tE19Flash_kernel_traitsILi96ELi64ELi64ELi4ES3_EELb1ELb0ELb0ELb0ELb1ELb0ELb0ELb0EEEvNS_16Flash_fwd_paramsE)
        /*0014*/ 	.short	0x0160
        /*0016*/ 	.short	0x01d0


	//----- nvinfo : EIATTR_CBANK_PARAM_SIZE
	.align		4
.L_1526:
        /*0018*/ 	.byte	0x03, 0x19
        /*001a*/ 	.short	0x01d0


	//----- nvinfo : EIATTR_KPARAM_INFO
	.align		4
        /*001c*/ 	.byte	0x04, 0x17
        /*001e*/ 	.short	(.L_1528 - .L_1527)
.L_1527:
        /*0020*/ 	.word	0x00000000
        /*0024*/ 	.short	0x0000
        /*0026*/ 	.short	0x0000
        /*0028*/ 	.byte	0x00, 0xf0, 0x41, 0x07


	//----- nvinfo : EIATTR_MAXREG_COUNT
	.align		4
.L_1528:
        /*002c*/ 	.byte	0x03, 0x1b
        /*002e*/ 	.short	0x00ff


	//----- nvinfo : EIATTR_NUM_BARRIERS
	.align		4
        /*0030*/ 	.byte	0x02, 0x4c
        /*0032*/ 	.byte	0x01
	.zero		1


	//----- nvinfo : EIATTR_MERCURY_ISA_VERSION
	.align		4
        /*0034*/ 	.byte	0x03, 0x5f
        /*0036*/ 	.short	0x0000


	//----- nvinfo : EIATTR_COOP_GROUP_MASK_REGIDS
	.align		4
        /*0038*/ 	.byte	0x04, 0x29
        /*003a*/ 	.short	(.L_1530 - .L_1529)


	//   ....[0]....
.L_1529:
        /*003c*/ 	.word	0xffffffff


	//   ....[1]....
        /*0040*/ 	.word	0xffffffff


	//   ....[2]....
        /*0044*/ 	.word	0xffffffff


	//   ....[3]....
        /*0048*/ 	.word	0xffffffff


	//   ....[4]....
        /*004c*/ 	.word	0xffffffff


	//   ....[5]....
        /*0050*/ 	.word	0xffffffff


	//   ....[6]....
        /*0054*/ 	.word	0xffffffff


	//   ....[7]....
        /*0058*/ 	.word	0xffffffff


	//   ....[8]....
        /*005c*/ 	.word	0xffffffff


	//   ....[9]....
        /*0060*/ 	.word	0xffffffff


	//   ....[10]....
        /*0064*/ 	.word	0xffffffff


	//   ....[11]....
        /*0068*/ 	.word	0xffffffff


	//   ....[12]....
        /*006c*/ 	.word	0xffffffff


	//   ....[13]....
        /*0070*/ 	.word	0xffffffff


	//   ....[14]....
        /*0074*/ 	.word	0xffffffff


	//   ....[15]....
        /*0078*/ 	.word	0xffffffff


	//----- nvinfo : EIATTR_COOP_GROUP_INSTR_OFFSETS
	.align		4
.L_1530:
        /*007c*/ 	.byte	0x04, 0x28
        /*007e*/ 	.short	(.L_1532 - .L_1531)


	//   ....[0]....
.L_1531:
        /*0080*/ 	.word	0x000030a0


	//   ....[1]....
        /*0084*/ 	.word	0x00003130


	//   ....[2]....
        /*0088*/ 	.word	0x00003160


	//   ....[3]....
        /*008c*/ 	.word	0x000031c0


	//   ....[4]....
        /*0090*/ 	.word	0x000054c0


	//   ....[5]....
        /*0094*/ 	.word	0x000054d0


	//   ....[6]....
        /*0098*/ 	.word	0x00005500


	//   ....[7]....
        /*009c*/ 	.word	0x00005510


	//   ....[8]....
        /*00a0*/ 	.word	0x000076c0


	//   ....[9]....
        /*00a4*/ 	.word	0x000076e0


	//   ....[10]....
        /*00a8*/ 	.word	0x00007710


	//   ....[11]....
        /*00ac*/ 	.word	0x00007720


	//   ....[12]....
        /*00b0*/ 	.word	0x000086d0


	//   ....[13]....
        /*00b4*/ 	.word	0x00008710


	//   ....[14]....
        /*00b8*/ 	.word	0x00008750


	//   ....[15]....
        /*00bc*/ 	.word	0x00008760


	//----- nvinfo : EIATTR_EXIT_INSTR_OFFSETS
	.align		4
.L_1532:
        /*00c0*/ 	.byte	0x04, 0x1c
        /*00c2*/ 	.short	(.L_1534 - .L_1533)


	//   ....[0]....
.L_1533:
        /*00c4*/ 	.word	0x000002e0


	//   ....[1]....
        /*00c8*/ 	.word	0x00000880


	//   ....[2]....
        /*00cc*/ 	.word	0x000008b0


	//   ....[3]....
        /*00d0*/ 	.word	0x00009580


	//   ....[4]....
        /*00d4*/ 	.word	0x00009650


	//----- nvinfo : EIATTR_CTAIDZ_USED
	.align		4
.L_1534:
        /*00d8*/ 	.byte	0x01, 0x04
	.zero		2


	//----- nvinfo : EIATTR_CRS_STACK_SIZE
	.align		4
        /*00dc*/ 	.byte	0x04, 0x1e
        /*00de*/ 	.short	(.L_1536 - .L_1535)
.L_1535:
        /*00e0*/ 	.word	0x00000000
.L_1536:


//--------------------- .nv.info._ZN5flash24flash_fwd_splitkv_kernelI23Flash_fwd_kernel_traitsILi96ELi64ELi64ELi4ELb0ELb0EN7cutlass6half_tE19Flash_kernel_traitsILi96ELi64ELi64ELi4ES3_EELb1ELb0ELb0ELb0ELb1ELb1ELb0ELb0EEEvNS_16Flash_fwd_paramsE --------------------------
	.section	.nv.info._ZN5flash24flash_fwd_splitkv_kernelI23Flash_fwd_kernel_traitsILi96ELi64ELi64ELi4ELb0ELb0EN7cutlass6half_tE19Flash_kernel_traitsILi96ELi64ELi64ELi4ES3_EELb1ELb0ELb0ELb0ELb1ELb1ELb0ELb0EEEvNS_16Flash_fwd_paramsE,"",@"SHT_CUDA_INFO"
	.sectionflags	@""
	.align	4


	//----- nvinfo : EIATTR_CUDA_API_VERSION
	.align		4
        /*0000*/ 	.byte	0x04, 0x37
        /*0002*/ 	.short	(.L_1538 - .L_1537)
.L_1537:
        /*0004*/ 	.word	0x00000082


	//----- nvinfo : EIATTR_SW2861232_WAR
	.align		4
.L_1538:
        /*0008*/ 	.byte	0x01, 0x35
	.zero		2


	//----- nvinfo : EIATTR_PARAM_CBANK
	.align		4
        /*000c*/ 	.byte	0x04, 0x0a
        /*000e*/ 	.short	(.L_1540 - .L_1539)
	.align		4
.L_1539:
        /*0010*/ 	.word	index@(.nv.constant0._ZN5flash24flash_fwd_splitkv_kernelI23Flash_fwd_kernel_traitsILi96ELi64ELi64ELi4ELb0ELb0EN7cutlass6half_tE19Flash_kernel_traitsILi96ELi64ELi64ELi4ES3_EELb1ELb0ELb0ELb0ELb1ELb1ELb0ELb0EEEvNS_16Flash_fwd_paramsE)
        /*0014*/ 	.short	0x0160
        /*0016*/ 	.short	0x01d0


	//----- nvinfo : EIATTR_CBANK_PARAM_SIZE
	.align		4
.L_1540:
        /*0018*/ 	.byte	0x03, 0x19
        /*001a*/ 	.short	0x01d0


	//----- nvinfo : EIATTR_KPARAM_INFO
	.align		4
        /*001c*/ 	.byte	0x04, 0x17
        /*001e*/ 	.short	(.L_1542 - .L_1541)
.L_1541:
        /*0020*/ 	.word	0x00000000
        /*0024*/ 	.short	0x0000
        /*0026*/ 	.short	0x0000
        /*0028*/ 	.byte	0x00, 0xf0, 0x41, 0x07


	//----- nvinfo : EIATTR_MAXREG_COUNT
	.align		4
.L_1542:
        /*002c*/ 	.byte	0x03, 0x1b
        /*002e*/ 	.short	0x00ff


	//----- nvinfo : EIATTR_NUM_BARRIERS
	.align		4
        /*0030*/ 	.byte	0x02, 0x4c
        /*0032*/ 	.byte	0x01
	.zero		1


	//----- nvinfo : EIATTR_MERCURY_ISA_VERSION
	.align		4
        /*0034*/ 	.byte	0x03, 0x5f
        /*0036*/ 	.short	0x0000


	//----- nvinfo : EIATTR_COOP_GROUP_MASK_REGIDS
	.align		4
        /*0038*/ 	.byte	0x04, 0x29
        /*003a*/ 	.short	(.L_1544 - .L_1543)


	//   ....[0]....
.L_1543:
        /*003c*/ 	.word	0xffffffff


	//   ....[1]....
        /*0040*/ 	.word	0xffffffff


	//   ....[2]....
        /*0044*/ 	.word	0xffffffff


	//   ....[3]....
        /*0048*/ 	.word	0xffffffff


	//   ....[4]....
        /*004c*/ 	.word	0xffffffff


	//   ....[5]....
        /*0050*/ 	.word	0xffffffff


	//   ....[6]....
        /*0054*/ 	.word	0xffffffff


	//   ....[7]....
        /*0058*/ 	.word	0xffffffff


	//   ....[8]....
        /*005c*/ 	.word	0xffffffff


	//   ....[9]....
        /*0060*/ 	.word	0xffffffff


	//   ....[10]....
        /*0064*/ 	.word	0xffffffff


	//   ....[11]....
        /*0068*/ 	.word	0xffffffff


	//   ....[12]....
        /*006c*/ 	.word	0xffffffff


	//   ....[13]....
        /*0070*/ 	.word	0xffffffff


	//   ....[14]....
        /*0074*/ 	.word	0xffffffff


	//   ....[15]....
        /*0078*/ 	.word	0xffffffff


	//----- nvinfo : EIATTR_COOP_GROUP_INSTR_OFFSETS
	.align		4
.L_1544:
        /*007c*/ 	.byte	0x04, 0x28
        /*007e*/ 	.short	(.L_1546 - .L_1545)


	//   ....[0]....
.L_1545:
        /*0080*/ 	.word	0x000034e0


	//   ....[1]....
        /*0084*/ 	.word	0x00003500


	//   ....[2]....
        /*0088*/ 	.word	0x00003580


	//   ....[3]....
        /*008c*/ 	.word	0x00003590


	//   ....[4]....
        /*0090*/ 	.word	0x00005c90


	//   ....[5]....
        /*0094*/ 	.word	0x00005ca0


	//   ....[6]....
        /*0098*/ 	.word	0x00005cd0


	//   ....[7]....
        /*009c*/ 	.word	0x00005ce0


	//   ....[8]....
        /*00a0*/ 	.word	0x000082b0


	//   ....[9]....
        /*00a4*/ 	.word	0x000082d0


	//   ....[10]....
        /*00a8*/ 	.word	0x00008300


	//   ....[11]....
        /*00ac*/ 	.word	0x00008310


	//   ....[12]....
        /*00b0*/ 	.word	0x000092b0


	//   ....[13]....
        /*00b4*/ 	.word	0x000092f0


	//   ....[14]....
        /*00b8*/ 	.word	0x00009330


	//   ....[15]....
        /*00bc*/ 	.word	0x00009340


	//----- nvinfo : EIATTR_EXIT_INSTR_OFFSETS
	.align		4
.L_1546:
        /*00c0*/ 	.byte	0x04, 0x1c
        /*00c2*/ 	.short	(.L_1548 - .L_1547)


	//   ....[0]....
.L_1547:
        /*00c4*/ 	.word	0x000002e0


	//   ....[1]....
        /*00c8*/ 	.word	0x00000880


	//   ....[2]....
        /*00cc*/ 	.word	0x000008b0


	//   ....[3]....
        /*00d0*/ 	.word	0x0000a160


	//   ....[4]....
        /*00d4*/ 	.word	0x0000a230


	//----- nvinfo : EIATTR_CTAIDZ_USED
	.align		4
.L_1548:
        /*00d8*/ 	.byte	0x01, 0x04
	.zero		2


	//----- nvinfo : EIATTR_CRS_STACK_SIZE
	.align		4
        /*00dc*/ 	.byte	0x04, 0x1e
        /*00de*/ 	.short	(.L_1550 - .L_1549)
.L_1549:
        /*00e0*/ 	.word	0x00000000
.L_1550:


//--------------------- .nv.info._ZN5flash24flash_fwd_splitkv_kernelI23Flash_fwd_kernel_traitsILi96ELi64ELi64ELi4ELb0ELb0EN7cutlass6half_tE19Flash_kernel_traitsILi96ELi64ELi64ELi4ES3_EELb1ELb0ELb1ELb0ELb0ELb0ELb0ELb0EEEvNS_16Flash_fwd_paramsE --------------------------
	.section	.nv.info._ZN5flash24flash_fwd_splitkv_kernelI23Flash_fwd_kernel_traitsILi96ELi64ELi64ELi4ELb0ELb0EN7cutlass6half_tE19Flash_kernel_traitsILi96ELi64ELi64ELi4ES3_EELb1ELb0ELb1ELb0ELb0ELb0ELb0ELb0EEEvNS_16Flash_fwd_paramsE,"",@"SHT_CUDA_INFO"
	.sectionflags	@""
	.align	4


	//----- nvinfo : EIATTR_CUDA_API_VERSION
	.align		4
        /*0000*/ 	.byte	0x04, 0x37
        /*0002*/ 	.short	(.L_1552 - .L_1551)
.L_1551:
        /*0004*/ 	.word	0x00000082


	//----- nvinfo : EIATTR_SW2861232_WAR
	.align		4
.L_1552:
        /*0008*/ 	.byte	0x01, 0x35
	.zero		2


	//----- nvinfo : EIATTR_PARAM_CBANK
	.align		4
        /*000c*/ 	.byte	0x04, 0x0a
        /*000e*/ 	.short	(.L_1554 - .L_1553)
	.align		4
.L_1553:
        /*0010*/ 	.word	index@(.nv.constant0._ZN5flash24flash_fwd_splitkv_kernelI23Flash_fwd_kernel_traitsILi96ELi64ELi64ELi4ELb0ELb0EN7cutlass6half_tE19Flash_kernel_traitsILi96ELi64ELi64ELi4ES3_EELb1ELb0ELb1ELb0ELb0ELb0ELb0ELb0EEEvNS_16Flash_fwd_paramsE)
        /*0014*/ 	.short	0x0160
        /*0016*/ 	.short	0x01d0


	//----- nvinfo : EIATTR_CBANK_PARAM_SIZE
	.align		4
.L_1554:
        /*0018*/ 	.byte	0x03, 0x19
        /*001a*/ 	.short	0x01d0


	//----- nvinfo : EIATTR_KPARAM_INFO
	.align		4
        /*001c*/ 	.byte	0x04, 0x17
        /*001e*/ 	.short	(.L_1556 - .L_1555)
.L_1555:
        /*0020*/ 	.word	0x00000000
        /*0024*/ 	.short	0x0000
        /*0026*/ 	.short	0x0000
        /*0028*/ 	.byte	0x00, 0xf0, 0x41, 0x07


	//----- nvinfo : EIATTR_MAXREG_COUNT
	.align		4
.L_1556:
        /*002c*/ 	.byte	0x03, 0x1b
        /*002e*/ 	.short	0x00ff


	//----- nvinfo : EIATTR_NUM_BARRIERS
	.align		4
        /*0030*/ 	.byte	0x02, 0x4c
        /*0032*/ 	.byte	0x01
	.zero		1


	//----- nvinfo : EIATTR_MERCURY_ISA_VERSION
	.align		4
        /*0034*/ 	.byte	0x03, 0x5f
        /*0036*/ 	.short	0x0000


	//----- nvinfo : EIATTR_COOP_GROUP_MASK_REGIDS
	.align		4
        /*0038*/ 	.byte	0x04, 0x29
        /*003a*/ 	.short	(.L_1558 - .L_1557)


	//   ....[0]....
.L_1557:
        /*003c*/ 	.word	0xffffffff


	//   ....[1]....
        /*0040*/ 	.word	0xffffffff


	//   ....[2]....
        /*0044*/ 	.word	0xffffffff


	//   ....[3]....
        /*0048*/ 	.word	0xffffffff


	//   ....[4]....
        /*004c*/ 	.word	0xffffffff


	//   ....[5]....
        /*0050*/ 	.word	0xffffffff


	//   ....[6]....
        /*0054*/ 	.word	0xffffffff


	//   ....[7]....
        /*0058*/ 	.word	0xffffffff


	//   ....[8]....
        /*005c*/ 	.word	0xffffffff


	//   ....[9]....
        /*0060*/ 	.word	0xffffffff


	//   ....[10]....
        /*0064*/ 	.word	0xffffffff


	//   ....[11]....
        /*0068*/ 	.word	0xffffffff


	//   ....[12]....
        /*006c*/ 	.word	0xffffffff


	//   ....[13]....
        /*0070*/ 	.word	0xffffffff


	//   ....[14]....
        /*0074*/ 	.word	0xffffffff


	//   ....[15]....
        /*0078*/ 	.word	0xffffffff


	//----- nvinfo : EIATTR_COOP_GROUP_INSTR_OFFSETS
	.align		4
.L_1558:
        /*007c*/ 	.byte	0x04, 0x28
        /*007e*/ 	.short	(.L_1560 - .L_1559)


	//   ....[0]....
.L_1559:
        /*0080*/ 	.word	0x00004000


	//   ....[1]....
        /*0084*/ 	.word	0x00004090


	//   ....[2]....
        /*0088*/ 	.word	0x000040c0


	//   ....[3]....
        /*008c*/ 	.word	0x00004130


	//   ....[4]....
        /*0090*/ 	.word	0x00006b70


	//   ....[5]....
        /*0094*/ 	.word	0x00006b80


	//   ....[6]....
        /*0098*/ 	.word	0x00006bb0


	//   ....[7]....
        /*009c*/ 	.word	0x00006bc0


	//   ....[8]....
        /*00a0*/ 	.word	0x00009540


	//   ....[9]....
        /*00a4*/ 	.word	0x00009550


	//   ....[10]....
        /*00a8*/ 	.word	0x00009570


	//   ....[11]....
        /*00ac*/ 	.word	0x00009590


	//   ....[12]....
        /*00b0*/ 	.word	0x0000a570


	//   ....[13]....
        /*00b4*/ 	.word	0x0000a5b0


	//   ....[14]....
        /*00b8*/ 	.word	0x0000a5f0


	//   ....[15]....
        /*00bc*/ 	.word	0x0000a600


	//----- nvinfo : EIATTR_EXIT_INSTR_OFFSETS
	.align		4
.L_1560:
        /*00c0*/ 	.byte	0x04, 0x1c
        /*00c2*/ 	.short	(.L_1562 - .L_1561)


	//   ....[0]....
.L_1561:
        /*00c4*/ 	.word	0x000002d0


	//   ....[1]....
        /*00c8*/ 	.word	0x00000900


	//   ....[2]....
        /*00cc*/ 	.word	0x00000930


	//   ....[3]....
        /*00d0*/ 	.word	0x0000b4b0


	//   ....[4]....
        /*00d4*/ 	.word	0x0000b5a0


	//   ....[5]....
        /*00d8*/ 	.word	0x0000b5c0


	//----- nvinfo : EIATTR_CTAIDZ_USED
	.align		4
.L_1562:
        /*00dc*/ 	.byte	0x01, 0x04
	.zero		2


	//----- nvinfo : EIATTR_CRS_STACK_SIZE
	.align		4
        /*00e0*/ 	.byte	0x04, 0x1e
        /*00e2*/ 	.short	(.L_1564 - .L_1563)
.L_1563:
        /*00e4*/ 	.word	0x00000000
.L_1564:


//--------------------- .nv.info._ZN5flash24flash_fwd_splitkv_kernelI23Flash_fwd_kernel_traitsILi96ELi64ELi64ELi4ELb0ELb0EN7cutlass6half_tE19Flash_kernel_traitsILi96ELi64ELi64ELi4ES3_EELb1ELb0ELb1ELb0ELb0ELb1ELb0ELb0EEEvNS_16Flash_fwd_paramsE --------------------------
	.section	.nv.info._ZN5flash24flash_fwd_splitkv_kernelI23Flash_fwd_kernel_traitsILi96ELi64ELi64ELi4ELb0ELb0EN7cutlass6half_tE19Flash_kernel_traitsILi96ELi64ELi64ELi4ES3_EELb1ELb0ELb1ELb0ELb0ELb1ELb0ELb0EEEvNS_16Flash_fwd_paramsE,"",@"SHT_CUDA_INFO"
	.sectionflags	@""
	.align	4


	//----- nvinfo : EIATTR_CUDA_API_VERSION
	.align		4
        /*0000*/ 	.byte	0x04, 0x37
        /*0002*/ 	.short	(.L_1566 - .L_1565)
.L_1565:
        /*0004*/ 	.word	0x00000082


	//----- nvinfo : EIATTR_SW2861232_WAR
	.align		4
.L_1566:
        /*0008*/ 	.byte	0x01, 0x35
	.zero		2


	//----- nvinfo : EIATTR_PARAM_CBANK
	.align		4
        /*000c*/ 	.byte	0x04, 0x0a
        /*000e*/ 	.short	(.L_1568 - .L_1567)
	.align		4
.L_1567:
        /*0010*/ 	.word	index@(.nv.constant0._ZN5flash24flash_fwd_splitkv_kernelI23Flash_fwd_kernel_traitsILi96ELi64ELi64ELi4ELb0ELb0EN7cutlass6half_tE19Flash_kernel_traitsILi96ELi64ELi64ELi4ES3_EELb1ELb0ELb1ELb0ELb0ELb1ELb0ELb0EEEvNS_16Flash_fwd_paramsE)
        /*0014*/ 	.short	0x0160
        /*0016*/ 	.short	0x01d0


	//----- nvinfo : EIATTR_CBANK_PARAM_SIZE
	.align		4
.L_1568:
        /*0018*/ 	.byte	0x03, 0x19
        /*001a*/ 	.short	0x01d0


	//----- nvinfo : EIATTR_KPARAM_INFO
	.align		4
        /*001c*/ 	.byte	0x04, 0x17
        /*001e*/ 	.short	(.L_1570 - .L_1569)
.L_1569:
        /*0020*/ 	.word	0x00000000
        /*0024*/ 	.short	0x0000
        /*0026*/ 	.short	0x0000
        /*0028*/ 	.byte	0x00, 0xf0, 0x41, 0x07


	//----- nvinfo : EIATTR_MAXREG_COUNT
	.align		4
.L_1570:
        /*002c*/ 	.byte	0x03, 0x1b
        /*002e*/ 	.short	0x00ff


	//----- nvinfo : EIATTR_NUM_BARRIERS
	.align		4
        /*0030*/ 	.byte	0x02, 0x4c
        /*0032*/ 	.byte	0x01
	.zero		1


	//----- nvinfo : EIATTR_MERCURY_ISA_VERSION
	.align		4
        /*0034*/ 	.byte	0x03, 0x5f
        /*0036*/ 	.short	0x0000


	//----- nvinfo : EIATTR_COOP_GROUP_MASK_REGIDS
	.align		4
        /*0038*/ 	.byte	0x04, 0x29
        /*003a*/ 	.short	(.L_1572 - .L_1571)


	//   ....[0]....
.L_1571:
        /*003c*/ 	.word	0xffffffff


	//   ....[1]....
        /*0040*/ 	.word	0xffffffff


	//   ....[2]....
        /*0044*/ 	.word	0xffffffff


	//   ....[3]....
        /*0048*/ 	.word	0xffffffff


	//   ....[4]....
        /*004c*/ 	.word	0xffffffff


	//   ....[5]....
        /*0050*/ 	.word	0xffffffff


	//   ....[6]....
        /*0054*/ 	.word	0xffffffff


	//   ....[7]....
        /*0058*/ 	.word	0xffffffff


	//   ....[8]....
        /*005c*/ 	.word	0xffffffff


	//   ....[9]....
        /*0060*/ 	.word	0xffffffff


	//   ....[10]....
        /*0064*/ 	.word	0xffffffff


	//   ....[11]....
        /*0068*/ 	.word	0xffffffff


	//   ....[12]....
        /*006c*/ 	.word	0xffffffff


	//   ....[13]....
        /*0070*/ 	.word	0xffffffff


	//   ....[14]....
        /*0074*/ 	.word	0xffffffff


	//   ....[15]....
        /*0078*/ 	.word	0xffffffff


	//----- nvinfo : EIATTR_COOP_GROUP_INSTR_OFFSETS
	.align		4
.L_1572:
        /*007c*/ 	.byte	0x04, 0x28
        /*007e*/ 	.short	(.L_1574 - .L_1573)


	//   ....[0]....
.L_1573:
        /*0080*/ 	.word	0x00004450


	//   ....[1]....
        /*0084*/ 	.word	0x00004480


	//   ....[2]....
        /*0088*/ 	.word	0x000044a0


	//   ....[3]....
        /*008c*/ 	.word	0x000044c0


	//   ....[4]....
        /*0090*/ 	.word	0x00007390


	//   ....[5]....
        /*0094*/ 	.word	0x000073a0


	//   ....[6]....
        /*0098*/ 	.word	0x000073d0


	//   ....[7]....
        /*009c*/ 	.word	0x000073e0


	//   ....[8]....
        /*00a0*/ 	.word	0x0000a170


	//   ....[9]....
        /*00a4*/ 	.word	0x0000a190


	//   ....[10]....
        /*00a8*/ 	.word	0x0000a1b0


	//   ....[11]....
        /*00ac*/ 	.word	0x0000a1d0


	//   ....[12]....
        /*00b0*/ 	.word	0x0000b180


	//   ....[13]....
        /*00b4*/ 	.word	0x0000b1c0


	//   ....[14]....
        /*00b8*/ 	.word	0x0000b200


	//   ....[15]....
        /*00bc*/ 	.word	0x0000b210


	//----- nvinfo : EIATTR_EXIT_INSTR_OFFSETS
	.align		4
.L_1574:
        /*00c0*/ 	.byte	0x04, 0x1c
        /*00c2*/ 	.short	(.L_1576 - .L_1575)


	//   ....[0]....
.L_1575:
        /*00c4*/ 	.word	0x000002d0


	//   ....[1]....
        /*00c8*/ 	.word	0x00000900


	//   ....[2]....
        /*00cc*/ 	.word	0x00000930


	//   ....[3]....
        /*00d0*/ 	.word	0x0000c0c0


	//   ....[4]....
        /*00d4*/ 	.word	0x0000c1b0


	//   ....[5]....
        /*00d8*/ 	.word	0x0000c1d0


	//----- nvinfo : EIATTR_CTAIDZ_USED
	.align		4
.L_1576:
        /*00dc*/ 	.byte	0x01, 0x04
	.zero		2


	//----- nvinfo : EIATTR_CRS_STACK_SIZE
	.align		4
        /*00e0*/ 	.byte	0x04, 0x1e
        /*00e2*/ 	.short	(.L_1578 - .L_1577)
.L_1577:
        /*00e4*/ 	.word	0x00000000
.L_1578:


//--------------------- .nv.info._ZN5flash24flash_fwd_splitkv_kernelI23Flash_fwd_kernel_traitsILi96ELi64ELi64ELi4ELb0ELb0EN7cutlass6half_tE19Flash_kernel_traitsILi96ELi64ELi64ELi4ES3_EELb1ELb0ELb0ELb0ELb1ELb0ELb0ELb1EEEvNS_16Flash_fwd_paramsE --------------------------
	.section	.nv.info._ZN5flash24flash_fwd_splitkv_kernelI23Flash_fwd_kernel_traitsILi96ELi64ELi64ELi4ELb0ELb0EN7cutlass6half_tE19Flash_kernel_traitsILi96ELi64ELi64ELi4ES3_EELb1ELb0ELb0ELb0ELb1ELb0ELb0ELb1EEEvNS_16Flash_fwd_paramsE,"",@"SHT_CUDA_INFO"
	.sectionflags	@""
	.align	4


	//----- nvinfo : EIATTR_CUDA_API_VERSION
	.align		4
        /*0000*/ 	.byte	0x04, 0x37
        /*0002*/ 	.short	(.L_1580 - .L_1579)
.L_1579:
        /*0004*/ 	.word	0x00000082


	//----- nvinfo : EIATTR_SW2861232_WAR
	.align		4
.L_1580:
        /*0008*/ 	.byte	0x01, 0x35
	.zero		2


	//----- nvinfo : EIATTR_PARAM_CBANK
	.align		4
        /*000c*/ 	.byte	0x04, 0x0a
        /*000e*/ 	.short	(.L_1582 - .L_1581)
	.align		4
.L_1581:
        /*0010*/ 	.word	index@(.nv.constant0._ZN5flash24flash_fwd_splitkv_kernelI23Flash_fwd_kernel_traitsILi96ELi64ELi64ELi4ELb0ELb0EN7cutlass6half_tE19Flash_kernel_traitsILi96ELi64ELi64ELi4ES3_EELb1ELb0ELb0ELb0ELb1ELb0ELb0ELb1EEEvNS_16Flash_fwd_paramsE)
        /*0014*/ 	.short	0x0160
        /*0016*/ 	.short	0x01d0


	//----- nvinfo : EIATTR_CBANK_PARAM_SIZE
	.align		4
.L_1582:
        /*0018*/ 	.byte	0x03, 0x19
        /*001a*/ 	.short	0x01d0


	//----- nvinfo : EIATTR_KPARAM_INFO
	.align		4
        /*001c*/ 	.byte	0x04, 0x17
        /*001e*/ 	.short	(.L_1584 - .L_1583)
.L_1583:
        /*0020*/ 	.word	0x00000000
        /*0024*/ 	.short	0x0000
        /*0026*/ 	.short	0x0000
        /*0028*/ 	.byte	0x00, 0xf0, 0x41, 0x07


	//----- nvinfo : EIATTR_MAXREG_COUNT
	.align		4
.L_1584:
        /*002c*/ 	.byte	0x03, 0x1b
        /*002e*/ 	.short	0x00ff


	//----- nvinfo : EIATTR_NUM_BARRIERS
	.align		4
        /*0030*/ 	.byte	0x02, 0x4c
        /*0032*/ 	.byte	0x01
	.zero		1


	//----- nvinfo : EIATTR_MERCURY_ISA_VERSION
	.align		4
        /*0034*/ 	.byte	0x03, 0x5f
        /*0036*/ 	.short	0x0000


	//----- nvinfo : EIATTR_COOP_GROUP_MASK_REGIDS
	.align		4
        /*0038*/ 	.byte	0x04, 0x29
        /*003a*/ 	.short	(.L_1586 - .L_1585)


	//   ....[0]....
.L_1585:
        /*003c*/ 	.word	0xffffffff


	//   ....[1]....
        /*0040*/ 	.word	0xffffffff


	//   ....[2]....
        /*0044*/ 	.word	0xffffffff


	//   ....[3]....
        /*0048*/ 	.word	0xffffffff


	//   ....[4]....
        /*004c*/ 	.word	0xffffffff


	//   ....[5]....
        /*0050*/ 	.word	0xffffffff


	//   ....[6]....
        /*0054*/ 	.word	0xffffffff


	//   ....[7]....
        /*0058*/ 	.word	0xffffffff


	//   ....[8]....
        /*005c*/ 	.word	0xffffffff


	//   ....[9]....
        /*0060*/ 	.word	0xffffffff


	//   ....[10]....
        /*0064*/ 	.word	0xffffffff


	//   ....[11]....
        /*0068*/ 	.word	0xffffffff


	//   ....[12]....
        /*006c*/ 	.word	0xffffffff


	//   ....[13]....
        /*0070*/ 	.word	0xffffffff


	//   ....[14]....
        /*0074*/ 	.word	0xffffffff


	//   ....[15]....
        /*0078*/ 	.word	0xffffffff


	//----- nvinfo : EIATTR_COOP_GROUP_INSTR_OFFSETS
	.align		4
.L_1586:
        /*007c*/ 	.byte	0x04, 0x28
        /*007e*/ 	.short	(.L_1588 - .L_1587)


	//   ....[0]....
.L_1587:
        /*0080*/ 	.word	0x0000ae40


	//   ....[1]....
        /*0084*/ 	.word	0x0000aea0


	//   ....[2]....
        /*0088*/ 	.word	0x0000aeb0


	//   ....[3]....
        /*008c*/ 	.word	0x0000aee0


	//   ....[4]....
        /*0090*/ 	.word	0x0000d190


	//   ....[5]....
        /*0094*/ 	.word	0x0000d1a0


	//   ....[6]....
        /*0098*/ 	.word	0x0000d1e0


	//   ....[7]....
        /*009c*/ 	.word	0x0000d1f0


	//   ....[8]....
        /*00a0*/ 	.word	0x0000f390


	//   ....[9]....
        /*00a4*/ 	.word	0x0000f3b0


	//   ....[10]....
        /*00a8*/ 	.word	0x0000f3e0


	//   ....[11]....
        /*00ac*/ 	.word	0x0000f3f0


	//   ....[12]....
        /*00b0*/ 	.word	0x000103a0


	//   ....[13]....
        /*00b4*/ 	.word	0x000103d0


	//   ....[14]....
        /*00b8*/ 	.word	0x00010410


	//   ....[15]....
        /*00bc*/ 	.word	0x00010430


	//----- nvinfo : EIATTR_EXIT_INSTR_OFFSETS
	.align		4
.L_1588:
        /*00c0*/ 	.byte	0x04, 0x1c
        /*00c2*/ 	.short	(.L_1590 - .L_1589)


	//   ....[0]....
.L_1589:
        /*00c4*/ 	.word	0x00000320


	//   ....[1]....
        /*00c8*/ 	.word	0x000008b0


	//   ....[2]....
        /*00cc*/ 	.word	0x000008e0


	//   ....[3]....
        /*00d0*/ 	.word	0x00011290


	//   ....[4]....
        /*00d4*/ 	.word	0x00011370


	//----- nvinfo : EIATTR_CTAIDZ_USED
	.align		4
.L_1590:
        /*00d8*/ 	.byte	0x01, 0x04
	.zero		2


	//----- nvinfo : EIATTR_CRS_STACK_SIZE
	.align		4
        /*00dc*/ 	.byte	0x04, 0x1e
        /*00de*/ 	.short	(.L_1592 - .L_1591)
.L_1591:
        /*00e0*/ 	.word	0x00000000
.L_1592:


//--------------------- .nv.info._ZN5flash24flash_fwd_splitkv_kernelI23Flash_fwd_kernel_traitsILi96ELi64ELi64ELi4ELb0ELb0EN7cutlass6half_tE19Flash_kernel_traitsILi96ELi64ELi64ELi4ES3_EELb1ELb0ELb0ELb0ELb1ELb1ELb0ELb1EEEvNS_16Flash_fwd_paramsE --------------------------
	.section	.nv.info._ZN5flash24flash_fwd_splitkv_kernelI23Flash_fwd_kernel_traitsILi96ELi64ELi64ELi4ELb0ELb0EN7cutlass6half_tE19Flash_kernel_traitsILi96ELi64ELi64ELi4ES3_EELb1ELb0ELb0ELb0ELb1ELb1ELb0ELb1EEEvNS_16Flash_fwd_paramsE,"",@"SHT_CUDA_INFO"
	.sectionflags	@""
	.align	4


	//----- nvinfo : EIATTR_CUDA_API_VERSION
	.align		4
        /*0000*/ 	.byte	0x04, 0x37
        /*0002*/ 	.short	(.L_1594 - .L_1593)
.L_1593:
        /*0004*/ 	.word	0x00000082


	//----- nvinfo : EIATTR_SW2861232_WAR
	.align		4
.L_1594:
        /*0008*/ 	.byte	0x01, 0x35
	.zero		2


	//----- nvinfo : EIATTR_PARAM_CBANK
	.align		4
        /*000c*/ 	.byte	0x04, 0x0a
        /*000e*/ 	.short	(.L_1596 - .L_1595)
	.align		4
.L_1595:
        /*0010*/ 	.word	index@(.nv.constant0._ZN5flash24flash_fwd_splitkv_kernelI23Flash_fwd_kernel_traitsILi96ELi64ELi64ELi4ELb0ELb0EN7cutlass6half_tE19Flash_kernel_traitsILi96ELi64ELi64ELi4ES3_EELb1ELb0ELb0ELb0ELb1ELb1ELb0ELb1EEEvNS_16Flash_fwd_paramsE)
        /*0014*/ 	.short	0x0160
        /*0016*/ 	.short	0x01d0


	//----- nvinfo : EIATTR_CBANK_PARAM_SIZE
	.align		4
.L_1596:
        /*0018*/ 	.byte	0x03, 0x19
        /*001a*/ 	.short	0x01d0


	//----- nvinfo : EIATTR_KPARAM_INFO
	.align		4
        /*001c*/ 	.byte	0x04, 0x17
        /*001e*/ 	.short	(.L_1598 - .L_1597)
.L_1597:
        /*0020*/ 	.word	0x00000000
        /*0024*/ 	.short	0x0000
        /*0026*/ 	.short	0x0000
        /*0028*/ 	.byte	0x00, 0xf0, 0x41, 0x07


	//----- nvinfo : EIATTR_MAXREG_COUNT
	.align		4
.L_1598:
        /*002c*/ 	.byte	0x03, 0x1b
        /*002e*/ 	.short	0x00ff


	//----- nvinfo : EIATTR_NUM_BARRIERS
	.align		4
        /*0030*/ 	.byte	0x02, 0x4c
        /*0032*/ 	.byte	0x01
	.zero		1


	//----- nvinfo : EIATTR_MERCURY_ISA_VERSION
	.align		4
        /*0034*/ 	.byte	0x03, 0x5f
        /*0036*/ 	.short	0x0000


	//----- nvinfo : EIATTR_COOP_GROUP_MASK_REGIDS
	.align		4
        /*0038*/ 	.byte	0x04, 0x29
        /*003a*/ 	.short	(.L_1600 - .L_1599)


	//   ....[0]....
.L_1599:
        /*003c*/ 	.word	0xffffffff


	//   ....[1]....
        /*0040*/ 	.word	0xffffffff


	//   ....[2]....
        /*0044*/ 	.word	0xffffffff


	//   ....[3]....
        /*0048*/ 	.word	0xffffffff


	//   ....[4]....
        /*004c*/ 	.word	0xffffffff


	//   ....[5]....
        /*0050*/ 	.word	0xffffffff


	//   ....[6]....
        /*0054*/ 	.word	0xffffffff


	//   ....[7]....
        /*0058*/ 	.word	0xffffffff


	//   ....[8]....
        /*005c*/ 	.word	0xffffffff


	//   ....[9]....
        /*0060*/ 	.word	0xffffffff


	//   ....[10]....
        /*0064*/ 	.word	0xffffffff


	//   ....[11]....
        /*0068*/ 	.word	0xffffffff


	//   ....[12]....
        /*006c*/ 	.word	0xffffffff


	//   ....[13]....
        /*0070*/ 	.word	0xffffffff


	//   ....[14]....
        /*0074*/ 	.word	0xffffffff


	//   ....[15]....
        /*0078*/ 	.word	0xffffffff


	//----- nvinfo : EIATTR_COOP_GROUP_INSTR_OFFSETS
	.align		4
.L_1600:
        /*007c*/ 	.byte	0x04, 0x28
        /*007e*/ 	.short	(.L_1602 - .L_1601)


	//   ....[0]....
.L_1601:
        /*0080*/ 	.word	0x0000b230


	//   ....[1]....
        /*0084*/ 	.word	0x0000b260


	//   ....[2]....
        /*0088*/ 	.word	0x0000b2b0


	//   ....[3]....
        /*008c*/ 	.word	0x0000b2d0


	//   ....[4]....
        /*0090*/ 	.word	0x0000d990


	//   ....[5]....
        /*0094*/ 	.word	0x0000d9a0


	//   ....[6]....
        /*0098*/ 	.word	0x0000d9d0


	//   ....[7]....
        /*009c*/ 	.word	0x0000d9e0


	//   ....[8]....
        /*00a0*/ 	.word	0x0000ffa0


	//   ....[9]....
        /*00a4*/ 	.word	0x0000ffb0


	//   ....[10]....
        /*00a8*/ 	.word	0x0000ffe0


	//   ....[11]....
        /*00ac*/ 	.word	0x0000fff0


	//   ....[12]....
        /*00b0*/ 	.word	0x00010f90


	//   ....[13]....
        /*00b4*/ 	.word	0x00010fc0


	//   ....[14]....
        /*00b8*/ 	.word	0x00011000


	//   ....[15]....
        /*00bc*/ 	.word	0x00011020


	//----- nvinfo : EIATTR_EXIT_INSTR_OFFSETS
	.align		4
.L_1602:
        /*00c0*/ 	.byte	0x04, 0x1c
        /*00c2*/ 	.short	(.L_1604 - .L_1603)


	//   ....[0]....
.L_1603:
        /*00c4*/ 	.word	0x00000320


	//   ....[1]....
        /*00c8*/ 	.word	0x000008b0


	//   ....[2]....
        /*00cc*/ 	.word	0x000008e0


	//   ....[3]....
        /*00d0*/ 	.word	0x00011e80


	//   ....[4]....
        /*00d4*/ 	.word	0x00011f60


	//----- nvinfo : EIATTR_CTAIDZ_USED
	.align		4
.L_1604:
        /*00d8*/ 	.byte	0x01, 0x04
	.zero		2


	//----- nvinfo : EIATTR_CRS_STACK_SIZE
	.align		4
        /*00dc*/ 	.byte	0x04, 0x1e
        /*00de*/ 	.short	(.L_1606 - .L_1605)
.L_1605:
        /*00e0*/ 	.word	0x00000000
.L_1606:


//--------------------- .nv.info._ZN5flash24flash_fwd_splitkv_kernelI23Flash_fwd_kernel_traitsILi96ELi64ELi64ELi4ELb0ELb0EN7cutlass6half_tE19Flash_kernel_traitsILi96ELi64ELi64ELi4ES3_EELb1ELb0ELb1ELb0ELb0ELb0ELb0ELb1EEEvNS_16Flash_fwd_paramsE --------------------------
	.section	.nv.info._ZN5flash24flash_fwd_splitkv_kernelI23Flash_fwd_kernel_traitsILi96ELi64ELi64ELi4ELb0ELb0EN7cutlass6half_tE19Flash_kernel_traitsILi96ELi64ELi64ELi4ES3_EELb1ELb0ELb1ELb0ELb0ELb0ELb0ELb1EEEvNS_16Flash_fwd_paramsE,"",@"SHT_CUDA_INFO"
	.sectionflags	@""
	.align	4


	//----- nvinfo : EIATTR_CUDA_API_VERSION
	.align		4
        /*0000*/ 	.byte	0x04, 0x37
        /*0002*/ 	.short	(.L_1608 - .L_1607)
.L_1607:
        /*0004*/ 	.word	0x00000082


	//----- nvinfo : EIATTR_SW2861232_WAR
	.align		4
.L_1608:
        /*0008*/ 	.byte	0x01, 0x35
	.zero		2


	//----- nvinfo : EIATTR_PARAM_CBANK
	.align		4
        /*000c*/ 	.byte	0x04, 0x0a
        /*000e*/ 	.short	(.L_1610 - .L_1609)
	.align		4
.L_1609:
        /*0010*/ 	.word	index@(.nv.constant0._ZN5flash24flash_fwd_splitkv_kernelI23Flash_fwd_kernel_traitsILi96ELi64ELi64ELi4ELb0ELb0EN7cutlass6half_tE19Flash_kernel_traitsILi96ELi64ELi64ELi4ES3_EELb1ELb0ELb1ELb0ELb0ELb0ELb0ELb1EEEvNS_16Flash_fwd_paramsE)
        /*0014*/ 	.short	0x0160
        /*0016*/ 	.short	0x01d0


	//----- nvinfo : EIATTR_CBANK_PARAM_SIZE
	.align		4
.L_1610:
        /*0018*/ 	.byte	0x03, 0x19
        /*001a*/ 	.short	0x01d0


	//----- nvinfo : EIATTR_KPARAM_INFO
	.align		4
        /*001c*/ 	.byte	0x04, 0x17
        /*001e*/ 	.short	(.L_1612 - .L_1611)
.L_1611:
        /*0020*/ 	.word	0x00000000
        /*0024*/ 	.short	0x0000
        /*0026*/ 	.short	0x0000
        /*0028*/ 	.byte	0x00, 0xf0, 0x41, 0x07


	//----- nvinfo : EIATTR_MAXREG_COUNT
	.align		4
.L_1612:
        /*002c*/ 	.byte	0x03, 0x1b
        /*002e*/ 	.short	0x00ff


	//----- nvinfo : EIATTR_NUM_BARRIERS
	.align		4
        /*0030*/ 	.byte	0x02, 0x4c
        /*0032*/ 	.byte	0x01
	.zero		1


	//----- nvinfo : EIATTR_MERCURY_ISA_VERSION
	.align		4
        /*0034*/ 	.byte	0x03, 0x5f
        /*0036*/ 	.short	0x0000


	//----- nvinfo : EIATTR_COOP_GROUP_MASK_REGIDS
	.align		4
        /*0038*/ 	.byte	0x04, 0x29
        /*003a*/ 	.short	(.L_1614 - .L_1613)


	//   ....[0]....
.L_1613:
        /*003c*/ 	.word	0xffffffff


	//   ....[1]....
        /*0040*/ 	.word	0xffffffff


	//   ....[2]....
        /*0044*/ 	.word	0xffffffff


	//   ....[3]....
        /*0048*/ 	.word	0xffffffff


	//   ....[4]....
        /*004c*/ 	.word	0xffffffff


	//   ....[5]....
        /*0050*/ 	.word	0xffffffff


	//   ....[6]....
        /*0054*/ 	.word	0xffffffff


	//   ....[7]....
        /*0058*/ 	.word	0xffffffff


	//   ....[8]....
        /*005c*/ 	.word	0xffffffff


	//   ....[9]....
        /*0060*/ 	.word	0xffffffff


	//   ....[10]....
        /*0064*/ 	.word	0xffffffff


	//   ....[11]....
        /*0068*/ 	.word	0xffffffff


	//   ....[12]....
        /*006c*/ 	.word	0xffffffff


	//   ....[13]....
        /*0070*/ 	.word	0xffffffff


	//   ....[14]....
        /*0074*/ 	.word	0xffffffff


	//   ....[15]....
        /*0078*/ 	.word	0xffffffff


	//----- nvinfo : EIATTR_COOP_GROUP_INSTR_OFFSETS
	.align		4
.L_1614:
        /*007c*/ 	.byte	0x04, 0x28
        /*007e*/ 	.short	(.L_1616 - .L_1615)


	//   ....[0]....
.L_1615:
        /*0080*/ 	.word	0x0000c640


	//   ....[1]....
        /*0084*/ 	.word	0x0000c6d0


	//   ....[2]....
        /*0088*/ 	.word	0x0000c6f0


	//   ....[3]....
        /*008c*/ 	.word	0x0000c760


	//   ....[4]....
        /*0090*/ 	.word	0x0000f150


	//   ....[5]....
        /*0094*/ 	.word	0x0000f160


	//   ....[6]....
        /*0098*/ 	.word	0x0000f190


	//   ....[7]....
        /*009c*/ 	.word	0x0000f1a0


	//   ....[8]....
        /*00a0*/ 	.word	0x00011b10


	//   ....[9]....
        /*00a4*/ 	.word	0x00011b30


	//   ....[10]....
        /*00a8*/ 	.word	0x00011b50


	//   ....[11]....
        /*00ac*/ 	.word	0x00011b70


	//   ....[12]....
        /*00b0*/ 	.word	0x00012b50


	//   ....[13]....
        /*00b4*/ 	.word	0x00012b90


	//   ....[14]....
        /*00b8*/ 	.word	0x00012bd0


	//   ....[15]....
        /*00bc*/ 	.word	0x00012bf0


	//----- nvinfo : EIATTR_EXIT_INSTR_OFFSETS
	.align		4
.L_1616:
        /*00c0*/ 	.byte	0x04, 0x1c
        /*00c2*/ 	.short	(.L_1618 - .L_1617)


	//   ....[0]....
.L_1617:
        /*00c4*/ 	.word	0x00000300


	//   ....[1]....
        /*00c8*/ 	.word	0x00000920


	//   ....[2]....
        /*00cc*/ 	.word	0x00000950


	//   ....[3]....
        /*00d0*/ 	.word	0x00013a70


	//   ....[4]....
        /*00d4*/ 	.word	0x00013b70


	//   ....[5]....
        /*00d8*/ 	.word	0x00013b90


	//----- nvinfo : EIATTR_CTAIDZ_USED
	.align		4
.L_1618:
        /*00dc*/ 	.byte	0x01, 0x04
	.zero		2


	//----- nvinfo : EIATTR_CRS_STACK_SIZE
	.align		4
        /*00e0*/ 	.byte	0x04, 0x1e
        /*00e2*/ 	.short	(.L_1620 - .L_1619)
.L_1619:
        /*00e4*/ 	.word	0x00000000
.L_1620:


//--------------------- .nv.info._ZN5flash24flash_fwd_splitkv_kernelI23Flash_fwd_kernel_traitsILi96ELi64ELi64ELi4ELb0ELb0EN7cutlass6half_tE19Flash_kernel_traitsILi96ELi64ELi64ELi4ES3_EELb1ELb0ELb1ELb0ELb0ELb1ELb0ELb1EEEvNS_16Flash_fwd_paramsE --------------------------
	.section	.nv.info._ZN5flash24flash_fwd_splitkv_kernelI23Flash_fwd_kernel_traitsILi96ELi64ELi64ELi4ELb0ELb0EN7cutlass6half_tE19Flash_kernel_traitsILi96ELi64ELi64ELi4ES3_EELb1ELb0ELb1ELb0ELb0ELb1ELb0ELb1EEEvNS_16Flash_fwd_paramsE,"",@"SHT_CUDA_INFO"
	.sectionflags	@""
	.align	4


	//----- nvinfo : EIATTR_CUDA_API_VERSION
	.align		4
        /*0000*/ 	.byte	0x04, 0x37
        /*0002*/ 	.short	(.L_1622 - .L_1621)
.L_1621:
        /*0004*/ 	.word	0x00000082


	//----- nvinfo : EIATTR_SW2861232_WAR
	.align		4
.L_1622:
        /*0008*/ 	.byte	0x01, 0x35
	.zero		2


	//----- nvinfo : EIATTR_PARAM_CBANK
	.align		4
        /*000c*/ 	.byte	0x04, 0x0a
        /*000e*/ 	.short	(.L_1624 - .L_1623)
	.align		4
.L_1623:
        /*0010*/ 	.word	index@(.nv.constant0._ZN5flash24flash_fwd_splitkv_kernelI23Flash_fwd_kernel_traitsILi96ELi64ELi64ELi4ELb0ELb0EN7cutlass6half_tE19Flash_kernel_traitsILi96ELi64ELi64ELi4ES3_EELb1ELb0ELb1ELb0ELb0ELb1ELb0ELb1EEEvNS_16Flash_fwd_paramsE)
        /*0014*/ 	.short	0x0160
        /*0016*/ 	.short	0x01d0


	//----- nvinfo : EIATTR_CBANK_PARAM_SIZE
	.align		4
.L_1624:
        /*0018*/ 	.byte	0x03, 0x19
        /*001a*/ 	.short	0x01d0


	//----- nvinfo : EIATTR_KPARAM_INFO
	.align		4
        /*001c*/ 	.byte	0x04, 0x17
        /*001e*/ 	.short	(.L_1626 - .L_1625)
.L_1625:
        /*0020*/ 	.word	0x00000000
        /*0024*/ 	.short	0x0000
        /*0026*/ 	.short	0x0000
        /*0028*/ 	.byte	0x00, 0xf0, 0x41, 0x07


	//----- nvinfo : EIATTR_MAXREG_COUNT
	.align		4
.L_1626:
        /*002c*/ 	.byte	0x03, 0x1b
        /*002e*/ 	.short	0x00ff


	//----- nvinfo : EIATTR_NUM_BARRIERS
	.align		4
        /*0030*/ 	.byte	0x02, 0x4c
        /*0032*/ 	.byte	0x01
	.zero		1


	//----- nvinfo : EIATTR_MERCURY_ISA_VERSION
	.align		4
        /*0034*/ 	.byte	0x03, 0x5f
        /*0036*/ 	.short	0x0000


	//----- nvinfo : EIATTR_COOP_GROUP_MASK_REGIDS
	.align		4
        /*0038*/ 	.byte	0x04, 0x29
        /*003a*/ 	.short	(.L_1628 - .L_1627)


	//   ....[0]....
.L_1627:
        /*003c*/ 	.word	0xffffffff


	//   ....[1]....
        /*0040*/ 	.word	0xffffffff


	//   ....[2]....
        /*0044*/ 	.word	0xffffffff


	//   ....[3]....
        /*0048*/ 	.word	0xffffffff


	//   ....[4]....
        /*004c*/ 	.word	0xffffffff


	//   ....[5]....
        /*0050*/ 	.word	0xffffffff


	//   ....[6]....
        /*0054*/ 	.word	0xffffffff


	//   ....[7]....
        /*0058*/ 	.word	0xffffffff


	//   ....[8]....
        /*005c*/ 	.word	0xffffffff


	//   ....[9]....
        /*0060*/ 	.word	0xffffffff


	//   ....[10]....
        /*0064*/ 	.word	0xffffffff


	//   ....[11]....
        /*0068*/ 	.word	0xffffffff


	//   ....[12]....
        /*006c*/ 	.word	0xffffffff


	//   ....[13]....
        /*0070*/ 	.word	0xffffffff


	//   ....[14]....
        /*0074*/ 	.word	0xffffffff


	//   ....[15]....
        /*0078*/ 	.word	0xffffffff


	//----- nvinfo : EIATTR_COOP_GROUP_INSTR_OFFSETS
	.align		4
.L_1628:
        /*007c*/ 	.byte	0x04, 0x28
        /*007e*/ 	.short	(.L_1630 - .L_1629)


	//   ....[0]....
.L_1629:
        /*0080*/ 	.word	0x0000cac0


	//   ....[1]....
        /*0084*/ 	.word	0x0000cae0


	//   ....[2]....
        /*0088*/ 	.word	0x0000cb50


	//   ....[3]....
        /*008c*/ 	.word	0x0000cb60


	//   ....[4]....
        /*0090*/ 	.word	0x0000f990


	//   ....[5]....
        /*0094*/ 	.word	0x0000f9a0


	//   ....[6]....
        /*0098*/ 	.word	0x0000f9d0


	//   ....[7]....
        /*009c*/ 	.word	0x0000f9e0


	//   ....[8]....
        /*00a0*/ 	.word	0x00012780


	//   ....[9]....
        /*00a4*/ 	.word	0x00012790


	//   ....[10]....
        /*00a8*/ 	.word	0x000127b0


	//   ....[11]....
        /*00ac*/ 	.word	0x000127d0


	//   ....[12]....
        /*00b0*/ 	.word	0x00013790


	//   ....[13]....
        /*00b4*/ 	.word	0x000137d0


	//   ....[14]....
        /*00b8*/ 	.word	0x00013810


	//   ....[15]....
        /*00bc*/ 	.word	0x00013830


	//----- nvinfo : EIATTR_EXIT_INSTR_OFFSETS
	.align		4
.L_1630:
        /*00c0*/ 	.byte	0x04, 0x1c
        /*00c2*/ 	.short	(.L_1632 - .L_1631)


	//   ....[0]....
.L_1631:
        /*00c4*/ 	.word	0x00000300


	//   ....[1]....
        /*00c8*/ 	.word	0x00000920


	//   ....[2]....
        /*00cc*/ 	.word	0x00000950


	//   ....[3]....
        /*00d0*/ 	.word	0x000146b0


	//   ....[4]....
        /*00d4*/ 	.word	0x000147b0


	//   ....[5]....
        /*00d8*/ 	.word	0x000147d0


	//----- nvinfo : EIATTR_CTAIDZ_USED
	.align		4
.L_1632:
        /*00dc*/ 	.byte	0x01, 0x04
	.zero		2


	//----- nvinfo : EIATTR_CRS_STACK_SIZE
	.align		4
        /*00e0*/ 	.byte	0x04, 0x1e
        /*00e2*/ 	.short	(.L_1634 - .L_1633)
.L_1633:
        /*00e4*/ 	.word	0x00000000
.L_1634:


//--------------------- .nv.info._ZN5flash24flash_fwd_splitkv_kernelI23Flash_fwd_kernel_traitsILi96ELi64ELi64ELi4ELb0ELb0EN7cutlass6half_tE19Flash_kernel_traitsILi96ELi64ELi64ELi4ES3_EELb1ELb0ELb0ELb0ELb1ELb0ELb1ELb0EEEvNS_16Flash_fwd_paramsE --------------------------
	.section	.nv.info._ZN5flash24flash_fwd_splitkv_kernelI23Flash_fwd_kernel_traitsILi96ELi64ELi64ELi4ELb0ELb0EN7cutlass6half_tE19Flash_kernel_traitsILi96ELi64ELi64ELi4ES3_EELb1ELb0ELb0ELb0ELb1ELb0ELb1ELb0EEEvNS_16Flash_fwd_paramsE,"",@"SHT_CUDA_INFO"
	.sectionflags	@""
	.align	4


	//----- nvinfo : EIATTR_CUDA_API_VERSION
	.align		4
        /*0000*/ 	.byte	0x04, 0x37
        /*0002*/ 	.short	(.L_1636 - .L_1635)
.L_1635:
        /*0004*/ 	.word	0x00000082


	//----- nvinfo : EIATTR_SW2861232_WAR
	.align		4
.L_1636:
        /*0008*/ 	.byte	0x01, 0x35
	.zero		2


	//----- nvinfo : EIATTR_PARAM_CBANK
	.align		4
        /*000c*/ 	.byte	0x04, 0x0a
        /*000e*/ 	.short	(.L_1638 - .L_1637)
	.align		4
.L_1637:
        /*0010*/ 	.word	index@(.nv.constant0._ZN5flash24flash_fwd_splitkv_kernelI23Flash_fwd_kernel_traitsILi96ELi64ELi64ELi4ELb0ELb0EN7cutlass6half_tE19Flash_kernel_traitsILi96ELi64ELi64ELi4ES3_EELb1ELb0ELb0ELb0ELb1ELb0ELb1ELb0EEEvNS_16Flash_fwd_paramsE)
        /*0014*/ 	.short	0x0160
        /*0016*/ 	.short	0x01d0


	//----- nvinfo : EIATTR_CBANK_PARAM_SIZE
	.align		4
.L_1638:
        /*0018*/ 	.byte	0x03, 0x19
        /*001a*/ 	.short	0x01d0


	//----- nvinfo : EIATTR_KPARAM_INFO
	.align		4
        /*001c*/ 	.byte	0x04, 0x17
        /*001e*/ 	.short	(.L_1640 - .L_1639)
.L_1639:
        /*0020*/ 	.word	0x00000000
        /*0024*/ 	.short	0x0000
        /*0026*/ 	.short	0x0000
        /*0028*/ 	.byte	0x00, 0xf0, 0x41, 0x07


	//----- nvinfo : EIATTR_MAXREG_COUNT
	.align		4
.L_1640:
        /*002c*/ 	.byte	0x03, 0x1b
        /*002e*/ 	.short	0x00ff


	//----- nvinfo : EIATTR_NUM_BARRIERS
	.align		4
        /*0030*/ 	.byte	0x02, 0x4c
        /*0032*/ 	.byte	0x01
	.zero		1


	//----- nvinfo : EIATTR_MERCURY_ISA_VERSION
	.align		4
        /*0034*/ 	.byte	0x03, 0x5f
        /*0036*/ 	.short	0x0000


	//----- nvinfo : EIATTR_COOP_GROUP_MASK_REGIDS
	.align		4
        /*0038*/ 	.byte	0x04, 0x29
        /*003a*/ 	.short	(.L_1642 - .L_1641)


	//   ....[0]....
.L_1641:
        /*003c*/ 	.word	0xffffffff


	//   ....[1]....
        /*0040*/ 	.word	0xffffffff


	//   ....[2]....
        /*0044*/ 	.word	0xffffffff


	//   ....[3]....
        /*0048*/ 	.word	0xffffffff


	//   ....[4]....
        /*004c*/ 	.word	0xffffffff


	//   ....[5]....
        /*0050*/ 	.word	0xffffffff


	//   ....[6]....
        /*0054*/ 	.word	0xffffffff


	//   ....[7]....
        /*0058*/ 	.word	0xffffffff


	//   ....[8]....
        /*005c*/ 	.word	0xffffffff


	//   ....[9]....
        /*0060*/ 	.word	0xffffffff


	//   ....[10]....
        /*0064*/ 	.word	0xffffffff


	//   ....[11]....
        /*0068*/ 	.word	0xffffffff


	//   ....[12]....
        /*006c*/ 	.word	0xffffffff


	//   ....[13]....
        /*0070*/ 	.word	0xffffffff


	//   ....[14]....
        /*0074*/ 	.word	0xffffffff


	//   ....[15]....
        /*0078*/ 	.word	0xffffffff


	//----- nvinfo : EIATTR_COOP_GROUP_INSTR_OFFSETS
	.align		4
.L_1642:
        /*007c*/ 	.byte	0x04, 0x28
        /*007e*/ 	.short	(.L_1644 - .L_1643)


	//   ....[0]....
.L_1643:
        /*0080*/ 	.word	0x00003300


	//   ....[1]....
        /*0084*/ 	.word	0x00003390


	//   ....[2]....
        /*0088*/ 	.word	0x000033a0


	//   ....[3]....
        /*008c*/ 	.word	0x000033f0


	//   ....[4]....
        /*0090*/ 	.word	0x00005700


	//   ....[5]....
        /*0094*/ 	.word	0x00005710


	//   ....[6]....
        /*0098*/ 	.word	0x00005740


	//   ....[7]....
        /*009c*/ 	.word	0x00005750


	//   ....[8]....
        /*00a0*/ 	.word	0x00007950


	//   ....[9]....
        /*00a4*/ 	.word	0x00007970


	//   ....[10]....
        /*00a8*/ 	.word	0x000079a0


	//   ....[11]....
        /*00ac*/ 	.word	0x000079b0


	//   ....[12]....
        /*00b0*/ 	.word	0x00008940


	//   ....[13]....
        /*00b4*/ 	.word	0x000089a0


	//   ....[14]....
        /*00b8*/ 	.word	0x000089e0


	//   ....[15]....
        /*00bc*/ 	.word	0x00008a20


	//----- nvinfo : EIATTR_EXIT_INSTR_OFFSETS
	.align		4
.L_1644:
        /*00c0*/ 	.byte	0x04, 0x1c
        /*00c2*/ 	.short	(.L_1646 - .L_1645)


	//   ....[0]....
.L_1645:
        /*00c4*/ 	.word	0x00000420


	//   ....[1]....
        /*00c8*/ 	.word	0x00000a40


	//   ....[2]....
        /*00cc*/ 	.word	0x00000a70


	//   ....[3]....
        /*00d0*/ 	.word	0x00009680


	//   ....[4]....
        /*00d4*/ 	.word	0x000096c0


	//----- nvinfo : EIATTR_CTAIDZ_USED
	.align		4
.L_1646:
        /*00d8*/ 	.byte	0x01, 0x04
	.zero		2


	//----- nvinfo : EIATTR_CRS_STACK_SIZE
	.align		4
        /*00dc*/ 	.byte	0x04, 0x1e
        /*00de*/ 	.short	(.L_1648 - .L_1647)
.L_1647:
        /*00e0*/ 	.word	0x00000000
.L_1648:


//--------------------- .nv.info._ZN5flash24flash_fwd_splitkv_kernelI23Flash_fwd_kernel_traitsILi96ELi64ELi64ELi4ELb0ELb0EN7cutlass6half_tE19Flash_kernel_traitsILi96ELi64ELi64ELi4ES3_EELb1ELb0ELb0ELb0ELb1ELb1ELb1ELb0EEEvNS_16Flash_fwd_paramsE --------------------------
	.section	.nv.info._ZN5flash24flash_fwd_splitkv_kernelI23Flash_fwd_kernel_traitsILi96ELi64ELi64ELi4ELb0ELb0EN7cutlass6half_tE19Flash_kernel_traitsILi96ELi64ELi64ELi4ES3_EELb1ELb0ELb0ELb0ELb1ELb1ELb1ELb0EEEvNS_16Flash_fwd_paramsE,"",@"SHT_CUDA_INFO"
	.sectionflags	@""
	.align	4


	//----- nvinfo : EIATTR_CUDA_API_VERSION
	.align		4
        /*0000*/ 	.byte	0x04, 0x37
        /*0002*/ 	.short	(.L_1650 - .L_1649)
.L_1649:
        /*0004*/ 	.word	0x00000082


	//----- nvinfo : EIATTR_SW2861232_WAR
	.align		4
.L_1650:
        /*0008*/ 	.byte	0x01, 0x35
	.zero		2


	//----- nvinfo : EIATTR_PARAM_CBANK
	.align		4
        /*000c*/ 	.byte	0x04, 0x0a
        /*000e*/ 	.short	(.L_1652 - .L_1651)
	.align		4
.L_1651:
        /*0010*/ 	.word	index@(.nv.constant0._ZN5flash24flash_fwd_splitkv_kernelI23Flash_fwd_kernel_traitsILi96ELi64ELi64ELi4ELb0ELb0EN7cutlass6half_tE19Flash_kernel_traitsILi96ELi64ELi64ELi4ES3_EELb1ELb0ELb0ELb0ELb1ELb1ELb1ELb0EEEvNS_16Flash_fwd_paramsE)
        /*0014*/ 	.short	0x0160
        /*0016*/ 	.short	0x01d0


	//----- nvinfo : EIATTR_CBANK_PARAM_SIZE
	.align		4
.L_1652:
        /*0018*/ 	.byte	0x03, 0x19
        /*001a*/ 	.short	0x01d0


	//----- nvinfo : EIATTR_KPARAM_INFO
	.align		4
        /*001c*/ 	.byte	0x04, 0x17
        /*001e*/ 	.short	(.L_1654 - .L_1653)
.L_1653:
        /*0020*/ 	.word	0x00000000
        /*0024*/ 	.short	0x0000
        /*0026*/ 	.short	0x0000
        /*0028*/ 	.byte	0x00, 0xf0, 0x41, 0x07


	//----- nvinfo : EIATTR_MAXREG_COUNT
	.align		4
.L_1654:
        /*002c*/ 	.byte	0x03, 0x1b
        /*002e*/ 	.short	0x00ff


	//----- nvinfo : EIATTR_NUM_BARRIERS
	.align		4
        /*0030*/ 	.byte	0x02, 0x4c
        /*0032*/ 	.byte	0x01
	.zero		1


	//----- nvinfo : EIATTR_MERCURY_ISA_VERSION
	.align		4
        /*0034*/ 	.byte	0x03, 0x5f
        /*0036*/ 	.short	0x0000


	//----- nvinfo : EIATTR_COOP_GROUP_MASK_REGIDS
	.align		4
        /*0038*/ 	.byte	0x04, 0x29
        /*003a*/ 	.short	(.L_1656 - .L_1655)


	//   ....[0]....
.L_1655:
        /*003c*/ 	.word	0xffffffff


	//   ....[1]....
        /*0040*/ 	.word	0xffffffff


	//   ....[2]....
        /*0044*/ 	.word	0xffffffff


	//   ....[3]....
        /*0048*/ 	.word	0xffffffff


	//   ....[4]....
        /*004c*/ 	.word	0xffffffff


	//   ....[5]....
        /*0050*/ 	.word	0xffffffff


	//   ....[6]....
        /*0054*/ 	.word	0xffffffff


	//   ....[7]....
        /*0058*/ 	.word	0xffffffff


	//   ....[8]....
        /*005c*/ 	.word	0xffffffff


	//   ....[9]....
        /*0060*/ 	.word	0xffffffff


	//   ....[10]....
        /*0064*/ 	.word	0xffffffff


	//   ....[11]....
        /*0068*/ 	.word	0xffffffff


	//   ....[12]....
        /*006c*/ 	.word	0xffffffff


	//   ....[13]....
        /*0070*/ 	.word	0xffffffff


	//   ....[14]....
        /*0074*/ 	.word	0xffffffff


	//   ....[15]....
        /*0078*/ 	.word	0xffffffff


	//----- nvinfo : EIATTR_COOP_GROUP_INSTR_OFFSETS
	.align		4
.L_1656:
        /*007c*/ 	.byte	0x04, 0x28
        /*007e*/ 	.short	(.L_1658 - .L_1657)


	//   ....[0]....
.L_1657:
        /*0080*/ 	.word	0x00003730


	//   ....[1]....
        /*0084*/ 	.word	0x00003790


	//   ....[2]....
        /*0088*/ 	.word	0x000037a0


	//   ....[3]....
        /*008c*/ 	.word	0x000037d0


	//   ....[4]....
        /*0090*/ 	.word	0x00005f10


	//   ....[5]....
        /*0094*/ 	.word	0x00005f20


	//   ....[6]....
        /*0098*/ 	.word	0x00005f50


	//   ....[7]....
        /*009c*/ 	.word	0x00005f60


	//   ....[8]....
        /*00a0*/ 	.word	0x00008570


	//   ....[9]....
        /*00a4*/ 	.word	0x00008580


	//   ....[10]....
        /*00a8*/ 	.word	0x000085c0


	//   ....[11]....
        /*00ac*/ 	.word	0x000085d0


	//   ....[12]....
        /*00b0*/ 	.word	0x00009550


	//   ....[13]....
        /*00b4*/ 	.word	0x000095b0


	//   ....[14]....
        /*00b8*/ 	.word	0x000095f0


	//   ....[15]....
        /*00bc*/ 	.word	0x00009630


	//----- nvinfo : EIATTR_EXIT_INSTR_OFFSETS
	.align		4
.L_1658:
        /*00c0*/ 	.byte	0x04, 0x1c
        /*00c2*/ 	.short	(.L_1660 - .L_1659)


	//   ....[0]....
.L_1659:
        /*00c4*/ 	.word	0x00000420


	//   ....[1]....
        /*00c8*/ 	.word	0x00000a50


	//   ....[2]....
        /*00cc*/ 	.word	0x00000a80


	//   ....[3]....
        /*00d0*/ 	.word	0x0000a290


	//   ....[4]....
        /*00d4*/ 	.word	0x0000a2d0


	//----- nvinfo : EIATTR_CTAIDZ_USED
	.align		4
.L_1660:
        /*00d8*/ 	.byte	0x01, 0x04
	.zero		2


	//----- nvinfo : EIATTR_CRS_STACK_SIZE
	.align		4
        /*00dc*/ 	.byte	0x04, 0x1e
        /*00de*/ 	.short	(.L_1662 - .L_1661)
.L_1661:
        /*00e0*/ 	.word	0x00000000
.L_1662:


//--------------------- .nv.info._ZN5flash24flash_fwd_splitkv_kernelI23Flash_fwd_kernel_traitsILi96ELi64ELi64ELi4ELb0ELb0EN7cutlass6half_tE19Flash_kernel_traitsILi96ELi64ELi64ELi4ES3_EELb1ELb0ELb1ELb0ELb0ELb0ELb1ELb0EEEvNS_16Flash_fwd_paramsE --------------------------
	.section	.nv.info._ZN5flash24flash_fwd_splitkv_kernelI23Flash_fwd_kernel_traitsILi96ELi64ELi64ELi4ELb0ELb0EN7cutlass6half_tE19Flash_kernel_traitsILi96ELi64ELi64ELi4ES3_EELb1ELb0ELb1ELb0ELb0ELb0ELb1ELb0EEEvNS_16Flash_fwd_paramsE,"",@"SHT_CUDA_INFO"
	.sectionflags	@""
	.align	4


	//----- nvinfo : EIATTR_CUDA_API_VERSION
	.align		4
        /*0000*/ 	.byte	0x04, 0x37
        /*0002*/ 	.short	(.L_1664 - .L_1663)
.L_1663:
        /*0004*/ 	.word	0x00000082


	//----- nvinfo : EIATTR_SW2861232_WAR
	.align		4
.L_1664:
        /*0008*/ 	.byte	0x01, 0x35
	.zero		2


	//----- nvinfo : EIATTR_PARAM_CBANK
	.align		4
        /*000c*/ 	.byte	0x04, 0x0a
        /*000e*/ 	.short	(.L_1666 - .L_1665)
	.align		4
.L_1665:
        /*0010*/ 	.word	index@(.nv.constant0._ZN5flash24flash_fwd_splitkv_kernelI23Flash_fwd_kernel_traitsILi96ELi64ELi64ELi4ELb0ELb0EN7cutlass6half_tE19Flash_kernel_traitsILi96ELi64ELi64ELi4ES3_EELb1ELb0ELb1ELb0ELb0ELb0ELb1ELb0EEEvNS_16Flash_fwd_paramsE)
        /*0014*/ 	.short	0x0160
        /*0016*/ 	.short	0x01d0


	//----- nvinfo : EIATTR_CBANK_PARAM_SIZE
	.align		4
.L_1666:
        /*0018*/ 	.byte	0x03, 0x19
        /*001a*/ 	.short	0x01d0


	//----- nvinfo : EIATTR_KPARAM_INFO
	.align		4
        /*001c*/ 	.byte	0x04, 0x17
        /*001e*/ 	.short	(.L_1668 - .L_1667)
.L_1667:
        /*0020*/ 	.word	0x00000000
        /*0024*/ 	.short	0x0000
        /*0026*/ 	.short	0x0000
        /*0028*/ 	.byte	0x00, 0xf0, 0x41, 0x07


	//----- nvinfo : EIATTR_MAXREG_COUNT
	.align		4
.L_1668:
        /*002c*/ 	.byte	0x03, 0x1b
        /*002e*/ 	.short	0x00ff


	//----- nvinfo : EIATTR_NUM_BARRIERS
	.align		4
        /*0030*/ 	.byte	0x02, 0x4c
        /*0032*/ 	.byte	0x01
	.zero		1


	//----- nvinfo : EIATTR_MERCURY_ISA_VERSION
	.align		4
        /*0034*/ 	.byte	0x03, 0x5f
        /*0036*/ 	.short	0x0000


	//----- nvinfo : EIATTR_COOP_GROUP_MASK_REGIDS
	.align		4
        /*0038*/ 	.byte	0x04, 0x29
        /*003a*/ 	.short	(.L_1670 - .L_1669)


	//   ....[0]....
.L_1669:
        /*003c*/ 	.word	0xffffffff


	//   ....[1]....
        /*0040*/ 	.word	0xffffffff


	//   ....[2]....
        /*0044*/ 	.word	0xffffffff


	//   ....[3]....
        /*0048*/ 	.word	0xffffffff


	//   ....[4]....
        /*004c*/ 	.word	0xffffffff


	//   ....[5]....
        /*0050*/ 	.word	0xffffffff


	//   ....[6]....
        /*0054*/ 	.word	0xffffffff


	//   ....[7]....
        /*0058*/ 	.word	0xffffffff


	//   ....[8]....
        /*005c*/ 	.word	0xffffffff


	//   ....[9]....
        /*0060*/ 	.word	0xffffffff


	//   ....[10]....
        /*0064*/ 	.word	0xffffffff


	//   ....[11]....
        /*0068*/ 	.word	0xffffffff


	//   ....[12]....
        /*006c*/ 	.word	0xffffffff


	//   ....[13]....
        /*0070*/ 	.word	0xffffffff


	//   ....[14]....
        /*0074*/ 	.word	0xffffffff


	//   ....[15]....
        /*0078*/ 	.word	0xffffffff


	//----- nvinfo : EIATTR_COOP_GROUP_INSTR_OFFSETS
	.align		4
.L_1670:
        /*007c*/ 	.byte	0x04, 0x28
        /*007e*/ 	.short	(.L_1672 - .L_1671)


	//   ....[0]....
.L_1671:
        /*0080*/ 	.word	0x00004300


	//   ....[1]....
        /*0084*/ 	.word	0x00004390


	//   ....[2]....
        /*0088*/ 	.word	0x000043b0


	//   ....[3]....
        /*008c*/ 	.word	0x00004420


	//   ....[4]....
        /*0090*/ 	.word	0x00006ed0


	//   ....[5]....
        /*0094*/ 	.word	0x00006ee0


	//   ....[6]....
        /*0098*/ 	.word	0x00006f10


	//   ....[7]....
        /*009c*/ 	.word	0x00006f20


	//   ....[8]....
        /*00a0*/ 	.word	0x00009840


	//   ....[9]....
        /*00a4*/ 	.word	0x00009860


	//   ....[10]....
        /*00a8*/ 	.word	0x00009880


	//   ....[11]....
        /*00ac*/ 	.word	0x000098a0


	//   ....[12]....
        /*00b0*/ 	.word	0x0000a860


	//   ....[13]....
        /*00b4*/ 	.word	0x0000a8a0


	//   ....[14]....
        /*00b8*/ 	.word	0x0000a910


	//   ....[15]....
        /*00bc*/ 	.word	0x0000a930


	//----- nvinfo : EIATTR_EXIT_INSTR_OFFSETS
	.align		4
.L_1672:
        /*00c0*/ 	.byte	0x04, 0x1c
        /*00c2*/ 	.short	(.L_1674 - .L_1673)


	//   ....[0]....
.L_1673:
        /*00c4*/ 	.word	0x00000420


	//   ....[1]....
        /*00c8*/ 	.word	0x00000be0


	//   ....[2]....
        /*00cc*/ 	.word	0x00000c10


	//   ....[3]....
        /*00d0*/ 	.word	0x0000b810


	//   ....[4]....
        /*00d4*/ 	.word	0x0000b870


	//   ....[5]....
        /*00d8*/ 	.word	0x0000b890


	//----- nvinfo : EIATTR_CTAIDZ_USED
	.align		4
.L_1674:
        /*00dc*/ 	.byte	0x01, 0x04
	.zero		2


	//----- nvinfo : EIATTR_CRS_STACK_SIZE
	.align		4
        /*00e0*/ 	.byte	0x04, 0x1e
        /*00e2*/ 	.short	(.L_1676 - .L_1675)
.L_1675:
        /*00e4*/ 	.word	0x00000000
.L_1676:


//--------------------- .nv.info._ZN5flash24flash_fwd_splitkv_kernelI23Flash_fwd_kernel_traitsILi96ELi64ELi64ELi4ELb0ELb0EN7cutlass6half_tE19Flash_kernel_traitsILi96ELi64ELi64ELi4ES3_EELb1ELb0ELb1ELb0ELb0ELb1ELb1ELb0EEEvNS_16Flash_fwd_paramsE --------------------------
	.section	.nv.info._ZN5flash24flash_fwd_splitkv_kernelI23Flash_fwd_kernel_traitsILi96ELi64ELi64ELi4ELb0ELb0EN7cutlass6half_tE19Flash_kernel_traitsILi96ELi64ELi64ELi4ES3_EELb1ELb0ELb1ELb0ELb0ELb1ELb1ELb0EEEvNS_16Flash_fwd_paramsE,"",@"SHT_CUDA_INFO"
	.sectionflags	@""
	.align	4


	//----- nvinfo : EIATTR_CUDA_API_VERSION
	.align		4
        /*0000*/ 	.byte	0x04, 0x37
        /*0002*/ 	.short	(.L_1678 - .L_1677)
.L_1677:
        /*0004*/ 	.word	0x00000082


	//----- nvinfo : EIATTR_SW2861232_WAR
	.align		4
.L_1678:
        /*0008*/ 	.byte	0x01, 0x35
	.zero		2


	//----- nvinfo : EIATTR_PARAM_CBANK
	.align		4
        /*000c*/ 	.byte	0x04, 0x0a
        /*000e*/ 	.short	(.L_1680 - .L_1679)
	.align		4
.L_1679:
        /*0010*/ 	.word	index@(.nv.constant0._ZN5flash24flash_fwd_splitkv_kernelI23Flash_fwd_kernel_traitsILi96ELi64ELi64ELi4ELb0ELb0EN7cutlass6half_tE19Flash_kernel_traitsILi96ELi64ELi64ELi4ES3_EELb1ELb0ELb1ELb0ELb0ELb1ELb1ELb0EEEvNS_16Flash_fwd_paramsE)
        /*0014*/ 	.short	0x0160
        /*0016*/ 	.short	0x01d0


	//----- nvinfo : EIATTR_CBANK_PARAM_SIZE
	.align		4
.L_1680:
        /*0018*/ 	.byte	0x03, 0x19
        /*001a*/ 	.short	0x01d0


	//----- nvinfo : EIATTR_KPARAM_INFO
	.align		4
        /*001c*/ 	.byte	0x04, 0x17
        /*001e*/ 	.short	(.L_1682 - .L_1681)
.L_1681:
        /*0020*/ 	.word	0x00000000
        /*0024*/ 	.short	0x0000
        /*0026*/ 	.short	0x0000
        /*0028*/ 	.byte	0x00, 0xf0, 0x41, 0x07


	//----- nvinfo : EIATTR_MAXREG_COUNT
	.align		4
.L_1682:
        /*002c*/ 	.byte	0x03, 0x1b
        /*002e*/ 	.short	0x00ff


	//----- nvinfo : EIATTR_NUM_BARRIERS
	.align		4
        /*0030*/ 	.byte	0x02, 0x4c
        /*0032*/ 	.byte	0x01
	.zero		1


	//----- nvinfo : EIATTR_MERCURY_ISA_VERSION
	.align		4
        /*0034*/ 	.byte	0x03, 0x5f
        /*0036*/ 	.short	0x0000


	//----- nvinfo : EIATTR_COOP_GROUP_MASK_REGIDS
	.align		4
        /*0038*/ 	.byte	0x04, 0x29
        /*003a*/ 	.short	(.L_1684 - .L_1683)


	//   ....[0]....
.L_1683:
        /*003c*/ 	.word	0xffffffff


	//   ....[1]....
        /*0040*/ 	.word	0xffffffff


	//   ....[2]....
        /*0044*/ 	.word	0xffffffff


	//   ....[3]....
        /*0048*/ 	.word	0xffffffff


	//   ....[4]....
        /*004c*/ 	.word	0xffffffff


	//   ....[5]....
        /*0050*/ 	.word	0xffffffff


	//   ....[6]....
        /*0054*/ 	.word	0xffffffff


	//   ....[7]....
        /*0058*/ 	.word	0xffffffff


	//   ....[8]....
        /*005c*/ 	.word	0xffffffff


	//   ....[9]....
        /*0060*/ 	.word	0xffffffff


	//   ....[10]....
        /*0064*/ 	.word	0xffffffff


	//   ....[11]....
        /*0068*/ 	.word	0xffffffff


	//   ....[12]....
        /*006c*/ 	.word	0xffffffff


	//   ....[13]....
        /*0070*/ 	.word	0xffffffff


	//   ....[14]....
        /*0074*/ 	.word	0xffffffff


	//   ....[15]....
        /*0078*/ 	.word	0xffffffff


	//----- nvinfo : EIATTR_COOP_GROUP_INSTR_OFFSETS
	.align		4
.L_1684:
        /*007c*/ 	.byte	0x04, 0x28
        /*007e*/ 	.short	(.L_1686 - .L_1685)


	//   ....[0]....
.L_1685:
        /*0080*/ 	.word	0x00004710


	//   ....[1]....
        /*0084*/ 	.word	0x000047a0


	//   ....[2]....
        /*0088*/ 	.word	0x000047b0


	//   ....[3]....
        /*008c*/ 	.word	0x00004800


	//   ....[4]....
        /*0090*/ 	.word	0x000076e0


	//   ....[5]....
        /*0094*/ 	.word	0x000076f0


	//   ....[6]....
        /*0098*/ 	.word	0x00007720


	//   ....[7]....
        /*009c*/ 	.word	0x00007730


	//   ....[8]....
        /*00a0*/ 	.word	0x0000a460


	//   ....[9]....
        /*00a4*/ 	.word	0x0000a470


	//   ....[10]....
        /*00a8*/ 	.word	0x0000a490


	//   ....[11]....
        /*00ac*/ 	.word	0x0000a4b0


	//   ....[12]....
        /*00b0*/ 	.word	0x0000b460


	//   ....[13]....
        /*00b4*/ 	.word	0x0000b4a0


	//   ....[14]....
        /*00b8*/ 	.word	0x0000b510


	//   ....[15]....
        /*00bc*/ 	.word	0x0000b530


	//----- nvinfo : EIATTR_EXIT_INSTR_OFFSETS
	.align		4
.L_1686:
        /*00c0*/ 	.byte	0x04, 0x1c
        /*00c2*/ 	.short	(.L_1688 - .L_1687)


	//   ....[0]....
.L_1687:
        /*00c4*/ 	.word	0x00000420


	//   ....[1]....
        /*00c8*/ 	.word	0x00000be0


	//   ....[2]....
        /*00cc*/ 	.word	0x00000c10


	//   ....[3]....
        /*00d0*/ 	.word	0x0000c410


	//   ....[4]....
        /*00d4*/ 	.word	0x0000c470


	//   ....[5]....
        /*00d8*/ 	.word	0x0000c490


	//----- nvinfo : EIATTR_CTAIDZ_USED
	.align		4
.L_1688:
        /*00dc*/ 	.byte	0x01, 0x04
	.zero		2


	//----- nvinfo : EIATTR_CRS_STACK_SIZE
	.align		4
        /*00e0*/ 	.byte	0x04, 0x1e
        /*00e2*/ 	.short	(.L_1690 - .L_1689)
.L_1689:
        /*00e4*/ 	.word	0x00000000
.L_1690:


//--------------------- .nv.info._ZN5flash24flash_fwd_splitkv_kernelI23Flash_fwd_kernel_traitsILi96ELi64ELi64ELi4ELb0ELb0EN7cutlass6half_tE19Flash_kernel_traitsILi96ELi64ELi64ELi4ES3_EELb1ELb0ELb0ELb0ELb1ELb0ELb1ELb1EEEvNS_16Flash_fwd_paramsE --------------------------
	.section	.nv.info._ZN5flash24flash_fwd_splitkv_kernelI23Flash_fwd_kernel_traitsILi96ELi64ELi64ELi4ELb0ELb0EN7cutlass6half_tE19Flash_kernel_traitsILi96ELi64ELi64ELi4ES3_EELb1ELb0ELb0ELb0ELb1ELb0ELb1ELb1EEEvNS_16Flash_fwd_paramsE,"",@"SHT_CUDA_INFO"
	.sectionflags	@""
	.align	4


	//----- nvinfo : EIATTR_CUDA_API_VERSION
	.align		4
        /*0000*/ 	.byte	0x04, 0x37
        /*0002*/ 	.short	(.L_1692 - .L_1691)
.L_1691:
        /*0004*/ 	.word	0x00000082


	//----- nvinfo : EIATTR_SW2861232_WAR
	.align		4
.L_1692:
        /*0008*/ 	.byte	0x01, 0x35
	.zero		2


	//----- nvinfo : EIATTR_PARAM_CBANK
	.align		4
        /*000c*/ 	.byte	0x04, 0x0a
        /*000e*/ 	.short	(.L_1694 - .L_1693)
	.align		4
.L_1693:
        /*0010*/ 	.word	index@(.nv.constant0._ZN5flash24flash_fwd_splitkv_kernelI23Flash_fwd_kernel_traitsILi96ELi64ELi64ELi4ELb0ELb0EN7cutlass6half_tE19Flash_kernel_traitsILi96ELi64ELi64ELi4ES3_EELb1ELb0ELb0ELb0ELb1ELb0ELb1ELb1EEEvNS_16Flash_fwd_paramsE)
        /*0014*/ 	.short	0x0160
        /*0016*/ 	.short	0x01d0


	//----- nvinfo : EIATTR_CBANK_PARAM_SIZE
	.align		4
.L_1694:
        /*0018*/ 	.byte	0x03, 0x19
        /*001a*/ 	.short	0x01d0


	//----- nvinfo : EIATTR_KPARAM_INFO
	.align		4
        /*001c*/ 	.byte	0x04, 0x17
        /*001e*/ 	.short	(.L_1696 - .L_1695)
.L_1695:
        /*0020*/ 	.word	0x00000000
        /*0024*/ 	.short	0x0000
        /*0026*/ 	.short	0x0000
        /*0028*/ 	.byte	0x00, 0xf0, 0x41, 0x07


	//----- nvinfo : EIATTR_MAXREG_COUNT
	.align		4
.L_1696:
        /*002c*/ 	.byte	0x03, 0x1b
        /*002e*/ 	.short	0x00ff


	//----- nvinfo : EIATTR_NUM_BARRIERS
	.align		4
        /*0030*/ 	.byte	0x02, 0x4c
        /*0032*/ 	.byte	0x01
	.zero		1


	//----- nvinfo : EIATTR_MERCURY_ISA_VERSION
	.align		4
        /*0034*/ 	.byte	0x03, 0x5f
        /*0036*/ 	.short	0x0000


	//----- nvinfo : EIATTR_COOP_GROUP_MASK_REGIDS
	.align		4
        /*0038*/ 	.byte	0x04, 0x29
        /*003a*/ 	.short	(.L_1698 - .L_1697)


	//   ....[0]....
.L_1697:
        /*003c*/ 	.word	0xffffffff


	//   ....[1]....
        /*0040*/ 	.word	0xffffffff


	//   ....[2]....
        /*0044*/ 	.word	0xffffffff


	//   ....[3]....
        /*0048*/ 	.word	0xffffffff


	//   ....[4]....
        /*004c*/ 	.word	0xffffffff


	//   ....[5]....
        /*0050*/ 	.word	0xffffffff


	//   ....[6]....
        /*0054*/ 	.word	0xffffffff


	//   ....[7]....
        /*0058*/ 	.word	0xffffffff


	//   ....[8]....
        /*005c*/ 	.word	0xffffffff


	//   ....[9]....
        /*0060*/ 	.word	0xffffffff


	//   ....[10]....
        /*0064*/ 	.word	0xffffffff


	//   ....[11]....
        /*0068*/ 	.word	0xffffffff


	//   ....[12]....
        /*006c*/ 	.word	0xffffffff


	//   ....[13]....
        /*0070*/ 	.word	0xffffffff


	//   ....[14]....
        /*0074*/ 	.word	0xffffffff


	//   ....[15]....
        /*0078*/ 	.word	0xffffffff


	//----- nvinfo : EIATTR_COOP_GROUP_INSTR_OFFSETS
	.align		4
.L_1698:
        /*007c*/ 	.byte	0x04, 0x28
        /*007e*/ 	.short	(.L_1700 - .L_1699)


	//   ....[0]....
.L_1699:
        /*0080*/ 	.word	0x0000b040


	//   ....[1]....
        /*0084*/ 	.word	0x0000b070


	//   ....[2]....
        /*0088*/ 	.word	0x0000b0c0


	//   ....[3]....
        /*008c*/ 	.word	0x0000b0d0


	//   ....[4]....
        /*0090*/ 	.word	0x0000d3a0


	//   ....[5]....
        /*0094*/ 	.word	0x0000d3c0


	//   ....[6]....
        /*0098*/ 	.word	0x0000d3e0


	//   ....[7]....
        /*009c*/ 	.word	0x0000d400


	//   ....[8]....
        /*00a0*/ 	.word	0x0000f5a0


	//   ....[9]....
        /*00a4*/ 	.word	0x0000f5c0


	//   ....[10]....
        /*00a8*/ 	.word	0x0000f5f0


	//   ....[11]....
        /*00ac*/ 	.word	0x0000f600


	//   ....[12]....
        /*00b0*/ 	.word	0x000105a0


	//   ....[13]....
        /*00b4*/ 	.word	0x000105d0


	//   ....[14]....
        /*00b8*/ 	.word	0x00010620


	//   ....[15]....
        /*00bc*/ 	.word	0x00010630


	//----- nvinfo : EIATTR_EXIT_INSTR_OFFSETS
	.align		4
.L_1700:
        /*00c0*/ 	.byte	0x04, 0x1c
        /*00c2*/ 	.short	(.L_1702 - .L_1701)


	//   ....[0]....
.L_1701:
        /*00c4*/ 	.word	0x00000430


	//   ....[1]....
        /*00c8*/ 	.word	0x00000a60


	//   ....[2]....
        /*00cc*/ 	.word	0x00000a90


	//   ....[3]....
        /*00d0*/ 	.word	0x00011380


	//   ....[4]....
        /*00d4*/ 	.word	0x000113c0


	//----- nvinfo : EIATTR_CTAIDZ_USED
	.align		4
.L_1702:
        /*00d8*/ 	.byte	0x01, 0x04
	.zero		2


	//----- nvinfo : EIATTR_CRS_STACK_SIZE
	.align		4
        /*00dc*/ 	.byte	0x04, 0x1e
        /*00de*/ 	.short	(.L_1704 - .L_1703)
.L_1703:
        /*00e0*/ 	.word	0x00000000
.L_1704:


//--------------------- .nv.info._ZN5flash24flash_fwd_splitkv_kernelI23Flash_fwd_kernel_traitsILi96ELi64ELi64ELi4ELb0ELb0EN7cutlass6half_tE19Flash_kernel_traitsILi96ELi64ELi64ELi4ES3_EELb1ELb0ELb0ELb0ELb1ELb1ELb1ELb1EEEvNS_16Flash_fwd_paramsE --------------------------
	.section	.nv.info._ZN5flash24flash_fwd_splitkv_kernelI23Flash_fwd_kernel_traitsILi96ELi64ELi64ELi4ELb0ELb0EN7cutlass6half_tE19Flash_kernel_traitsILi96ELi64ELi64ELi4ES3_EELb1ELb0ELb0ELb0ELb1ELb1ELb1ELb1EEEvNS_16Flash_fwd_paramsE,"",@"SHT_CUDA_INFO"
	.sectionflags	@""
	.align	4


	//----- nvinfo : EIATTR_CUDA_API_VERSION
	.align		4
        /*0000*/ 	.byte	0x04, 0x37
        /*0002*/ 	.short	(.L_1706 - .L_1705)
.L_1705:
        /*0004*/ 	.word	0x00000082


	//----- nvinfo : EIATTR_SW2861232_WAR
	.align		4
.L_1706:
        /*0008*/ 	.byte	0x01, 0x35
	.zero		2


	//----- nvinfo : EIATTR_PARAM_CBANK
	.align		4
        /*000c*/ 	.byte	0x04, 0x0a
        /*000e*/ 	.short	(.L_1708 - .L_1707)
	.align		4
.L_1707:
        /*0010*/ 	.word	index@(.nv.constant0._ZN5flash24flash_fwd_splitkv_kernelI23Flash_fwd_kernel_traitsILi96ELi64ELi64ELi4ELb0ELb0EN7cutlass6half_tE19Flash_kernel_traitsILi96ELi64ELi64ELi4ES3_EELb1ELb0ELb0ELb0ELb1ELb1ELb1ELb1EEEvNS_16Flash_fwd_paramsE)
        /*0014*/ 	.short	0x0160
        /*0016*/ 	.short	0x01d0


	//----- nvinfo : EIATTR_CBANK_PARAM_SIZE
	.align		4
.L_1708:
        /*0018*/ 	.byte	0x03, 0x19
        /*001a*/ 	.short	0x01d0


	//----- nvinfo : EIATTR_KPARAM_INFO
	.align		4
        /*001c*/ 	.byte	0x04, 0x17
        /*001e*/ 	.short	(.L_1710 - .L_1709)
.L_1709:
        /*0020*/ 	.word	0x00000000
        /*0024*/ 	.short	0x0000
        /*0026*/ 	.short	0x0000
        /*0028*/ 	.byte	0x00, 0xf0, 0x41, 0x07


	//----- nvinfo : EIATTR_MAXREG_COUNT
	.align		4
.L_1710:
        /*002c*/ 	.byte	0x03, 0x1b
        /*002e*/ 	.short	0x00ff


	//----- nvinfo : EIATTR_NUM_BARRIERS
	.align		4
        /*0030*/ 	.byte	0x02, 0x4c
        /*0032*/ 	.byte	0x01
	.zero		1


	//----- nvinfo : EIATTR_MERCURY_ISA_VERSION
	.align		4
        /*0034*/ 	.byte	0x03, 0x5f
        /*0036*/ 	.short	0x0000


	//----- nvinfo : EIATTR_COOP_GROUP_MASK_REGIDS
	.align		4
        /*0038*/ 	.byte	0x04, 0x29
        /*003a*/ 	.short	(.L_1712 - .L_1711)


	//   ....[0]....
.L_1711:
        /*003c*/ 	.word	0xffffffff


	//   ....[1]....
        /*0040*/ 	.word	0xffffffff


	//   ....[2]....
        /*0044*/ 	.word	0xffffffff


	//   ....[3]....
        /*0048*/ 	.word	0xffffffff


	//   ....[4]....
        /*004c*/ 	.word	0xffffffff


	//   ....[5]....
        /*0050*/ 	.word	0xffffffff


	//   ....[6]....
        /*0054*/ 	.word	0xffffffff


	//   ....[7]....
        /*0058*/ 	.word	0xffffffff


	//   ....[8]....
        /*005c*/ 	.word	0xffffffff


	//   ....[9]....
        /*0060*/ 	.word	0xffffffff


	//   ....[10]....
        /*0064*/ 	.word	0xffffffff


	//   ....[11]....
        /*0068*/ 	.word	0xffffffff


	//   ....[12]....
        /*006c*/ 	.word	0xffffffff


	//   ....[13]....
        /*0070*/ 	.word	0xffffffff


	//   ....[14]....
        /*0074*/ 	.word	0xffffffff


	//   ....[15]....
        /*0078*/ 	.word	0xffffffff


	//----- nvinfo : EIATTR_COOP_GROUP_INSTR_OFFSETS
	.align		4
.L_1712:
        /*007c*/ 	.byte	0x04, 0x28
        /*007e*/ 	.short	(.L_1714 - .L_1713)


	//   ....[0]....
.L_1713:
        /*0080*/ 	.word	0x0000b440


	//   ....[1]....
        /*0084*/ 	.word	0x0000b480


	//   ....[2]....
        /*0088*/ 	.word	0x0000b4b0


	//   ....[3]....
        /*008c*/ 	.word	0x0000b4d0


	//   ....[4]....
        /*0090*/ 	.word	0x0000dba0


	//   ....[5]....
        /*0094*/ 	.word	0x0000dbb0


	//   ....[6]....
        /*0098*/ 	.word	0x0000dbe0


	//   ....[7]....
        /*009c*/ 	.word	0x0000dbf0


	//   ....[8]....
        /*00a0*/ 	.word	0x000101b0


	//   ....[9]....
        /*00a4*/ 	.word	0x000101d0


	//   ....[10]....
        /*00a8*/ 	.word	0x00010200


	//   ....[11]....
        /*00ac*/ 	.word	0x00010210


	//   ....[12]....
        /*00b0*/ 	.word	0x00011190


	//   ....[13]....
        /*00b4*/ 	.word	0x000111c0


	//   ....[14]....
        /*00b8*/ 	.word	0x00011210


	//   ....[15]....
        /*00bc*/ 	.word	0x00011220


	//----- nvinfo : EIATTR_EXIT_INSTR_OFFSETS
	.align		4
.L_1714:
        /*00c0*/ 	.byte	0x04, 0x1c
        /*00c2*/ 	.short	(.L_1716 - .L_1715)


	//   ....[0]....
.L_1715:
        /*00c4*/ 	.word	0x00000430


	//   ....[1]....
        /*00c8*/ 	.word	0x00000a60


	//   ....[2]....
        /*00cc*/ 	.word	0x00000a90


	//   ....[3]....
        /*00d0*/ 	.word	0x00011f70


	//   ....[4]....
        /*00d4*/ 	.word	0x00011fb0


	//----- nvinfo : EIATTR_CTAIDZ_USED
	.align		4
.L_1716:
        /*00d8*/ 	.byte	0x01, 0x04
	.zero		2


	//----- nvinfo : EIATTR_CRS_STACK_SIZE
	.align		4
        /*00dc*/ 	.byte	0x04, 0x1e
        /*00de*/ 	.short	(.L_1718 - .L_1717)
.L_1717:
        /*00e0*/ 	.word	0x00000000
.L_1718:


//--------------------- .nv.info._ZN5flash24flash_fwd_splitkv_kernelI23Flash_fwd_kernel_traitsILi96ELi64ELi64ELi4ELb0ELb0EN7cutlass6half_tE19Flash_kernel_traitsILi96ELi64ELi64ELi4ES3_EELb1ELb0ELb1ELb0ELb0ELb0ELb1ELb1EEEvNS_16Flash_fwd_paramsE --------------------------
	.section	.nv.info._ZN5flash24flash_fwd_splitkv_kernelI23Flash_fwd_kernel_traitsILi96ELi64ELi64ELi4ELb0ELb0EN7cutlass6half_tE19Flash_kernel_traitsILi96ELi64ELi64ELi4ES3_EELb1ELb0ELb1ELb0ELb0ELb0ELb1ELb1EEEvNS_16Flash_fwd_paramsE,"",@"SHT_CUDA_INFO"
	.sectionflags	@""
	.align	4


	//----- nvinfo : EIATTR_CUDA_API_VERSION
	.align		4
        /*0000*/ 	.byte	0x04, 0x37
        /*0002*/ 	.short	(.L_1720 - .L_1719)
.L_1719:
        /*0004*/ 	.word	0x00000082


	//----- nvinfo : EIATTR_SW2861232_WAR
	.align		4
.L_1720:
        /*0008*/ 	.byte	0x01, 0x35
	.zero		2


	//----- nvinfo : EIATTR_PARAM_CBANK
	.align		4
        /*000c*/ 	.byte	0x04, 0x0a
        /*000e*/ 	.short	(.L_1722 - .L_1721)
	.align		4
.L_1721:
        /*0010*/ 	.word	index@(.nv.constant0._ZN5flash24flash_fwd_splitkv_kernelI23Flash_fwd_kernel_traitsILi96ELi64ELi64ELi4ELb0ELb0EN7cutlass6half_tE19Flash_kernel_traitsILi96ELi64ELi64ELi4ES3_EELb1ELb0ELb1ELb0ELb0ELb0ELb1ELb1EEEvNS_16Flash_fwd_paramsE)
        /*0014*/ 	.short	0x0160
        /*0016*/ 	.short	0x01d0


	//----- nvinfo : EIATTR_CBANK_PARAM_SIZE
	.align		4
.L_1722:
        /*0018*/ 	.byte	0x03, 0x19
        /*001a*/ 	.short	0x01d0


	//----- nvinfo : EIATTR_KPARAM_INFO
	.align		4
        /*001c*/ 	.byte	0x04, 0x17
        /*001e*/ 	.short	(.L_1724 - .L_1723)
.L_1723:
        /*0020*/ 	.word	0x00000000
        /*0024*/ 	.short	0x0000
        /*0026*/ 	.short	0x0000
        /*0028*/ 	.byte	0x00, 0xf0, 0x41, 0x07


	//----- nvinfo : EIATTR_MAXREG_COUNT
	.align		4
.L_1724:
        /*002c*/ 	.byte	0x03, 0x1b
        /*002e*/ 	.short	0x00ff


	//----- nvinfo : EIATTR_NUM_BARRIERS
	.align		4
        /*0030*/ 	.byte	0x02, 0x4c
        /*0032*/ 	.byte	0x01
	.zero		1


	//----- nvinfo : EIATTR_MERCURY_ISA_VERSION
	.align		4
        /*0034*/ 	.byte	0x03, 0x5f
        /*0036*/ 	.short	0x0000


	//----- nvinfo : EIATTR_COOP_GROUP_MASK_REGIDS
	.align		4
        /*0038*/ 	.byte	0x04, 0x29
        /*003a*/ 	.short	(.L_1726 - .L_1725)


	//   ....[0]....
.L_1725:
        /*003c*/ 	.word	0xffffffff


	//   ....[1]....
        /*0040*/ 	.word	0xffffffff


	//   ....[2]....
        /*0044*/ 	.word	0xffffffff


	//   ....[3]....
        /*0048*/ 	.word	0xffffffff


	//   ....[4]....
        /*004c*/ 	.word	0xffffffff


	//   ....[5]....
        /*0050*/ 	.word	0xffffffff


	//   ....[6]....
        /*0054*/ 	.word	0xffffffff


	//   ....[7]....
        /*0058*/ 	.word	0xffffffff


	//   ....[8]....
        /*005c*/ 	.word	0xffffffff


	//   ....[9]....
        /*0060*/ 	.word	0xffffffff


	//   ....[10]....
        /*0064*/ 	.word	0xffffffff


	//   ....[11]....
        /*0068*/ 	.word	0xffffffff


	//   ....[12]....
        /*006c*/ 	.word	0xffffffff


	//   ....[13]....
        /*0070*/ 	.word	0xffffffff


	//   ....[14]....
        /*0074*/ 	.word	0xffffffff


	//   ....[15]....
        /*0078*/ 	.word	0xffffffff


	//----- nvinfo : EIATTR_COOP_GROUP_INSTR_OFFSETS
	.align		4
.L_1726:
        /*007c*/ 	.byte	0x04, 0x28
        /*007e*/ 	.short	(.L_1728 - .L_1727)


	//   ....[0]....
.L_1727:
        /*0080*/ 	.word	0x0000c960


	//   ....[1]....
        /*0084*/ 	.word	0x0000c990


	//   ....[2]....
        /*0088*/ 	.word	0x0000c9d0


	//   ....[3]....
        /*008c*/ 	.word	0x0000c9f0


	//   ....[4]....
        /*0090*/ 	.word	0x0000f460


	//   ....[5]....
        /*0094*/ 	.word	0x0000f470


	//   ....[6]....
        /*0098*/ 	.word	0x0000f4a0


	//   ....[7]....
        /*009c*/ 	.word	0x0000f4b0


	//   ....[8]....
        /*00a0*/ 	.word	0x00011e10


	//   ....[9]....
        /*00a4*/ 	.word	0x00011e30


	//   ....[10]....
        /*00a8*/ 	.word	0x00011e50


	//   ....[11]....
        /*00ac*/ 	.word	0x00011e70


	//   ....[12]....
        /*00b0*/ 	.word	0x00012e40


	//   ....[13]....
        /*00b4*/ 	.word	0x00012e80


	//   ....[14]....
        /*00b8*/ 	.word	0x00012ed0


	//   ....[15]....
        /*00bc*/ 	.word	0x00012ef0


	//----- nvinfo : EIATTR_EXIT_INSTR_OFFSETS
	.align		4
.L_1728:
        /*00c0*/ 	.byte	0x04, 0x1c
        /*00c2*/ 	.short	(.L_1730 - .L_1729)


	//   ....[0]....
.L_1729:
        /*00c4*/ 	.word	0x00000420


	//   ....[1]....
        /*00c8*/ 	.word	0x00000bf0


	//   ....[2]....
        /*00cc*/ 	.word	0x00000c20


	//   ....[3]....
        /*00d0*/ 	.word	0x00013d20


	//   ....[4]....
        /*00d4*/ 	.word	0x00013d80


	//   ....[5]....
        /*00d8*/ 	.word	0x00013da0


	//----- nvinfo : EIATTR_CTAIDZ_USED
	.align		4
.L_1730:
        /*00dc*/ 	.byte	0x01, 0x04
	.zero		2


	//----- nvinfo : EIATTR_CRS_STACK_SIZE
	.align		4
        /*00e0*/ 	.byte	0x04, 0x1e
        /*00e2*/ 	.short	(.L_1732 - .L_1731)
.L_1731:
        /*00e4*/ 	.word	0x00000000
.L_1732:


//--------------------- .nv.info._ZN5flash24flash_fwd_splitkv_kernelI23Flash_fwd_kernel_traitsILi96ELi64ELi64ELi4ELb0ELb0EN7cutlass6half_tE19Flash_kernel_traitsILi96ELi64ELi64ELi4ES3_EELb1ELb0ELb1ELb0ELb0ELb1ELb1ELb1EEEvNS_16Flash_fwd_paramsE --------------------------
	.section	.nv.info._ZN5flash24flash_fwd_splitkv_kernelI23Flash_fwd_kernel_traitsILi96ELi64ELi64ELi4ELb0ELb0EN7cutlass6half_tE19Flash_kernel_traitsILi96ELi64ELi64ELi4ES3_EELb1ELb0ELb1ELb0ELb0ELb1ELb1ELb1EEEvNS_16Flash_fwd_paramsE,"",@"SHT_CUDA_INFO"
	.sectionflags	@""
	.align	4


	//----- nvinfo : EIATTR_CUDA_API_VERSION
	.align		4
        /*0000*/ 	.byte	0x04, 0x37
        /*0002*/ 	.short	(.L_1734 - .L_1733)
.L_1733:
        /*0004*/ 	.word	0x00000082


	//----- nvinfo : EIATTR_SW2861232_WAR
	.align		4
.L_1734:
        /*0008*/ 	.byte	0x01, 0x35
	.zero		2


	//----- nvinfo : EIATTR_PARAM_CBANK
	.align		4
        /*000c*/ 	.byte	0x04, 0x0a
        /*000e*/ 	.short	(.L_1736 - .L_1735)
	.align		4
.L_1735:
        /*0010*/ 	.word	index@(.nv.constant0._ZN5flash24flash_fwd_splitkv_kernelI23Flash_fwd_kernel_traitsILi96ELi64ELi64ELi4ELb0ELb0EN7cutlass6half_tE19Flash_kernel_traitsILi96ELi64ELi64ELi4ES3_EELb1ELb0ELb1ELb0ELb0ELb1ELb1ELb1EEEvNS_16Flash_fwd_paramsE)
        /*0014*/ 	.short	0x0160
        /*0016*/ 	.short	0x01d0


	//----- nvinfo : EIATTR_CBANK_PARAM_SIZE
	.align		4
.L_1736:
        /*0018*/ 	.byte	0x03, 0x19
        /*001a*/ 	.short	0x01d0


	//----- nvinfo : EIATTR_KPARAM_INFO
	.align		4
        /*001c*/ 	.byte	0x04, 0x17
        /*001e*/ 	.short	(.L_1738 - .L_1737)
.L_1737:
        /*0020*/ 	.word	0x00000000
        /*0024*/ 	.short	0x0000
        /*0026*/ 	.short	0x0000
        /*0028*/ 	.byte	0x00, 0xf0, 0x41, 0x07


	//----- nvinfo : EIATTR_MAXREG_COUNT
	.align		4
.L_1738:
        /*002c*/ 	.byte	0x03, 0x1b
        /*002e*/ 	.short	0x00ff


	//----- nvinfo : EIATTR_NUM_BARRIERS
	.align		4
        /*0030*/ 	.byte	0x02, 0x4c
        /*0032*/ 	.byte	0x01
	.zero		1


	//----- nvinfo : EIATTR_MERCURY_ISA_VERSION
	.align		4
        /*0034*/ 	.byte	0x03, 0x5f
        /*0036*/ 	.short	0x0000


	//----- nvinfo : EIATTR_COOP_GROUP_MASK_REGIDS
	.align		4
        /*0038*/ 	.byte	0x04, 0x29
        /*003a*/ 	.short	(.L_1740 - .L_1739)


	//   ....[0]....
.L_1739:
        /*003c*/ 	.word	0xffffffff


	//   ....[1]....
        /*0040*/ 	.word	0xffffffff


	//   ....[2]....
        /*0044*/ 	.word	0xffffffff


	//   ....[3]....
        /*0048*/ 	.word	0xffffffff


	//   ....[4]....
        /*004c*/ 	.word	0xffffffff


	//   ....[5]....
        /*0050*/ 	.word	0xffffffff


	//   ....[6]....
        /*0054*/ 	.word	0xffffffff


	//   ....[7]....
        /*0058*/ 	.word	0xffffffff


	//   ....[8]....
        /*005c*/ 	.word	0xffffffff


	//   ....[9]....
        /*0060*/ 	.word	0xffffffff


	//   ....[10]....
        /*0064*/ 	.word	0xffffffff


	//   ....[11]....
        /*0068*/ 	.word	0xffffffff


	//   ....[12]....
        /*006c*/ 	.word	0xffffffff


	//   ....[13]....
        /*0070*/ 	.word	0xffffffff


	//   ....[14]....
        /*0074*/ 	.word	0xffffffff


	//   ....[15]....
        /*0078*/ 	.word	0xffffffff


	//----- nvinfo : EIATTR_COOP_GROUP_INSTR_OFFSETS
	.align		4
.L_1740:
        /*007c*/ 	.byte	0x04, 0x28
        /*007e*/ 	.short	(.L_1742 - .L_1741)


	//   ....[0]....
.L_1741:
        /*0080*/ 	.word	0x0000cda0


	//   ....[1]....
        /*0084*/ 	.word	0x0000cdf0


	//   ....[2]....
        /*0088*/ 	.word	0x0000ce10


	//   ....[3]....
        /*008c*/ 	.word	0x0000ce30


	//   ....[4]....
        /*0090*/ 	.word	0x0000fcc0


	//   ....[5]....
        /*0094*/ 	.word	0x0000fcd0


	//   ....[6]....
        /*0098*/ 	.word	0x0000fd00


	//   ....[7]....
        /*009c*/ 	.word	0x0000fd10


	//   ....[8]....
        /*00a0*/ 	.word	0x00012a70


	//   ....[9]....
        /*00a4*/ 	.word	0x00012a90


	//   ....[10]....
        /*00a8*/ 	.word	0x00012ab0


	//   ....[11]....
        /*00ac*/ 	.word	0x00012ad0


	//   ....[12]....
        /*00b0*/ 	.word	0x00013a80


	//   ....[13]....
        /*00b4*/ 	.word	0x00013ac0


	//   ....[14]....
        /*00b8*/ 	.word	0x00013b10


	//   ....[15]....
        /*00bc*/ 	.word	0x00013b30


	//----- nvinfo : EIATTR_EXIT_INSTR_OFFSETS
	.align		4
.L_1742:
        /*00c0*/ 	.byte	0x04, 0x1c
        /*00c2*/ 	.short	(.L_1744 - .L_1743)


	//   ....[0]....
.L_1743:
        /*00c4*/ 	.word	0x00000420


	//   ....[1]....
        /*00c8*/ 	.word	0x00000bf0


	//   ....[2]....
        /*00cc*/ 	.word	0x00000c20


	//   ....[3]....
        /*00d0*/ 	.word	0x00014960


	//   ....[4]....
        /*00d4*/ 	.word	0x000149c0


	//   ....[5]....
        /*00d8*/ 	.word	0x000149e0


	//----- nvinfo : EIATTR_CTAIDZ_USED
	.align		4
.L_1744:
        /*00dc*/ 	.byte	0x01, 0x04
	.zero		2


	//----- nvinfo : EIATTR_CRS_STACK_SIZE
	.align		4
        /*00e0*/ 	.byte	0x04, 0x1e
        /*00e2*/ 	.short	(.L_1746 - .L_1745)
.L_1745:
        /*00e4*/ 	.word	0x00000000
.L_1746:


//--------------------- .nv.callgraph             --------------------------
	.section	.nv.callgraph,"",@"SHT_CUDA_CALLGRAPH"
	.align	4
	.sectionentsize	8
	.align		4
        /*0000*/ 	.word	0x00000000
	.align		4
        /*0004*/ 	.word	0xffffffff
	.align		4
        /*0008*/ 	.word	0x00000000
	.align		4
        /*000c*/ 	.word	0xfffffffe
	.align		4
        /*0010*/ 	.word	0x00000000
	.align		4
        /*0014*/ 	.word	0xfffffffd
	.align		4
        /*0018*/ 	.word	0x00000000
	.align		4
        /*001c*/ 	.word	0xfffffffc


//--------------------- .nv.rel.action            --------------------------
	.section	.nv.rel.action,"",@"SHT_CUDA_RELOCINFO"
	.align	8
	.sectionentsize	8
        /*0000*/ 	.byte	0x73, 0x00, 0x00, 0x00, 0x00, 0x00, 0x00, 0x00, 0x00, 0x00, 0x00, 0x11, 0x25, 0x00, 0x05, 0x36


//--------------------- .nv.constant4             --------------------------
	.section	.nv.constant4,"a",@progbits
	.align	8
	.align		8
.nv.constant4:
        /*0000*/ 	.dword	_ZN78_INTERNAL_68d571b8_42_flash_fwd_split_hdim96_fp16_causal_sm80_cu_6987f922_30574cuda3std3__45__cpo5beginE
	.align		8
        /*0008*/ 	.dword	_ZN78_INTERNAL_68d571b8_42_flash_fwd_split_hdim96_fp16_causal_sm80_cu_6987f922_30574cuda3std3__45__cpo3endE
	.align		8
        /*0010*/ 	.dword	_ZN78_INTERNAL_68d571b8_42_flash_fwd_split_hdim96_fp16_causal_sm80_cu_6987f922_30574cuda3std3__45__cpo6cbeginE
	.align		8
        /*0018*/ 	.dword	_ZN78_INTERNAL_68d571b8_42_flash_fwd_split_hdim96_fp16_causal_sm80_cu_6987f922_30574cuda3std3__45__cpo4cendE
	.align		8
        /*0020*/ 	.dword	_ZN78_INTERNAL_68d571b8_42_flash_fwd_split_hdim96_fp16_causal_sm80_cu_6987f922_30574cuda3std3__480_GLOBAL__N__68d571b8_42_flash_fwd_split_hdim96_fp16_causal_sm80_cu_6987f922_30576ignoreE
	.align		8
        /*0028*/ 	.dword	_ZN78_INTERNAL_68d571b8_42_flash_fwd_split_hdim96_fp16_causal_sm80_cu_6987f922_30574cuda3std3__419piecewise_constructE
	.align		8
        /*0030*/ 	.dword	_ZN78_INTERNAL_68d571b8_42_flash_fwd_split_hdim96_fp16_causal_sm80_cu_6987f922_30574cuda3std3__48in_placeE
	.align		8
        /*0038*/ 	.dword	_ZN78_INTERNAL_68d571b8_42_flash_fwd_split_hdim96_fp16_causal_sm80_cu_6987f922_30574cuda3std6ranges3__45__cpo4swapE
	.align		8
        /*0040*/ 	.dword	_ZN78_INTERNAL_68d571b8_42_flash_fwd_split_hdim96_fp16_causal_sm80_cu_6987f922_30574cuda3std6ranges3__45__cpo9iter_moveE
	.align		8
        /*0048*/ 	.dword	_ZN78_INTERNAL_68d571b8_42_flash_fwd_split_hdim96_fp16_causal_sm80_cu_6987f922_30574cute7productE
	.align		8
        /*0050*/ 	.dword	_ZN78_INTERNAL_68d571b8_42_flash_fwd_split_hdim96_fp16_causal_sm80_cu_6987f922_30574cute1_E


//--------------------- .nv.constant0._ZN5flash32flash_fwd_splitkv_combine_kernelI23Flash_fwd_kernel_traitsILi96ELi64ELi128ELi4ELb0ELb0EN7cutlass6half_tE19Flash_kernel_traitsILi96ELi64ELi128ELi4ES3_EELi16ELi7ELb0EEEvNS_16Flash_fwd_paramsE --------------------------
	.section	.nv.constant0._ZN5flash32flash_fwd_splitkv_combine_kernelI23Flash_fwd_kernel_traitsILi96ELi64ELi128ELi4ELb0ELb0EN7cutlass6half_tE19Flash_kernel_traitsILi96ELi64ELi128ELi4ES3_EELi16ELi7ELb0EEEvNS_16Flash_fwd_paramsE,"a",@progbits
	.sectionflags	@""
	.align	4
.nv.constant0._ZN5flash32flash_fwd_splitkv_combine_kernelI23Flash_fwd_kernel_traitsILi96ELi64ELi128ELi4ELb0ELb0EN7cutlass6half_tE19Flash_kernel_traitsILi96ELi64ELi128ELi4ES3_EELi16ELi7ELb0EEEvNS_16Flash_fwd_paramsE:
	.zero		816


//--------------------- .nv.constant0._ZN5flash32flash_fwd_splitkv_combine_kernelI23Flash_fwd_kernel_traitsILi96ELi64ELi128ELi4ELb0ELb0EN7cutlass6half_tE19Flash_kernel_traitsILi96ELi64ELi128ELi4ES3_EELi16ELi6ELb0EEEvNS_16Flash_fwd_paramsE --------------------------
	.section	.nv.constant0._ZN5flash32flash_fwd_splitkv_combine_kernelI23Flash_fwd_kernel_traitsILi96ELi64ELi128ELi4ELb0ELb0EN7cutlass6half_tE19Flash_kernel_traitsILi96ELi64ELi128ELi4ES3_EELi16ELi6ELb0EEEvNS_16Flash_fwd_paramsE,"a",@progbits
	.sectionflags	@""
	.align	4
.nv.constant0._ZN5flash32flash_fwd_splitkv_combine_kernelI23Flash_fwd_kernel_traitsILi96ELi64ELi128ELi4ELb0ELb0EN7cutlass6half_tE19Flash_kernel_traitsILi96ELi64ELi128ELi4ES3_EELi16ELi6ELb0EEEvNS_16Flash_fwd_paramsE:
	.zero		816


//--------------------- .nv.constant0._ZN5flash32flash_fwd_splitkv_combine_kernelI23Flash_fwd_kernel_traitsILi96ELi64ELi128ELi4ELb0ELb0EN7cutlass6half_tE19Flash_kernel_traitsILi96ELi64ELi128ELi4ES3_EELi16ELi5ELb0EEEvNS_16Flash_fwd_paramsE --------------------------
	.section	.nv.constant0._ZN5flash32flash_fwd_splitkv_combine_kernelI23Flash_fwd_kernel_traitsILi96ELi64ELi128ELi4ELb0ELb0EN7cutlass6half_tE19Flash_kernel_traitsILi96ELi64ELi128ELi4ES3_EELi16ELi5ELb0EEEvNS_16Flash_fwd_paramsE,"a",@progbits
	.sectionflags	@""
	.align	4
.nv.constant0._ZN5flash32flash_fwd_splitkv_combine_kernelI23Flash_fwd_kernel_traitsILi96ELi64ELi128ELi4ELb0ELb0EN7cutlass6half_tE19Flash_kernel_traitsILi96ELi64ELi128ELi4ES3_EELi16ELi5ELb0EEEvNS_16Flash_fwd_paramsE:
	.zero		816


//--------------------- .nv.constant0._ZN5flash32flash_fwd_splitkv_combine_kernelI23Flash_fwd_kernel_traitsILi96ELi64ELi128ELi4ELb0ELb0EN7cutlass6half_tE19Flash_kernel_traitsILi96ELi64ELi128ELi4ES3_EELi16ELi4ELb0EEEvNS_16Flash_fwd_paramsE --------------------------
	.section	.nv.constant0._ZN5flash32flash_fwd_splitkv_combine_kernelI23Flash_fwd_kernel_traitsILi96ELi64ELi128ELi4ELb0ELb0EN7cutlass6half_tE19Flash_kernel_traitsILi96ELi64ELi128ELi4ES3_EELi16ELi4ELb0EEEvNS_16Flash_fwd_paramsE,"a",@progbits
	.sectionflags	@""
	.align	4
.nv.constant0._ZN5flash32flash_fwd_splitkv_combine_kernelI23Flash_fwd_kernel_traitsILi96ELi64ELi128ELi4ELb0ELb0EN7cutlass6half_tE19Flash_kernel_traitsILi96ELi64ELi128ELi4ES3_EELi16ELi4ELb0EEEvNS_16Flash_fwd_paramsE:
	.zero		816


//--------------------- .nv.constant0._ZN5flash32flash_fwd_splitkv_combine_kernelI23Flash_fwd_kernel_traitsILi96ELi64ELi128ELi4ELb0ELb0EN7cutlass6half_tE19Flash_kernel_traitsILi96ELi64ELi128ELi4ES3_EELi16ELi3ELb0EEEvNS_16Flash_fwd_paramsE --------------------------
	.section	.nv.constant0._ZN5flash32flash_fwd_splitkv_combine_kernelI23Flash_fwd_kernel_traitsILi96ELi64ELi128ELi4ELb0ELb0EN7cutlass6half_tE19Flash_kernel_traitsILi96ELi64ELi128ELi4ES3_EELi16ELi3ELb0EEEvNS_16Flash_fwd_paramsE,"a",@progbits
	.sectionflags	@""
	.align	4
.nv.constant0._ZN5flash32flash_fwd_splitkv_combine_kernelI23Flash_fwd_kernel_traitsILi96ELi64ELi128ELi4ELb0ELb0EN7cutlass6half_tE19Flash_kernel_traitsILi96ELi64ELi128ELi4ES3_EELi16ELi3ELb0EEEvNS_16Flash_fwd_paramsE:
	.zero		816


//--------------------- .nv.constant0._ZN5flash32flash_fwd_splitkv_combine_kernelI23Flash_fwd_kernel_traitsILi96ELi64ELi128ELi4ELb0ELb0EN7cutlass6half_tE19Flash_kernel_traitsILi96ELi64ELi128ELi4ES3_EELi16ELi2ELb0EEEvNS_16Flash_fwd_paramsE --------------------------
	.section	.nv.constant0._ZN5flash32flash_fwd_splitkv_combine_kernelI23Flash_fwd_kernel_traitsILi96ELi64ELi128ELi4ELb0ELb0EN7cutlass6half_tE19Flash_kernel_traitsILi96ELi64ELi128ELi4ES3_EELi16ELi2ELb0EEEvNS_16Flash_fwd_paramsE,"a",@progbits
	.sectionflags	@""
	.align	4
.nv.constant0._ZN5flash32flash_fwd_splitkv_combine_kernelI23Flash_fwd_kernel_traitsILi96ELi64ELi128ELi4ELb0ELb0EN7cutlass6half_tE19Flash_kernel_traitsILi96ELi64ELi128ELi4ES3_EELi16ELi2ELb0EEEvNS_16Flash_fwd_paramsE:
	.zero		816


//--------------------- .nv.constant0._ZN5flash32flash_fwd_splitkv_combine_kernelI23Flash_fwd_kernel_traitsILi96ELi64ELi128ELi4ELb0ELb0EN7cutlass6half_tE19Flash_kernel_traitsILi96ELi64ELi128ELi4ES3_EELi16ELi1ELb0EEEvNS_16Flash_fwd_paramsE --------------------------
	.section	.nv.constant0._ZN5flash32flash_fwd_splitkv_combine_kernelI23Flash_fwd_kernel_traitsILi96ELi64ELi128ELi4ELb0ELb0EN7cutlass6half_tE19Flash_kernel_traitsILi96ELi64ELi128ELi4ES3_EELi16ELi1ELb0EEEvNS_16Flash_fwd_paramsE,"a",@progbits
	.sectionflags	@""
	.align	4
.nv.constant0._ZN5flash32flash_fwd_splitkv_combine_kernelI23Flash_fwd_kernel_traitsILi96ELi64ELi128ELi4ELb0ELb0EN7cutlass6half_tE19Flash_kernel_traitsILi96ELi64ELi128ELi4ES3_EELi16ELi1ELb0EEEvNS_16Flash_fwd_paramsE:
	.zero		816


//--------------------- .nv.constant0._ZN5flash32flash_fwd_splitkv_combine_kernelI23Flash_fwd_kernel_traitsILi96ELi64ELi128ELi4ELb0ELb0EN7cutlass6half_tE19Flash_kernel_traitsILi96ELi64ELi128ELi4ES3_EELi16ELi7ELb1EEEvNS_16Flash_fwd_paramsE --------------------------
	.section	.nv.constant0._ZN5flash32flash_fwd_splitkv_combine_kernelI23Flash_fwd_kernel_traitsILi96ELi64ELi128ELi4ELb0ELb0EN7cutlass6half_tE19Flash_kernel_traitsILi96ELi64ELi128ELi4ES3_EELi16ELi7ELb1EEEvNS_16Flash_fwd_paramsE,"a",@progbits
	.sectionflags	@""
	.align	4
.nv.constant0._ZN5flash32flash_fwd_splitkv_combine_kernelI23Flash_fwd_kernel_traitsILi96ELi64ELi128ELi4ELb0ELb0EN7cutlass6half_tE19Flash_kernel_traitsILi96ELi64ELi128ELi4ES3_EELi16ELi7ELb1EEEvNS_16Flash_fwd_paramsE:
	.zero		816


//--------------------- .nv.constant0._ZN5flash32flash_fwd_splitkv_combine_kernelI23Flash_fwd_kernel_traitsILi96ELi64ELi128ELi4ELb0ELb0EN7cutlass6half_tE19Flash_kernel_traitsILi96ELi64ELi128ELi4ES3_EELi16ELi6ELb1EEEvNS_16Flash_fwd_paramsE --------------------------
	.section	.nv.constant0._ZN5flash32flash_fwd_splitkv_combine_kernelI23Flash_fwd_kernel_traitsILi96ELi64ELi128ELi4ELb0ELb0EN7cutlass6half_tE19Flash_kernel_traitsILi96ELi64ELi128ELi4ES3_EELi16ELi6ELb1EEEvNS_16Flash_fwd_paramsE,"a",@progbits
	.sectionflags	@""
	.align	4
.nv.constant0._ZN5flash32flash_fwd_splitkv_combine_kernelI23Flash_fwd_kernel_traitsILi96ELi64ELi128ELi4ELb0ELb0EN7cutlass6half_tE19Flash_kernel_traitsILi96ELi64ELi128ELi4ES3_EELi16ELi6ELb1EEEvNS_16Flash_fwd_paramsE:
	.zero		816


//--------------------- .nv.constant0._ZN5flash32flash_fwd_splitkv_combine_kernelI23Flash_fwd_kernel_traitsILi96ELi64ELi128ELi4ELb0ELb0EN7cutlass6half_tE19Flash_kernel_traitsILi96ELi64ELi128ELi4ES3_EELi16ELi5ELb1EEEvNS_16Flash_fwd_paramsE --------------------------
	.section	.nv.constant0._ZN5flash32flash_fwd_splitkv_combine_kernelI23Flash_fwd_kernel_traitsILi96ELi64ELi128ELi4ELb0ELb0EN7cutlass6half_tE19Flash_kernel_traitsILi96ELi64ELi128ELi4ES3_EELi16ELi5ELb1EEEvNS_16Flash_fwd_paramsE,"a",@progbits
	.sectionflags	@""
	.align	4
.nv.constant0._ZN5flash32flash_fwd_splitkv_combine_kernelI23Flash_fwd_kernel_traitsILi96ELi64ELi128ELi4ELb0ELb0EN7cutlass6half_tE19Flash_kernel_traitsILi96ELi64ELi128ELi4ES3_EELi16ELi5ELb1EEEvNS_16Flash_fwd_paramsE:
	.zero		816


//--------------------- .nv.constant0._ZN5flash32flash_fwd_splitkv_combine_kernelI23Flash_fwd_kernel_traitsILi96ELi64ELi128ELi4ELb0ELb0EN7cutlass6half_tE19Flash_kernel_traitsILi96ELi64ELi128ELi4ES3_EELi16ELi4ELb1EEEvNS_16Flash_fwd_paramsE --------------------------
	.section	.nv.constant0._ZN5flash32flash_fwd_splitkv_combine_kernelI23Flash_fwd_kernel_traitsILi96ELi64ELi128ELi4ELb0ELb0EN7cutlass6half_tE19Flash_kernel_traitsILi96ELi64ELi128ELi4ES3_EELi16ELi4ELb1EEEvNS_16Flash_fwd_paramsE,"a",@progbits
	.sectionflags	@""
	.align	4
.nv.constant0._ZN5flash32flash_fwd_splitkv_combine_kernelI23Flash_fwd_kernel_traitsILi96ELi64ELi128ELi4ELb0ELb0EN7cutlass6half_tE19Flash_kernel_traitsILi96ELi64ELi128ELi4ES3_EELi16ELi4ELb1EEEvNS_16Flash_fwd_paramsE:
	.zero		816


//--------------------- .nv.constant0._ZN5flash32flash_fwd_splitkv_combine_kernelI23Flash_fwd_kernel_traitsILi96ELi64ELi128ELi4ELb0ELb0EN7cutlass6half_tE19Flash_kernel_traitsILi96ELi64ELi128ELi4ES3_EELi16ELi3ELb1EEEvNS_16Flash_fwd_paramsE --------------------------
	.section	.nv.constant0._ZN5flash32flash_fwd_splitkv_combine_kernelI23Flash_fwd_kernel_traitsILi96ELi64ELi128ELi4ELb0ELb0EN7cutlass6half_tE19Flash_kernel_traitsILi96ELi64ELi128ELi4ES3_EELi16ELi3ELb1EEEvNS_16Flash_fwd_paramsE,"a",@progbits
	.sectionflags	@""
	.align	4
.nv.constant0._ZN5flash32flash_fwd_splitkv_combine_kernelI23Flash_fwd_kernel_traitsILi96ELi64ELi128ELi4ELb0ELb0EN7cutlass6half_tE19Flash_kernel_traitsILi96ELi64ELi128ELi4ES3_EELi16ELi3ELb1EEEvNS_16Flash_fwd_paramsE:
	.zero		816


//--------------------- .nv.constant0._ZN5flash32flash_fwd_splitkv_combine_kernelI23Flash_fwd_kernel_traitsILi96ELi64ELi128ELi4ELb0ELb0EN7cutlass6half_tE19Flash_kernel_traitsILi96ELi64ELi128ELi4ES3_EELi16ELi2ELb1EEEvNS_16Flash_fwd_paramsE --------------------------
	.section	.nv.constant0._ZN5flash32flash_fwd_splitkv_combine_kernelI23Flash_fwd_kernel_traitsILi96ELi64ELi128ELi4ELb0ELb0EN7cutlass6half_tE19Flash_kernel_traitsILi96ELi64ELi128ELi4ES3_EELi16ELi2ELb1EEEvNS_16Flash_fwd_paramsE,"a",@progbits
	.sectionflags	@""
	.align	4
.nv.constant0._ZN5flash32flash_fwd_splitkv_combine_kernelI23Flash_fwd_kernel_traitsILi96ELi64ELi128ELi4ELb0ELb0EN7cutlass6half_tE19Flash_kernel_traitsILi96ELi64ELi128ELi4ES3_EELi16ELi2ELb1EEEvNS_16Flash_fwd_paramsE:
	.zero		816


//--------------------- .nv.constant0._ZN5flash32flash_fwd_splitkv_combine_kernelI23Flash_fwd_kernel_traitsILi96ELi64ELi128ELi4ELb0ELb0EN7cutlass6half_tE19Flash_kernel_traitsILi96ELi64ELi128ELi4ES3_EELi16ELi1ELb1EEEvNS_16Flash_fwd_paramsE --------------------------
	.section	.nv.constant0._ZN5flash32flash_fwd_splitkv_combine_kernelI23Flash_fwd_kernel_traitsILi96ELi64ELi128ELi4ELb0ELb0EN7cutlass6half_tE19Flash_kernel_traitsILi96ELi64ELi128ELi4ES3_EELi16ELi1ELb1EEEvNS_16Flash_fwd_paramsE,"a",@progbits
	.sectionflags	@""
	.align	4
.nv.constant0._ZN5flash32flash_fwd_splitkv_combine_kernelI23Flash_fwd_kernel_traitsILi96ELi64ELi128ELi4ELb0ELb0EN7cutlass6half_tE19Flash_kernel_traitsILi96ELi64ELi128ELi4ES3_EELi16ELi1ELb1EEEvNS_16Flash_fwd_paramsE:
	.zero		816


//--------------------- .nv.constant0._ZN5flash24flash_fwd_splitkv_kernelI23Flash_fwd_kernel_traitsILi96ELi64ELi128ELi4ELb0ELb0EN7cutlass6half_tE19Flash_kernel_traitsILi96ELi64ELi128ELi4ES3_EELb1ELb0ELb0ELb0ELb0ELb0ELb0ELb0EEEvNS_16Flash_fwd_paramsE --------------------------
	.section	.nv.constant0._ZN5flash24flash_fwd_splitkv_kernelI23Flash_fwd_kernel_traitsILi96ELi64ELi128ELi4ELb0ELb0EN7cutlass6half_tE19Flash_kernel_traitsILi96ELi64ELi128ELi4ES3_EELb1ELb0ELb0ELb0ELb0ELb0ELb0ELb0EEEvNS_16Flash_fwd_paramsE,"a",@progbits
	.sectionflags	@""
	.align	4
.nv.constant0._ZN5flash24flash_fwd_splitkv_kernelI23Flash_fwd_kernel_traitsILi96ELi64ELi128ELi4ELb0ELb0EN7cutlass6half_tE19Flash_kernel_traitsILi96ELi64ELi128ELi4ES3_EELb1ELb0ELb0ELb0ELb0ELb0ELb0ELb0EEEvNS_16Flash_fwd_paramsE:
	.zero		816


//--------------------- .nv.constant0._ZN5flash24flash_fwd_splitkv_kernelI23Flash_fwd_kernel_traitsILi96ELi64ELi128ELi4ELb0ELb0EN7cutlass6half_tE19Flash_kernel_traitsILi96ELi64ELi128ELi4ES3_EELb1ELb0ELb0ELb0ELb0ELb1ELb0ELb0EEEvNS_16Flash_fwd_paramsE --------------------------
	.section	.nv.constant0._ZN5flash24flash_fwd_splitkv_kernelI23Flash_fwd_kernel_traitsILi96ELi64ELi128ELi4ELb0ELb0EN7cutlass6half_tE19Flash_kernel_traitsILi96ELi64ELi128ELi4ES3_EELb1ELb0ELb0ELb0ELb0ELb1ELb0ELb0EEEvNS_16Flash_fwd_paramsE,"a",@progbits
	.sectionflags	@""
	.align	4
.nv.constant0._ZN5flash24flash_fwd_splitkv_kernelI23Flash_fwd_kernel_traitsILi96ELi64ELi128ELi4ELb0ELb0EN7cutlass6half_tE19Flash_kernel_traitsILi96ELi64ELi128ELi4ES3_EELb1ELb0ELb0ELb0ELb0ELb1ELb0ELb0EEEvNS_16Flash_fwd_paramsE:
	.zero		816


//--------------------- .nv.constant0._ZN5flash24flash_fwd_splitkv_kernelI23Flash_fwd_kernel_traitsILi96ELi64ELi128ELi4ELb0ELb0EN7cutlass6half_tE19Flash_kernel_traitsILi96ELi64ELi128ELi4ES3_EELb1ELb0ELb0ELb0ELb0ELb0ELb0ELb1EEEvNS_16Flash_fwd_paramsE --------------------------
	.section	.nv.constant0._ZN5flash24flash_fwd_splitkv_kernelI23Flash_fwd_kernel_traitsILi96ELi64ELi128ELi4ELb0ELb0EN7cutlass6half_tE19Flash_kernel_traitsILi96ELi64ELi128ELi4ES3_EELb1ELb0ELb0ELb0ELb0ELb0ELb0ELb1EEEvNS_16Flash_fwd_paramsE,"a",@progbits
	.sectionflags	@""
	.align	4
.nv.constant0._ZN5flash24flash_fwd_splitkv_kernelI23Flash_fwd_kernel_traitsILi96ELi64ELi128ELi4ELb0ELb0EN7cutlass6half_tE19Flash_kernel_traitsILi96ELi64ELi128ELi4ES3_EELb1ELb0ELb0ELb0ELb0ELb0ELb0ELb1EEEvNS_16Flash_fwd_paramsE:
	.zero		816


//--------------------- .nv.constant0._ZN5flash24flash_fwd_splitkv_kernelI23Flash_fwd_kernel_traitsILi96ELi64ELi128ELi4ELb0ELb0EN7cutlass6half_tE19Flash_kernel_traitsILi96ELi64ELi128ELi4ES3_EELb1ELb0ELb0ELb0ELb0ELb1ELb0ELb1EEEvNS_16Flash_fwd_paramsE --------------------------
	.section	.nv.constant0._ZN5flash24flash_fwd_splitkv_kernelI23Flash_fwd_kernel_traitsILi96ELi64ELi128ELi4ELb0ELb0EN7cutlass6half_tE19Flash_kernel_traitsILi96ELi64ELi128ELi4ES3_EELb1ELb0ELb0ELb0ELb0ELb1ELb0ELb1EEEvNS_16Flash_fwd_paramsE,"a",@progbits
	.sectionflags	@""
	.align	4
.nv.constant0._ZN5flash24flash_fwd_splitkv_kernelI23Flash_fwd_kernel_traitsILi96ELi64ELi128ELi4ELb0ELb0EN7cutlass6half_tE19Flash_kernel_traitsILi96ELi64ELi128ELi4ES3_EELb1ELb0ELb0ELb0ELb0ELb1ELb0ELb1EEEvNS_16Flash_fwd_paramsE:
	.zero		816


//--------------------- .nv.constant0._ZN5flash24flash_fwd_splitkv_kernelI23Flash_fwd_kernel_traitsILi96ELi64ELi128ELi4ELb0ELb0EN7cutlass6half_tE19Flash_kernel_traitsILi96ELi64ELi128ELi4ES3_EELb1ELb0ELb0ELb0ELb0ELb0ELb1ELb0EEEvNS_16Flash_fwd_paramsE --------------------------
	.section	.nv.constant0._ZN5flash24flash_fwd_splitkv_kernelI23Flash_fwd_kernel_traitsILi96ELi64ELi128ELi4ELb0ELb0EN7cutlass6half_tE19Flash_kernel_traitsILi96ELi64ELi128ELi4ES3_EELb1ELb0ELb0ELb0ELb0ELb0ELb1ELb0EEEvNS_16Flash_fwd_paramsE,"a",@progbits
	.sectionflags	@""
	.align	4
.nv.constant0._ZN5flash24flash_fwd_splitkv_kernelI23Flash_fwd_kernel_traitsILi96ELi64ELi128ELi4ELb0ELb0EN7cutlass6half_tE19Flash_kernel_traitsILi96ELi64ELi128ELi4ES3_EELb1ELb0ELb0ELb0ELb0ELb0ELb1ELb0EEEvNS_16Flash_fwd_paramsE:
	.zero		816


//--------------------- .nv.constant0._ZN5flash24flash_fwd_splitkv_kernelI23Flash_fwd_kernel_traitsILi96ELi64ELi128ELi4ELb0ELb0EN7cutlass6half_tE19Flash_kernel_traitsILi96ELi64ELi128ELi4ES3_EELb1ELb0ELb0ELb0ELb0ELb1ELb1ELb0EEEvNS_16Flash_fwd_paramsE --------------------------
	.section	.nv.constant0._ZN5flash24flash_fwd_splitkv_kernelI23Flash_fwd_kernel_traitsILi96ELi64ELi128ELi4ELb0ELb0EN7cutlass6half_tE19Flash_kernel_traitsILi96ELi64ELi128ELi4ES3_EELb1ELb0ELb0ELb0ELb0ELb1ELb1ELb0EEEvNS_16Flash_fwd_paramsE,"a",@progbits
	.sectionflags	@""
	.align	4
.nv.constant0._ZN5flash24flash_fwd_splitkv_kernelI23Flash_fwd_kernel_traitsILi96ELi64ELi128ELi4ELb0ELb0EN7cutlass6half_tE19Flash_kernel_traitsILi96ELi64ELi128ELi4ES3_EELb1ELb0ELb0ELb0ELb0ELb1ELb1ELb0EEEvNS_16Flash_fwd_paramsE:
	.zero		816


//--------------------- .nv.constant0._ZN5flash24flash_fwd_splitkv_kernelI23Flash_fwd_kernel_traitsILi96ELi64ELi128ELi4ELb0ELb0EN7cutlass6half_tE19Flash_kernel_traitsILi96ELi64ELi128ELi4ES3_EELb1ELb0ELb0ELb0ELb0ELb0ELb1ELb1EEEvNS_16Flash_fwd_paramsE --------------------------
	.section	.nv.constant0._ZN5flash24flash_fwd_splitkv_kernelI23Flash_fwd_kernel_traitsILi96ELi64ELi128ELi4ELb0ELb0EN7cutlass6half_tE19Flash_kernel_traitsILi96ELi64ELi128ELi4ES3_EELb1ELb0ELb0ELb0ELb0ELb0ELb1ELb1EEEvNS_16Flash_fwd_paramsE,"a",@progbits
	.sectionflags	@""
	.align	4
.nv.constant0._ZN5flash24flash_fwd_splitkv_kernelI23Flash_fwd_kernel_traitsILi96ELi64ELi128ELi4ELb0ELb0EN7cutlass6half_tE19Flash_kernel_traitsILi96ELi64ELi128ELi4ES3_EELb1ELb0ELb0ELb0ELb0ELb0ELb1ELb1EEEvNS_16Flash_fwd_paramsE:
	.zero		816


//--------------------- .nv.constant0._ZN5flash24flash_fwd_splitkv_kernelI23Flash_fwd_kernel_traitsILi96ELi64ELi128ELi4ELb0ELb0EN7cutlass6half_tE19Flash_kernel_traitsILi96ELi64ELi128ELi4ES3_EELb1ELb0ELb0ELb0ELb0ELb1ELb1ELb1EEEvNS_16Flash_fwd_paramsE --------------------------
	.section	.nv.constant0._ZN5flash24flash_fwd_splitkv_kernelI23Flash_fwd_kernel_traitsILi96ELi64ELi128ELi4ELb0ELb0EN7cutlass6half_tE19Flash_kernel_traitsILi96ELi64ELi128ELi4ES3_EELb1ELb0ELb0ELb0ELb0ELb1ELb1ELb1EEEvNS_16Flash_fwd_paramsE,"a",@progbits
	.sectionflags	@""
	.align	4
.nv.constant0._ZN5flash24flash_fwd_splitkv_kernelI23Flash_fwd_kernel_traitsILi96ELi64ELi128ELi4ELb0ELb0EN7cutlass6half_tE19Flash_kernel_traitsILi96ELi64ELi128ELi4ES3_EELb1ELb0ELb0ELb0ELb0ELb1ELb1ELb1EEEvNS_16Flash_fwd_paramsE:
	.zero		816


//--------------------- .nv.constant0._ZN5flash24flash_fwd_splitkv_kernelI23Flash_fwd_kernel_traitsILi96ELi64ELi128ELi4ELb0ELb0EN7cutlass6half_tE19Flash_kernel_traitsILi96ELi64ELi128ELi4ES3_EELb1ELb0ELb0ELb1ELb1ELb0ELb0ELb0EEEvNS_16Flash_fwd_paramsE --------------------------
	.section	.nv.constant0._ZN5flash24flash_fwd_splitkv_kernelI23Flash_fwd_kernel_traitsILi96ELi64ELi128ELi4ELb0ELb0EN7cutlass6half_tE19Flash_kernel_traitsILi96ELi64ELi128ELi4ES3_EELb1ELb0ELb0ELb1ELb1ELb0ELb0ELb0EEEvNS_16Flash_fwd_paramsE,"a",@progbits
	.sectionflags	@""
	.align	4
.nv.constant0._ZN5flash24flash_fwd_splitkv_kernelI23Flash_fwd_kernel_traitsILi96ELi64ELi128ELi4ELb0ELb0EN7cutlass6half_tE19Flash_kernel_traitsILi96ELi64ELi128ELi4ES3_EELb1ELb0ELb0ELb1ELb1ELb0ELb0ELb0EEEvNS_16Flash_fwd_paramsE:
	.zero		816


//--------------------- .nv.constant0._ZN5flash24flash_fwd_splitkv_kernelI23Flash_fwd_kernel_traitsILi96ELi64ELi128ELi4ELb0ELb0EN7cutlass6half_tE19Flash_kernel_traitsILi96ELi64ELi128ELi4ES3_EELb1ELb0ELb0ELb1ELb1ELb1ELb0ELb0EEEvNS_16Flash_fwd_paramsE --------------------------
	.section	.nv.constant0._ZN5flash24flash_fwd_splitkv_kernelI23Flash_fwd_kernel_traitsILi96ELi64ELi128ELi4ELb0ELb0EN7cutlass6half_tE19Flash_kernel_traitsILi96ELi64ELi128ELi4ES3_EELb1ELb0ELb0ELb1ELb1ELb1ELb0ELb0EEEvNS_16Flash_fwd_paramsE,"a",@progbits
	.sectionflags	@""
	.align	4
.nv.constant0._ZN5flash24flash_fwd_splitkv_kernelI23Flash_fwd_kernel_traitsILi96ELi64ELi128ELi4ELb0ELb0EN7cutlass6half_tE19Flash_kernel_traitsILi96ELi64ELi128ELi4ES3_EELb1ELb0ELb0ELb1ELb1ELb1ELb0ELb0EEEvNS_16Flash_fwd_paramsE:
	.zero		816


//--------------------- .nv.constant0._ZN5flash24flash_fwd_splitkv_kernelI23Flash_fwd_kernel_traitsILi96ELi64ELi128ELi4ELb0ELb0EN7cutlass6half_tE19Flash_kernel_traitsILi96ELi64ELi128ELi4ES3_EELb1ELb0ELb0ELb1ELb1ELb0ELb1ELb0EEEvNS_16Flash_fwd_paramsE --------------------------
	.section	.nv.constant0._ZN5flash24flash_fwd_splitkv_kernelI23Flash_fwd_kernel_traitsILi96ELi64ELi128ELi4ELb0ELb0EN7cutlass6half_tE19Flash_kernel_traitsILi96ELi64ELi128ELi4ES3_EELb1ELb0ELb0ELb1ELb1ELb0ELb1ELb0EEEvNS_16Flash_fwd_paramsE,"a",@progbits
	.sectionflags	@""
	.align	4
.nv.constant0._ZN5flash24flash_fwd_splitkv_kernelI23Flash_fwd_kernel_traitsILi96ELi64ELi128ELi4ELb0ELb0EN7cutlass6half_tE19Flash_kernel_traitsILi96ELi64ELi128ELi4ES3_EELb1ELb0ELb0ELb1ELb1ELb0ELb1ELb0EEEvNS_16Flash_fwd_paramsE:
	.zero		816


//--------------------- .nv.constant0._ZN5flash24flash_fwd_splitkv_kernelI23Flash_fwd_kernel_traitsILi96ELi64ELi128ELi4ELb0ELb0EN7cutlass6half_tE19Flash_kernel_traitsILi96ELi64ELi128ELi4ES3_EELb1ELb0ELb0ELb1ELb1ELb1ELb1ELb0EEEvNS_16Flash_fwd_paramsE --------------------------
	.section	.nv.constant0._ZN5flash24flash_fwd_splitkv_kernelI23Flash_fwd_kernel_traitsILi96ELi64ELi128ELi4ELb0ELb0EN7cutlass6half_tE19Flash_kernel_traitsILi96ELi64ELi128ELi4ES3_EELb1ELb0ELb0ELb1ELb1ELb1ELb1ELb0EEEvNS_16Flash_fwd_paramsE,"a",@progbits
	.sectionflags	@""
	.align	4
.nv.constant0._ZN5flash24flash_fwd_splitkv_kernelI23Flash_fwd_kernel_traitsILi96ELi64ELi128ELi4ELb0ELb0EN7cutlass6half_tE19Flash_kernel_traitsILi96ELi64ELi128ELi4ES3_EELb1ELb0ELb0ELb1ELb1ELb1ELb1ELb0EEEvNS_16Flash_fwd_paramsE:
	.zero		816


//--------------------- .nv.constant0._ZN5flash24flash_fwd_splitkv_kernelI23Flash_fwd_kernel_traitsILi96ELi64ELi128ELi4ELb0ELb0EN7cutlass6half_tE19Flash_kernel_traitsILi96ELi64ELi128ELi4ES3_EELb1ELb0ELb0ELb0ELb1ELb0ELb0ELb0EEEvNS_16Flash_fwd_paramsE --------------------------
	.section	.nv.constant0._ZN5flash24flash_fwd_splitkv_kernelI23Flash_fwd_kernel_traitsILi96ELi64ELi128ELi4ELb0ELb0EN7cutlass6half_tE19Flash_kernel_traitsILi96ELi64ELi128ELi4ES3_EELb1ELb0ELb0ELb0ELb1ELb0ELb0ELb0EEEvNS_16Flash_fwd_paramsE,"a",@progbits
	.sectionflags	@""
	.align	4
.nv.constant0._ZN5flash24flash_fwd_splitkv_kernelI23Flash_fwd_kernel_traitsILi96ELi64ELi128ELi4ELb0ELb0EN7cutlass6half_tE19Flash_kernel_traitsILi96ELi64ELi128ELi4ES3_EELb1ELb0ELb0ELb0ELb1ELb0ELb0ELb0EEEvNS_16Flash_fwd_paramsE:
	.zero		816


//--------------------- .nv.constant0._ZN5flash24flash_fwd_splitkv_kernelI23Flash_fwd_kernel_traitsILi96ELi64ELi128ELi4ELb0ELb0EN7cutlass6half_tE19Flash_kernel_traitsILi96ELi64ELi128ELi4ES3_EELb1ELb0ELb0ELb0ELb1ELb1ELb0ELb0EEEvNS_16Flash_fwd_paramsE --------------------------
	.section	.nv.constant0._ZN5flash24flash_fwd_splitkv_kernelI23Flash_fwd_kernel_traitsILi96ELi64ELi128ELi4ELb0ELb0EN7cutlass6half_tE19Flash_kernel_traitsILi96ELi64ELi128ELi4ES3_EELb1ELb0ELb0ELb0ELb1ELb1ELb0ELb0EEEvNS_16Flash_fwd_paramsE,"a",@progbits
	.sectionflags	@""
	.align	4
.nv.constant0._ZN5flash24flash_fwd_splitkv_kernelI23Flash_fwd_kernel_traitsILi96ELi64ELi128ELi4ELb0ELb0EN7cutlass6half_tE19Flash_kernel_traitsILi96ELi64ELi128ELi4ES3_EELb1ELb0ELb0ELb0ELb1ELb1ELb0ELb0EEEvNS_16Flash_fwd_paramsE:
	.zero		816


//--------------------- .nv.constant0._ZN5flash24flash_fwd_splitkv_kernelI23Flash_fwd_kernel_traitsILi96ELi64ELi128ELi4ELb0ELb0EN7cutlass6half_tE19Flash_kernel_traitsILi96ELi64ELi128ELi4ES3_EELb1ELb0ELb1ELb0ELb0ELb0ELb0ELb0EEEvNS_16Flash_fwd_paramsE --------------------------
	.section	.nv.constant0._ZN5flash24flash_fwd_splitkv_kernelI23Flash_fwd_kernel_traitsILi96ELi64ELi128ELi4ELb0ELb0EN7cutlass6half_tE19Flash_kernel_traitsILi96ELi64ELi128ELi4ES3_EELb1ELb0ELb1ELb0ELb0ELb0ELb0ELb0EEEvNS_16Flash_fwd_paramsE,"a",@progbits
	.sectionflags	@""
	.align	4
.nv.constant0._ZN5flash24flash_fwd_splitkv_kernelI23Flash_fwd_kernel_traitsILi96ELi64ELi128ELi4ELb0ELb0EN7cutlass6half_tE19Flash_kernel_traitsILi96ELi64ELi128ELi4ES3_EELb1ELb0ELb1ELb0ELb0ELb0ELb0ELb0EEEvNS_16Flash_fwd_paramsE:
	.zero		816


//--------------------- .nv.constant0._ZN5flash24flash_fwd_splitkv_kernelI23Flash_fwd_kernel_traitsILi96ELi64ELi128ELi4ELb0ELb0EN7cutlass6half_tE19Flash_kernel_traitsILi96ELi64ELi128ELi4ES3_EELb1ELb0ELb1ELb0ELb0ELb1ELb0ELb0EEEvNS_16Flash_fwd_paramsE --------------------------
	.section	.nv.constant0._ZN5flash24flash_fwd_splitkv_kernelI23Flash_fwd_kernel_traitsILi96ELi64ELi128ELi4ELb0ELb0EN7cutlass6half_tE19Flash_kernel_traitsILi96ELi64ELi128ELi4ES3_EELb1ELb0ELb1ELb0ELb0ELb1ELb0ELb0EEEvNS_16Flash_fwd_paramsE,"a",@progbits
	.sectionflags	@""
	.align	4
.nv.constant0._ZN5flash24flash_fwd_splitkv_kernelI23Flash_fwd_kernel_traitsILi96ELi64ELi128ELi4ELb0ELb0EN7cutlass6half_tE19Flash_kernel_traitsILi96ELi64ELi128ELi4ES3_EELb1ELb0ELb1ELb0ELb0ELb1ELb0ELb0EEEvNS_16Flash_fwd_paramsE:
	.zero		816


//--------------------- .nv.constant0._ZN5flash24flash_fwd_splitkv_kernelI23Flash_fwd_kernel_traitsILi96ELi64ELi128ELi4ELb0ELb0EN7cutlass6half_tE19Flash_kernel_traitsILi96ELi64ELi128ELi4ES3_EELb1ELb0ELb0ELb0ELb1ELb0ELb0ELb1EEEvNS_16Flash_fwd_paramsE --------------------------
	.section	.nv.constant0._ZN5flash24flash_fwd_splitkv_kernelI23Flash_fwd_kernel_traitsILi96ELi64ELi128ELi4ELb0ELb0EN7cutlass6half_tE19Flash_kernel_traitsILi96ELi64ELi128ELi4ES3_EELb1ELb0ELb0ELb0ELb1ELb0ELb0ELb1EEEvNS_16Flash_fwd_paramsE,"a",@progbits
	.sectionflags	@""
	.align	4
.nv.constant0._ZN5flash24flash_fwd_splitkv_kernelI23Flash_fwd_kernel_traitsILi96ELi64ELi128ELi4ELb0ELb0EN7cutlass6half_tE19Flash_kernel_traitsILi96ELi64ELi128ELi4ES3_EELb1ELb0ELb0ELb0ELb1ELb0ELb0ELb1EEEvNS_16Flash_fwd_paramsE:
	.zero		816


//--------------------- .nv.constant0._ZN5flash24flash_fwd_splitkv_kernelI23Flash_fwd_kernel_traitsILi96ELi64ELi128ELi4ELb0ELb0EN7cutlass6half_tE19Flash_kernel_traitsILi96ELi64ELi128ELi4ES3_EELb1ELb0ELb0ELb0ELb1ELb1ELb0ELb1EEEvNS_16Flash_fwd_paramsE --------------------------
	.section	.nv.constant0._ZN5flash24flash_fwd_splitkv_kernelI23Flash_fwd_kernel_traitsILi96ELi64ELi128ELi4ELb0ELb0EN7cutlass6half_tE19Flash_kernel_traitsILi96ELi64ELi128ELi4ES3_EELb1ELb0ELb0ELb0ELb1ELb1ELb0ELb1EEEvNS_16Flash_fwd_paramsE,"a",@progbits
	.sectionflags	@""
	.align	4
.nv.constant0._ZN5flash24flash_fwd_splitkv_kernelI23Flash_fwd_kernel_traitsILi96ELi64ELi128ELi4ELb0ELb0EN7cutlass6half_tE19Flash_kernel_traitsILi96ELi64ELi128ELi4ES3_EELb1ELb0ELb0ELb0ELb1ELb1ELb0ELb1EEEvNS_16Flash_fwd_paramsE:
	.zero		816


//--------------------- .nv.constant0._ZN5flash24flash_fwd_splitkv_kernelI23Flash_fwd_kernel_traitsILi96ELi64ELi128ELi4ELb0ELb0EN7cutlass6half_tE19Flash_kernel_traitsILi96ELi64ELi128ELi4ES3_EELb1ELb0ELb1ELb0ELb0ELb0ELb0ELb1EEEvNS_16Flash_fwd_paramsE --------------------------
	.section	.nv.constant0._ZN5flash24flash_fwd_splitkv_kernelI23Flash_fwd_kernel_traitsILi96ELi64ELi128ELi4ELb0ELb0EN7cutlass6half_tE19Flash_kernel_traitsILi96ELi64ELi128ELi4ES3_EELb1ELb0ELb1ELb0ELb0ELb0ELb0ELb1EEEvNS_16Flash_fwd_paramsE,"a",@progbits
	.sectionflags	@""
	.align	4
.nv.constant0._ZN5flash24flash_fwd_splitkv_kernelI23Flash_fwd_kernel_traitsILi96ELi64ELi128ELi4ELb0ELb0EN7cutlass6half_tE19Flash_kernel_traitsILi96ELi64ELi128ELi4ES3_EELb1ELb0ELb1ELb0ELb0ELb0ELb0ELb1EEEvNS_16Flash_fwd_paramsE:
	.zero		816


//--------------------- .nv.constant0._ZN5flash24flash_fwd_splitkv_kernelI23Flash_fwd_kernel_traitsILi96ELi64ELi128ELi4ELb0ELb0EN7cutlass6half_tE19Flash_kernel_traitsILi96ELi64ELi128ELi4ES3_EELb1ELb0ELb1ELb0ELb0ELb1ELb0ELb1EEEvNS_16Flash_fwd_paramsE --------------------------
	.section	.nv.constant0._ZN5flash24flash_fwd_splitkv_kernelI23Flash_fwd_kernel_traitsILi96ELi64ELi128ELi4ELb0ELb0EN7cutlass6half_tE19Flash_kernel_traitsILi96ELi64ELi128ELi4ES3_EELb1ELb0ELb1ELb0ELb0ELb1ELb0ELb1EEEvNS_16Flash_fwd_paramsE,"a",@progbits
	.sectionflags	@""
	.align	4
.nv.constant0._ZN5flash24flash_fwd_splitkv_kernelI23Flash_fwd_kernel_traitsILi96ELi64ELi128ELi4ELb0ELb0EN7cutlass6half_tE19Flash_kernel_traitsILi96ELi64ELi128ELi4ES3_EELb1ELb0ELb1ELb0ELb0ELb1ELb0ELb1EEEvNS_16Flash_fwd_paramsE:
	.zero		816


//--------------------- .nv.constant0._ZN5flash24flash_fwd_splitkv_kernelI23Flash_fwd_kernel_traitsILi96ELi64ELi128ELi4ELb0ELb0EN7cutlass6half_tE19Flash_kernel_traitsILi96ELi64ELi128ELi4ES3_EELb1ELb0ELb0ELb0ELb1ELb0ELb1ELb0EEEvNS_16Flash_fwd_paramsE --------------------------
	.section	.nv.constant0._ZN5flash24flash_fwd_splitkv_kernelI23Flash_fwd_kernel_traitsILi96ELi64ELi128ELi4ELb0ELb0EN7cutlass6half_tE19Flash_kernel_traitsILi96ELi64ELi128ELi4ES3_EELb1ELb0ELb0ELb0ELb1ELb0ELb1ELb0EEEvNS_16Flash_fwd_paramsE,"a",@progbits
	.sectionflags	@""
	.align	4
.nv.constant0._ZN5flash24flash_fwd_splitkv_kernelI23Flash_fwd_kernel_traitsILi96ELi64ELi128ELi4ELb0ELb0EN7cutlass6half_tE19Flash_kernel_traitsILi96ELi64ELi128ELi4ES3_EELb1ELb0ELb0ELb0ELb1ELb0ELb1ELb0EEEvNS_16Flash_fwd_paramsE:
	.zero		816


//--------------------- .nv.constant0._ZN5flash24flash_fwd_splitkv_kernelI23Flash_fwd_kernel_traitsILi96ELi64ELi128ELi4ELb0ELb0EN7cutlass6half_tE19Flash_kernel_traitsILi96ELi64ELi128ELi4ES3_EELb1ELb0ELb0ELb0ELb1ELb1ELb1ELb0EEEvNS_16Flash_fwd_paramsE --------------------------
	.section	.nv.constant0._ZN5flash24flash_fwd_splitkv_kernelI23Flash_fwd_kernel_traitsILi96ELi64ELi128ELi4ELb0ELb0EN7cutlass6half_tE19Flash_kernel_traitsILi96ELi64ELi128ELi4ES3_EELb1ELb0ELb0ELb0ELb1ELb1ELb1ELb0EEEvNS_16Flash_fwd_paramsE,"a",@progbits
	.sectionflags	@""
	.align	4
.nv.constant0._ZN5flash24flash_fwd_splitkv_kernelI23Flash_fwd_kernel_traitsILi96ELi64ELi128ELi4ELb0ELb0EN7cutlass6half_tE19Flash_kernel_traitsILi96ELi64ELi128ELi4ES3_EELb1ELb0ELb0ELb0ELb1ELb1ELb1ELb0EEEvNS_16Flash_fwd_paramsE:
	.zero		816


//--------------------- .nv.constant0._ZN5flash24flash_fwd_splitkv_kernelI23Flash_fwd_kernel_traitsILi96ELi64ELi128ELi4ELb0ELb0EN7cutlass6half_tE19Flash_kernel_traitsILi96ELi64ELi128ELi4ES3_EELb1ELb0ELb1ELb0ELb0ELb0ELb1ELb0EEEvNS_16Flash_fwd_paramsE --------------------------
	.section	.nv.constant0._ZN5flash24flash_fwd_splitkv_kernelI23Flash_fwd_kernel_traitsILi96ELi64ELi128ELi4ELb0ELb0EN7cutlass6half_tE19Flash_kernel_traitsILi96ELi64ELi128ELi4ES3_EELb1ELb0ELb1ELb0ELb0ELb0ELb1ELb0EEEvNS_16Flash_fwd_paramsE,"a",@progbits
	.sectionflags	@""
	.align	4
.nv.constant0._ZN5flash24flash_fwd_splitkv_kernelI23Flash_fwd_kernel_traitsILi96ELi64ELi128ELi4ELb0ELb0EN7cutlass6half_tE19Flash_kernel_traitsILi96ELi64ELi128ELi4ES3_EELb1ELb0ELb1ELb0ELb0ELb0ELb1ELb0EEEvNS_16Flash_fwd_paramsE:
	.zero		816


//--------------------- .nv.constant0._ZN5flash24flash_fwd_splitkv_kernelI23Flash_fwd_kernel_traitsILi96ELi64ELi128ELi4ELb0ELb0EN7cutlass6half_tE19Flash_kernel_traitsILi96ELi64ELi128ELi4ES3_EELb1ELb0ELb1ELb0ELb0ELb1ELb1ELb0EEEvNS_16Flash_fwd_paramsE --------------------------
	.section	.nv.constant0._ZN5flash24flash_fwd_splitkv_kernelI23Flash_fwd_kernel_traitsILi96ELi64ELi128ELi4ELb0ELb0EN7cutlass6half_tE19Flash_kernel_traitsILi96ELi64ELi128ELi4ES3_EELb1ELb0ELb1ELb0ELb0ELb1ELb1ELb0EEEvNS_16Flash_fwd_paramsE,"a",@progbits
	.sectionflags	@""
	.align	4
.nv.constant0._ZN5flash24flash_fwd_splitkv_kernelI23Flash_fwd_kernel_traitsILi96ELi64ELi128ELi4ELb0ELb0EN7cutlass6half_tE19Flash_kernel_traitsILi96ELi64ELi128ELi4ES3_EELb1ELb0ELb1ELb0ELb0ELb1ELb1ELb0EEEvNS_16Flash_fwd_paramsE:
	.zero		816


//--------------------- .nv.constant0._ZN5flash24flash_fwd_splitkv_kernelI23Flash_fwd_kernel_traitsILi96ELi64ELi128ELi4ELb0ELb0EN7cutlass6half_tE19Flash_kernel_traitsILi96ELi64ELi128ELi4ES3_EELb1ELb0ELb0ELb0ELb1ELb0ELb1ELb1EEEvNS_16Flash_fwd_paramsE --------------------------
	.section	.nv.constant0._ZN5flash24flash_fwd_splitkv_kernelI23Flash_fwd_kernel_traitsILi96ELi64ELi128ELi4ELb0ELb0EN7cutlass6half_tE19Flash_kernel_traitsILi96ELi64ELi128ELi4ES3_EELb1ELb0ELb0ELb0ELb1ELb0ELb1ELb1EEEvNS_16Flash_fwd_paramsE,"a",@progbits
	.sectionflags	@""
	.align	4
.nv.constant0._ZN5flash24flash_fwd_splitkv_kernelI23Flash_fwd_kernel_traitsILi96ELi64ELi128ELi4ELb0ELb0EN7cutlass6half_tE19Flash_kernel_traitsILi96ELi64ELi128ELi4ES3_EELb1ELb0ELb0ELb0ELb1ELb0ELb1ELb1EEEvNS_16Flash_fwd_paramsE:
	.zero		816


//--------------------- .nv.constant0._ZN5flash24flash_fwd_splitkv_kernelI23Flash_fwd_kernel_traitsILi96ELi64ELi128ELi4ELb0ELb0EN7cutlass6half_tE19Flash_kernel_traitsILi96ELi64ELi128ELi4ES3_EELb1ELb0ELb0ELb0ELb1ELb1ELb1ELb1EEEvNS_16Flash_fwd_paramsE --------------------------
	.section	.nv.constant0._ZN5flash24flash_fwd_splitkv_kernelI23Flash_fwd_kernel_traitsILi96ELi64ELi128ELi4ELb0ELb0EN7cutlass6half_tE19Flash_kernel_traitsILi96ELi64ELi128ELi4ES3_EELb1ELb0ELb0ELb0ELb1ELb1ELb1ELb1EEEvNS_16Flash_fwd_paramsE,"a",@progbits
	.sectionflags	@""
	.align	4
.nv.constant0._ZN5flash24flash_fwd_splitkv_kernelI23Flash_fwd_kernel_traitsILi96ELi64ELi128ELi4ELb0ELb0EN7cutlass6half_tE19Flash_kernel_traitsILi96ELi64ELi128ELi4ES3_EELb1ELb0ELb0ELb0ELb1ELb1ELb1ELb1EEEvNS_16Flash_fwd_paramsE:
	.zero		816


//--------------------- .nv.constant0._ZN5flash24flash_fwd_splitkv_kernelI23Flash_fwd_kernel_traitsILi96ELi64ELi128ELi4ELb0ELb0EN7cutlass6half_tE19Flash_kernel_traitsILi96ELi64ELi128ELi4ES3_EELb1ELb0ELb1ELb0ELb0ELb0ELb1ELb1EEEvNS_16Flash_fwd_paramsE --------------------------
	.section	.nv.constant0._ZN5flash24flash_fwd_splitkv_kernelI23Flash_fwd_kernel_traitsILi96ELi64ELi128ELi4ELb0ELb0EN7cutlass6half_tE19Flash_kernel_traitsILi96ELi64ELi128ELi4ES3_EELb1ELb0ELb1ELb0ELb0ELb0ELb1ELb1EEEvNS_16Flash_fwd_paramsE,"a",@progbits
	.sectionflags	@""
	.align	4
.nv.constant0._ZN5flash24flash_fwd_splitkv_kernelI23Flash_fwd_kernel_traitsILi96ELi64ELi128ELi4ELb0ELb0EN7cutlass6half_tE19Flash_kernel_traitsILi96ELi64ELi128ELi4ES3_EELb1ELb0ELb1ELb0ELb0ELb0ELb1ELb1EEEvNS_16Flash_fwd_paramsE:
	.zero		816


//--------------------- .nv.constant0._ZN5flash24flash_fwd_splitkv_kernelI23Flash_fwd_kernel_traitsILi96ELi64ELi128ELi4ELb0ELb0EN7cutlass6half_tE19Flash_kernel_traitsILi96ELi64ELi128ELi4ES3_EELb1ELb0ELb1ELb0ELb0ELb1ELb1ELb1EEEvNS_16Flash_fwd_paramsE --------------------------
	.section	.nv.constant0._ZN5flash24flash_fwd_splitkv_kernelI23Flash_fwd_kernel_traitsILi96ELi64ELi128ELi4ELb0ELb0EN7cutlass6half_tE19Flash_kernel_traitsILi96ELi64ELi128ELi4ES3_EELb1ELb0ELb1ELb0ELb0ELb1ELb1ELb1EEEvNS_16Flash_fwd_paramsE,"a",@progbits
	.sectionflags	@""
	.align	4
.nv.constant0._ZN5flash24flash_fwd_splitkv_kernelI23Flash_fwd_kernel_traitsILi96ELi64ELi128ELi4ELb0ELb0EN7cutlass6half_tE19Flash_kernel_traitsILi96ELi64ELi128ELi4ES3_EELb1ELb0ELb1ELb0ELb0ELb1ELb1ELb1EEEvNS_16Flash_fwd_paramsE:
	.zero		816


//--------------------- .nv.constant0._ZN5flash32flash_fwd_splitkv_combine_kernelI23Flash_fwd_kernel_traitsILi96ELi64ELi64ELi4ELb0ELb0EN7cutlass6half_tE19Flash_kernel_traitsILi96ELi64ELi64ELi4ES3_EELi16ELi7ELb0EEEvNS_16Flash_fwd_paramsE --------------------------
	.section	.nv.constant0._ZN5flash32flash_fwd_splitkv_combine_kernelI23Flash_fwd_kernel_traitsILi96ELi64ELi64ELi4ELb0ELb0EN7cutlass6half_tE19Flash_kernel_traitsILi96ELi64ELi64ELi4ES3_EELi16ELi7ELb0EEEvNS_16Flash_fwd_paramsE,"a",@progbits
	.sectionflags	@""
	.align	4
.nv.constant0._ZN5flash32flash_fwd_splitkv_combine_kernelI23Flash_fwd_kernel_traitsILi96ELi64ELi64ELi4ELb0ELb0EN7cutlass6half_tE19Flash_kernel_traitsILi96ELi64ELi64ELi4ES3_EELi16ELi7ELb0EEEvNS_16Flash_fwd_paramsE:
	.zero		816


//--------------------- .nv.constant0._ZN5flash32flash_fwd_splitkv_combine_kernelI23Flash_fwd_kernel_traitsILi96ELi64ELi64ELi4ELb0ELb0EN7cutlass6half_tE19Flash_kernel_traitsILi96ELi64ELi64ELi4ES3_EELi16ELi6ELb0EEEvNS_16Flash_fwd_paramsE --------------------------
	.section	.nv.constant0._ZN5flash32flash_fwd_splitkv_combine_kernelI23Flash_fwd_kernel_traitsILi96ELi64ELi64ELi4ELb0ELb0EN7cutlass6half_tE19Flash_kernel_traitsILi96ELi64ELi64ELi4ES3_EELi16ELi6ELb0EEEvNS_16Flash_fwd_paramsE,"a",@progbits
	.sectionflags	@""
	.align	4
.nv.constant0._ZN5flash32flash_fwd_splitkv_combine_kernelI23Flash_fwd_kernel_traitsILi96ELi64ELi64ELi4ELb0ELb0EN7cutlass6half_tE19Flash_kernel_traitsILi96ELi64ELi64ELi4ES3_EELi16ELi6ELb0EEEvNS_16Flash_fwd_paramsE:
	.zero		816


//--------------------- .nv.constant0._ZN5flash32flash_fwd_splitkv_combine_kernelI23Flash_fwd_kernel_traitsILi96ELi64ELi64ELi4ELb0ELb0EN7cutlass6half_tE19Flash_kernel_traitsILi96ELi64ELi64ELi4ES3_EELi16ELi5ELb0EEEvNS_16Flash_fwd_paramsE --------------------------
	.section	.nv.constant0._ZN5flash32flash_fwd_splitkv_combine_kernelI23Flash_fwd_kernel_traitsILi96ELi64ELi64ELi4ELb0ELb0EN7cutlass6half_tE19Flash_kernel_traitsILi96ELi64ELi64ELi4ES3_EELi16ELi5ELb0EEEvNS_16Flash_fwd_paramsE,"a",@progbits
	.sectionflags	@""
	.align	4
.nv.constant0._ZN5flash32flash_fwd_splitkv_combine_kernelI23Flash_fwd_kernel_traitsILi96ELi64ELi64ELi4ELb0ELb0EN7cutlass6half_tE19Flash_kernel_traitsILi96ELi64ELi64ELi4ES3_EELi16ELi5ELb0EEEvNS_16Flash_fwd_paramsE:
	.zero		816


//--------------------- .nv.constant0._ZN5flash32flash_fwd_splitkv_combine_kernelI23Flash_fwd_kernel_traitsILi96ELi64ELi64ELi4ELb0ELb0EN7cutlass6half_tE19Flash_kernel_traitsILi96ELi64ELi64ELi4ES3_EELi16ELi4ELb0EEEvNS_16Flash_fwd_paramsE --------------------------
	.section	.nv.constant0._ZN5flash32flash_fwd_splitkv_combine_kernelI23Flash_fwd_kernel_traitsILi96ELi64ELi64ELi4ELb0ELb0EN7cutlass6half_tE19Flash_kernel_traitsILi96ELi64ELi64ELi4ES3_EELi16ELi4ELb0EEEvNS_16Flash_fwd_paramsE,"a",@progbits
	.sectionflags	@""
	.align	4
.nv.constant0._ZN5flash32flash_fwd_splitkv_combine_kernelI23Flash_fwd_kernel_traitsILi96ELi64ELi64ELi4ELb0ELb0EN7cutlass6half_tE19Flash_kernel_traitsILi96ELi64ELi64ELi4ES3_EELi16ELi4ELb0EEEvNS_16Flash_fwd_paramsE:
	.zero		816


//--------------------- .nv.constant0._ZN5flash32flash_fwd_splitkv_combine_kernelI23Flash_fwd_kernel_traitsILi96ELi64ELi64ELi4ELb0ELb0EN7cutlass6half_tE19Flash_kernel_traitsILi96ELi64ELi64ELi4ES3_EELi16ELi3ELb0EEEvNS_16Flash_fwd_paramsE --------------------------
	.section	.nv.constant0._ZN5flash32flash_fwd_splitkv_combine_kernelI23Flash_fwd_kernel_traitsILi96ELi64ELi64ELi4ELb0ELb0EN7cutlass6half_tE19Flash_kernel_traitsILi96ELi64ELi64ELi4ES3_EELi16ELi3ELb0EEEvNS_16Flash_fwd_paramsE,"a",@progbits
	.sectionflags	@""
	.align	4
.nv.constant0._ZN5flash32flash_fwd_splitkv_combine_kernelI23Flash_fwd_kernel_traitsILi96ELi64ELi64ELi4ELb0ELb0EN7cutlass6half_tE19Flash_kernel_traitsILi96ELi64ELi64ELi4ES3_EELi16ELi3ELb0EEEvNS_16Flash_fwd_paramsE:
	.zero		816


//--------------------- .nv.constant0._ZN5flash32flash_fwd_splitkv_combine_kernelI23Flash_fwd_kernel_traitsILi96ELi64ELi64ELi4ELb0ELb0EN7cutlass6half_tE19Flash_kernel_traitsILi96ELi64ELi64ELi4ES3_EELi16ELi2ELb0EEEvNS_16Flash_fwd_paramsE --------------------------
	.section	.nv.constant0._ZN5flash32flash_fwd_splitkv_combine_kernelI23Flash_fwd_kernel_traitsILi96ELi64ELi64ELi4ELb0ELb0EN7cutlass6half_tE19Flash_kernel_traitsILi96ELi64ELi64ELi4ES3_EELi16ELi2ELb0EEEvNS_16Flash_fwd_paramsE,"a",@progbits
	.sectionflags	@""
	.align	4
.nv.constant0._ZN5flash32flash_fwd_splitkv_combine_kernelI23Flash_fwd_kernel_traitsILi96ELi64ELi64ELi4ELb0ELb0EN7cutlass6half_tE19Flash_kernel_traitsILi96ELi64ELi64ELi4ES3_EELi16ELi2ELb0EEEvNS_16Flash_fwd_paramsE:
	.zero		816


//--------------------- .nv.constant0._ZN5flash32flash_fwd_splitkv_combine_kernelI23Flash_fwd_kernel_traitsILi96ELi64ELi64ELi4ELb0ELb0EN7cutlass6half_tE19Flash_kernel_traitsILi96ELi64ELi64ELi4ES3_EELi16ELi1ELb0EEEvNS_16Flash_fwd_paramsE --------------------------
	.section	.nv.constant0._ZN5flash32flash_fwd_splitkv_combine_kernelI23Flash_fwd_kernel_traitsILi96ELi64ELi64ELi4ELb0ELb0EN7cutlass6half_tE19Flash_kernel_traitsILi96ELi64ELi64ELi4ES3_EELi16ELi1ELb0EEEvNS_16Flash_fwd_paramsE,"a",@progbits
	.sectionflags	@""
	.align	4
.nv.constant0._ZN5flash32flash_fwd_splitkv_combine_kernelI23Flash_fwd_kernel_traitsILi96ELi64ELi64ELi4ELb0ELb0EN7cutlass6half_tE19Flash_kernel_traitsILi96ELi64ELi64ELi4ES3_EELi16ELi1ELb0EEEvNS_16Flash_fwd_paramsE:
	.zero		816


//--------------------- .nv.constant0._ZN5flash32flash_fwd_splitkv_combine_kernelI23Flash_fwd_kernel_traitsILi96ELi64ELi64ELi4ELb0ELb0EN7cutlass6half_tE19Flash_kernel_traitsILi96ELi64ELi64ELi4ES3_EELi16ELi7ELb1EEEvNS_16Flash_fwd_paramsE --------------------------
	.section	.nv.constant0._ZN5flash32flash_fwd_splitkv_combine_kernelI23Flash_fwd_kernel_traitsILi96ELi64ELi64ELi4ELb0ELb0EN7cutlass6half_tE19Flash_kernel_traitsILi96ELi64ELi64ELi4ES3_EELi16ELi7ELb1EEEvNS_16Flash_fwd_paramsE,"a",@progbits
	.sectionflags	@""
	.align	4
.nv.constant0._ZN5flash32flash_fwd_splitkv_combine_kernelI23Flash_fwd_kernel_traitsILi96ELi64ELi64ELi4ELb0ELb0EN7cutlass6half_tE19Flash_kernel_traitsILi96ELi64ELi64ELi4ES3_EELi16ELi7ELb1EEEvNS_16Flash_fwd_paramsE:
	.zero		816


//--------------------- .nv.constant0._ZN5flash32flash_fwd_splitkv_combine_kernelI23Flash_fwd_kernel_traitsILi96ELi64ELi64ELi4ELb0ELb0EN7cutlass6half_tE19Flash_kernel_traitsILi96ELi64ELi64ELi4ES3_EELi16ELi6ELb1EEEvNS_16Flash_fwd_paramsE --------------------------
	.section	.nv.constant0._ZN5flash32flash_fwd_splitkv_combine_kernelI23Flash_fwd_kernel_traitsILi96ELi64ELi64ELi4ELb0ELb0EN7cutlass6half_tE19Flash_kernel_traitsILi96ELi64ELi64ELi4ES3_EELi16ELi6ELb1EEEvNS_16Flash_fwd_paramsE,"a",@progbits
	.sectionflags	@""
	.align	4
.nv.constant0._ZN5flash32flash_fwd_splitkv_combine_kernelI23Flash_fwd_kernel_traitsILi96ELi64ELi64ELi4ELb0ELb0EN7cutlass6half_tE19Flash_kernel_traitsILi96ELi64ELi64ELi4ES3_EELi16ELi6ELb1EEEvNS_16Flash_fwd_paramsE:
	.zero		816


//--------------------- .nv.constant0._ZN5flash32flash_fwd_splitkv_combine_kernelI23Flash_fwd_kernel_traitsILi96ELi64ELi64ELi4ELb0ELb0EN7cutlass6half_tE19Flash_kernel_traitsILi96ELi64ELi64ELi4ES3_EELi16ELi5ELb1EEEvNS_16Flash_fwd_paramsE --------------------------
	.section	.nv.constant0._ZN5flash32flash_fwd_splitkv_combine_kernelI23Flash_fwd_kernel_traitsILi96ELi64ELi64ELi4ELb0ELb0EN7cutlass6half_tE19Flash_kernel_traitsILi96ELi64ELi64ELi4ES3_EELi16ELi5ELb1EEEvNS_16Flash_fwd_paramsE,"a",@progbits
	.sectionflags	@""
	.align	4
.nv.constant0._ZN5flash32flash_fwd_splitkv_combine_kernelI23Flash_fwd_kernel_traitsILi96ELi64ELi64ELi4ELb0ELb0EN7cutlass6half_tE19Flash_kernel_traitsILi96ELi64ELi64ELi4ES3_EELi16ELi5ELb1EEEvNS_16Flash_fwd_paramsE:
	.zero		816


//--------------------- .nv.constant0._ZN5flash32flash_fwd_splitkv_combine_kernelI23Flash_fwd_kernel_traitsILi96ELi64ELi64ELi4ELb0ELb0EN7cutlass6half_tE19Flash_kernel_traitsILi96ELi64ELi64ELi4ES3_EELi16ELi4ELb1EEEvNS_16Flash_fwd_paramsE --------------------------
	.section	.nv.constant0._ZN5flash32flash_fwd_splitkv_combine_kernelI23Flash_fwd_kernel_traitsILi96ELi64ELi64ELi4ELb0ELb0EN7cutlass6half_tE19Flash_kernel_traitsILi96ELi64ELi64ELi4ES3_EELi16ELi4ELb1EEEvNS_16Flash_fwd_paramsE,"a",@progbits
	.sectionflags	@""
	.align	4
.nv.constant0._ZN5flash32flash_fwd_splitkv_combine_kernelI23Flash_fwd_kernel_traitsILi96ELi64ELi64ELi4ELb0ELb0EN7cutlass6half_tE19Flash_kernel_traitsILi96ELi64ELi64ELi4ES3_EELi16ELi4ELb1EEEvNS_16Flash_fwd_paramsE:
	.zero		816


//--------------------- .nv.constant0._ZN5flash32flash_fwd_splitkv_combine_kernelI23Flash_fwd_kernel_traitsILi96ELi64ELi64ELi4ELb0ELb0EN7cutlass6half_tE19Flash_kernel_traitsILi96ELi64ELi64ELi4ES3_EELi16ELi3ELb1EEEvNS_16Flash_fwd_paramsE --------------------------
	.section	.nv.constant0._ZN5flash32flash_fwd_splitkv_combine_kernelI23Flash_fwd_kernel_traitsILi96ELi64ELi64ELi4ELb0ELb0EN7cutlass6half_tE19Flash_kernel_traitsILi96ELi64ELi64ELi4ES3_EELi16ELi3ELb1EEEvNS_16Flash_fwd_paramsE,"a",@progbits
	.sectionflags	@""
	.align	4
.nv.constant0._ZN5flash32flash_fwd_splitkv_combine_kernelI23Flash_fwd_kernel_traitsILi96ELi64ELi64ELi4ELb0ELb0EN7cutlass6half_tE19Flash_kernel_traitsILi96ELi64ELi64ELi4ES3_EELi16ELi3ELb1EEEvNS_16Flash_fwd_paramsE:
	.zero		816


//--------------------- .nv.constant0._ZN5flash32flash_fwd_splitkv_combine_kernelI23Flash_fwd_kernel_traitsILi96ELi64ELi64ELi4ELb0ELb0EN7cutlass6half_tE19Flash_kernel_traitsILi96ELi64ELi64ELi4ES3_EELi16ELi2ELb1EEEvNS_16Flash_fwd_paramsE --------------------------
	.section	.nv.constant0._ZN5flash32flash_fwd_splitkv_combine_kernelI23Flash_fwd_kernel_traitsILi96ELi64ELi64ELi4ELb0ELb0EN7cutlass6half_tE19Flash_kernel_traitsILi96ELi64ELi64ELi4ES3_EELi16ELi2ELb1EEEvNS_16Flash_fwd_paramsE,"a",@progbits
	.sectionflags	@""
	.align	4
.nv.constant0._ZN5flash32flash_fwd_splitkv_combine_kernelI23Flash_fwd_kernel_traitsILi96ELi64ELi64ELi4ELb0ELb0EN7cutlass6half_tE19Flash_kernel_traitsILi96ELi64ELi64ELi4ES3_EELi16ELi2ELb1EEEvNS_16Flash_fwd_paramsE:
	.zero		816


//--------------------- .nv.constant0._ZN5flash32flash_fwd_splitkv_combine_kernelI23Flash_fwd_kernel_traitsILi96ELi64ELi64ELi4ELb0ELb0EN7cutlass6half_tE19Flash_kernel_traitsILi96ELi64ELi64ELi4ES3_EELi16ELi1ELb1EEEvNS_16Flash_fwd_paramsE --------------------------
	.section	.nv.constant0._ZN5flash32flash_fwd_splitkv_combine_kernelI23Flash_fwd_kernel_traitsILi96ELi64ELi64ELi4ELb0ELb0EN7cutlass6half_tE19Flash_kernel_traitsILi96ELi64ELi64ELi4ES3_EELi16ELi1ELb1EEEvNS_16Flash_fwd_paramsE,"a",@progbits
	.sectionflags	@""
	.align	4
.nv.constant0._ZN5flash32flash_fwd_splitkv_combine_kernelI23Flash_fwd_kernel_traitsILi96ELi64ELi64ELi4ELb0ELb0EN7cutlass6half_tE19Flash_kernel_traitsILi96ELi64ELi64ELi4ES3_EELi16ELi1ELb1EEEvNS_16Flash_fwd_paramsE:
	.zero		816


//--------------------- .nv.constant0._ZN5flash24flash_fwd_splitkv_kernelI23Flash_fwd_kernel_traitsILi96ELi64ELi64ELi4ELb0ELb0EN7cutlass6half_tE19Flash_kernel_traitsILi96ELi64ELi64ELi4ES3_EELb1ELb0ELb0ELb0ELb0ELb0ELb0ELb0EEEvNS_16Flash_fwd_paramsE --------------------------
	.section	.nv.constant0._ZN5flash24flash_fwd_splitkv_kernelI23Flash_fwd_kernel_traitsILi96ELi64ELi64ELi4ELb0ELb0EN7cutlass6half_tE19Flash_kernel_traitsILi96ELi64ELi64ELi4ES3_EELb1ELb0ELb0ELb0ELb0ELb0ELb0ELb0EEEvNS_16Flash_fwd_paramsE,"a",@progbits
	.sectionflags	@""
	.align	4
.nv.constant0._ZN5flash24flash_fwd_splitkv_kernelI23Flash_fwd_kernel_traitsILi96ELi64ELi64ELi4ELb0ELb0EN7cutlass6half_tE19Flash_kernel_traitsILi96ELi64ELi64ELi4ES3_EELb1ELb0ELb0ELb0ELb0ELb0ELb0ELb0EEEvNS_16Flash_fwd_paramsE:
	.zero		816


//--------------------- .nv.constant0._ZN5flash24flash_fwd_splitkv_kernelI23Flash_fwd_kernel_traitsILi96ELi64ELi64ELi4ELb0ELb0EN7cutlass6half_tE19Flash_kernel_traitsILi96ELi64ELi64ELi4ES3_EELb1ELb0ELb0ELb0ELb0ELb1ELb0ELb0EEEvNS_16Flash_fwd_paramsE --------------------------
	.section	.nv.constant0._ZN5flash24flash_fwd_splitkv_kernelI23Flash_fwd_kernel_traitsILi96ELi64ELi64ELi4ELb0ELb0EN7cutlass6half_tE19Flash_kernel_traitsILi96ELi64ELi64ELi4ES3_EELb1ELb0ELb0ELb0ELb0ELb1ELb0ELb0EEEvNS_16Flash_fwd_paramsE,"a",@progbits
	.sectionflags	@""
	.align	4
.nv.constant0._ZN5flash24flash_fwd_splitkv_kernelI23Flash_fwd_kernel_traitsILi96ELi64ELi64ELi4ELb0ELb0EN7cutlass6half_tE19Flash_kernel_traitsILi96ELi64ELi64ELi4ES3_EELb1ELb0ELb0ELb0ELb0ELb1ELb0ELb0EEEvNS_16Flash_fwd_paramsE:
	.zero		816


//--------------------- .nv.constant0._ZN5flash24flash_fwd_splitkv_kernelI23Flash_fwd_kernel_traitsILi96ELi64ELi64ELi4ELb0ELb0EN7cutlass6half_tE19Flash_kernel_traitsILi96ELi64ELi64ELi4ES3_EELb1ELb0ELb0ELb0ELb0ELb0ELb0ELb1EEEvNS_16Flash_fwd_paramsE --------------------------
	.section	.nv.constant0._ZN5flash24flash_fwd_splitkv_kernelI23Flash_fwd_kernel_traitsILi96ELi64ELi64ELi4ELb0ELb0EN7cutlass6half_tE19Flash_kernel_traitsILi96ELi64ELi64ELi4ES3_EELb1ELb0ELb0ELb0ELb0ELb0ELb0ELb1EEEvNS_16Flash_fwd_paramsE,"a",@progbits
	.sectionflags	@""
	.align	4
.nv.constant0._ZN5flash24flash_fwd_splitkv_kernelI23Flash_fwd_kernel_traitsILi96ELi64ELi64ELi4ELb0ELb0EN7cutlass6half_tE19Flash_kernel_traitsILi96ELi64ELi64ELi4ES3_EELb1ELb0ELb0ELb0ELb0ELb0ELb0ELb1EEEvNS_16Flash_fwd_paramsE:
	.zero		816


//--------------------- .nv.constant0._ZN5flash24flash_fwd_splitkv_kernelI23Flash_fwd_kernel_traitsILi96ELi64ELi64ELi4ELb0ELb0EN7cutlass6half_tE19Flash_kernel_traitsILi96ELi64ELi64ELi4ES3_EELb1ELb0ELb0ELb0ELb0ELb1ELb0ELb1EEEvNS_16Flash_fwd_paramsE --------------------------
	.section	.nv.constant0._ZN5flash24flash_fwd_splitkv_kernelI23Flash_fwd_kernel_traitsILi96ELi64ELi64ELi4ELb0ELb0EN7cutlass6half_tE19Flash_kernel_traitsILi96ELi64ELi64ELi4ES3_EELb1ELb0ELb0ELb0ELb0ELb1ELb0ELb1EEEvNS_16Flash_fwd_paramsE,"a",@progbits
	.sectionflags	@""
	.align	4
.nv.constant0._ZN5flash24flash_fwd_splitkv_kernelI23Flash_fwd_kernel_traitsILi96ELi64ELi64ELi4ELb0ELb0EN7cutlass6half_tE19Flash_kernel_traitsILi96ELi64ELi64ELi4ES3_EELb1ELb0ELb0ELb0ELb0ELb1ELb0ELb1EEEvNS_16Flash_fwd_paramsE:
	.zero		816


//--------------------- .nv.constant0._ZN5flash24flash_fwd_splitkv_kernelI23Flash_fwd_kernel_traitsILi96ELi64ELi64ELi4ELb0ELb0EN7cutlass6half_tE19Flash_kernel_traitsILi96ELi64ELi64ELi4ES3_EELb1ELb0ELb0ELb0ELb0ELb0ELb1ELb0EEEvNS_16Flash_fwd_paramsE --------------------------
	.section	.nv.constant0._ZN5flash24flash_fwd_splitkv_kernelI23Flash_fwd_kernel_traitsILi96ELi64ELi64ELi4ELb0ELb0EN7cutlass6half_tE19Flash_kernel_traitsILi96ELi64ELi64ELi4ES3_EELb1ELb0ELb0ELb0ELb0ELb0ELb1ELb0EEEvNS_16Flash_fwd_paramsE,"a",@progbits
	.sectionflags	@""
	.align	4
.nv.constant0._ZN5flash24flash_fwd_splitkv_kernelI23Flash_fwd_kernel_traitsILi96ELi64ELi64ELi4ELb0ELb0EN7cutlass6half_tE19Flash_kernel_traitsILi96ELi64ELi64ELi4ES3_EELb1ELb0ELb0ELb0ELb0ELb0ELb1ELb0EEEvNS_16Flash_fwd_paramsE:
	.zero		816


//--------------------- .nv.constant0._ZN5flash24flash_fwd_splitkv_kernelI23Flash_fwd_kernel_traitsILi96ELi64ELi64ELi4ELb0ELb0EN7cutlass6half_tE19Flash_kernel_traitsILi96ELi64ELi64ELi4ES3_EELb1ELb0ELb0ELb0ELb0ELb1ELb1ELb0EEEvNS_16Flash_fwd_paramsE --------------------------
	.section	.nv.constant0._ZN5flash24flash_fwd_splitkv_kernelI23Flash_fwd_kernel_traitsILi96ELi64ELi64ELi4ELb0ELb0EN7cutlass6half_tE19Flash_kernel_traitsILi96ELi64ELi64ELi4ES3_EELb1ELb0ELb0ELb0ELb0ELb1ELb1ELb0EEEvNS_16Flash_fwd_paramsE,"a",@progbits
	.sectionflags	@""
	.align	4
.nv.constant0._ZN5flash24flash_fwd_splitkv_kernelI23Flash_fwd_kernel_traitsILi96ELi64ELi64ELi4ELb0ELb0EN7cutlass6half_tE19Flash_kernel_traitsILi96ELi64ELi64ELi4ES3_EELb1ELb0ELb0ELb0ELb0ELb1ELb1ELb0EEEvNS_16Flash_fwd_paramsE:
	.zero		816


//--------------------- .nv.constant0._ZN5flash24flash_fwd_splitkv_kernelI23Flash_fwd_kernel_traitsILi96ELi64ELi64ELi4ELb0ELb0EN7cutlass6half_tE19Flash_kernel_traitsILi96ELi64ELi64ELi4ES3_EELb1ELb0ELb0ELb0ELb0ELb0ELb1ELb1EEEvNS_16Flash_fwd_paramsE --------------------------
	.section	.nv.constant0._ZN5flash24flash_fwd_splitkv_kernelI23Flash_fwd_kernel_traitsILi96ELi64ELi64ELi4ELb0ELb0EN7cutlass6half_tE19Flash_kernel_traitsILi96ELi64ELi64ELi4ES3_EELb1ELb0ELb0ELb0ELb0ELb0ELb1ELb1EEEvNS_16Flash_fwd_paramsE,"a",@progbits
	.sectionflags	@""
	.align	4
.nv.constant0._ZN5flash24flash_fwd_splitkv_kernelI23Flash_fwd_kernel_traitsILi96ELi64ELi64ELi4ELb0ELb0EN7cutlass6half_tE19Flash_kernel_traitsILi96ELi64ELi64ELi4ES3_EELb1ELb0ELb0ELb0ELb0ELb0ELb1ELb1EEEvNS_16Flash_fwd_paramsE:
	.zero		816


//--------------------- .nv.constant0._ZN5flash24flash_fwd_splitkv_kernelI23Flash_fwd_kernel_traitsILi96ELi64ELi64ELi4ELb0ELb0EN7cutlass6half_tE19Flash_kernel_traitsILi96ELi64ELi64ELi4ES3_EELb1ELb0ELb0ELb0ELb0ELb1ELb1ELb1EEEvNS_16Flash_fwd_paramsE --------------------------
	.section	.nv.constant0._ZN5flash24flash_fwd_splitkv_kernelI23Flash_fwd_kernel_traitsILi96ELi64ELi64ELi4ELb0ELb0EN7cutlass6half_tE19Flash_kernel_traitsILi96ELi64ELi64ELi4ES3_EELb1ELb0ELb0ELb0ELb0ELb1ELb1ELb1EEEvNS_16Flash_fwd_paramsE,"a",@progbits
	.sectionflags	@""
	.align	4
.nv.constant0._ZN5flash24flash_fwd_splitkv_kernelI23Flash_fwd_kernel_traitsILi96ELi64ELi64ELi4ELb0ELb0EN7cutlass6half_tE19Flash_kernel_traitsILi96ELi64ELi64ELi4ES3_EELb1ELb0ELb0ELb0ELb0ELb1ELb1ELb1EEEvNS_16Flash_fwd_paramsE:
	.zero		816


//--------------------- .nv.constant0._ZN5flash24flash_fwd_splitkv_kernelI23Flash_fwd_kernel_traitsILi96ELi64ELi64ELi4ELb0ELb0EN7cutlass6half_tE19Flash_kernel_traitsILi96ELi64ELi64ELi4ES3_EELb1ELb0ELb0ELb1ELb1ELb0ELb0ELb0EEEvNS_16Flash_fwd_paramsE --------------------------
	.section	.nv.constant0._ZN5flash24flash_fwd_splitkv_kernelI23Flash_fwd_kernel_traitsILi96ELi64ELi64ELi4ELb0ELb0EN7cutlass6half_tE19Flash_kernel_traitsILi96ELi64ELi64ELi4ES3_EELb1ELb0ELb0ELb1ELb1ELb0ELb0ELb0EEEvNS_16Flash_fwd_paramsE,"a",@progbits
	.sectionflags	@""
	.align	4
.nv.constant0._ZN5flash24flash_fwd_splitkv_kernelI23Flash_fwd_kernel_traitsILi96ELi64ELi64ELi4ELb0ELb0EN7cutlass6half_tE19Flash_kernel_traitsILi96ELi64ELi64ELi4ES3_EELb1ELb0ELb0ELb1ELb1ELb0ELb0ELb0EEEvNS_16Flash_fwd_paramsE:
	.zero		816


//--------------------- .nv.constant0._ZN5flash24flash_fwd_splitkv_kernelI23Flash_fwd_kernel_traitsILi96ELi64ELi64ELi4ELb0ELb0EN7cutlass6half_tE19Flash_kernel_traitsILi96ELi64ELi64ELi4ES3_EELb1ELb0ELb0ELb1ELb1ELb1ELb0ELb0EEEvNS_16Flash_fwd_paramsE --------------------------
	.section	.nv.constant0._ZN5flash24flash_fwd_splitkv_kernelI23Flash_fwd_kernel_traitsILi96ELi64ELi64ELi4ELb0ELb0EN7cutlass6half_tE19Flash_kernel_traitsILi96ELi64ELi64ELi4ES3_EELb1ELb0ELb0ELb1ELb1ELb1ELb0ELb0EEEvNS_16Flash_fwd_paramsE,"a",@progbits
	.sectionflags	@""
	.align	4
.nv.constant0._ZN5flash24flash_fwd_splitkv_kernelI23Flash_fwd_kernel_traitsILi96ELi64ELi64ELi4ELb0ELb0EN7cutlass6half_tE19Flash_kernel_traitsILi96ELi64ELi64ELi4ES3_EELb1ELb0ELb0ELb1ELb1ELb1ELb0ELb0EEEvNS_16Flash_fwd_paramsE:
	.zero		816


//--------------------- .nv.constant0._ZN5flash24flash_fwd_splitkv_kernelI23Flash_fwd_kernel_traitsILi96ELi64ELi64ELi4ELb0ELb0EN7cutlass6half_tE19Flash_kernel_traitsILi96ELi64ELi64ELi4ES3_EELb1ELb0ELb0ELb1ELb1ELb0ELb1ELb0EEEvNS_16Flash_fwd_paramsE --------------------------
	.section	.nv.constant0._ZN5flash24flash_fwd_splitkv_kernelI23Flash_fwd_kernel_traitsILi96ELi64ELi64ELi4ELb0ELb0EN7cutlass6half_tE19Flash_kernel_traitsILi96ELi64ELi64ELi4ES3_EELb1ELb0ELb0ELb1ELb1ELb0ELb1ELb0EEEvNS_16Flash_fwd_paramsE,"a",@progbits
	.sectionflags	@""
	.align	4
.nv.constant0._ZN5flash24flash_fwd_splitkv_kernelI23Flash_fwd_kernel_traitsILi96ELi64ELi64ELi4ELb0ELb0EN7cutlass6half_tE19Flash_kernel_traitsILi96ELi64ELi64ELi4ES3_EELb1ELb0ELb0ELb1ELb1ELb0ELb1ELb0EEEvNS_16Flash_fwd_paramsE:
	.zero		816


//--------------------- .nv.constant0._ZN5flash24flash_fwd_splitkv_kernelI23Flash_fwd_kernel_traitsILi96ELi64ELi64ELi4ELb0ELb0EN7cutlass6half_tE19Flash_kernel_traitsILi96ELi64ELi64ELi4ES3_EELb1ELb0ELb0ELb1ELb1ELb1ELb1ELb0EEEvNS_16Flash_fwd_paramsE --------------------------
	.section	.nv.constant0._ZN5flash24flash_fwd_splitkv_kernelI23Flash_fwd_kernel_traitsILi96ELi64ELi64ELi4ELb0ELb0EN7cutlass6half_tE19Flash_kernel_traitsILi96ELi64ELi64ELi4ES3_EELb1ELb0ELb0ELb1ELb1ELb1ELb1ELb0EEEvNS_16Flash_fwd_paramsE,"a",@progbits
	.sectionflags	@""
	.align	4
.nv.constant0._ZN5flash24flash_fwd_splitkv_kernelI23Flash_fwd_kernel_traitsILi96ELi64ELi64ELi4ELb0ELb0EN7cutlass6half_tE19Flash_kernel_traitsILi96ELi64ELi64ELi4ES3_EELb1ELb0ELb0ELb1ELb1ELb1ELb1ELb0EEEvNS_16Flash_fwd_paramsE:
	.zero		816


//--------------------- .nv.constant0._ZN5flash24flash_fwd_splitkv_kernelI23Flash_fwd_kernel_traitsILi96ELi64ELi64ELi4ELb0ELb0EN7cutlass6half_tE19Flash_kernel_traitsILi96ELi64ELi64ELi4ES3_EELb1ELb0ELb0ELb0ELb1ELb0ELb0ELb0EEEvNS_16Flash_fwd_paramsE --------------------------
	.section	.nv.constant0._ZN5flash24flash_fwd_splitkv_kernelI23Flash_fwd_kernel_traitsILi96ELi64ELi64ELi4ELb0ELb0EN7cutlass6half_tE19Flash_kernel_traitsILi96ELi64ELi64ELi4ES3_EELb1ELb0ELb0ELb0ELb1ELb0ELb0ELb0EEEvNS_16Flash_fwd_paramsE,"a",@progbits
	.sectionflags	@""
	.align	4
.nv.constant0._ZN5flash24flash_fwd_splitkv_kernelI23Flash_fwd_kernel_traitsILi96ELi64ELi64ELi4ELb0ELb0EN7cutlass6half_tE19Flash_kernel_traitsILi96ELi64ELi64ELi4ES3_EELb1ELb0ELb0ELb0ELb1ELb0ELb0ELb0EEEvNS_16Flash_fwd_paramsE:
	.zero		816


//--------------------- .nv.constant0._ZN5flash24flash_fwd_splitkv_kernelI23Flash_fwd_kernel_traitsILi96ELi64ELi64ELi4ELb0ELb0EN7cutlass6half_tE19Flash_kernel_traitsILi96ELi64ELi64ELi4ES3_EELb1ELb0ELb0ELb0ELb1ELb1ELb0ELb0EEEvNS_16Flash_fwd_paramsE --------------------------
	.section	.nv.constant0._ZN5flash24flash_fwd_splitkv_kernelI23Flash_fwd_kernel_traitsILi96ELi64ELi64ELi4ELb0ELb0EN7cutlass6half_tE19Flash_kernel_traitsILi96ELi64ELi64ELi4ES3_EELb1ELb0ELb0ELb0ELb1ELb1ELb0ELb0EEEvNS_16Flash_fwd_paramsE,"a",@progbits
	.sectionflags	@""
	.align	4
.nv.constant0._ZN5flash24flash_fwd_splitkv_kernelI23Flash_fwd_kernel_traitsILi96ELi64ELi64ELi4ELb0ELb0EN7cutlass6half_tE19Flash_kernel_traitsILi96ELi64ELi64ELi4ES3_EELb1ELb0ELb0ELb0ELb1ELb1ELb0ELb0EEEvNS_16Flash_fwd_paramsE:
	.zero		816


//--------------------- .nv.constant0._ZN5flash24flash_fwd_splitkv_kernelI23Flash_fwd_kernel_traitsILi96ELi64ELi64ELi4ELb0ELb0EN7cutlass6half_tE19Flash_kernel_traitsILi96ELi64ELi64ELi4ES3_EELb1ELb0ELb1ELb0ELb0ELb0ELb0ELb0EEEvNS_16Flash_fwd_paramsE --------------------------
	.section	.nv.constant0._ZN5flash24flash_fwd_splitkv_kernelI23Flash_fwd_kernel_traitsILi96ELi64ELi64ELi4ELb0ELb0EN7cutlass6half_tE19Flash_kernel_traitsILi96ELi64ELi64ELi4ES3_EELb1ELb0ELb1ELb0ELb0ELb0ELb0ELb0EEEvNS_16Flash_fwd_paramsE,"a",@progbits
	.sectionflags	@""
	.align	4
.nv.constant0._ZN5flash24flash_fwd_splitkv_kernelI23Flash_fwd_kernel_traitsILi96ELi64ELi64ELi4ELb0ELb0EN7cutlass6half_tE19Flash_kernel_traitsILi96ELi64ELi64ELi4ES3_EELb1ELb0ELb1ELb0ELb0ELb0ELb0ELb0EEEvNS_16Flash_fwd_paramsE:
	.zero		816


//--------------------- .nv.constant0._ZN5flash24flash_fwd_splitkv_kernelI23Flash_fwd_kernel_traitsILi96ELi64ELi64ELi4ELb0ELb0EN7cutlass6half_tE19Flash_kernel_traitsILi96ELi64ELi64ELi4ES3_EELb1ELb0ELb1ELb0ELb0ELb1ELb0ELb0EEEvNS_16Flash_fwd_paramsE --------------------------
	.section	.nv.constant0._ZN5flash24flash_fwd_splitkv_kernelI23Flash_fwd_kernel_traitsILi96ELi64ELi64ELi4ELb0ELb0EN7cutlass6half_tE19Flash_kernel_traitsILi96ELi64ELi64ELi4ES3_EELb1ELb0ELb1ELb0ELb0ELb1ELb0ELb0EEEvNS_16Flash_fwd_paramsE,"a",@progbits
	.sectionflags	@""
	.align	4
.nv.constant0._ZN5flash24flash_fwd_splitkv_kernelI23Flash_fwd_kernel_traitsILi96ELi64ELi64ELi4ELb0ELb0EN7cutlass6half_tE19Flash_kernel_traitsILi96ELi64ELi64ELi4ES3_EELb1ELb0ELb1ELb0ELb0ELb1ELb0ELb0EEEvNS_16Flash_fwd_paramsE:
	.zero		816


//--------------------- .nv.constant0._ZN5flash24flash_fwd_splitkv_kernelI23Flash_fwd_kernel_traitsILi96ELi64ELi64ELi4ELb0ELb0EN7cutlass6half_tE19Flash_kernel_traitsILi96ELi64ELi64ELi4ES3_EELb1ELb0ELb0ELb0ELb1ELb0ELb0ELb1EEEvNS_16Flash_fwd_paramsE --------------------------
	.section	.nv.constant0._ZN5flash24flash_fwd_splitkv_kernelI23Flash_fwd_kernel_traitsILi96ELi64ELi64ELi4ELb0ELb0EN7cutlass6half_tE19Flash_kernel_traitsILi96ELi64ELi64ELi4ES3_EELb1ELb0ELb0ELb0ELb1ELb0ELb0ELb1EEEvNS_16Flash_fwd_paramsE,"a",@progbits
	.sectionflags	@""
	.align	4
.nv.constant0._ZN5flash24flash_fwd_splitkv_kernelI23Flash_fwd_kernel_traitsILi96ELi64ELi64ELi4ELb0ELb0EN7cutlass6half_tE19Flash_kernel_traitsILi96ELi64ELi64ELi4ES3_EELb1ELb0ELb0ELb0ELb1ELb0ELb0ELb1EEEvNS_16Flash_fwd_paramsE:
	.zero		816


//--------------------- .nv.constant0._ZN5flash24flash_fwd_splitkv_kernelI23Flash_fwd_kernel_traitsILi96ELi64ELi64ELi4ELb0ELb0EN7cutlass6half_tE19Flash_kernel_traitsILi96ELi64ELi64ELi4ES3_EELb1ELb0ELb0ELb0ELb1ELb1ELb0ELb1EEEvNS_16Flash_fwd_paramsE --------------------------
	.section	.nv.constant0._ZN5flash24flash_fwd_splitkv_kernelI23Flash_fwd_kernel_traitsILi96ELi64ELi64ELi4ELb0ELb0EN7cutlass6half_tE19Flash_kernel_traitsILi96ELi64ELi64ELi4ES3_EELb1ELb0ELb0ELb0ELb1ELb1ELb0ELb1EEEvNS_16Flash_fwd_paramsE,"a",@progbits
	.sectionflags	@""
	.align	4
.nv.constant0._ZN5flash24flash_fwd_splitkv_kernelI23Flash_fwd_kernel_traitsILi96ELi64ELi64ELi4ELb0ELb0EN7cutlass6half_tE19Flash_kernel_traitsILi96ELi64ELi64ELi4ES3_EELb1ELb0ELb0ELb0ELb1ELb1ELb0ELb1EEEvNS_16Flash_fwd_paramsE:
	.zero		816


//--------------------- .nv.constant0._ZN5flash24flash_fwd_splitkv_kernelI23Flash_fwd_kernel_traitsILi96ELi64ELi64ELi4ELb0ELb0EN7cutlass6half_tE19Flash_kernel_traitsILi96ELi64ELi64ELi4ES3_EELb1ELb0ELb1ELb0ELb0ELb0ELb0ELb1EEEvNS_16Flash_fwd_paramsE --------------------------
	.section	.nv.constant0._ZN5flash24flash_fwd_splitkv_kernelI23Flash_fwd_kernel_traitsILi96ELi64ELi64ELi4ELb0ELb0EN7cutlass6half_tE19Flash_kernel_traitsILi96ELi64ELi64ELi4ES3_EELb1ELb0ELb1ELb0ELb0ELb0ELb0ELb1EEEvNS_16Flash_fwd_paramsE,"a",@progbits
	.sectionflags	@""
	.align	4
.nv.constant0._ZN5flash24flash_fwd_splitkv_kernelI23Flash_fwd_kernel_traitsILi96ELi64ELi64ELi4ELb0ELb0EN7cutlass6half_tE19Flash_kernel_traitsILi96ELi64ELi64ELi4ES3_EELb1ELb0ELb1ELb0ELb0ELb0ELb0ELb1EEEvNS_16Flash_fwd_paramsE:
	.zero		816


//--------------------- .nv.constant0._ZN5flash24flash_fwd_splitkv_kernelI23Flash_fwd_kernel_traitsILi96ELi64ELi64ELi4ELb0ELb0EN7cutlass6half_tE19Flash_kernel_traitsILi96ELi64ELi64ELi4ES3_EELb1ELb0ELb1ELb0ELb0ELb1ELb0ELb1EEEvNS_16Flash_fwd_paramsE --------------------------
	.section	.nv.constant0._ZN5flash24flash_fwd_splitkv_kernelI23Flash_fwd_kernel_traitsILi96ELi64ELi64ELi4ELb0ELb0EN7cutlass6half_tE19Flash_kernel_traitsILi96ELi64ELi64ELi4ES3_EELb1ELb0ELb1ELb0ELb0ELb1ELb0ELb1EEEvNS_16Flash_fwd_paramsE,"a",@progbits
	.sectionflags	@""
	.align	4
.nv.constant0._ZN5flash24flash_fwd_splitkv_kernelI23Flash_fwd_kernel_traitsILi96ELi64ELi64ELi4ELb0ELb0EN7cutlass6half_tE19Flash_kernel_traitsILi96ELi64ELi64ELi4ES3_EELb1ELb0ELb1ELb0ELb0ELb1ELb0ELb1EEEvNS_16Flash_fwd_paramsE:
	.zero		816


//--------------------- .nv.constant0._ZN5flash24flash_fwd_splitkv_kernelI23Flash_fwd_kernel_traitsILi96ELi64ELi64ELi4ELb0ELb0EN7cutlass6half_tE19Flash_kernel_traitsILi96ELi64ELi64ELi4ES3_EELb1ELb0ELb0ELb0ELb1ELb0ELb1ELb0EEEvNS_16Flash_fwd_paramsE --------------------------
	.section	.nv.constant0._ZN5flash24flash_fwd_splitkv_kernelI23Flash_fwd_kernel_traitsILi96ELi64ELi64ELi4ELb0ELb0EN7cutlass6half_tE19Flash_kernel_traitsILi96ELi64ELi64ELi4ES3_EELb1ELb0ELb0ELb0ELb1ELb0ELb1ELb0EEEvNS_16Flash_fwd_paramsE,"a",@progbits
	.sectionflags	@""
	.align	4
.nv.constant0._ZN5flash24flash_fwd_splitkv_kernelI23Flash_fwd_kernel_traitsILi96ELi64ELi64ELi4ELb0ELb0EN7cutlass6half_tE19Flash_kernel_traitsILi96ELi64ELi64ELi4ES3_EELb1ELb0ELb0ELb0ELb1ELb0ELb1ELb0EEEvNS_16Flash_fwd_paramsE:
	.zero		816


//--------------------- .nv.constant0._ZN5flash24flash_fwd_splitkv_kernelI23Flash_fwd_kernel_traitsILi96ELi64ELi64ELi4ELb0ELb0EN7cutlass6half_tE19Flash_kernel_traitsILi96ELi64ELi64ELi4ES3_EELb1ELb0ELb0ELb0ELb1ELb1ELb1ELb0EEEvNS_16Flash_fwd_paramsE --------------------------
	.section	.nv.constant0._ZN5flash24flash_fwd_splitkv_kernelI23Flash_fwd_kernel_traitsILi96ELi64ELi64ELi4ELb0ELb0EN7cutlass6half_tE19Flash_kernel_traitsILi96ELi64ELi64ELi4ES3_EELb1ELb0ELb0ELb0ELb1ELb1ELb1ELb0EEEvNS_16Flash_fwd_paramsE,"a",@progbits
	.sectionflags	@""
	.align	4
.nv.constant0._ZN5flash24flash_fwd_splitkv_kernelI23Flash_fwd_kernel_traitsILi96ELi64ELi64ELi4ELb0ELb0EN7cutlass6half_tE19Flash_kernel_traitsILi96ELi64ELi64ELi4ES3_EELb1ELb0ELb0ELb0ELb1ELb1ELb1ELb0EEEvNS_16Flash_fwd_paramsE:
	.zero		816


//--------------------- .nv.constant0._ZN5flash24flash_fwd_splitkv_kernelI23Flash_fwd_kernel_traitsILi96ELi64ELi64ELi4ELb0ELb0EN7cutlass6half_tE19Flash_kernel_traitsILi96ELi64ELi64ELi4ES3_EELb1ELb0ELb1ELb0ELb0ELb0ELb1ELb0EEEvNS_16Flash_fwd_paramsE --------------------------
	.section	.nv.constant0._ZN5flash24flash_fwd_splitkv_kernelI23Flash_fwd_kernel_traitsILi96ELi64ELi64ELi4ELb0ELb0EN7cutlass6half_tE19Flash_kernel_traitsILi96ELi64ELi64ELi4ES3_EELb1ELb0ELb1ELb0ELb0ELb0ELb1ELb0EEEvNS_16Flash_fwd_paramsE,"a",@progbits
	.sectionflags	@""
	.align	4
.nv.constant0._ZN5flash24flash_fwd_splitkv_kernelI23Flash_fwd_kernel_traitsILi96ELi64ELi64ELi4ELb0ELb0EN7cutlass6half_tE19Flash_kernel_traitsILi96ELi64ELi64ELi4ES3_EELb1ELb0ELb1ELb0ELb0ELb0ELb1ELb0EEEvNS_16Flash_fwd_paramsE:
	.zero		816


//--------------------- .nv.constant0._ZN5flash24flash_fwd_splitkv_kernelI23Flash_fwd_kernel_traitsILi96ELi64ELi64ELi4ELb0ELb0EN7cutlass6half_tE19Flash_kernel_traitsILi96ELi64ELi64ELi4ES3_EELb1ELb0ELb1ELb0ELb0ELb1ELb1ELb0EEEvNS_16Flash_fwd_paramsE --------------------------
	.section	.nv.constant0._ZN5flash24flash_fwd_splitkv_kernelI23Flash_fwd_kernel_traitsILi96ELi64ELi64ELi4ELb0ELb0EN7cutlass6half_tE19Flash_kernel_traitsILi96ELi64ELi64ELi4ES3_EELb1ELb0ELb1ELb0ELb0ELb1ELb1ELb0EEEvNS_16Flash_fwd_paramsE,"a",@progbits
	.sectionflags	@""
	.align	4
.nv.constant0._ZN5flash24flash_fwd_splitkv_kernelI23Flash_fwd_kernel_traitsILi96ELi64ELi64ELi4ELb0ELb0EN7cutlass6half_tE19Flash_kernel_traitsILi96ELi64ELi64ELi4ES3_EELb1ELb0ELb1ELb0ELb0ELb1ELb1ELb0EEEvNS_16Flash_fwd_paramsE:
	.zero		816


//--------------------- .nv.constant0._ZN5flash24flash_fwd_splitkv_kernelI23Flash_fwd_kernel_traitsILi96ELi64ELi64ELi4ELb0ELb0EN7cutlass6half_tE19Flash_kernel_traitsILi96ELi64ELi64ELi4ES3_EELb1ELb0ELb0ELb0ELb1ELb0ELb1ELb1EEEvNS_16Flash_fwd_paramsE --------------------------
	.section	.nv.constant0._ZN5flash24flash_fwd_splitkv_kernelI23Flash_fwd_kernel_traitsILi96ELi64ELi64ELi4ELb0ELb0EN7cutlass6half_tE19Flash_kernel_traitsILi96ELi64ELi64ELi4ES3_EELb1ELb0ELb0ELb0ELb1ELb0ELb1ELb1EEEvNS_16Flash_fwd_paramsE,"a",@progbits
	.sectionflags	@""
	.align	4
.nv.constant0._ZN5flash24flash_fwd_splitkv_kernelI23Flash_fwd_kernel_traitsILi96ELi64ELi64ELi4ELb0ELb0EN7cutlass6half_tE19Flash_kernel_traitsILi96ELi64ELi64ELi4ES3_EELb1ELb0ELb0ELb0ELb1ELb0ELb1ELb1EEEvNS_16Flash_fwd_paramsE:
	.zero		816


//--------------------- .nv.constant0._ZN5flash24flash_fwd_splitkv_kernelI23Flash_fwd_kernel_traitsILi96ELi64ELi64ELi4ELb0ELb0EN7cutlass6half_tE19Flash_kernel_traitsILi96ELi64ELi64ELi4ES3_EELb1ELb0ELb0ELb0ELb1ELb1ELb1ELb1EEEvNS_16Flash_fwd_paramsE --------------------------
	.section	.nv.constant0._ZN5flash24flash_fwd_splitkv_kernelI23Flash_fwd_kernel_traitsILi96ELi64ELi64ELi4ELb0ELb0EN7cutlass6half_tE19Flash_kernel_traitsILi96ELi64ELi64ELi4ES3_EELb1ELb0ELb0ELb0ELb1ELb1ELb1ELb1EEEvNS_16Flash_fwd_paramsE,"a",@progbits
	.sectionflags	@""
	.align	4
.nv.constant0._ZN5flash24flash_fwd_splitkv_kernelI23Flash_fwd_kernel_traitsILi96ELi64ELi64ELi4ELb0ELb0EN7cutlass6half_tE19Flash_kernel_traitsILi96ELi64ELi64ELi4ES3_EELb1ELb0ELb0ELb0ELb1ELb1ELb1ELb1EEEvNS_16Flash_fwd_paramsE:
	.zero		816


//--------------------- .nv.constant0._ZN5flash24flash_fwd_splitkv_kernelI23Flash_fwd_kernel_traitsILi96ELi64ELi64ELi4ELb0ELb0EN7cutlass6half_tE19Flash_kernel_traitsILi96ELi64ELi64ELi4ES3_EELb1ELb0ELb1ELb0ELb0ELb0ELb1ELb1EEEvNS_16Flash_fwd_paramsE --------------------------
	.section	.nv.constant0._ZN5flash24flash_fwd_splitkv_kernelI23Flash_fwd_kernel_traitsILi96ELi64ELi64ELi4ELb0ELb0EN7cutlass6half_tE19Flash_kernel_traitsILi96ELi64ELi64ELi4ES3_EELb1ELb0ELb1ELb0ELb0ELb0ELb1ELb1EEEvNS_16Flash_fwd_paramsE,"a",@progbits
	.sectionflags	@""
	.align	4
.nv.constant0._ZN5flash24flash_fwd_splitkv_kernelI23Flash_fwd_kernel_traitsILi96ELi64ELi64ELi4ELb0ELb0EN7cutlass6half_tE19Flash_kernel_traitsILi96ELi64ELi64ELi4ES3_EELb1ELb0ELb1ELb0ELb0ELb0ELb1ELb1EEEvNS_16Flash_fwd_paramsE:
	.zero		816


//--------------------- .nv.constant0._ZN5flash24flash_fwd_splitkv_kernelI23Flash_fwd_kernel_traitsILi96ELi64ELi64ELi4ELb0ELb0EN7cutlass6half_tE19Flash_kernel_traitsILi96ELi64ELi64ELi4ES3_EELb1ELb0ELb1ELb0ELb0ELb1ELb1ELb1EEEvNS_16Flash_fwd_paramsE --------------------------
	.section	.nv.constant0._ZN5flash24flash_fwd_splitkv_kernelI23Flash_fwd_kernel_traitsILi96ELi64ELi64ELi4ELb0ELb0EN7cutlass6half_tE19Flash_kernel_traitsILi96ELi64ELi64ELi4ES3_EELb1ELb0ELb1ELb0ELb0ELb1ELb1ELb1EEEvNS_16Flash_fwd_paramsE,"a",@progbits
	.sectionflags	@""
	.align	4
.nv.constant0._ZN5flash24flash_fwd_splitkv_kernelI23Flash_fwd_kernel_traitsILi96ELi64ELi64ELi4ELb0ELb0EN7cutlass6half_tE19Flash_kernel_traitsILi96ELi64ELi64ELi4ES3_EELb1ELb0ELb1ELb0ELb0ELb1ELb1ELb1EEEvNS_16Flash_fwd_paramsE:
	.zero		816


//--------------------- .text._ZN5flash32flash_fwd_splitkv_combine_kernelI23Flash_fwd_kernel_traitsILi96ELi64ELi128ELi4ELb0ELb0EN7cutlass6half_tE19Flash_kernel_traitsILi96ELi64ELi128ELi4ES3_EELi16ELi7ELb0EEEvNS_16Flash_fwd_paramsE --------------------------
	.section	.text._ZN5flash32flash_fwd_splitkv_combine_kernelI23Flash_fwd_kernel_traitsILi96ELi64ELi128ELi4ELb0ELb0EN7cutlass6half_tE19Flash_kernel_traitsILi96ELi64ELi128ELi4ES3_EELi16ELi7ELb0EEEvNS_16Flash_fwd_paramsE,"ax",@progbits
	.sectioninfo	@"SHI_REGISTERS=70"
	.align	128
        .global         _ZN5flash32flash_fwd_splitkv_combine_kernelI23Flash_fwd_kernel_traitsILi96ELi64ELi128ELi4ELb0ELb0EN7cutlass6half_tE19Flash_kernel_traitsILi96ELi64ELi128ELi4ES3_EELi16ELi7ELb0EEEvNS_16Flash_fwd_paramsE
        .type           _ZN5flash32flash_fwd_splitkv_combine_kernelI23Flash_fwd_kernel_traitsILi96ELi64ELi128ELi4ELb0ELb0EN7cutlass6half_tE19Flash_kernel_traitsILi96ELi64ELi128ELi4ES3_EELi16ELi7ELb0EEEvNS_16Flash_fwd_paramsE,@function
        .size           _ZN5flash32flash_fwd_splitkv_combine_kernelI23Flash_fwd_kernel_traitsILi96ELi64ELi128ELi4ELb0ELb0EN7cutlass6half_tE19Flash_kernel_traitsILi96ELi64ELi128ELi4ES3_EELi16ELi7ELb0EEEvNS_16Flash_fwd_paramsE,(.L_x_6064 - _ZN5flash32flash_fwd_splitkv_combine_kernelI23Flash_fwd_kernel_traitsILi96ELi64ELi128ELi4ELb0ELb0EN7cutlass6half_tE19Flash_kernel_traitsILi96ELi64ELi128ELi4ES3_EELi16ELi7ELb0EEEvNS_16Flash_fwd_paramsE)
        .other          _ZN5flash32flash_fwd_splitkv_combine_kernelI23Flash_fwd_kernel_traitsILi96ELi64ELi128ELi4ELb0ELb0EN7cutlass6half_tE19Flash_kernel_traitsILi96ELi64ELi128ELi4ES3_EELi16ELi7ELb0EEEvNS_16Flash_fwd_paramsE,@"STO_CUDA_ENTRY STV_DEFAULT"
_ZN5flash32flash_fwd_splitkv_combine_kernelI23Flash_fwd_kernel_traitsILi96ELi64ELi128ELi4ELb0ELb0EN7cutlass6half_tE19Flash_kernel_traitsILi96ELi64ELi128ELi4ES3_EELi16ELi7ELb0EEEvNS_16Flash_fwd_paramsE:
.text._ZN5flash32flash_fwd_splitkv_combine_kernelI23Flash_fwd_kernel_traitsILi96ELi64ELi128ELi4ELb0ELb0EN7cutlass6half_tE19Flash_kernel_traitsILi96ELi64ELi128ELi4ES3_EELi16ELi7ELb0EEEvNS_16Flash_fwd_paramsE:
[----:B------:R-:W-:Y:S02]  /*0000*/  MOV R1, c[0x0][0x28] ;  /* 0x00000a0000017a02 */ /* 0x000fe40000000f00 */
[----:B------:R-:W-:Y:S01]  /*0010*/  IMAD.MOV.U32 R3, RZ, RZ, c[0x0][0x1c0] ;  /* 0x00007000ff037624 */ /* 0x000fe200078e00ff */
[----:B------:R-:W0:Y:S01]  /*0020*/  S2UR UR7, SR_CTAID.X ;  /* 0x00000000000779c3 */ /* 0x000e220000002500 */
[----:B------:R-:W-:Y:S02]  /*0030*/  IMAD.MOV.U32 R2, RZ, RZ, c[0x0][0x214] ;  /* 0x00008500ff027624 */ /* 0x000fe400078e00ff */
[----:B------:R-:W-:Y:S01]  /*0040*/  IMAD R28, R3, c[0x0][0x210], RZ ;  /* 0x00008400031c7a24 */ /* 0x000fe200078e02ff */
[----:B------:R-:W-:Y:S02]  /*0050*/  SHF.R.S32.HI R3, RZ, 0x1f, R3 ;  /* 0x0000001fff037819 */ /* 0x000fe40000011403 */
[----:B------:R-:W-:Y:S01]  /*0060*/  SHF.R.S32.HI R2, RZ, 0x1f, R2 ;  /* 0x0000001fff027819 */ /* 0x000fe20000011402 */
[----:B------:R-:W-:-:S05]  /*0070*/  IMAD R28, R28, c[0x0][0x214], RZ ;  /* 0x000085001c1c7a24 */ /* 0x000fca00078e02ff */
[----:B------:R-:W-:Y:S02]  /*0080*/  ISETP.LT.U32.AND P0, PT, R28, c[0x0][0x214], PT ;  /* 0x000085001c007a0c */ /* 0x000fe40003f01070 */
[----:B------:R-:W-:-:S04]  /*0090*/  SHF.R.S32.HI R5, RZ, 0x1f, R28 ;  /* 0x0000001fff057819 */ /* 0x000fc8000001141c */
[----:B------:R-:W-:-:S04]  /*00a0*/  ISETP.LT.AND.EX P0, PT, R5, R2, PT, P0 ;  /* 0x000000020500720c */ /* 0x000fc80003f01300 */
[C---:B------:R-:W-:Y:S01]  /*00b0*/  SEL R2, R5.reuse, R2, P0 ;  /* 0x0000000205027207 */ /* 0x040fe20000000000 */
[----:B0-----:R-:W-:Y:S01]  /*00c0*/  USHF.L.U32 UR7, UR7, 0x4, URZ ;  /* 0x0000000407077899 */ /* 0x001fe2000800063f */
[----:B------:R-:W-:Y:S02]  /*00d0*/  SEL R48, R28, c[0x0][0x214], P0 ;  /* 0x000085001c307a07 */ /* 0x000fe40000000000 */
[----:B------:R-:W-:Y:S01]  /*00e0*/  LOP3.LUT R0, R5, R2, RZ, 0xfc, !PT ;  /* 0x0000000205007212 */ /* 0x000fe200078efcff */
[----:B------:R-:W-:-:S03]  /*00f0*/  USHF.R.S32.HI UR6, URZ, 0x1f, UR7 ;  /* 0x0000001f3f067899 */ /* 0x000fc60008011407 */
[----:B------:R-:W-:-:S13]  /*0100*/  ISETP.NE.U32.AND P1, PT, R0, RZ, PT ;  /* 0x000000ff0000720c */ /* 0x000fda0003f25070 */
[----:B------:R-:W-:Y:S05]  /*0110*/  @!P1 BRA `(.L_x_0) ;  /* 0x0000009000009947 */ /* 0x000fea0003800000 */
[----:B------:R-:W-:Y:S01]  /*0120*/  IMAD.MOV.U32 R27, RZ, RZ, R28 ;  /* 0x000000ffff1b7224 */ /* 0x000fe200078e001c */
[----:B------:R-:W-:Y:S01]  /*0130*/  MOV R24, R48 ;  /* 0x0000003000187202 */ /* 0x000fe20000000f00 */
[----:B------:R-:W-:Y:S01]  /*0140*/  IMAD.MOV.U32 R18, RZ, RZ, R5 ;  /* 0x000000ffff127224 */ /* 0x000fe200078e0005 */
[----:B------:R-:W-:Y:S02]  /*0150*/  MOV R23, R2 ;  /* 0x0000000200177202 */ /* 0x000fe40000000f00 */
[----:B------:R-:W-:Y:S02]  /*0160*/  MOV R22, 0x180 ;  /* 0x0000018000167802 */ /* 0x000fe40000000f00 */
[----:B------:R-:W-:Y:S05]  /*0170*/  CALL.REL.NOINC `($__internal_0_$__cuda_sm20_div_s64) ;  /* 0x00005e8000007944 */ /* 0x000fea0003c00000 */
[----:B------:R-:W-:Y:S02]  /*0180*/  MOV R8, R0 ;  /* 0x0000000000087202 */ /* 0x000fe40000000f00 */
[----:B------:R-:W-:Y:S01]  /*0190*/  MOV R9, R21 ;  /* 0x0000001500097202 */ /* 0x000fe20000000f00 */
[----:B------:R-:W-:Y:S05]  /*01a0*/  BRA `(.L_x_1) ;  /* 0x0000013000007947 */ /* 0x000fea0003800000 */
.L_x_0:
[----:B------:R-:W0:Y:S01]  /*01b0*/  I2F.U32.RP R6, R48 ;  /* 0x0000003000067306 */ /* 0x000e220000209000 */
[----:B------:R-:W-:Y:S01]  /*01c0*/  ISETP.NE.U32.AND P0, PT, R48, RZ, PT ;  /* 0x000000ff3000720c */ /* 0x000fe20003f05070 */
[----:B------:R-:W-:-:S06]  /*01d0*/  HFMA2.MMA R9, -RZ, RZ, 0, 0 ;  /* 0x00000000ff097435 */ /* 0x000fcc00000001ff */
[----:B0-----:R-:W0:Y:S02]  /*01e0*/  MUFU.RCP R6, R6 ;  /* 0x0000000600067308 */ /* 0x001e240000001000 */
[----:B0-----:R-:W-:-:S06]  /*01f0*/  IADD3 R6, R6, 0xffffffe, RZ ;  /* 0x0ffffffe06067810 */ /* 0x001fcc0007ffe0ff */
[----:B------:R-:W0:Y:S02]  /*0200*/  F2I.FTZ.U32.TRUNC.NTZ R7, R6 ;  /* 0x0000000600077305 */ /* 0x000e24000021f000 */
[----:B0-----:R-:W-:Y:S02]  /*0210*/  IMAD.MOV R0, RZ, RZ, -R7 ;  /* 0x000000ffff007224 */ /* 0x001fe400078e0a07 */
[----:B------:R-:W-:Y:S02]  /*0220*/  IMAD.MOV.U32 R6, RZ, RZ, RZ ;  /* 0x000000ffff067224 */ /* 0x000fe400078e00ff */
[----:B------:R-:W-:-:S04]  /*0230*/  IMAD R0, R0, R48, RZ ;  /* 0x0000003000007224 */ /* 0x000fc800078e02ff */
[----:B------:R-:W-:-:S06]  /*0240*/  IMAD.HI.U32 R0, R7, R0, R6 ;  /* 0x0000000007007227 */ /* 0x000fcc00078e0006 */
[----:B------:R-:W-:-:S05]  /*0250*/  IMAD.HI.U32 R8, R0, R28, RZ ;  /* 0x0000001c00087227 */ /* 0x000fca00078e00ff */
[----:B------:R-:W-:-:S05]  /*0260*/  IADD3 R0, -R8, RZ, RZ ;  /* 0x000000ff08007210 */ /* 0x000fca0007ffe1ff */
[----:B------:R-:W-:-:S05]  /*0270*/  IMAD R0, R48, R0, R28 ;  /* 0x0000000030007224 */ /* 0x000fca00078e021c */
[----:B------:R-:W-:-:S13]  /*0280*/  ISETP.GE.U32.AND P2, PT, R0, R48, PT ;  /* 0x000000300000720c */ /* 0x000fda0003f46070 */
[----:B------:R-:W-:Y:S01]  /*0290*/  @P2 IMAD.IADD R0, R0, 0x1, -R48 ;  /* 0x0000000100002824 */ /* 0x000fe200078e0a30 */
[----:B------:R-:W-:-:S04]  /*02a0*/  @P2 IADD3 R8, R8, 0x1, RZ ;  /* 0x0000000108082810 */ /* 0x000fc80007ffe0ff */
[----:B------:R-:W-:-:S13]  /*02b0*/  ISETP.GE.U32.AND P1, PT, R0, R48, PT ;  /* 0x000000300000720c */ /* 0x000fda0003f26070 */
[----:B------:R-:W-:Y:S02]  /*02c0*/  @P1 IADD3 R8, R8, 0x1, RZ ;  /* 0x0000000108081810 */ /* 0x000fe40007ffe0ff */
[----:B------:R-:W-:-:S04]  /*02d0*/  @!P0 LOP3.LUT R8, RZ, R48, RZ, 0x33, !PT ;  /* 0x00000030ff088212 */ /* 0x000fc800078e33ff */
.L_x_1:
[----:B------:R-:W-:Y:S01]  /*02e0*/  ISETP.LT.U32.AND P0, PT, R8, c[0x0][0x1c0], PT ;  /* 0x0000700008007a0c */ /* 0x000fe20003f01070 */
[----:B------:R-:W-:Y:S03]  /*02f0*/  BSSY B0, `(.L_x_2) ;  /* 0x0000024000007945 */ /* 0x000fe60003800000 */
[----:B------:R-:W-:-:S04]  /*0300*/  ISETP.LT.AND.EX P0, PT, R9, R3, PT, P0 ;  /* 0x000000030900720c */ /* 0x000fc80003f01300 */
[C---:B------:R-:W-:Y:S02]  /*0310*/  SEL R3, R9.reuse, R3, P0 ;  /* 0x0000000309037207 */ /* 0x040fe40000000000 */
[----:B------:R-:W-:Y:S02]  /*0320*/  SEL R6, R8, c[0x0][0x1c0], P0 ;  /* 0x0000700008067a07 */ /* 0x000fe40000000000 */
[----:B------:R-:W-:-:S04]  /*0330*/  LOP3.LUT R0, R9, R3, RZ, 0xfc, !PT ;  /* 0x0000000309007212 */ /* 0x000fc800078efcff */
        /* <DEDUP_REMOVED lines=11> */
.L_x_3:
[----:B------:R-:W0:Y:S01]  /*03f0*/  I2F.U32.RP R10, R6 ;  /* 0x00000006000a7306 */ /* 0x000e220000209000 */
[----:B------:R-:W-:-:S07]  /*0400*/  ISETP.NE.U32.AND P0, PT, R6, RZ, PT ;  /* 0x000000ff0600720c */ /* 0x000fce0003f05070 */
        /* <DEDUP_REMOVED lines=16> */
[----:B------:R-:W-:Y:S01]  /*0510*/  MOV R8, R9 ;  /* 0x0000000900087202 */ /* 0x000fe20000000f00 */
[----:B------:R-:W-:Y:S02]  /*0520*/  IMAD.MOV.U32 R9, RZ, RZ, RZ ;  /* 0x000000ffff097224 */ /* 0x000fe400078e00ff */
.L_x_4:
[----:B------:R-:W-:Y:S05]  /*0530*/  BSYNC B0 ;  /* 0x0000000000007941 */ /* 0x000fea0003800000 */
.L_x_2:
[----:B------:R-:W-:Y:S01]  /*0540*/  IABS R7, c[0x0][0x214] ;  /* 0x0000850000077a13 */ /* 0x000fe20000000000 */
[----:B------:R-:W-:Y:S01]  /*0550*/  ULDC UR4, c[0x0][0x214] ;  /* 0x0000850000047ab9 */ /* 0x000fe20000000800 */
[----:B------:R-:W-:Y:S01]  /*0560*/  BSSY B0, `(.L_x_5) ;  /* 0x000004a000007945 */ /* 0x000fe20003800000 */
[----:B------:R-:W-:Y:S01]  /*0570*/  UIADD3 UR8, UR4, -0x1, URZ ;  /* 0xffffffff04087890 */ /* 0x000fe2000fffe03f */
[----:B------:R-:W0:Y:S01]  /*0580*/  I2F.RP R12, R7 ;  /* 0x00000007000c7306 */ /* 0x000e220000209400 */
[----:B------:R-:W-:Y:S02]  /*0590*/  UISETP.LT.AND UP0, UPT, URZ, UR4, UPT ;  /* 0x000000043f00728c */ /* 0x000fe4000bf01270 */
[----:B------:R-:W-:Y:S02]  /*05a0*/  USHF.R.S32.HI UR5, URZ, 0x1f, UR4 ;  /* 0x0000001f3f057899 */ /* 0x000fe40008011404 */
[----:B------:R-:W-:Y:S01]  /*05b0*/  IADD3 R10, R7, UR8, RZ ;  /* 0x00000008070a7c10 */ /* 0x000fe2000fffe0ff */
[----:B------:R-:W-:-:S03]  /*05c0*/  ULEA.HI.SX32 UR4, UR4, 0x1, 0x1 ;  /* 0x0000000104047891 */ /* 0x000fc6000f8f0a3f */
[----:B------:R-:W-:-:S03]  /*05d0*/  IABS R0, R10 ;  /* 0x0000000a00007213 */ /* 0x000fc60000000000 */
[----:B------:R-:W-:Y:S02]  /*05e0*/  @!UP0 UIADD3 UR4, UR5, URZ, URZ ;  /* 0x0000003f05048290 */ /* 0x000fe4000fffe03f */
[----:B------:R-:W-:Y:S01]  /*05f0*/  IMAD.MOV.U32 R11, RZ, RZ, R0 ;  /* 0x000000ffff0b7224 */ /* 0x000fe200078e0000 */
[----:B0-----:R-:W0:Y:S02]  /*0600*/  MUFU.RCP R12, R12 ;  /* 0x0000000c000c7308 */ /* 0x001e240000001000 */
[----:B0-----:R-:W-:-:S06]  /*0610*/  IADD3 R12, R12, 0xffffffe, RZ ;  /* 0x0ffffffe0c0c7810 */ /* 0x001fcc0007ffe0ff */
[----:B------:R-:W0:Y:S02]  /*0620*/  F2I.FTZ.U32.TRUNC.NTZ R13, R12 ;  /* 0x0000000c000d7305 */ /* 0x000e24000021f000 */
[----:B0-----:R-:W-:Y:S02]  /*0630*/  IMAD.MOV R4, RZ, RZ, -R13 ;  /* 0x000000ffff047224 */ /* 0x001fe400078e0a0d */
[----:B------:R-:W-:Y:S02]  /*0640*/  IMAD.MOV.U32 R12, RZ, RZ, RZ ;  /* 0x000000ffff0c7224 */ /* 0x000fe400078e00ff */
[----:B------:R-:W-:-:S04]  /*0650*/  IMAD R4, R4, R7, RZ ;  /* 0x0000000704047224 */ /* 0x000fc800078e02ff */
[----:B------:R-:W-:-:S06]  /*0660*/  IMAD.HI.U32 R4, R13, R4, R12 ;  /* 0x000000040d047227 */ /* 0x000fcc00078e000c */
[----:B------:R-:W-:-:S04]  /*0670*/  IMAD.HI.U32 R0, R4, R11, RZ ;  /* 0x0000000b04007227 */ /* 0x000fc800078e00ff */
[----:B------:R-:W-:-:S04]  /*0680*/  IMAD.MOV R4, RZ, RZ, -R0 ;  /* 0x000000ffff047224 */ /* 0x000fc800078e0a00 */
[----:B------:R-:W-:-:S05]  /*0690*/  IMAD R4, R7, R4, R11 ;  /* 0x0000000407047224 */ /* 0x000fca00078e020b */
[----:B------:R-:W-:-:S13]  /*06a0*/  ISETP.GT.U32.AND P1, PT, R7, R4, PT ;  /* 0x000000040700720c */ /* 0x000fda0003f24070 */
[----:B------:R-:W-:Y:S01]  /*06b0*/  @!P1 IMAD.IADD R4, R4, 0x1, -R7 ;  /* 0x0000000104049824 */ /* 0x000fe200078e0a07 */
[----:B------:R-:W-:Y:S02]  /*06c0*/  @!P1 IADD3 R0, R0, 0x1, RZ ;  /* 0x0000000100009810 */ /* 0x000fe40007ffe0ff */
[----:B------:R-:W-:Y:S02]  /*06d0*/  ISETP.NE.AND P1, PT, RZ, c[0x0][0x214], PT ;  /* 0x00008500ff007a0c */ /* 0x000fe40003f25270 */
[-C--:B------:R-:W-:Y:S02]  /*06e0*/  ISETP.GE.U32.AND P2, PT, R4, R7.reuse, PT ;  /* 0x000000070400720c */ /* 0x080fe40003f46070 */
[C---:B------:R-:W-:Y:S02]  /*06f0*/  LOP3.LUT R4, R10.reuse, R7, RZ, 0x3c, !PT ;  /* 0x000000070a047212 */ /* 0x040fe400078e3cff */
[----:B------:R-:W-:Y:S02]  /*0700*/  LOP3.LUT R10, R10, c[0x0][0x214], RZ, 0x3c, !PT ;  /* 0x000085000a0a7a12 */ /* 0x000fe400078e3cff */
[----:B------:R-:W-:-:S07]  /*0710*/  ISETP.GE.AND P0, PT, R4, RZ, PT ;  /* 0x000000ff0400720c */ /* 0x000fce0003f06270 */
[----:B------:R-:W-:Y:S02]  /*0720*/  @P2 IADD3 R0, R0, 0x1, RZ ;  /* 0x0000000100002810 */ /* 0x000fe40007ffe0ff */
[----:B------:R-:W-:-:S03]  /*0730*/  ISETP.NE.AND P2, PT, RZ, c[0x0][0x214], PT ;  /* 0x00008500ff007a0c */ /* 0x000fc60003f45270 */
[--C-:B------:R-:W-:Y:S02]  /*0740*/  IMAD.MOV.U32 R17, RZ, RZ, R0.reuse ;  /* 0x000000ffff117224 */ /* 0x100fe400078e0000 */
[----:B------:R-:W-:Y:S02]  /*0750*/  IMAD.MOV.U32 R4, RZ, RZ, R0 ;  /* 0x000000ffff047224 */ /* 0x000fe400078e0000 */
[----:B------:R-:W-:Y:S01]  /*0760*/  @!P0 IMAD.MOV R17, RZ, RZ, -R17 ;  /* 0x000000ffff118224 */ /* 0x000fe200078e0a11 */
[----:B------:R-:W-:Y:S02]  /*0770*/  @!P1 LOP3.LUT R17, RZ, R7, RZ, 0x33, !PT ;  /* 0x00000007ff119212 */ /* 0x000fe400078e33ff */
[----:B------:R-:W-:Y:S02]  /*0780*/  ISETP.GE.AND P1, PT, R10, RZ, PT ;  /* 0x000000ff0a00720c */ /* 0x000fe40003f26270 */
[----:B------:R-:W-:Y:S02]  /*0790*/  ISETP.LT.U32.AND P0, PT, R6, R17, PT ;  /* 0x000000110600720c */ /* 0x000fe40003f01070 */
[----:B------:R-:W-:-:S04]  /*07a0*/  SHF.R.S32.HI R16, RZ, 0x1f, R17 ;  /* 0x0000001fff107819 */ /* 0x000fc80000011411 */
[----:B------:R-:W-:-:S04]  /*07b0*/  ISETP.LT.AND.EX P0, PT, R3, R16, PT, P0 ;  /* 0x000000100300720c */ /* 0x000fc80003f01300 */
[C---:B------:R-:W-:Y:S01]  /*07c0*/  SEL R16, R3.reuse, R16, P0 ;  /* 0x0000001003107207 */ /* 0x040fe20000000000 */
[----:B------:R-:W-:Y:S01]  /*07d0*/  @!P1 IMAD.MOV R4, RZ, RZ, -R4 ;  /* 0x000000ffff049224 */ /* 0x000fe200078e0a04 */
[----:B------:R-:W-:Y:S02]  /*07e0*/  @!P2 LOP3.LUT R4, RZ, c[0x0][0x214], RZ, 0x33, !PT ;  /* 0x00008500ff04aa12 */ /* 0x000fe400078e33ff */
[----:B------:R-:W-:Y:S02]  /*07f0*/  LOP3.LUT R0, R3, R16, RZ, 0xfc, !PT ;  /* 0x0000001003007212 */ /* 0x000fe400078efcff */
[----:B------:R-:W-:Y:S01]  /*0800*/  SEL R17, R6, R17, P0 ;  /* 0x0000001106117207 */ /* 0x000fe20000000000 */
[----:B------:R-:W-:Y:S01]  /*0810*/  IMAD R4, R4, UR4, RZ ;  /* 0x0000000404047c24 */ /* 0x000fe2000f8e02ff */
        /* <DEDUP_REMOVED lines=11> */
.L_x_6:
        /* <DEDUP_REMOVED lines=18> */
[----:B------:R-:W-:Y:S02]  /*09f0*/  @!P0 LOP3.LUT R30, RZ, R17, RZ, 0x33, !PT ;  /* 0x00000011ff1e8212 */ /* 0x000fe400078e33ff */
.L_x_7:
[----:B------:R-:W-:Y:S05]  /*0a00*/  BSYNC B0 ;  /* 0x0000000000007941 */ /* 0x000fea0003800000 */
.L_x_5:
[----:B------:R-:W-:Y:S01]  /*0a10*/  IMAD.MOV.U32 R7, RZ, RZ, c[0x0][0x1c0] ;  /* 0x00007000ff077624 */ /* 0x000fe200078e00ff */
[----:B------:R-:W-:Y:S01]  /*0a20*/  IABS R18, R4 ;  /* 0x0000000400127213 */ /* 0x000fe20000000000 */
[----:B------:R-:W-:Y:S01]  /*0a30*/  IMAD.MOV.U32 R24, RZ, RZ, RZ ;  /* 0x000000ffff187224 */ /* 0x000fe200078e00ff */
[----:B------:R-:W-:Y:S01]  /*0a40*/  IABS R13, c[0x0][0x214] ;  /* 0x00008500000d7a13 */ /* 0x000fe20000000000 */
[C---:B------:R-:W-:Y:S01]  /*0a50*/  IMAD R0, R7.reuse, c[0x0][0x214], RZ ;  /* 0x0000850007007a24 */ /* 0x040fe200078e02ff */
[----:B------:R-:W0:Y:S01]  /*0a60*/  I2F.RP R3, R18 ;  /* 0x0000001200037306 */ /* 0x000e220000209400 */
[----:B------:R-:W-:Y:S01]  /*0a70*/  IADD3 R7, R7, -0x1, RZ ;  /* 0xffffffff07077810 */ /* 0x000fe20007ffe0ff */
[----:B------:R-:W1:Y:S01]  /*0a80*/  S2R R47, SR_TID.X ;  /* 0x00000000002f7919 */ /* 0x000e620000002100 */
[----:B------:R-:W-:Y:S01]  /*0a90*/  ISETP.NE.AND P5, PT, R4, RZ, PT ;  /* 0x000000ff0400720c */ /* 0x000fe20003fa5270 */
[----:B------:R-:W-:Y:S01]  /*0aa0*/  BSSY B0, `(.L_x_8) ;  /* 0x0000075000007945 */ /* 0x000fe20003800000 */
[----:B------:R-:W-:Y:S01]  /*0ab0*/  IABS R15, R0 ;  /* 0x00000000000f7213 */ /* 0x000fe20000000000 */
[----:B------:R-:W-:-:S02]  /*0ac0*/  IMAD.IADD R6, R7, 0x1, R18 ;  /* 0x0000000107067824 */ /* 0x000fc400078e0212 */
[----:B------:R-:W-:Y:S01]  /*0ad0*/  I2F.RP R22, R13 ;  /* 0x0000000d00167306 */ /* 0x000fe20000209400 */
[----:B------:R-:W-:Y:S02]  /*0ae0*/  IADD3 R20, R15, UR8, RZ ;  /* 0x000000080f147c10 */ /* 0x000fe4000fffe0ff */
[----:B------:R-:W-:Y:S02]  /*0af0*/  IABS R12, R6 ;  /* 0x00000006000c7213 */ /* 0x000fe40000000000 */
[----:B------:R-:W-:-:S03]  /*0b00*/  IABS R14, R20 ;  /* 0x00000014000e7213 */ /* 0x000fc60000000000 */
[----:B------:R-:W2:Y:S08]  /*0b10*/  I2F.RP R10, R15 ;  /* 0x0000000f000a7306 */ /* 0x000eb00000209400 */
[----:B0-----:R-:W0:Y:S08]  /*0b20*/  MUFU.RCP R3, R3 ;  /* 0x0000000300037308 */ /* 0x001e300000001000 */
[----:B--2---:R-:W2:Y:S08]  /*0b30*/  MUFU.RCP R10, R10 ;  /* 0x0000000a000a7308 */ /* 0x004eb00000001000 */
[----:B------:R-:W3:Y:S01]  /*0b40*/  MUFU.RCP R22, R22 ;  /* 0x0000001600167308 */ /* 0x000ee20000001000 */
[----:B0-----:R-:W-:-:S02]  /*0b50*/  IADD3 R3, R3, 0xffffffe, RZ ;  /* 0x0ffffffe03037810 */ /* 0x001fc40007ffe0ff */
[----:B--2---:R-:W-:-:S05]  /*0b60*/  IADD3 R10, R10, 0xffffffe, RZ ;  /* 0x0ffffffe0a0a7810 */ /* 0x004fca0007ffe0ff */
[----:B------:R-:W0:Y:S01]  /*0b70*/  F2I.FTZ.U32.TRUNC.NTZ R25, R3 ;  /* 0x0000000300197305 */ /* 0x000e22000021f000 */
[----:B---3--:R-:W-:-:S07]  /*0b80*/  IADD3 R22, R22, 0xffffffe, RZ ;  /* 0x0ffffffe16167810 */ /* 0x008fce0007ffe0ff */
[----:B------:R-:W2:Y:S08]  /*0b90*/  F2I.FTZ.U32.TRUNC.NTZ R11, R10 ;  /* 0x0000000a000b7305 */ /* 0x000eb0000021f000 */
[----:B------:R-:W3:Y:S01]  /*0ba0*/  F2I.FTZ.U32.TRUNC.NTZ R23, R22 ;  /* 0x0000001600177305 */ /* 0x000ee2000021f000 */
[----:B0-----:R-:W-:-:S04]  /*0bb0*/  IMAD.MOV R21, RZ, RZ, -R25 ;  /* 0x000000ffff157224 */ /* 0x001fc800078e0a19 */
[----:B------:R-:W-:Y:S02]  /*0bc0*/  IMAD R21, R21, R18, RZ ;  /* 0x0000001215157224 */ /* 0x000fe400078e02ff */
[----:B--2---:R-:W-:Y:S02]  /*0bd0*/  IMAD.MOV R19, RZ, RZ, -R11 ;  /* 0x000000ffff137224 */ /* 0x004fe400078e0a0b */
[----:B------:R-:W-:Y:S02]  /*0be0*/  IMAD.MOV.U32 R10, RZ, RZ, RZ ;  /* 0x000000ffff0a7224 */ /* 0x000fe400078e00ff */
[----:B------:R-:W-:Y:S02]  /*0bf0*/  IMAD R19, R19, R15, RZ ;  /* 0x0000000f13137224 */ /* 0x000fe400078e02ff */
[----:B------:R-:W-:-:S04]  /*0c00*/  IMAD.HI.U32 R21, R25, R21, R24 ;  /* 0x0000001519157227 */ /* 0x000fc800078e0018 */
[----:B------:R-:W-:Y:S01]  /*0c10*/  IMAD.HI.U32 R19, R11, R19, R10 ;  /* 0x000000130b137227 */ /* 0x000fe200078e000a */
[----:B------:R-:W-:Y:S02]  /*0c20*/  IABS R10, R0 ;  /* 0x00000000000a7213 */ /* 0x000fe40000000000 */
[----:B------:R-:W-:Y:S01]  /*0c30*/  IABS R11, R4 ;  /* 0x00000004000b7213 */ /* 0x000fe20000000000 */
[----:B---3--:R-:W-:Y:S02]  /*0c40*/  IMAD.MOV R3, RZ, RZ, -R23 ;  /* 0x000000ffff037224 */ /* 0x008fe400078e0a17 */
[----:B------:R-:W-:Y:S02]  /*0c50*/  IMAD.MOV R10, RZ, RZ, -R10 ;  /* 0x000000ffff0a7224 */ /* 0x000fe400078e0a0a */
[----:B------:R-:W-:-:S04]  /*0c60*/  IMAD.HI.U32 R19, R19, R14, RZ ;  /* 0x0000000e13137227 */ /* 0x000fc800078e00ff */
[----:B------:R-:W-:Y:S02]  /*0c70*/  IMAD R3, R3, R13, RZ ;  /* 0x0000000d03037224 */ /* 0x000fe400078e02ff */
[----:B------:R-:W-:Y:S02]  /*0c80*/  IMAD.MOV.U32 R22, RZ, RZ, RZ ;  /* 0x000000ffff167224 */ /* 0x000fe400078e00ff */
[----:B------:R-:W-:Y:S02]  /*0c90*/  IMAD R10, R19, R10, R14 ;  /* 0x0000000a130a7224 */ /* 0x000fe400078e020e */
[----:B------:R-:W-:Y:S02]  /*0ca0*/  IMAD.MOV R11, RZ, RZ, -R11 ;  /* 0x000000ffff0b7224 */ /* 0x000fe400078e0a0b */
[----:B------:R-:W-:Y:S01]  /*0cb0*/  IMAD.HI.U32 R21, R21, R12, RZ ;  /* 0x0000000c15157227 */ /* 0x000fe200078e00ff */
[----:B------:R-:W-:-:S03]  /*0cc0*/  ISETP.GT.U32.AND P4, PT, R15, R10, PT ;  /* 0x0000000a0f00720c */ /* 0x000fc60003f84070 */
[----:B------:R-:W-:-:S04]  /*0cd0*/  IMAD.HI.U32 R3, R23, R3, R22 ;  /* 0x0000000317037227 */ /* 0x000fc800078e0016 */
[----:B------:R-:W-:Y:S02]  /*0ce0*/  IMAD R12, R21, R11, R12 ;  /* 0x0000000b150c7224 */ /* 0x000fe400078e020c */
[----:B------:R-:W-:-:S03]  /*0cf0*/  IMAD.HI.U32 R3, R3, R14, RZ ;  /* 0x0000000e03037227 */ /* 0x000fc600078e00ff */
[----:B------:R-:W-:Y:S01]  /*0d00*/  ISETP.GT.U32.AND P3, PT, R18, R12, PT ;  /* 0x0000000c1200720c */ /* 0x000fe20003f64070 */
[----:B------:R-:W-:Y:S01]  /*0d10*/  IMAD.MOV R11, RZ, RZ, -R3 ;  /* 0x000000ffff0b7224 */ /* 0x000fe200078e0a03 */
[----:B------:R-:W-:Y:S01]  /*0d20*/  @!P4 IADD3 R19, R19, 0x1, RZ ;  /* 0x000000011313c810 */ /* 0x000fe20007ffe0ff */
[----:B------:R-:W-:Y:S01]  /*0d30*/  @!P4 IMAD.IADD R10, R10, 0x1, -R15 ;  /* 0x000000010a0ac824 */ /* 0x000fe200078e0a0f */
[----:B------:R-:W-:Y:S01]  /*0d40*/  ISETP.NE.AND P4, PT, R0, RZ, PT ;  /* 0x000000ff0000720c */ /* 0x000fe20003f85270 */
[----:B------:R-:W-:-:S03]  /*0d50*/  IMAD R11, R13, R11, R14 ;  /* 0x0000000b0d0b7224 */ /* 0x000fc600078e020e */
[----:B------:R-:W-:Y:S02]  /*0d60*/  ISETP.GE.U32.AND P2, PT, R10, R15, PT ;  /* 0x0000000f0a00720c */ /* 0x000fe40003f46070 */
[----:B------:R-:W-:Y:S02]  /*0d70*/  ISETP.GT.U32.AND P0, PT, R13, R11, PT ;  /* 0x0000000b0d00720c */ /* 0x000fe40003f04070 */
[----:B------:R-:W-:Y:S01]  /*0d80*/  LOP3.LUT R10, R20, R15, RZ, 0x3c, !PT ;  /* 0x0000000f140a7212 */ /* 0x000fe200078e3cff */
[----:B------:R-:W-:Y:S01]  /*0d90*/  @!P3 IMAD.IADD R12, R12, 0x1, -R18 ;  /* 0x000000010c0cb824 */ /* 0x000fe200078e0a12 */
[----:B------:R-:W-:Y:S02]  /*0da0*/  @!P3 IADD3 R21, R21, 0x1, RZ ;  /* 0x000000011515b810 */ /* 0x000fe40007ffe0ff */
[----:B------:R-:W-:Y:S02]  /*0db0*/  ISETP.GE.AND P1, PT, R10, RZ, PT ;  /* 0x000000ff0a00720c */ /* 0x000fe40003f26270 */
[----:B------:R-:W-:-:S02]  /*0dc0*/  ISETP.GE.U32.AND P6, PT, R12, R18, PT ;  /* 0x000000120c00720c */ /* 0x000fc40003fc6070 */
[----:B------:R-:W-:Y:S02]  /*0dd0*/  LOP3.LUT R10, R6, R18, RZ, 0x3c, !PT ;  /* 0x00000012060a7212 */ /* 0x000fe400078e3cff */
[----:B------:R-:W-:Y:S01]  /*0de0*/  @P2 IADD3 R19, R19, 0x1, RZ ;  /* 0x0000000113132810 */ /* 0x000fe20007ffe0ff */
[----:B------:R-:W-:Y:S01]  /*0df0*/  @!P0 IMAD.IADD R11, R11, 0x1, -R13 ;  /* 0x000000010b0b8824 */ /* 0x000fe200078e0a0d */
[----:B------:R-:W-:Y:S02]  /*0e00*/  ISETP.GE.AND P2, PT, R10, RZ, PT ;  /* 0x000000ff0a00720c */ /* 0x000fe40003f46270 */
[----:B------:R-:W-:Y:S01]  /*0e10*/  @!P0 IADD3 R3, R3, 0x1, RZ ;  /* 0x0000000103038810 */ /* 0x000fe20007ffe0ff */
[----:B------:R-:W-:Y:S01]  /*0e20*/  IMAD.MOV.U32 R12, RZ, RZ, R19 ;  /* 0x000000ffff0c7224 */ /* 0x000fe200078e0013 */
[----:B------:R-:W-:Y:S02]  /*0e30*/  ISETP.GE.U32.AND P3, PT, R11, R13, PT ;  /* 0x0000000d0b00720c */ /* 0x000fe40003f66070 */
[----:B------:R-:W-:Y:S01]  /*0e40*/  LOP3.LUT R20, R20, c[0x0][0x214], RZ, 0x3c, !PT ;  /* 0x0000850014147a12 */ /* 0x000fe200078e3cff */
[----:B------:R-:W-:Y:S01]  /*0e50*/  @!P1 IMAD.MOV R12, RZ, RZ, -R12 ;  /* 0x000000ffff0c9224 */ /* 0x000fe200078e0a0c */
[----:B------:R-:W-:-:S02]  /*0e60*/  @P6 IADD3 R21, R21, 0x1, RZ ;  /* 0x0000000115156810 */ /* 0x000fc40007ffe0ff */
[----:B------:R-:W-:Y:S02]  /*0e70*/  @!P4 LOP3.LUT R12, RZ, R15, RZ, 0x33, !PT ;  /* 0x0000000fff0cc212 */ /* 0x000fe400078e33ff */
[----:B------:R-:W-:Y:S01]  /*0e80*/  ISETP.GE.AND P1, PT, R20, RZ, PT ;  /* 0x000000ff1400720c */ /* 0x000fe20003f26270 */
[----:B------:R-:W-:Y:S01]  /*0e90*/  IMAD.MOV.U32 R14, RZ, RZ, R21 ;  /* 0x000000ffff0e7224 */ /* 0x000fe200078e0015 */
[----:B------:R-:W-:Y:S02]  /*0ea0*/  ISETP.LT.U32.AND P0, PT, R8, R12, PT ;  /* 0x0000000c0800720c */ /* 0x000fe40003f01070 */
[----:B------:R-:W-:Y:S01]  /*0eb0*/  SHF.R.S32.HI R11, RZ, 0x1f, R12 ;  /* 0x0000001fff0b7819 */ /* 0x000fe2000001140c */
[----:B------:R-:W-:Y:S01]  /*0ec0*/  @!P2 IMAD.MOV R14, RZ, RZ, -R14 ;  /* 0x000000ffff0ea224 */ /* 0x000fe200078e0a0e */
[----:B------:R-:W-:Y:S02]  /*0ed0*/  ISETP.GT.AND P2, PT, R0, RZ, PT ;  /* 0x000000ff0000720c */ /* 0x000fe40003f44270 */
[----:B------:R-:W-:-:S02]  /*0ee0*/  @P3 IADD3 R3, R3, 0x1, RZ ;  /* 0x0000000103033810 */ /* 0x000fc40007ffe0ff */
[CC--:B------:R-:W-:Y:S02]  /*0ef0*/  ISETP.LT.AND.EX P0, PT, R9.reuse, R11.reuse, PT, P0 ;  /* 0x0000000b0900720c */ /* 0x0c0fe40003f01300 */
[----:B------:R-:W-:Y:S01]  /*0f00*/  LEA.HI.SX32 R15, R0, 0x1, 0x1 ;  /* 0x00000001000f7811 */ /* 0x000fe200078f0aff */
[----:B------:R-:W-:Y:S01]  /*0f10*/  IMAD.MOV.U32 R10, RZ, RZ, R3 ;  /* 0x000000ffff0a7224 */ /* 0x000fe200078e0003 */
[C---:B------:R-:W-:Y:S02]  /*0f20*/  SEL R11, R9.reuse, R11, P0 ;  /* 0x0000000b090b7207 */ /* 0x040fe40000000000 */
[----:B------:R-:W-:Y:S01]  /*0f30*/  SHF.R.S32.HI R3, RZ, 0x1f, R0 ;  /* 0x0000001fff037819 */ /* 0x000fe20000011400 */
[----:B------:R-:W-:Y:S01]  /*0f40*/  @!P1 IMAD.MOV R10, RZ, RZ, -R10 ;  /* 0x000000ffff0a9224 */ /* 0x000fe200078e0a0a */
[----:B------:R-:W-:Y:S02]  /*0f50*/  LOP3.LUT R0, R9, R11, RZ, 0xfc, !PT ;  /* 0x0000000b09007212 */ /* 0x000fe400078efcff */
[----:B------:R-:W-:Y:S01]  /*0f60*/  ISETP.NE.AND P4, PT, RZ, c[0x0][0x214], PT ;  /* 0x00008500ff007a0c */ /* 0x000fe20003f85270 */
[----:B------:R-:W-:Y:S01]  /*0f70*/  @!P2 IMAD.MOV R15, RZ, RZ, R3 ;  /* 0x000000ffff0fa224 */ /* 0x000fe200078e0203 */
[----:B------:R-:W-:-:S02]  /*0f80*/  ISETP.NE.U32.AND P2, PT, R0, RZ, PT ;  /* 0x000000ff0000720c */ /* 0x000fc40003f45070 */
[----:B------:R-:W-:Y:S02]  /*0f90*/  @!P5 LOP3.LUT R14, RZ, R18, RZ, 0x33, !PT ;  /* 0x00000012ff0ed212 */ /* 0x000fe400078e33ff */
[----:B------:R-:W-:Y:S02]  /*0fa0*/  SEL R12, R8, R12, P0 ;  /* 0x0000000c080c7207 */ /* 0x000fe40000000000 */
[----:B------:R-:W-:Y:S02]  /*0fb0*/  ISETP.LT.U32.AND P1, PT, R30, R14, PT ;  /* 0x0000000e1e00720c */ /* 0x000fe40003f21070 */
[----:B------:R-:W-:-:S03]  /*0fc0*/  SHF.R.S32.HI R13, RZ, 0x1f, R14 ;  /* 0x0000001fff0d7819 */ /* 0x000fc6000001140e */
[----:B------:R-:W-:Y:S02]  /*0fd0*/  @!P4 LOP3.LUT R10, RZ, c[0x0][0x214], RZ, 0x33, !PT ;  /* 0x00008500ff0aca12 */ /* 0x000fe400078e33ff */
[----:B------:R-:W-:-:S03]  /*0fe0*/  ISETP.LT.AND.EX P1, PT, R31, R13, PT, P1 ;  /* 0x0000000d1f00720c */ /* 0x000fc60003f21310 */
[----:B------:R-:W-:Y:S01]  /*0ff0*/  IMAD R3, R10, R15, RZ ;  /* 0x0000000f0a037224 */ /* 0x000fe200078e02ff */
[----:B------:R-:W-:Y:S02]  /*1000*/  SEL R14, R30, R14, P1 ;  /* 0x0000000e1e0e7207 */ /* 0x000fe40000800000 */
[----:B------:R-:W-:Y:S01]  /*1010*/  SEL R13, R31, R13, P1 ;  /* 0x0000000d1f0d7207 */ /* 0x000fe20000800000 */
[----:B------:R-:W-:Y:S05]  /*1020*/  @!P2 BRA `(.L_x_9) ;  /* 0x000000900000a947 */ /* 0x000fea0003800000 */
[----:B-1----:R-:W-:Y:S01]  /*1030*/  IMAD.MOV.U32 R27, RZ, RZ, R8 ;  /* 0x000000ffff1b7224 */ /* 0x002fe200078e0008 */
        /* <DEDUP_REMOVED lines=8> */
.L_x_9:
[----:B-1----:R-:W0:Y:S01]  /*10c0*/  I2F.U32.RP R18, R12 ;  /* 0x0000000c00127306 */ /* 0x002e220000209000 */
        /* <DEDUP_REMOVED lines=18> */
.L_x_10:
[----:B------:R-:W-:Y:S05]  /*11f0*/  BSYNC B0 ;  /* 0x0000000000007941 */ /* 0x000fea0003800000 */
.L_x_8:
[----:B------:R-:W-:Y:S01]  /*1200*/  SHF.R.S32.HI R8, RZ, 0x1f, R47 ;  /* 0x0000001fff087819 */ /* 0x000fe2000001142f */
[----:B------:R-:W-:Y:S01]  /*1210*/  ULDC.64 UR8, c[0x0][0x118] ;  /* 0x0000460000087ab9 */ /* 0x000fe20000000a00 */
[----:B------:R-:W-:Y:S02]  /*1220*/  IADD3 R0, P0, R28, -UR7, RZ ;  /* 0x800000071c007c10 */ /* 0x000fe4000ff1e0ff */
[----:B------:R-:W-:Y:S02]  /*1230*/  LEA.HI R35, R8, R47, RZ, 0x4 ;  /* 0x0000002f08237211 */ /* 0x000fe400078f20ff */
[----:B------:R-:W-:Y:S02]  /*1240*/  IADD3.X R9, R5, ~UR6, RZ, P0, !PT ;  /* 0x8000000605097c10 */ /* 0x000fe400087fe4ff */
[----:B------:R-:W-:-:S02]  /*1250*/  LOP3.LUT R36, R35, 0xfffffff0, RZ, 0xc0, !PT ;  /* 0xfffffff023247812 */ /* 0x000fc400078ec0ff */
[----:B------:R-:W-:-:S03]  /*1260*/  SHF.R.S32.HI R35, RZ, 0x4, R35 ;  /* 0x00000004ff237819 */ /* 0x000fc60000011423 */
[----:B------:R-:W-:Y:S01]  /*1270*/  IMAD.IADD R36, R47, 0x1, -R36 ;  /* 0x000000012f247824 */ /* 0x000fe200078e0a24 */
[C---:B------:R-:W-:Y:S02]  /*1280*/  IADD3 R18, R35.reuse, 0x8, RZ ;  /* 0x0000000823127810 */ /* 0x040fe40007ffe0ff */
[----:B------:R-:W-:Y:S02]  /*1290*/  IADD3 R10, R35, 0x10, RZ ;  /* 0x00000010230a7810 */ /* 0x000fe40007ffe0ff */
[----:B------:R-:W-:Y:S02]  /*12a0*/  ISETP.GT.U32.AND P2, PT, R0, R36, PT ;  /* 0x000000240000720c */ /* 0x000fe40003f44070 */
[----:B------:R-:W-:Y:S02]  /*12b0*/  SHF.R.S32.HI R0, RZ, 0x1f, R36 ;  /* 0x0000001fff007819 */ /* 0x000fe40000011424 */
[----:B------:R-:W-:Y:S02]  /*12c0*/  IADD3 R38, P0, R36, UR7, RZ ;  /* 0x0000000724267c10 */ /* 0x000fe4000ff1e0ff */
[----:B------:R-:W-:-:S02]  /*12d0*/  ISETP.GT.AND.EX P2, PT, R9, R0, PT, P2 ;  /* 0x000000000900720c */ /* 0x000fc40003f44320 */
[C---:B------:R-:W-:Y:S02]  /*12e0*/  IADD3 R15, R35.reuse, 0x18, RZ ;  /* 0x00000018230f7810 */ /* 0x040fe40007ffe0ff */
[----:B------:R-:W-:Y:S02]  /*12f0*/  ISETP.GE.OR P3, PT, R18, c[0x0][0x314], !P2 ;  /* 0x0000c50012007a0c */ /* 0x000fe40005766670 */
[----:B------:R-:W-:Y:S02]  /*1300*/  ISETP.GE.OR P6, PT, R35, c[0x0][0x314], !P2 ;  /* 0x0000c50023007a0c */ /* 0x000fe400057c6670 */
[----:B------:R-:W-:Y:S02]  /*1310*/  ISETP.GE.OR P5, PT, R10, c[0x0][0x314], !P2 ;  /* 0x0000c5000a007a0c */ /* 0x000fe400057a6670 */
[----:B------:R-:W-:Y:S02]  /*1320*/  IADD3.X R39, R0, UR6, RZ, P0, !PT ;  /* 0x0000000600277c10 */ /* 0x000fe400087fe4ff */
[----:B------:R-:W-:-:S05]  /*1330*/  ISETP.GE.OR P4, PT, R15, c[0x0][0x314], !P2 ;  /* 0x0000c5000f007a0c */ /* 0x000fca0005786670 */
[----:B------:R-:W-:Y:S01]  /*1340*/  @!P3 SHF.R.S32.HI R19, RZ, 0x1f, R18 ;  /* 0x0000001fff13b819 */ /* 0x000fe20000011412 */
[----:B------:R-:W-:Y:S01]  /*1350*/  @!P3 IMAD.WIDE.U32 R22, R28, R18, R38 ;  /* 0x000000121c16b225 */ /* 0x000fe200078e0026 */
[----:B------:R-:W-:Y:S02]  /*1360*/  @!P6 SHF.R.S32.HI R9, RZ, 0x1f, R35 ;  /* 0x0000001fff09e819 */ /* 0x000fe40000011423 */
[----:B------:R-:W-:Y:S01]  /*1370*/  @!P5 SHF.R.S32.HI R0, RZ, 0x1f, R10 ;  /* 0x0000001fff00d819 */ /* 0x000fe2000001140a */
[-C--:B------:R-:W-:Y:S02]  /*1380*/  @!P3 IMAD R19, R19, R28.reuse, RZ ;  /* 0x0000001c1313b224 */ /* 0x080fe400078e02ff */
[----:B------:R-:W-:Y:S01]  /*1390*/  @!P6 IMAD R9, R9, R28, RZ ;  /* 0x0000001c0909e224 */ /* 0x000fe200078e02ff */
[----:B------:R-:W-:Y:S01]  /*13a0*/  @!P4 SHF.R.S32.HI R20, RZ, 0x1f, R15 ;  /* 0x0000001fff14c819 */ /* 0x000fe2000001140f */
[----:B------:R-:W-:Y:S02]  /*13b0*/  @!P6 IMAD.MOV.U32 R32, RZ, RZ, R38 ;  /* 0x000000ffff20e224 */ /* 0x000fe400078e0026 */
[----:B------:R-:W-:-:S02]  /*13c0*/  @!P6 IMAD.MOV.U32 R33, RZ, RZ, R39 ;  /* 0x000000ffff21e224 */ /* 0x000fc400078e0027 */
[----:B------:R-:W-:Y:S01]  /*13d0*/  @!P3 IMAD R19, R18, R5, R19 ;  /* 0x000000051213b224 */ /* 0x000fe200078e0213 */
[----:B------:R-:W-:Y:S01]  /*13e0*/  @!P3 LEA R18, P1, R22, c[0x0][0x208], 0x2 ;  /* 0x000082001612ba11 */ /* 0x000fe200078210ff */
[----:B------:R-:W-:-:S04]  /*13f0*/  @!P6 IMAD.WIDE.U32 R32, R28, R35, R32 ;  /* 0x000000231c20e225 */ /* 0x000fc800078e0020 */
[----:B------:R-:W-:Y:S01]  /*1400*/  @!P6 IMAD R9, R35, R5, R9 ;  /* 0x000000052309e224 */ /* 0x000fe200078e0209 */
[----:B------:R-:W-:Y:S01]  /*1410*/  @!P6 LEA R24, P0, R32, c[0x0][0x208], 0x2 ;  /* 0x000082002018ea11 */ /* 0x000fe200078010ff */
[----:B------:R-:W-:Y:S02]  /*1420*/  @!P5 IMAD R0, R0, R28, RZ ;  /* 0x0000001c0000d224 */ /* 0x000fe400078e02ff */
[----:B------:R-:W-:Y:S02]  /*1430*/  @!P5 IMAD.MOV.U32 R26, RZ, RZ, R38 ;  /* 0x000000ffff1ad224 */ /* 0x000fe400078e0026 */
[----:B------:R-:W-:Y:S02]  /*1440*/  @!P5 IMAD.MOV.U32 R27, RZ, RZ, R39 ;  /* 0x000000ffff1bd224 */ /* 0x000fe400078e0027 */
[----:B------:R-:W-:Y:S02]  /*1450*/  @!P3 IMAD.IADD R19, R23, 0x1, R19 ;  /* 0x000000011713b824 */ /* 0x000fe400078e0213 */
[----:B------:R-:W-:-:S02]  /*1460*/  @!P6 IMAD.IADD R9, R33, 0x1, R9 ;  /* 0x000000012109e824 */ /* 0x000fc400078e0209 */
[----:B------:R-:W-:Y:S01]  /*1470*/  @!P5 IMAD.WIDE.U32 R26, R28, R10, R26 ;  /* 0x0000000a1c1ad225 */ /* 0x000fe200078e001a */
[----:B------:R-:W-:Y:S02]  /*1480*/  @!P3 LEA.HI.X R19, R22, c[0x0][0x20c], R19, 0x2, P1 ;  /* 0x000083001613ba11 */ /* 0x000fe400008f1413 */
[----:B------:R-:W-:Y:S01]  /*1490*/  @!P6 LEA.HI.X R25, R32, c[0x0][0x20c], R9, 0x2, P0 ;  /* 0x000083002019ea11 */ /* 0x000fe200000f1409 */
[----:B------:R-:W-:Y:S01]  /*14a0*/  @!P5 IMAD R0, R10, R5, R0 ;  /* 0x000000050a00d224 */ /* 0x000fe200078e0200 */
[----:B------:R-:W-:Y:S01]  /*14b0*/  IADD3 R10, R35, 0x20, RZ ;  /* 0x00000020230a7810 */ /* 0x000fe20007ffe0ff */
[----:B------:R-:W-:Y:S01]  /*14c0*/  @!P4 IMAD R9, R20, R28, RZ ;  /* 0x0000001c1409c224 */ /* 0x000fe200078e02ff */
[----:B------:R-:W-:Y:S01]  /*14d0*/  @!P5 LEA R22, P0, R26, c[0x0][0x208], 0x2 ;  /* 0x000082001a16da11 */ /* 0x000fe200078010ff */
[----:B------:R-:W-:Y:S01]  /*14e0*/  @!P4 IMAD.MOV.U32 R20, RZ, RZ, R38 ;  /* 0x000000ffff14c224 */ /* 0x000fe200078e0026 */
[----:B------:R-:W-:Y:S01]  /*14f0*/  ISETP.GE.OR P1, PT, R10, c[0x0][0x314], !P2 ;  /* 0x0000c5000a007a0c */ /* 0x000fe20005726670 */
[----:B------:R-:W-:-:S02]  /*1500*/  @!P4 IMAD.MOV.U32 R21, RZ, RZ, R39 ;  /* 0x000000ffff15c224 */ /* 0x000fc400078e0027 */
[----:B------:R-:W-:Y:S02]  /*1510*/  IMAD.MOV.U32 R33, RZ, RZ, -0x800000 ;  /* 0xff800000ff217424 */ /* 0x000fe400078e00ff */
[----:B------:R-:W-:-:S04]  /*1520*/  @!P4 IMAD.WIDE.U32 R20, R28, R15, R20 ;  /* 0x0000000f1c14c225 */ /* 0x000fc800078e0014 */
[----:B------:R-:W-:Y:S01]  /*1530*/  @!P4 IMAD R9, R15, R5, R9 ;  /* 0x000000050f09c224 */ /* 0x000fe200078e0209 */
[----:B------:R-:W-:Y:S01]  /*1540*/  IADD3 R15, R35, 0x28, RZ ;  /* 0x00000028230f7810 */ /* 0x000fe20007ffe0ff */
[----:B------:R-:W-:Y:S01]  /*1550*/  @!P5 IMAD.IADD R0, R27, 0x1, R0 ;  /* 0x000000011b00d824 */ /* 0x000fe200078e0200 */
[----:B------:R0:W2:Y:S02]  /*1560*/  @!P3 LDG.E R33, [R18.64] ;  /* 0x000000081221b981 */ /* 0x0000a4000c1e1900 */
[----:B------:R-:W-:Y:S01]  /*1570*/  ISETP.GE.OR P3, PT, R15, c[0x0][0x314], !P2 ;  /* 0x0000c5000f007a0c */ /* 0x000fe20005766670 */
[----:B------:R-:W-:Y:S01]  /*1580*/  @!P4 IMAD.IADD R9, R21, 0x1, R9 ;  /* 0x000000011509c824 */ /* 0x000fe200078e0209 */
[----:B------:R-:W-:Y:S02]  /*1590*/  @!P5 LEA.HI.X R23, R26, c[0x0][0x20c], R0, 0x2, P0 ;  /* 0x000083001a17da11 */ /* 0x000fe400000f1400 */
[----:B------:R-:W-:Y:S02]  /*15a0*/  @!P1 SHF.R.S32.HI R0, RZ, 0x1f, R10 ;  /* 0x0000001fff009819 */ /* 0x000fe4000001140a */
[----:B------:R-:W-:Y:S01]  /*15b0*/  @!P4 LEA R26, P0, R20, c[0x0][0x208], 0x2 ;  /* 0x00008200141aca11 */ /* 0x000fe200078010ff */
[----:B------:R-:W-:-:S02]  /*15c0*/  IMAD.MOV.U32 R34, RZ, RZ, -0x800000 ;  /* 0xff800000ff227424 */ /* 0x000fc400078e00ff */
[----:B------:R-:W-:Y:S01]  /*15d0*/  @!P1 IMAD R0, R0, R28, RZ ;  /* 0x0000001c00009224 */ /* 0x000fe200078e02ff */
[----:B------:R-:W-:Y:S01]  /*15e0*/  @!P4 LEA.HI.X R27, R20, c[0x0][0x20c], R9, 0x2, P0 ;  /* 0x00008300141bca11 */ /* 0x000fe200000f1409 */
[----:B------:R-:W-:Y:S01]  /*15f0*/  IMAD.MOV.U32 R32, RZ, RZ, -0x800000 ;  /* 0xff800000ff207424 */ /* 0x000fe200078e00ff */
[C---:B------:R-:W-:Y:S01]  /*1600*/  IADD3 R20, R35.reuse, 0x30, RZ ;  /* 0x0000003023147810 */ /* 0x040fe20007ffe0ff */
[----:B------:R-:W-:Y:S01]  /*1610*/  @!P1 IMAD R0, R10, R5, R0 ;  /* 0x000000050a009224 */ /* 0x000fe200078e0200 */
[----:B------:R1:W3:Y:S01]  /*1620*/  @!P6 LDG.E R34, [R24.64] ;  /* 0x000000081822e981 */ /* 0x0002e2000c1e1900 */
[----:B------:R-:W-:Y:S02]  /*1630*/  IADD3 R9, R35, 0x38, RZ ;  /* 0x0000003823097810 */ /* 0x000fe40007ffe0ff */
[----:B------:R-:W-:Y:S01]  /*1640*/  ISETP.GE.OR P6, PT, R20, c[0x0][0x314], !P2 ;  /* 0x0000c50014007a0c */ /* 0x000fe200057c6670 */
[----:B------:R4:W5:Y:S01]  /*1650*/  @!P5 LDG.E R32, [R22.64] ;  /* 0x000000081620d981 */ /* 0x000962000c1e1900 */
[----:B0-----:R-:W-:-:S02]  /*1660*/  @!P1 IMAD.MOV.U32 R18, RZ, RZ, R38 ;  /* 0x000000ffff129224 */ /* 0x001fc400078e0026 */
[----:B------:R-:W-:-:S04]  /*1670*/  @!P1 IMAD.MOV.U32 R19, RZ, RZ, R39 ;  /* 0x000000ffff139224 */ /* 0x000fc800078e0027 */
[----:B------:R-:W-:Y:S01]  /*1680*/  @!P1 IMAD.WIDE.U32 R18, R28, R10, R18 ;  /* 0x0000000a1c129225 */ /* 0x000fe200078e0012 */
[----:B------:R-:W-:Y:S02]  /*1690*/  @!P3 SHF.R.S32.HI R10, RZ, 0x1f, R15 ;  /* 0x0000001fff0ab819 */ /* 0x000fe4000001140f */
[----:B------:R-:W-:Y:S01]  /*16a0*/  ISETP.GE.OR P5, PT, R9, c[0x0][0x314], !P2 ;  /* 0x0000c50009007a0c */ /* 0x000fe200057a6670 */
[----:B------:R-:W-:Y:S02]  /*16b0*/  IMAD.MOV.U32 R29, RZ, RZ, -0x800000 ;  /* 0xff800000ff1d7424 */ /* 0x000fe400078e00ff */
[----:B------:R-:W-:Y:S02]  /*16c0*/  @!P3 IMAD R10, R10, R28, RZ ;  /* 0x0000001c0a0ab224 */ /* 0x000fe400078e02ff */
[----:B------:R-:W-:Y:S02]  /*16d0*/  @!P1 IMAD.IADD R0, R19, 0x1, R0 ;  /* 0x0000000113009824 */ /* 0x000fe400078e0200 */
[----:B-1----:R-:W-:Y:S01]  /*16e0*/  @!P3 IMAD.MOV.U32 R24, RZ, RZ, R38 ;  /* 0x000000ffff18b224 */ /* 0x002fe200078e0026 */
[----:B------:R0:W2:Y:S01]  /*16f0*/  @!P4 LDG.E R29, [R26.64] ;  /* 0x000000081a1dc981 */ /* 0x0000a2000c1e1900 */
[----:B------:R-:W-:Y:S01]  /*1700*/  @!P3 IMAD.MOV.U32 R25, RZ, RZ, R39 ;  /* 0x000000ffff19b224 */ /* 0x000fe200078e0027 */
[----:B----4-:R-:W-:Y:S01]  /*1710*/  @!P1 LEA R22, P0, R18, c[0x0][0x208], 0x2 ;  /* 0x0000820012169a11 */ /* 0x010fe200078010ff */
[----:B------:R-:W-:Y:S01]  /*1720*/  @!P3 IMAD R10, R15, R5, R10 ;  /* 0x000000050f0ab224 */ /* 0x000fe200078e020a */
[----:B------:R-:W-:Y:S01]  /*1730*/  IADD3 R19, R35, 0x40, RZ ;  /* 0x0000004023137810 */ /* 0x000fe20007ffe0ff */
[----:B------:R-:W-:Y:S01]  /*1740*/  @!P3 IMAD.WIDE.U32 R24, R28, R15, R24 ;  /* 0x0000000f1c18b225 */ /* 0x000fe200078e0018 */
[----:B------:R-:W-:-:S02]  /*1750*/  @!P1 LEA.HI.X R23, R18, c[0x0][0x20c], R0, 0x2, P0 ;  /* 0x0000830012179a11 */ /* 0x000fc400000f1400 */
[----:B------:R-:W-:Y:S02]  /*1760*/  IADD3 R15, R35, 0x48, RZ ;  /* 0x00000048230f7810 */ /* 0x000fe40007ffe0ff */
[----:B------:R-:W-:Y:S02]  /*1770*/  @!P6 SHF.R.S32.HI R0, RZ, 0x1f, R20 ;  /* 0x0000001fff00e819 */ /* 0x000fe40000011414 */
[----:B------:R-:W-:Y:S01]  /*1780*/  ISETP.GE.OR P4, PT, R19, c[0x0][0x314], !P2 ;  /* 0x0000c50013007a0c */ /* 0x000fe20005786670 */
[----:B------:R-:W-:Y:S01]  /*1790*/  @!P3 IMAD.IADD R10, R25, 0x1, R10 ;  /* 0x00000001190ab824 */ /* 0x000fe200078e020a */
[----:B------:R-:W-:Y:S02]  /*17a0*/  ISETP.GE.OR P0, PT, R15, c[0x0][0x314], !P2 ;  /* 0x0000c5000f007a0c */ /* 0x000fe40005706670 */
[----:B------:R-:W-:Y:S01]  /*17b0*/  @!P5 SHF.R.S32.HI R18, RZ, 0x1f, R9 ;  /* 0x0000001fff12d819 */ /* 0x000fe20000011409 */
[----:B0-----:R-:W-:Y:S02]  /*17c0*/  IMAD.MOV.U32 R27, RZ, RZ, -0x800000 ;  /* 0xff800000ff1b7424 */ /* 0x001fe400078e00ff */
[----:B------:R-:W-:-:S04]  /*17d0*/  @!P6 IMAD R0, R0, R28, RZ ;  /* 0x0000001c0000e224 */ /* 0x000fc800078e02ff */
[----:B------:R0:W4:Y:S01]  /*17e0*/  @!P1 LDG.E R27, [R22.64] ;  /* 0x00000008161b9981 */ /* 0x000122000c1e1900 */
[----:B------:R-:W-:Y:S02]  /*17f0*/  @!P6 IMAD.MOV.U32 R42, RZ, RZ, R38 ;  /* 0x000000ffff2ae224 */ /* 0x000fe400078e0026 */
[--C-:B------:R-:W-:Y:S02]  /*1800*/  @!P6 IMAD.MOV.U32 R43, RZ, RZ, R39.reuse ;  /* 0x000000ffff2be224 */ /* 0x100fe400078e0027 */
[----:B------:R-:W-:Y:S02]  /*1810*/  IMAD.MOV.U32 R26, RZ, RZ, -0x800000 ;  /* 0xff800000ff1a7424 */ /* 0x000fe400078e00ff */
[----:B------:R-:W-:Y:S02]  /*1820*/  @!P5 IMAD.MOV.U32 R25, RZ, RZ, R39 ;  /* 0x000000ffff19d224 */ /* 0x000fe400078e0027 */
[----:B------:R-:W-:-:S04]  /*1830*/  @!P6 IMAD.WIDE.U32 R42, R28, R20, R42 ;  /* 0x000000141c2ae225 */ /* 0x000fc800078e002a */
[----:B------:R-:W-:Y:S01]  /*1840*/  @!P6 IMAD R0, R20, R5, R0 ;  /* 0x000000051400e224 */ /* 0x000fe200078e0200 */
[----:B------:R-:W-:Y:S02]  /*1850*/  IADD3 R20, R35, 0x50, RZ ;  /* 0x0000005023147810 */ /* 0x000fe40007ffe0ff */
[----:B0-----:R-:W-:-:S04]  /*1860*/  @!P3 LEA R22, P1, R24, c[0x0][0x208], 0x2 ;  /* 0x000082001816ba11 */ /* 0x001fc800078210ff */
[----:B------:R-:W-:Y:S01]  /*1870*/  @!P3 LEA.HI.X R23, R24, c[0x0][0x20c], R10, 0x2, P1 ;  /* 0x000083001817ba11 */ /* 0x000fe200008f140a */
[----:B------:R-:W-:Y:S02]  /*1880*/  @!P5 IMAD R10, R18, R28, RZ ;  /* 0x0000001c120ad224 */ /* 0x000fe400078e02ff */
[----:B------:R-:W-:Y:S02]  /*1890*/  @!P5 IMAD.MOV.U32 R24, RZ, RZ, R38 ;  /* 0x000000ffff18d224 */ /* 0x000fe400078e0026 */
[----:B------:R-:W-:Y:S01]  /*18a0*/  @!P5 IMAD R10, R9, R5, R10 ;  /* 0x00000005090ad224 */ /* 0x000fe200078e020a */
[----:B------:R0:W3:Y:S01]  /*18b0*/  @!P3 LDG.E R26, [R22.64] ;  /* 0x00000008161ab981 */ /* 0x0000e2000c1e1900 */
[----:B------:R-:W-:Y:S01]  /*18c0*/  @!P5 IMAD.WIDE.U32 R24, R28, R9, R24 ;  /* 0x000000091c18d225 */ /* 0x000fe200078e0018 */
[----:B------:R-:W-:Y:S02]  /*18d0*/  @!P4 SHF.R.S32.HI R9, RZ, 0x1f, R19 ;  /* 0x0000001fff09c819 */ /* 0x000fe40000011413 */
[----:B------:R-:W-:Y:S01]  /*18e0*/  ISETP.GE.OR P1, PT, R20, c[0x0][0x314], !P2 ;  /* 0x0000c50014007a0c */ /* 0x000fe20005726670 */
[----:B------:R-:W-:Y:S01]  /*18f0*/  @!P6 IMAD.IADD R0, R43, 0x1, R0 ;  /* 0x000000012b00e824 */ /* 0x000fe200078e0200 */
[----:B------:R-:W-:-:S02]  /*1900*/  @!P0 SHF.R.S32.HI R18, RZ, 0x1f, R15 ;  /* 0x0000001fff128819 */ /* 0x000fc4000001140f */
[----:B------:R-:W-:Y:S01]  /*1910*/  @!P6 LEA R40, P3, R42, c[0x0][0x208], 0x2 ;  /* 0x000082002a28ea11 */ /* 0x000fe200078610ff */
[----:B------:R-:W-:-:S03]  /*1920*/  @!P4 IMAD R9, R9, R28, RZ ;  /* 0x0000001c0909c224 */ /* 0x000fc600078e02ff */
[----:B------:R-:W-:Y:S01]  /*1930*/  @!P6 LEA.HI.X R41, R42, c[0x0][0x20c], R0, 0x2, P3 ;  /* 0x000083002a29ea11 */ /* 0x000fe200018f1400 */
[----:B------:R-:W-:Y:S02]  /*1940*/  @!P0 IMAD R0, R18, R28, RZ ;  /* 0x0000001c12008224 */ /* 0x000fe400078e02ff */
[----:B------:R-:W-:Y:S01]  /*1950*/  @!P5 IMAD.IADD R10, R25, 0x1, R10 ;  /* 0x00000001190ad824 */ /* 0x000fe200078e020a */
[----:B------:R-:W-:Y:S01]  /*1960*/  @!P5 LEA R42, P3, R24, c[0x0][0x208], 0x2 ;  /* 0x00008200182ada11 */ /* 0x000fe200078610ff */
[----:B------:R-:W-:Y:S02]  /*1970*/  IMAD.MOV.U32 R25, RZ, RZ, -0x800000 ;  /* 0xff800000ff197424 */ /* 0x000fe400078e00ff */
[----:B------:R-:W-:Y:S02]  /*1980*/  @!P4 IMAD R9, R19, R5, R9 ;  /* 0x000000051309c224 */ /* 0x000fe400078e0209 */
[----:B0-----:R-:W-:Y:S02]  /*1990*/  @!P4 IMAD.MOV.U32 R22, RZ, RZ, R38 ;  /* 0x000000ffff16c224 */ /* 0x001fe400078e0026 */
[----:B------:R-:W-:-:S02]  /*19a0*/  @!P4 IMAD.MOV.U32 R23, RZ, RZ, R39 ;  /* 0x000000ffff17c224 */ /* 0x000fc400078e0027 */
[----:B------:R-:W-:Y:S01]  /*19b0*/  @!P0 IMAD R0, R15, R5, R0 ;  /* 0x000000050f008224 */ /* 0x000fe200078e0200 */
[----:B------:R-:W-:Y:S01]  /*19c0*/  @!P5 LEA.HI.X R43, R24, c[0x0][0x20c], R10, 0x2, P3 ;  /* 0x00008300182bda11 */ /* 0x000fe200018f140a */
[C---:B------:R-:W-:Y:S01]  /*19d0*/  @!P4 IMAD.WIDE.U32 R22, R28.reuse, R19, R22 ;  /* 0x000000131c16c225 */ /* 0x040fe200078e0016 */
[----:B------:R0:W3:Y:S03]  /*19e0*/  @!P6 LDG.E R25, [R40.64] ;  /* 0x000000082819e981 */ /* 0x0000e6000c1e1900 */
[----:B------:R-:W-:Y:S01]  /*19f0*/  @!P0 IMAD.WIDE.U32 R18, R28, R15, R38 ;  /* 0x0000000f1c128225 */ /* 0x000fe200078e0026 */
[----:B------:R-:W-:Y:S02]  /*1a00*/  IADD3 R15, R35, 0x58, RZ ;  /* 0x00000058230f7810 */ /* 0x000fe40007ffe0ff */
[----:B------:R-:W-:Y:S01]  /*1a10*/  @!P1 SHF.R.S32.HI R10, RZ, 0x1f, R20 ;  /* 0x0000001fff0a9819 */ /* 0x000fe20000011414 */
[----:B------:R-:W-:Y:S01]  /*1a20*/  @!P4 IMAD.IADD R9, R23, 0x1, R9 ;  /* 0x000000011709c824 */ /* 0x000fe200078e0209 */
[----:B------:R-:W-:Y:S01]  /*1a30*/  ISETP.GE.OR P6, PT, R15, c[0x0][0x314], !P2 ;  /* 0x0000c5000f007a0c */ /* 0x000fe200057c6670 */
[----:B------:R-:W-:-:S02]  /*1a40*/  IMAD.MOV.U32 R24, RZ, RZ, -0x800000 ;  /* 0xff800000ff187424 */ /* 0x000fc400078e00ff */
[----:B------:R-:W-:Y:S01]  /*1a50*/  IMAD.MOV.U32 R23, RZ, RZ, -0x800000 ;  /* 0xff800000ff177424 */ /* 0x000fe200078e00ff */
[----:B------:R-:W-:Y:S01]  /*1a60*/  IADD3 R21, R35, 0x60, RZ ;  /* 0x0000006023157810 */ /* 0x000fe20007ffe0ff */
[----:B------:R-:W-:Y:S02]  /*1a70*/  @!P1 IMAD R10, R10, R28, RZ ;  /* 0x0000001c0a0a9224 */ /* 0x000fe400078e02ff */
[----:B------:R-:W-:Y:S01]  /*1a80*/  @!P1 IMAD.MOV.U32 R50, RZ, RZ, R38 ;  /* 0x000000ffff329224 */ /* 0x000fe200078e0026 */
[----:B------:R1:W3:Y:S01]  /*1a90*/  @!P5 LDG.E R24, [R42.64] ;  /* 0x000000082a18d981 */ /* 0x0002e2000c1e1900 */
[----:B------:R-:W-:Y:S01]  /*1aa0*/  @!P1 IMAD.MOV.U32 R51, RZ, RZ, R39 ;  /* 0x000000ffff339224 */ /* 0x000fe200078e0027 */
[----:B0-----:R-:W-:-:S04]  /*1ab0*/  @!P4 LEA R40, P3, R22, c[0x0][0x208], 0x2 ;  /* 0x000082001628ca11 */ /* 0x001fc800078610ff */
[----:B------:R-:W-:Y:S01]  /*1ac0*/  @!P4 LEA.HI.X R41, R22, c[0x0][0x20c], R9, 0x2, P3 ;  /* 0x000083001629ca11 */ /* 0x000fe200018f1409 */
[----:B------:R-:W-:Y:S01]  /*1ad0*/  @!P1 IMAD.WIDE.U32 R50, R28, R20, R50 ;  /* 0x000000141c329225 */ /* 0x000fe200078e0032 */
[----:B------:R-:W-:-:S03]  /*1ae0*/  ISETP.GE.OR P5, PT, R21, c[0x0][0x314], !P2 ;  /* 0x0000c50015007a0c */ /* 0x000fc600057a6670 */
[----:B------:R-:W-:Y:S01]  /*1af0*/  @!P1 IMAD R10, R20, R5, R10 ;  /* 0x00000005140a9224 */ /* 0x000fe200078e020a */
[----:B------:R-:W-:Y:S01]  /*1b00*/  IADD3 R20, R35, 0x68, RZ ;  /* 0x0000006823147810 */ /* 0x000fe20007ffe0ff */
[----:B------:R0:W3:Y:S01]  /*1b10*/  @!P4 LDG.E R23, [R40.64] ;  /* 0x000000082817c981 */ /* 0x0000e2000c1e1900 */
[----:B------:R-:W-:Y:S01]  /*1b20*/  @!P0 IMAD.IADD R0, R19, 0x1, R0 ;  /* 0x0000000113008824 */ /* 0x000fe200078e0200 */
[----:B------:R-:W-:Y:S02]  /*1b30*/  @!P6 SHF.R.S32.HI R9, RZ, 0x1f, R15 ;  /* 0x0000001fff09e819 */ /* 0x000fe4000001140f */
[----:B------:R-:W-:Y:S01]  /*1b40*/  ISETP.GE.OR P4, PT, R20, c[0x0][0x314], !P2 ;  /* 0x0000c50014007a0c */ /* 0x000fe20005786670 */
[----:B------:R-:W-:Y:S01]  /*1b50*/  IMAD.MOV.U32 R22, RZ, RZ, -0x800000 ;  /* 0xff800000ff167424 */ /* 0x000fe200078e00ff */
[----:B------:R-:W-:Y:S01]  /*1b60*/  IADD3 R19, R35, 0x70, RZ ;  /* 0x0000007023137810 */ /* 0x000fe20007ffe0ff */
[----:B-1----:R-:W-:Y:S02]  /*1b70*/  @!P6 IMAD.MOV.U32 R42, RZ, RZ, R38 ;  /* 0x000000ffff2ae224 */ /* 0x002fe400078e0026 */
[----:B------:R-:W-:-:S02]  /*1b80*/  @!P6 IMAD.MOV.U32 R43, RZ, RZ, R39 ;  /* 0x000000ffff2be224 */ /* 0x000fc400078e0027 */
[----:B------:R-:W-:Y:S02]  /*1b90*/  @!P6 IMAD R9, R9, R28, RZ ;  /* 0x0000001c0909e224 */ /* 0x000fe400078e02ff */
[----:B------:R-:W-:Y:S01]  /*1ba0*/  @!P1 IMAD.IADD R10, R51, 0x1, R10 ;  /* 0x00000001330a9824 */ /* 0x000fe200078e020a */
[----:B0-----:R-:W-:-:S04]  /*1bb0*/  @!P0 LEA R40, P3, R18, c[0x0][0x208], 0x2 ;  /* 0x0000820012288a11 */ /* 0x001fc800078610ff */
[----:B------:R-:W-:Y:S02]  /*1bc0*/  @!P0 LEA.HI.X R41, R18, c[0x0][0x20c], R0, 0x2, P3 ;  /* 0x0000830012298a11 */ /* 0x000fe400018f1400 */
[----:B------:R-:W-:Y:S02]  /*1bd0*/  IADD3 R18, R35, 0x78, RZ ;  /* 0x0000007823127810 */ /* 0x000fe40007ffe0ff */
[----:B------:R-:W-:Y:S01]  /*1be0*/  ISETP.GE.OR P3, PT, R19, c[0x0][0x314], !P2 ;  /* 0x0000c50013007a0c */ /* 0x000fe20005766670 */
[----:B------:R0:W3:Y:S01]  /*1bf0*/  @!P0 LDG.E R22, [R40.64] ;  /* 0x0000000828168981 */ /* 0x0000e2000c1e1900 */
[----:B------:R-:W-:Y:S01]  /*1c00*/  ISETP.GE.OR P2, PT, R18, c[0x0][0x314], !P2 ;  /* 0x0000c50012007a0c */ /* 0x000fe20005746670 */
[----:B------:R-:W-:Y:S01]  /*1c10*/  @!P6 IMAD.WIDE.U32 R42, R28, R15, R42 ;  /* 0x0000000f1c2ae225 */ /* 0x000fe200078e002a */
[----:B------:R-:W-:Y:S02]  /*1c20*/  @!P5 SHF.R.S32.HI R0, RZ, 0x1f, R21 ;  /* 0x0000001fff00d819 */ /* 0x000fe40000011415 */
[----:B------:R-:W-:Y:S01]  /*1c30*/  @!P1 LEA R44, P0, R50, c[0x0][0x208], 0x2 ;  /* 0x00008200322c9a11 */ /* 0x000fe200078010ff */
[-C--:B------:R-:W-:Y:S01]  /*1c40*/  @!P6 IMAD R9, R15, R5.reuse, R9 ;  /* 0x000000050f09e224 */ /* 0x080fe200078e0209 */
[----:B------:R-:W-:Y:S01]  /*1c50*/  @!P4 SHF.R.S32.HI R15, RZ, 0x1f, R20 ;  /* 0x0000001fff0fc819 */ /* 0x000fe20000011414 */
[----:B------:R-:W-:Y:S01]  /*1c60*/  @!P5 IMAD R0, R0, R28, RZ ;  /* 0x0000001c0000d224 */ /* 0x000fe200078e02ff */
[----:B------:R-:W-:Y:S01]  /*1c70*/  @!P1 LEA.HI.X R45, R50, c[0x0][0x20c], R10, 0x2, P0 ;  /* 0x00008300322d9a11 */ /* 0x000fe200000f140a */
[----:B------:R-:W-:Y:S01]  /*1c80*/  @!P6 IMAD.IADD R9, R43, 0x1, R9 ;  /* 0x000000012b09e824 */ /* 0x000fe200078e0209 */
[----:B------:R-:W-:Y:S01]  /*1c90*/  @!P6 LEA R50, P0, R42, c[0x0][0x208], 0x2 ;  /* 0x000082002a32ea11 */ /* 0x000fe200078010ff */
[----:B------:R-:W-:-:S02]  /*1ca0*/  @!P5 IMAD R0, R21, R5, R0 ;  /* 0x000000051500d224 */ /* 0x000fc400078e0200 */
[----:B------:R-:W-:Y:S01]  /*1cb0*/  @!P4 IMAD R15, R15, R28, RZ ;  /* 0x0000001c0f0fc224 */ /* 0x000fe200078e02ff */
[----:B------:R-:W-:Y:S01]  /*1cc0*/  @!P6 LEA.HI.X R51, R42, c[0x0][0x20c], R9, 0x2, P0 ;  /* 0x000083002a33ea11 */ /* 0x000fe200000f1409 */
[----:B------:R-:W-:Y:S01]  /*1cd0*/  @!P4 IMAD.MOV.U32 R54, RZ, RZ, R38 ;  /* 0x000000ffff36c224 */ /* 0x000fe200078e0026 */
[----:B------:R-:W-:Y:S01]  /*1ce0*/  @!P2 SHF.R.S32.HI R9, RZ, 0x1f, R18 ;  /* 0x0000001fff09a819 */ /* 0x000fe20000011412 */
[--C-:B------:R-:W-:Y:S02]  /*1cf0*/  @!P4 IMAD.MOV.U32 R55, RZ, RZ, R39.reuse ;  /* 0x000000ffff37c224 */ /* 0x100fe400078e0027 */
[----:B0-----:R-:W-:Y:S02]  /*1d00*/  @!P5 IMAD.MOV.U32 R40, RZ, RZ, R38 ;  /* 0x000000ffff28d224 */ /* 0x001fe400078e0026 */
[----:B------:R-:W-:-:S04]  /*1d10*/  @!P5 IMAD.MOV.U32 R41, RZ, RZ, R39 ;  /* 0x000000ffff29d224 */ /* 0x000fc800078e0027 */
[----:B------:R-:W-:-:S04]  /*1d20*/  @!P5 IMAD.WIDE.U32 R40, R28, R21, R40 ;  /* 0x000000151c28d225 */ /* 0x000fc800078e0028 */
[----:B------:R-:W-:-:S04]  /*1d30*/  @!P4 IMAD.WIDE.U32 R54, R28, R20, R54 ;  /* 0x000000141c36c225 */ /* 0x000fc800078e0036 */
[----:B------:R-:W-:Y:S01]  /*1d40*/  @!P4 IMAD R15, R20, R5, R15 ;  /* 0x00000005140fc224 */ /* 0x000fe200078e020f */
[C---:B------:R-:W-:Y:S01]  /*1d50*/  @!P5 LEA R20, P0, R40.reuse, c[0x0][0x208], 0x2 ;  /* 0x000082002814da11 */ /* 0x040fe200078010ff */
[----:B------:R-:W-:Y:S02]  /*1d60*/  @!P5 IMAD.IADD R0, R41, 0x1, R0 ;  /* 0x000000012900d824 */ /* 0x000fe400078e0200 */
[----:B------:R-:W-:Y:S01]  /*1d70*/  @!P2 IMAD R9, R9, R28, RZ ;  /* 0x0000001c0909a224 */ /* 0x000fe200078e02ff */
[----:B------:R-:W-:Y:S01]  /*1d80*/  @!P3 SHF.R.S32.HI R10, RZ, 0x1f, R19 ;  /* 0x0000001fff0ab819 */ /* 0x000fe20000011413 */
[----:B------:R-:W-:Y:S01]  /*1d90*/  @!P3 IMAD.MOV.U32 R42, RZ, RZ, R38 ;  /* 0x000000ffff2ab224 */ /* 0x000fe200078e0026 */
[----:B------:R-:W-:Y:S01]  /*1da0*/  @!P5 LEA.HI.X R21, R40, c[0x0][0x20c], R0, 0x2, P0 ;  /* 0x000083002815da11 */ /* 0x000fe200000f1400 */
[----:B------:R-:W-:Y:S01]  /*1db0*/  @!P3 IMAD.MOV.U32 R43, RZ, RZ, R39 ;  /* 0x000000ffff2bb224 */ /* 0x000fe200078e0027 */
[----:B------:R-:W-:Y:S01]  /*1dc0*/  @!P4 LEA R40, P0, R54, c[0x0][0x208], 0x2 ;  /* 0x000082003628ca11 */ /* 0x000fe200078010ff */
[----:B------:R-:W-:-:S02]  /*1dd0*/  @!P4 IMAD.IADD R15, R55, 0x1, R15 ;  /* 0x00000001370fc824 */ /* 0x000fc400078e020f */
[----:B------:R-:W-:-:S04]  /*1de0*/  @!P2 IMAD.WIDE.U32 R38, R28, R18, R38 ;  /* 0x000000121c26a225 */ /* 0x000fc800078e0026 */
[----:B------:R-:W-:Y:S01]  /*1df0*/  @!P2 IMAD R9, R18, R5, R9 ;  /* 0x000000051209a224 */ /* 0x000fe200078e0209 */
[----:B------:R-:W-:Y:S01]  /*1e00*/  @!P4 LEA.HI.X R41, R54, c[0x0][0x20c], R15, 0x2, P0 ;  /* 0x000083003629ca11 */ /* 0x000fe200000f140f */
[----:B------:R-:W-:Y:S01]  /*1e10*/  @!P3 IMAD R10, R10, R28, RZ ;  /* 0x0000001c0a0ab224 */ /* 0x000fe200078e02ff */
[----:B------:R-:W-:Y:S01]  /*1e20*/  @!P2 LEA R18, P0, R38, c[0x0][0x208], 0x2 ;  /* 0x000082002612aa11 */ /* 0x000fe200078010ff */
[----:B------:R-:W-:Y:S02]  /*1e30*/  @!P2 IMAD.IADD R9, R39, 0x1, R9 ;  /* 0x000000012709a824 */ /* 0x000fe400078e0209 */
[----:B------:R-:W-:-:S04]  /*1e40*/  @!P3 IMAD.WIDE.U32 R42, R28, R19, R42 ;  /* 0x000000131c2ab225 */ /* 0x000fc800078e002a */
[----:B------:R-:W-:Y:S01]  /*1e50*/  @!P3 IMAD R10, R19, R5, R10 ;  /* 0x00000005130ab224 */ /* 0x000fe200078e020a */
[----:B------:R-:W-:Y:S01]  /*1e60*/  @!P2 LEA.HI.X R19, R38, c[0x0][0x20c], R9, 0x2, P0 ;  /* 0x000083002613aa11 */ /* 0x000fe200000f1409 */
[----:B------:R-:W-:Y:S02]  /*1e70*/  IMAD.MOV.U32 R0, RZ, RZ, -0x800000 ;  /* 0xff800000ff007424 */ /* 0x000fe400078e00ff */
[----:B------:R-:W-:Y:S02]  /*1e80*/  IMAD.MOV.U32 R9, RZ, RZ, -0x800000 ;  /* 0xff800000ff097424 */ /* 0x000fe400078e00ff */
[----:B------:R-:W-:Y:S02]  /*1e90*/  IMAD.MOV.U32 R15, RZ, RZ, -0x800000 ;  /* 0xff800000ff0f7424 */ /* 0x000fe400078e00ff */
[----:B------:R0:W3:Y:S01]  /*1ea0*/  @!P1 LDG.E R0, [R44.64] ;  /* 0x000000082c009981 */ /* 0x0000e2000c1e1900 */
[----:B------:R-:W-:-:S03]  /*1eb0*/  @!P3 IMAD.IADD R10, R43, 0x1, R10 ;  /* 0x000000012b0ab824 */ /* 0x000fc600078e020a */
[----:B------:R1:W3:Y:S04]  /*1ec0*/  @!P5 LDG.E R9, [R20.64] ;  /* 0x000000081409d981 */ /* 0x0002e8000c1e1900 */
[----:B------:R-:W3:Y:S01]  /*1ed0*/  @!P6 LDG.E R15, [R50.64] ;  /* 0x00000008320fe981 */ /* 0x000ee2000c1e1900 */
[----:B0-----:R-:W-:Y:S01]  /*1ee0*/  @!P3 LEA R44, P1, R42, c[0x0][0x208], 0x2 ;  /* 0x000082002a2cba11 */ /* 0x001fe200078210ff */
[----:B-1----:R-:W-:-:S03]  /*1ef0*/  IMAD.MOV.U32 R20, RZ, RZ, -0x800000 ;  /* 0xff800000ff147424 */ /* 0x002fc600078e00ff */
[----:B------:R-:W-:Y:S01]  /*1f00*/  @!P3 LEA.HI.X R45, R42, c[0x0][0x20c], R10, 0x2, P1 ;  /* 0x000083002a2dba11 */ /* 0x000fe200008f140a */
[----:B------:R-:W-:Y:S02]  /*1f10*/  IMAD.MOV.U32 R10, RZ, RZ, -0x800000 ;  /* 0xff800000ff0a7424 */ /* 0x000fe400078e00ff */
[----:B------:R-:W-:Y:S01]  /*1f20*/  IMAD.MOV.U32 R21, RZ, RZ, -0x800000 ;  /* 0xff800000ff157424 */ /* 0x000fe200078e00ff */
[----:B------:R0:W3:Y:S04]  /*1f30*/  @!P2 LDG.E R20, [R18.64] ;  /* 0x000000081214a981 */ /* 0x0000e8000c1e1900 */
[----:B------:R-:W3:Y:S04]  /*1f40*/  @!P4 LDG.E R10, [R40.64] ;  /* 0x00000008280ac981 */ /* 0x000ee8000c1e1900 */
[----:B------:R-:W3:Y:S01]  /*1f50*/  @!P3 LDG.E R21, [R44.64] ;  /* 0x000000082c15b981 */ /* 0x000ee2000c1e1900 */
[----:B------:R-:W-:-:S04]  /*1f60*/  IABS R37, c[0x0][0x1c0] ;  /* 0x0000700000257a13 */ /* 0x000fc80000000000 */
[----:B------:R-:W1:Y:S08]  /*1f70*/  I2F.U32.RP R38, R37 ;  /* 0x0000002500267306 */ /* 0x000e700000209000 */
[----:B-1----:R-:W1:Y:S02]  /*1f80*/  MUFU.RCP R38, R38 ;  /* 0x0000002600267308 */ /* 0x002e640000001000 */
[----:B-1----:R-:W-:-:S06]  /*1f90*/  IADD3 R38, R38, 0xffffffe, RZ ;  /* 0x0ffffffe26267810 */ /* 0x002fcc0007ffe0ff */
[----:B------:R-:W1:Y:S01]  /*1fa0*/  F2I.FTZ.U32.TRUNC.NTZ R39, R38 ;  /* 0x0000002600277305 */ /* 0x000e62000021f000 */
[----:B------:R-:W-:Y:S01]  /*1fb0*/  ISETP.GT.AND P3, PT, R47, 0x77f, PT ;  /* 0x0000077f2f00780c */ /* 0x000fe20003f64270 */
[----:B------:R-:W-:Y:S01]  /*1fc0*/  IMAD R35, R35, 0x11, R36 ;  /* 0x0000001123237824 */ /* 0x000fe200078e0224 */
[C---:B------:R-:W-:Y:S02]  /*1fd0*/  ISETP.GT.AND P1, PT, R47.reuse, 0x67f, PT ;  /* 0x0000067f2f00780c */ /* 0x040fe40003f24270 */
[----:B------:R-:W-:Y:S02]  /*1fe0*/  ISETP.GT.AND P2, PT, R47, 0x6ff, PT ;  /* 0x000006ff2f00780c */ /* 0x000fe40003f44270 */
[----:B0-----:R-:W-:Y:S01]  /*1ff0*/  IABS R19, R6 ;  /* 0x0000000600137213 */ /* 0x001fe20000000000 */
[----:B-1----:R-:W-:Y:S02]  /*2000*/  IMAD.MOV R18, RZ, RZ, -R39 ;  /* 0x000000ffff127224 */ /* 0x002fe400078e0a27 */
[----:B------:R-:W-:-:S02]  /*2010*/  IMAD.MOV.U32 R38, RZ, RZ, RZ ;  /* 0x000000ffff267224 */ /* 0x000fc400078e00ff */
[----:B------:R-:W-:Y:S01]  /*2020*/  IMAD R18, R18, R37, RZ ;  /* 0x0000002512127224 */ /* 0x000fe200078e02ff */
[C---:B------:R-:W-:Y:S02]  /*2030*/  ISETP.GT.AND P0, PT, R47.reuse, 0x5ff, PT ;  /* 0x000005ff2f00780c */ /* 0x040fe40003f04270 */
[----:B------:R-:W-:Y:S01]  /*2040*/  ISETP.GT.AND P4, PT, R47, 0x57f, PT ;  /* 0x0000057f2f00780c */ /* 0x000fe20003f84270 */
[----:B------:R-:W-:Y:S01]  /*2050*/  IMAD.HI.U32 R38, R39, R18, R38 ;  /* 0x0000001227267227 */ /* 0x000fe200078e0026 */
[----:B------:R-:W-:Y:S01]  /*2060*/  IABS R18, c[0x0][0x1c0] ;  /* 0x0000700000127a13 */ /* 0x000fe20000000000 */
[----:B--2---:R-:W-:Y:S01]  /*2070*/  @!P3 STS [R35.X4+0x220], R33 ;  /* 0x000220212300b388 */ /* 0x004fe20000004800 */
[----:B------:R-:W-:-:S03]  /*2080*/  ISETP.GT.AND P3, PT, R47, 0x4ff, PT ;  /* 0x000004ff2f00780c */ /* 0x000fc60003f64270 */
[----:B------:R-:W-:Y:S02]  /*2090*/  IMAD.MOV R18, RZ, RZ, -R18 ;  /* 0x000000ffff127224 */ /* 0x000fe400078e0a12 */
[----:B------:R-:W-:Y:S01]  /*20a0*/  IMAD.HI.U32 R38, R38, R19, RZ ;  /* 0x0000001326267227 */ /* 0x000fe200078e00ff */
[C---:B------:R-:W-:Y:S01]  /*20b0*/  ISETP.GT.AND P5, PT, R47.reuse, 0x7ff, PT ;  /* 0x000007ff2f00780c */ /* 0x040fe20003fa4270 */
[----:B------:R-:W-:Y:S02]  /*20c0*/  @!P1 STS [R35.X4+0x660], R29 ;  /* 0x0006601d23009388 */ /* 0x000fe40000004800 */
[----:B------:R-:W-:Y:S01]  /*20d0*/  IMAD R18, R38, R18, R19 ;  /* 0x0000001226127224 */ /* 0x000fe200078e0213 */
[C---:B------:R-:W-:Y:S01]  /*20e0*/  ISETP.GT.AND P1, PT, R47.reuse, 0x37f, PT ;  /* 0x0000037f2f00780c */ /* 0x040fe20003f24270 */
[----:B-----5:R-:W-:Y:S01]  /*20f0*/  @!P2 STS [R35.X4+0x440], R32 ;  /* 0x000440202300a388 */ /* 0x020fe20000004800 */
[----:B------:R-:W-:-:S03]  /*2100*/  ISETP.GT.AND P2, PT, R47, 0x3ff, PT ;  /* 0x000003ff2f00780c */ /* 0x000fc60003f44270 */
[----:B----4-:R-:W-:Y:S01]  /*2110*/  @!P0 STS [R35.X4+0x880], R27 ;  /* 0x0008801b23008388 */ /* 0x010fe20000004800 */
[----:B------:R-:W-:-:S03]  /*2120*/  ISETP.GT.AND P0, PT, R47, 0x2ff, PT ;  /* 0x000002ff2f00780c */ /* 0x000fc60003f04270 */
[----:B---3--:R-:W-:Y:S01]  /*2130*/  @!P4 STS [R35.X4+0xaa0], R26 ;  /* 0x000aa01a2300c388 */ /* 0x008fe20000004800 */
[----:B------:R-:W-:Y:S02]  /*2140*/  ISETP.GT.U32.AND P4, PT, R37, R18, PT ;  /* 0x000000122500720c */ /* 0x000fe40003f84070 */
[C---:B------:R-:W-:Y:S01]  /*2150*/  ISETP.GT.AND P6, PT, R47.reuse, 0x7f, PT ;  /* 0x0000007f2f00780c */ /* 0x040fe20003fc4270 */
[----:B------:R-:W-:Y:S01]  /*2160*/  @!P5 STS [R35.X4], R34 ;  /* 0x000000222300d388 */ /* 0x000fe20000004800 */
[----:B------:R-:W-:-:S09]  /*2170*/  ISETP.GT.AND P5, PT, R47, 0x47f, PT ;  /* 0x0000047f2f00780c */ /* 0x000fd20003fa4270 */
[----:B------:R-:W-:Y:S01]  /*2180*/  @!P4 IMAD.IADD R18, R18, 0x1, -R37 ;  /* 0x000000011212c824 */ /* 0x000fe200078e0a25 */
[----:B------:R-:W-:Y:S01]  /*2190*/  @!P3 STS [R35.X4+0xcc0], R25 ;  /* 0x000cc0192300b388 */ /* 0x000fe20000004800 */
[C---:B------:R-:W-:Y:S02]  /*21a0*/  ISETP.GT.AND P3, PT, R47.reuse, 0x27f, PT ;  /* 0x0000027f2f00780c */ /* 0x040fe40003f64270 */
[----:B------:R-:W-:Y:S02]  /*21b0*/  LOP3.LUT R6, R6, c[0x0][0x1c0], RZ, 0x3c, !PT ;  /* 0x0000700006067a12 */ /* 0x000fe400078e3cff */
[----:B------:R-:W-:Y:S01]  /*21c0*/  @!P4 IADD3 R38, R38, 0x1, RZ ;  /* 0x000000012626c810 */ /* 0x000fe20007ffe0ff */
[----:B------:R-:W-:Y:S04]  /*21d0*/  @!P5 STS [R35.X4+0xee0], R24 ;  /* 0x000ee0182300d388 */ /* 0x000fe80000004800 */
[----:B------:R-:W-:Y:S01]  /*21e0*/  @!P2 STS [R35.X4+0x1100], R23 ;  /* 0x001100172300a388 */ /* 0x000fe20000004800 */
[C---:B------:R-:W-:Y:S01]  /*21f0*/  ISETP.GT.AND P2, PT, R47.reuse, 0x1ff, PT ;  /* 0x000001ff2f00780c */ /* 0x040fe20003f44270 */
[----:B------:R-:W-:Y:S02]  /*2200*/  BSSY B0, `(.L_x_11) ;  /* 0x0000030000007945 */ /* 0x000fe40003800000 */
[----:B------:R-:W-:Y:S01]  /*2210*/  @!P1 STS [R35.X4+0x1320], R22 ;  /* 0x0013201623009388 */ /* 0x000fe20000004800 */
[----:B------:R-:W-:-:S03]  /*2220*/  ISETP.GT.AND P1, PT, R47, 0x17f, PT ;  /* 0x0000017f2f00780c */ /* 0x000fc60003f24270 */
[----:B------:R0:W-:Y:S01]  /*2230*/  @!P0 STS [R35.X4+0x1540], R0 ;  /* 0x0015400023008388 */ /* 0x0001e20000004800 */
[----:B------:R-:W-:-:S03]  /*2240*/  ISETP.GT.AND P0, PT, R47, 0xff, PT ;  /* 0x000000ff2f00780c */ /* 0x000fc60003f04270 */
[----:B------:R1:W-:Y:S01]  /*2250*/  @!P3 STS [R35.X4+0x1760], R15 ;  /* 0x0017600f2300b388 */ /* 0x0003e20000004800 */
[----:B------:R-:W-:-:S03]  /*2260*/  ISETP.GE.U32.AND P3, PT, R18, R37, PT ;  /* 0x000000251200720c */ /* 0x000fc60003f66070 */
[----:B------:R1:W-:Y:S01]  /*2270*/  @!P2 STS [R35.X4+0x1980], R9 ;  /* 0x001980092300a388 */ /* 0x0003e20000004800 */
[----:B------:R-:W-:Y:S02]  /*2280*/  ISETP.GE.AND P2, PT, R6, RZ, PT ;  /* 0x000000ff0600720c */ /* 0x000fe40003f46270 */
[----:B0-----:R-:W-:Y:S01]  /*2290*/  LOP3.LUT R0, R31, R13, RZ, 0xfc, !PT ;  /* 0x0000000d1f007212 */ /* 0x001fe200078efcff */
[----:B------:R1:W-:Y:S04]  /*22a0*/  @!P6 STS [R35.X4+0x1fe0], R20 ;  /* 0x001fe0142300e388 */ /* 0x0003e80000004800 */
[----:B------:R1:W-:Y:S01]  /*22b0*/  @!P1 STS [R35.X4+0x1ba0], R10 ;  /* 0x001ba00a23009388 */ /* 0x0003e20000004800 */
[----:B------:R-:W-:-:S03]  /*22c0*/  ISETP.NE.U32.AND P1, PT, R0, RZ, PT ;  /* 0x000000ff0000720c */ /* 0x000fc60003f25070 */
[----:B------:R1:W-:Y:S01]  /*22d0*/  @!P0 STS [R35.X4+0x1dc0], R21 ;  /* 0x001dc01523008388 */ /* 0x0003e20000004800 */
[----:B------:R-:W-:Y:S02]  /*22e0*/  ISETP.NE.AND P0, PT, RZ, c[0x0][0x1c0], PT ;  /* 0x00007000ff007a0c */ /* 0x000fe40003f05270 */
[----:B------:R-:W-:-:S05]  /*22f0*/  @P3 IADD3 R38, R38, 0x1, RZ ;  /* 0x0000000126263810 */ /* 0x000fca0007ffe0ff */
[----:B------:R-:W-:-:S04]  /*2300*/  IMAD.MOV.U32 R6, RZ, RZ, R38 ;  /* 0x000000ffff067224 */ /* 0x000fc800078e0026 */
[----:B------:R-:W-:Y:S02]  /*2310*/  @!P2 IMAD.MOV R6, RZ, RZ, -R6 ;  /* 0x000000ffff06a224 */ /* 0x000fe400078e0a06 */
[----:B------:R-:W-:Y:S01]  /*2320*/  @!P0 LOP3.LUT R6, RZ, c[0x0][0x1c0], RZ, 0x33, !PT ;  /* 0x00007000ff068a12 */ /* 0x000fe200078e33ff */
[----:B------:R-:W-:Y:S05]  /*2330*/  @!P1 BRA `(.L_x_12) ;  /* 0x0000009000009947 */ /* 0x000fea0003800000 */
[----:B------:R-:W-:Y:S01]  /*2340*/  IMAD.MOV.U32 R27, RZ, RZ, R30 ;  /* 0x000000ffff1b7224 */ /* 0x000fe200078e001e */
[----:B------:R-:W-:Y:S01]  /*2350*/  MOV R24, R14 ;  /* 0x0000000e00187202 */ /* 0x000fe20000000f00 */
[----:B------:R-:W-:Y:S01]  /*2360*/  IMAD.MOV.U32 R18, RZ, RZ, R31 ;  /* 0x000000ffff127224 */ /* 0x000fe200078e001f */
[----:B------:R-:W-:Y:S02]  /*2370*/  MOV R23, R13 ;  /* 0x0000000d00177202 */ /* 0x000fe40000000f00 */
[----:B------:R-:W-:Y:S02]  /*2380*/  MOV R22, 0x23a0 ;  /* 0x000023a000167802 */ /* 0x000fe40000000f00 */
[----:B-1----:R-:W-:Y:S05]  /*2390*/  CALL.REL.NOINC `($__internal_0_$__cuda_sm20_div_s64) ;  /* 0x00003c6000007944 */ /* 0x002fea0003c00000 */
[----:B------:R-:W-:Y:S02]  /*23a0*/  MOV R50, R0 ;  /* 0x0000000000327202 */ /* 0x000fe40000000f00 */
[----:B------:R-:W-:Y:S01]  /*23b0*/  MOV R51, R21 ;  /* 0x0000001500337202 */ /* 0x000fe20000000f00 */
[----:B------:R-:W-:Y:S05]  /*23c0*/  BRA `(.L_x_13) ;  /* 0x0000013000007947 */ /* 0x000fea0003800000 */
.L_x_12:
        /* <DEDUP_REMOVED lines=19> */
.L_x_13:
[----:B------:R-:W-:Y:S05]  /*2500*/  BSYNC B0 ;  /* 0x0000000000007941 */ /* 0x000fea0003800000 */
.L_x_11:
[----:B------:R-:W-:Y:S01]  /*2510*/  BAR.SYNC.DEFER_BLOCKING 0x0 ;  /* 0x0000000000007b1d */ /* 0x000fe20000010000 */
[-C--:B------:R-:W-:Y:S01]  /*2520*/  LEA.HI R8, R8, R47.reuse, RZ, 0x3 ;  /* 0x0000002f08087211 */ /* 0x080fe200078f18ff */
[----:B------:R-:W-:Y:S01]  /*2530*/  IMAD.MOV.U32 R45, RZ, RZ, -0x800000 ;  /* 0xff800000ff2d7424 */ /* 0x000fe200078e00ff */
[----:B------:R-:W-:Y:S01]  /*2540*/  MOV R46, 0xff800000 ;  /* 0xff800000002e7802 */ /* 0x000fe20000000f00 */
[----:B------:R-:W-:Y:S01]  /*2550*/  IMAD.MOV.U32 R43, RZ, RZ, -0x800000 ;  /* 0xff800000ff2b7424 */ /* 0x000fe200078e00ff */
[----:B------:R-:W-:Y:S01]  /*2560*/  LOP3.LUT R0, R8, 0xfffffff8, RZ, 0xc0, !PT ;  /* 0xfffffff808007812 */ /* 0x000fe200078ec0ff */
[----:B------:R-:W-:Y:S01]  /*2570*/  IMAD.MOV.U32 R41, RZ, RZ, -0x800000 ;  /* 0xff800000ff297424 */ /* 0x000fe200078e00ff */
[----:B-1----:R-:W-:Y:S01]  /*2580*/  SHF.R.S32.HI R15, RZ, 0x3, R8 ;  /* 0x00000003ff0f7819 */ /* 0x002fe20000011408 */
[----:B------:R-:W-:Y:S01]  /*2590*/  IMAD.MOV.U32 R39, RZ, RZ, -0x800000 ;  /* 0xff800000ff277424 */ /* 0x000fe200078e00ff */
[----:B------:R-:W-:Y:S01]  /*25a0*/  IADD3 R47, -R0, R47, RZ ;  /* 0x0000002f002f7210 */ /* 0x000fe20007ffe1ff */
[----:B------:R-:W-:Y:S01]  /*25b0*/  IMAD.MOV.U32 R37, RZ, RZ, -0x800000 ;  /* 0xff800000ff257424 */ /* 0x000fe200078e00ff */
[----:B------:R-:W-:Y:S01]  /*25c0*/  MOV R44, 0xff800000 ;  /* 0xff800000002c7802 */ /* 0x000fe20000000f00 */
[----:B------:R-:W-:Y:S01]  /*25d0*/  IMAD.MOV.U32 R35, RZ, RZ, -0x800000 ;  /* 0xff800000ff237424 */ /* 0x000fe200078e00ff */
[----:B------:R-:W-:Y:S01]  /*25e0*/  MOV R42, 0xff800000 ;  /* 0xff800000002a7802 */ /* 0x000fe20000000f00 */
[----:B------:R-:W-:Y:S01]  /*25f0*/  IMAD R25, R47, 0x11, R15 ;  /* 0x000000112f197824 */ /* 0x000fe200078e020f */
[----:B------:R-:W-:Y:S01]  /*2600*/  MOV R40, 0xff800000 ;  /* 0xff80000000287802 */ /* 0x000fe20000000f00 */
[----:B------:R-:W-:Y:S01]  /*2610*/  IMAD.MOV.U32 R33, RZ, RZ, -0x800000 ;  /* 0xff800000ff217424 */ /* 0x000fe200078e00ff */
[----:B------:R-:W-:Y:S01]  /*2620*/  MOV R38, 0xff800000 ;  /* 0xff80000000267802 */ /* 0x000fe20000000f00 */
[----:B------:R-:W-:Y:S01]  /*2630*/  IMAD.MOV.U32 R31, RZ, RZ, -0x800000 ;  /* 0xff800000ff1f7424 */ /* 0x000fe200078e00ff */
[----:B------:R-:W-:Y:S01]  /*2640*/  MOV R36, 0xff800000 ;  /* 0xff80000000247802 */ /* 0x000fe20000000f00 */
[----:B------:R-:W-:Y:S01]  /*2650*/  ULDC.U8 UR4, c[0x0][0x329] ;  /* 0x0000ca4000047ab9 */ /* 0x000fe20000000000 */
[----:B------:R-:W-:Y:S01]  /*2660*/  MOV R34, 0xff800000 ;  /* 0xff80000000227802 */ /* 0x000fe20000000f00 */
[----:B------:R-:W-:Y:S01]  /*2670*/  BSSY B1, `(.L_x_14) ;  /* 0x000028c000017945 */ /* 0x000fe20003800000 */
[----:B------:R-:W-:Y:S01]  /*2680*/  MOV R32, 0xff800000 ;  /* 0xff80000000207802 */ /* 0x000fe20000000f00 */
[----:B------:R-:W-:Y:S01]  /*2690*/  @!P6 LDS R45, [R25.X4] ;  /* 0x00000000192de984 */ /* 0x000fe20000004800 */
[----:B------:R-:W-:-:S02]  /*26a0*/  IABS R10, R3 ;  /* 0x00000003000a7213 */ /* 0x000fc40000000000 */
[----:B------:R-:W-:Y:S01]  /*26b0*/  IABS R9, c[0x0][0x1c0] ;  /* 0x0000700000097a13 */ /* 0x000fe20000000000 */
[----:B------:R-:W0:Y:S01]  /*26c0*/  @!P6 LDS R46, [R25.X4+0x220] ;  /* 0x00022000192ee984 */ /* 0x000e220000004800 */
[----:B------:R-:W1:Y:S03]  /*26d0*/  I2F.RP R54, R10 ;  /* 0x0000000a00367306 */ /* 0x000e660000209400 */
[----:B------:R-:W2:Y:S04]  /*26e0*/  @!P6 LDS R43, [R25.X4+0x440] ;  /* 0x00044000192be984 */ /* 0x000ea80000004800 */
[----:B------:R-:W3:Y:S04]  /*26f0*/  @!P6 LDS R44, [R25.X4+0x660] ;  /* 0x00066000192ce984 */ /* 0x000ee80000004800 */
[----:B------:R-:W4:Y:S04]  /*2700*/  @!P6 LDS R41, [R25.X4+0x880] ;  /* 0x000880001929e984 */ /* 0x000f280000004800 */
[----:B------:R-:W5:Y:S01]  /*2710*/  @!P6 LDS R42, [R25.X4+0xaa0] ;  /* 0x000aa000192ae984 */ /* 0x000f620000004800 */
[----:B-1----:R-:W1:Y:S03]  /*2720*/  MUFU.RCP R54, R54 ;  /* 0x0000003600367308 */ /* 0x002e660000001000 */
[----:B------:R-:W5:Y:S04]  /*2730*/  @!P6 LDS R39, [R25.X4+0xcc0] ;  /* 0x000cc0001927e984 */ /* 0x000f680000004800 */
[----:B------:R-:W5:Y:S04]  /*2740*/  @!P6 LDS R40, [R25.X4+0xee0] ;  /* 0x000ee0001928e984 */ /* 0x000f680000004800 */
[----:B------:R-:W5:Y:S04]  /*2750*/  @!P6 LDS R37, [R25.X4+0x1100] ;  /* 0x001100001925e984 */ /* 0x000f680000004800 */
[----:B------:R-:W5:Y:S01]  /*2760*/  @!P6 LDS R38, [R25.X4+0x1320] ;  /* 0x001320001926e984 */ /* 0x000f620000004800 */
[----:B-1----:R-:W-:-:S03]  /*2770*/  IADD3 R54, R54, 0xffffffe, RZ ;  /* 0x0ffffffe36367810 */ /* 0x002fc60007ffe0ff */
[----:B------:R-:W1:Y:S01]  /*2780*/  @!P6 LDS R35, [R25.X4+0x1540] ;  /* 0x001540001923e984 */ /* 0x000e620000004800 */
[----:B------:R4:W-:Y:S03]  /*2790*/  F2I.FTZ.U32.TRUNC.NTZ R55, R54 ;  /* 0x0000003600377305 */ /* 0x0009e6000021f000 */
[----:B------:R-:W1:Y:S01]  /*27a0*/  @!P6 LDS R36, [R25.X4+0x1760] ;  /* 0x001760001924e984 */ /* 0x000e620000004800 */
[----:B0-----:R-:W-:-:S03]  /*27b0*/  FMNMX.FTZ R8, R45, R46, !PT ;  /* 0x0000002e2d087209 */ /* 0x001fc60007810000 */
[----:B------:R-:W0:Y:S01]  /*27c0*/  @!P6 LDS R33, [R25.X4+0x1980] ;  /* 0x001980001921e984 */ /* 0x000e220000004800 */
[----:B--2---:R-:W-:-:S03]  /*27d0*/  FMNMX.FTZ R8, R8, R43, !PT ;  /* 0x0000002b08087209 */ /* 0x004fc60007810000 */
[----:B------:R-:W2:Y:S01]  /*27e0*/  @!P6 LDS R34, [R25.X4+0x1ba0] ;  /* 0x001ba0001922e984 */ /* 0x000ea20000004800 */
[----:B---3--:R-:W-:-:S03]  /*27f0*/  FMNMX.FTZ R8, R8, R44, !PT ;  /* 0x0000002c08087209 */ /* 0x008fc60007810000 */
[----:B------:R-:W3:Y:S01]  /*2800*/  @!P6 LDS R31, [R25.X4+0x1dc0] ;  /* 0x001dc000191fe984 */ /* 0x000ee20000004800 */
[----:B----4-:R-:W-:Y:S01]  /*2810*/  FMNMX.FTZ R8, R8, R41, !PT ;  /* 0x0000002908087209 */ /* 0x010fe20007810000 */
[----:B------:R-:W-:Y:S02]  /*2820*/  HFMA2.MMA R54, -RZ, RZ, 0, 0 ;  /* 0x00000000ff367435 */ /* 0x000fe400000001ff */
[----:B------:R-:W4:Y:S01]  /*2830*/  @!P6 LDS R32, [R25.X4+0x1fe0] ;  /* 0x001fe0001920e984 */ /* 0x000f220000004800 */
[----:B-----5:R-:W-:-:S04]  /*2840*/  FMNMX.FTZ R8, R8, R42, !PT ;  /* 0x0000002a08087209 */ /* 0x020fc80007810000 */
[----:B------:R-:W-:-:S04]  /*2850*/  FMNMX.FTZ R8, R8, R39, !PT ;  /* 0x0000002708087209 */ /* 0x000fc80007810000 */
[----:B------:R-:W-:-:S04]  /*2860*/  FMNMX.FTZ R8, R8, R40, !PT ;  /* 0x0000002808087209 */ /* 0x000fc80007810000 */
[----:B------:R-:W-:-:S04]  /*2870*/  FMNMX.FTZ R8, R8, R37, !PT ;  /* 0x0000002508087209 */ /* 0x000fc80007810000 */
[----:B------:R-:W-:-:S04]  /*2880*/  FMNMX.FTZ R8, R8, R38, !PT ;  /* 0x0000002608087209 */ /* 0x000fc80007810000 */
[----:B-1----:R-:W-:-:S04]  /*2890*/  FMNMX.FTZ R8, R8, R35, !PT ;  /* 0x0000002308087209 */ /* 0x002fc80007810000 */
[----:B------:R-:W-:-:S04]  /*28a0*/  FMNMX.FTZ R8, R8, R36, !PT ;  /* 0x0000002408087209 */ /* 0x000fc80007810000 */
[----:B0-----:R-:W-:-:S04]  /*28b0*/  FMNMX.FTZ R8, R8, R33, !PT ;  /* 0x0000002108087209 */ /* 0x001fc80007810000 */
[----:B--2---:R-:W-:-:S04]  /*28c0*/  FMNMX.FTZ R8, R8, R34, !PT ;  /* 0x0000002208087209 */ /* 0x004fc80007810000 */
[----:B---3--:R-:W-:-:S04]  /*28d0*/  FMNMX.FTZ R8, R8, R31, !PT ;  /* 0x0000001f08087209 */ /* 0x008fc80007810000 */
[----:B----4-:R-:W-:-:S05]  /*28e0*/  FMNMX.FTZ R8, R8, R32, !PT ;  /* 0x0000002008087209 */ /* 0x010fca0007810000 */
[----:B------:R-:W0:Y:S02]  /*28f0*/  SHFL.BFLY PT, R0, R8, 0x4, 0x1f ;  /* 0x0c801f0008007f89 */ /* 0x000e2400000e0000 */
[----:B0-----:R-:W-:-:S05]  /*2900*/  FMNMX.FTZ R0, R8, R0, !PT ;  /* 0x0000000008007209 */ /* 0x001fca0007810000 */
[----:B------:R-:W0:Y:S02]  /*2910*/  SHFL.BFLY PT, R8, R0, 0x2, 0x1f ;  /* 0x0c401f0000087f89 */ /* 0x000e2400000e0000 */
[----:B0-----:R-:W-:-:S05]  /*2920*/  FMNMX.FTZ R8, R0, R8, !PT ;  /* 0x0000000800087209 */ /* 0x001fca0007810000 */
[----:B------:R-:W0:Y:S02]  /*2930*/  SHFL.BFLY PT, R0, R8, 0x1, 0x1f ;  /* 0x0c201f0008007f89 */ /* 0x000e2400000e0000 */
[----:B0-----:R-:W-:Y:S02]  /*2940*/  FMNMX.FTZ R0, R8, R0, !PT ;  /* 0x0000000008007209 */ /* 0x001fe40007810000 */
[----:B------:R-:W-:Y:S02]  /*2950*/  I2F.U32.RP R8, R9 ;  /* 0x0000000900087306 */ /* 0x000fe40000209000 */
[----:B------:R-:W-:-:S04]  /*2960*/  FSETP.NEU.FTZ.AND P0, PT, R0, -INF , PT ;  /* 0xff8000000000780b */ /* 0x000fc80003f1d000 */
[----:B------:R-:W-:-:S05]  /*2970*/  FSEL R0, R0, RZ, P0 ;  /* 0x000000ff00007208 */ /* 0x000fca0000000000 */
[C---:B------:R-:W-:Y:S02]  /*2980*/  FADD.FTZ R49, -R0.reuse, R45 ;  /* 0x0000002d00317221 */ /* 0x040fe40000010100 */
[----:B------:R-:W-:Y:S02]  /*2990*/  FADD.FTZ R30, -R0, R46 ;  /* 0x0000002e001e7221 */ /* 0x000fe40000010100 */
[----:B------:R-:W-:Y:S02]  /*29a0*/  FMUL.FTZ R49, R49, 1.4426950216293334961 ;  /* 0x3fb8aa3b31317820 */ /* 0x000fe40000410000 */
[----:B------:R-:W-:Y:S02]  /*29b0*/  FMUL.FTZ R30, R30, 1.4426950216293334961 ;  /* 0x3fb8aa3b1e1e7820 */ /* 0x000fe40000410000 */
[C---:B------:R-:W-:Y:S02]  /*29c0*/  FADD.FTZ R29, -R0.reuse, R43 ;  /* 0x0000002b001d7221 */ /* 0x040fe40000010100 */
[----:B------:R-:W-:Y:S01]  /*29d0*/  FADD.FTZ R27, -R0, R44 ;  /* 0x0000002c001b7221 */ /* 0x000fe20000010100 */
[----:B------:R-:W-:Y:S01]  /*29e0*/  MUFU.EX2 R49, R49 ;  /* 0x0000003100317308 */ /* 0x000fe20000000800 */
[----:B------:R-:W-:-:S02]  /*29f0*/  FMUL.FTZ R29, R29, 1.4426950216293334961 ;  /* 0x3fb8aa3b1d1d7820 */ /* 0x000fc40000410000 */
[----:B------:R-:W-:Y:S02]  /*2a00*/  FMUL.FTZ R27, R27, 1.4426950216293334961 ;  /* 0x3fb8aa3b1b1b7820 */ /* 0x000fe40000410000 */
[C---:B------:R-:W-:Y:S02]  /*2a10*/  FADD.FTZ R26, -R0.reuse, R41 ;  /* 0x00000029001a7221 */ /* 0x040fe40000010100 */
[----:B------:R-:W-:Y:S01]  /*2a20*/  FADD.FTZ R24, -R0, R42 ;  /* 0x0000002a00187221 */ /* 0x000fe20000010100 */
[----:B------:R-:W0:Y:S01]  /*2a30*/  MUFU.EX2 R30, R30 ;  /* 0x0000001e001e7308 */ /* 0x000e220000000800 */
[----:B------:R-:W-:Y:S02]  /*2a40*/  FMUL.FTZ R26, R26, 1.4426950216293334961 ;  /* 0x3fb8aa3b1a1a7820 */ /* 0x000fe40000410000 */
[----:B------:R-:W-:Y:S02]  /*2a50*/  FMUL.FTZ R24, R24, 1.4426950216293334961 ;  /* 0x3fb8aa3b18187820 */ /* 0x000fe40000410000 */
[----:B------:R-:W-:-:S02]  /*2a60*/  FADD.FTZ R23, -R0, R39 ;  /* 0x0000002700177221 */ /* 0x000fc40000010100 */
[----:B------:R-:W-:Y:S01]  /*2a70*/  FADD.FTZ R22, -R0, R40 ;  /* 0x0000002800167221 */ /* 0x000fe20000010100 */
[----:B------:R-:W1:Y:S01]  /*2a80*/  MUFU.EX2 R29, R29 ;  /* 0x0000001d001d7308 */ /* 0x000e620000000800 */
[----:B------:R-:W-:Y:S02]  /*2a90*/  FMUL.FTZ R23, R23, 1.4426950216293334961 ;  /* 0x3fb8aa3b17177820 */ /* 0x000fe40000410000 */
[----:B------:R-:W-:Y:S02]  /*2aa0*/  FMUL.FTZ R22, R22, 1.4426950216293334961 ;  /* 0x3fb8aa3b16167820 */ /* 0x000fe40000410000 */
[C---:B------:R-:W-:Y:S02]  /*2ab0*/  FADD.FTZ R21, -R0.reuse, R37 ;  /* 0x0000002500157221 */ /* 0x040fe40000010100 */
[----:B------:R-:W-:Y:S01]  /*2ac0*/  FADD.FTZ R20, -R0, R38 ;  /* 0x0000002600147221 */ /* 0x000fe20000010100 */
[----:B------:R-:W2:Y:S01]  /*2ad0*/  MUFU.EX2 R27, R27 ;  /* 0x0000001b001b7308 */ /* 0x000ea20000000800 */
[----:B0-----:R-:W-:-:S02]  /*2ae0*/  FADD.FTZ R30, R49, R30 ;  /* 0x0000001e311e7221 */ /* 0x001fc40000010000 */
[----:B------:R-:W-:Y:S02]  /*2af0*/  FMUL.FTZ R21, R21, 1.4426950216293334961 ;  /* 0x3fb8aa3b15157820 */ /* 0x000fe40000410000 */
[----:B------:R-:W-:Y:S02]  /*2b00*/  FMUL.FTZ R20, R20, 1.4426950216293334961 ;  /* 0x3fb8aa3b14147820 */ /* 0x000fe40000410000 */
[----:B------:R-:W-:Y:S01]  /*2b10*/  FADD.FTZ R19, -R0, R35 ;  /* 0x0000002300137221 */ /* 0x000fe20000010100 */
[----:B------:R-:W0:Y:S01]  /*2b20*/  MUFU.EX2 R26, R26 ;  /* 0x0000001a001a7308 */ /* 0x000e220000000800 */
[----:B-1----:R-:W-:Y:S02]  /*2b30*/  FADD.FTZ R30, R30, R29 ;  /* 0x0000001d1e1e7221 */ /* 0x002fe40000010000 */
[----:B------:R-:W-:Y:S02]  /*2b40*/  FMUL.FTZ R19, R19, 1.4426950216293334961 ;  /* 0x3fb8aa3b13137820 */ /* 0x000fe40000410000 */
[----:B------:R-:W-:-:S02]  /*2b50*/  FADD.FTZ R18, -R0, R36 ;  /* 0x0000002400127221 */ /* 0x000fc40000010100 */
[----:B------:R-:W-:Y:S01]  /*2b60*/  FADD.FTZ R29, -R0, R33 ;  /* 0x00000021001d7221 */ /* 0x000fe20000010100 */
[----:B------:R-:W1:Y:S01]  /*2b70*/  MUFU.EX2 R24, R24 ;  /* 0x0000001800187308 */ /* 0x000e620000000800 */
[----:B--2---:R-:W-:Y:S01]  /*2b80*/  FADD.FTZ R27, R30, R27 ;  /* 0x0000001b1e1b7221 */ /* 0x004fe20000010000 */
[----:B------:R-:W-:Y:S01]  /*2b90*/  MOV R30, 0x7f800000 ;  /* 0x7f800000001e7802 */ /* 0x000fe20000000f00 */
[----:B------:R-:W-:Y:S02]  /*2ba0*/  FMUL.FTZ R18, R18, 1.4426950216293334961 ;  /* 0x3fb8aa3b12127820 */ /* 0x000fe40000410000 */
[----:B------:R-:W-:-:S03]  /*2bb0*/  FMUL.FTZ R29, R29, 1.4426950216293334961 ;  /* 0x3fb8aa3b1d1d7820 */ /* 0x000fc60000410000 */
[----:B------:R-:W2:Y:S01]  /*2bc0*/  MUFU.EX2 R23, R23 ;  /* 0x0000001700177308 */ /* 0x000ea20000000800 */
[----:B0-----:R-:W-:Y:S02]  /*2bd0*/  FADD.FTZ R27, R27, R26 ;  /* 0x0000001a1b1b7221 */ /* 0x001fe40000010000 */
[----:B------:R-:W-:-:S04]  /*2be0*/  FADD.FTZ R26, -R0, R34 ;  /* 0x00000022001a7221 */ /* 0x000fc80000010100 */
[----:B------:R-:W-:Y:S01]  /*2bf0*/  FMUL.FTZ R26, R26, 1.4426950216293334961 ;  /* 0x3fb8aa3b1a1a7820 */ /* 0x000fe20000410000 */
[----:B------:R-:W0:Y:S01]  /*2c00*/  MUFU.EX2 R22, R22 ;  /* 0x0000001600167308 */ /* 0x000e220000000800 */
[----:B-1----:R-:W-:-:S07]  /*2c10*/  FADD.FTZ R24, R27, R24 ;  /* 0x000000181b187221 */ /* 0x002fce0000010000 */
[----:B------:R-:W1:Y:S01]  /*2c20*/  MUFU.EX2 R21, R21 ;  /* 0x0000001500157308 */ /* 0x000e620000000800 */
[----:B--2---:R-:W-:Y:S02]  /*2c30*/  FADD.FTZ R24, R24, R23 ;  /* 0x0000001718187221 */ /* 0x004fe40000010000 */
[----:B------:R-:W-:-:S04]  /*2c40*/  FADD.FTZ R23, -R0, R31 ;  /* 0x0000001f00177221 */ /* 0x000fc80000010100 */
[----:B------:R-:W-:Y:S01]  /*2c50*/  FMUL.FTZ R23, R23, 1.4426950216293334961 ;  /* 0x3fb8aa3b17177820 */ /* 0x000fe20000410000 */
[----:B------:R-:W2:Y:S01]  /*2c60*/  MUFU.EX2 R20, R20 ;  /* 0x0000001400147308 */ /* 0x000ea20000000800 */
[----:B0-----:R-:W-:-:S07]  /*2c70*/  FADD.FTZ R22, R24, R22 ;  /* 0x0000001618167221 */ /* 0x001fce0000010000 */
[----:B------:R-:W0:Y:S01]  /*2c80*/  MUFU.EX2 R19, R19 ;  /* 0x0000001300137308 */ /* 0x000e220000000800 */
[----:B-1----:R-:W-:Y:S02]  /*2c90*/  FADD.FTZ R22, R22, R21 ;  /* 0x0000001516167221 */ /* 0x002fe40000010000 */
[----:B------:R-:W-:-:S04]  /*2ca0*/  FADD.FTZ R21, -R0, R32 ;  /* 0x0000002000157221 */ /* 0x000fc80000010100 */
[----:B------:R-:W-:Y:S01]  /*2cb0*/  FMUL.FTZ R21, R21, 1.4426950216293334961 ;  /* 0x3fb8aa3b15157820 */ /* 0x000fe20000410000 */
[----:B------:R-:W1:Y:S01]  /*2cc0*/  MUFU.EX2 R18, R18 ;  /* 0x0000001200127308 */ /* 0x000e620000000800 */
[----:B--2---:R-:W-:-:S07]  /*2cd0*/  FADD.FTZ R20, R22, R20 ;  /* 0x0000001416147221 */ /* 0x004fce0000010000 */
[----:B------:R-:W2:Y:S01]  /*2ce0*/  MUFU.EX2 R29, R29 ;  /* 0x0000001d001d7308 */ /* 0x000ea20000000800 */
[----:B0-----:R-:W-:Y:S01]  /*2cf0*/  FADD.FTZ R19, R20, R19 ;  /* 0x0000001314137221 */ /* 0x001fe20000010000 */
[----:B------:R-:W-:-:S06]  /*2d00*/  IADD3 R20, R7, R10, RZ ;  /* 0x0000000a07147210 */ /* 0x000fcc0007ffe0ff */
[----:B------:R-:W0:Y:S01]  /*2d10*/  MUFU.EX2 R26, R26 ;  /* 0x0000001a001a7308 */ /* 0x000e220000000800 */
[----:B-1----:R-:W-:-:S07]  /*2d20*/  FADD.FTZ R18, R19, R18 ;  /* 0x0000001213127221 */ /* 0x002fce0000010000 */
[----:B------:R-:W1:Y:S01]  /*2d30*/  MUFU.EX2 R23, R23 ;  /* 0x0000001700177308 */ /* 0x000e620000000800 */
[----:B--2---:R-:W-:-:S07]  /*2d40*/  FADD.FTZ R29, R18, R29 ;  /* 0x0000001d121d7221 */ /* 0x004fce0000010000 */
[----:B------:R-:W2:Y:S01]  /*2d50*/  MUFU.EX2 R21, R21 ;  /* 0x0000001500157308 */ /* 0x000ea20000000800 */
[----:B0-----:R-:W-:-:S04]  /*2d60*/  FADD.FTZ R26, R29, R26 ;  /* 0x0000001a1d1a7221 */ /* 0x001fc80000010000 */
[----:B-1----:R-:W-:-:S03]  /*2d70*/  FADD.FTZ R23, R26, R23 ;  /* 0x000000171a177221 */ /* 0x002fc60000010000 */
[----:B------:R2:W0:Y:S01]  /*2d80*/  MUFU.RCP R19, R8 ;  /* 0x0000000800137308 */ /* 0x0004220000001000 */
[----:B------:R-:W-:Y:S02]  /*2d90*/  IMAD.MOV.U32 R26, RZ, RZ, RZ ;  /* 0x000000ffff1a7224 */ /* 0x000fe400078e00ff */
[----:B--2---:R-:W-:Y:S01]  /*2da0*/  FADD.FTZ R8, R23, R21 ;  /* 0x0000001517087221 */ /* 0x004fe20000010000 */
[----:B0-----:R-:W-:Y:S01]  /*2db0*/  IADD3 R19, R19, 0xffffffe, RZ ;  /* 0x0ffffffe13137810 */ /* 0x001fe20007ffe0ff */
[----:B------:R-:W-:-:S03]  /*2dc0*/  IMAD.MOV R21, RZ, RZ, -R55 ;  /* 0x000000ffff157224 */ /* 0x000fc600078e0a37 */
[----:B------:R-:W0:Y:S01]  /*2dd0*/  SHFL.BFLY PT, R18, R8, 0x4, 0x1f ;  /* 0x0c801f0008127f89 */ /* 0x000e2200000e0000 */
[----:B------:R1:W2:Y:S01]  /*2de0*/  F2I.FTZ.U32.TRUNC.NTZ R27, R19 ;  /* 0x00000013001b7305 */ /* 0x0002a2000021f000 */
[----:B------:R-:W-:-:S04]  /*2df0*/  IMAD R21, R21, R10, RZ ;  /* 0x0000000a15157224 */ /* 0x000fc800078e02ff */
[----:B------:R-:W-:Y:S01]  /*2e00*/  IMAD.HI.U32 R21, R55, R21, R54 ;  /* 0x0000001537157227 */ /* 0x000fe200078e0036 */
[----:B-1----:R-:W-:-:S03]  /*2e10*/  IABS R19, R20 ;  /* 0x0000001400137213 */ /* 0x002fc60000000000 */
[----:B--2---:R-:W-:Y:S01]  /*2e20*/  IMAD.MOV R7, RZ, RZ, -R27 ;  /* 0x000000ffff077224 */ /* 0x004fe200078e0a1b */
[----:B------:R-:W-:-:S03]  /*2e30*/  MOV R23, R19 ;  /* 0x0000001300177202 */ /* 0x000fc60000000f00 */
[----:B------:R-:W-:Y:S01]  /*2e40*/  IMAD R7, R7, R9, RZ ;  /* 0x0000000907077224 */ /* 0x000fe200078e02ff */
[----:B------:R-:W-:Y:S01]  /*2e50*/  IABS R19, c[0x0][0x1c0] ;  /* 0x0000700000137a13 */ /* 0x000fe20000000000 */
[----:B0-----:R-:W-:Y:S01]  /*2e60*/  FADD.FTZ R18, R8, R18 ;  /* 0x0000001208127221 */ /* 0x001fe20000010000 */
[----:B------:R-:W-:Y:S01]  /*2e70*/  IABS R8, R3 ;  /* 0x0000000300087213 */ /* 0x000fe20000000000 */
[----:B------:R-:W-:Y:S01]  /*2e80*/  IMAD.HI.U32 R21, R21, R23, RZ ;  /* 0x0000001715157227 */ /* 0x000fe200078e00ff */
[----:B------:R-:W-:Y:S02]  /*2e90*/  IADD3 R19, RZ, -R19, RZ ;  /* 0x80000013ff137210 */ /* 0x000fe40007ffe0ff */
[----:B------:R-:W0:Y:S01]  /*2ea0*/  SHFL.BFLY PT, R22, R18, 0x2, 0x1f ;  /* 0x0c401f0012167f89 */ /* 0x000e2200000e0000 */
[----:B------:R-:W-:Y:S02]  /*2eb0*/  IMAD.MOV R8, RZ, RZ, -R8 ;  /* 0x000000ffff087224 */ /* 0x000fe400078e0a08 */
[----:B------:R-:W-:-:S04]  /*2ec0*/  IMAD.HI.U32 R7, R27, R7, R26 ;  /* 0x000000071b077227 */ /* 0x000fc800078e001a */
[----:B------:R-:W-:Y:S02]  /*2ed0*/  IMAD R8, R21, R8, R23 ;  /* 0x0000000815087224 */ /* 0x000fe400078e0217 */
[----:B------:R-:W-:-:S03]  /*2ee0*/  IMAD.HI.U32 R7, R7, R23, RZ ;  /* 0x0000001707077227 */ /* 0x000fc600078e00ff */
[----:B------:R-:W-:Y:S01]  /*2ef0*/  ISETP.GT.U32.AND P0, PT, R10, R8, PT ;  /* 0x000000080a00720c */ /* 0x000fe20003f04070 */
[----:B------:R-:W-:-:S05]  /*2f00*/  IMAD R19, R7, R19, R23 ;  /* 0x0000001307137224 */ /* 0x000fca00078e0217 */
[----:B------:R-:W-:Y:S01]  /*2f10*/  ISETP.GT.U32.AND P5, PT, R9, R19, PT ;  /* 0x000000130900720c */ /* 0x000fe20003fa4070 */
[----:B0-----:R-:W-:-:S06]  /*2f20*/  FADD.FTZ R22, R18, R22 ;  /* 0x0000001612167221 */ /* 0x001fcc0000010000 */
[----:B------:R-:W-:Y:S01]  /*2f30*/  @!P0 IADD3 R21, R21, 0x1, RZ ;  /* 0x0000000115158810 */ /* 0x000fe20007ffe0ff */
[----:B------:R-:W-:Y:S01]  /*2f40*/  @!P0 IMAD.IADD R8, R8, 0x1, -R10 ;  /* 0x0000000108088824 */ /* 0x000fe200078e0a0a */
[----:B------:R-:W-:Y:S01]  /*2f50*/  ISETP.GT.AND P0, PT, R3, RZ, PT ;  /* 0x000000ff0300720c */ /* 0x000fe20003f04270 */
[----:B------:R-:W0:Y:S03]  /*2f60*/  SHFL.BFLY PT, R18, R22, 0x1, 0x1f ;  /* 0x0c201f0016127f89 */ /* 0x000e2600000e0000 */
[-C--:B------:R-:W-:Y:S02]  /*2f70*/  ISETP.GE.U32.AND P4, PT, R8, R10.reuse, PT ;  /* 0x0000000a0800720c */ /* 0x080fe40003f86070 */
[----:B------:R-:W-:Y:S02]  /*2f80*/  LOP3.LUT R8, R20, R10, RZ, 0x3c, !PT ;  /* 0x0000000a14087212 */ /* 0x000fe400078e3cff */
[----:B------:R-:W-:-:S02]  /*2f90*/  @!P5 IADD3 R19, R19, -R9, RZ ;  /* 0x800000091313d210 */ /* 0x000fc40007ffe0ff */
[----:B------:R-:W-:Y:S02]  /*2fa0*/  ISETP.GE.AND P3, PT, R8, RZ, PT ;  /* 0x000000ff0800720c */ /* 0x000fe40003f66270 */
[----:B------:R-:W-:Y:S01]  /*2fb0*/  ISETP.GE.U32.AND P1, PT, R19, R9, PT ;  /* 0x000000091300720c */ /* 0x000fe20003f26070 */
[----:B------:R-:W1:Y:S01]  /*2fc0*/  S2R R8, SR_TID.X ;  /* 0x0000000000087919 */ /* 0x000e620000002100 */
[----:B------:R-:W-:Y:S02]  /*2fd0*/  LOP3.LUT R20, R20, c[0x0][0x1c0], RZ, 0x3c, !PT ;  /* 0x0000700014147a12 */ /* 0x000fe400078e3cff */
[----:B------:R-:W-:Y:S02]  /*2fe0*/  @!P5 IADD3 R7, R7, 0x1, RZ ;  /* 0x000000010707d810 */ /* 0x000fe40007ffe0ff */
[----:B------:R-:W-:Y:S02]  /*2ff0*/  ISETP.GE.AND P2, PT, R20, RZ, PT ;  /* 0x000000ff1400720c */ /* 0x000fe40003f46270 */
[----:B------:R-:W-:-:S02]  /*3000*/  @P4 IADD3 R21, R21, 0x1, RZ ;  /* 0x0000000115154810 */ /* 0x000fc40007ffe0ff */
[----:B------:R-:W-:Y:S02]  /*3010*/  ISETP.GT.AND P4, PT, R4, RZ, PT ;  /* 0x000000ff0400720c */ /* 0x000fe40003f84270 */
[----:B------:R-:W-:Y:S01]  /*3020*/  ISETP.NE.AND P5, PT, R3, RZ, PT ;  /* 0x000000ff0300720c */ /* 0x000fe20003fa5270 */
[----:B------:R-:W-:Y:S01]  /*3030*/  @!P3 IMAD.MOV R21, RZ, RZ, -R21 ;  /* 0x000000ffff15b224 */ /* 0x000fe200078e0a15 */
[----:B------:R-:W-:Y:S01]  /*3040*/  @P1 IADD3 R7, R7, 0x1, RZ ;  /* 0x0000000107071810 */ /* 0x000fe20007ffe0ff */
[----:B0-----:R-:W-:Y:S01]  /*3050*/  FADD.FTZ R18, R22, R18 ;  /* 0x0000001216127221 */ /* 0x001fe20000010000 */
[----:B------:R-:W-:Y:S02]  /*3060*/  SHF.R.S32.HI R22, RZ, 0x1f, R3 ;  /* 0x0000001fff167819 */ /* 0x000fe40000011403 */
[----:B------:R-:W-:Y:S02]  /*3070*/  LEA.HI.SX32 R9, R3, 0x1, 0x1 ;  /* 0x0000000103097811 */ /* 0x000fe400078f0aff */
[----:B------:R-:W-:Y:S01]  /*3080*/  FSETP.NE.FTZ.AND P1, PT, R18, RZ, PT ;  /* 0x000000ff1200720b */ /* 0x000fe20003f35000 */
[----:B------:R-:W-:Y:S01]  /*3090*/  @!P0 IMAD.MOV R9, RZ, RZ, R22 ;  /* 0x000000ffff098224 */ /* 0x000fe200078e0216 */
[----:B------:R-:W-:-:S02]  /*30a0*/  ISETP.NE.AND P0, PT, RZ, c[0x0][0x1c0], PT ;  /* 0x00007000ff007a0c */ /* 0x000fc40003f05270 */
[----:B------:R-:W-:Y:S02]  /*30b0*/  @!P2 IADD3 R7, -R7, RZ, RZ ;  /* 0x000000ff0707a210 */ /* 0x000fe40007ffe1ff */
[----:B------:R-:W-:Y:S02]  /*30c0*/  SHF.R.S32.HI R19, RZ, 0x1f, R4 ;  /* 0x0000001fff137819 */ /* 0x000fe40000011404 */
[----:B-1----:R-:W-:Y:S02]  /*30d0*/  LOP3.LUT P2, RZ, R8, 0x7, RZ, 0xc0, !PT ;  /* 0x0000000708ff7812 */ /* 0x002fe4000784c0ff */
[----:B------:R-:W-:Y:S02]  /*30e0*/  LEA.HI.SX32 R20, R4, 0x1, 0x1 ;  /* 0x0000000104147811 */ /* 0x000fe400078f0aff */
[----:B------:R-:W-:Y:S01]  /*30f0*/  @!P4 IADD3 R20, R19, RZ, RZ ;  /* 0x000000ff1314c210 */ /* 0x000fe20007ffe0ff */
[----:B------:R-:W0:Y:S01]  /*3100*/  @P1 MUFU.LG2 R18, R18 ;  /* 0x0000001200121308 */ /* 0x000e220000000c00 */
[----:B------:R-:W-:-:S02]  /*3110*/  ISETP.GT.OR P2, PT, R8, 0x7f, P2 ;  /* 0x0000007f0800780c */ /* 0x000fc40001744670 */
[----:B------:R-:W-:Y:S02]  /*3120*/  MOV R19, c[0x0][0x214] ;  /* 0x0000850000137a02 */ /* 0x000fe40000000f00 */
[----:B------:R-:W-:Y:S02]  /*3130*/  ISETP.NE.AND P3, PT, RZ, UR4, PT ;  /* 0x00000004ff007c0c */ /* 0x000fe4000bf65270 */
[----:B------:R-:W-:Y:S02]  /*3140*/  @!P5 LOP3.LUT R21, RZ, R10, RZ, 0x33, !PT ;  /* 0x0000000aff15d212 */ /* 0x000fe400078e33ff */
[----:B------:R-:W-:Y:S02]  /*3150*/  SEL R10, R19, 0x1, !P3 ;  /* 0x00000001130a7807 */ /* 0x000fe40005800000 */
[----:B------:R-:W-:Y:S02]  /*3160*/  @!P0 LOP3.LUT R7, RZ, c[0x0][0x1c0], RZ, 0x33, !PT ;  /* 0x00007000ff078a12 */ /* 0x000fe400078e33ff */
[----:B------:R-:W-:Y:S01]  /*3170*/  ISETP.LT.U32.AND P0, PT, R52, R21, PT ;  /* 0x000000153400720c */ /* 0x000fe20003f01070 */
[-C--:B------:R-:W-:Y:S01]  /*3180*/  IMAD R6, R6, R10.reuse, RZ ;  /* 0x0000000a06067224 */ /* 0x080fe200078e02ff */
[----:B------:R-:W-:Y:S01]  /*3190*/  SHF.R.S32.HI R19, RZ, 0x1f, R21 ;  /* 0x0000001fff137819 */ /* 0x000fe20000011415 */
[----:B------:R-:W-:-:S02]  /*31a0*/  IMAD R8, R7, R10, RZ ;  /* 0x0000000a07087224 */ /* 0x000fc400078e02ff */
[----:B------:R-:W-:Y:S01]  /*31b0*/  IMAD R7, R6, R20, RZ ;  /* 0x0000001406077224 */ /* 0x000fe200078e02ff */
[----:B------:R-:W-:Y:S01]  /*31c0*/  ISETP.LT.AND.EX P0, PT, R53, R19, PT, P0 ;  /* 0x000000133500720c */ /* 0x000fe20003f01300 */
[----:B------:R-:W-:Y:S02]  /*31d0*/  IMAD R8, R9, R8, RZ ;  /* 0x0000000809087224 */ /* 0x000fe400078e02ff */
[----:B0-----:R-:W-:Y:S01]  /*31e0*/  @P1 FFMA.FTZ R30, R18, 0.69314718246459960938, R0 ;  /* 0x3f317218121e1823 */ /* 0x001fe20000010000 */
[----:B------:R-:W-:Y:S02]  /*31f0*/  SEL R10, R52, R21, P0 ;  /* 0x00000015340a7207 */ /* 0x000fe40000000000 */
[----:B------:R-:W-:Y:S01]  /*3200*/  SEL R9, R53, R19, P0 ;  /* 0x0000001335097207 */ /* 0x000fe20000000000 */
[----:B------:R-:W-:Y:S05]  /*3210*/  @P2 BRA `(.L_x_15) ;  /* 0x00001d1000002947 */ /* 0x000fea0003800000 */
[----:B------:R-:W-:Y:S01]  /*3220*/  ULDC.U8 UR4, c[0x0][0x328] ;  /* 0x0000ca0000047ab9 */ /* 0x000fe20000000000 */
[----:B------:R-:W-:Y:S02]  /*3230*/  IADD3 R52, P0, R15, UR7, RZ ;  /* 0x000000070f347c10 */ /* 0x000fe4000ff1e0ff */
[----:B------:R-:W-:-:S02]  /*3240*/  ISETP.NE.AND P1, PT, RZ, UR4, PT ;  /* 0x00000004ff007c0c */ /* 0x000fc4000bf25270 */
[----:B------:R-:W-:-:S11]  /*3250*/  LEA.HI.X.SX32 R53, R15, UR6, 0x1, P0 ;  /* 0x000000060f357c11 */ /* 0x000fd600080f0eff */
[----:B------:R-:W-:Y:S05]  /*3260*/  @!P1 BRA `(.L_x_16) ;  /* 0x00001c9000009947 */ /* 0x000fea0003800000 */
[----:B------:R-:W-:Y:S01]  /*3270*/  ISETP.GE.U32.AND P1, PT, R52, R28, PT ;  /* 0x0000001c3400720c */ /* 0x000fe20003f26070 */
[----:B------:R-:W-:-:S03]  /*3280*/  IMAD.MOV.U32 R6, RZ, RZ, c[0x0][0x1c0] ;  /* 0x00007000ff067624 */ /* 0x000fc600078e00ff */
[----:B------:R-:W-:Y:S02]  /*3290*/  ISETP.GE.AND.EX P1, PT, R53, R5, PT, P1 ;  /* 0x000000053500720c */ /* 0x000fe40003f26310 */
[----:B------:R-:W-:Y:S02]  /*32a0*/  ISETP.LT.U32.AND P0, PT, R6, 0x1, PT ;  /* 0x000000010600780c */ /* 0x000fe40003f01070 */
[----:B------:R-:W-:-:S04]  /*32b0*/  SHF.R.S32.HI R0, RZ, 0x1f, R6 ;  /* 0x0000001fff007819 */ /* 0x000fc80000011406 */
[----:B------:R-:W-:-:S04]  /*32c0*/  ISETP.LT.AND.EX P0, PT, R0, RZ, PT, P0 ;  /* 0x000000ff0000720c */ /* 0x000fc80003f01300 */
[----:B------:R-:W-:Y:S02]  /*32d0*/  SEL R6, R6, 0x1, P0 ;  /* 0x0000000106067807 */ /* 0x000fe40000000000 */
[----:B------:R-:W-:Y:S01]  /*32e0*/  SEL R5, R0, RZ, P0 ;  /* 0x000000ff00057207 */ /* 0x000fe20000000000 */
[----:B------:R-:W-:Y:S05]  /*32f0*/  @P1 BRA `(.L_x_15) ;  /* 0x00001c3000001947 */ /* 0x000fea0003800000 */
[----:B------:R-:W-:Y:S01]  /*3300*/  IADD3 R0, P1, R6, 0x1, RZ ;  /* 0x0000000106007810 */ /* 0x000fe20007f3e0ff */
[----:B------:R-:W-:Y:S03]  /*3310*/  BSSY B0, `(.L_x_17) ;  /* 0x0000036000007945 */ /* 0x000fe60003800000 */
[----:B------:R-:W-:Y:S01]  /*3320*/  ISETP.GE.U32.AND P0, PT, R0, 0x3, PT ;  /* 0x000000030000780c */ /* 0x000fe20003f06070 */
[----:B------:R-:W-:-:S05]  /*3330*/  IMAD.X R0, RZ, RZ, R5, P1 ;  /* 0x000000ffff007224 */ /* 0x000fca00008e0605 */
[----:B------:R-:W-:-:S04]  /*3340*/  ISETP.GE.U32.AND.EX P0, PT, R0, RZ, PT, P0 ;  /* 0x000000ff0000720c */ /* 0x000fc80003f06100 */
[----:B------:R-:W-:Y:S02]  /*3350*/  SEL R0, R5, RZ, !P0 ;  /* 0x000000ff05007207 */ /* 0x000fe40004000000 */
[----:B------:R-:W-:-:S03]  /*3360*/  SEL R18, R6, RZ, !P0 ;  /* 0x000000ff06127207 */ /* 0x000fc60004000000 */
[-C--:B------:R-:W-:Y:S02]  /*3370*/  IMAD R0, R0, R48.reuse, RZ ;  /* 0x0000003000007224 */ /* 0x080fe400078e02ff */
[----:B------:R-:W-:-:S04]  /*3380*/  IMAD.WIDE.U32 R20, R18, R48, RZ ;  /* 0x0000003012147225 */ /* 0x000fc800078e00ff */
[----:B------:R-:W-:Y:S02]  /*3390*/  IMAD R0, R18, R2, R0 ;  /* 0x0000000212007224 */ /* 0x000fe400078e0200 */
[----:B------:R-:W-:-:S03]  /*33a0*/  IMAD.WIDE.U32 R56, R20, R6, RZ ;  /* 0x0000000614387225 */ /* 0x000fc600078e00ff */
[----:B------:R-:W-:-:S05]  /*33b0*/  IADD3 R0, R21, R0, RZ ;  /* 0x0000000015007210 */ /* 0x000fca0007ffe0ff */
[----:B------:R-:W-:-:S04]  /*33c0*/  IMAD R19, R0, R6, RZ ;  /* 0x0000000600137224 */ /* 0x000fc800078e02ff */
[----:B------:R-:W-:-:S04]  /*33d0*/  IMAD R19, R5, R20, R19 ;  /* 0x0000001405137224 */ /* 0x000fc800078e0213 */
[----:B------:R-:W-:-:S05]  /*33e0*/  IMAD.IADD R19, R57, 0x1, R19 ;  /* 0x0000000139137824 */ /* 0x000fca00078e0213 */
        /* <DEDUP_REMOVED lines=9> */
[-C--:B------:R-:W-:Y:S02]  /*3480*/  IADD3 R20, P0, RZ, -R0.reuse, RZ ;  /* 0x80000000ff147210 */ /* 0x080fe40007f1e0ff */
[----:B------:R-:W-:Y:S02]  /*3490*/  MOV R58, R0 ;  /* 0x00000000003a7202 */ /* 0x000fe40000000f00 */
[-C--:B------:R-:W-:Y:S01]  /*34a0*/  IADD3.X R18, RZ, ~R21.reuse, RZ, P0, !PT ;  /* 0x80000015ff127210 */ /* 0x080fe200007fe4ff */
[----:B------:R-:W-:Y:S01]  /*34b0*/  IMAD.WIDE.U32 R52, R56, R20, R52 ;  /* 0x0000001438347225 */ /* 0x000fe200078e0034 */
[----:B------:R-:W-:-:S03]  /*34c0*/  MOV R59, R21 ;  /* 0x00000015003b7202 */ /* 0x000fc60000000f00 */
[----:B------:R-:W-:-:S04]  /*34d0*/  IMAD R18, R18, R56, RZ ;  /* 0x0000003812127224 */ /* 0x000fc800078e02ff */
[----:B------:R-:W-:Y:S01]  /*34e0*/  IMAD R18, R19, R20, R18 ;  /* 0x0000001413127224 */ /* 0x000fe200078e0212 */
[----:B------:R-:W-:-:S04]  /*34f0*/  MOV R19, R52 ;  /* 0x0000003400137202 */ /* 0x000fc80000000f00 */
[----:B------:R-:W-:Y:S01]  /*3500*/  IADD3 R18, R53, R18, RZ ;  /* 0x0000001235127210 */ /* 0x000fe20007ffe0ff */
[----:B------:R-:W-:Y:S05]  /*3510*/  BRA `(.L_x_19) ;  /* 0x0000015000007947 */ /* 0x000fea0003800000 */
.L_x_18:
[----:B------:R-:W0:Y:S01]  /*3520*/  I2F.U32.RP R18, R56 ;  /* 0x0000003800127306 */ /* 0x000e220000209000 */
[----:B------:R-:W-:Y:S01]  /*3530*/  ISETP.NE.U32.AND P0, PT, R56, RZ, PT ;  /* 0x000000ff3800720c */ /* 0x000fe20003f05070 */
[----:B------:R-:W-:-:S06]  /*3540*/  IMAD.MOV.U32 R59, RZ, RZ, RZ ;  /* 0x000000ffff3b7224 */ /* 0x000fcc00078e00ff */
        /* <DEDUP_REMOVED lines=16> */
[----:B------:R-:W-:-:S05]  /*3650*/  IADD3 R19, -R58, RZ, RZ ;  /* 0x000000ff3a137210 */ /* 0x000fca0007ffe1ff */
[----:B------:R-:W-:Y:S02]  /*3660*/  IMAD R19, R56, R19, R52 ;  /* 0x0000001338137224 */ /* 0x000fe400078e0234 */
.L_x_19:
[----:B------:R-:W-:Y:S05]  /*3670*/  BSYNC B0 ;  /* 0x0000000000007941 */ /* 0x000fea0003800000 */
.L_x_17:
[----:B------:R-:W-:Y:S01]  /*3680*/  LOP3.LUT R0, R18, R2, RZ, 0xfc, !PT ;  /* 0x0000000212007212 */ /* 0x000fe200078efcff */
[----:B------:R-:W-:Y:S03]  /*3690*/  BSSY B0, `(.L_x_20) ;  /* 0x000002a000007945 */ /* 0x000fe60003800000 */
[----:B------:R-:W-:-:S13]  /*36a0*/  ISETP.NE.U32.AND P0, PT, R0, RZ, PT ;  /* 0x000000ff0000720c */ /* 0x000fda0003f05070 */
[----:B------:R-:W-:Y:S05]  /*36b0*/  @!P0 BRA `(.L_x_21) ;  /* 0x0000011000008947 */ /* 0x000fea0003800000 */
[----:B------:R-:W-:Y:S01]  /*36c0*/  IMAD.MOV.U32 R27, RZ, RZ, R19 ;  /* 0x000000ffff1b7224 */ /* 0x000fe200078e0013 */
[----:B------:R-:W-:Y:S01]  /*36d0*/  MOV R24, R48 ;  /* 0x0000003000187202 */ /* 0x000fe20000000f00 */
[----:B------:R-:W-:Y:S01]  /*36e0*/  IMAD.MOV.U32 R23, RZ, RZ, R2 ;  /* 0x000000ffff177224 */ /* 0x000fe200078e0002 */
[----:B------:R-:W-:Y:S02]  /*36f0*/  MOV R22, 0x3710 ;  /* 0x0000371000167802 */ /* 0x000fe40000000f00 */
[----:B------:R-:W-:Y:S05]  /*3700*/  CALL.REL.NOINC `($__internal_0_$__cuda_sm20_div_s64) ;  /* 0x000028f000007944 */ /* 0x000fea0003c00000 */
[----:B------:R-:W-:Y:S02]  /*3710*/  IADD3 R22, P0, RZ, -R0, RZ ;  /* 0x80000000ff167210 */ /* 0x000fe40007f1e0ff */
[----:B------:R-:W-:Y:S02]  /*3720*/  LOP3.LUT R19, R19, R18, RZ, 0x3c, !PT ;  /* 0x0000001213137212 */ /* 0x000fe400078e3cff */
[----:B------:R-:W-:Y:S01]  /*3730*/  MOV R52, R0 ;  /* 0x0000000000347202 */ /* 0x000fe20000000f00 */
[----:B------:R-:W-:Y:S01]  /*3740*/  IMAD.X R20, RZ, RZ, ~R21, P0 ;  /* 0x000000ffff147224 */ /* 0x000fe200000e0e15 */
[C---:B------:R-:W-:Y:S02]  /*3750*/  LOP3.LUT R18, R19.reuse, R18, RZ, 0x3c, !PT ;  /* 0x0000001213127212 */ /* 0x040fe400078e3cff */
[----:B------:R-:W-:Y:S01]  /*3760*/  MOV R53, R21 ;  /* 0x0000001500357202 */ /* 0x000fe20000000f00 */
[----:B------:R-:W-:Y:S01]  /*3770*/  IMAD R20, R20, R48, RZ ;  /* 0x0000003014147224 */ /* 0x000fe200078e02ff */
[----:B------:R-:W-:-:S03]  /*3780*/  LOP3.LUT R19, R19, R18, RZ, 0x3c, !PT ;  /* 0x0000001213137212 */ /* 0x000fc600078e3cff */
[-C--:B------:R-:W-:Y:S02]  /*3790*/  IMAD R2, R2, R22.reuse, R20 ;  /* 0x0000001602027224 */ /* 0x080fe400078e0214 */
[----:B------:R-:W-:-:S04]  /*37a0*/  IMAD.WIDE.U32 R48, R48, R22, R18 ;  /* 0x0000001630307225 */ /* 0x000fc800078e0012 */
[----:B------:R-:W-:Y:S01]  /*37b0*/  IMAD.IADD R2, R49, 0x1, R2 ;  /* 0x0000000131027824 */ /* 0x000fe200078e0202 */
[----:B------:R-:W-:Y:S05]  /*37c0*/  BRA `(.L_x_22) ;  /* 0x0000016000007947 */ /* 0x000fea0003800000 */
.L_x_21:
[----:B------:R-:W0:Y:S01]  /*37d0*/  I2F.U32.RP R20, R48 ;  /* 0x0000003000147306 */ /* 0x000e220000209000 */
[----:B------:R-:W-:Y:S01]  /*37e0*/  ISETP.NE.U32.AND P0, PT, R48, RZ, PT ;  /* 0x000000ff3000720c */ /* 0x000fe20003f05070 */
[----:B------:R-:W-:Y:S01]  /*37f0*/  IMAD.MOV.U32 R53, RZ, RZ, RZ ;  /* 0x000000ffff357224 */ /* 0x000fe200078e00ff */
[----:B------:R-:W-:-:S05]  /*3800*/  MOV R2, RZ ;  /* 0x000000ff00027202 */ /* 0x000fca0000000f00 */
[----:B0-----:R-:W0:Y:S02]  /*3810*/  MUFU.RCP R20, R20 ;  /* 0x0000001400147308 */ /* 0x001e240000001000 */
[----:B0-----:R-:W-:-:S06]  /*3820*/  IADD3 R20, R20, 0xffffffe, RZ ;  /* 0x0ffffffe14147810 */ /* 0x001fcc0007ffe0ff */
[----:B------:R0:W1:Y:S02]  /*3830*/  F2I.FTZ.U32.TRUNC.NTZ R21, R20 ;  /* 0x0000001400157305 */ /* 0x000064000021f000 */
[----:B0-----:R-:W-:Y:S01]  /*3840*/  HFMA2.MMA R20, -RZ, RZ, 0, 0 ;  /* 0x00000000ff147435 */ /* 0x001fe200000001ff */
[----:B-1----:R-:W-:-:S04]  /*3850*/  IMAD.MOV R0, RZ, RZ, -R21 ;  /* 0x000000ffff007224 */ /* 0x002fc800078e0a15 */
[----:B------:R-:W-:-:S05]  /*3860*/  IMAD R0, R0, R48, RZ ;  /* 0x0000003000007224 */ /* 0x000fca00078e02ff */
[----:B------:R-:W-:-:S06]  /*3870*/  IMAD.HI.U32 R0, R21, R0, R20 ;  /* 0x0000000015007227 */ /* 0x000fcc00078e0014 */
[----:B------:R-:W-:-:S04]  /*3880*/  IMAD.HI.U32 R52, R0, R19, RZ ;  /* 0x0000001300347227 */ /* 0x000fc800078e00ff */
[----:B------:R-:W-:-:S04]  /*3890*/  IMAD.MOV R0, RZ, RZ, -R52 ;  /* 0x000000ffff007224 */ /* 0x000fc800078e0a34 */
[----:B------:R-:W-:-:S05]  /*38a0*/  IMAD R0, R48, R0, R19 ;  /* 0x0000000030007224 */ /* 0x000fca00078e0213 */
[----:B------:R-:W-:-:S13]  /*38b0*/  ISETP.GE.U32.AND P2, PT, R0, R48, PT ;  /* 0x000000300000720c */ /* 0x000fda0003f46070 */
[-C--:B------:R-:W-:Y:S02]  /*38c0*/  @P2 IADD3 R0, R0, -R48.reuse, RZ ;  /* 0x8000003000002210 */ /* 0x080fe40007ffe0ff */
[----:B------:R-:W-:Y:S02]  /*38d0*/  @P2 IADD3 R52, R52, 0x1, RZ ;  /* 0x0000000134342810 */ /* 0x000fe40007ffe0ff */
[----:B------:R-:W-:-:S13]  /*38e0*/  ISETP.GE.U32.AND P1, PT, R0, R48, PT ;  /* 0x000000300000720c */ /* 0x000fda0003f26070 */
[----:B------:R-:W-:Y:S02]  /*38f0*/  @P1 IADD3 R52, R52, 0x1, RZ ;  /* 0x0000000134341810 */ /* 0x000fe40007ffe0ff */
[----:B------:R-:W-:-:S05]  /*3900*/  @!P0 LOP3.LUT R52, RZ, R48, RZ, 0x33, !PT ;  /* 0x00000030ff348212 */ /* 0x000fca00078e33ff */
[----:B------:R-:W-:-:S04]  /*3910*/  IMAD.MOV R0, RZ, RZ, -R52 ;  /* 0x000000ffff007224 */ /* 0x000fc800078e0a34 */
[----:B------:R-:W-:Y:S02]  /*3920*/  IMAD R48, R48, R0, R19 ;  /* 0x0000000030307224 */ /* 0x000fe400078e0213 */
.L_x_22:
[----:B------:R-:W-:Y:S05]  /*3930*/  BSYNC B0 ;  /* 0x0000000000007941 */ /* 0x000fea0003800000 */
.L_x_20:
[----:B------:R-:W-:Y:S01]  /*3940*/  LOP3.LUT R0, R53, R5, RZ, 0xfc, !PT ;  /* 0x0000000535007212 */ /* 0x000fe200078efcff */
[----:B------:R-:W-:Y:S01]  /*3950*/  IMAD.MOV.U32 R26, RZ, RZ, c[0x0][0x210] ;  /* 0x00008400ff1a7624 */ /* 0x000fe200078e00ff */
[----:B------:R-:W-:Y:S02]  /*3960*/  BSSY B0, `(.L_x_23) ;  /* 0x000002b000007945 */ /* 0x000fe40003800000 */
[----:B------:R-:W-:Y:S02]  /*3970*/  ISETP.NE.U32.AND P0, PT, R0, RZ, PT ;  /* 0x000000ff0000720c */ /* 0x000fe40003f05070 */
[----:B------:R-:W-:-:S11]  /*3980*/  SEL R26, R26, 0x1, P3 ;  /* 0x000000011a1a7807 */ /* 0x000fd60001800000 */
[----:B------:R-:W-:Y:S05]  /*3990*/  @!P0 BRA `(.L_x_24) ;  /* 0x0000011000008947 */ /* 0x000fea0003800000 */
[----:B------:R-:W-:Y:S01]  /*39a0*/  IMAD.MOV.U32 R27, RZ, RZ, R52 ;  /* 0x000000ffff1b7224 */ /* 0x000fe200078e0034 */
[----:B------:R-:W-:Y:S01]  /*39b0*/  MOV R24, R6 ;  /* 0x0000000600187202 */ /* 0x000fe20000000f00 */
[----:B------:R-:W-:Y:S01]  /*39c0*/  IMAD.MOV.U32 R18, RZ, RZ, R53 ;  /* 0x000000ffff127224 */ /* 0x000fe200078e0035 */
[----:B------:R-:W-:Y:S02]  /*39d0*/  MOV R23, R5 ;  /* 0x0000000500177202 */ /* 0x000fe40000000f00 */
[----:B------:R-:W-:Y:S02]  /*39e0*/  MOV R22, 0x3a00 ;  /* 0x00003a0000167802 */ /* 0x000fe40000000f00 */
[----:B------:R-:W-:Y:S05]  /*39f0*/  CALL.REL.NOINC `($__internal_0_$__cuda_sm20_div_s64) ;  /* 0x0000260000007944 */ /* 0x000fea0003c00000 */
[----:B------:R-:W-:Y:S01]  /*3a00*/  IADD3 R19, P0, RZ, -R0, RZ ;  /* 0x80000000ff137210 */ /* 0x000fe20007f1e0ff */
[----:B------:R-:W-:Y:S01]  /*3a10*/  IMAD.MOV.U32 R20, RZ, RZ, R0 ;  /* 0x000000ffff147224 */ /* 0x000fe200078e0000 */
[----:B------:R-:W-:Y:S02]  /*3a20*/  MOV R22, R52 ;  /* 0x0000003400167202 */ /* 0x000fe40000000f00 */
[----:B------:R-:W-:Y:S02]  /*3a30*/  IADD3.X R18, RZ, ~R21, RZ, P0, !PT ;  /* 0x80000015ff127210 */ /* 0x000fe400007fe4ff */
[----:B------:R-:W-:-:S03]  /*3a40*/  MOV R23, R53 ;  /* 0x0000003500177202 */ /* 0x000fc60000000f00 */
[----:B------:R-:W-:Y:S02]  /*3a50*/  IMAD R18, R18, R6, RZ ;  /* 0x0000000612127224 */ /* 0x000fe400078e02ff */
[----:B------:R-:W-:-:S04]  /*3a60*/  IMAD.WIDE.U32 R22, R6, R19, R22 ;  /* 0x0000001306167225 */ /* 0x000fc800078e0016 */
[----:B------:R-:W-:Y:S02]  /*3a70*/  IMAD R5, R5, R19, R18 ;  /* 0x0000001305057224 */ /* 0x000fe400078e0212 */
[----:B------:R-:W-:-:S03]  /*3a80*/  IMAD.MOV.U32 R52, RZ, RZ, R22 ;  /* 0x000000ffff347224 */ /* 0x000fc600078e0016 */
[----:B------:R-:W-:Y:S01]  /*3a90*/  IADD3 R5, R23, R5, RZ ;  /* 0x0000000517057210 */ /* 0x000fe20007ffe0ff */
[----:B------:R-:W-:Y:S05]  /*3aa0*/  BRA `(.L_x_25) ;  /* 0x0000016000007947 */ /* 0x000fea0003800000 */
.L_x_24:
        /* <DEDUP_REMOVED lines=22> */
.L_x_25:
[----:B------:R-:W-:Y:S05]  /*3c10*/  BSYNC B0 ;  /* 0x0000000000007941 */ /* 0x000fea0003800000 */
.L_x_23:
[-C--:B------:R-:W-:Y:S01]  /*3c20*/  IMAD R0, R51, R17.reuse, RZ ;  /* 0x0000001133007224 */ /* 0x080fe200078e02ff */
[----:B------:R-:W-:Y:S01]  /*3c30*/  ULDC.U8 UR10, c[0x0][0x329] ;  /* 0x0000ca40000a7ab9 */ /* 0x000fe20000000000 */
[C---:B------:R-:W-:Y:S01]  /*3c40*/  IMAD.WIDE.U32 R56, R50.reuse, R17, RZ ;  /* 0x0000001132387225 */ /* 0x040fe200078e00ff */
[----:B------:R-:W-:Y:S01]  /*3c50*/  UISETP.NE.AND UP0, UPT, UR10, URZ, UPT ;  /* 0x0000003f0a00728c */ /* 0x000fe2000bf05270 */
[----:B------:R-:W-:Y:S01]  /*3c60*/  BSSY B0, `(.L_x_26) ;  /* 0x0000046000007945 */ /* 0x000fe20003800000 */
[----:B------:R-:W-:Y:S01]  /*3c70*/  ULDC.64 UR4, c[0x0][0x210] ;  /* 0x0000840000047ab9 */ /* 0x000fe20000000a00 */
[----:B------:R-:W-:Y:S01]  /*3c80*/  IMAD R0, R50, R16, R0 ;  /* 0x0000001032007224 */ /* 0x000fe200078e0200 */
[----:B------:R-:W-:Y:S01]  /*3c90*/  UIMAD UR4, UR4, UR5, URZ ;  /* 0x00000005040472a4 */ /* 0x000fe2000f8e023f */
[----:B------:R-:W-:Y:S01]  /*3ca0*/  IMAD R2, R2, R26, RZ ;  /* 0x0000001a02027224 */ /* 0x000fe200078e02ff */
[----:B------:R-:W-:Y:S02]  /*3cb0*/  USEL UR5, UR5, 0x1, !UP0 ;  /* 0x0000000105057887 */ /* 0x000fe4000c000000 */
[----:B------:R-:W-:Y:S01]  /*3cc0*/  IADD3 R0, R57, R0, RZ ;  /* 0x0000000039007210 */ /* 0x000fe20007ffe0ff */
[----:B------:R-:W-:Y:S01]  /*3cd0*/  USHF.R.S32.HI UR11, URZ, 0x1f, UR4 ;  /* 0x0000001f3f0b7899 */ /* 0x000fe20008011404 */
[----:B------:R-:W-:Y:S01]  /*3ce0*/  IMAD R6, R5, UR4, RZ ;  /* 0x0000000405067c24 */ /* 0x000fe2000f8e02ff */
[----:B------:R-:W-:Y:S01]  /*3cf0*/  USHF.R.S32.HI UR10, URZ, 0x1f, UR5 ;  /* 0x0000001f3f0a7899 */ /* 0x000fe20008011405 */
[----:B------:R-:W-:-:S02]  /*3d00*/  IMAD R5, R21, UR5, RZ ;  /* 0x0000000515057c24 */ /* 0x000fc4000f8e02ff */
[----:B------:R-:W-:Y:S01]  /*3d10*/  IMAD R19, R0, R14, RZ ;  /* 0x0000000e00137224 */ /* 0x000fe200078e02ff */
[----:B------:R-:W-:Y:S01]  /*3d20*/  SHF.R.S32.HI R0, RZ, 0x1f, R26 ;  /* 0x0000001fff007819 */ /* 0x000fe2000001141a */
[----:B------:R-:W-:Y:S02]  /*3d30*/  IMAD R6, R52, UR11, R6 ;  /* 0x0000000b34067c24 */ /* 0x000fe4000f8e0206 */
[----:B------:R-:W-:Y:S02]  /*3d40*/  IMAD R19, R13, R56, R19 ;  /* 0x000000380d137224 */ /* 0x000fe400078e0213 */
[----:B------:R-:W-:-:S04]  /*3d50*/  IMAD.WIDE.U32 R56, R56, R14, RZ ;  /* 0x0000000e38387225 */ /* 0x000fc800078e00ff */
[----:B------:R-:W-:Y:S01]  /*3d60*/  IMAD R2, R0, R48, R2 ;  /* 0x0000003000027224 */ /* 0x000fe200078e0202 */
[----:B------:R-:W-:Y:S01]  /*3d70*/  IADD3 R19, R57, R19, RZ ;  /* 0x0000001339137210 */ /* 0x000fe20007ffe0ff */
[----:B------:R-:W-:-:S03]  /*3d80*/  IMAD.WIDE.U32 R48, R48, R26, RZ ;  /* 0x0000001a30307225 */ /* 0x000fc600078e00ff */
[----:B------:R-:W-:Y:S01]  /*3d90*/  LOP3.LUT R0, R59, R19, RZ, 0xfc, !PT ;  /* 0x000000133b007212 */ /* 0x000fe200078efcff */
[----:B------:R-:W-:Y:S01]  /*3da0*/  IMAD.WIDE.U32 R52, R52, UR4, RZ ;  /* 0x0000000434347c25 */ /* 0x000fe2000f8e00ff */
[----:B------:R-:W-:Y:S02]  /*3db0*/  IADD3 R2, R49, R2, RZ ;  /* 0x0000000231027210 */ /* 0x000fe40007ffe0ff */
[----:B------:R-:W-:Y:S01]  /*3dc0*/  ISETP.NE.U32.AND P0, PT, R0, RZ, PT ;  /* 0x000000ff0000720c */ /* 0x000fe20003f05070 */
[C---:B------:R-:W-:Y:S01]  /*3dd0*/  IMAD R5, R20.reuse, UR10, R5 ;  /* 0x0000000a14057c24 */ /* 0x040fe2000f8e0205 */
[----:B------:R-:W-:Y:S01]  /*3de0*/  IADD3 R6, R53, R6, RZ ;  /* 0x0000000635067210 */ /* 0x000fe20007ffe0ff */
[----:B------:R-:W-:-:S04]  /*3df0*/  IMAD.WIDE.U32 R50, R20, UR5, RZ ;  /* 0x0000000514327c25 */ /* 0x000fc8000f8e00ff */
[----:B------:R-:W-:Y:S01]  /*3e00*/  IMAD R4, R4, UR4, RZ ;  /* 0x0000000404047c24 */ /* 0x000fe2000f8e02ff */
[----:B------:R-:W-:Y:S01]  /*3e10*/  IADD3 R5, R51, R5, RZ ;  /* 0x0000000533057210 */ /* 0x000fe20007ffe0ff */
[----:B------:R-:W-:-:S04]  /*3e20*/  IMAD R3, R3, UR4, RZ ;  /* 0x0000000403037c24 */ /* 0x000fc8000f8e02ff */
        /* <DEDUP_REMOVED lines=10> */
[----:B------:R-:W-:-:S05]  /*3ed0*/  IADD3.X R18, RZ, ~R21, RZ, P0, !PT ;  /* 0x80000015ff127210 */ /* 0x000fca00007fe4ff */
[-C--:B------:R-:W-:Y:S02]  /*3ee0*/  IMAD R18, R18, R56.reuse, RZ ;  /* 0x0000003812127224 */ /* 0x080fe400078e02ff */
[----:B------:R-:W-:-:S04]  /*3ef0*/  IMAD.WIDE.U32 R56, R20, R56, R22 ;  /* 0x0000003814387225 */ /* 0x000fc800078e0016 */
[----:B------:R-:W-:Y:S01]  /*3f00*/  IMAD R18, R19, R20, R18 ;  /* 0x0000001413127224 */ /* 0x000fe200078e0212 */
[----:B------:R-:W-:Y:S02]  /*3f10*/  MOV R19, R56 ;  /* 0x0000003800137202 */ /* 0x000fe40000000f00 */
[----:B------:R-:W-:Y:S01]  /*3f20*/  MOV R56, R0 ;  /* 0x0000000000387202 */ /* 0x000fe20000000f00 */
[----:B------:R-:W-:Y:S01]  /*3f30*/  IMAD.IADD R18, R57, 0x1, R18 ;  /* 0x0000000139127824 */ /* 0x000fe200078e0212 */
[----:B------:R-:W-:Y:S01]  /*3f40*/  MOV R57, R21 ;  /* 0x0000001500397202 */ /* 0x000fe20000000f00 */
[----:B------:R-:W-:Y:S05]  /*3f50*/  BRA `(.L_x_28) ;  /* 0x0000016000007947 */ /* 0x000fea0003800000 */
.L_x_27:
[----:B------:R-:W0:Y:S01]  /*3f60*/  I2F.U32.RP R0, R56 ;  /* 0x0000003800007306 */ /* 0x000e220000209000 */
[----:B------:R-:W-:Y:S01]  /*3f70*/  HFMA2.MMA R18, -RZ, RZ, 0, 0 ;  /* 0x00000000ff127435 */ /* 0x000fe200000001ff */
[----:B------:R-:W-:-:S06]  /*3f80*/  ISETP.NE.U32.AND P0, PT, R56, RZ, PT ;  /* 0x000000ff3800720c */ /* 0x000fcc0003f05070 */
[----:B0-----:R-:W0:Y:S02]  /*3f90*/  MUFU.RCP R0, R0 ;  /* 0x0000000000007308 */ /* 0x001e240000001000 */
[----:B0-----:R-:W-:-:S06]  /*3fa0*/  IADD3 R0, R0, 0xffffffe, RZ ;  /* 0x0ffffffe00007810 */ /* 0x001fcc0007ffe0ff */
[----:B------:R-:W0:Y:S02]  /*3fb0*/  F2I.FTZ.U32.TRUNC.NTZ R19, R0 ;  /* 0x0000000000137305 */ /* 0x000e24000021f000 */
[----:B0-----:R-:W-:-:S04]  /*3fc0*/  IMAD.MOV R0, RZ, RZ, -R19 ;  /* 0x000000ffff007224 */ /* 0x001fc800078e0a13 */
[----:B------:R-:W-:-:S04]  /*3fd0*/  IMAD R0, R0, R56, RZ ;  /* 0x0000003800007224 */ /* 0x000fc800078e02ff */
        /* <DEDUP_REMOVED lines=11> */
[----:B------:R-:W-:Y:S01]  /*4090*/  IMAD R19, R56, R19, R58 ;  /* 0x0000001338137224 */ /* 0x000fe200078e023a */
[----:B------:R-:W-:Y:S01]  /*40a0*/  MOV R56, R57 ;  /* 0x0000003900387202 */ /* 0x000fe20000000f00 */
[----:B------:R-:W-:Y:S02]  /*40b0*/  IMAD.MOV.U32 R57, RZ, RZ, RZ ;  /* 0x000000ffff397224 */ /* 0x000fe400078e00ff */
.L_x_28:
[----:B------:R-:W-:Y:S05]  /*40c0*/  BSYNC B0 ;  /* 0x0000000000007941 */ /* 0x000fea0003800000 */
.L_x_26:
        /* <DEDUP_REMOVED lines=9> */
[----:B------:R-:W-:Y:S01]  /*4160*/  LOP3.LUT R19, R19, R18, RZ, 0x3c, !PT ;  /* 0x0000001213137212 */ /* 0x000fe200078e3cff */
[--C-:B------:R-:W-:Y:S01]  /*4170*/  IMAD.MOV.U32 R59, RZ, RZ, R21.reuse ;  /* 0x000000ffff3b7224 */ /* 0x100fe200078e0015 */
[----:B------:R-:W-:Y:S02]  /*4180*/  IADD3 R22, P0, RZ, -R0, RZ ;  /* 0x80000000ff167210 */ /* 0x000fe40007f1e0ff */
[C---:B------:R-:W-:Y:S02]  /*4190*/  LOP3.LUT R18, R19.reuse, R18, RZ, 0x3c, !PT ;  /* 0x0000001213127212 */ /* 0x040fe400078e3cff */
[----:B------:R-:W-:Y:S01]  /*41a0*/  MOV R58, R0 ;  /* 0x00000000003a7202 */ /* 0x000fe20000000f00 */
[----:B------:R-:W-:Y:S01]  /*41b0*/  IMAD.X R20, RZ, RZ, ~R21, P0 ;  /* 0x000000ffff147224 */ /* 0x000fe200000e0e15 */
[----:B------:R-:W-:-:S03]  /*41c0*/  LOP3.LUT R19, R19, R18, RZ, 0x3c, !PT ;  /* 0x0000001213137212 */ /* 0x000fc600078e3cff */
[----:B------:R-:W-:Y:S02]  /*41d0*/  IMAD R20, R20, R17, RZ ;  /* 0x0000001114147224 */ /* 0x000fe400078e02ff */
[----:B------:R-:W-:-:S04]  /*41e0*/  IMAD.WIDE.U32 R18, R17, R22, R18 ;  /* 0x0000001611127225 */ /* 0x000fc800078e0012 */
[----:B------:R-:W-:Y:S01]  /*41f0*/  IMAD R16, R16, R22, R20 ;  /* 0x0000001610107224 */ /* 0x000fe200078e0214 */
[----:B------:R-:W-:-:S03]  /*4200*/  MOV R17, R18 ;  /* 0x0000001200117202 */ /* 0x000fc60000000f00 */
[----:B------:R-:W-:Y:S01]  /*4210*/  IMAD.IADD R16, R19, 0x1, R16 ;  /* 0x0000000113107824 */ /* 0x000fe200078e0210 */
[----:B------:R-:W-:Y:S05]  /*4220*/  BRA `(.L_x_31) ;  /* 0x0000016000007947 */ /* 0x000fea0003800000 */
.L_x_30:
[----:B------:R-:W0:Y:S01]  /*4230*/  I2F.U32.RP R0, R17 ;  /* 0x0000001100007306 */ /* 0x000e220000209000 */
[----:B------:R-:W-:Y:S01]  /*4240*/  HFMA2.MMA R58, -RZ, RZ, 0, 0 ;  /* 0x00000000ff3a7435 */ /* 0x000fe200000001ff */
[----:B------:R-:W-:Y:S02]  /*4250*/  ISETP.NE.U32.AND P0, PT, R17, RZ, PT ;  /* 0x000000ff1100720c */ /* 0x000fe40003f05070 */
[----:B------:R-:W-:-:S04]  /*4260*/  MOV R16, RZ ;  /* 0x000000ff00107202 */ /* 0x000fc80000000f00 */
[----:B0-----:R-:W0:Y:S02]  /*4270*/  MUFU.RCP R0, R0 ;  /* 0x0000000000007308 */ /* 0x001e240000001000 */
[----:B0-----:R-:W-:-:S06]  /*4280*/  IADD3 R0, R0, 0xffffffe, RZ ;  /* 0x0ffffffe00007810 */ /* 0x001fcc0007ffe0ff */
[----:B------:R-:W0:Y:S02]  /*4290*/  F2I.FTZ.U32.TRUNC.NTZ R59, R0 ;  /* 0x00000000003b7305 */ /* 0x000e24000021f000 */
[----:B0-----:R-:W-:-:S04]  /*42a0*/  IMAD.MOV R0, RZ, RZ, -R59 ;  /* 0x000000ffff007224 */ /* 0x001fc800078e0a3b */
[----:B------:R-:W-:-:S04]  /*42b0*/  IMAD R0, R0, R17, RZ ;  /* 0x0000001100007224 */ /* 0x000fc800078e02ff */
[----:B------:R-:W-:-:S04]  /*42c0*/  IMAD.HI.U32 R58, R59, R0, R58 ;  /* 0x000000003b3a7227 */ /* 0x000fc800078e003a */
[----:B------:R-:W-:Y:S02]  /*42d0*/  IMAD.MOV.U32 R59, RZ, RZ, RZ ;  /* 0x000000ffff3b7224 */ /* 0x000fe400078e00ff */
        /* <DEDUP_REMOVED lines=11> */
.L_x_31:
[----:B------:R-:W-:Y:S05]  /*4390*/  BSYNC B0 ;  /* 0x0000000000007941 */ /* 0x000fea0003800000 */
.L_x_29:
[----:B------:R-:W-:Y:S01]  /*43a0*/  LOP3.LUT R0, R59, R13, RZ, 0xfc, !PT ;  /* 0x0000000d3b007212 */ /* 0x000fe200078efcff */
[----:B------:R-:W-:Y:S03]  /*43b0*/  BSSY B0, `(.L_x_32) ;  /* 0x000002b000007945 */ /* 0x000fe60003800000 */
        /* <DEDUP_REMOVED lines=19> */
.L_x_33:
[----:B------:R-:W0:Y:S01]  /*44f0*/  I2F.U32.RP R0, R14 ;  /* 0x0000000e00007306 */ /* 0x000e220000209000 */
[----:B------:R-:W-:Y:S01]  /*4500*/  IMAD.MOV.U32 R18, RZ, RZ, RZ ;  /* 0x000000ffff127224 */ /* 0x000fe200078e00ff */
[----:B------:R-:W-:Y:S01]  /*4510*/  ISETP.NE.U32.AND P0, PT, R14, RZ, PT ;  /* 0x000000ff0e00720c */ /* 0x000fe20003f05070 */
[----:B------:R-:W-:-:S05]  /*4520*/  IMAD.MOV.U32 R21, RZ, RZ, RZ ;  /* 0x000000ffff157224 */ /* 0x000fca00078e00ff */
[----:B0-----:R-:W0:Y:S02]  /*4530*/  MUFU.RCP R0, R0 ;  /* 0x0000000000007308 */ /* 0x001e240000001000 */
[----:B0-----:R-:W-:-:S06]  /*4540*/  IADD3 R0, R0, 0xffffffe, RZ ;  /* 0x0ffffffe00007810 */ /* 0x001fcc0007ffe0ff */
[----:B------:R-:W0:Y:S02]  /*4550*/  F2I.FTZ.U32.TRUNC.NTZ R19, R0 ;  /* 0x0000000000137305 */ /* 0x000e24000021f000 */
[----:B0-----:R-:W-:-:S04]  /*4560*/  IMAD.MOV R0, RZ, RZ, -R19 ;  /* 0x000000ffff007224 */ /* 0x001fc800078e0a13 */
        /* <DEDUP_REMOVED lines=8> */
[----:B------:R-:W-:Y:S01]  /*45f0*/  ISETP.GE.U32.AND P1, PT, R13, R14, PT ;  /* 0x0000000e0d00720c */ /* 0x000fe20003f26070 */
[----:B------:R-:W-:-:S12]  /*4600*/  IMAD.MOV.U32 R13, RZ, RZ, RZ ;  /* 0x000000ffff0d7224 */ /* 0x000fd800078e00ff */
[----:B------:R-:W-:Y:S02]  /*4610*/  @P1 IADD3 R0, R0, 0x1, RZ ;  /* 0x0000000100001810 */ /* 0x000fe40007ffe0ff */
[----:B------:R-:W-:-:S04]  /*4620*/  @!P0 LOP3.LUT R0, RZ, R14, RZ, 0x33, !PT ;  /* 0x0000000eff008212 */ /* 0x000fc800078e33ff */
[----:B------:R-:W-:Y:S02]  /*4630*/  IADD3 R18, -R0, RZ, RZ ;  /* 0x000000ff00127210 */ /* 0x000fe40007ffe1ff */
[----:B------:R-:W-:-:S03]  /*4640*/  MOV R20, R0 ;  /* 0x0000000000147202 */ /* 0x000fc60000000f00 */
[----:B------:R-:W-:Y:S02]  /*4650*/  IMAD R14, R14, R18, R58 ;  /* 0x000000120e0e7224 */ /* 0x000fe400078e023a */
.L_x_34:
[----:B------:R-:W-:Y:S05]  /*4660*/  BSYNC B0 ;  /* 0x0000000000007941 */ /* 0x000fea0003800000 */
.L_x_32:
[----:B------:R-:W-:Y:S01]  /*4670*/  SHF.R.S32.HI R19, RZ, 0x1f, R7 ;  /* 0x0000001fff137819 */ /* 0x000fe20000011407 */
[-C--:B------:R-:W-:Y:S01]  /*4680*/  IMAD R18, R21, R7.reuse, RZ ;  /* 0x0000000715127224 */ /* 0x080fe200078e02ff */
[----:B------:R-:W-:Y:S01]  /*4690*/  BSSY B0, `(.L_x_35) ;  /* 0x000003b000007945 */ /* 0x000fe20003800000 */
[----:B------:R-:W-:-:S04]  /*46a0*/  IMAD.WIDE.U32 R58, R20, R7, RZ ;  /* 0x00000007143a7225 */ /* 0x000fc800078e00ff */
[----:B------:R-:W-:Y:S01]  /*46b0*/  IMAD R7, R19, R20, R18 ;  /* 0x0000001413077224 */ /* 0x000fe200078e0212 */
[----:B------:R-:W-:Y:S01]  /*46c0*/  LOP3.LUT R19, R57, R11, RZ, 0xfc, !PT ;  /* 0x0000000b39137212 */ /* 0x000fe200078efcff */
[----:B------:R-:W-:Y:S01]  /*46d0*/  IMAD R0, R26, c[0x0][0x214], RZ ;  /* 0x000085001a007a24 */ /* 0x000fe200078e02ff */
[----:B------:R-:W-:Y:S01]  /*46e0*/  SHF.R.S32.HI R20, RZ, 0x1f, R4 ;  /* 0x0000001fff147819 */ /* 0x000fe20000011404 */
[----:B------:R-:W-:Y:S01]  /*46f0*/  IMAD R13, R13, R4, RZ ;  /* 0x000000040d0d7224 */ /* 0x000fe200078e02ff */
[----:B------:R-:W-:Y:S01]  /*4700*/  ISETP.NE.U32.AND P0, PT, R19, RZ, PT ;  /* 0x000000ff1300720c */ /* 0x000fe20003f05070 */
[----:B------:R-:W-:Y:S01]  /*4710*/  IMAD R16, R16, R0, RZ ;  /* 0x0000000010107224 */ /* 0x000fe200078e02ff */
[----:B------:R-:W-:Y:S01]  /*4720*/  SHF.R.S32.HI R18, RZ, 0x1f, R0 ;  /* 0x0000001fff127819 */ /* 0x000fe20000011400 */
[----:B------:R-:W-:Y:S01]  /*4730*/  IMAD.WIDE.U32 R60, R14, R4, RZ ;  /* 0x000000040e3c7225 */ /* 0x000fe200078e00ff */
[----:B------:R-:W-:-:S03]  /*4740*/  IADD3 R7, R59, R7, RZ ;  /* 0x000000073b077210 */ /* 0x000fc60007ffe0ff */
[----:B------:R-:W-:Y:S02]  /*4750*/  IMAD R4, R18, R17, R16 ;  /* 0x0000001112047224 */ /* 0x000fe400078e0210 */
[----:B------:R-:W-:Y:S02]  /*4760*/  IMAD R13, R20, R14, R13 ;  /* 0x0000000e140d7224 */ /* 0x000fe400078e020d */
[----:B------:R-:W-:-:S03]  /*4770*/  IMAD.WIDE.U32 R16, R17, R0, RZ ;  /* 0x0000000011107225 */ /* 0x000fc600078e00ff */
[----:B------:R-:W-:Y:S02]  /*4780*/  IADD3 R13, R61, R13, RZ ;  /* 0x0000000d3d0d7210 */ /* 0x000fe40007ffe0ff */
[----:B------:R-:W-:Y:S01]  /*4790*/  IADD3 R4, R17, R4, RZ ;  /* 0x0000000411047210 */ /* 0x000fe20007ffe0ff */
        /* <DEDUP_REMOVED lines=9> */
[----:B------:R-:W-:-:S02]  /*4830*/  MOV R22, R56 ;  /* 0x0000003800167202 */ /* 0x000fc40000000f00 */
[-C--:B------:R-:W-:Y:S02]  /*4840*/  IADD3.X R14, RZ, ~R21.reuse, RZ, P0, !PT ;  /* 0x80000015ff0e7210 */ /* 0x080fe400007fe4ff */
[----:B------:R-:W-:Y:S01]  /*4850*/  MOV R56, R0 ;  /* 0x0000000000387202 */ /* 0x000fe20000000f00 */
[----:B------:R-:W-:Y:S01]  /*4860*/  IMAD.WIDE.U32 R22, R12, R18, R22 ;  /* 0x000000120c167225 */ /* 0x000fe200078e0016 */
[----:B------:R-:W-:-:S03]  /*4870*/  MOV R57, R21 ;  /* 0x0000001500397202 */ /* 0x000fc60000000f00 */
[----:B------:R-:W-:Y:S01]  /*4880*/  IMAD R14, R14, R12, RZ ;  /* 0x0000000c0e0e7224 */ /* 0x000fe200078e02ff */
[----:B------:R-:W-:-:S03]  /*4890*/  MOV R12, R22 ;  /* 0x00000016000c7202 */ /* 0x000fc60000000f00 */
[----:B------:R-:W-:-:S04]  /*48a0*/  IMAD R11, R11, R18, R14 ;  /* 0x000000120b0b7224 */ /* 0x000fc800078e020e */
[----:B------:R-:W-:Y:S01]  /*48b0*/  IMAD.IADD R11, R23, 0x1, R11 ;  /* 0x00000001170b7824 */ /* 0x000fe200078e020b */
[----:B------:R-:W-:Y:S05]  /*48c0*/  BRA `(.L_x_37) ;  /* 0x0000017000007947 */ /* 0x000fea0003800000 */
.L_x_36:
        /* <DEDUP_REMOVED lines=20> */
[----:B------:R-:W-:Y:S01]  /*4a10*/  IMAD R12, R12, R0, R56 ;  /* 0x000000000c0c7224 */ /* 0x000fe200078e0238 */
[----:B------:R-:W-:Y:S01]  /*4a20*/  MOV R56, R57 ;  /* 0x0000003900387202 */ /* 0x000fe20000000f00 */
[----:B------:R-:W-:Y:S02]  /*4a30*/  IMAD.MOV.U32 R57, RZ, RZ, RZ ;  /* 0x000000ffff397224 */ /* 0x000fe400078e00ff */
.L_x_37:
[----:B------:R-:W-:Y:S05]  /*4a40*/  BSYNC B0 ;  /* 0x0000000000007941 */ /* 0x000fea0003800000 */
.L_x_35:
[----:B------:R-:W-:Y:S01]  /*4a50*/  ULDC UR5, c[0x0][0x1c0] ;  /* 0x0000700000057ab9 */ /* 0x000fe20000000800 */
[----:B------:R-:W-:Y:S01]  /*4a60*/  LOP3.LUT R14, R57, R9, RZ, 0xfc, !PT ;  /* 0x00000009390e7212 */ /* 0x000fe200078efcff */
[----:B------:R-:W-:Y:S01]  /*4a70*/  ULDC UR4, c[0x0][0x214] ;  /* 0x0000850000047ab9 */ /* 0x000fe20000000800 */
[----:B------:R-:W-:Y:S01]  /*4a80*/  BSSY B0, `(.L_x_38) ;  /* 0x0000033000007945 */ /* 0x000fe20003800000 */
[----:B------:R-:W-:Y:S01]  /*4a90*/  UIMAD UR4, UR5, UR4, URZ ;  /* 0x00000004050472a4 */ /* 0x000fe2000f8e023f */
[----:B------:R-:W-:-:S05]  /*4aa0*/  ISETP.NE.U32.AND P0, PT, R14, RZ, PT ;  /* 0x000000ff0e00720c */ /* 0x000fca0003f05070 */
[----:B------:R-:W-:-:S04]  /*4ab0*/  IMAD R26, R26, UR4, RZ ;  /* 0x000000041a1a7c24 */ /* 0x000fc8000f8e02ff */
[-C--:B------:R-:W-:Y:S01]  /*4ac0*/  IMAD R11, R11, R26.reuse, RZ ;  /* 0x0000001a0b0b7224 */ /* 0x080fe200078e02ff */
[----:B------:R-:W-:Y:S01]  /*4ad0*/  SHF.R.S32.HI R0, RZ, 0x1f, R26 ;  /* 0x0000001fff007819 */ /* 0x000fe2000001141a */
[----:B------:R-:W-:-:S04]  /*4ae0*/  IMAD.WIDE.U32 R62, R12, R26, RZ ;  /* 0x0000001a0c3e7225 */ /* 0x000fc800078e00ff */
[----:B------:R-:W-:-:S05]  /*4af0*/  IMAD R11, R0, R12, R11 ;  /* 0x0000000c000b7224 */ /* 0x000fca00078e020b */
        /* <DEDUP_REMOVED lines=11> */
[----:B------:R-:W-:-:S03]  /*4bb0*/  IADD3.X R12, RZ, ~R21, RZ, P0, !PT ;  /* 0x80000015ff0c7210 */ /* 0x000fc600007fe4ff */
[----:B------:R-:W-:-:S04]  /*4bc0*/  IMAD.WIDE.U32 R18, R10, R14, R18 ;  /* 0x0000000e0a127225 */ /* 0x000fc800078e0012 */
[----:B------:R-:W-:Y:S01]  /*4bd0*/  IMAD R12, R12, R10, RZ ;  /* 0x0000000a0c0c7224 */ /* 0x000fe200078e02ff */
[----:B------:R-:W-:Y:S02]  /*4be0*/  MOV R10, R18 ;  /* 0x00000012000a7202 */ /* 0x000fe40000000f00 */
[----:B------:R-:W-:Y:S01]  /*4bf0*/  MOV R18, R0 ;  /* 0x0000000000127202 */ /* 0x000fe20000000f00 */
[----:B------:R-:W-:-:S04]  /*4c00*/  IMAD R9, R9, R14, R12 ;  /* 0x0000000e09097224 */ /* 0x000fc800078e020c */
[----:B------:R-:W-:Y:S01]  /*4c10*/  IMAD.IADD R9, R19, 0x1, R9 ;  /* 0x0000000113097824 */ /* 0x000fe200078e0209 */
[----:B------:R-:W-:Y:S01]  /*4c20*/  MOV R19, R21 ;  /* 0x0000001500137202 */ /* 0x000fe20000000f00 */
[----:B------:R-:W-:Y:S05]  /*4c30*/  BRA `(.L_x_40) ;  /* 0x0000017000007947 */ /* 0x000fea0003800000 */
.L_x_39:
        /* <DEDUP_REMOVED lines=9> */
[----:B------:R-:W-:-:S04]  /*4cd0*/  IMAD.HI.U32 R0, R19, R0, R18 ;  /* 0x0000000013007227 */ /* 0x000fc800078e0012 */
[----:B------:R-:W-:Y:S02]  /*4ce0*/  IMAD.MOV.U32 R19, RZ, RZ, RZ ;  /* 0x000000ffff137224 */ /* 0x000fe400078e00ff */
        /* <DEDUP_REMOVED lines=9> */
[----:B------:R-:W-:Y:S02]  /*4d80*/  IADD3 R0, -R12, RZ, RZ ;  /* 0x000000ff0c007210 */ /* 0x000fe40007ffe1ff */
[----:B------:R-:W-:-:S03]  /*4d90*/  MOV R18, R12 ;  /* 0x0000000c00127202 */ /* 0x000fc60000000f00 */
[----:B------:R-:W-:Y:S02]  /*4da0*/  IMAD R10, R10, R0, R56 ;  /* 0x000000000a0a7224 */ /* 0x000fe400078e0238 */
.L_x_40:
[----:B------:R-:W-:Y:S05]  /*4db0*/  BSYNC B0 ;  /* 0x0000000000007941 */ /* 0x000fea0003800000 */
.L_x_38:
[----:B------:R-:W-:Y:S01]  /*4dc0*/  IADD3 R48, P1, P0, R52, R50, R48 ;  /* 0x0000003234307210 */ /* 0x000fe2000783e030 */
[----:B------:R-:W-:Y:S02]  /*4dd0*/  IMAD R0, R19, R8, RZ ;  /* 0x0000000813007224 */ /* 0x000fe400078e02ff */
[----:B------:R-:W-:Y:S01]  /*4de0*/  IMAD R9, R9, R3, RZ ;  /* 0x0000000309097224 */ /* 0x000fe200078e02ff */
[----:B------:R-:W-:Y:S02]  /*4df0*/  IADD3 R48, P3, P2, R58, R48, R16 ;  /* 0x000000303a307210 */ /* 0x000fe40007a7e010 */
[----:B------:R-:W-:Y:S02]  /*4e00*/  IADD3.X R2, R6, R5, R2, P1, P0 ;  /* 0x0000000506027210 */ /* 0x000fe40000fe0402 */
[----:B------:R-:W-:Y:S02]  /*4e10*/  IADD3 R48, P1, P0, R62, R48, R60 ;  /* 0x000000303e307210 */ /* 0x000fe4000783e03c */
[----:B------:R-:W-:-:S02]  /*4e20*/  IADD3.X R2, R7, R2, R4, P3, P2 ;  /* 0x0000000207027210 */ /* 0x000fc40001fe4404 */
[----:B------:R-:W-:Y:S02]  /*4e30*/  SHF.R.S32.HI R4, RZ, 0x1f, R8 ;  /* 0x0000001fff047819 */ /* 0x000fe40000011408 */
[----:B------:R-:W-:Y:S02]  /*4e40*/  IADD3.X R49, R11, R2, R13, P1, P0 ;  /* 0x000000020b317210 */ /* 0x000fe40000fe040d */
[----:B------:R-:W-:Y:S01]  /*4e50*/  SHF.R.S32.HI R2, RZ, 0x1f, R3 ;  /* 0x0000001fff027819 */ /* 0x000fe20000011403 */
[-C--:B------:R-:W-:Y:S02]  /*4e60*/  IMAD R0, R4, R18.reuse, R0 ;  /* 0x0000001204007224 */ /* 0x080fe400078e0200 */
[----:B------:R-:W-:-:S04]  /*4e70*/  IMAD.WIDE.U32 R48, R8, R18, R48 ;  /* 0x0000001208307225 */ /* 0x000fc800078e0030 */
[----:B------:R-:W-:Y:S02]  /*4e80*/  IMAD.IADD R49, R49, 0x1, R0 ;  /* 0x0000000131317824 */ /* 0x000fe400078e0200 */
[-C--:B------:R-:W-:Y:S02]  /*4e90*/  IMAD R2, R2, R10.reuse, R9 ;  /* 0x0000000a02027224 */ /* 0x080fe400078e0209 */
[----:B------:R-:W-:-:S04]  /*4ea0*/  IMAD.WIDE.U32 R10, R3, R10, R48 ;  /* 0x0000000a030a7225 */ /* 0x000fc800078e0030 */
[----:B------:R-:W-:Y:S01]  /*4eb0*/  IMAD.IADD R2, R11, 0x1, R2 ;  /* 0x000000010b027824 */ /* 0x000fe200078e0202 */
[----:B------:R-:W-:-:S04]  /*4ec0*/  LEA R4, P0, R10, c[0x0][0x200], 0x2 ;  /* 0x000080000a047a11 */ /* 0x000fc800078010ff */
[----:B------:R-:W-:-:S05]  /*4ed0*/  LEA.HI.X R5, R10, c[0x0][0x204], R2, 0x2, P0 ;  /* 0x000081000a057a11 */ /* 0x000fca00000f1402 */
[----:B------:R0:W-:Y:S01]  /*4ee0*/  STG.E [R4.64], R30 ;  /* 0x0000001e04007986 */ /* 0x0001e2000c101908 */
[----:B------:R-:W-:Y:S05]  /*4ef0*/  BRA `(.L_x_15) ;  /* 0x0000003000007947 */ /* 0x000fea0003800000 */
.L_x_16:
[----:B------:R-:W-:-:S04]  /*4f00*/  LEA R2, P0, R52, c[0x0][0x200], 0x2 ;  /* 0x0000800034027a11 */ /* 0x000fc800078010ff */
[----:B------:R-:W-:-:S05]  /*4f10*/  LEA.HI.X R3, R52, c[0x0][0x204], R53, 0x2, P0 ;  /* 0x0000810034037a11 */ /* 0x000fca00000f1435 */
[----:B------:R0:W-:Y:S04]  /*4f20*/  STG.E [R2.64], R30 ;  /* 0x0000001e02007986 */ /* 0x0001e8000c101908 */
.L_x_15:
[----:B------:R-:W-:Y:S05]  /*4f30*/  BSYNC B1 ;  /* 0x0000000000017941 */ /* 0x000fea0003800000 */
.L_x_14:
[C---:B------:R-:W-:Y:S01]  /*4f40*/  IADD3 R0, R47.reuse, 0x8, RZ ;  /* 0x000000082f007810 */ /* 0x040fe20007ffe0ff */
[----:B------:R-:W-:Y:S01]  /*4f50*/  HFMA2.MMA R12, -RZ, RZ, 0, 0 ;  /* 0x00000000ff0c7435 */ /* 0x000fe200000001ff */
[----:B------:R-:W-:Y:S01]  /*4f60*/  CS2R R10, SRZ ;  /* 0x00000000000a7805 */ /* 0x000fe2000001ff00 */
[----:B------:R-:W-:Y:S01]  /*4f70*/  CS2R R8, SRZ ;  /* 0x0000000000087805 */ /* 0x000fe2000001ff00 */
[----:B------:R-:W-:Y:S01]  /*4f80*/  ISETP.GE.OR P2, PT, R0, c[0x0][0x314], P6 ;  /* 0x0000c50000007a0c */ /* 0x000fe20003746670 */
[----:B------:R-:W-:Y:S01]  /*4f90*/  CS2R R6, SRZ ;  /* 0x0000000000067805 */ /* 0x000fe2000001ff00 */
[----:B------:R-:W-:Y:S01]  /*4fa0*/  IADD3 R0, R47, 0x10, RZ ;  /* 0x000000102f007810 */ /* 0x000fe20007ffe0ff */
[----:B0-----:R-:W-:-:S03]  /*4fb0*/  CS2R R4, SRZ ;  /* 0x0000000000047805 */ /* 0x001fc6000001ff00 */
[----:B------:R-:W-:Y:S02]  /*4fc0*/  ISETP.GE.OR P1, PT, R0, c[0x0][0x314], P6 ;  /* 0x0000c50000007a0c */ /* 0x000fe40003726670 */
[----:B------:R-:W-:-:S04]  /*4fd0*/  IADD3 R0, R47, 0x18, RZ ;  /* 0x000000182f007810 */ /* 0x000fc80007ffe0ff */
[----:B------:R-:W-:Y:S01]  /*4fe0*/  ISETP.GE.OR P0, PT, R0, c[0x0][0x314], P6 ;  /* 0x0000c50000007a0c */ /* 0x000fe20003706670 */
[----:B------:R-:W-:Y:S01]  /*4ff0*/  @!P2 FADD.FTZ R2, -R30, R46 ;  /* 0x0000002e1e02a221 */ /* 0x000fe20000010100 */
[----:B------:R-:W-:-:S03]  /*5000*/  IADD3 R0, R47, 0x20, RZ ;  /* 0x000000202f007810 */ /* 0x000fc60007ffe0ff */
[----:B------:R-:W-:Y:S01]  /*5010*/  @!P2 FMUL.FTZ R2, R2, 1.4426950216293334961 ;  /* 0x3fb8aa3b0202a820 */ /* 0x000fe20000410000 */
[----:B------:R-:W-:Y:S01]  /*5020*/  ISETP.GE.OR P5, PT, R0, c[0x0][0x314], P6 ;  /* 0x0000c50000007a0c */ /* 0x000fe200037a6670 */
[----:B------:R-:W-:Y:S01]  /*5030*/  @!P1 FADD.FTZ R43, -R30, R43 ;  /* 0x0000002b1e2b9221 */ /* 0x000fe20000010100 */
[----:B------:R-:W-:-:S03]  /*5040*/  IADD3 R0, R47, 0x28, RZ ;  /* 0x000000282f007810 */ /* 0x000fc60007ffe0ff */
[----:B------:R-:W-:Y:S01]  /*5050*/  @!P1 FMUL.FTZ R43, R43, 1.4426950216293334961 ;  /* 0x3fb8aa3b2b2b9820 */ /* 0x000fe20000410000 */
[----:B------:R-:W0:Y:S01]  /*5060*/  @!P2 MUFU.EX2 R2, R2 ;  /* 0x000000020002a308 */ /* 0x000e220000000800 */
[----:B------:R-:W-:Y:S01]  /*5070*/  @!P0 FADD.FTZ R44, -R30, R44 ;  /* 0x0000002c1e2c8221 */ /* 0x000fe20000010100 */
[----:B------:R-:W-:Y:S02]  /*5080*/  ISETP.GE.OR P4, PT, R0, c[0x0][0x314], P6 ;  /* 0x0000c50000007a0c */ /* 0x000fe40003786670 */
[----:B------:R-:W-:Y:S01]  /*5090*/  IADD3 R0, R47, 0x30, RZ ;  /* 0x000000302f007810 */ /* 0x000fe20007ffe0ff */
[----:B------:R-:W-:Y:S02]  /*50a0*/  @!P0 FMUL.FTZ R44, R44, 1.4426950216293334961 ;  /* 0x3fb8aa3b2c2c8820 */ /* 0x000fe40000410000 */
[----:B------:R-:W-:Y:S01]  /*50b0*/  @!P5 FADD.FTZ R41, -R30, R41 ;  /* 0x000000291e29d221 */ /* 0x000fe20000010100 */
[----:B------:R-:W1:Y:S01]  /*50c0*/  @!P1 MUFU.EX2 R43, R43 ;  /* 0x0000002b002b9308 */ /* 0x000e620000000800 */
[----:B------:R-:W-:-:S02]  /*50d0*/  ISETP.GE.OR P3, PT, R0, c[0x0][0x314], P6 ;  /* 0x0000c50000007a0c */ /* 0x000fc40003766670 */
[----:B------:R-:W-:Y:S01]  /*50e0*/  IADD3 R0, R47, 0x38, RZ ;  /* 0x000000382f007810 */ /* 0x000fe20007ffe0ff */
[----:B------:R-:W-:-:S03]  /*50f0*/  @!P5 FMUL.FTZ R41, R41, 1.4426950216293334961 ;  /* 0x3fb8aa3b2929d820 */ /* 0x000fc60000410000 */
[----:B------:R-:W-:Y:S01]  /*5100*/  @!P4 FADD.FTZ R42, -R30, R42 ;  /* 0x0000002a1e2ac221 */ /* 0x000fe20000010100 */
[----:B------:R-:W2:Y:S01]  /*5110*/  @!P0 MUFU.EX2 R44, R44 ;  /* 0x0000002c002c8308 */ /* 0x000ea20000000800 */
[----:B0-----:R0:W-:Y:S01]  /*5120*/  @!P2 STS [R25.X4+0x220], R2 ;  /* 0x000220021900a388 */ /* 0x0011e20000004800 */
[----:B------:R-:W-:Y:S01]  /*5130*/  ISETP.GE.OR P2, PT, R0, c[0x0][0x314], P6 ;  /* 0x0000c50000007a0c */ /* 0x000fe20003746670 */
[----:B------:R-:W-:Y:S01]  /*5140*/  @!P4 FMUL.FTZ R42, R42, 1.4426950216293334961 ;  /* 0x3fb8aa3b2a2ac820 */ /* 0x000fe20000410000 */
[----:B------:R-:W-:Y:S02]  /*5150*/  IADD3 R0, R47, 0x40, RZ ;  /* 0x000000402f007810 */ /* 0x000fe40007ffe0ff */
[----:B------:R-:W-:Y:S01]  /*5160*/  @!P3 FADD.FTZ R39, -R30, R39 ;  /* 0x000000271e27b221 */ /* 0x000fe20000010100 */
[----:B-1----:R-:W-:Y:S01]  /*5170*/  @!P1 STS [R25.X4+0x440], R43 ;  /* 0x0004402b19009388 */ /* 0x002fe20000004800 */
[----:B------:R-:W-:Y:S02]  /*5180*/  ISETP.GE.OR P1, PT, R0, c[0x0][0x314], P6 ;  /* 0x0000c50000007a0c */ /* 0x000fe40003726670 */
[----:B------:R-:W-:Y:S01]  /*5190*/  @!P3 FMUL.FTZ R39, R39, 1.4426950216293334961 ;  /* 0x3fb8aa3b2727b820 */ /* 0x000fe20000410000 */
[----:B------:R-:W-:Y:S01]  /*51a0*/  IADD3 R0, R47, 0x48, RZ ;  /* 0x000000482f007810 */ /* 0x000fe20007ffe0ff */
[----:B------:R-:W1:Y:S03]  /*51b0*/  @!P4 MUFU.EX2 R42, R42 ;  /* 0x0000002a002ac308 */ /* 0x000e660000000800 */
[----:B------:R-:W-:Y:S01]  /*51c0*/  @!P2 FADD.FTZ R40, -R30, R40 ;  /* 0x000000281e28a221 */ /* 0x000fe20000010100 */
[----:B--2---:R-:W-:Y:S01]  /*51d0*/  @!P0 STS [R25.X4+0x660], R44 ;  /* 0x0006602c19008388 */ /* 0x004fe20000004800 */
[----:B------:R-:W-:-:S02]  /*51e0*/  ISETP.GE.OR P0, PT, R0, c[0x0][0x314], P6 ;  /* 0x0000c50000007a0c */ /* 0x000fc40003706670 */
[----:B------:R-:W-:Y:S01]  /*51f0*/  @!P2 FMUL.FTZ R40, R40, 1.4426950216293334961 ;  /* 0x3fb8aa3b2828a820 */ /* 0x000fe20000410000 */
[----:B------:R-:W2:Y:S01]  /*5200*/  @!P3 MUFU.EX2 R39, R39 ;  /* 0x000000270027b308 */ /* 0x000ea20000000800 */
[----:B------:R-:W-:Y:S01]  /*5210*/  IADD3 R0, R47, 0x50, RZ ;  /* 0x000000502f007810 */ /* 0x000fe20007ffe0ff */
[----:B------:R-:W-:-:S04]  /*5220*/  @!P1 FADD.FTZ R37, -R30, R37 ;  /* 0x000000251e259221 */ /* 0x000fc80000010100 */
[----:B------:R-:W-:Y:S01]  /*5230*/  @!P1 FMUL.FTZ R37, R37, 1.4426950216293334961 ;  /* 0x3fb8aa3b25259820 */ /* 0x000fe20000410000 */
[----:B0-----:R-:W-:Y:S01]  /*5240*/  CS2R R2, SRZ ;  /* 0x0000000000027805 */ /* 0x001fe2000001ff00 */
[----:B------:R-:W0:Y:S01]  /*5250*/  @!P2 MUFU.EX2 R40, R40 ;  /* 0x000000280028a308 */ /* 0x000e220000000800 */
[----:B-1----:R-:W-:Y:S01]  /*5260*/  @!P4 STS [R25.X4+0xaa0], R42 ;  /* 0x000aa02a1900c388 */ /* 0x002fe20000004800 */
[----:B------:R-:W-:Y:S01]  /*5270*/  @!P0 FADD.FTZ R38, -R30, R38 ;  /* 0x000000261e268221 */ /* 0x000fe20000010100 */
[----:B------:R-:W-:Y:S02]  /*5280*/  ISETP.GE.OR P4, PT, R0, c[0x0][0x314], P6 ;  /* 0x0000c50000007a0c */ /* 0x000fe40003786670 */
[----:B------:R-:W-:Y:S01]  /*5290*/  IADD3 R0, R47, 0x58, RZ ;  /* 0x000000582f007810 */ /* 0x000fe20007ffe0ff */
[----:B------:R-:W-:Y:S02]  /*52a0*/  @!P0 FMUL.FTZ R38, R38, 1.4426950216293334961 ;  /* 0x3fb8aa3b26268820 */ /* 0x000fe40000410000 */
[----:B------:R-:W1:Y:S01]  /*52b0*/  @!P1 MUFU.EX2 R37, R37 ;  /* 0x0000002500259308 */ /* 0x000e620000000800 */
[----:B--2---:R-:W-:Y:S01]  /*52c0*/  @!P3 STS [R25.X4+0xcc0], R39 ;  /* 0x000cc0271900b388 */ /* 0x004fe20000004800 */
[----:B------:R-:W-:-:S02]  /*52d0*/  ISETP.GE.OR P3, PT, R0, c[0x0][0x314], P6 ;  /* 0x0000c50000007a0c */ /* 0x000fc40003766670 */
[----:B------:R-:W-:-:S04]  /*52e0*/  IADD3 R0, R47, 0x60, RZ ;  /* 0x000000602f007810 */ /* 0x000fc80007ffe0ff */
[----:B------:R-:W2:Y:S01]  /*52f0*/  @!P0 MUFU.EX2 R38, R38 ;  /* 0x0000002600268308 */ /* 0x000ea20000000800 */
[----:B0-----:R-:W-:Y:S01]  /*5300*/  @!P2 STS [R25.X4+0xee0], R40 ;  /* 0x000ee0281900a388 */ /* 0x001fe20000004800 */
[----:B------:R-:W-:Y:S01]  /*5310*/  ISETP.GE.OR P2, PT, R0, c[0x0][0x314], P6 ;  /* 0x0000c50000007a0c */ /* 0x000fe20003746670 */
[----:B------:R-:W-:Y:S01]  /*5320*/  @!P4 FADD.FTZ R35, -R30, R35 ;  /* 0x000000231e23c221 */ /* 0x000fe20000010100 */
[----:B------:R-:W-:-:S03]  /*5330*/  IADD3 R0, R47, 0x68, RZ ;  /* 0x000000682f007810 */ /* 0x000fc60007ffe0ff */
[----:B------:R-:W-:Y:S01]  /*5340*/  @!P3 FADD.FTZ R36, -R30, R36 ;  /* 0x000000241e24b221 */ /* 0x000fe20000010100 */
[----:B------:R-:W0:Y:S01]  /*5350*/  @!P5 MUFU.EX2 R41, R41 ;  /* 0x000000290029d308 */ /* 0x000e220000000800 */
[----:B-1----:R-:W-:Y:S01]  /*5360*/  @!P1 STS [R25.X4+0x1100], R37 ;  /* 0x0011002519009388 */ /* 0x002fe20000004800 */
[----:B------:R-:W-:Y:S01]  /*5370*/  ISETP.GE.OR P1, PT, R0, c[0x0][0x314], P6 ;  /* 0x0000c50000007a0c */ /* 0x000fe20003726670 */
[----:B------:R-:W-:Y:S01]  /*5380*/  @!P4 FMUL.FTZ R35, R35, 1.4426950216293334961 ;  /* 0x3fb8aa3b2323c820 */ /* 0x000fe20000410000 */
[C---:B------:R-:W-:Y:S01]  /*5390*/  IADD3 R0, R47.reuse, 0x70, RZ ;  /* 0x000000702f007810 */ /* 0x040fe20007ffe0ff */
[----:B------:R-:W-:Y:S02]  /*53a0*/  @!P3 FMUL.FTZ R36, R36, 1.4426950216293334961 ;  /* 0x3fb8aa3b2424b820 */ /* 0x000fe40000410000 */
[----:B------:R-:W-:Y:S01]  /*53b0*/  @!P2 FADD.FTZ R33, -R30, R33 ;  /* 0x000000211e21a221 */ /* 0x000fe20000010100 */
[----:B--2---:R-:W-:Y:S01]  /*53c0*/  @!P0 STS [R25.X4+0x1320], R38 ;  /* 0x0013202619008388 */ /* 0x004fe20000004800 */
[----:B------:R-:W-:Y:S01]  /*53d0*/  ISETP.GE.OR P0, PT, R0, c[0x0][0x314], P6 ;  /* 0x0000c50000007a0c */ /* 0x000fe20003706670 */
[----:B------:R-:W1:Y:S01]  /*53e0*/  @!P4 MUFU.EX2 R35, R35 ;  /* 0x000000230023c308 */ /* 0x000e620000000800 */
[----:B------:R-:W-:Y:S01]  /*53f0*/  IADD3 R0, R47, 0x78, RZ ;  /* 0x000000782f007810 */ /* 0x000fe20007ffe0ff */
[----:B------:R-:W-:-:S03]  /*5400*/  @!P2 FMUL.FTZ R33, R33, 1.4426950216293334961 ;  /* 0x3fb8aa3b2121a820 */ /* 0x000fc60000410000 */
[----:B------:R-:W-:Y:S01]  /*5410*/  @!P1 FADD.FTZ R34, -R30, R34 ;  /* 0x000000221e229221 */ /* 0x000fe20000010100 */
[----:B0-----:R-:W-:Y:S01]  /*5420*/  @!P5 STS [R25.X4+0x880], R41 ;  /* 0x000880291900d388 */ /* 0x001fe20000004800 */
[C---:B------:R-:W-:Y:S01]  /*5430*/  ISETP.GE.OR P5, PT, R47.reuse, c[0x0][0x314], P6 ;  /* 0x0000c5002f007a0c */ /* 0x040fe200037a6670 */
[----:B------:R-:W0:Y:S01]  /*5440*/  @!P3 MUFU.EX2 R36, R36 ;  /* 0x000000240024b308 */ /* 0x000e220000000800 */
[----:B------:R-:W-:Y:S01]  /*5450*/  ISETP.GE.OR P6, PT, R0, c[0x0][0x314], P6 ;  /* 0x0000c50000007a0c */ /* 0x000fe200037c6670 */
[----:B------:R-:W-:Y:S02]  /*5460*/  @!P1 FMUL.FTZ R34, R34, 1.4426950216293334961 ;  /* 0x3fb8aa3b22229820 */ /* 0x000fe40000410000 */
[C---:B------:R-:W-:Y:S02]  /*5470*/  @!P0 FADD.FTZ R31, -R30.reuse, R31 ;  /* 0x0000001f1e1f8221 */ /* 0x040fe40000010100 */
[----:B------:R-:W-:Y:S02]  /*5480*/  IMAD.SHL.U32 R47, R47, 0x4, RZ ;  /* 0x000000042f2f7824 */ /* 0x000fe400078e00ff */
[----:B------:R-:W-:Y:S01]  /*5490*/  @!P0 FMUL.FTZ R31, R31, 1.4426950216293334961 ;  /* 0x3fb8aa3b1f1f8820 */ /* 0x000fe20000410000 */
[----:B------:R-:W2:Y:S01]  /*54a0*/  @!P2 MUFU.EX2 R33, R33 ;  /* 0x000000210021a308 */ /* 0x000ea20000000800 */
[----:B-1----:R-:W-:Y:S02]  /*54b0*/  @!P4 STS [R25.X4+0x1540], R35 ;  /* 0x001540231900c388 */ /* 0x002fe40000004800 */
[----:B------:R-:W-:-:S02]  /*54c0*/  @!P5 FADD.FTZ R45, -R30, R45 ;  /* 0x0000002d1e2dd221 */ /* 0x000fc40000010100 */
[----:B------:R-:W-:Y:S02]  /*54d0*/  @!P6 FADD.FTZ R30, -R30, R32 ;  /* 0x000000201e1ee221 */ /* 0x000fe40000010100 */
[----:B------:R-:W-:Y:S01]  /*54e0*/  @!P5 FMUL.FTZ R45, R45, 1.4426950216293334961 ;  /* 0x3fb8aa3b2d2dd820 */ /* 0x000fe20000410000 */
[----:B------:R-:W1:Y:S01]  /*54f0*/  @!P0 MUFU.EX2 R31, R31 ;  /* 0x0000001f001f8308 */ /* 0x000e620000000800 */
[----:B------:R-:W-:Y:S01]  /*5500*/  @!P6 FMUL.FTZ R0, R30, 1.4426950216293334961 ;  /* 0x3fb8aa3b1e00e820 */ /* 0x000fe20000410000 */
[----:B0-----:R-:W-:Y:S06]  /*5510*/  @!P3 STS [R25.X4+0x1760], R36 ;  /* 0x001760241900b388 */ /* 0x001fec0000004800 */
[----:B------:R-:W0:Y:S01]  /*5520*/  @!P6 MUFU.EX2 R0, R0 ;  /* 0x000000000000e308 */ /* 0x000e220000000800 */
[----:B--2---:R2:W-:Y:S07]  /*5530*/  @!P2 STS [R25.X4+0x1980], R33 ;  /* 0x001980211900a388 */ /* 0x0045ee0000004800 */
[----:B------:R-:W3:Y:S01]  /*5540*/  @!P5 MUFU.EX2 R45, R45 ;  /* 0x0000002d002dd308 */ /* 0x000ee20000000800 */
[----:B-1----:R-:W-:Y:S04]  /*5550*/  @!P0 STS [R25.X4+0x1dc0], R31 ;  /* 0x001dc01f19008388 */ /* 0x002fe80000004800 */
[----:B0-----:R0:W-:Y:S03]  /*5560*/  @!P6 STS [R25.X4+0x1fe0], R0 ;  /* 0x001fe0001900e388 */ /* 0x0011e60000004800 */
[----:B------:R-:W1:Y:S01]  /*5570*/  @!P1 MUFU.EX2 R34, R34 ;  /* 0x0000002200229308 */ /* 0x000e620000000800 */
[----:B---3--:R-:W-:Y:S01]  /*5580*/  @!P5 STS [R25.X4], R45 ;  /* 0x0000002d1900d388 */ /* 0x008fe20000004800 */
[----:B--2---:R-:W-:-:S03]  /*5590*/  IADD3 R33, R47, 0x40, RZ ;  /* 0x000000402f217810 */ /* 0x004fc60007ffe0ff */
[----:B-1----:R1:W-:Y:S01]  /*55a0*/  @!P1 STS [R25.X4+0x1ba0], R34 ;  /* 0x001ba02219009388 */ /* 0x0023e20000004800 */
[----:B0-----:R-:W-:-:S03]  /*55b0*/  IMAD.MOV.U32 R0, RZ, RZ, c[0x0][0x314] ;  /* 0x0000c500ff007624 */ /* 0x001fc600078e00ff */
[----:B------:R-:W-:Y:S02]  /*55c0*/  BAR.SYNC.DEFER_BLOCKING 0x0 ;  /* 0x0000000000007b1d */ /* 0x000fe40000010000 */
[----:B------:R-:W-:Y:S01]  /*55d0*/  ISETP.GE.AND P0, PT, R0, 0x1, PT ;  /* 0x000000010000780c */ /* 0x000fe20003f06270 */
[----:B------:R-:W-:Y:S01]  /*55e0*/  IMAD.MOV.U32 R0, RZ, RZ, RZ ;  /* 0x000000ffff007224 */ /* 0x000fe200078e00ff */
[----:B-1----:R-:W-:-:S11]  /*55f0*/  IADD3 R34, R47, 0x20, RZ ;  /* 0x000000202f227810 */ /* 0x002fd60007ffe0ff */
[----:B------:R-:W-:Y:S05]  /*5600*/  @!P0 BRA `(.L_x_41) ;  /* 0x000003a000008947 */ /* 0x000fea0003800000 */
[----:B------:R-:W-:Y:S01]  /*5610*/  ULDC UR5, c[0x0][0x22c] ;  /* 0x00008b0000057ab9 */ /* 0x000fe20000000800 */
[C---:B------:R-:W-:Y:S01]  /*5620*/  IMAD R29, R15.reuse, 0x60, R47 ;  /* 0x000000600f1d7824 */ /* 0x040fe200078e022f */
[----:B------:R-:W-:Y:S01]  /*5630*/  UIMAD UR5, UR7, UR5, URZ ;  /* 0x00000005070572a4 */ /* 0x000fe2000f8e023f */
[C---:B------:R-:W-:Y:S01]  /*5640*/  IADD3 R13, R28.reuse, -UR7, RZ ;  /* 0x800000071c0d7c10 */ /* 0x040fe2000fffe0ff */
[----:B------:R-:W-:Y:S01]  /*5650*/  IMAD R36, R28, c[0x0][0x22c], RZ ;  /* 0x00008b001c247a24 */ /* 0x000fe200078e02ff */
[----:B------:R-:W-:Y:S01]  /*5660*/  CS2R R16, SRZ ;  /* 0x0000000000107805 */ /* 0x000fe2000001ff00 */
[----:B------:R-:W-:Y:S01]  /*5670*/  USHF.R.S32.HI UR4, URZ, 0x1f, UR5 ;  /* 0x0000001f3f047899 */ /* 0x000fe20008011405 */
[C---:B------:R-:W-:Y:S01]  /*5680*/  ISETP.GE.AND P3, PT, R15.reuse, R13, PT ;  /* 0x0000000d0f00720c */ /* 0x040fe20003f66270 */
[----:B------:R-:W-:Y:S01]  /*5690*/  IMAD.SHL.U32 R14, R15, 0x4, RZ ;  /* 0x000000040f0e7824 */ /* 0x000fe200078e00ff */
[C---:B------:R-:W-:Y:S01]  /*56a0*/  IADD3 R12, P0, R29.reuse, UR5, RZ ;  /* 0x000000051d0c7c10 */ /* 0x040fe2000ff1e0ff */
[----:B------:R-:W-:Y:S01]  /*56b0*/  IMAD.MOV.U32 R32, RZ, RZ, RZ ;  /* 0x000000ffff207224 */ /* 0x000fe200078e00ff */
[----:B------:R-:W-:Y:S01]  /*56c0*/  CS2R R18, SRZ ;  /* 0x0000000000127805 */ /* 0x000fe2000001ff00 */
[----:B------:R-:W-:Y:S01]  /*56d0*/  CS2R R20, SRZ ;  /* 0x0000000000147805 */ /* 0x000fe2000001ff00 */
[----:B------:R-:W-:Y:S01]  /*56e0*/  LEA.HI.X.SX32 R29, R29, UR4, 0x1, P0 ;  /* 0x000000041d1d7c11 */ /* 0x000fe200080f0eff */
[----:B------:R-:W-:Y:S01]  /*56f0*/  CS2R R22, SRZ ;  /* 0x0000000000167805 */ /* 0x000fe2000001ff00 */
[----:B------:R-:W-:Y:S01]  /*5700*/  LEA R30, P0, R12, c[0x0][0x1d8], 0x2 ;  /* 0x000076000c1e7a11 */ /* 0x000fe200078010ff */
[----:B------:R-:W-:Y:S01]  /*5710*/  CS2R R24, SRZ ;  /* 0x0000000000187805 */ /* 0x000fe2000001ff00 */
[----:B------:R-:W-:Y:S01]  /*5720*/  CS2R R26, SRZ ;  /* 0x00000000001a7805 */ /* 0x000fe2000001ff00 */
[----:B------:R-:W-:Y:S01]  /*5730*/  IMAD.WIDE R36, R36, 0x4, RZ ;  /* 0x0000000424247825 */ /* 0x000fe200078e02ff */
[----:B------:R-:W-:-:S02]  /*5740*/  LEA.HI.X R29, R12, c[0x0][0x1dc], R29, 0x2, P0 ;  /* 0x000077000c1d7a11 */ /* 0x000fc400000f141d */
[----:B------:R-:W-:Y:S01]  /*5750*/  IADD3 R30, P0, R30, 0x100, RZ ;  /* 0x000001001e1e7810 */ /* 0x000fe20007f1e0ff */
[----:B------:R-:W-:-:S04]  /*5760*/  IMAD.MOV.U32 R12, RZ, RZ, RZ ;  /* 0x000000ffff0c7224 */ /* 0x000fc800078e00ff */
[----:B------:R-:W-:-:S05]  /*5770*/  IMAD.X R29, RZ, RZ, R29, P0 ;  /* 0x000000ffff1d7224 */ /* 0x000fca00000e061d */
.L_x_44:
[----:B------:R-:W-:Y:S01]  /*5780*/  MOV R31, R29 ;  /* 0x0000001d001f7202 */ /* 0x000fe20000000f00 */
[----:B------:R-:W-:Y:S01]  /*5790*/  BSSY B0, `(.L_x_42) ;  /* 0x000000e000007945 */ /* 0x000fe20003800000 */
[----:B------:R-:W-:-:S05]  /*57a0*/  @P3 BRA `(.L_x_43) ;  /* 0x000000c000003947 */ /* 0x000fca0003800000 */
[----:B------:R-:W-:Y:S01]  /*57b0*/  ISETP.GE.AND P2, PT, R47, c[0x0][0x220], PT ;  /* 0x000088002f007a0c */ /* 0x000fe20003f46270 */
[----:B------:R-:W-:Y:S01]  /*57c0*/  CS2R R16, SRZ ;  /* 0x0000000000107805 */ /* 0x000fe2000001ff00 */
[----:B------:R-:W-:Y:S01]  /*57d0*/  ISETP.GE.AND P1, PT, R34, c[0x0][0x220], PT ;  /* 0x0000880022007a0c */ /* 0x000fe20003f26270 */
[----:B------:R-:W-:Y:S01]  /*57e0*/  CS2R R18, SRZ ;  /* 0x0000000000127805 */ /* 0x000fe2000001ff00 */
[----:B------:R-:W-:Y:S01]  /*57f0*/  ISETP.GE.AND P0, PT, R33, c[0x0][0x220], PT ;  /* 0x0000880021007a0c */ /* 0x000fe20003f06270 */
[----:B------:R-:W-:Y:S01]  /*5800*/  CS2R R20, SRZ ;  /* 0x0000000000147805 */ /* 0x000fe2000001ff00 */
[----:B------:R-:W-:Y:S01]  /*5810*/  CS2R R22, SRZ ;  /* 0x0000000000167805 */ /* 0x000fe2000001ff00 */
[----:B------:R-:W-:Y:S01]  /*5820*/  CS2R R24, SRZ ;  /* 0x0000000000187805 */ /* 0x000fe2000001ff00 */
[----:B------:R-:W-:Y:S05]  /*5830*/  CS2R R26, SRZ ;  /* 0x00000000001a7805 */ /* 0x000fea000001ff00 */
[----:B------:R0:W5:Y:S04]  /*5840*/  @!P2 LDG.E.128 R16, [R30.64+-0x100] ;  /* 0xffff00081e10a981 */ /* 0x000168000c1e1d00 */
[----:B------:R0:W5:Y:S04]  /*5850*/  @!P1 LDG.E.128 R20, [R30.64+-0x80] ;  /* 0xffff80081e149981 */ /* 0x000168000c1e1d00 */
[----:B------:R0:W5:Y:S02]  /*5860*/  @!P0 LDG.E.128 R24, [R30.64] ;  /* 0x000000081e188981 */ /* 0x000164000c1e1d00 */
.L_x_43:
[----:B------:R-:W-:Y:S05]  /*5870*/  BSYNC B0 ;  /* 0x0000000000007941 */ /* 0x000fea0003800000 */
.L_x_42:
[----:B------:R1:W2:Y:S01]  /*5880*/  LDS R13, [R14] ;  /* 0x000000000e0d7984 */ /* 0x0002a20000000800 */
[----:B0-----:R-:W-:Y:S02]  /*5890*/  IADD3 R30, P0, R36, R30, RZ ;  /* 0x0000001e241e7210 */ /* 0x001fe40007f1e0ff */
[----:B------:R-:W-:Y:S02]  /*58a0*/  IADD3 R32, R32, 0x1, RZ ;  /* 0x0000000120207810 */ /* 0x000fe40007ffe0ff */
[----:B------:R-:W-:Y:S02]  /*58b0*/  IADD3.X R29, R37, R31, RZ, P0, !PT ;  /* 0x0000001f251d7210 */ /* 0x000fe400007fe4ff */
[----:B------:R-:W-:Y:S02]  /*58c0*/  ISETP.GE.AND P0, PT, R32, c[0x0][0x314], PT ;  /* 0x0000c50020007a0c */ /* 0x000fe40003f06270 */
[----:B-1----:R-:W-:Y:S01]  /*58d0*/  IADD3 R14, R14, 0x44, RZ ;  /* 0x000000440e0e7810 */ /* 0x002fe20007ffe0ff */
[C---:B--2--5:R-:W-:Y:S02]  /*58e0*/  FFMA.FTZ R0, R13.reuse, R16, R0 ;  /* 0x000000100d007223 */ /* 0x064fe40000010000 */
[C---:B------:R-:W-:Y:S02]  /*58f0*/  FFMA.FTZ R2, R13.reuse, R17, R2 ;  /* 0x000000110d027223 */ /* 0x040fe40000010002 */
        /* <DEDUP_REMOVED lines=9> */
[----:B------:R-:W-:Y:S01]  /*5990*/  FFMA.FTZ R12, R13, R27, R12 ;  /* 0x0000001b0d0c7223 */ /* 0x000fe2000001000c */
[----:B------:R-:W-:-:S05]  /*59a0*/  @!P0 BRA `(.L_x_44) ;  /* 0xfffffdd000008947 */ /* 0x000fca000383ffff */
.L_x_41:
[----:B------:R-:W-:Y:S02]  /*59b0*/  IADD3 R15, R15, UR7, RZ ;  /* 0x000000070f0f7c10 */ /* 0x000fe4000fffe0ff */
[----:B------:R-:W-:-:S02]  /*59c0*/  F2FP.PACK_AB R3, R4, R3 ;  /* 0x000000030403723e */ /* 0x000fc400000000ff */
[----:B------:R-:W-:Y:S02]  /*59d0*/  ISETP.GE.AND P0, PT, R15, R28, PT ;  /* 0x0000001c0f00720c */ /* 0x000fe40003f06270 */
[----:B------:R-:W-:Y:S02]  /*59e0*/  F2FP.PACK_AB R0, R2, R0 ;  /* 0x000000000200723e */ /* 0x000fe400000000ff */
[----:B------:R-:W-:Y:S02]  /*59f0*/  F2FP.PACK_AB R7, R8, R7 ;  /* 0x000000070807723e */ /* 0x000fe400000000ff */
[----:B------:R-:W-:Y:S01]  /*5a00*/  F2FP.PACK_AB R5, R6, R5 ;  /* 0x000000050605723e */ /* 0x000fe200000000ff */
[----:B------:R-:W-:Y:S01]  /*5a10*/  IMAD.MOV.U32 R8, RZ, RZ, R0 ;  /* 0x000000ffff087224 */ /* 0x000fe200078e0000 */
[----:B------:R-:W-:Y:S01]  /*5a20*/  F2FP.PACK_AB R10, R10, R9 ;  /* 0x000000090a0a723e */ /* 0x000fe200000000ff */
[----:B------:R-:W-:Y:S01]  /*5a30*/  IMAD.MOV.U32 R9, RZ, RZ, R3 ;  /* 0x000000ffff097224 */ /* 0x000fe200078e0003 */
[----:B------:R-:W-:Y:S01]  /*5a40*/  F2FP.PACK_AB R11, R12, R11 ;  /* 0x0000000b0c0b723e */ /* 0x000fe200000000ff */
[----:B------:R-:W-:-:S02]  /*5a50*/  IMAD.MOV.U32 R16, RZ, RZ, R5 ;  /* 0x000000ffff107224 */ /* 0x000fc400078e0005 */
[----:B------:R-:W-:Y:S01]  /*5a60*/  IMAD.MOV.U32 R17, RZ, RZ, R7 ;  /* 0x000000ffff117224 */ /* 0x000fe200078e0007 */
[----:B------:R-:W-:Y:S06]  /*5a70*/  @P0 EXIT ;  /* 0x000000000000094d */ /* 0x000fec0003800000 */
[----:B------:R-:W-:Y:S01]  /*5a80*/  IMAD.MOV.U32 R4, RZ, RZ, c[0x0][0x1c0] ;  /* 0x00007000ff047624 */ /* 0x000fe200078e00ff */
[----:B------:R-:W-:Y:S02]  /*5a90*/  IABS R7, R15 ;  /* 0x0000000f00077213 */ /* 0x000fe40000000000 */
[----:B------:R-:W-:Y:S01]  /*5aa0*/  IABS R3, c[0x0][0x214] ;  /* 0x0000850000037a13 */ /* 0x000fe20000000000 */
[----:B------:R-:W-:-:S05]  /*5ab0*/  IMAD R4, R4, c[0x0][0x214], RZ ;  /* 0x0000850004047a24 */ /* 0x000fca00078e02ff */
[-C--:B------:R-:W-:Y:S02]  /*5ac0*/  IABS R6, R4.reuse ;  /* 0x0000000400067213 */ /* 0x080fe40000000000 */
[----:B------:R-:W-:Y:S02]  /*5ad0*/  IABS R2, R4 ;  /* 0x0000000400027213 */ /* 0x000fe40000000000 */
[----:B------:R-:W0:Y:S03]  /*5ae0*/  I2F.RP R12, R6 ;  /* 0x00000006000c7306 */ /* 0x000e260000209400 */
[----:B------:R-:W-:-:S05]  /*5af0*/  IMAD.MOV R2, RZ, RZ, -R2 ;  /* 0x000000ffff027224 */ /* 0x000fca00078e0a02 */
[----:B0-----:R-:W0:Y:S02]  /*5b00*/  MUFU.RCP R12, R12 ;  /* 0x0000000c000c7308 */ /* 0x001e240000001000 */
[----:B0-----:R-:W-:-:S06]  /*5b10*/  IADD3 R12, R12, 0xffffffe, RZ ;  /* 0x0ffffffe0c0c7810 */ /* 0x001fcc0007ffe0ff */
[----:B------:R-:W0:Y:S02]  /*5b20*/  F2I.FTZ.U32.TRUNC.NTZ R13, R12 ;  /* 0x0000000c000d7305 */ /* 0x000e24000021f000 */
[--C-:B0-----:R-:W-:Y:S02]  /*5b30*/  IMAD.MOV R0, RZ, RZ, -R13.reuse ;  /* 0x000000ffff007224 */ /* 0x101fe400078e0a0d */
[----:B------:R-:W-:Y:S02]  /*5b40*/  IMAD.MOV.U32 R12, RZ, RZ, RZ ;  /* 0x000000ffff0c7224 */ /* 0x000fe400078e00ff */
[----:B------:R-:W-:Y:S02]  /*5b50*/  IMAD R5, R0, R6, RZ ;  /* 0x0000000600057224 */ /* 0x000fe400078e02ff */
[----:B------:R-:W0:Y:S02]  /*5b60*/  I2F.RP R0, R3 ;  /* 0x0000000300007306 */ /* 0x000e240000209400 */
[----:B------:R-:W-:-:S06]  /*5b70*/  IMAD.HI.U32 R5, R13, R5, R12 ;  /* 0x000000050d057227 */ /* 0x000fcc00078e000c */
[----:B------:R-:W-:-:S04]  /*5b80*/  IMAD.HI.U32 R5, R5, R7, RZ ;  /* 0x0000000705057227 */ /* 0x000fc800078e00ff */
[----:B------:R-:W-:Y:S01]  /*5b90*/  IMAD R2, R5, R2, R7 ;  /* 0x0000000205027224 */ /* 0x000fe200078e0207 */
[----:B0-----:R-:W0:Y:S04]  /*5ba0*/  MUFU.RCP R0, R0 ;  /* 0x0000000000007308 */ /* 0x001e280000001000 */
[----:B------:R-:W-:-:S13]  /*5bb0*/  ISETP.GT.U32.AND P1, PT, R6, R2, PT ;  /* 0x000000020600720c */ /* 0x000fda0003f24070 */
[----:B------:R-:W-:Y:S01]  /*5bc0*/  @!P1 IMAD.IADD R2, R2, 0x1, -R6 ;  /* 0x0000000102029824 */ /* 0x000fe200078e0a06 */
[----:B------:R-:W-:Y:S02]  /*5bd0*/  @!P1 IADD3 R5, R5, 0x1, RZ ;  /* 0x0000000105059810 */ /* 0x000fe40007ffe0ff */
[----:B0-----:R-:W-:Y:S02]  /*5be0*/  IADD3 R0, R0, 0xffffffe, RZ ;  /* 0x0ffffffe00007810 */ /* 0x001fe40007ffe0ff */
[----:B------:R-:W-:Y:S02]  /*5bf0*/  ISETP.GE.U32.AND P2, PT, R2, R6, PT ;  /* 0x000000060200720c */ /* 0x000fe40003f46070 */
[----:B------:R-:W-:Y:S01]  /*5c00*/  LOP3.LUT R2, R15, R4, RZ, 0x3c, !PT ;  /* 0x000000040f027212 */ /* 0x000fe200078e3cff */
[----:B------:R-:W0:Y:S01]  /*5c10*/  F2I.FTZ.U32.TRUNC.NTZ R13, R0 ;  /* 0x00000000000d7305 */ /* 0x000e22000021f000 */
[----:B------:R-:W-:Y:S02]  /*5c20*/  ISETP.NE.AND P1, PT, R4, RZ, PT ;  /* 0x000000ff0400720c */ /* 0x000fe40003f25270 */
[----:B------:R-:W-:-:S07]  /*5c30*/  ISETP.GE.AND P0, PT, R2, RZ, PT ;  /* 0x000000ff0200720c */ /* 0x000fce0003f06270 */
[----:B------:R-:W-:-:S06]  /*5c40*/  @P2 IADD3 R5, R5, 0x1, RZ ;  /* 0x0000000105052810 */ /* 0x000fcc0007ffe0ff */
[----:B------:R-:W-:Y:S01]  /*5c50*/  @!P0 IMAD.MOV R5, RZ, RZ, -R5 ;  /* 0x000000ffff058224 */ /* 0x000fe200078e0a05 */
[----:B------:R-:W-:Y:S01]  /*5c60*/  @!P1 LOP3.LUT R5, RZ, R4, RZ, 0x33, !PT ;  /* 0x00000004ff059212 */ /* 0x000fe200078e33ff */
[----:B0-----:R-:W-:-:S04]  /*5c70*/  IMAD.MOV R2, RZ, RZ, -R13 ;  /* 0x000000ffff027224 */ /* 0x001fc800078e0a0d */
[----:B------:R-:W-:Y:S02]  /*5c80*/  IMAD R4, R5, R4, RZ ;  /* 0x0000000405047224 */ /* 0x000fe400078e02ff */
[----:B------:R-:W-:Y:S02]  /*5c90*/  IMAD R2, R2, R3, RZ ;  /* 0x0000000302027224 */ /* 0x000fe400078e02ff */
[----:B------:R-:W-:Y:S02]  /*5ca0*/  IMAD.IADD R6, R15, 0x1, -R4 ;  /* 0x000000010f067824 */ /* 0x000fe400078e0a04 */
[----:B------:R-:W-:-:S03]  /*5cb0*/  IMAD.HI.U32 R2, R13, R2, R12 ;  /* 0x000000020d027227 */ /* 0x000fc600078e000c */
[----:B------:R-:W-:Y:S01]  /*5cc0*/  IABS R0, R6 ;  /* 0x0000000600007213 */ /* 0x000fe20000000000 */
[----:B------:R-:W-:Y:S01]  /*5cd0*/  IMAD.WIDE.U32 R12, R5, c[0x0][0x1e0], RZ ;  /* 0x00007800050c7a25 */ /* 0x000fe200078e00ff */
[----:B------:R-:W-:-:S03]  /*5ce0*/  LOP3.LUT R6, R6, c[0x0][0x214], RZ, 0x3c, !PT ;  /* 0x0000850006067a12 */ /* 0x000fc600078e3cff */
[----:B------:R-:W-:Y:S01]  /*5cf0*/  IMAD.HI.U32 R7, R2, R0, RZ ;  /* 0x0000000002077227 */ /* 0x000fe200078e00ff */
[----:B------:R-:W-:-:S03]  /*5d00*/  ISETP.GE.AND P1, PT, R6, RZ, PT ;  /* 0x000000ff0600720c */ /* 0x000fc60003f26270 */
[----:B------:R-:W-:-:S04]  /*5d10*/  IMAD.MOV R2, RZ, RZ, -R7 ;  /* 0x000000ffff027224 */ /* 0x000fc800078e0a07 */
[----:B------:R-:W-:-:S05]  /*5d20*/  IMAD R0, R3, R2, R0 ;  /* 0x0000000203007224 */ /* 0x000fca00078e0200 */
[----:B------:R-:W-:-:S13]  /*5d30*/  ISETP.GT.U32.AND P0, PT, R3, R0, PT ;  /* 0x000000000300720c */ /* 0x000fda0003f04070 */
[----:B------:R-:W-:Y:S01]  /*5d40*/  @!P0 IMAD.IADD R0, R0, 0x1, -R3 ;  /* 0x0000000100008824 */ /* 0x000fe200078e0a03 */
[----:B------:R-:W-:Y:S02]  /*5d50*/  @!P0 IADD3 R7, R7, 0x1, RZ ;  /* 0x0000000107078810 */ /* 0x000fe40007ffe0ff */
[----:B------:R-:W-:Y:S02]  /*5d60*/  ISETP.NE.AND P0, PT, RZ, c[0x0][0x214], PT ;  /* 0x00008500ff007a0c */ /* 0x000fe40003f05270 */
[----:B------:R-:W-:Y:S02]  /*5d70*/  ISETP.GE.U32.AND P2, PT, R0, R3, PT ;  /* 0x000000030000720c */ /* 0x000fe40003f46070 */
[----:B------:R-:W-:-:S05]  /*5d80*/  SHF.R.S32.HI R0, RZ, 0x1f, R5 ;  /* 0x0000001fff007819 */ /* 0x000fca0000011405 */
[----:B------:R-:W-:-:S04]  /*5d90*/  IMAD R0, R0, c[0x0][0x1e0], RZ ;  /* 0x0000780000007a24 */ /* 0x000fc800078e02ff */
[----:B------:R-:W-:Y:S02]  /*5da0*/  IMAD R0, R5, c[0x0][0x1e4], R0 ;  /* 0x0000790005007a24 */ /* 0x000fe400078e0200 */
[----:B------:R-:W-:Y:S02]  /*5db0*/  @P2 IADD3 R7, R7, 0x1, RZ ;  /* 0x0000000107072810 */ /* 0x000fe40007ffe0ff */
[----:B------:R-:W-:-:S03]  /*5dc0*/  IMAD.IADD R13, R13, 0x1, R0 ;  /* 0x000000010d0d7824 */ /* 0x000fc600078e0200 */
[----:B------:R-:W-:Y:S01]  /*5dd0*/  @!P1 IMAD.MOV R7, RZ, RZ, -R7 ;  /* 0x000000ffff079224 */ /* 0x000fe200078e0a07 */
[----:B------:R-:W-:Y:S02]  /*5de0*/  @!P0 LOP3.LUT R7, RZ, c[0x0][0x214], RZ, 0x33, !PT ;  /* 0x00008500ff078a12 */ /* 0x000fe400078e33ff */
[----:B------:R-:W-:Y:S02]  /*5df0*/  ISETP.GE.AND P0, PT, R47, c[0x0][0x220], PT ;  /* 0x000088002f007a0c */ /* 0x000fe40003f06270 */
[----:B------:R-:W-:Y:S01]  /*5e00*/  SHF.R.S32.HI R2, RZ, 0x1f, R7 ;  /* 0x0000001fff027819 */ /* 0x000fe20000011407 */
[C---:B------:R-:W-:Y:S01]  /*5e10*/  IMAD R4, R7.reuse, c[0x0][0x214], R4 ;  /* 0x0000850007047a24 */ /* 0x040fe200078e0204 */
[----:B------:R-:W-:Y:S01]  /*5e20*/  ISETP.GE.AND P1, PT, R34, c[0x0][0x220], PT ;  /* 0x0000880022007a0c */ /* 0x000fe20003f26270 */
[----:B------:R-:W-:-:S04]  /*5e30*/  IMAD.WIDE.U32 R12, R7, c[0x0][0x1f0], R12 ;  /* 0x00007c00070c7a25 */ /* 0x000fc800078e000c */
[----:B------:R-:W-:Y:S02]  /*5e40*/  IMAD.IADD R4, R15, 0x1, -R4 ;  /* 0x000000010f047824 */ /* 0x000fe400078e0a04 */
[----:B------:R-:W-:-:S03]  /*5e50*/  IMAD R2, R2, c[0x0][0x1f0], RZ ;  /* 0x00007c0002027a24 */ /* 0x000fc600078e02ff */
[----:B------:R-:W-:Y:S01]  /*5e60*/  SHF.R.S32.HI R0, RZ, 0x1f, R4 ;  /* 0x0000001fff007819 */ /* 0x000fe20000011404 */
[----:B------:R-:W-:-:S04]  /*5e70*/  IMAD R2, R7, c[0x0][0x1f4], R2 ;  /* 0x00007d0007027a24 */ /* 0x000fc800078e0202 */
[----:B------:R-:W-:Y:S02]  /*5e80*/  IMAD.IADD R3, R13, 0x1, R2 ;  /* 0x000000010d037824 */ /* 0x000fe400078e0202 */
[----:B------:R-:W-:Y:S02]  /*5e90*/  IMAD R0, R0, c[0x0][0x1e8], RZ ;  /* 0x00007a0000007a24 */ /* 0x000fe400078e02ff */
[----:B------:R-:W-:Y:S02]  /*5ea0*/  IMAD.MOV.U32 R2, RZ, RZ, R12 ;  /* 0x000000ffff027224 */ /* 0x000fe400078e000c */
[C---:B------:R-:W-:Y:S02]  /*5eb0*/  IMAD R0, R4.reuse, c[0x0][0x1ec], R0 ;  /* 0x00007b0004007a24 */ /* 0x040fe400078e0200 */
[----:B------:R-:W-:-:S04]  /*5ec0*/  IMAD.WIDE.U32 R4, R4, c[0x0][0x1e8], R2 ;  /* 0x00007a0004047a25 */ /* 0x000fc800078e0002 */
[----:B------:R-:W-:Y:S01]  /*5ed0*/  IMAD.IADD R0, R5, 0x1, R0 ;  /* 0x0000000105007824 */ /* 0x000fe200078e0200 */
[CC--:B------:R-:W-:Y:S02]  /*5ee0*/  @!P0 IADD3 R2, P3, R47.reuse, R4.reuse, RZ ;  /* 0x000000042f028210 */ /* 0x0c0fe40007f7e0ff */
[----:B------:R-:W-:Y:S02]  /*5ef0*/  @!P1 IADD3 R3, P2, R34, R4, RZ ;  /* 0x0000000422039210 */ /* 0x000fe40007f5e0ff */
[-C--:B------:R-:W-:Y:S02]  /*5f00*/  @!P0 LEA.HI.X.SX32 R47, R47, R0.reuse, 0x1, P3 ;  /* 0x000000002f2f8211 */ /* 0x080fe400018f0eff */
[----:B------:R-:W-:Y:S02]  /*5f10*/  @!P0 LEA R12, P3, R2, c[0x0][0x1d0], 0x1 ;  /* 0x00007400020c8a11 */ /* 0x000fe400078608ff */
[----:B------:R-:W-:Y:S02]  /*5f20*/  @!P1 LEA.HI.X.SX32 R34, R34, R0, 0x1, P2 ;  /* 0x0000000022229211 */ /* 0x000fe400010f0eff */
[----:B------:R-:W-:-:S02]  /*5f30*/  @!P0 LEA.HI.X R13, R2, c[0x0][0x1d4], R47, 0x1, P3 ;  /* 0x00007500020d8a11 */ /* 0x000fc400018f0c2f */
[----:B------:R-:W-:-:S03]  /*5f40*/  @!P1 LEA R6, P2, R3, c[0x0][0x1d0], 0x1 ;  /* 0x0000740003069a11 */ /* 0x000fc600078408ff */
[----:B------:R0:W-:Y:S01]  /*5f50*/  @!P0 STG.E.64 [R12.64], R8 ;  /* 0x000000080c008986 */ /* 0x0001e2000c101b08 */
[----:B------:R-:W-:Y:S02]  /*5f60*/  ISETP.GE.AND P0, PT, R33, c[0x0][0x220], PT ;  /* 0x0000880021007a0c */ /* 0x000fe40003f06270 */
[----:B------:R-:W-:-:S05]  /*5f70*/  @!P1 LEA.HI.X R7, R3, c[0x0][0x1d4], R34, 0x1, P2 ;  /* 0x0000750003079a11 */ /* 0x000fca00010f0c22 */
[----:B------:R0:W-:Y:S06]  /*5f80*/  @!P1 STG.E.64 [R6.64], R16 ;  /* 0x0000001006009986 */ /* 0x0001ec000c101b08 */
[----:B------:R-:W-:Y:S05]  /*5f90*/  @P0 EXIT ;  /* 0x000000000000094d */ /* 0x000fea0003800000 */
[----:B------:R-:W-:-:S04]  /*5fa0*/  IADD3 R4, P0, R33, R4, RZ ;  /* 0x0000000421047210 */ /* 0x000fc80007f1e0ff */
[----:B------:R-:W-:Y:S02]  /*5fb0*/  LEA.HI.X.SX32 R0, R33, R0, 0x1, P0 ;  /* 0x0000000021007211 */ /* 0x000fe400000f0eff */
[----:B------:R-:W-:-:S04]  /*5fc0*/  LEA R2, P0, R4, c[0x0][0x1d0], 0x1 ;  /* 0x0000740004027a11 */ /* 0x000fc800078008ff */
[----:B------:R-:W-:-:S05]  /*5fd0*/  LEA.HI.X R3, R4, c[0x0][0x1d4], R0, 0x1, P0 ;  /* 0x0000750004037a11 */ /* 0x000fca00000f0c00 */
[----:B------:R-:W-:Y:S01]  /*5fe0*/  STG.E.64 [R2.64], R10 ;  /* 0x0000000a02007986 */ /* 0x000fe2000c101b08 */
[----:B------:R-:W-:Y:S05]  /*5ff0*/  EXIT ;  /* 0x000000000000794d */ /* 0x000fea0003800000 */
        .weak           $__internal_0_$__cuda_sm20_div_s64
        .type           $__internal_0_$__cuda_sm20_div_s64,@function
        .size           $__internal_0_$__cuda_sm20_div_s64,(.L_x_6064 - $__internal_0_$__cuda_sm20_div_s64)
$__internal_0_$__cuda_sm20_div_s64:
[----:B------:R-:W-:Y:S02]  /*6000*/  IADD3 R54, P0, RZ, -R24, RZ ;  /* 0x80000018ff367210 */ /* 0x000fe40007f1e0ff */
[----:B------:R-:W-:-:S03]  /*6010*/  ISETP.GE.AND P1, PT, R23, RZ, PT ;  /* 0x000000ff1700720c */ /* 0x000fc60003f26270 */
[----:B------:R-:W-:Y:S01]  /*6020*/  IMAD.X R0, RZ, RZ, ~R23, P0 ;  /* 0x000000ffff007224 */ /* 0x000fe200000e0e17 */
[----:B------:R-:W-:-:S04]  /*6030*/  SEL R54, R54, R24, !P1 ;  /* 0x0000001836367207 */ /* 0x000fc80004800000 */
[----:B------:R-:W-:-:S04]  /*6040*/  SEL R55, R0, R23, !P1 ;  /* 0x0000001700377207 */ /* 0x000fc80004800000 */
[----:B------:R-:W0:Y:S08]  /*6050*/  I2F.U64.RP R0, R54 ;  /* 0x0000003600007312 */ /* 0x000e300000309000 */
[----:B0-----:R-:W0:Y:S02]  /*6060*/  MUFU.RCP R0, R0 ;  /* 0x0000000000007308 */ /* 0x001e240000001000 */
[----:B0-----:R-:W-:-:S06]  /*6070*/  IADD3 R0, R0, 0x1ffffffe, RZ ;  /* 0x1ffffffe00007810 */ /* 0x001fcc0007ffe0ff */
[----:B------:R-:W0:Y:S02]  /*6080*/  F2I.U64.TRUNC R64, R0 ;  /* 0x0000000000407311 */ /* 0x000e24000020d800 */
[----:B0-----:R-:W-:-:S04]  /*6090*/  IMAD.WIDE.U32 R20, R64, R54, RZ ;  /* 0x0000003640147225 */ /* 0x001fc800078e00ff */
[C---:B------:R-:W-:Y:S01]  /*60a0*/  IMAD R0, R64.reuse, R55, R21 ;  /* 0x0000003740007224 */ /* 0x040fe200078e0215 */
[----:B------:R-:W-:Y:S01]  /*60b0*/  IADD3 R20, P0, RZ, -R20, RZ ;  /* 0x80000014ff147210 */ /* 0x000fe20007f1e0ff */
[----:B------:R-:W-:Y:S02]  /*60c0*/  IMAD.MOV.U32 R67, RZ, RZ, R64 ;  /* 0x000000ffff437224 */ /* 0x000fe400078e0040 */
[----:B------:R-:W-:Y:S02]  /*60d0*/  IMAD R0, R65, R54, R0 ;  /* 0x0000003641007224 */ /* 0x000fe400078e0200 */
[----:B------:R-:W-:-:S04]  /*60e0*/  IMAD.HI.U32 R66, R64, R20, RZ ;  /* 0x0000001440427227 */ /* 0x000fc800078e00ff */
[----:B------:R-:W-:-:S04]  /*60f0*/  IMAD.X R0, RZ, RZ, ~R0, P0 ;  /* 0x000000ffff007224 */ /* 0x000fc800000e0e00 */
[----:B------:R-:W-:-:S04]  /*6100*/  IMAD.WIDE.U32 R66, P0, R64, R0, R66 ;  /* 0x0000000040427225 */ /* 0x000fc80007800042 */
[----:B------:R-:W-:-:S04]  /*6110*/  IMAD.HI.U32 R29, R65, R0, RZ ;  /* 0x00000000411d7227 */ /* 0x000fc800078e00ff */
[----:B------:R-:W-:-:S04]  /*6120*/  IMAD.HI.U32 R20, P1, R65, R20, R66 ;  /* 0x0000001441147227 */ /* 0x000fc80007820042 */
[----:B------:R-:W-:Y:S02]  /*6130*/  IMAD R0, R65, R0, RZ ;  /* 0x0000000041007224 */ /* 0x000fe400078e02ff */
[----:B------:R-:W-:-:S03]  /*6140*/  IMAD.X R29, R29, 0x1, R65, P0 ;  /* 0x000000011d1d7824 */ /* 0x000fc600000e0641 */
[----:B------:R-:W-:-:S04]  /*6150*/  IADD3 R65, P0, R0, R20, RZ ;  /* 0x0000001400417210 */ /* 0x000fc80007f1e0ff */
[----:B------:R-:W-:Y:S01]  /*6160*/  IADD3.X R29, RZ, RZ, R29, P0, P1 ;  /* 0x000000ffff1d7210 */ /* 0x000fe200007e241d */
[----:B------:R-:W-:Y:S01]  /*6170*/  IMAD.WIDE.U32 R66, R65, R54, RZ ;  /* 0x0000003641427225 */ /* 0x000fe200078e00ff */
[----:B------:R-:W-:-:S03]  /*6180*/  ISETP.GE.AND P1, PT, R18, RZ, PT ;  /* 0x000000ff1200720c */ /* 0x000fc60003f26270 */
[----:B------:R-:W-:Y:S01]  /*6190*/  IMAD R20, R65, R55, R67 ;  /* 0x0000003741147224 */ /* 0x000fe200078e0243 */
[----:B------:R-:W-:-:S03]  /*61a0*/  IADD3 R21, P0, RZ, -R66, RZ ;  /* 0x80000042ff157210 */ /* 0x000fc60007f1e0ff */
[----:B------:R-:W-:Y:S02]  /*61b0*/  IMAD R20, R29, R54, R20 ;  /* 0x000000361d147224 */ /* 0x000fe400078e0214 */
[----:B------:R-:W-:-:S04]  /*61c0*/  IMAD.HI.U32 R64, R65, R21, RZ ;  /* 0x0000001541407227 */ /* 0x000fc800078e00ff */
[----:B------:R-:W-:-:S04]  /*61d0*/  IMAD.X R20, RZ, RZ, ~R20, P0 ;  /* 0x000000ffff147224 */ /* 0x000fc800000e0e14 */
[----:B------:R-:W-:-:S04]  /*61e0*/  IMAD.WIDE.U32 R64, P0, R65, R20, R64 ;  /* 0x0000001441407225 */ /* 0x000fc80007800040 */
[----:B------:R-:W-:-:S04]  /*61f0*/  IMAD.HI.U32 R0, R29, R20, RZ ;  /* 0x000000141d007227 */ /* 0x000fc800078e00ff */
[----:B------:R-:W-:-:S04]  /*6200*/  IMAD.HI.U32 R21, P4, R29, R21, R64 ;  /* 0x000000151d157227 */ /* 0x000fc80007880040 */
[----:B------:R-:W-:Y:S02]  /*6210*/  IMAD R20, R29, R20, RZ ;  /* 0x000000141d147224 */ /* 0x000fe400078e02ff */
[----:B------:R-:W-:Y:S02]  /*6220*/  IMAD.X R0, R0, 0x1, R29, P0 ;  /* 0x0000000100007824 */ /* 0x000fe400000e061d */
[----:B------:R-:W-:Y:S01]  /*6230*/  IMAD.MOV.U32 R65, RZ, RZ, RZ ;  /* 0x000000ffff417224 */ /* 0x000fe200078e00ff */
[----:B------:R-:W-:Y:S02]  /*6240*/  IADD3 R29, P2, R20, R21, RZ ;  /* 0x00000015141d7210 */ /* 0x000fe40007f5e0ff */
[-C--:B------:R-:W-:Y:S02]  /*6250*/  IADD3 R21, P0, RZ, -R27.reuse, RZ ;  /* 0x8000001bff157210 */ /* 0x080fe40007f1e0ff */
[----:B------:R-:W-:Y:S02]  /*6260*/  IADD3.X R0, RZ, RZ, R0, P2, P4 ;  /* 0x000000ffff007210 */ /* 0x000fe400017e8400 */
[----:B------:R-:W-:Y:S01]  /*6270*/  SEL R21, R21, R27, !P1 ;  /* 0x0000001b15157207 */ /* 0x000fe20004800000 */
[----:B------:R-:W-:-:S04]  /*6280*/  IMAD.X R20, RZ, RZ, ~R18, P0 ;  /* 0x000000ffff147224 */ /* 0x000fc800000e0e12 */
[----:B------:R-:W-:Y:S01]  /*6290*/  IMAD.HI.U32 R64, R29, R21, RZ ;  /* 0x000000151d407227 */ /* 0x000fe200078e00ff */
[----:B------:R-:W-:-:S05]  /*62a0*/  SEL R20, R20, R18, !P1 ;  /* 0x0000001214147207 */ /* 0x000fca0004800000 */
[----:B------:R-:W-:-:S04]  /*62b0*/  IMAD.WIDE.U32 R64, R29, R20, R64 ;  /* 0x000000141d407225 */ /* 0x000fc800078e0040 */
[C---:B------:R-:W-:Y:S02]  /*62c0*/  IMAD R29, R0.reuse, R20, RZ ;  /* 0x00000014001d7224 */ /* 0x040fe400078e02ff */
[----:B------:R-:W-:-:S04]  /*62d0*/  IMAD.HI.U32 R27, P2, R0, R21, R64 ;  /* 0x00000015001b7227 */ /* 0x000fc80007840040 */
[----:B------:R-:W-:Y:S01]  /*62e0*/  IMAD.HI.U32 R0, R0, R20, RZ ;  /* 0x0000001400007227 */ /* 0x000fe200078e00ff */
[----:B------:R-:W-:-:S04]  /*62f0*/  IADD3 R29, P1, R29, R27, RZ ;  /* 0x0000001b1d1d7210 */ /* 0x000fc80007f3e0ff */
[----:B------:R-:W-:Y:S01]  /*6300*/  IADD3.X R0, R0, RZ, RZ, P2, !PT ;  /* 0x000000ff00007210 */ /* 0x000fe200017fe4ff */
[----:B------:R-:W-:-:S04]  /*6310*/  IMAD.WIDE.U32 R64, R29, R54, RZ ;  /* 0x000000361d407225 */ /* 0x000fc800078e00ff */
[----:B------:R-:W-:Y:S01]  /*6320*/  IMAD R27, R29, R55, R65 ;  /* 0x000000371d1b7224 */ /* 0x000fe200078e0241 */
[----:B------:R-:W-:Y:S01]  /*6330*/  IADD3 R21, P0, -R64, R21, RZ ;  /* 0x0000001540157210 */ /* 0x000fe20007f1e1ff */
[----:B------:R-:W-:-:S03]  /*6340*/  IMAD.X R0, RZ, RZ, R0, P1 ;  /* 0x000000ffff007224 */ /* 0x000fc600008e0600 */
[-C--:B------:R-:W-:Y:S01]  /*6350*/  ISETP.GE.U32.AND P2, PT, R21, R54.reuse, PT ;  /* 0x000000361500720c */ /* 0x080fe20003f46070 */
[----:B------:R-:W-:-:S04]  /*6360*/  IMAD R27, R0, R54, R27 ;  /* 0x00000036001b7224 */ /* 0x000fc800078e021b */
[----:B------:R-:W-:Y:S01]  /*6370*/  IMAD.X R20, R20, 0x1, ~R27, P0 ;  /* 0x0000000114147824 */ /* 0x000fe200000e0e1b */
[----:B------:R-:W-:-:S04]  /*6380*/  IADD3 R27, P0, R21, -R54, RZ ;  /* 0x80000036151b7210 */ /* 0x000fc80007f1e0ff */
[----:B------:R-:W-:-:S04]  /*6390*/  ISETP.GE.U32.AND.EX P2, PT, R20, R55, PT, P2 ;  /* 0x000000371400720c */ /* 0x000fc80003f46120 */
[----:B------:R-:W-:Y:S01]  /*63a0*/  SEL R27, R27, R21, P2 ;  /* 0x000000151b1b7207 */ /* 0x000fe20001000000 */
[----:B------:R-:W-:-:S03]  /*63b0*/  IMAD.X R21, R20, 0x1, ~R55, P0 ;  /* 0x0000000114157824 */ /* 0x000fc600000e0e37 */
[----:B------:R-:W-:Y:S02]  /*63c0*/  ISETP.GE.U32.AND P1, PT, R27, R54, PT ;  /* 0x000000361b00720c */ /* 0x000fe40003f26070 */
[----:B------:R-:W-:Y:S02]  /*63d0*/  SEL R21, R21, R20, P2 ;  /* 0x0000001415157207 */ /* 0x000fe40001000000 */
[----:B------:R-:W-:Y:S02]  /*63e0*/  IADD3 R20, P0, R29, 0x1, RZ ;  /* 0x000000011d147810 */ /* 0x000fe40007f1e0ff */
[----:B------:R-:W-:Y:S02]  /*63f0*/  ISETP.GE.U32.AND.EX P1, PT, R21, R55, PT, P1 ;  /* 0x000000371500720c */ /* 0x000fe40003f26110 */
[----:B------:R-:W-:Y:S01]  /*6400*/  SEL R29, R20, R29, P2 ;  /* 0x0000001d141d7207 */ /* 0x000fe20001000000 */
[----:B------:R-:W-:Y:S01]  /*6410*/  IMAD.X R20, RZ, RZ, R0, P0 ;  /* 0x000000ffff147224 */ /* 0x000fe200000e0600 */
[----:B------:R-:W-:-:S02]  /*6420*/  LOP3.LUT R27, R23, R18, RZ, 0x3c, !PT ;  /* 0x00000012171b7212 */ /* 0x000fc400078e3cff */
[----:B------:R-:W-:Y:S02]  /*6430*/  IADD3 R21, P0, R29, 0x1, RZ ;  /* 0x000000011d157810 */ /* 0x000fe40007f1e0ff */
[----:B------:R-:W-:Y:S02]  /*6440*/  SEL R20, R20, R0, P2 ;  /* 0x0000000014147207 */ /* 0x000fe40001000000 */
[----:B------:R-:W-:Y:S02]  /*6450*/  SEL R21, R21, R29, P1 ;  /* 0x0000001d15157207 */ /* 0x000fe40000800000 */
[-C--:B------:R-:W-:Y:S02]  /*6460*/  IADD3.X R0, RZ, R20.reuse, RZ, P0, !PT ;  /* 0x00000014ff007210 */ /* 0x080fe400007fe4ff */
[----:B------:R-:W-:Y:S02]  /*6470*/  ISETP.NE.U32.AND P0, PT, R24, RZ, PT ;  /* 0x000000ff1800720c */ /* 0x000fe40003f05070 */
[----:B------:R-:W-:-:S02]  /*6480*/  SEL R20, R0, R20, P1 ;  /* 0x0000001400147207 */ /* 0x000fc40000800000 */
[-C--:B------:R-:W-:Y:S02]  /*6490*/  IADD3 R0, P1, RZ, -R21.reuse, RZ ;  /* 0x80000015ff007210 */ /* 0x080fe40007f3e0ff */
[----:B------:R-:W-:Y:S02]  /*64a0*/  ISETP.GE.AND P2, PT, R27, RZ, PT ;  /* 0x000000ff1b00720c */ /* 0x000fe40003f46270 */
[----:B------:R-:W-:Y:S01]  /*64b0*/  ISETP.NE.AND.EX P0, PT, R23, RZ, PT, P0 ;  /* 0x000000ff1700720c */ /* 0x000fe20003f05300 */
[----:B------:R-:W-:Y:S01]  /*64c0*/  IMAD.X R24, RZ, RZ, ~R20, P1 ;  /* 0x000000ffff187224 */ /* 0x000fe200008e0e14 */
[----:B------:R-:W-:Y:S01]  /*64d0*/  SEL R0, R0, R21, !P2 ;  /* 0x0000001500007207 */ /* 0x000fe20005000000 */
[----:B------:R-:W-:-:S03]  /*64e0*/  IMAD.MOV.U32 R23, RZ, RZ, 0x0 ;  /* 0x00000000ff177424 */ /* 0x000fc600078e00ff */
[----:B------:R-:W-:Y:S02]  /*64f0*/  SEL R24, R24, R20, !P2 ;  /* 0x0000001418187207 */ /* 0x000fe40005000000 */
[----:B------:R-:W-:Y:S02]  /*6500*/  SEL R0, R0, 0xffffffff, P0 ;  /* 0xffffffff00007807 */ /* 0x000fe40000000000 */
[----:B------:R-:W-:Y:S01]  /*6510*/  SEL R21, R24, 0xffffffff, P0 ;  /* 0xffffffff18157807 */ /* 0x000fe20000000000 */
[----:B------:R-:W-:Y:S06]  /*6520*/  RET.REL.NODEC R22 `(_ZN5flash32flash_fwd_splitkv_combine_kernelI23Flash_fwd_kernel_traitsILi96ELi64ELi128ELi4ELb0ELb0EN7cutlass6half_tE19Flash_kernel_traitsILi96ELi64ELi128ELi4ES3_EELi16ELi7ELb0EEEvNS_16Flash_fwd_paramsE) ;  /* 0xffff9ad016007950 */ /* 0x000fec0003c3ffff */
.L_x_45:
[----:B------:R-:W-:-:S00]  /*6530*/  BRA `(.L_x_45) ;  /* 0xfffffff000007947 */ /* 0x000fc0000383ffff */
[----:B------:R-:W-:-:S00]  /*6540*/  NOP ;  /* 0x0000000000007918 */ /* 0x000fc00000000000 */
        /* <DEDUP_REMOVED lines=11> */
.L_x_6064:


//--------------------- .text._ZN5flash32flash_fwd_splitkv_combine_kernelI23Flash_fwd_kernel_traitsILi96ELi64ELi128ELi4ELb0ELb0EN7cutlass6half_tE19Flash_kernel_traitsILi96ELi64ELi128ELi4ES3_EELi16ELi6ELb0EEEvNS_16Flash_fwd_paramsE --------------------------
	.section	.text._ZN5flash32flash_fwd_splitkv_combine_kernelI23Flash_fwd_kernel_traitsILi96ELi64ELi128ELi4ELb0ELb0EN7cutlass6half_tE19Flash_kernel_traitsILi96ELi64ELi128ELi4ES3_EELi16ELi6ELb0EEEvNS_16Flash_fwd_paramsE,"ax",@progbits
	.sectioninfo	@"SHI_REGISTERS=62"
	.align	128
        .global         _ZN5flash32flash_fwd_splitkv_combine_kernelI23Flash_fwd_kernel_traitsILi96ELi64ELi128ELi4ELb0ELb0EN7cutlass6half_tE19Flash_kernel_traitsILi96ELi64ELi128ELi4ES3_EELi16ELi6ELb0EEEvNS_16Flash_fwd_paramsE
        .type           _ZN5flash32flash_fwd_splitkv_combine_kernelI23Flash_fwd_kernel_traitsILi96ELi64ELi128ELi4ELb0ELb0EN7cutlass6half_tE19Flash_kernel_traitsILi96ELi64ELi128ELi4ES3_EELi16ELi6ELb0EEEvNS_16Flash_fwd_paramsE,@function
        .size           _ZN5flash32flash_fwd_splitkv_combine_kernelI23Flash_fwd_kernel_traitsILi96ELi64ELi128ELi4ELb0ELb0EN7cutlass6half_tE19Flash_kernel_traitsILi96ELi64ELi128ELi4ES3_EELi16ELi6ELb0EEEvNS_16Flash_fwd_paramsE,(.L_x_6065 - _ZN5flash32flash_fwd_splitkv_combine_kernelI23Flash_fwd_kernel_traitsILi96ELi64ELi128ELi4ELb0ELb0EN7cutlass6half_tE19Flash_kernel_traitsILi96ELi64ELi128ELi4ES3_EELi16ELi6ELb0EEEvNS_16Flash_fwd_paramsE)
        .other          _ZN5flash32flash_fwd_splitkv_combine_kernelI23Flash_fwd_kernel_traitsILi96ELi64ELi128ELi4ELb0ELb0EN7cutlass6half_tE19Flash_kernel_traitsILi96ELi64ELi128ELi4ES3_EELi16ELi6ELb0EEEvNS_16Flash_fwd_paramsE,@"STO_CUDA_ENTRY STV_DEFAULT"
_ZN5flash32flash_fwd_splitkv_combine_kernelI23Flash_fwd_kernel_traitsILi96ELi64ELi128ELi4ELb0ELb0EN7cutlass6half_tE19Flash_kernel_traitsILi96ELi64ELi128ELi4ES3_EELi16ELi6ELb0EEEvNS_16Flash_fwd_paramsE:
.text._ZN5flash32flash_fwd_splitkv_combine_kernelI23Flash_fwd_kernel_traitsILi96ELi64ELi128ELi4ELb0ELb0EN7cutlass6half_tE19Flash_kernel_traitsILi96ELi64ELi128ELi4ES3_EELi16ELi6ELb0EEEvNS_16Flash_fwd_paramsE:
        /* <DEDUP_REMOVED lines=23> */
[----:B------:R-:W-:Y:S05]  /*0170*/  CALL.REL.NOINC `($__internal_1_$__cuda_sm20_div_s64) ;  /* 0x000050a000007944 */ /* 0x000fea0003c00000 */
[----:B------:R-:W-:Y:S02]  /*0180*/  MOV R8, R0 ;  /* 0x0000000000087202 */ /* 0x000fe40000000f00 */
[----:B------:R-:W-:Y:S01]  /*0190*/  MOV R9, R21 ;  /* 0x0000001500097202 */ /* 0x000fe20000000f00 */
[----:B------:R-:W-:Y:S05]  /*01a0*/  BRA `(.L_x_47) ;  /* 0x0000013000007947 */ /* 0x000fea0003800000 */
.L_x_46:
        /* <DEDUP_REMOVED lines=19> */
.L_x_47:
        /* <DEDUP_REMOVED lines=17> */
.L_x_49:
        /* <DEDUP_REMOVED lines=20> */
.L_x_50:
[----:B------:R-:W-:Y:S05]  /*0530*/  BSYNC B0 ;  /* 0x0000000000007941 */ /* 0x000fea0003800000 */
.L_x_48:
        /* <DEDUP_REMOVED lines=57> */
.L_x_52:
        /* <DEDUP_REMOVED lines=19> */
.L_x_53:
[----:B------:R-:W-:Y:S05]  /*0a00*/  BSYNC B0 ;  /* 0x0000000000007941 */ /* 0x000fea0003800000 */
.L_x_51:
        /* <DEDUP_REMOVED lines=107> */
.L_x_55:
        /* <DEDUP_REMOVED lines=19> */
.L_x_56:
[----:B------:R-:W-:Y:S05]  /*11f0*/  BSYNC B0 ;  /* 0x0000000000007941 */ /* 0x000fea0003800000 */
.L_x_54:
[----:B------:R-:W-:Y:S01]  /*1200*/  SHF.R.S32.HI R8, RZ, 0x1f, R39 ;  /* 0x0000001fff087819 */ /* 0x000fe20000011427 */
[----:B------:R-:W-:Y:S01]  /*1210*/  IMAD.MOV.U32 R22, RZ, RZ, -0x800000 ;  /* 0xff800000ff167424 */ /* 0x000fe200078e00ff */
[----:B------:R-:W-:Y:S01]  /*1220*/  IADD3 R9, P0, R28, -UR7, RZ ;  /* 0x800000071c097c10 */ /* 0x000fe2000ff1e0ff */
[----:B------:R-:W-:Y:S01]  /*1230*/  ULDC.64 UR8, c[0x0][0x118] ;  /* 0x0000460000087ab9 */ /* 0x000fe20000000a00 */
        /* <DEDUP_REMOVED lines=11> */
[----:B------:R-:W-:Y:S02]  /*12f0*/  IADD3.X R27, R10, UR6, RZ, P0, !PT ;  /* 0x000000060a1b7c10 */ /* 0x000fe400087fe4ff */
[----:B------:R-:W-:Y:S02]  /*1300*/  ISETP.GE.OR P4, PT, R18, c[0x0][0x314], !P2 ;  /* 0x0000c50012007a0c */ /* 0x000fe40005786670 */
[C---:B------:R-:W-:Y:S02]  /*1310*/  ISETP.GE.OR P0, PT, R24.reuse, c[0x0][0x314], !P2 ;  /* 0x0000c50018007a0c */ /* 0x040fe40005706670 */
[----:B------:R-:W-:Y:S02]  /*1320*/  IADD3 R9, R24, 0x10, RZ ;  /* 0x0000001018097810 */ /* 0x000fe40007ffe0ff */
[----:B------:R-:W-:Y:S02]  /*1330*/  ISETP.GE.OR P6, PT, R15, c[0x0][0x314], !P2 ;  /* 0x0000c5000f007a0c */ /* 0x000fe400057c6670 */
[----:B------:R-:W-:-:S05]  /*1340*/  ISETP.GE.OR P1, PT, R9, c[0x0][0x314], !P2 ;  /* 0x0000c50009007a0c */ /* 0x000fca0005726670 */
[----:B------:R-:W-:Y:S01]  /*1350*/  @!P4 SHF.R.S32.HI R0, RZ, 0x1f, R18 ;  /* 0x0000001fff00c819 */ /* 0x000fe20000011412 */
[----:B------:R-:W-:-:S04]  /*1360*/  @!P4 IMAD.WIDE.U32 R20, R28, R18, R26 ;  /* 0x000000121c14c225 */ /* 0x000fc800078e001a */
[----:B------:R-:W-:-:S03]  /*1370*/  @!P4 IMAD R0, R0, R28, RZ ;  /* 0x0000001c0000c224 */ /* 0x000fc600078e02ff */
[----:B------:R-:W-:Y:S01]  /*1380*/  @!P1 SHF.R.S32.HI R10, RZ, 0x1f, R9 ;  /* 0x0000001fff0a9819 */ /* 0x000fe20000011409 */
[-C--:B------:R-:W-:Y:S01]  /*1390*/  @!P4 IMAD R0, R18, R5.reuse, R0 ;  /* 0x000000051200c224 */ /* 0x080fe200078e0200 */
[----:B------:R-:W-:Y:S01]  /*13a0*/  @!P4 LEA R18, P3, R20, c[0x0][0x208], 0x2 ;  /* 0x000082001412ca11 */ /* 0x000fe200078610ff */
[----:B------:R-:W-:Y:S02]  /*13b0*/  @!P1 IMAD.MOV.U32 R42, RZ, RZ, R26 ;  /* 0x000000ffff2a9224 */ /* 0x000fe400078e001a */
[----:B------:R-:W-:Y:S01]  /*13c0*/  @!P4 IMAD.IADD R0, R21, 0x1, R0 ;  /* 0x000000011500c824 */ /* 0x000fe200078e0200 */
[----:B------:R-:W-:Y:S01]  /*13d0*/  IADD3 R21, R24, 0x20, RZ ;  /* 0x0000002018157810 */ /* 0x000fe20007ffe0ff */
[----:B------:R-:W-:Y:S02]  /*13e0*/  @!P1 IMAD R10, R10, R28, RZ ;  /* 0x0000001c0a0a9224 */ /* 0x000fe400078e02ff */
[----:B------:R-:W-:Y:S01]  /*13f0*/  @!P1 IMAD.MOV.U32 R43, RZ, RZ, R27 ;  /* 0x000000ffff2b9224 */ /* 0x000fe200078e001b */
[----:B------:R-:W-:Y:S01]  /*1400*/  @!P4 LEA.HI.X R19, R20, c[0x0][0x20c], R0, 0x2, P3 ;  /* 0x000083001413ca11 */ /* 0x000fe200018f1400 */
[----:B------:R-:W-:Y:S01]  /*1410*/  @!P1 IMAD R10, R9, R5, R10 ;  /* 0x00000005090a9224 */ /* 0x000fe200078e020a */
[----:B------:R-:W-:Y:S01]  /*1420*/  @!P0 SHF.R.S32.HI R0, RZ, 0x1f, R24 ;  /* 0x0000001fff008819 */ /* 0x000fe20000011418 */
[----:B------:R-:W-:-:S02]  /*1430*/  @!P1 IMAD.WIDE.U32 R42, R28, R9, R42 ;  /* 0x000000091c2a9225 */ /* 0x000fc400078e002a */
[----:B------:R0:W2:Y:S01]  /*1440*/  @!P4 LDG.E R22, [R18.64] ;  /* 0x000000081216c981 */ /* 0x0000a2000c1e1900 */
[----:B------:R-:W-:Y:S01]  /*1450*/  IADD3 R20, R24, 0x28, RZ ;  /* 0x0000002818147810 */ /* 0x000fe20007ffe0ff */
[----:B------:R-:W-:Y:S01]  /*1460*/  @!P0 IMAD R0, R0, R28, RZ ;  /* 0x0000001c00008224 */ /* 0x000fe200078e02ff */
[----:B------:R-:W-:Y:S01]  /*1470*/  ISETP.GE.OR P5, PT, R21, c[0x0][0x314], !P2 ;  /* 0x0000c50015007a0c */ /* 0x000fe200057a6670 */
[----:B------:R-:W-:Y:S01]  /*1480*/  IMAD.MOV.U32 R23, RZ, RZ, -0x800000 ;  /* 0xff800000ff177424 */ /* 0x000fe200078e00ff */
[----:B------:R-:W-:Y:S01]  /*1490*/  @!P6 SHF.R.S32.HI R9, RZ, 0x1f, R15 ;  /* 0x0000001fff09e819 */ /* 0x000fe2000001140f */
[----:B------:R-:W-:Y:S01]  /*14a0*/  @!P0 IMAD R0, R24, R5, R0 ;  /* 0x0000000518008224 */ /* 0x000fe200078e0200 */
[----:B------:R-:W-:Y:S01]  /*14b0*/  ISETP.GE.OR P4, PT, R20, c[0x0][0x314], !P2 ;  /* 0x0000c50014007a0c */ /* 0x000fe20005786670 */
[----:B------:R-:W-:Y:S02]  /*14c0*/  @!P6 IMAD.MOV.U32 R34, RZ, RZ, R26 ;  /* 0x000000ffff22e224 */ /* 0x000fe400078e001a */
[----:B------:R-:W-:-:S02]  /*14d0*/  @!P6 IMAD.MOV.U32 R35, RZ, RZ, R27 ;  /* 0x000000ffff23e224 */ /* 0x000fc400078e001b */
[----:B------:R-:W-:Y:S02]  /*14e0*/  @!P6 IMAD R9, R9, R28, RZ ;  /* 0x0000001c0909e224 */ /* 0x000fe400078e02ff */
[----:B------:R-:W-:Y:S02]  /*14f0*/  @!P1 IMAD.IADD R10, R43, 0x1, R10 ;  /* 0x000000012b0a9824 */ /* 0x000fe400078e020a */
[----:B------:R-:W-:-:S04]  /*1500*/  @!P6 IMAD.WIDE.U32 R34, R28, R15, R34 ;  /* 0x0000000f1c22e225 */ /* 0x000fc800078e0022 */
[----:B------:R-:W-:Y:S02]  /*1510*/  @!P6 IMAD R9, R15, R5, R9 ;  /* 0x000000050f09e224 */ /* 0x000fe400078e0209 */
[----:B0-----:R-:W-:Y:S02]  /*1520*/  @!P0 IMAD.MOV.U32 R18, RZ, RZ, R26 ;  /* 0x000000ffff128224 */ /* 0x001fe400078e001a */
[----:B------:R-:W-:-:S04]  /*1530*/  @!P0 IMAD.MOV.U32 R19, RZ, RZ, R27 ;  /* 0x000000ffff138224 */ /* 0x000fc800078e001b */
[----:B------:R-:W-:-:S04]  /*1540*/  @!P0 IMAD.WIDE.U32 R18, R28, R24, R18 ;  /* 0x000000181c128225 */ /* 0x000fc800078e0012 */
[----:B------:R-:W-:Y:S01]  /*1550*/  @!P0 IMAD.IADD R0, R19, 0x1, R0 ;  /* 0x0000000113008824 */ /* 0x000fe200078e0200 */
[----:B------:R-:W-:Y:S02]  /*1560*/  @!P0 LEA R32, P3, R18, c[0x0][0x208], 0x2 ;  /* 0x0000820012208a11 */ /* 0x000fe400078610ff */
[----:B------:R-:W-:Y:S02]  /*1570*/  IADD3 R19, R24, 0x30, RZ ;  /* 0x0000003018137810 */ /* 0x000fe40007ffe0ff */
[----:B------:R-:W-:Y:S02]  /*1580*/  @!P0 LEA.HI.X R33, R18, c[0x0][0x20c], R0, 0x2, P3 ;  /* 0x0000830012218a11 */ /* 0x000fe400018f1400 */
[----:B------:R-:W-:Y:S02]  /*1590*/  IADD3 R18, R24, 0x38, RZ ;  /* 0x0000003818127810 */ /* 0x000fe40007ffe0ff */
[----:B------:R-:W-:Y:S01]  /*15a0*/  ISETP.GE.OR P3, PT, R19, c[0x0][0x314], !P2 ;  /* 0x0000c50013007a0c */ /* 0x000fe20005766670 */
[----:B------:R0:W3:Y:S01]  /*15b0*/  @!P0 LDG.E R23, [R32.64] ;  /* 0x0000000820178981 */ /* 0x0000e2000c1e1900 */
[----:B------:R-:W-:-:S02]  /*15c0*/  ISETP.GE.OR P2, PT, R18, c[0x0][0x314], !P2 ;  /* 0x0000c50012007a0c */ /* 0x000fc40005746670 */
[----:B------:R-:W-:Y:S02]  /*15d0*/  @!P5 SHF.R.S32.HI R0, RZ, 0x1f, R21 ;  /* 0x0000001fff00d819 */ /* 0x000fe40000011415 */
[----:B------:R-:W-:Y:S01]  /*15e0*/  @!P1 LEA R36, P0, R42, c[0x0][0x208], 0x2 ;  /* 0x000082002a249a11 */ /* 0x000fe200078010ff */
[----:B------:R-:W-:Y:S01]  /*15f0*/  @!P6 IMAD.IADD R9, R35, 0x1, R9 ;  /* 0x000000012309e824 */ /* 0x000fe200078e0209 */
[----:B------:R-:W-:Y:S01]  /*1600*/  @!P4 SHF.R.S32.HI R15, RZ, 0x1f, R20 ;  /* 0x0000001fff0fc819 */ /* 0x000fe20000011414 */
[-C--:B------:R-:W-:Y:S01]  /*1610*/  @!P5 IMAD R0, R0, R28.reuse, RZ ;  /* 0x0000001c0000d224 */ /* 0x080fe200078e02ff */
[----:B------:R-:W-:Y:S02]  /*1620*/  @!P1 LEA.HI.X R37, R42, c[0x0][0x20c], R10, 0x2, P0 ;  /* 0x000083002a259a11 */ /* 0x000fe400000f140a */
[C---:B------:R-:W-:Y:S01]  /*1630*/  @!P6 LEA R42, P0, R34.reuse, c[0x0][0x208], 0x2 ;  /* 0x00008200222aea11 */ /* 0x040fe200078010ff */
[----:B------:R-:W-:Y:S02]  /*1640*/  @!P5 IMAD R0, R21, R5, R0 ;  /* 0x000000051500d224 */ /* 0x000fe400078e0200 */
[----:B------:R-:W-:Y:S01]  /*1650*/  @!P4 IMAD R15, R15, R28, RZ ;  /* 0x0000001c0f0fc224 */ /* 0x000fe200078e02ff */
[----:B------:R-:W-:Y:S01]  /*1660*/  @!P6 LEA.HI.X R43, R34, c[0x0][0x20c], R9, 0x2, P0 ;  /* 0x00008300222bea11 */ /* 0x000fe200000f1409 */
[----:B------:R-:W-:Y:S01]  /*1670*/  @!P4 IMAD.MOV.U32 R46, RZ, RZ, R26 ;  /* 0x000000ffff2ec224 */ /* 0x000fe200078e001a */
[----:B------:R-:W-:Y:S01]  /*1680*/  @!P2 SHF.R.S32.HI R9, RZ, 0x1f, R18 ;  /* 0x0000001fff09a819 */ /* 0x000fe20000011412 */
[----:B------:R-:W-:-:S02]  /*1690*/  @!P4 IMAD.MOV.U32 R47, RZ, RZ, R27 ;  /* 0x000000ffff2fc224 */ /* 0x000fc400078e001b */
        /* <DEDUP_REMOVED lines=26> */
[----:B------:R0:W4:Y:S01]  /*1840*/  @!P1 LDG.E R0, [R36.64] ;  /* 0x0000000824009981 */ /* 0x000122000c1e1900 */
[----:B------:R-:W-:-:S03]  /*1850*/  @!P3 IMAD.IADD R10, R35, 0x1, R10 ;  /* 0x00000001230ab824 */ /* 0x000fc600078e020a */
[----:B------:R1:W5:Y:S04]  /*1860*/  @!P5 LDG.E R9, [R20.64] ;  /* 0x000000081409d981 */ /* 0x000368000c1e1900 */
[----:B------:R-:W5:Y:S01]  /*1870*/  @!P6 LDG.E R15, [R42.64] ;  /* 0x000000082a0fe981 */ /* 0x000f62000c1e1900 */
[----:B0-----:R-:W-:Y:S01]  /*1880*/  @!P3 LEA R36, P1, R34, c[0x0][0x208], 0x2 ;  /* 0x000082002224ba11 */ /* 0x001fe200078210ff */
[----:B-1----:R-:W-:-:S03]  /*1890*/  IMAD.MOV.U32 R20, RZ, RZ, -0x800000 ;  /* 0xff800000ff147424 */ /* 0x002fc600078e00ff */
[----:B------:R-:W-:Y:S01]  /*18a0*/  @!P3 LEA.HI.X R37, R34, c[0x0][0x20c], R10, 0x2, P1 ;  /* 0x000083002225ba11 */ /* 0x000fe200008f140a */
[----:B------:R-:W-:Y:S02]  /*18b0*/  IMAD.MOV.U32 R10, RZ, RZ, -0x800000 ;  /* 0xff800000ff0a7424 */ /* 0x000fe400078e00ff */
[----:B------:R-:W-:Y:S01]  /*18c0*/  IMAD.MOV.U32 R21, RZ, RZ, -0x800000 ;  /* 0xff800000ff157424 */ /* 0x000fe200078e00ff */
[----:B------:R0:W5:Y:S04]  /*18d0*/  @!P2 LDG.E R20, [R18.64] ;  /* 0x000000081214a981 */ /* 0x000168000c1e1900 */
[----:B------:R1:W5:Y:S04]  /*18e0*/  @!P4 LDG.E R10, [R32.64] ;  /* 0x00000008200ac981 */ /* 0x000368000c1e1900 */
[----:B------:R-:W5:Y:S01]  /*18f0*/  @!P3 LDG.E R21, [R36.64] ;  /* 0x000000082415b981 */ /* 0x000f62000c1e1900 */
[----:B------:R-:W-:-:S04]  /*1900*/  IABS R26, c[0x0][0x1c0] ;  /* 0x00007000001a7a13 */ /* 0x000fc80000000000 */
[----:B-1----:R-:W1:Y:S08]  /*1910*/  I2F.U32.RP R32, R26 ;  /* 0x0000001a00207306 */ /* 0x002e700000209000 */
[----:B-1----:R-:W1:Y:S02]  /*1920*/  MUFU.RCP R32, R32 ;  /* 0x0000002000207308 */ /* 0x002e640000001000 */
[----:B-1----:R-:W-:-:S06]  /*1930*/  IADD3 R32, R32, 0xffffffe, RZ ;  /* 0x0ffffffe20207810 */ /* 0x002fcc0007ffe0ff */
[----:B------:R-:W1:Y:S01]  /*1940*/  F2I.FTZ.U32.TRUNC.NTZ R33, R32 ;  /* 0x0000002000217305 */ /* 0x000e62000021f000 */
[----:B0-----:R-:W-:Y:S01]  /*1950*/  IABS R19, R6 ;  /* 0x0000000600137213 */ /* 0x001fe20000000000 */
[----:B-1----:R-:W-:Y:S02]  /*1960*/  IMAD.MOV R18, RZ, RZ, -R33 ;  /* 0x000000ffff127224 */ /* 0x002fe400078e0a21 */
[----:B------:R-:W-:Y:S02]  /*1970*/  IMAD.MOV.U32 R32, RZ, RZ, RZ ;  /* 0x000000ffff207224 */ /* 0x000fe400078e00ff */
[----:B------:R-:W-:Y:S01]  /*1980*/  IMAD R27, R18, R26, RZ ;  /* 0x0000001a121b7224 */ /* 0x000fe200078e02ff */
[----:B------:R-:W-:-:S03]  /*1990*/  IABS R18, c[0x0][0x1c0] ;  /* 0x0000700000127a13 */ /* 0x000fc60000000000 */
[----:B------:R-:W-:-:S04]  /*19a0*/  IMAD.HI.U32 R27, R33, R27, R32 ;  /* 0x0000001b211b7227 */ /* 0x000fc800078e0020 */
[----:B------:R-:W-:Y:S02]  /*19b0*/  IMAD.MOV R18, RZ, RZ, -R18 ;  /* 0x000000ffff127224 */ /* 0x000fe400078e0a12 */
[----:B------:R-:W-:Y:S01]  /*19c0*/  IMAD.HI.U32 R27, R27, R19, RZ ;  /* 0x000000131b1b7227 */ /* 0x000fe200078e00ff */
[----:B------:R-:W-:-:S03]  /*19d0*/  ISETP.GT.AND P1, PT, R39, 0x37f, PT ;  /* 0x0000037f2700780c */ /* 0x000fc60003f24270 */
[----:B------:R-:W-:Y:S01]  /*19e0*/  IMAD R18, R27, R18, R19 ;  /* 0x000000121b127224 */ /* 0x000fe200078e0213 */
[C---:B------:R-:W-:Y:S02]  /*19f0*/  ISETP.GT.AND P2, PT, R39.reuse, 0x3ff, PT ;  /* 0x000003ff2700780c */ /* 0x040fe40003f44270 */
[C---:B------:R-:W-:Y:S02]  /*1a00*/  ISETP.GT.AND P0, PT, R39.reuse, 0x2ff, PT ;  /* 0x000002ff2700780c */ /* 0x040fe40003f04270 */
[----:B------:R-:W-:Y:S02]  /*1a10*/  ISETP.GT.U32.AND P4, PT, R26, R18, PT ;  /* 0x000000121a00720c */ /* 0x000fe40003f84070 */
[C---:B------:R-:W-:Y:S01]  /*1a20*/  ISETP.GT.AND P3, PT, R39.reuse, 0x27f, PT ;  /* 0x0000027f2700780c */ /* 0x040fe20003f64270 */
[----:B------:R-:W-:Y:S01]  /*1a30*/  IMAD R24, R24, 0x11, R25 ;  /* 0x0000001118187824 */ /* 0x000fe200078e0219 */
[----:B------:R-:W-:-:S09]  /*1a40*/  ISETP.GT.AND P6, PT, R39, 0x7f, PT ;  /* 0x0000007f2700780c */ /* 0x000fd20003fc4270 */
[----:B------:R-:W-:Y:S01]  /*1a50*/  @!P4 IMAD.IADD R18, R18, 0x1, -R26 ;  /* 0x000000011212c824 */ /* 0x000fe200078e0a1a */
[----:B------:R-:W-:Y:S02]  /*1a60*/  LOP3.LUT R6, R6, c[0x0][0x1c0], RZ, 0x3c, !PT ;  /* 0x0000700006067a12 */ /* 0x000fe400078e3cff */
[----:B------:R-:W-:Y:S01]  /*1a70*/  @!P4 IADD3 R27, R27, 0x1, RZ ;  /* 0x000000011b1bc810 */ /* 0x000fe20007ffe0ff */
[----:B--2---:R-:W-:Y:S01]  /*1a80*/  @!P1 STS [R24.X4+0x220], R22 ;  /* 0x0002201618009388 */ /* 0x004fe20000004800 */
[C---:B------:R-:W-:Y:S01]  /*1a90*/  ISETP.GT.AND P1, PT, R39.reuse, 0x17f, PT ;  /* 0x0000017f2700780c */ /* 0x040fe20003f24270 */
[----:B------:R-:W-:Y:S02]  /*1aa0*/  BSSY B0, `(.L_x_57) ;  /* 0x0000030000007945 */ /* 0x000fe40003800000 */
[----:B---3--:R-:W-:Y:S01]  /*1ab0*/  @!P2 STS [R24.X4], R23 ;  /* 0x000000171800a388 */ /* 0x008fe20000004800 */
[----:B------:R-:W-:-:S03]  /*1ac0*/  ISETP.GT.AND P2, PT, R39, 0x1ff, PT ;  /* 0x000001ff2700780c */ /* 0x000fc60003f44270 */
[----:B----4-:R0:W-:Y:S01]  /*1ad0*/  @!P0 STS [R24.X4+0x440], R0 ;  /* 0x0004400018008388 */ /* 0x0101e20000004800 */
[----:B------:R-:W-:-:S03]  /*1ae0*/  ISETP.GT.AND P0, PT, R39, 0xff, PT ;  /* 0x000000ff2700780c */ /* 0x000fc60003f04270 */
[----:B-----5:R1:W-:Y:S01]  /*1af0*/  @!P3 STS [R24.X4+0x660], R15 ;  /* 0x0006600f1800b388 */ /* 0x0203e20000004800 */
[----:B------:R-:W-:-:S05]  /*1b00*/  ISETP.GE.U32.AND P3, PT, R18, R26, PT ;  /* 0x0000001a1200720c */ /* 0x000fca0003f66070 */
        /* <DEDUP_REMOVED lines=14> */
[----:B-1----:R-:W-:Y:S01]  /*1bf0*/  MOV R24, R14 ;  /* 0x0000000e00187202 */ /* 0x002fe20000000f00 */
[----:B------:R-:W-:Y:S01]  /*1c00*/  IMAD.MOV.U32 R18, RZ, RZ, R31 ;  /* 0x000000ffff127224 */ /* 0x000fe200078e001f */
[----:B------:R-:W-:Y:S02]  /*1c10*/  MOV R23, R13 ;  /* 0x0000000d00177202 */ /* 0x000fe40000000f00 */
[----:B------:R-:W-:Y:S02]  /*1c20*/  MOV R22, 0x1c40 ;  /* 0x00001c4000167802 */ /* 0x000fe40000000f00 */
[----:B------:R-:W-:Y:S05]  /*1c30*/  CALL.REL.NOINC `($__internal_1_$__cuda_sm20_div_s64) ;  /* 0x000035e000007944 */ /* 0x000fea0003c00000 */
[----:B------:R-:W-:Y:S02]  /*1c40*/  MOV R42, R0 ;  /* 0x00000000002a7202 */ /* 0x000fe40000000f00 */
[----:B------:R-:W-:Y:S01]  /*1c50*/  MOV R43, R21 ;  /* 0x00000015002b7202 */ /* 0x000fe20000000f00 */
[----:B------:R-:W-:Y:S05]  /*1c60*/  BRA `(.L_x_59) ;  /* 0x0000013000007947 */ /* 0x000fea0003800000 */
.L_x_58:
        /* <DEDUP_REMOVED lines=19> */
.L_x_59:
[----:B------:R-:W-:Y:S05]  /*1da0*/  BSYNC B0 ;  /* 0x0000000000007941 */ /* 0x000fea0003800000 */
.L_x_57:
[----:B------:R-:W-:Y:S01]  /*1db0*/  BAR.SYNC.DEFER_BLOCKING 0x0 ;  /* 0x0000000000007b1d */ /* 0x000fe20000010000 */
[----:B------:R-:W-:Y:S01]  /*1dc0*/  LEA.HI R8, R8, R39, RZ, 0x3 ;  /* 0x0000002708087211 */ /* 0x000fe200078f18ff */
[----:B------:R-:W-:Y:S01]  /*1dd0*/  IMAD.MOV.U32 R37, RZ, RZ, -0x800000 ;  /* 0xff800000ff257424 */ /* 0x000fe200078e00ff */
[----:B------:R-:W-:Y:S01]  /*1de0*/  MOV R35, 0xff800000 ;  /* 0xff80000000237802 */ /* 0x000fe20000000f00 */
[----:B------:R-:W-:Y:S01]  /*1df0*/  IMAD.MOV.U32 R38, RZ, RZ, -0x800000 ;  /* 0xff800000ff267424 */ /* 0x000fe200078e00ff */
[----:B------:R-:W-:Y:S01]  /*1e00*/  LOP3.LUT R0, R8, 0xfffffff8, RZ, 0xc0, !PT ;  /* 0xfffffff808007812 */ /* 0x000fe200078ec0ff */
[----:B------:R-:W-:Y:S01]  /*1e10*/  IMAD.MOV.U32 R36, RZ, RZ, -0x800000 ;  /* 0xff800000ff247424 */ /* 0x000fe200078e00ff */
[----:B-1----:R-:W-:Y:S01]  /*1e20*/  SHF.R.S32.HI R15, RZ, 0x3, R8 ;  /* 0x00000003ff0f7819 */ /* 0x002fe20000011408 */
[----:B------:R-:W-:Y:S01]  /*1e30*/  IMAD.MOV.U32 R33, RZ, RZ, -0x800000 ;  /* 0xff800000ff217424 */ /* 0x000fe200078e00ff */
[----:B------:R-:W-:Y:S01]  /*1e40*/  MOV R31, 0xff800000 ;  /* 0xff800000001f7802 */ /* 0x000fe20000000f00 */
[----:B------:R-:W-:Y:S01]  /*1e50*/  IMAD.IADD R39, R39, 0x1, -R0 ;  /* 0x0000000127277824 */ /* 0x000fe200078e0a00 */
[----:B------:R-:W-:Y:S01]  /*1e60*/  IABS R10, R3 ;  /* 0x00000003000a7213 */ /* 0x000fe20000000000 */
[----:B------:R-:W-:Y:S01]  /*1e70*/  IMAD.MOV.U32 R34, RZ, RZ, -0x800000 ;  /* 0xff800000ff227424 */ /* 0x000fe200078e00ff */
[----:B------:R-:W-:Y:S01]  /*1e80*/  IABS R9, c[0x0][0x1c0] ;  /* 0x0000700000097a13 */ /* 0x000fe20000000000 */
[----:B------:R-:W-:Y:S01]  /*1e90*/  IMAD R25, R39, 0x11, R15 ;  /* 0x0000001127197824 */ /* 0x000fe200078e020f */
[----:B------:R-:W0:Y:S01]  /*1ea0*/  I2F.RP R27, R10 ;  /* 0x0000000a001b7306 */ /* 0x000e220000209400 */
[----:B------:R-:W-:Y:S01]  /*1eb0*/  IMAD.MOV.U32 R32, RZ, RZ, -0x800000 ;  /* 0xff800000ff207424 */ /* 0x000fe200078e00ff */
[----:B------:R-:W-:Y:S01]  /*1ec0*/  ULDC.U8 UR4, c[0x0][0x329] ;  /* 0x0000ca4000047ab9 */ /* 0x000fe20000000000 */
[----:B------:R-:W-:Y:S01]  /*1ed0*/  IMAD.MOV.U32 R46, RZ, RZ, RZ ;  /* 0x000000ffff2e7224 */ /* 0x000fe200078e00ff */
[----:B------:R-:W-:Y:S01]  /*1ee0*/  BSSY B1, `(.L_x_60) ;  /* 0x0000257000017945 */ /* 0x000fe20003800000 */
[----:B------:R-:W-:Y:S01]  /*1ef0*/  IMAD.MOV.U32 R30, RZ, RZ, 0x7f800000 ;  /* 0x7f800000ff1e7424 */ /* 0x000fe200078e00ff */
[----:B------:R-:W-:Y:S04]  /*1f00*/  @!P6 LDS R37, [R25.X4] ;  /* 0x000000001925e984 */ /* 0x000fe80000004800 */
[----:B------:R-:W1:Y:S01]  /*1f10*/  @!P6 LDS R38, [R25.X4+0x220] ;  /* 0x000220001926e984 */ /* 0x000e620000004800 */
[----:B0-----:R-:W0:Y:S03]  /*1f20*/  MUFU.RCP R27, R27 ;  /* 0x0000001b001b7308 */ /* 0x001e260000001000 */
[----:B------:R-:W2:Y:S04]  /*1f30*/  @!P6 LDS R35, [R25.X4+0x440] ;  /* 0x000440001923e984 */ /* 0x000ea80000004800 */
[----:B------:R-:W3:Y:S04]  /*1f40*/  @!P6 LDS R36, [R25.X4+0x660] ;  /* 0x000660001924e984 */ /* 0x000ee80000004800 */
[----:B------:R-:W4:Y:S04]  /*1f50*/  @!P6 LDS R33, [R25.X4+0x880] ;  /* 0x000880001921e984 */ /* 0x000f280000004800 */
[----:B------:R-:W5:Y:S01]  /*1f60*/  @!P6 LDS R34, [R25.X4+0xaa0] ;  /* 0x000aa0001922e984 */ /* 0x000f620000004800 */
[----:B0-----:R-:W-:-:S03]  /*1f70*/  IADD3 R27, R27, 0xffffffe, RZ ;  /* 0x0ffffffe1b1b7810 */ /* 0x001fc60007ffe0ff */
[----:B------:R-:W0:Y:S01]  /*1f80*/  @!P6 LDS R31, [R25.X4+0xcc0] ;  /* 0x000cc000191fe984 */ /* 0x000e220000004800 */
[----:B------:R-:W-:Y:S03]  /*1f90*/  F2I.FTZ.U32.TRUNC.NTZ R47, R27 ;  /* 0x0000001b002f7305 */ /* 0x000fe6000021f000 */
[----:B------:R-:W0:Y:S01]  /*1fa0*/  @!P6 LDS R32, [R25.X4+0xee0] ;  /* 0x000ee0001920e984 */ /* 0x000e220000004800 */
[----:B-1----:R-:W-:-:S04]  /*1fb0*/  FMNMX.FTZ R8, R37, R38, !PT ;  /* 0x0000002625087209 */ /* 0x002fc80007810000 */
[----:B--2---:R-:W-:-:S04]  /*1fc0*/  FMNMX.FTZ R8, R8, R35, !PT ;  /* 0x0000002308087209 */ /* 0x004fc80007810000 */
[----:B---3--:R-:W-:-:S04]  /*1fd0*/  FMNMX.FTZ R8, R8, R36, !PT ;  /* 0x0000002408087209 */ /* 0x008fc80007810000 */
[----:B----4-:R-:W-:-:S04]  /*1fe0*/  FMNMX.FTZ R8, R8, R33, !PT ;  /* 0x0000002108087209 */ /* 0x010fc80007810000 */
[----:B-----5:R-:W-:-:S04]  /*1ff0*/  FMNMX.FTZ R8, R8, R34, !PT ;  /* 0x0000002208087209 */ /* 0x020fc80007810000 */
[----:B0-----:R-:W-:-:S04]  /*2000*/  FMNMX.FTZ R8, R8, R31, !PT ;  /* 0x0000001f08087209 */ /* 0x001fc80007810000 */
[----:B------:R-:W-:-:S05]  /*2010*/  FMNMX.FTZ R8, R8, R32, !PT ;  /* 0x0000002008087209 */ /* 0x000fca0007810000 */
        /* <DEDUP_REMOVED lines=27> */
[----:B------:R-:W-:-:S05]  /*21d0*/  FMUL.FTZ R18, R18, 1.4426950216293334961 ;  /* 0x3fb8aa3b12127820 */ /* 0x000fca0000410000 */
[----:B------:R-:W2:Y:S01]  /*21e0*/  MUFU.EX2 R22, R22 ;  /* 0x0000001600167308 */ /* 0x000ea20000000800 */
[----:B0-----:R-:W-:Y:S02]  /*21f0*/  FADD.FTZ R24, R26, R24 ;  /* 0x000000181a187221 */ /* 0x001fe40000010000 */
[----:B------:R-:W-:-:S05]  /*2200*/  IMAD.MOV.U32 R26, RZ, RZ, RZ ;  /* 0x000000ffff1a7224 */ /* 0x000fca00078e00ff */
[----:B------:R-:W0:Y:S01]  /*2210*/  MUFU.EX2 R21, R21 ;  /* 0x0000001500157308 */ /* 0x000e220000000800 */
[----:B-1----:R-:W-:-:S07]  /*2220*/  FADD.FTZ R23, R24, R23 ;  /* 0x0000001718177221 */ /* 0x002fce0000010000 */
[----:B------:R-:W1:Y:S01]  /*2230*/  MUFU.EX2 R20, R20 ;  /* 0x0000001400147308 */ /* 0x000e620000000800 */
[----:B--2---:R-:W-:-:S07]  /*2240*/  FADD.FTZ R22, R23, R22 ;  /* 0x0000001617167221 */ /* 0x004fce0000010000 */
[----:B------:R-:W2:Y:S01]  /*2250*/  MUFU.EX2 R19, R19 ;  /* 0x0000001300137308 */ /* 0x000ea20000000800 */
[----:B0-----:R-:W-:-:S07]  /*2260*/  FADD.FTZ R21, R22, R21 ;  /* 0x0000001516157221 */ /* 0x001fce0000010000 */
[----:B------:R-:W0:Y:S01]  /*2270*/  MUFU.EX2 R18, R18 ;  /* 0x0000001200127308 */ /* 0x000e220000000800 */
[----:B-1----:R-:W-:Y:S02]  /*2280*/  FADD.FTZ R20, R21, R20 ;  /* 0x0000001415147221 */ /* 0x002fe40000010000 */
[----:B------:R-:W-:-:S04]  /*2290*/  IMAD.MOV R21, RZ, RZ, -R47 ;  /* 0x000000ffff157224 */ /* 0x000fc800078e0a2f */
[----:B------:R-:W-:Y:S02]  /*22a0*/  IMAD R21, R21, R10, RZ ;  /* 0x0000000a15157224 */ /* 0x000fe400078e02ff */
[----:B--2---:R-:W-:Y:S02]  /*22b0*/  FADD.FTZ R20, R20, R19 ;  /* 0x0000001314147221 */ /* 0x004fe40000010000 */
[----:B------:R0:W1:Y:S01]  /*22c0*/  MUFU.RCP R19, R8 ;  /* 0x0000000800137308 */ /* 0x0000620000001000 */
[----:B------:R-:W-:-:S04]  /*22d0*/  IMAD.HI.U32 R21, R47, R21, R46 ;  /* 0x000000152f157227 */ /* 0x000fc800078e002e */
[----:B0-----:R-:W-:Y:S01]  /*22e0*/  FADD.FTZ R8, R20, R18 ;  /* 0x0000001214087221 */ /* 0x001fe20000010000 */
[----:B-1----:R-:W-:Y:S01]  /*22f0*/  IADD3 R19, R19, 0xffffffe, RZ ;  /* 0x0ffffffe13137810 */ /* 0x002fe20007ffe0ff */
[----:B------:R-:W-:-:S03]  /*2300*/  IMAD.IADD R20, R7, 0x1, R10 ;  /* 0x0000000107147824 */ /* 0x000fc600078e020a */
[----:B------:R-:W0:Y:S01]  /*2310*/  SHFL.BFLY PT, R18, R8, 0x4, 0x1f ;  /* 0x0c801f0008127f89 */ /* 0x000e2200000e0000 */
[----:B------:R-:W1:Y:S02]  /*2320*/  F2I.FTZ.U32.TRUNC.NTZ R27, R19 ;  /* 0x00000013001b7305 */ /* 0x000e64000021f000 */
[----:B-1----:R-:W-:Y:S02]  /*2330*/  IADD3 R7, RZ, -R27, RZ ;  /* 0x8000001bff077210 */ /* 0x002fe40007ffe0ff */
[----:B------:R-:W-:-:S03]  /*2340*/  IABS R19, R20 ;  /* 0x0000001400137213 */ /* 0x000fc60000000000 */
[----:B------:R-:W-:Y:S01]  /*2350*/  IMAD R7, R7, R9, RZ ;  /* 0x0000000907077224 */ /* 0x000fe200078e02ff */
[----:B------:R-:W-:Y:S01]  /*2360*/  MOV R23, R19 ;  /* 0x0000001300177202 */ /* 0x000fe20000000f00 */
[----:B0-----:R-:W-:Y:S01]  /*2370*/  FADD.FTZ R18, R8, R18 ;  /* 0x0000001208127221 */ /* 0x001fe20000010000 */
[----:B------:R-:W-:Y:S01]  /*2380*/  IABS R8, R3 ;  /* 0x0000000300087213 */ /* 0x000fe20000000000 */
[----:B------:R-:W-:Y:S01]  /*2390*/  IMAD.HI.U32 R7, R27, R7, R26 ;  /* 0x000000071b077227 */ /* 0x000fe200078e001a */
[----:B------:R-:W-:Y:S02]  /*23a0*/  IABS R19, c[0x0][0x1c0] ;  /* 0x0000700000137a13 */ /* 0x000fe40000000000 */
[----:B------:R-:W0:Y:S01]  /*23b0*/  SHFL.BFLY PT, R22, R18, 0x2, 0x1f ;  /* 0x0c401f0012167f89 */ /* 0x000e2200000e0000 */
[----:B------:R-:W-:Y:S02]  /*23c0*/  IMAD.MOV R8, RZ, RZ, -R8 ;  /* 0x000000ffff087224 */ /* 0x000fe400078e0a08 */
[----:B------:R-:W-:-:S04]  /*23d0*/  IMAD.HI.U32 R21, R21, R23, RZ ;  /* 0x0000001715157227 */ /* 0x000fc800078e00ff */
[----:B------:R-:W-:Y:S02]  /*23e0*/  IMAD R8, R21, R8, R23 ;  /* 0x0000000815087224 */ /* 0x000fe400078e0217 */
[----:B------:R-:W-:Y:S02]  /*23f0*/  IMAD.MOV R19, RZ, RZ, -R19 ;  /* 0x000000ffff137224 */ /* 0x000fe400078e0a13 */
[----:B------:R-:W-:Y:S01]  /*2400*/  IMAD.HI.U32 R7, R7, R23, RZ ;  /* 0x0000001707077227 */ /* 0x000fe200078e00ff */
[----:B------:R-:W-:-:S03]  /*2410*/  ISETP.GT.U32.AND P0, PT, R10, R8, PT ;  /* 0x000000080a00720c */ /* 0x000fc60003f04070 */
[----:B------:R-:W-:-:S05]  /*2420*/  IMAD R19, R7, R19, R23 ;  /* 0x0000001307137224 */ /* 0x000fca00078e0217 */
[----:B------:R-:W-:Y:S01]  /*2430*/  ISETP.GT.U32.AND P5, PT, R9, R19, PT ;  /* 0x000000130900720c */ /* 0x000fe20003fa4070 */
[----:B0-----:R-:W-:-:S04]  /*2440*/  FADD.FTZ R22, R18, R22 ;  /* 0x0000001612167221 */ /* 0x001fc80000010000 */
[-C--:B------:R-:W-:Y:S02]  /*2450*/  @!P0 IADD3 R8, R8, -R10.reuse, RZ ;  /* 0x8000000a08088210 */ /* 0x080fe40007ffe0ff */
[----:B------:R-:W-:Y:S01]  /*2460*/  @!P0 IADD3 R21, R21, 0x1, RZ ;  /* 0x0000000115158810 */ /* 0x000fe20007ffe0ff */
[----:B------:R-:W0:Y:S01]  /*2470*/  SHFL.BFLY PT, R18, R22, 0x1, 0x1f ;  /* 0x0c201f0016127f89 */ /* 0x000e2200000e0000 */
[-C--:B------:R-:W-:Y:S02]  /*2480*/  ISETP.GE.U32.AND P4, PT, R8, R10.reuse, PT ;  /* 0x0000000a0800720c */ /* 0x080fe40003f86070 */
[C---:B------:R-:W-:Y:S02]  /*2490*/  LOP3.LUT R8, R20.reuse, R10, RZ, 0x3c, !PT ;  /* 0x0000000a14087212 */ /* 0x040fe400078e3cff */
[----:B------:R-:W-:Y:S01]  /*24a0*/  @!P5 IMAD.IADD R19, R19, 0x1, -R9 ;  /* 0x000000011313d824 */ /* 0x000fe200078e0a09 */
[----:B------:R-:W-:Y:S02]  /*24b0*/  LOP3.LUT R20, R20, c[0x0][0x1c0], RZ, 0x3c, !PT ;  /* 0x0000700014147a12 */ /* 0x000fe400078e3cff */
[----:B------:R-:W-:-:S02]  /*24c0*/  ISETP.GE.AND P3, PT, R8, RZ, PT ;  /* 0x000000ff0800720c */ /* 0x000fc40003f66270 */
[----:B------:R-:W-:Y:S01]  /*24d0*/  ISETP.GE.U32.AND P1, PT, R19, R9, PT ;  /* 0x000000091300720c */ /* 0x000fe20003f26070 */
[----:B------:R-:W1:Y:S01]  /*24e0*/  S2R R8, SR_TID.X ;  /* 0x0000000000087919 */ /* 0x000e620000002100 */
[----:B------:R-:W-:Y:S02]  /*24f0*/  ISETP.GT.AND P0, PT, R3, RZ, PT ;  /* 0x000000ff0300720c */ /* 0x000fe40003f04270 */
[----:B------:R-:W-:Y:S02]  /*2500*/  @!P5 IADD3 R7, R7, 0x1, RZ ;  /* 0x000000010707d810 */ /* 0x000fe40007ffe0ff */
[----:B------:R-:W-:Y:S02]  /*2510*/  ISETP.GE.AND P2, PT, R20, RZ, PT ;  /* 0x000000ff1400720c */ /* 0x000fe40003f46270 */
[----:B------:R-:W-:Y:S02]  /*2520*/  @P4 IADD3 R21, R21, 0x1, RZ ;  /* 0x0000000115154810 */ /* 0x000fe40007ffe0ff */
[----:B------:R-:W-:-:S02]  /*2530*/  ISETP.GT.AND P4, PT, R4, RZ, PT ;  /* 0x000000ff0400720c */ /* 0x000fc40003f84270 */
        /* <DEDUP_REMOVED lines=9> */
[----:B------:R-:W-:Y:S02]  /*25d0*/  SHF.R.S32.HI R19, RZ, 0x1f, R4 ;  /* 0x0000001fff137819 */ /* 0x000fe40000011404 */
[----:B------:R-:W-:Y:S02]  /*25e0*/  @!P2 IADD3 R7, -R7, RZ, RZ ;  /* 0x000000ff0707a210 */ /* 0x000fe40007ffe1ff */
[----:B-1----:R-:W-:Y:S02]  /*25f0*/  LOP3.LUT P2, RZ, R8, 0x7, RZ, 0xc0, !PT ;  /* 0x0000000708ff7812 */ /* 0x002fe4000784c0ff */
[----:B------:R-:W-:Y:S02]  /*2600*/  LEA.HI.SX32 R20, R4, 0x1, 0x1 ;  /* 0x0000000104147811 */ /* 0x000fe400078f0aff */
[----:B------:R-:W-:Y:S01]  /*2610*/  @!P4 IADD3 R20, R19, RZ, RZ ;  /* 0x000000ff1314c210 */ /* 0x000fe20007ffe0ff */
[----:B------:R-:W0:Y:S01]  /*2620*/  @P1 MUFU.LG2 R18, R18 ;  /* 0x0000001200121308 */ /* 0x000e220000000c00 */
[----:B------:R-:W-:Y:S01]  /*2630*/  IMAD.MOV.U32 R19, RZ, RZ, c[0x0][0x214] ;  /* 0x00008500ff137624 */ /* 0x000fe200078e00ff */
[----:B------:R-:W-:-:S02]  /*2640*/  ISETP.GT.OR P2, PT, R8, 0x7f, P2 ;  /* 0x0000007f0800780c */ /* 0x000fc40001744670 */
        /* <DEDUP_REMOVED lines=63> */
.L_x_64:
        /* <DEDUP_REMOVED lines=21> */
.L_x_65:
[----:B------:R-:W-:Y:S05]  /*2b90*/  BSYNC B0 ;  /* 0x0000000000007941 */ /* 0x000fea0003800000 */
.L_x_63:
        /* <DEDUP_REMOVED lines=8> */
[----:B------:R-:W-:Y:S05]  /*2c20*/  CALL.REL.NOINC `($__internal_1_$__cuda_sm20_div_s64) ;  /* 0x000025f000007944 */ /* 0x000fea0003c00000 */
        /* <DEDUP_REMOVED lines=12> */
.L_x_67:
        /* <DEDUP_REMOVED lines=22> */
.L_x_68:
[----:B------:R-:W-:Y:S05]  /*2e50*/  BSYNC B0 ;  /* 0x0000000000007941 */ /* 0x000fea0003800000 */
.L_x_66:
        /* <DEDUP_REMOVED lines=11> */
[----:B------:R-:W-:Y:S05]  /*2f10*/  CALL.REL.NOINC `($__internal_1_$__cuda_sm20_div_s64) ;  /* 0x0000230000007944 */ /* 0x000fea0003c00000 */
        /* <DEDUP_REMOVED lines=11> */
.L_x_70:
        /* <DEDUP_REMOVED lines=22> */
.L_x_71:
[----:B------:R-:W-:Y:S05]  /*3130*/  BSYNC B0 ;  /* 0x0000000000007941 */ /* 0x000fea0003800000 */
.L_x_69:
        /* <DEDUP_REMOVED lines=52> */
.L_x_73:
        /* <DEDUP_REMOVED lines=22> */
.L_x_74:
[----:B------:R-:W-:Y:S05]  /*35e0*/  BSYNC B0 ;  /* 0x0000000000007941 */ /* 0x000fea0003800000 */
.L_x_72:
        /* <DEDUP_REMOVED lines=22> */
.L_x_76:
        /* <DEDUP_REMOVED lines=22> */
.L_x_77:
[----:B------:R-:W-:Y:S05]  /*38b0*/  BSYNC B0 ;  /* 0x0000000000007941 */ /* 0x000fea0003800000 */
.L_x_75:
        /* <DEDUP_REMOVED lines=21> */
.L_x_79:
        /* <DEDUP_REMOVED lines=23> */
.L_x_80:
[----:B------:R-:W-:Y:S05]  /*3b80*/  BSYNC B0 ;  /* 0x0000000000007941 */ /* 0x000fea0003800000 */
.L_x_78:
        /* <DEDUP_REMOVED lines=38> */
.L_x_82:
        /* <DEDUP_REMOVED lines=23> */
.L_x_83:
[----:B------:R-:W-:Y:S05]  /*3f60*/  BSYNC B0 ;  /* 0x0000000000007941 */ /* 0x000fea0003800000 */
.L_x_81:
        /* <DEDUP_REMOVED lines=31> */
.L_x_85:
        /* <DEDUP_REMOVED lines=23> */
.L_x_86:
[----:B------:R-:W-:Y:S05]  /*42d0*/  BSYNC B0 ;  /* 0x0000000000007941 */ /* 0x000fea0003800000 */
.L_x_84:
        /* <DEDUP_REMOVED lines=20> */
.L_x_62:
[----:B------:R-:W-:-:S04]  /*4420*/  LEA R2, P0, R44, c[0x0][0x200], 0x2 ;  /* 0x000080002c027a11 */ /* 0x000fc800078010ff */
[----:B------:R-:W-:-:S05]  /*4430*/  LEA.HI.X R3, R44, c[0x0][0x204], R45, 0x2, P0 ;  /* 0x000081002c037a11 */ /* 0x000fca00000f142d */
[----:B------:R0:W-:Y:S04]  /*4440*/  STG.E [R2.64], R30 ;  /* 0x0000001e02007986 */ /* 0x0001e8000c101908 */
.L_x_61:
[----:B------:R-:W-:Y:S05]  /*4450*/  BSYNC B1 ;  /* 0x0000000000017941 */ /* 0x000fea0003800000 */
.L_x_60:
[C---:B------:R-:W-:Y:S01]  /*4460*/  IADD3 R0, R39.reuse, 0x8, RZ ;  /* 0x0000000827007810 */ /* 0x040fe20007ffe0ff */
[----:B------:R-:W-:Y:S01]  /*4470*/  HFMA2.MMA R12, -RZ, RZ, 0, 0 ;  /* 0x00000000ff0c7435 */ /* 0x000fe200000001ff */
[C---:B------:R-:W-:Y:S01]  /*4480*/  ISETP.GE.OR P5, PT, R39.reuse, c[0x0][0x314], P6 ;  /* 0x0000c50027007a0c */ /* 0x040fe200037a6670 */
[----:B------:R-:W-:Y:S01]  /*4490*/  CS2R R10, SRZ ;  /* 0x00000000000a7805 */ /* 0x000fe2000001ff00 */
[----:B------:R-:W-:Y:S01]  /*44a0*/  ISETP.GE.OR P0, PT, R0, c[0x0][0x314], P6 ;  /* 0x0000c50000007a0c */ /* 0x000fe20003706670 */
[----:B------:R-:W-:Y:S01]  /*44b0*/  CS2R R8, SRZ ;  /* 0x0000000000087805 */ /* 0x000fe2000001ff00 */
[----:B------:R-:W-:Y:S01]  /*44c0*/  IADD3 R0, R39, 0x10, RZ ;  /* 0x0000001027007810 */ /* 0x000fe20007ffe0ff */
[----:B------:R-:W-:Y:S01]  /*44d0*/  CS2R R6, SRZ ;  /* 0x0000000000067805 */ /* 0x000fe2000001ff00 */
[----:B0-----:R-:W-:Y:S02]  /*44e0*/  CS2R R4, SRZ ;  /* 0x0000000000047805 */ /* 0x001fe4000001ff00 */
[----:B------:R-:W-:-:S02]  /*44f0*/  ISETP.GE.OR P4, PT, R0, c[0x0][0x314], P6 ;  /* 0x0000c50000007a0c */ /* 0x000fc40003786670 */
[----:B------:R-:W-:-:S03]  /*4500*/  IADD3 R0, R39, 0x18, RZ ;  /* 0x0000001827007810 */ /* 0x000fc60007ffe0ff */
[----:B------:R-:W-:Y:S01]  /*4510*/  @!P5 FADD.FTZ R37, -R30, R37 ;  /* 0x000000251e25d221 */ /* 0x000fe20000010100 */
[----:B------:R-:W-:Y:S01]  /*4520*/  ISETP.GE.OR P3, PT, R0, c[0x0][0x314], P6 ;  /* 0x0000c50000007a0c */ /* 0x000fe20003766670 */
[----:B------:R-:W-:Y:S01]  /*4530*/  @!P0 FADD.FTZ R2, -R30, R38 ;  /* 0x000000261e028221 */ /* 0x000fe20000010100 */
[----:B------:R-:W-:Y:S01]  /*4540*/  IADD3 R0, R39, 0x20, RZ ;  /* 0x0000002027007810 */ /* 0x000fe20007ffe0ff */
[----:B------:R-:W-:Y:S02]  /*4550*/  @!P5 FMUL.FTZ R37, R37, 1.4426950216293334961 ;  /* 0x3fb8aa3b2525d820 */ /* 0x000fe40000410000 */
[----:B------:R-:W-:Y:S01]  /*4560*/  @!P0 FMUL.FTZ R2, R2, 1.4426950216293334961 ;  /* 0x3fb8aa3b02028820 */ /* 0x000fe20000410000 */
[----:B------:R-:W-:Y:S01]  /*4570*/  ISETP.GE.OR P2, PT, R0, c[0x0][0x314], P6 ;  /* 0x0000c50000007a0c */ /* 0x000fe20003746670 */
[----:B------:R-:W-:Y:S01]  /*4580*/  @!P4 FADD.FTZ R35, -R30, R35 ;  /* 0x000000231e23c221 */ /* 0x000fe20000010100 */
[----:B------:R-:W-:Y:S01]  /*4590*/  IADD3 R0, R39, 0x28, RZ ;  /* 0x0000002827007810 */ /* 0x000fe20007ffe0ff */
[----:B------:R-:W0:Y:S02]  /*45a0*/  @!P5 MUFU.EX2 R37, R37 ;  /* 0x000000250025d308 */ /* 0x000e240000000800 */
[----:B------:R-:W-:Y:S01]  /*45b0*/  @!P4 FMUL.FTZ R35, R35, 1.4426950216293334961 ;  /* 0x3fb8aa3b2323c820 */ /* 0x000fe20000410000 */
[----:B------:R-:W-:Y:S01]  /*45c0*/  ISETP.GE.OR P1, PT, R0, c[0x0][0x314], P6 ;  /* 0x0000c50000007a0c */ /* 0x000fe20003726670 */
[----:B------:R-:W-:Y:S01]  /*45d0*/  @!P3 FADD.FTZ R36, -R30, R36 ;  /* 0x000000241e24b221 */ /* 0x000fe20000010100 */
[----:B------:R-:W-:-:S03]  /*45e0*/  IADD3 R0, R39, 0x30, RZ ;  /* 0x0000003027007810 */ /* 0x000fc60007ffe0ff */
[----:B------:R-:W1:Y:S01]  /*45f0*/  @!P0 MUFU.EX2 R2, R2 ;  /* 0x0000000200028308 */ /* 0x000e620000000800 */
[----:B------:R-:W-:Y:S02]  /*4600*/  @!P3 FMUL.FTZ R36, R36, 1.4426950216293334961 ;  /* 0x3fb8aa3b2424b820 */ /* 0x000fe40000410000 */
[----:B------:R-:W-:-:S04]  /*4610*/  @!P2 FADD.FTZ R33, -R30, R33 ;  /* 0x000000211e21a221 */ /* 0x000fc80000010100 */
[----:B------:R-:W-:Y:S01]  /*4620*/  @!P2 FMUL.FTZ R33, R33, 1.4426950216293334961 ;  /* 0x3fb8aa3b2121a820 */ /* 0x000fe20000410000 */
[----:B------:R-:W2:Y:S01]  /*4630*/  @!P4 MUFU.EX2 R35, R35 ;  /* 0x000000230023c308 */ /* 0x000ea20000000800 */
[----:B------:R-:W-:Y:S01]  /*4640*/  @!P1 FADD.FTZ R34, -R30, R34 ;  /* 0x000000221e229221 */ /* 0x000fe20000010100 */
[----:B0-----:R-:W-:Y:S03]  /*4650*/  @!P5 STS [R25.X4], R37 ;  /* 0x000000251900d388 */ /* 0x001fe60000004800 */
[----:B------:R-:W-:Y:S01]  /*4660*/  @!P1 FMUL.FTZ R34, R34, 1.4426950216293334961 ;  /* 0x3fb8aa3b22229820 */ /* 0x000fe20000410000 */
[----:B-1----:R0:W-:Y:S01]  /*4670*/  @!P0 STS [R25.X4+0x220], R2 ;  /* 0x0002200219008388 */ /* 0x0021e20000004800 */
[----:B------:R-:W-:Y:S01]  /*4680*/  ISETP.GE.OR P0, PT, R0, c[0x0][0x314], P6 ;  /* 0x0000c50000007a0c */ /* 0x000fe20003706670 */
[----:B------:R-:W1:Y:S01]  /*4690*/  @!P3 MUFU.EX2 R36, R36 ;  /* 0x000000240024b308 */ /* 0x000e620000000800 */
[C---:B------:R-:W-:Y:S01]  /*46a0*/  IADD3 R0, R39.reuse, 0x38, RZ ;  /* 0x0000003827007810 */ /* 0x040fe20007ffe0ff */
[----:B------:R-:W-:-:S03]  /*46b0*/  IMAD.SHL.U32 R39, R39, 0x4, RZ ;  /* 0x0000000427277824 */ /* 0x000fc600078e00ff */
[----:B------:R-:W-:Y:S01]  /*46c0*/  ISETP.GE.OR P6, PT, R0, c[0x0][0x314], P6 ;  /* 0x0000c50000007a0c */ /* 0x000fe200037c6670 */
[----:B--2---:R-:W-:Y:S02]  /*46d0*/  @!P4 STS [R25.X4+0x440], R35 ;  /* 0x000440231900c388 */ /* 0x004fe40000004800 */
[----:B------:R-:W2:Y:S04]  /*46e0*/  @!P2 MUFU.EX2 R33, R33 ;  /* 0x000000210021a308 */ /* 0x000ea80000000800 */
[----:B------:R-:W-:-:S04]  /*46f0*/  @!P0 FADD.FTZ R31, -R30, R31 ;  /* 0x0000001f1e1f8221 */ /* 0x000fc80000010100 */
[----:B------:R-:W-:Y:S01]  /*4700*/  @!P0 FMUL.FTZ R31, R31, 1.4426950216293334961 ;  /* 0x3fb8aa3b1f1f8820 */ /* 0x000fe20000410000 */
[----:B------:R-:W3:Y:S01]  /*4710*/  @!P1 MUFU.EX2 R34, R34 ;  /* 0x0000002200229308 */ /* 0x000ee20000000800 */
[----:B------:R-:W-:Y:S01]  /*4720*/  @!P6 FADD.FTZ R30, -R30, R32 ;  /* 0x000000201e1ee221 */ /* 0x000fe20000010100 */
[----:B-1----:R-:W-:Y:S03]  /*4730*/  @!P3 STS [R25.X4+0x660], R36 ;  /* 0x000660241900b388 */ /* 0x002fe60000004800 */
[----:B------:R-:W-:Y:S01]  /*4740*/  @!P6 FMUL.FTZ R0, R30, 1.4426950216293334961 ;  /* 0x3fb8aa3b1e00e820 */ /* 0x000fe20000410000 */
[----:B0-----:R-:W-:Y:S01]  /*4750*/  CS2R R2, SRZ ;  /* 0x0000000000027805 */ /* 0x001fe2000001ff00 */
[----:B--2---:R0:W-:Y:S01]  /*4760*/  @!P2 STS [R25.X4+0x880], R33 ;  /* 0x000880211900a388 */ /* 0x0041e20000004800 */
[----:B------:R-:W1:Y:S08]  /*4770*/  @!P0 MUFU.EX2 R31, R31 ;  /* 0x0000001f001f8308 */ /* 0x000e700000000800 */
[----:B------:R-:W2:Y:S01]  /*4780*/  @!P6 MUFU.EX2 R0, R0 ;  /* 0x000000000000e308 */ /* 0x000ea20000000800 */
[----:B---3--:R3:W-:Y:S04]  /*4790*/  @!P1 STS [R25.X4+0xaa0], R34 ;  /* 0x000aa02219009388 */ /* 0x0087e80000004800 */
[----:B-1----:R-:W-:Y:S04]  /*47a0*/  @!P0 STS [R25.X4+0xcc0], R31 ;  /* 0x000cc01f19008388 */ /* 0x002fe80000004800 */
[----:B--2---:R1:W-:Y:S01]  /*47b0*/  @!P6 STS [R25.X4+0xee0], R0 ;  /* 0x000ee0001900e388 */ /* 0x0043e20000004800 */
[----:B0-----:R-:W-:-:S02]  /*47c0*/  IADD3 R33, R39, 0x40, RZ ;  /* 0x0000004027217810 */ /* 0x001fc40007ffe0ff */
[----:B---3--:R-:W-:Y:S01]  /*47d0*/  IADD3 R34, R39, 0x20, RZ ;  /* 0x0000002027227810 */ /* 0x008fe20007ffe0ff */
[----:B-1----:R-:W-:Y:S01]  /*47e0*/  IMAD.MOV.U32 R0, RZ, RZ, c[0x0][0x314] ;  /* 0x0000c500ff007624 */ /* 0x002fe200078e00ff */
[----:B------:R-:W-:Y:S04]  /*47f0*/  BAR.SYNC.DEFER_BLOCKING 0x0 ;  /* 0x0000000000007b1d */ /* 0x000fe80000010000 */
[----:B------:R-:W-:Y:S01]  /*4800*/  ISETP.GE.AND P0, PT, R0, 0x1, PT ;  /* 0x000000010000780c */ /* 0x000fe20003f06270 */
[----:B------:R-:W-:-:S12]  /*4810*/  IMAD.MOV.U32 R0, RZ, RZ, RZ ;  /* 0x000000ffff007224 */ /* 0x000fd800078e00ff */
        /* <DEDUP_REMOVED lines=24> */
.L_x_90:
        /* <DEDUP_REMOVED lines=15> */
.L_x_89:
[----:B------:R-:W-:Y:S05]  /*4a90*/  BSYNC B0 ;  /* 0x0000000000007941 */ /* 0x000fea0003800000 */
.L_x_88:
        /* <DEDUP_REMOVED lines=19> */
.L_x_87:
        /* <DEDUP_REMOVED lines=101> */
        .weak           $__internal_1_$__cuda_sm20_div_s64
        .type           $__internal_1_$__cuda_sm20_div_s64,@function
        .size           $__internal_1_$__cuda_sm20_div_s64,(.L_x_6065 - $__internal_1_$__cuda_sm20_div_s64)
$__internal_1_$__cuda_sm20_div_s64:
        /* <DEDUP_REMOVED lines=82> */
[----:B------:R-:W-:Y:S06]  /*5740*/  RET.REL.NODEC R22 `(_ZN5flash32flash_fwd_splitkv_combine_kernelI23Flash_fwd_kernel_traitsILi96ELi64ELi128ELi4ELb0ELb0EN7cutlass6half_tE19Flash_kernel_traitsILi96ELi64ELi128ELi4ES3_EELi16ELi6ELb0EEEvNS_16Flash_fwd_paramsE) ;  /* 0xffffa8b016007950 */ /* 0x000fec0003c3ffff */
.L_x_91:
        /* <DEDUP_REMOVED lines=11> */
.L_x_6065:


//--------------------- .text._ZN5flash32flash_fwd_splitkv_combine_kernelI23Flash_fwd_kernel_traitsILi96ELi64ELi128ELi4ELb0ELb0EN7cutlass6half_tE19Flash_kernel_traitsILi96ELi64ELi128ELi4ES3_EELi16ELi5ELb0EEEvNS_16Flash_fwd_paramsE --------------------------
	.section	.text._ZN5flash32flash_fwd_splitkv_combine_kernelI23Flash_fwd_kernel_traitsILi96ELi64ELi128ELi4ELb0ELb0EN7cutlass6half_tE19Flash_kernel_traitsILi96ELi64ELi128ELi4ES3_EELi16ELi5ELb0EEEvNS_16Flash_fwd_paramsE,"ax",@progbits
	.sectioninfo	@"SHI_REGISTERS=64"
	.align	128
        .global         _ZN5flash32flash_fwd_splitkv_combine_kernelI23Flash_fwd_kernel_traitsILi96ELi64ELi128ELi4ELb0ELb0EN7cutlass6half_tE19Flash_kernel_traitsILi96ELi64ELi128ELi4ES3_EELi16ELi5ELb0EEEvNS_16Flash_fwd_paramsE
        .type           _ZN5flash32flash_fwd_splitkv_combine_kernelI23Flash_fwd_kernel_traitsILi96ELi64ELi128ELi4ELb0ELb0EN7cutlass6half_tE19Flash_kernel_traitsILi96ELi64ELi128ELi4ES3_EELi16ELi5ELb0EEEvNS_16Flash_fwd_paramsE,@function
        .size           _ZN5flash32flash_fwd_splitkv_combine_kernelI23Flash_fwd_kernel_traitsILi96ELi64ELi128ELi4ELb0ELb0EN7cutlass6half_tE19Flash_kernel_traitsILi96ELi64ELi128ELi4ES3_EELi16ELi5ELb0EEEvNS_16Flash_fwd_paramsE,(.L_x_6066 - _ZN5flash32flash_fwd_splitkv_combine_kernelI23Flash_fwd_kernel_traitsILi96ELi64ELi128ELi4ELb0ELb0EN7cutlass6half_tE19Flash_kernel_traitsILi96ELi64ELi128ELi4ES3_EELi16ELi5ELb0EEEvNS_16Flash_fwd_paramsE)
        .other          _ZN5flash32flash_fwd_splitkv_combine_kernelI23Flash_fwd_kernel_traitsILi96ELi64ELi128ELi4ELb0ELb0EN7cutlass6half_tE19Flash_kernel_traitsILi96ELi64ELi128ELi4ES3_EELi16ELi5ELb0EEEvNS_16Flash_fwd_paramsE,@"STO_CUDA_ENTRY STV_DEFAULT"
_ZN5flash32flash_fwd_splitkv_combine_kernelI23Flash_fwd_kernel_traitsILi96ELi64ELi128ELi4ELb0ELb0EN7cutlass6half_tE19Flash_kernel_traitsILi96ELi64ELi128ELi4ES3_EELi16ELi5ELb0EEEvNS_16Flash_fwd_paramsE:
.text._ZN5flash32flash_fwd_splitkv_combine_kernelI23Flash_fwd_kernel_traitsILi96ELi64ELi128ELi4ELb0ELb0EN7cutlass6half_tE19Flash_kernel_traitsILi96ELi64ELi128ELi4ES3_EELi16ELi5ELb0EEEvNS_16Flash_fwd_paramsE:
        /* <DEDUP_REMOVED lines=23> */
[----:B------:R-:W-:Y:S05]  /*0170*/  CALL.REL.NOINC `($__internal_2_$__cuda_sm20_div_s64) ;  /* 0x0000484000007944 */ /* 0x000fea0003c00000 */
[----:B------:R-:W-:Y:S05]  /*0180*/  BRA `(.L_x_93) ;  /* 0x0000013000007947 */ /* 0x000fea0003800000 */
.L_x_92:
        /* <DEDUP_REMOVED lines=19> */
.L_x_93:
        /* <DEDUP_REMOVED lines=9> */
[----:B------:R-:W-:Y:S02]  /*0350*/  MOV R17, R21 ;  /* 0x0000001500117202 */ /* 0x000fe40000000f00 */
[----:B------:R-:W-:Y:S02]  /*0360*/  MOV R24, 0x380 ;  /* 0x0000038000187802 */ /* 0x000fe40000000f00 */
[----:B------:R-:W-:Y:S05]  /*0370*/  CALL.REL.NOINC `($__internal_2_$__cuda_sm20_div_s64) ;  /* 0x0000464000007944 */ /* 0x000fea0003c00000 */
[----:B------:R-:W-:Y:S02]  /*0380*/  MOV R32, R20 ;  /* 0x0000001400207202 */ /* 0x000fe40000000f00 */
[----:B------:R-:W-:Y:S01]  /*0390*/  MOV R33, R21 ;  /* 0x0000001500217202 */ /* 0x000fe20000000f00 */
[----:B------:R-:W-:Y:S05]  /*03a0*/  BRA `(.L_x_96) ;  /* 0x0000013000007947 */ /* 0x000fea0003800000 */
.L_x_95:
[----:B------:R-:W0:Y:S01]  /*03b0*/  I2F.U32.RP R6, R26 ;  /* 0x0000001a00067306 */ /* 0x000e220000209000 */
[----:B------:R-:W-:Y:S01]  /*03c0*/  ISETP.NE.U32.AND P0, PT, R26, RZ, PT ;  /* 0x000000ff1a00720c */ /* 0x000fe20003f05070 */
[----:B------:R-:W-:-:S06]  /*03d0*/  HFMA2.MMA R33, -RZ, RZ, 0, 0 ;  /* 0x00000000ff217435 */ /* 0x000fcc00000001ff */
[----:B0-----:R-:W0:Y:S02]  /*03e0*/  MUFU.RCP R4, R6 ;  /* 0x0000000600047308 */ /* 0x001e240000001000 */
[----:B0-----:R-:W-:-:S06]  /*03f0*/  IADD3 R4, R4, 0xffffffe, RZ ;  /* 0x0ffffffe04047810 */ /* 0x001fcc0007ffe0ff */
[----:B------:R-:W0:Y:S02]  /*0400*/  F2I.FTZ.U32.TRUNC.NTZ R3, R4 ;  /* 0x0000000400037305 */ /* 0x000e24000021f000 */
[----:B0-----:R-:W-:-:S04]  /*0410*/  IMAD.MOV R2, RZ, RZ, -R3 ;  /* 0x000000ffff027224 */ /* 0x001fc800078e0a03 */
[----:B------:R-:W-:Y:S02]  /*0420*/  IMAD R7, R2, R26, RZ ;  /* 0x0000001a02077224 */ /* 0x000fe400078e02ff */
[----:B------:R-:W-:-:S04]  /*0430*/  IMAD.MOV.U32 R2, RZ, RZ, RZ ;  /* 0x000000ffff027224 */ /* 0x000fc800078e00ff */
        /* <DEDUP_REMOVED lines=10> */
.L_x_96:
[----:B------:R-:W-:Y:S05]  /*04e0*/  BSYNC B0 ;  /* 0x0000000000007941 */ /* 0x000fea0003800000 */
.L_x_94:
        /* <DEDUP_REMOVED lines=10> */
[----:B------:R-:W-:Y:S01]  /*0590*/  @!UP0 UIADD3 UR4, UR5, URZ, URZ ;  /* 0x0000003f05048290 */ /* 0x000fe2000fffe03f */
[----:B0-----:R-:W0:Y:S02]  /*05a0*/  MUFU.RCP R8, R6 ;  /* 0x0000000600087308 */ /* 0x001e240000001000 */
[----:B0-----:R-:W-:Y:S01]  /*05b0*/  IADD3 R8, R8, 0xffffffe, RZ ;  /* 0x0ffffffe08087810 */ /* 0x001fe20007ffe0ff */
[----:B------:R-:W-:-:S05]  /*05c0*/  IMAD.MOV.U32 R6, RZ, RZ, R2 ;  /* 0x000000ffff067224 */ /* 0x000fca00078e0002 */
        /* <DEDUP_REMOVED lines=40> */
[----:B------:R-:W-:Y:S02]  /*0850*/  MOV R8, R20 ;  /* 0x0000001400087202 */ /* 0x000fe40000000f00 */
[----:B------:R-:W-:Y:S01]  /*0860*/  MOV R9, R21 ;  /* 0x0000001500097202 */ /* 0x000fe20000000f00 */
[----:B------:R-:W-:Y:S05]  /*0870*/  BRA `(.L_x_99) ;  /* 0x0000013000007947 */ /* 0x000fea0003800000 */
.L_x_98:
        /* <DEDUP_REMOVED lines=9> */
[----:B------:R-:W-:Y:S01]  /*0910*/  IMAD.HI.U32 R8, R9, R26, RZ ;  /* 0x0000001a09087227 */ /* 0x000fe200078e00ff */
[----:B------:R-:W-:-:S04]  /*0920*/  HFMA2.MMA R9, -RZ, RZ, 0, 0 ;  /* 0x00000000ff097435 */ /* 0x000fc800000001ff */
        /* <DEDUP_REMOVED lines=8> */
.L_x_99:
[----:B------:R-:W-:Y:S05]  /*09b0*/  BSYNC B0 ;  /* 0x0000000000007941 */ /* 0x000fea0003800000 */
.L_x_97:
[----:B------:R-:W-:Y:S01]  /*09c0*/  IMAD.MOV.U32 R6, RZ, RZ, c[0x0][0x1c0] ;  /* 0x00007000ff067624 */ /* 0x000fe200078e00ff */
[----:B------:R-:W-:Y:S01]  /*09d0*/  IABS R17, R3 ;  /* 0x0000000300117213 */ /* 0x000fe20000000000 */
[----:B------:R-:W0:Y:S01]  /*09e0*/  S2R R34, SR_TID.X ;  /* 0x0000000000227919 */ /* 0x000e220000002100 */
[----:B------:R-:W-:Y:S01]  /*09f0*/  IABS R18, c[0x0][0x214] ;  /* 0x0000850000127a13 */ /* 0x000fe20000000000 */
[C---:B------:R-:W-:Y:S01]  /*0a00*/  IMAD R2, R6.reuse, c[0x0][0x214], RZ ;  /* 0x0000850006027a24 */ /* 0x040fe200078e02ff */
[----:B------:R-:W1:Y:S01]  /*0a10*/  I2F.RP R22, R17 ;  /* 0x0000001100167306 */ /* 0x000e620000209400 */
[----:B------:R-:W-:Y:S01]  /*0a20*/  IADD3 R6, R6, -0x1, RZ ;  /* 0xffffffff06067810 */ /* 0x000fe20007ffe0ff */
[----:B------:R-:W-:Y:S01]  /*0a30*/  BSSY B0, `(.L_x_100) ;  /* 0x0000074000007945 */ /* 0x000fe20003800000 */
[----:B------:R-:W-:-:S02]  /*0a40*/  ISETP.NE.AND P5, PT, R3, RZ, PT ;  /* 0x000000ff0300720c */ /* 0x000fc40003fa5270 */
[----:B------:R-:W-:-:S03]  /*0a50*/  IABS R15, R2 ;  /* 0x00000002000f7213 */ /* 0x000fc60000000000 */
[----:B------:R-:W-:Y:S08]  /*0a60*/  I2F.RP R7, R18 ;  /* 0x0000001200077306 */ /* 0x000ff00000209400 */
[----:B------:R-:W2:Y:S08]  /*0a70*/  I2F.RP R19, R15 ;  /* 0x0000000f00137306 */ /* 0x000eb00000209400 */
[----:B-1----:R-:W1:Y:S08]  /*0a80*/  MUFU.RCP R4, R22 ;  /* 0x0000001600047308 */ /* 0x002e700000001000 */
[----:B--2---:R-:W2:Y:S01]  /*0a90*/  MUFU.RCP R10, R19 ;  /* 0x00000013000a7308 */ /* 0x004ea20000001000 */
[----:B-1----:R-:W-:-:S07]  /*0aa0*/  IADD3 R12, R4, 0xffffffe, RZ ;  /* 0x0ffffffe040c7810 */ /* 0x002fce0007ffe0ff */
[----:B------:R-:W1:Y:S01]  /*0ab0*/  MUFU.RCP R21, R7 ;  /* 0x0000000700157308 */ /* 0x000e620000001000 */
[----:B------:R-:W-:Y:S02]  /*0ac0*/  IADD3 R22, R15, UR8, RZ ;  /* 0x000000080f167c10 */ /* 0x000fe4000fffe0ff */
[----:B--2---:R-:W-:-:S05]  /*0ad0*/  IADD3 R10, R10, 0xffffffe, RZ ;  /* 0x0ffffffe0a0a7810 */ /* 0x004fca0007ffe0ff */
[----:B------:R-:W2:Y:S08]  /*0ae0*/  F2I.FTZ.U32.TRUNC.NTZ R13, R12 ;  /* 0x0000000c000d7305 */ /* 0x000eb0000021f000 */
[----:B------:R-:W3:Y:S01]  /*0af0*/  F2I.FTZ.U32.TRUNC.NTZ R11, R10 ;  /* 0x0000000a000b7305 */ /* 0x000ee2000021f000 */
[----:B-1----:R-:W-:Y:S01]  /*0b00*/  IADD3 R21, R21, 0xffffffe, RZ ;  /* 0x0ffffffe15157810 */ /* 0x002fe20007ffe0ff */
[----:B--2---:R-:W-:-:S06]  /*0b10*/  IMAD.MOV R4, RZ, RZ, -R13 ;  /* 0x000000ffff047224 */ /* 0x004fcc00078e0a0d */
[----:B------:R-:W1:Y:S01]  /*0b20*/  F2I.FTZ.U32.TRUNC.NTZ R21, R21 ;  /* 0x0000001500157305 */ /* 0x000e62000021f000 */
[----:B------:R-:W-:Y:S02]  /*0b30*/  IMAD.MOV.U32 R12, RZ, RZ, RZ ;  /* 0x000000ffff0c7224 */ /* 0x000fe400078e00ff */
[----:B------:R-:W-:Y:S02]  /*0b40*/  IMAD R19, R4, R17, RZ ;  /* 0x0000001104137224 */ /* 0x000fe400078e02ff */
[----:B------:R-:W-:Y:S02]  /*0b50*/  IMAD.IADD R4, R6, 0x1, R17 ;  /* 0x0000000106047824 */ /* 0x000fe400078e0211 */
[----:B---3--:R-:W-:Y:S02]  /*0b60*/  IMAD.MOV R20, RZ, RZ, -R11 ;  /* 0x000000ffff147224 */ /* 0x008fe400078e0a0b */
[----:B------:R-:W-:Y:S02]  /*0b70*/  IMAD.MOV.U32 R10, RZ, RZ, RZ ;  /* 0x000000ffff0a7224 */ /* 0x000fe400078e00ff */
[----:B------:R-:W-:-:S02]  /*0b80*/  IMAD R20, R20, R15, RZ ;  /* 0x0000000f14147224 */ /* 0x000fc400078e02ff */
[----:B------:R-:W-:Y:S01]  /*0b90*/  IMAD.HI.U32 R19, R13, R19, R12 ;  /* 0x000000130d137227 */ /* 0x000fe200078e000c */
[----:B------:R-:W-:Y:S02]  /*0ba0*/  IABS R13, R22 ;  /* 0x00000016000d7213 */ /* 0x000fe40000000000 */
[----:B------:R-:W-:Y:S01]  /*0bb0*/  IABS R12, R4 ;  /* 0x00000004000c7213 */ /* 0x000fe20000000000 */
[----:B------:R-:W-:Y:S01]  /*0bc0*/  IMAD.HI.U32 R20, R11, R20, R10 ;  /* 0x000000140b147227 */ /* 0x000fe200078e000a */
[----:B------:R-:W-:Y:S02]  /*0bd0*/  IABS R10, R2 ;  /* 0x00000002000a7213 */ /* 0x000fe40000000000 */
[----:B------:R-:W-:Y:S01]  /*0be0*/  IABS R11, R3 ;  /* 0x00000003000b7213 */ /* 0x000fe20000000000 */
[----:B-1----:R-:W-:Y:S02]  /*0bf0*/  IMAD.MOV R7, RZ, RZ, -R21 ;  /* 0x000000ffff077224 */ /* 0x002fe400078e0a15 */
[----:B------:R-:W-:-:S02]  /*0c00*/  IMAD.MOV R10, RZ, RZ, -R10 ;  /* 0x000000ffff0a7224 */ /* 0x000fc400078e0a0a */
[----:B------:R-:W-:-:S04]  /*0c10*/  IMAD.HI.U32 R23, R20, R13, RZ ;  /* 0x0000000d14177227 */ /* 0x000fc800078e00ff */
[----:B------:R-:W-:Y:S02]  /*0c20*/  IMAD R10, R23, R10, R13 ;  /* 0x0000000a170a7224 */ /* 0x000fe400078e020d */
[----:B------:R-:W-:Y:S02]  /*0c30*/  IMAD.MOV R11, RZ, RZ, -R11 ;  /* 0x000000ffff0b7224 */ /* 0x000fe400078e0a0b */
[----:B------:R-:W-:Y:S01]  /*0c40*/  IMAD.HI.U32 R19, R19, R12, RZ ;  /* 0x0000000c13137227 */ /* 0x000fe200078e00ff */
[----:B------:R-:W-:-:S03]  /*0c50*/  ISETP.GT.U32.AND P4, PT, R15, R10, PT ;  /* 0x0000000a0f00720c */ /* 0x000fc60003f84070 */
[----:B------:R-:W-:Y:S02]  /*0c60*/  IMAD R7, R7, R18, RZ ;  /* 0x0000001207077224 */ /* 0x000fe400078e02ff */
[----:B------:R-:W-:Y:S02]  /*0c70*/  IMAD.MOV.U32 R20, RZ, RZ, RZ ;  /* 0x000000ffff147224 */ /* 0x000fe400078e00ff */
[----:B------:R-:W-:Y:S01]  /*0c80*/  IMAD R12, R19, R11, R12 ;  /* 0x0000000b130c7224 */ /* 0x000fe200078e020c */
[----:B------:R-:W-:Y:S01]  /*0c90*/  SHF.R.S32.HI R11, RZ, 0x1f, R2 ;  /* 0x0000001fff0b7819 */ /* 0x000fe20000011402 */
[----:B------:R-:W-:-:S03]  /*0ca0*/  IMAD.HI.U32 R20, R21, R7, R20 ;  /* 0x0000000715147227 */ /* 0x000fc600078e0014 */
[----:B------:R-:W-:Y:S01]  /*0cb0*/  ISETP.GT.U32.AND P3, PT, R17, R12, PT ;  /* 0x0000000c1100720c */ /* 0x000fe20003f64070 */
[----:B------:R-:W-:Y:S01]  /*0cc0*/  @!P4 IMAD.IADD R10, R10, 0x1, -R15 ;  /* 0x000000010a0ac824 */ /* 0x000fe200078e0a0f */
[----:B------:R-:W-:Y:S01]  /*0cd0*/  @!P4 IADD3 R23, R23, 0x1, RZ ;  /* 0x000000011717c810 */ /* 0x000fe20007ffe0ff */
[----:B------:R-:W-:Y:S01]  /*0ce0*/  IMAD.HI.U32 R20, R20, R13, RZ ;  /* 0x0000000d14147227 */ /* 0x000fe200078e00ff */
[----:B------:R-:W-:Y:S02]  /*0cf0*/  ISETP.NE.AND P4, PT, R2, RZ, PT ;  /* 0x000000ff0200720c */ /* 0x000fe40003f85270 */
[-C--:B------:R-:W-:Y:S01]  /*0d00*/  ISETP.GE.U32.AND P2, PT, R10, R15.reuse, PT ;  /* 0x0000000f0a00720c */ /* 0x080fe20003f46070 */
[----:B------:R-:W-:Y:S01]  /*0d10*/  IMAD.MOV R7, RZ, RZ, -R20 ;  /* 0x000000ffff077224 */ /* 0x000fe200078e0a14 */
[C---:B------:R-:W-:Y:S02]  /*0d20*/  LOP3.LUT R10, R22.reuse, R15, RZ, 0x3c, !PT ;  /* 0x0000000f160a7212 */ /* 0x040fe400078e3cff */
[----:B------:R-:W-:Y:S01]  /*0d30*/  LOP3.LUT R22, R22, c[0x0][0x214], RZ, 0x3c, !PT ;  /* 0x0000850016167a12 */ /* 0x000fe200078e3cff */
[----:B------:R-:W-:Y:S01]  /*0d40*/  IMAD R7, R18, R7, R13 ;  /* 0x0000000712077224 */ /* 0x000fe200078e020d */
[----:B------:R-:W-:Y:S01]  /*0d50*/  ISETP.GE.AND P1, PT, R10, RZ, PT ;  /* 0x000000ff0a00720c */ /* 0x000fe20003f26270 */
[----:B------:R-:W-:Y:S01]  /*0d60*/  @!P3 IMAD.IADD R12, R12, 0x1, -R17 ;  /* 0x000000010c0cb824 */ /* 0x000fe200078e0a11 */
[----:B------:R-:W-:-:S02]  /*0d70*/  LOP3.LUT R10, R4, R17, RZ, 0x3c, !PT ;  /* 0x00000011040a7212 */ /* 0x000fc400078e3cff */
[----:B------:R-:W-:Y:S02]  /*0d80*/  ISETP.GT.U32.AND P0, PT, R18, R7, PT ;  /* 0x000000071200720c */ /* 0x000fe40003f04070 */
[----:B------:R-:W-:Y:S02]  /*0d90*/  ISETP.GE.U32.AND P6, PT, R12, R17, PT ;  /* 0x000000110c00720c */ /* 0x000fe40003fc6070 */
[----:B------:R-:W-:Y:S02]  /*0da0*/  @P2 IADD3 R23, R23, 0x1, RZ ;  /* 0x0000000117172810 */ /* 0x000fe40007ffe0ff */
[----:B------:R-:W-:Y:S02]  /*0db0*/  ISETP.GE.AND P2, PT, R10, RZ, PT ;  /* 0x000000ff0a00720c */ /* 0x000fe40003f46270 */
[----:B------:R-:W-:Y:S01]  /*0dc0*/  @!P3 IADD3 R19, R19, 0x1, RZ ;  /* 0x000000011313b810 */ /* 0x000fe20007ffe0ff */
[----:B------:R-:W-:Y:S01]  /*0dd0*/  @!P1 IMAD.MOV R23, RZ, RZ, -R23 ;  /* 0x000000ffff179224 */ /* 0x000fe200078e0a17 */
[----:B------:R-:W-:-:S02]  /*0de0*/  @!P4 LOP3.LUT R23, RZ, R15, RZ, 0x33, !PT ;  /* 0x0000000fff17c212 */ /* 0x000fc400078e33ff */
[----:B------:R-:W-:Y:S01]  /*0df0*/  ISETP.GE.AND P1, PT, R22, RZ, PT ;  /* 0x000000ff1600720c */ /* 0x000fe20003f26270 */
[----:B------:R-:W-:Y:S01]  /*0e00*/  @!P0 IMAD.IADD R7, R7, 0x1, -R18 ;  /* 0x0000000107078824 */ /* 0x000fe200078e0a12 */
[----:B------:R-:W-:Y:S02]  /*0e10*/  @!P0 IADD3 R20, R20, 0x1, RZ ;  /* 0x0000000114148810 */ /* 0x000fe40007ffe0ff */
[----:B------:R-:W-:Y:S02]  /*0e20*/  @P6 IADD3 R19, R19, 0x1, RZ ;  /* 0x0000000113136810 */ /* 0x000fe40007ffe0ff */
[----:B------:R-:W-:Y:S02]  /*0e30*/  ISETP.GE.U32.AND P3, PT, R7, R18, PT ;  /* 0x000000120700720c */ /* 0x000fe40003f66070 */
[----:B------:R-:W-:Y:S01]  /*0e40*/  ISETP.LT.U32.AND P0, PT, R32, R23, PT ;  /* 0x000000172000720c */ /* 0x000fe20003f01070 */
[----:B------:R-:W-:Y:S01]  /*0e50*/  @!P2 IMAD.MOV R19, RZ, RZ, -R19 ;  /* 0x000000ffff13a224 */ /* 0x000fe200078e0a13 */
[----:B------:R-:W-:-:S02]  /*0e60*/  SHF.R.S32.HI R7, RZ, 0x1f, R23 ;  /* 0x0000001fff077819 */ /* 0x000fc40000011417 */
[C---:B------:R-:W-:Y:S02]  /*0e70*/  ISETP.GT.AND P2, PT, R2.reuse, RZ, PT ;  /* 0x000000ff0200720c */ /* 0x040fe40003f44270 */
[CC--:B------:R-:W-:Y:S02]  /*0e80*/  ISETP.LT.AND.EX P0, PT, R33.reuse, R7.reuse, PT, P0 ;  /* 0x000000072100720c */ /* 0x0c0fe40003f01300 */
[----:B------:R-:W-:Y:S02]  /*0e90*/  LEA.HI.SX32 R13, R2, 0x1, 0x1 ;  /* 0x00000001020d7811 */ /* 0x000fe400078f0aff */
[C---:B------:R-:W-:Y:S02]  /*0ea0*/  SEL R10, R33.reuse, R7, P0 ;  /* 0x00000007210a7207 */ /* 0x040fe40000000000 */
[----:B------:R-:W-:Y:S02]  /*0eb0*/  ISETP.NE.AND P4, PT, RZ, c[0x0][0x214], PT ;  /* 0x00008500ff007a0c */ /* 0x000fe40003f85270 */
[----:B------:R-:W-:-:S02]  /*0ec0*/  LOP3.LUT R2, R33, R10, RZ, 0xfc, !PT ;  /* 0x0000000a21027212 */ /* 0x000fc400078efcff */
[----:B------:R-:W-:Y:S01]  /*0ed0*/  @P3 IADD3 R20, R20, 0x1, RZ ;  /* 0x0000000114143810 */ /* 0x000fe20007ffe0ff */
[----:B------:R-:W-:Y:S01]  /*0ee0*/  @!P2 IMAD.MOV R13, RZ, RZ, R11 ;  /* 0x000000ffff0da224 */ /* 0x000fe200078e020b */
[----:B------:R-:W-:Y:S02]  /*0ef0*/  ISETP.NE.U32.AND P2, PT, R2, RZ, PT ;  /* 0x000000ff0200720c */ /* 0x000fe40003f45070 */
[----:B------:R-:W-:Y:S01]  /*0f00*/  @!P5 LOP3.LUT R19, RZ, R17, RZ, 0x33, !PT ;  /* 0x00000011ff13d212 */ /* 0x000fe200078e33ff */
[----:B------:R-:W-:Y:S01]  /*0f10*/  @!P1 IMAD.MOV R20, RZ, RZ, -R20 ;  /* 0x000000ffff149224 */ /* 0x000fe200078e0a14 */
[----:B------:R-:W-:Y:S02]  /*0f20*/  SEL R11, R32, R23, P0 ;  /* 0x00000017200b7207 */ /* 0x000fe40000000000 */
[----:B------:R-:W-:Y:S02]  /*0f30*/  ISETP.LT.U32.AND P1, PT, R8, R19, PT ;  /* 0x000000130800720c */ /* 0x000fe40003f21070 */
[----:B------:R-:W-:-:S02]  /*0f40*/  SHF.R.S32.HI R7, RZ, 0x1f, R19 ;  /* 0x0000001fff077819 */ /* 0x000fc40000011413 */
[----:B------:R-:W-:Y:S02]  /*0f50*/  @!P4 LOP3.LUT R20, RZ, c[0x0][0x214], RZ, 0x33, !PT ;  /* 0x00008500ff14ca12 */ /* 0x000fe400078e33ff */
[----:B------:R-:W-:-:S03]  /*0f60*/  ISETP.LT.AND.EX P1, PT, R9, R7, PT, P1 ;  /* 0x000000070900720c */ /* 0x000fc60003f21310 */
[----:B------:R-:W-:Y:S01]  /*0f70*/  IMAD R2, R20, R13, RZ ;  /* 0x0000000d14027224 */ /* 0x000fe200078e02ff */
[----:B------:R-:W-:Y:S02]  /*0f80*/  SEL R13, R8, R19, P1 ;  /* 0x00000013080d7207 */ /* 0x000fe40000800000 */
[----:B------:R-:W-:Y:S01]  /*0f90*/  SEL R12, R9, R7, P1 ;  /* 0x00000007090c7207 */ /* 0x000fe20000800000 */
[----:B------:R-:W-:Y:S05]  /*0fa0*/  @!P2 BRA `(.L_x_101) ;  /* 0x000000900000a947 */ /* 0x000fea0003800000 */
[----:B0-----:R-:W-:Y:S01]  /*0fb0*/  IMAD.MOV.U32 R18, RZ, RZ, R32 ;  /* 0x000000ffff127224 */ /* 0x001fe200078e0020 */
        /* <DEDUP_REMOVED lines=8> */
.L_x_101:
[----:B0-----:R-:W0:Y:S01]  /*1040*/  I2F.U32.RP R15, R11 ;  /* 0x0000000b000f7306 */ /* 0x001e220000209000 */
        /* <DEDUP_REMOVED lines=18> */
.L_x_102:
[----:B------:R-:W-:Y:S05]  /*1170*/  BSYNC B0 ;  /* 0x0000000000007941 */ /* 0x000fea0003800000 */
.L_x_100:
[----:B------:R-:W-:Y:S01]  /*1180*/  SHF.R.S32.HI R7, RZ, 0x1f, R34 ;  /* 0x0000001fff077819 */ /* 0x000fe20000011422 */
[----:B------:R-:W-:Y:S01]  /*1190*/  ULDC.64 UR8, c[0x0][0x118] ;  /* 0x0000460000087ab9 */ /* 0x000fe20000000a00 */
[----:B------:R-:W-:Y:S02]  /*11a0*/  IADD3 R17, P0, R28, -UR7, RZ ;  /* 0x800000071c117c10 */ /* 0x000fe4000ff1e0ff */
[----:B------:R-:W-:-:S04]  /*11b0*/  LEA.HI R21, R7, R34, RZ, 0x4 ;  /* 0x0000002207157211 */ /* 0x000fc800078f20ff */
[----:B------:R-:W-:Y:S02]  /*11c0*/  LOP3.LUT R15, R21, 0xfffffff0, RZ, 0xc0, !PT ;  /* 0xfffffff0150f7812 */ /* 0x000fe400078ec0ff */
[----:B------:R-:W-:-:S03]  /*11d0*/  SHF.R.S32.HI R21, RZ, 0x4, R21 ;  /* 0x00000004ff157819 */ /* 0x000fc60000011415 */
[----:B------:R-:W-:Y:S01]  /*11e0*/  IMAD.IADD R22, R34, 0x1, -R15 ;  /* 0x0000000122167824 */ /* 0x000fe200078e0a0f */
[----:B------:R-:W-:Y:S02]  /*11f0*/  IADD3.X R15, R5, ~UR6, RZ, P0, !PT ;  /* 0x80000006050f7c10 */ /* 0x000fe400087fe4ff */
[----:B------:R-:W-:Y:S02]  /*1200*/  IADD3 R19, R21, 0x18, RZ ;  /* 0x0000001815137810 */ /* 0x000fe40007ffe0ff */
[----:B------:R-:W-:Y:S02]  /*1210*/  ISETP.GT.U32.AND P3, PT, R17, R22, PT ;  /* 0x000000161100720c */ /* 0x000fe40003f64070 */
[----:B------:R-:W-:Y:S02]  /*1220*/  SHF.R.S32.HI R18, RZ, 0x1f, R22 ;  /* 0x0000001fff127819 */ /* 0x000fe40000011416 */
[----:B------:R-:W-:Y:S02]  /*1230*/  IADD3 R17, R21, 0x8, RZ ;  /* 0x0000000815117810 */ /* 0x000fe40007ffe0ff */
[----:B------:R-:W-:-:S02]  /*1240*/  ISETP.GT.AND.EX P3, PT, R15, R18, PT, P3 ;  /* 0x000000120f00720c */ /* 0x000fc40003f64330 */
[----:B------:R-:W-:Y:S02]  /*1250*/  IADD3 R15, R21, 0x10, RZ ;  /* 0x00000010150f7810 */ /* 0x000fe40007ffe0ff */
[----:B------:R-:W-:Y:S02]  /*1260*/  ISETP.GE.OR P5, PT, R17, c[0x0][0x314], !P3 ;  /* 0x0000c50011007a0c */ /* 0x000fe40005fa6670 */
[----:B------:R-:W-:Y:S02]  /*1270*/  ISETP.GE.OR P4, PT, R15, c[0x0][0x314], !P3 ;  /* 0x0000c5000f007a0c */ /* 0x000fe40005f86670 */
[----:B------:R-:W-:Y:S02]  /*1280*/  ISETP.GE.OR P6, PT, R21, c[0x0][0x314], !P3 ;  /* 0x0000c50015007a0c */ /* 0x000fe40005fc6670 */
[----:B------:R-:W-:Y:S02]  /*1290*/  ISETP.GE.OR P3, PT, R19, c[0x0][0x314], !P3 ;  /* 0x0000c50013007a0c */ /* 0x000fe40005f66670 */
[----:B------:R-:W-:-:S04]  /*12a0*/  IADD3 R40, P0, R22, UR7, RZ ;  /* 0x0000000716287c10 */ /* 0x000fc8000ff1e0ff */
[----:B------:R-:W-:Y:S02]  /*12b0*/  IADD3.X R41, R18, UR6, RZ, P0, !PT ;  /* 0x0000000612297c10 */ /* 0x000fe400087fe4ff */
[----:B------:R-:W-:Y:S01]  /*12c0*/  @!P5 SHF.R.S32.HI R25, RZ, 0x1f, R17 ;  /* 0x0000001fff19d819 */ /* 0x000fe20000011411 */
[--C-:B------:R-:W-:Y:S01]  /*12d0*/  @!P4 IMAD.MOV.U32 R24, RZ, RZ, R40.reuse ;  /* 0x000000ffff18c224 */ /* 0x100fe200078e0028 */
[----:B------:R-:W-:Y:S01]  /*12e0*/  @!P4 SHF.R.S32.HI R23, RZ, 0x1f, R15 ;  /* 0x0000001fff17c819 */ /* 0x000fe2000001140f */
[----:B------:R-:W-:Y:S01]  /*12f0*/  @!P5 IMAD.WIDE.U32 R32, R28, R17, R40 ;  /* 0x000000111c20d225 */ /* 0x000fe200078e0028 */
[----:B------:R-:W-:-:S03]  /*1300*/  @!P6 SHF.R.S32.HI R29, RZ, 0x1f, R21 ;  /* 0x0000001fff1de819 */ /* 0x000fc60000011415 */
[-C--:B------:R-:W-:Y:S01]  /*1310*/  @!P5 IMAD R18, R25, R28.reuse, RZ ;  /* 0x0000001c1912d224 */ /* 0x080fe200078e02ff */
[----:B------:R-:W-:Y:S01]  /*1320*/  @!P5 LEA R30, P0, R32, c[0x0][0x208], 0x2 ;  /* 0x00008200201eda11 */ /* 0x000fe200078010ff */
[----:B------:R-:W-:Y:S02]  /*1330*/  @!P4 IMAD.MOV.U32 R25, RZ, RZ, R41 ;  /* 0x000000ffff19c224 */ /* 0x000fe400078e0029 */
[----:B------:R-:W-:Y:S02]  /*1340*/  @!P5 IMAD R17, R17, R5, R18 ;  /* 0x000000051111d224 */ /* 0x000fe400078e0212 */
[----:B------:R-:W-:Y:S01]  /*1350*/  @!P4 IMAD R18, R23, R28, RZ ;  /* 0x0000001c1712c224 */ /* 0x000fe200078e02ff */
[----:B------:R-:W-:Y:S01]  /*1360*/  @!P3 SHF.R.S32.HI R23, RZ, 0x1f, R19 ;  /* 0x0000001fff17b819 */ /* 0x000fe20000011413 */
[----:B------:R-:W-:-:S04]  /*1370*/  @!P4 IMAD.WIDE.U32 R24, R28, R15, R24 ;  /* 0x0000000f1c18c225 */ /* 0x000fc800078e0018 */
[----:B------:R-:W-:Y:S02]  /*1380*/  @!P4 IMAD R15, R15, R5, R18 ;  /* 0x000000050f0fc224 */ /* 0x000fe400078e0212 */
[-C--:B------:R-:W-:Y:S02]  /*1390*/  @!P3 IMAD R18, R23, R28.reuse, RZ ;  /* 0x0000001c1712b224 */ /* 0x080fe400078e02ff */
[----:B------:R-:W-:Y:S02]  /*13a0*/  @!P6 IMAD.MOV.U32 R36, RZ, RZ, R40 ;  /* 0x000000ffff24e224 */ /* 0x000fe400078e0028 */
[----:B------:R-:W-:Y:S02]  /*13b0*/  @!P6 IMAD.MOV.U32 R37, RZ, RZ, R41 ;  /* 0x000000ffff25e224 */ /* 0x000fe400078e0029 */
[----:B------:R-:W-:Y:S02]  /*13c0*/  @!P6 IMAD R20, R29, R28, RZ ;  /* 0x0000001c1d14e224 */ /* 0x000fe400078e02ff */
[----:B------:R-:W-:-:S02]  /*13d0*/  @!P5 IMAD.IADD R17, R33, 0x1, R17 ;  /* 0x000000012111d824 */ /* 0x000fc400078e0211 */
[----:B------:R-:W-:-:S03]  /*13e0*/  @!P3 IMAD.WIDE.U32 R40, R28, R19, R40 ;  /* 0x000000131c28b225 */ /* 0x000fc600078e0028 */
[----:B------:R-:W-:Y:S01]  /*13f0*/  @!P5 LEA.HI.X R31, R32, c[0x0][0x20c], R17, 0x2, P0 ;  /* 0x00008300201fda11 */ /* 0x000fe200000f1411 */
[----:B------:R-:W-:Y:S01]  /*1400*/  @!P3 IMAD R18, R19, R5, R18 ;  /* 0x000000051312b224 */ /* 0x000fe200078e0212 */
[----:B------:R-:W-:Y:S01]  /*1410*/  @!P3 LEA R44, P0, R40, c[0x0][0x208], 0x2 ;  /* 0x00008200282cba11 */ /* 0x000fe200078010ff */
[----:B------:R-:W-:Y:S01]  /*1420*/  @!P6 IMAD.WIDE.U32 R36, R28, R21, R36 ;  /* 0x000000151c24e225 */ /* 0x000fe200078e0024 */
[----:B------:R-:W-:-:S03]  /*1430*/  @!P4 LEA R32, P1, R24, c[0x0][0x208], 0x2 ;  /* 0x000082001820ca11 */ /* 0x000fc600078210ff */
[----:B------:R-:W-:Y:S01]  /*1440*/  @!P6 IMAD R20, R21, R5, R20 ;  /* 0x000000051514e224 */ /* 0x000fe200078e0214 */
[----:B------:R-:W-:Y:S01]  /*1450*/  @!P6 LEA R42, P2, R36, c[0x0][0x208], 0x2 ;  /* 0x00008200242aea11 */ /* 0x000fe200078410ff */
[----:B------:R-:W-:Y:S02]  /*1460*/  @!P3 IMAD.IADD R19, R41, 0x1, R18 ;  /* 0x000000012913b824 */ /* 0x000fe400078e0212 */
[----:B------:R-:W-:Y:S02]  /*1470*/  @!P6 IMAD.IADD R17, R37, 0x1, R20 ;  /* 0x000000012511e824 */ /* 0x000fe400078e0214 */
[----:B------:R-:W-:Y:S01]  /*1480*/  @!P4 IMAD.IADD R15, R25, 0x1, R15 ;  /* 0x00000001190fc824 */ /* 0x000fe200078e020f */
[----:B------:R-:W-:Y:S01]  /*1490*/  @!P3 LEA.HI.X R45, R40, c[0x0][0x20c], R19, 0x2, P0 ;  /* 0x00008300282dba11 */ /* 0x000fe200000f1413 */
[----:B------:R-:W-:Y:S01]  /*14a0*/  IMAD.MOV.U32 R18, RZ, RZ, -0x800000 ;  /* 0xff800000ff127424 */ /* 0x000fe200078e00ff */
[----:B------:R-:W-:Y:S01]  /*14b0*/  @!P6 LEA.HI.X R43, R36, c[0x0][0x20c], R17, 0x2, P2 ;  /* 0x00008300242bea11 */ /* 0x000fe200010f1411 */
[----:B------:R-:W-:Y:S01]  /*14c0*/  IMAD.MOV.U32 R17, RZ, RZ, -0x800000 ;  /* 0xff800000ff117424 */ /* 0x000fe200078e00ff */
[----:B------:R-:W-:Y:S01]  /*14d0*/  @!P4 LEA.HI.X R33, R24, c[0x0][0x20c], R15, 0x2, P1 ;  /* 0x000083001821ca11 */ /* 0x000fe200008f140f */
[----:B------:R-:W-:-:S02]  /*14e0*/  IMAD.MOV.U32 R15, RZ, RZ, -0x800000 ;  /* 0xff800000ff0f7424 */ /* 0x000fc400078e00ff */
[----:B------:R-:W-:Y:S01]  /*14f0*/  IMAD.MOV.U32 R19, RZ, RZ, -0x800000 ;  /* 0xff800000ff137424 */ /* 0x000fe200078e00ff */
[----:B------:R-:W2:Y:S04]  /*1500*/  @!P3 LDG.E R18, [R44.64] ;  /* 0x000000082c12b981 */ /* 0x000ea8000c1e1900 */
[----:B------:R-:W3:Y:S04]  /*1510*/  @!P6 LDG.E R17, [R42.64] ;  /* 0x000000082a11e981 */ /* 0x000ee8000c1e1900 */
[----:B------:R0:W4:Y:S04]  /*1520*/  @!P5 LDG.E R15, [R30.64] ;  /* 0x000000081e0fd981 */ /* 0x000128000c1e1900 */
[----:B------:R-:W5:Y:S01]  /*1530*/  @!P4 LDG.E R19, [R32.64] ;  /* 0x000000082013c981 */ /* 0x000f62000c1e1900 */
[----:B------:R-:W-:-:S04]  /*1540*/  IABS R24, c[0x0][0x1c0] ;  /* 0x0000700000187a13 */ /* 0x000fc80000000000 */
[----:B------:R-:W1:Y:S08]  /*1550*/  I2F.U32.RP R29, R24 ;  /* 0x00000018001d7306 */ /* 0x000e700000209000 */
[----:B-1----:R-:W1:Y:S02]  /*1560*/  MUFU.RCP R25, R29 ;  /* 0x0000001d00197308 */ /* 0x002e640000001000 */
[----:B-1----:R-:W-:-:S06]  /*1570*/  IADD3 R25, R25, 0xffffffe, RZ ;  /* 0x0ffffffe19197810 */ /* 0x002fcc0007ffe0ff */
[----:B0-----:R-:W0:Y:S01]  /*1580*/  F2I.FTZ.U32.TRUNC.NTZ R31, R25 ;  /* 0x00000019001f7305 */ /* 0x001e22000021f000 */
[----:B------:R-:W-:Y:S01]  /*1590*/  IMAD.MOV.U32 R30, RZ, RZ, RZ ;  /* 0x000000ffff1e7224 */ /* 0x000fe200078e00ff */
[----:B------:R-:W-:Y:S01]  /*15a0*/  IABS R23, R4 ;  /* 0x0000000400177213 */ /* 0x000fe20000000000 */
[----:B0-----:R-:W-:-:S04]  /*15b0*/  IMAD.MOV R20, RZ, RZ, -R31 ;  /* 0x000000ffff147224 */ /* 0x001fc800078e0a1f */
[----:B------:R-:W-:Y:S01]  /*15c0*/  IMAD R26, R20, R24, RZ ;  /* 0x00000018141a7224 */ /* 0x000fe200078e02ff */
[----:B------:R-:W-:-:S03]  /*15d0*/  IABS R20, c[0x0][0x1c0] ;  /* 0x0000700000147a13 */ /* 0x000fc60000000000 */
[----:B------:R-:W-:-:S04]  /*15e0*/  IMAD.HI.U32 R26, R31, R26, R30 ;  /* 0x0000001a1f1a7227 */ /* 0x000fc800078e001e */
[----:B------:R-:W-:Y:S02]  /*15f0*/  IMAD.MOV R20, RZ, RZ, -R20 ;  /* 0x000000ffff147224 */ /* 0x000fe400078e0a14 */
[----:B------:R-:W-:-:S04]  /*1600*/  IMAD.HI.U32 R26, R26, R23, RZ ;  /* 0x000000171a1a7227 */ /* 0x000fc800078e00ff */
[----:B------:R-:W-:-:S05]  /*1610*/  IMAD R23, R26, R20, R23 ;  /* 0x000000141a177224 */ /* 0x000fca00078e0217 */
[----:B------:R-:W-:Y:S02]  /*1620*/  ISETP.GT.U32.AND P3, PT, R24, R23, PT ;  /* 0x000000171800720c */ /* 0x000fe40003f64070 */
[C---:B------:R-:W-:Y:S02]  /*1630*/  ISETP.GT.AND P6, PT, R34.reuse, 0x7f, PT ;  /* 0x0000007f2200780c */ /* 0x040fe40003fc4270 */
[C---:B------:R-:W-:Y:S02]  /*1640*/  ISETP.GT.AND P2, PT, R34.reuse, 0x1ff, PT ;  /* 0x000001ff2200780c */ /* 0x040fe40003f44270 */
[C---:B------:R-:W-:Y:S02]  /*1650*/  ISETP.GT.AND P1, PT, R34.reuse, 0x17f, PT ;  /* 0x0000017f2200780c */ /* 0x040fe40003f24270 */
[----:B------:R-:W-:Y:S01]  /*1660*/  ISETP.GT.AND P0, PT, R34, 0xff, PT ;  /* 0x000000ff2200780c */ /* 0x000fe20003f04270 */
[----:B------:R-:W-:-:S04]  /*1670*/  IMAD R22, R21, 0x11, R22 ;  /* 0x0000001115167824 */ /* 0x000fc800078e0216 */
[----:B------:R-:W-:Y:S01]  /*1680*/  @!P3 IMAD.IADD R23, R23, 0x1, -R24 ;  /* 0x000000011717b824 */ /* 0x000fe200078e0a18 */
[----:B------:R-:W-:-:S04]  /*1690*/  LOP3.LUT R20, R9, R12, RZ, 0xfc, !PT ;  /* 0x0000000c09147212 */ /* 0x000fc800078efcff */
[----:B------:R-:W-:Y:S02]  /*16a0*/  ISETP.GE.U32.AND P4, PT, R23, R24, PT ;  /* 0x000000181700720c */ /* 0x000fe40003f86070 */
[----:B------:R-:W-:Y:S02]  /*16b0*/  LOP3.LUT R4, R4, c[0x0][0x1c0], RZ, 0x3c, !PT ;  /* 0x0000700004047a12 */ /* 0x000fe400078e3cff */
[----:B------:R-:W-:Y:S01]  /*16c0*/  @!P3 IADD3 R26, R26, 0x1, RZ ;  /* 0x000000011a1ab810 */ /* 0x000fe20007ffe0ff */
[----:B------:R-:W-:Y:S08]  /*16d0*/  BSSY B0, `(.L_x_103) ;  /* 0x0000029000007945 */ /* 0x000ff00003800000 */
[----:B------:R-:W-:Y:S01]  /*16e0*/  @P4 IADD3 R26, R26, 0x1, RZ ;  /* 0x000000011a1a4810 */ /* 0x000fe20007ffe0ff */
[----:B--2---:R0:W-:Y:S04]  /*16f0*/  @!P6 STS [R22.X4+0x660], R18 ;  /* 0x000660121600e388 */ /* 0x0041e80000004800 */
[----:B---3--:R0:W-:Y:S01]  /*1700*/  @!P2 STS [R22.X4], R17 ;  /* 0x000000111600a388 */ /* 0x0081e20000004800 */
[----:B------:R-:W-:-:S03]  /*1710*/  ISETP.NE.U32.AND P2, PT, R20, RZ, PT ;  /* 0x000000ff1400720c */ /* 0x000fc60003f45070 */
[----:B----4-:R0:W-:Y:S01]  /*1720*/  @!P1 STS [R22.X4+0x220], R15 ;  /* 0x0002200f16009388 */ /* 0x0101e20000004800 */
[----:B------:R-:W-:-:S03]  /*1730*/  ISETP.GE.AND P1, PT, R4, RZ, PT ;  /* 0x000000ff0400720c */ /* 0x000fc60003f26270 */
[----:B-----5:R0:W-:Y:S01]  /*1740*/  @!P0 STS [R22.X4+0x440], R19 ;  /* 0x0004401316008388 */ /* 0x0201e20000004800 */
[----:B------:R-:W-:Y:S01]  /*1750*/  ISETP.NE.AND P0, PT, RZ, c[0x0][0x1c0], PT ;  /* 0x00007000ff007a0c */ /* 0x000fe20003f05270 */
[----:B------:R-:W-:-:S08]  /*1760*/  IMAD.MOV.U32 R4, RZ, RZ, R26 ;  /* 0x000000ffff047224 */ /* 0x000fd000078e001a */
[----:B------:R-:W-:-:S04]  /*1770*/  @!P1 IMAD.MOV R4, RZ, RZ, -R4 ;  /* 0x000000ffff049224 */ /* 0x000fc800078e0a04 */
[----:B------:R-:W-:Y:S01]  /*1780*/  @!P0 LOP3.LUT R4, RZ, c[0x0][0x1c0], RZ, 0x33, !PT ;  /* 0x00007000ff048a12 */ /* 0x000fe200078e33ff */
        /* <DEDUP_REMOVED lines=10> */
.L_x_104:
        /* <DEDUP_REMOVED lines=19> */
.L_x_105:
[----:B------:R-:W-:Y:S05]  /*1960*/  BSYNC B0 ;  /* 0x0000000000007941 */ /* 0x000fea0003800000 */
.L_x_103:
[----:B------:R-:W-:Y:S01]  /*1970*/  BAR.SYNC.DEFER_BLOCKING 0x0 ;  /* 0x0000000000007b1d */ /* 0x000fe20000010000 */
[----:B------:R-:W-:Y:S01]  /*1980*/  LEA.HI R15, R7, R34, RZ, 0x3 ;  /* 0x00000022070f7211 */ /* 0x000fe200078f18ff */
[----:B------:R-:W-:Y:S01]  /*1990*/  IMAD.MOV.U32 R37, RZ, RZ, -0x800000 ;  /* 0xff800000ff257424 */ /* 0x000fe200078e00ff */
[----:B------:R-:W-:Y:S01]  /*19a0*/  IABS R9, R2 ;  /* 0x0000000200097213 */ /* 0x000fe20000000000 */
[----:B------:R-:W-:Y:S01]  /*19b0*/  IMAD.MOV.U32 R32, RZ, RZ, -0x800000 ;  /* 0xff800000ff207424 */ /* 0x000fe200078e00ff */
[----:B------:R-:W-:Y:S01]  /*19c0*/  LOP3.LUT R7, R15, 0xfffffff8, RZ, 0xc0, !PT ;  /* 0xfffffff80f077812 */ /* 0x000fe200078ec0ff */
[----:B------:R-:W-:Y:S01]  /*19d0*/  IMAD.MOV.U32 R33, RZ, RZ, -0x800000 ;  /* 0xff800000ff217424 */ /* 0x000fe200078e00ff */
[----:B------:R-:W-:Y:S01]  /*19e0*/  SHF.R.S32.HI R15, RZ, 0x3, R15 ;  /* 0x00000003ff0f7819 */ /* 0x000fe2000001140f */
[----:B------:R-:W-:Y:S01]  /*19f0*/  IMAD.MOV.U32 R35, RZ, RZ, -0x800000 ;  /* 0xff800000ff237424 */ /* 0x000fe200078e00ff */
[----:B------:R-:W0:Y:S01]  /*1a00*/  I2F.RP R19, R9 ;  /* 0x0000000900137306 */ /* 0x000e220000209400 */
[----:B------:R-:W-:Y:S01]  /*1a10*/  IMAD.IADD R34, R34, 0x1, -R7 ;  /* 0x0000000122227824 */ /* 0x000fe200078e0a07 */
[----:B------:R-:W-:Y:S01]  /*1a20*/  ULDC.U8 UR4, c[0x0][0x329] ;  /* 0x0000ca4000047ab9 */ /* 0x000fe20000000000 */
[----:B------:R-:W-:Y:S02]  /*1a30*/  BSSY B1, `(.L_x_106) ;  /* 0x0000235000017945 */ /* 0x000fe40003800000 */
[----:B------:R-:W-:-:S05]  /*1a40*/  IMAD R25, R34, 0x11, R15 ;  /* 0x0000001122197824 */ /* 0x000fca00078e020f */
[----:B------:R-:W-:Y:S01]  /*1a50*/  @!P6 LDS R37, [R25.X4] ;  /* 0x000000001925e984 */ /* 0x000fe20000004800 */
[----:B0-----:R-:W0:Y:S03]  /*1a60*/  MUFU.RCP R19, R19 ;  /* 0x0000001300137308 */ /* 0x001e260000001000 */
[----:B------:R-:W1:Y:S04]  /*1a70*/  @!P6 LDS R32, [R25.X4+0x220] ;  /* 0x000220001920e984 */ /* 0x000e680000004800 */
[----:B------:R-:W2:Y:S04]  /*1a80*/  @!P6 LDS R33, [R25.X4+0x440] ;  /* 0x000440001921e984 */ /* 0x000ea80000004800 */
[----:B------:R-:W3:Y:S01]  /*1a90*/  @!P6 LDS R35, [R25.X4+0x660] ;  /* 0x000660001923e984 */ /* 0x000ee20000004800 */
[----:B0-----:R-:W-:-:S04]  /*1aa0*/  IADD3 R42, R19, 0xffffffe, RZ ;  /* 0x0ffffffe132a7810 */ /* 0x001fc80007ffe0ff */
[----:B------:R0:W-:Y:S02]  /*1ab0*/  F2I.FTZ.U32.TRUNC.NTZ R43, R42 ;  /* 0x0000002a002b7305 */ /* 0x0001e4000021f000 */
[----:B0-----:R-:W-:Y:S01]  /*1ac0*/  IMAD.MOV.U32 R42, RZ, RZ, RZ ;  /* 0x000000ffff2a7224 */ /* 0x001fe200078e00ff */
[----:B-1----:R-:W-:-:S04]  /*1ad0*/  FMNMX.FTZ R8, R37, R32, !PT ;  /* 0x0000002025087209 */ /* 0x002fc80007810000 */
[----:B--2---:R-:W-:-:S04]  /*1ae0*/  FMNMX.FTZ R8, R8, R33, !PT ;  /* 0x0000002108087209 */ /* 0x004fc80007810000 */
[----:B---3--:R-:W-:Y:S02]  /*1af0*/  FMNMX.FTZ R17, R8, R35, !PT ;  /* 0x0000002308117209 */ /* 0x008fe40007810000 */
[----:B------:R-:W-:-:S03]  /*1b00*/  IABS R8, c[0x0][0x1c0] ;  /* 0x0000700000087a13 */ /* 0x000fc60000000000 */
[----:B------:R-:W0:Y:S02]  /*1b10*/  SHFL.BFLY PT, R20, R17, 0x4, 0x1f ;  /* 0x0c801f0011147f89 */ /* 0x000e2400000e0000 */
[----:B0-----:R-:W-:-:S05]  /*1b20*/  FMNMX.FTZ R20, R17, R20, !PT ;  /* 0x0000001411147209 */ /* 0x001fca0007810000 */
[----:B------:R-:W0:Y:S02]  /*1b30*/  SHFL.BFLY PT, R7, R20, 0x2, 0x1f ;  /* 0x0c401f0014077f89 */ /* 0x000e2400000e0000 */
[----:B0-----:R-:W-:Y:S02]  /*1b40*/  FMNMX.FTZ R7, R20, R7, !PT ;  /* 0x0000000714077209 */ /* 0x001fe40007810000 */
[----:B------:R-:W-:Y:S03]  /*1b50*/  I2F.U32.RP R20, R8 ;  /* 0x0000000800147306 */ /* 0x000fe60000209000 */
[----:B------:R-:W0:Y:S02]  /*1b60*/  SHFL.BFLY PT, R18, R7, 0x1, 0x1f ;  /* 0x0c201f0007127f89 */ /* 0x000e2400000e0000 */
[----:B0-----:R-:W-:-:S04]  /*1b70*/  FMNMX.FTZ R18, R7, R18, !PT ;  /* 0x0000001207127209 */ /* 0x001fc80007810000 */
[----:B------:R-:W-:-:S04]  /*1b80*/  FSETP.NEU.FTZ.AND P0, PT, R18, -INF , PT ;  /* 0xff8000001200780b */ /* 0x000fc80003f1d000 */
[----:B------:R-:W-:-:S05]  /*1b90*/  FSEL R18, R18, RZ, P0 ;  /* 0x000000ff12127208 */ /* 0x000fca0000000000 */
[C---:B------:R-:W-:Y:S02]  /*1ba0*/  FADD.FTZ R29, -R18.reuse, R37 ;  /* 0x00000025121d7221 */ /* 0x040fe40000010100 */
[----:B------:R-:W-:Y:S02]  /*1bb0*/  FADD.FTZ R26, -R18, R32 ;  /* 0x00000020121a7221 */ /* 0x000fe40000010100 */
[----:B------:R-:W-:Y:S02]  /*1bc0*/  FMUL.FTZ R29, R29, 1.4426950216293334961 ;  /* 0x3fb8aa3b1d1d7820 */ /* 0x000fe40000410000 */
[----:B------:R-:W-:Y:S02]  /*1bd0*/  FMUL.FTZ R26, R26, 1.4426950216293334961 ;  /* 0x3fb8aa3b1a1a7820 */ /* 0x000fe40000410000 */
[C---:B------:R-:W-:Y:S01]  /*1be0*/  FADD.FTZ R23, -R18.reuse, R33 ;  /* 0x0000002112177221 */ /* 0x040fe20000010100 */
[----:B------:R-:W-:Y:S01]  /*1bf0*/  MUFU.EX2 R24, R29 ;  /* 0x0000001d00187308 */ /* 0x000fe20000000800 */
[----:B------:R-:W-:-:S02]  /*1c00*/  FADD.FTZ R21, -R18, R35 ;  /* 0x0000002312157221 */ /* 0x000fc40000010100 */
[----:B------:R-:W-:Y:S02]  /*1c10*/  FMUL.FTZ R23, R23, 1.4426950216293334961 ;  /* 0x3fb8aa3b17177820 */ /* 0x000fe40000410000 */
[----:B------:R-:W-:-:S03]  /*1c20*/  FMUL.FTZ R21, R21, 1.4426950216293334961 ;  /* 0x3fb8aa3b15157820 */ /* 0x000fc60000410000 */
[----:B------:R-:W0:Y:S08]  /*1c30*/  MUFU.EX2 R17, R26 ;  /* 0x0000001a00117308 */ /* 0x000e300000000800 */
[----:B------:R-:W1:Y:S08]  /*1c40*/  MUFU.EX2 R7, R23 ;  /* 0x0000001700077308 */ /* 0x000e700000000800 */
[----:B------:R-:W2:Y:S01]  /*1c50*/  MUFU.EX2 R22, R21 ;  /* 0x0000001500167308 */ /* 0x000ea20000000800 */
[----:B0-----:R-:W-:-:S04]  /*1c60*/  FADD.FTZ R24, R24, R17 ;  /* 0x0000001118187221 */ /* 0x001fc80000010000 */
[----:B-1----:R-:W-:-:S03]  /*1c70*/  FADD.FTZ R17, R24, R7 ;  /* 0x0000000718117221 */ /* 0x002fc60000010000 */
[----:B------:R-:W0:Y:S01]  /*1c80*/  MUFU.RCP R7, R20 ;  /* 0x0000001400077308 */ /* 0x000e220000001000 */
[----:B------:R-:W-:Y:S02]  /*1c90*/  IMAD.MOV R24, RZ, RZ, -R43 ;  /* 0x000000ffff187224 */ /* 0x000fe400078e0a2b */
[----:B--2---:R-:W-:Y:S02]  /*1ca0*/  FADD.FTZ R22, R17, R22 ;  /* 0x0000001611167221 */ /* 0x004fe40000010000 */
[----:B------:R-:W-:-:S03]  /*1cb0*/  IMAD R21, R24, R9, RZ ;  /* 0x0000000918157224 */ /* 0x000fc600078e02ff */
[----:B------:R-:W1:Y:S01]  /*1cc0*/  SHFL.BFLY PT, R17, R22, 0x4, 0x1f ;  /* 0x0c801f0016117f89 */ /* 0x000e6200000e0000 */
[----:B------:R-:W-:Y:S01]  /*1cd0*/  IMAD.HI.U32 R21, R43, R21, R42 ;  /* 0x000000152b157227 */ /* 0x000fe200078e002a */
[----:B0-----:R-:W-:-:S03]  /*1ce0*/  IADD3 R30, R7, 0xffffffe, RZ ;  /* 0x0ffffffe071e7810 */ /* 0x001fc60007ffe0ff */
[----:B------:R-:W-:Y:S01]  /*1cf0*/  IMAD.IADD R20, R6, 0x1, R9 ;  /* 0x0000000106147824 */ /* 0x000fe200078e0209 */
[----:B------:R-:W-:Y:S01]  /*1d00*/  IABS R7, R2 ;  /* 0x0000000200077213 */ /* 0x000fe20000000000 */
[----:B------:R-:W0:Y:S03]  /*1d10*/  F2I.FTZ.U32.TRUNC.NTZ R31, R30 ;  /* 0x0000001e001f7305 */ /* 0x000e26000021f000 */
[----:B------:R-:W-:Y:S01]  /*1d20*/  IABS R19, R20 ;  /* 0x0000001400137213 */ /* 0x000fe20000000000 */
[----:B------:R-:W-:-:S04]  /*1d30*/  IMAD.MOV R7, RZ, RZ, -R7 ;  /* 0x000000ffff077224 */ /* 0x000fc800078e0a07 */
[----:B------:R-:W-:Y:S01]  /*1d40*/  IMAD.MOV.U32 R24, RZ, RZ, R19 ;  /* 0x000000ffff187224 */ /* 0x000fe200078e0013 */
[----:B------:R-:W-:-:S03]  /*1d50*/  IABS R19, c[0x0][0x1c0] ;  /* 0x0000700000137a13 */ /* 0x000fc60000000000 */
[----:B------:R-:W-:-:S04]  /*1d60*/  IMAD.HI.U32 R21, R21, R24, RZ ;  /* 0x0000001815157227 */ /* 0x000fc800078e00ff */
[----:B-1----:R-:W-:Y:S02]  /*1d70*/  FADD.FTZ R17, R22, R17 ;  /* 0x0000001116117221 */ /* 0x002fe40000010000 */
[--C-:B0-----:R-:W-:Y:S02]  /*1d80*/  IMAD.MOV R6, RZ, RZ, -R31.reuse ;  /* 0x000000ffff067224 */ /* 0x101fe400078e0a1f */
[----:B------:R-:W-:Y:S01]  /*1d90*/  IMAD.MOV.U32 R30, RZ, RZ, RZ ;  /* 0x000000ffff1e7224 */ /* 0x000fe200078e00ff */
[----:B------:R-:W0:Y:S01]  /*1da0*/  SHFL.BFLY PT, R22, R17, 0x2, 0x1f ;  /* 0x0c401f0011167f89 */ /* 0x000e2200000e0000 */
[----:B------:R-:W-:Y:S02]  /*1db0*/  IMAD R23, R6, R8, RZ ;  /* 0x0000000806177224 */ /* 0x000fe400078e02ff */
[----:B------:R-:W-:Y:S02]  /*1dc0*/  IMAD R6, R21, R7, R24 ;  /* 0x0000000715067224 */ /* 0x000fe400078e0218 */
[----:B------:R-:W-:-:S03]  /*1dd0*/  IMAD.HI.U32 R23, R31, R23, R30 ;  /* 0x000000171f177227 */ /* 0x000fc600078e001e */
[----:B------:R-:W-:Y:S01]  /*1de0*/  ISETP.GT.U32.AND P0, PT, R9, R6, PT ;  /* 0x000000060900720c */ /* 0x000fe20003f04070 */
[----:B------:R-:W-:Y:S02]  /*1df0*/  IMAD.MOV R19, RZ, RZ, -R19 ;  /* 0x000000ffff137224 */ /* 0x000fe400078e0a13 */
[----:B------:R-:W-:-:S04]  /*1e00*/  IMAD.HI.U32 R23, R23, R24, RZ ;  /* 0x0000001817177227 */ /* 0x000fc800078e00ff */
[----:B------:R-:W-:Y:S02]  /*1e10*/  IMAD R19, R23, R19, R24 ;  /* 0x0000001317137224 */ /* 0x000fe400078e0218 */
[----:B------:R-:W-:-:S03]  /*1e20*/  IMAD.MOV.U32 R30, RZ, RZ, 0x7f800000 ;  /* 0x7f800000ff1e7424 */ /* 0x000fc600078e00ff */
[----:B------:R-:W-:Y:S01]  /*1e30*/  ISETP.GT.U32.AND P5, PT, R8, R19, PT ;  /* 0x000000130800720c */ /* 0x000fe20003fa4070 */
[----:B------:R-:W-:Y:S01]  /*1e40*/  @!P0 IMAD.IADD R6, R6, 0x1, -R9 ;  /* 0x0000000106068824 */ /* 0x000fe200078e0a09 */
[----:B------:R-:W-:Y:S01]  /*1e50*/  @!P0 IADD3 R21, R21, 0x1, RZ ;  /* 0x0000000115158810 */ /* 0x000fe20007ffe0ff */
[----:B0-----:R-:W-:Y:S01]  /*1e60*/  FADD.FTZ R22, R17, R22 ;  /* 0x0000001611167221 */ /* 0x001fe20000010000 */
[----:B------:R-:W-:Y:S02]  /*1e70*/  ISETP.GT.AND P0, PT, R2, RZ, PT ;  /* 0x000000ff0200720c */ /* 0x000fe40003f04270 */
[-C--:B------:R-:W-:Y:S02]  /*1e80*/  ISETP.GE.U32.AND P4, PT, R6, R9.reuse, PT ;  /* 0x000000090600720c */ /* 0x080fe40003f86070 */
[----:B------:R-:W0:Y:S01]  /*1e90*/  SHFL.BFLY PT, R7, R22, 0x1, 0x1f ;  /* 0x0c201f0016077f89 */ /* 0x000e2200000e0000 */
[C---:B------:R-:W-:Y:S02]  /*1ea0*/  LOP3.LUT R6, R20.reuse, R9, RZ, 0x3c, !PT ;  /* 0x0000000914067212 */ /* 0x040fe400078e3cff */
[----:B------:R-:W-:-:S02]  /*1eb0*/  LOP3.LUT R20, R20, c[0x0][0x1c0], RZ, 0x3c, !PT ;  /* 0x0000700014147a12 */ /* 0x000fc400078e3cff */
[----:B------:R-:W-:Y:S01]  /*1ec0*/  @!P5 IMAD.IADD R19, R19, 0x1, -R8 ;  /* 0x000000011313d824 */ /* 0x000fe200078e0a08 */
[----:B------:R-:W-:Y:S02]  /*1ed0*/  ISETP.GE.AND P3, PT, R6, RZ, PT ;  /* 0x000000ff0600720c */ /* 0x000fe40003f66270 */
[----:B------:R-:W1:Y:S01]  /*1ee0*/  S2R R6, SR_TID.X ;  /* 0x0000000000067919 */ /* 0x000e620000002100 */
[----:B------:R-:W-:Y:S02]  /*1ef0*/  @!P5 IADD3 R23, R23, 0x1, RZ ;  /* 0x000000011717d810 */ /* 0x000fe40007ffe0ff */
[----:B------:R-:W-:Y:S02]  /*1f00*/  ISETP.GE.U32.AND P1, PT, R19, R8, PT ;  /* 0x000000081300720c */ /* 0x000fe40003f26070 */
[----:B------:R-:W-:Y:S02]  /*1f10*/  ISETP.GE.AND P2, PT, R20, RZ, PT ;  /* 0x000000ff1400720c */ /* 0x000fe40003f46270 */
[----:B------:R-:W-:-:S02]  /*1f20*/  @P4 IADD3 R21, R21, 0x1, RZ ;  /* 0x0000000115154810 */ /* 0x000fc40007ffe0ff */
[----:B------:R-:W-:Y:S02]  /*1f30*/  ISETP.GT.AND P4, PT, R3, RZ, PT ;  /* 0x000000ff0300720c */ /* 0x000fe40003f84270 */
[----:B------:R-:W-:Y:S01]  /*1f40*/  SHF.R.S32.HI R20, RZ, 0x1f, R2 ;  /* 0x0000001fff147819 */ /* 0x000fe20000011402 */
[----:B------:R-:W-:Y:S01]  /*1f50*/  @!P3 IMAD.MOV R21, RZ, RZ, -R21 ;  /* 0x000000ffff15b224 */ /* 0x000fe200078e0a15 */
[----:B------:R-:W-:Y:S02]  /*1f60*/  ISETP.NE.AND P5, PT, R2, RZ, PT ;  /* 0x000000ff0200720c */ /* 0x000fe40003fa5270 */
[----:B------:R-:W-:Y:S01]  /*1f70*/  SHF.R.S32.HI R19, RZ, 0x1f, R3 ;  /* 0x0000001fff137819 */ /* 0x000fe20000011403 */
[----:B0-----:R-:W-:Y:S01]  /*1f80*/  FADD.FTZ R17, R22, R7 ;  /* 0x0000000716117221 */ /* 0x001fe20000010000 */
[----:B------:R-:W-:Y:S02]  /*1f90*/  @P1 IADD3 R23, R23, 0x1, RZ ;  /* 0x0000000117171810 */ /* 0x000fe40007ffe0ff */
[----:B------:R-:W-:Y:S01]  /*1fa0*/  LEA.HI.SX32 R7, R2, 0x1, 0x1 ;  /* 0x0000000102077811 */ /* 0x000fe200078f0aff */
[----:B------:R-:W-:Y:S01]  /*1fb0*/  @!P0 IMAD.MOV R7, RZ, RZ, R20 ;  /* 0x000000ffff078224 */ /* 0x000fe200078e0214 */
[----:B------:R-:W-:Y:S01]  /*1fc0*/  FSETP.NE.FTZ.AND P1, PT, R17, RZ, PT ;  /* 0x000000ff1100720b */ /* 0x000fe20003f35000 */
[----:B------:R-:W-:Y:S01]  /*1fd0*/  @!P2 IMAD.MOV R23, RZ, RZ, -R23 ;  /* 0x000000ffff17a224 */ /* 0x000fe200078e0a17 */
[----:B------:R-:W-:-:S02]  /*1fe0*/  ISETP.NE.AND P0, PT, RZ, c[0x0][0x1c0], PT ;  /* 0x00007000ff007a0c */ /* 0x000fc40003f05270 */
[C---:B-1----:R-:W-:Y:S02]  /*1ff0*/  LOP3.LUT P2, RZ, R6.reuse, 0x7, RZ, 0xc0, !PT ;  /* 0x0000000706ff7812 */ /* 0x042fe4000784c0ff */
[----:B------:R-:W-:Y:S01]  /*2000*/  LEA.HI.SX32 R8, R3, 0x1, 0x1 ;  /* 0x0000000103087811 */ /* 0x000fe200078f0aff */
[----:B------:R-:W-:Y:S01]  /*2010*/  @!P4 IMAD.MOV R8, RZ, RZ, R19 ;  /* 0x000000ffff08c224 */ /* 0x000fe200078e0213 */
[----:B------:R-:W-:Y:S01]  /*2020*/  ISETP.GT.OR P2, PT, R6, 0x7f, P2 ;  /* 0x0000007f0600780c */ /* 0x000fe20001744670 */
[----:B------:R-:W-:Y:S01]  /*2030*/  IMAD.MOV.U32 R19, RZ, RZ, c[0x0][0x214] ;  /* 0x00008500ff137624 */ /* 0x000fe200078e00ff */
[----:B------:R-:W-:Y:S02]  /*2040*/  ISETP.NE.AND P3, PT, RZ, UR4, PT ;  /* 0x00000004ff007c0c */ /* 0x000fe4000bf65270 */
[----:B------:R-:W-:Y:S01]  /*2050*/  @!P5 LOP3.LUT R21, RZ, R9, RZ, 0x33, !PT ;  /* 0x00000009ff15d212 */ /* 0x000fe200078e33ff */
[----:B------:R-:W0:Y:S01]  /*2060*/  @P1 MUFU.LG2 R17, R17 ;  /* 0x0000001100111308 */ /* 0x000e220000000c00 */
[----:B------:R-:W-:-:S02]  /*2070*/  SEL R9, R19, 0x1, !P3 ;  /* 0x0000000113097807 */ /* 0x000fc40005800000 */
[----:B------:R-:W-:Y:S02]  /*2080*/  @!P0 LOP3.LUT R23, RZ, c[0x0][0x1c0], RZ, 0x33, !PT ;  /* 0x00007000ff178a12 */ /* 0x000fe400078e33ff */
[----:B------:R-:W-:Y:S01]  /*2090*/  ISETP.LT.U32.AND P0, PT, R38, R21, PT ;  /* 0x000000152600720c */ /* 0x000fe20003f01070 */
[-C--:B------:R-:W-:Y:S01]  /*20a0*/  IMAD R29, R4, R9.reuse, RZ ;  /* 0x00000009041d7224 */ /* 0x080fe200078e02ff */
[----:B------:R-:W-:Y:S01]  /*20b0*/  SHF.R.S32.HI R19, RZ, 0x1f, R21 ;  /* 0x0000001fff137819 */ /* 0x000fe20000011415 */
[----:B------:R-:W-:Y:S02]  /*20c0*/  IMAD R4, R23, R9, RZ ;  /* 0x0000000917047224 */ /* 0x000fe400078e02ff */
[----:B------:R-:W-:Y:S01]  /*20d0*/  IMAD R6, R29, R8, RZ ;  /* 0x000000081d067224 */ /* 0x000fe200078e02ff */
[----:B------:R-:W-:Y:S01]  /*20e0*/  ISETP.LT.AND.EX P0, PT, R39, R19, PT, P0 ;  /* 0x000000132700720c */ /* 0x000fe20003f01300 */
[----:B------:R-:W-:-:S03]  /*20f0*/  IMAD R7, R7, R4, RZ ;  /* 0x0000000407077224 */ /* 0x000fc600078e02ff */
[----:B------:R-:W-:Y:S01]  /*2100*/  SEL R9, R38, R21, P0 ;  /* 0x0000001526097207 */ /* 0x000fe20000000000 */
[----:B0-----:R-:W-:Y:S01]  /*2110*/  @P1 FFMA.FTZ R30, R17, 0.69314718246459960938, R18 ;  /* 0x3f317218111e1823 */ /* 0x001fe20000010012 */
[----:B------:R-:W-:Y:S01]  /*2120*/  SEL R8, R39, R19, P0 ;  /* 0x0000001327087207 */ /* 0x000fe20000000000 */
[----:B------:R-:W-:Y:S05]  /*2130*/  @P2 BRA `(.L_x_107) ;  /* 0x00001c4000002947 */ /* 0x000fea0003800000 */
[----:B------:R-:W-:Y:S01]  /*2140*/  ULDC.U8 UR4, c[0x0][0x328] ;  /* 0x0000ca0000047ab9 */ /* 0x000fe20000000000 */
[C---:B------:R-:W-:Y:S02]  /*2150*/  IADD3 R38, P0, R15.reuse, UR7, RZ ;  /* 0x000000070f267c10 */ /* 0x040fe4000ff1e0ff */
[----:B------:R-:W-:Y:S02]  /*2160*/  ISETP.NE.AND P1, PT, RZ, UR4, PT ;  /* 0x00000004ff007c0c */ /* 0x000fe4000bf25270 */
        /* <DEDUP_REMOVED lines=32> */
[----:B------:R-:W-:Y:S02]  /*2370*/  MOV R24, 0x2390 ;  /* 0x0000239000187802 */ /* 0x000fe40000000f00 */
[----:B------:R-:W-:Y:S05]  /*2380*/  CALL.REL.NOINC `($__internal_2_$__cuda_sm20_div_s64) ;  /* 0x0000263000007944 */ /* 0x000fea0003c00000 */
[-C--:B------:R-:W-:Y:S02]  /*2390*/  IADD3 R19, P0, RZ, -R20.reuse, RZ ;  /* 0x80000014ff137210 */ /* 0x080fe40007f1e0ff */
[----:B------:R-:W-:Y:S02]  /*23a0*/  MOV R48, R20 ;  /* 0x0000001400307202 */ /* 0x000fe40000000f00 */
[----:B------:R-:W-:Y:S01]  /*23b0*/  IADD3.X R17, RZ, ~R21, RZ, P0, !PT ;  /* 0x80000015ff117210 */ /* 0x000fe200007fe4ff */
[----:B------:R-:W-:Y:S01]  /*23c0*/  IMAD.WIDE.U32 R38, R42, R19, R38 ;  /* 0x000000132a267225 */ /* 0x000fe200078e0026 */
[----:B------:R-:W-:-:S03]  /*23d0*/  MOV R49, R21 ;  /* 0x0000001500317202 */ /* 0x000fc60000000f00 */
[----:B------:R-:W-:-:S04]  /*23e0*/  IMAD R18, R17, R42, RZ ;  /* 0x0000002a11127224 */ /* 0x000fc800078e02ff */
[----:B------:R-:W-:Y:S01]  /*23f0*/  IMAD R17, R23, R19, R18 ;  /* 0x0000001317117224 */ /* 0x000fe200078e0212 */
[----:B------:R-:W-:-:S04]  /*2400*/  MOV R18, R38 ;  /* 0x0000002600127202 */ /* 0x000fc80000000f00 */
[----:B------:R-:W-:Y:S01]  /*2410*/  IADD3 R17, R39, R17, RZ ;  /* 0x0000001127117210 */ /* 0x000fe20007ffe0ff */
[----:B------:R-:W-:Y:S05]  /*2420*/  BRA `(.L_x_111) ;  /* 0x0000016000007947 */ /* 0x000fea0003800000 */
.L_x_110:
[----:B------:R-:W0:Y:S01]  /*2430*/  I2F.U32.RP R20, R42 ;  /* 0x0000002a00147306 */ /* 0x000e220000209000 */
[----:B------:R-:W-:Y:S01]  /*2440*/  ISETP.NE.U32.AND P0, PT, R42, RZ, PT ;  /* 0x000000ff2a00720c */ /* 0x000fe20003f05070 */
[----:B------:R-:W-:-:S06]  /*2450*/  IMAD.MOV.U32 R49, RZ, RZ, RZ ;  /* 0x000000ffff317224 */ /* 0x000fcc00078e00ff */
        /* <DEDUP_REMOVED lines=13> */
[----:B------:R-:W-:Y:S02]  /*2530*/  ISETP.GE.U32.AND P1, PT, R17, R42, PT ;  /* 0x0000002a1100720c */ /* 0x000fe40003f26070 */
[----:B------:R-:W-:-:S11]  /*2540*/  MOV R17, RZ ;  /* 0x000000ff00117202 */ /* 0x000fd60000000f00 */
[----:B------:R-:W-:Y:S02]  /*2550*/  @P1 IADD3 R48, R48, 0x1, RZ ;  /* 0x0000000130301810 */ /* 0x000fe40007ffe0ff */
[----:B------:R-:W-:-:S05]  /*2560*/  @!P0 LOP3.LUT R48, RZ, R42, RZ, 0x33, !PT ;  /* 0x0000002aff308212 */ /* 0x000fca00078e33ff */
[----:B------:R-:W-:-:S04]  /*2570*/  IMAD.MOV R19, RZ, RZ, -R48 ;  /* 0x000000ffff137224 */ /* 0x000fc800078e0a30 */
[----:B------:R-:W-:Y:S02]  /*2580*/  IMAD R18, R42, R19, R38 ;  /* 0x000000132a127224 */ /* 0x000fe400078e0226 */
.L_x_111:
[----:B------:R-:W-:Y:S05]  /*2590*/  BSYNC B0 ;  /* 0x0000000000007941 */ /* 0x000fea0003800000 */
.L_x_109:
[----:B------:R-:W-:Y:S01]  /*25a0*/  LOP3.LUT R19, R17, R0, RZ, 0xfc, !PT ;  /* 0x0000000011137212 */ /* 0x000fe200078efcff */
[----:B------:R-:W-:Y:S03]  /*25b0*/  BSSY B0, `(.L_x_112) ;  /* 0x0000028000007945 */ /* 0x000fe60003800000 */
[----:B------:R-:W-:-:S13]  /*25c0*/  ISETP.NE.U32.AND P0, PT, R19, RZ, PT ;  /* 0x000000ff1300720c */ /* 0x000fda0003f05070 */
[----:B------:R-:W-:Y:S05]  /*25d0*/  @!P0 BRA `(.L_x_113) ;  /* 0x000000f000008947 */ /* 0x000fea0003800000 */
[----:B------:R-:W-:Y:S01]  /*25e0*/  IMAD.MOV.U32 R26, RZ, RZ, R27 ;  /* 0x000000ffff1a7224 */ /* 0x000fe200078e001b */
[----:B------:R-:W-:Y:S02]  /*25f0*/  MOV R23, R0 ;  /* 0x0000000000177202 */ /* 0x000fe40000000f00 */
[----:B------:R-:W-:Y:S02]  /*2600*/  MOV R24, 0x2620 ;  /* 0x0000262000187802 */ /* 0x000fe40000000f00 */
[----:B------:R-:W-:Y:S05]  /*2610*/  CALL.REL.NOINC `($__internal_2_$__cuda_sm20_div_s64) ;  /* 0x000023a000007944 */ /* 0x000fea0003c00000 */
[----:B------:R-:W-:Y:S01]  /*2620*/  IADD3 R19, P0, RZ, -R20, RZ ;  /* 0x80000014ff137210 */ /* 0x000fe20007f1e0ff */
[----:B------:R-:W-:Y:S01]  /*2630*/  IMAD.MOV.U32 R43, RZ, RZ, R21 ;  /* 0x000000ffff2b7224 */ /* 0x000fe200078e0015 */
[----:B------:R-:W-:Y:S02]  /*2640*/  MOV R38, R18 ;  /* 0x0000001200267202 */ /* 0x000fe40000000f00 */
[----:B------:R-:W-:Y:S02]  /*2650*/  IADD3.X R22, RZ, ~R21, RZ, P0, !PT ;  /* 0x80000015ff167210 */ /* 0x000fe400007fe4ff */
[----:B------:R-:W-:Y:S02]  /*2660*/  MOV R39, R17 ;  /* 0x0000001100277202 */ /* 0x000fe40000000f00 */
[----:B------:R-:W-:Y:S01]  /*2670*/  MOV R42, R20 ;  /* 0x00000014002a7202 */ /* 0x000fe20000000f00 */
[----:B------:R-:W-:-:S02]  /*2680*/  IMAD R22, R22, R27, RZ ;  /* 0x0000001b16167224 */ /* 0x000fc400078e02ff */
[----:B------:R-:W-:-:S04]  /*2690*/  IMAD.WIDE.U32 R38, R27, R19, R38 ;  /* 0x000000131b267225 */ /* 0x000fc800078e0026 */
[----:B------:R-:W-:-:S04]  /*26a0*/  IMAD R0, R0, R19, R22 ;  /* 0x0000001300007224 */ /* 0x000fc800078e0216 */
[----:B------:R-:W-:Y:S01]  /*26b0*/  IMAD.IADD R0, R39, 0x1, R0 ;  /* 0x0000000127007824 */ /* 0x000fe200078e0200 */
[----:B------:R-:W-:Y:S05]  /*26c0*/  BRA `(.L_x_114) ;  /* 0x0000016000007947 */ /* 0x000fea0003800000 */
.L_x_113:
        /* <DEDUP_REMOVED lines=22> */
.L_x_114:
[----:B------:R-:W-:Y:S05]  /*2830*/  BSYNC B0 ;  /* 0x0000000000007941 */ /* 0x000fea0003800000 */
.L_x_112:
        /* <DEDUP_REMOVED lines=11> */
[----:B------:R-:W-:Y:S05]  /*28f0*/  CALL.REL.NOINC `($__internal_2_$__cuda_sm20_div_s64) ;  /* 0x000020c000007944 */ /* 0x000fea0003c00000 */
[----:B------:R-:W-:-:S04]  /*2900*/  IADD3 R17, P0, RZ, -R20, RZ ;  /* 0x80000014ff117210 */ /* 0x000fc80007f1e0ff */
[----:B------:R-:W-:Y:S01]  /*2910*/  IADD3.X R18, RZ, ~R21, RZ, P0, !PT ;  /* 0x80000015ff127210 */ /* 0x000fe200007fe4ff */
[----:B------:R-:W-:-:S04]  /*2920*/  IMAD.WIDE.U32 R42, R5, R17, R42 ;  /* 0x00000011052a7225 */ /* 0x000fc800078e002a */
[----:B------:R-:W-:-:S04]  /*2930*/  IMAD R18, R18, R5, RZ ;  /* 0x0000000512127224 */ /* 0x000fc800078e02ff */
[----:B------:R-:W-:-:S05]  /*2940*/  IMAD R4, R4, R17, R18 ;  /* 0x0000001104047224 */ /* 0x000fca00078e0212 */
[----:B------:R-:W-:Y:S01]  /*2950*/  IADD3 R4, R43, R4, RZ ;  /* 0x000000042b047210 */ /* 0x000fe20007ffe0ff */
[----:B------:R-:W-:Y:S05]  /*2960*/  BRA `(.L_x_117) ;  /* 0x0000016000007947 */ /* 0x000fea0003800000 */
.L_x_116:
        /* <DEDUP_REMOVED lines=22> */
.L_x_117:
[----:B------:R-:W-:Y:S05]  /*2ad0*/  BSYNC B0 ;  /* 0x0000000000007941 */ /* 0x000fea0003800000 */
.L_x_115:
[-C--:B------:R-:W-:Y:S01]  /*2ae0*/  IMAD R5, R41, R16.reuse, RZ ;  /* 0x0000001029057224 */ /* 0x080fe200078e02ff */
[----:B------:R-:W-:Y:S01]  /*2af0*/  SHF.R.S32.HI R17, RZ, 0x1f, R27 ;  /* 0x0000001fff117819 */ /* 0x000fe2000001141b */
[C---:B------:R-:W-:Y:S01]  /*2b00*/  IMAD.WIDE.U32 R46, R40.reuse, R16, RZ ;  /* 0x00000010282e7225 */ /* 0x040fe200078e00ff */
[----:B------:R-:W-:Y:S01]  /*2b10*/  ULDC.U8 UR10, c[0x0][0x329] ;  /* 0x0000ca40000a7ab9 */ /* 0x000fe20000000000 */
[----:B------:R-:W-:Y:S01]  /*2b20*/  BSSY B0, `(.L_x_118) ;  /* 0x0000046000007945 */ /* 0x000fe20003800000 */
[----:B------:R-:W-:Y:S01]  /*2b30*/  UISETP.NE.AND UP0, UPT, UR10, URZ, UPT ;  /* 0x0000003f0a00728c */ /* 0x000fe2000bf05270 */
[----:B------:R-:W-:Y:S01]  /*2b40*/  IMAD R5, R40, R14, R5 ;  /* 0x0000000e28057224 */ /* 0x000fe200078e0205 */
[----:B------:R-:W-:Y:S01]  /*2b50*/  ULDC.64 UR4, c[0x0][0x210] ;  /* 0x0000840000047ab9 */ /* 0x000fe20000000a00 */
[----:B------:R-:W-:Y:S01]  /*2b60*/  IMAD R0, R0, R27, RZ ;  /* 0x0000001b00007224 */ /* 0x000fe200078e02ff */
[----:B------:R-:W-:Y:S02]  /*2b70*/  UIMAD UR4, UR4, UR5, URZ ;  /* 0x00000005040472a4 */ /* 0x000fe4000f8e023f */
[----:B------:R-:W-:Y:S01]  /*2b80*/  IADD3 R18, R47, R5, RZ ;  /* 0x000000052f127210 */ /* 0x000fe20007ffe0ff */
[----:B------:R-:W-:Y:S01]  /*2b90*/  IMAD R17, R17, R38, R0 ;  /* 0x0000002611117224 */ /* 0x000fe200078e0200 */
[----:B------:R-:W-:Y:S01]  /*2ba0*/  USEL UR5, UR5, 0x1, !UP0 ;  /* 0x0000000105057887 */ /* 0x000fe2000c000000 */
[----:B------:R-:W-:Y:S01]  /*2bb0*/  IMAD.WIDE.U32 R38, R38, R27, RZ ;  /* 0x0000001b26267225 */ /* 0x000fe200078e00ff */
[----:B------:R-:W-:-:S02]  /*2bc0*/  USHF.R.S32.HI UR11, URZ, 0x1f, UR4 ;  /* 0x0000001f3f0b7899 */ /* 0x000fc40008011404 */
[----:B------:R-:W-:Y:S01]  /*2bd0*/  USHF.R.S32.HI UR10, URZ, 0x1f, UR5 ;  /* 0x0000001f3f0a7899 */ /* 0x000fe20008011405 */
[-C--:B------:R-:W-:Y:S02]  /*2be0*/  IMAD R23, R18, R13.reuse, RZ ;  /* 0x0000000d12177224 */ /* 0x080fe400078e02ff */
[----:B------:R-:W-:Y:S02]  /*2bf0*/  IMAD R19, R4, UR4, RZ ;  /* 0x0000000404137c24 */ /* 0x000fe4000f8e02ff */
[----:B------:R-:W-:Y:S02]  /*2c00*/  IMAD R23, R12, R46, R23 ;  /* 0x0000002e0c177224 */ /* 0x000fe400078e0217 */
[----:B------:R-:W-:-:S04]  /*2c10*/  IMAD.WIDE.U32 R46, R46, R13, RZ ;  /* 0x0000000d2e2e7225 */ /* 0x000fc800078e00ff */
[----:B------:R-:W-:Y:S01]  /*2c20*/  IMAD R5, R21, UR5, RZ ;  /* 0x0000000515057c24 */ /* 0x000fe2000f8e02ff */
[----:B------:R-:W-:Y:S01]  /*2c30*/  IADD3 R23, R47, R23, RZ ;  /* 0x000000172f177210 */ /* 0x000fe20007ffe0ff */
[C---:B------:R-:W-:Y:S02]  /*2c40*/  IMAD R19, R42.reuse, UR11, R19 ;  /* 0x0000000b2a137c24 */ /* 0x040fe4000f8e0213 */
[----:B------:R-:W-:Y:S01]  /*2c50*/  IMAD.WIDE.U32 R42, R42, UR4, RZ ;  /* 0x000000042a2a7c25 */ /* 0x000fe2000f8e00ff */
[----:B------:R-:W-:-:S03]  /*2c60*/  LOP3.LUT R0, R49, R23, RZ, 0xfc, !PT ;  /* 0x0000001731007212 */ /* 0x000fc600078efcff */
[----:B------:R-:W-:Y:S01]  /*2c70*/  IMAD R5, R20, UR10, R5 ;  /* 0x0000000a14057c24 */ /* 0x000fe2000f8e0205 */
[----:B------:R-:W-:Y:S01]  /*2c80*/  ISETP.NE.U32.AND P0, PT, R0, RZ, PT ;  /* 0x000000ff0000720c */ /* 0x000fe20003f05070 */
[----:B------:R-:W-:Y:S01]  /*2c90*/  IMAD.WIDE.U32 R40, R20, UR5, RZ ;  /* 0x0000000514287c25 */ /* 0x000fe2000f8e00ff */
[----:B------:R-:W-:Y:S02]  /*2ca0*/  IADD3 R0, R39, R17, RZ ;  /* 0x0000001127007210 */ /* 0x000fe40007ffe0ff */
[----:B------:R-:W-:Y:S01]  /*2cb0*/  IADD3 R4, R43, R19, RZ ;  /* 0x000000132b047210 */ /* 0x000fe20007ffe0ff */
[----:B------:R-:W-:Y:S01]  /*2cc0*/  IMAD R3, R3, UR4, RZ ;  /* 0x0000000403037c24 */ /* 0x000fe2000f8e02ff */
[----:B------:R-:W-:Y:S01]  /*2cd0*/  IADD3 R5, R41, R5, RZ ;  /* 0x0000000529057210 */ /* 0x000fe20007ffe0ff */
[----:B------:R-:W-:-:S06]  /*2ce0*/  IMAD R2, R2, UR4, RZ ;  /* 0x0000000402027c24 */ /* 0x000fcc000f8e02ff */
[----:B------:R-:W-:Y:S05]  /*2cf0*/  @!P0 BRA `(.L_x_119) ;  /* 0x0000011000008947 */ /* 0x000fea0003800000 */
[----:B------:R-:W-:Y:S01]  /*2d00*/  IMAD.MOV.U32 R18, RZ, RZ, R48 ;  /* 0x000000ffff127224 */ /* 0x000fe200078e0030 */
[----:B------:R-:W-:Y:S01]  /*2d10*/  MOV R17, R49 ;  /* 0x0000003100117202 */ /* 0x000fe20000000f00 */
[----:B------:R-:W-:Y:S01]  /*2d20*/  IMAD.MOV.U32 R26, RZ, RZ, R46 ;  /* 0x000000ffff1a7224 */ /* 0x000fe200078e002e */
[----:B------:R-:W-:Y:S02]  /*2d30*/  MOV R24, 0x2d50 ;  /* 0x00002d5000187802 */ /* 0x000fe40000000f00 */
[----:B------:R-:W-:Y:S05]  /*2d40*/  CALL.REL.NOINC `($__internal_2_$__cuda_sm20_div_s64) ;  /* 0x00001c7000007944 */ /* 0x000fea0003c00000 */
        /* <DEDUP_REMOVED lines=12> */
.L_x_119:
        /* <DEDUP_REMOVED lines=20> */
[----:B------:R-:W-:-:S05]  /*2f50*/  IADD3 R21, -R19, RZ, RZ ;  /* 0x000000ff13157210 */ /* 0x000fca0007ffe1ff */
[----:B------:R-:W-:Y:S01]  /*2f60*/  IMAD R18, R46, R21, R48 ;  /* 0x000000152e127224 */ /* 0x000fe200078e0230 */
[----:B------:R-:W-:Y:S02]  /*2f70*/  MOV R46, R19 ;  /* 0x00000013002e7202 */ /* 0x000fe40000000f00 */
.L_x_120:
[----:B------:R-:W-:Y:S05]  /*2f80*/  BSYNC B0 ;  /* 0x0000000000007941 */ /* 0x000fea0003800000 */
.L_x_118:
        /* <DEDUP_REMOVED lines=19> */
.L_x_122:
[----:B------:R-:W0:Y:S01]  /*30c0*/  I2F.U32.RP R20, R16 ;  /* 0x0000001000147306 */ /* 0x000e220000209000 */
[----:B------:R-:W-:Y:S01]  /*30d0*/  HFMA2.MMA R22, -RZ, RZ, 0, 0 ;  /* 0x00000000ff167435 */ /* 0x000fe200000001ff */
[----:B------:R-:W-:Y:S01]  /*30e0*/  ISETP.NE.U32.AND P0, PT, R16, RZ, PT ;  /* 0x000000ff1000720c */ /* 0x000fe20003f05070 */
[----:B------:R-:W-:-:S05]  /*30f0*/  IMAD.MOV.U32 R49, RZ, RZ, RZ ;  /* 0x000000ffff317224 */ /* 0x000fca00078e00ff */
[----:B0-----:R-:W0:Y:S02]  /*3100*/  MUFU.RCP R19, R20 ;  /* 0x0000001400137308 */ /* 0x001e240000001000 */
[----:B0-----:R-:W-:-:S06]  /*3110*/  IADD3 R19, R19, 0xffffffe, RZ ;  /* 0x0ffffffe13137810 */ /* 0x001fcc0007ffe0ff */
[----:B------:R-:W0:Y:S02]  /*3120*/  F2I.FTZ.U32.TRUNC.NTZ R23, R19 ;  /* 0x0000001300177305 */ /* 0x000e24000021f000 */
[----:B0-----:R-:W-:-:S04]  /*3130*/  IMAD.MOV R14, RZ, RZ, -R23 ;  /* 0x000000ffff0e7224 */ /* 0x001fc800078e0a17 */
[----:B------:R-:W-:-:S04]  /*3140*/  IMAD R14, R14, R16, RZ ;  /* 0x000000100e0e7224 */ /* 0x000fc800078e02ff */
[----:B------:R-:W-:Y:S01]  /*3150*/  IMAD.HI.U32 R17, R23, R14, R22 ;  /* 0x0000000e17117227 */ /* 0x000fe200078e0016 */
[----:B------:R-:W-:-:S05]  /*3160*/  MOV R14, RZ ;  /* 0x000000ff000e7202 */ /* 0x000fca0000000f00 */
        /* <DEDUP_REMOVED lines=11> */
.L_x_123:
[----:B------:R-:W-:Y:S05]  /*3220*/  BSYNC B0 ;  /* 0x0000000000007941 */ /* 0x000fea0003800000 */
.L_x_121:
        /* <DEDUP_REMOVED lines=10> */
[----:B------:R-:W-:Y:S02]  /*32d0*/  IADD3 R17, P0, RZ, -R20, RZ ;  /* 0x80000014ff117210 */ /* 0x000fe40007f1e0ff */
[----:B------:R-:W-:Y:S02]  /*32e0*/  MOV R52, R48 ;  /* 0x0000003000347202 */ /* 0x000fe40000000f00 */
[----:B------:R-:W-:Y:S02]  /*32f0*/  IADD3.X R18, RZ, ~R21, RZ, P0, !PT ;  /* 0x80000015ff127210 */ /* 0x000fe400007fe4ff */
[----:B------:R-:W-:-:S03]  /*3300*/  MOV R53, R49 ;  /* 0x0000003100357202 */ /* 0x000fc60000000f00 */
[----:B------:R-:W-:Y:S02]  /*3310*/  IMAD R18, R18, R13, RZ ;  /* 0x0000000d12127224 */ /* 0x000fe400078e02ff */
[----:B------:R-:W-:-:S04]  /*3320*/  IMAD.WIDE.U32 R52, R13, R17, R52 ;  /* 0x000000110d347225 */ /* 0x000fc800078e0034 */
[----:B------:R-:W-:-:S05]  /*3330*/  IMAD R12, R12, R17, R18 ;  /* 0x000000110c0c7224 */ /* 0x000fca00078e0212 */
[----:B------:R-:W-:Y:S01]  /*3340*/  IADD3 R12, R53, R12, RZ ;  /* 0x0000000c350c7210 */ /* 0x000fe20007ffe0ff */
[----:B------:R-:W-:Y:S05]  /*3350*/  BRA `(.L_x_126) ;  /* 0x0000017000007947 */ /* 0x000fea0003800000 */
.L_x_125:
        /* <DEDUP_REMOVED lines=23> */
.L_x_126:
[----:B------:R-:W-:Y:S05]  /*34d0*/  BSYNC B0 ;  /* 0x0000000000007941 */ /* 0x000fea0003800000 */
.L_x_124:
[----:B------:R-:W-:Y:S01]  /*34e0*/  SHF.R.S32.HI R18, RZ, 0x1f, R6 ;  /* 0x0000001fff127819 */ /* 0x000fe20000011406 */
[-C--:B------:R-:W-:Y:S01]  /*34f0*/  IMAD R13, R21, R6.reuse, RZ ;  /* 0x00000006150d7224 */ /* 0x080fe200078e02ff */
[----:B------:R-:W-:Y:S01]  /*3500*/  SHF.R.S32.HI R17, RZ, 0x1f, R3 ;  /* 0x0000001fff117819 */ /* 0x000fe20000011403 */
[----:B------:R-:W-:Y:S01]  /*3510*/  IMAD.WIDE.U32 R48, R20, R6, RZ ;  /* 0x0000000614307225 */ /* 0x000fe200078e00ff */
[----:B------:R-:W-:Y:S01]  /*3520*/  LOP3.LUT R6, R47, R10, RZ, 0xfc, !PT ;  /* 0x0000000a2f067212 */ /* 0x000fe200078efcff */
[----:B------:R-:W-:Y:S02]  /*3530*/  BSSY B0, `(.L_x_127) ;  /* 0x0000038000007945 */ /* 0x000fe40003800000 */
[----:B------:R-:W-:Y:S01]  /*3540*/  IMAD R55, R27, c[0x0][0x214], RZ ;  /* 0x000085001b377a24 */ /* 0x000fe200078e02ff */
[----:B------:R-:W-:Y:S01]  /*3550*/  ISETP.NE.U32.AND P0, PT, R6, RZ, PT ;  /* 0x000000ff0600720c */ /* 0x000fe20003f05070 */
[----:B------:R-:W-:Y:S02]  /*3560*/  IMAD R12, R12, R3, RZ ;  /* 0x000000030c0c7224 */ /* 0x000fe400078e02ff */
[----:B------:R-:W-:Y:S01]  /*3570*/  IMAD R14, R14, R55, RZ ;  /* 0x000000370e0e7224 */ /* 0x000fe200078e02ff */
[----:B------:R-:W-:Y:S01]  /*3580*/  SHF.R.S32.HI R19, RZ, 0x1f, R55 ;  /* 0x0000001fff137819 */ /* 0x000fe20000011437 */
[----:B------:R-:W-:-:S02]  /*3590*/  IMAD R17, R17, R52, R12 ;  /* 0x0000003411117224 */ /* 0x000fc400078e020c */
[----:B------:R-:W-:-:S04]  /*35a0*/  IMAD.WIDE.U32 R52, R52, R3, RZ ;  /* 0x0000000334347225 */ /* 0x000fc800078e00ff */
[----:B------:R-:W-:Y:S01]  /*35b0*/  IMAD R13, R18, R20, R13 ;  /* 0x00000014120d7224 */ /* 0x000fe200078e020d */
[----:B------:R-:W-:Y:S01]  /*35c0*/  IADD3 R12, R53, R17, RZ ;  /* 0x00000011350c7210 */ /* 0x000fe20007ffe0ff */
[----:B------:R-:W-:Y:S02]  /*35d0*/  IMAD R3, R19, R16, R14 ;  /* 0x0000001013037224 */ /* 0x000fe400078e020e */
[----:B------:R-:W-:Y:S01]  /*35e0*/  IMAD.WIDE.U32 R54, R16, R55, RZ ;  /* 0x0000003710367225 */ /* 0x000fe200078e00ff */
[----:B------:R-:W-:-:S04]  /*35f0*/  IADD3 R6, R49, R13, RZ ;  /* 0x0000000d31067210 */ /* 0x000fc80007ffe0ff */
[----:B------:R-:W-:Y:S01]  /*3600*/  IADD3 R3, R55, R3, RZ ;  /* 0x0000000337037210 */ /* 0x000fe20007ffe0ff */
[----:B------:R-:W-:Y:S05]  /*3610*/  @!P0 BRA `(.L_x_128) ;  /* 0x0000012000008947 */ /* 0x000fea0003800000 */
[----:B------:R-:W-:Y:S01]  /*3620*/  IMAD.MOV.U32 R18, RZ, RZ, R46 ;  /* 0x000000ffff127224 */ /* 0x000fe200078e002e */
[----:B------:R-:W-:Y:S01]  /*3630*/  MOV R26, R11 ;  /* 0x0000000b001a7202 */ /* 0x000fe20000000f00 */
[----:B------:R-:W-:Y:S01]  /*3640*/  IMAD.MOV.U32 R17, RZ, RZ, R47 ;  /* 0x000000ffff117224 */ /* 0x000fe200078e002f */
[----:B------:R-:W-:Y:S02]  /*3650*/  MOV R23, R10 ;  /* 0x0000000a00177202 */ /* 0x000fe40000000f00 */
[----:B------:R-:W-:Y:S02]  /*3660*/  MOV R24, 0x3680 ;  /* 0x0000368000187802 */ /* 0x000fe40000000f00 */
[----:B------:R-:W-:Y:S05]  /*3670*/  CALL.REL.NOINC `($__internal_2_$__cuda_sm20_div_s64) ;  /* 0x0000134000007944 */ /* 0x000fea0003c00000 */
[----:B------:R-:W-:Y:S01]  /*3680*/  IADD3 R13, P0, RZ, -R20, RZ ;  /* 0x80000014ff0d7210 */ /* 0x000fe20007f1e0ff */
[----:B------:R-:W-:Y:S01]  /*3690*/  IMAD.MOV.U32 R17, RZ, RZ, R47 ;  /* 0x000000ffff117224 */ /* 0x000fe200078e002f */
[----:B------:R-:W-:Y:S02]  /*36a0*/  MOV R16, R46 ;  /* 0x0000002e00107202 */ /* 0x000fe40000000f00 */
[----:B------:R-:W-:-:S02]  /*36b0*/  IADD3.X R14, RZ, ~R21, RZ, P0, !PT ;  /* 0x80000015ff0e7210 */ /* 0x000fc400007fe4ff */
[----:B------:R-:W-:Y:S01]  /*36c0*/  MOV R46, R20 ;  /* 0x00000014002e7202 */ /* 0x000fe20000000f00 */
[----:B------:R-:W-:Y:S01]  /*36d0*/  IMAD.WIDE.U32 R16, R11, R13, R16 ;  /* 0x0000000d0b107225 */ /* 0x000fe200078e0010 */
[----:B------:R-:W-:-:S03]  /*36e0*/  MOV R47, R21 ;  /* 0x00000015002f7202 */ /* 0x000fc60000000f00 */
[----:B------:R-:W-:-:S04]  /*36f0*/  IMAD R14, R14, R11, RZ ;  /* 0x0000000b0e0e7224 */ /* 0x000fc800078e02ff */
[----:B------:R-:W-:Y:S01]  /*3700*/  IMAD R10, R10, R13, R14 ;  /* 0x0000000d0a0a7224 */ /* 0x000fe200078e020e */
[----:B------:R-:W-:-:S03]  /*3710*/  MOV R14, R16 ;  /* 0x00000010000e7202 */ /* 0x000fc60000000f00 */
[----:B------:R-:W-:Y:S01]  /*3720*/  IMAD.IADD R10, R17, 0x1, R10 ;  /* 0x00000001110a7824 */ /* 0x000fe200078e020a */
[----:B------:R-:W-:Y:S05]  /*3730*/  BRA `(.L_x_129) ;  /* 0x0000017000007947 */ /* 0x000fea0003800000 */
.L_x_128:
        /* <DEDUP_REMOVED lines=23> */
.L_x_129:
[----:B------:R-:W-:Y:S05]  /*38b0*/  BSYNC B0 ;  /* 0x0000000000007941 */ /* 0x000fea0003800000 */
.L_x_127:
        /* <DEDUP_REMOVED lines=21> */
[----:B------:R-:W-:-:S02]  /*3a10*/  IADD3.X R10, RZ, ~R21, RZ, P0, !PT ;  /* 0x80000015ff0a7210 */ /* 0x000fc400007fe4ff */
[----:B------:R-:W-:-:S03]  /*3a20*/  MOV R17, R47 ;  /* 0x0000002f00117202 */ /* 0x000fc60000000f00 */
[----:B------:R-:W-:Y:S02]  /*3a30*/  IMAD R10, R10, R9, RZ ;  /* 0x000000090a0a7224 */ /* 0x000fe400078e02ff */
[----:B------:R-:W-:-:S04]  /*3a40*/  IMAD.WIDE.U32 R16, R9, R13, R16 ;  /* 0x0000000d09107225 */ /* 0x000fc800078e0010 */
[----:B------:R-:W-:Y:S01]  /*3a50*/  IMAD R10, R8, R13, R10 ;  /* 0x0000000d080a7224 */ /* 0x000fe200078e020a */
[----:B------:R-:W-:-:S04]  /*3a60*/  MOV R8, R16 ;  /* 0x0000001000087202 */ /* 0x000fc80000000f00 */
[----:B------:R-:W-:Y:S01]  /*3a70*/  IADD3 R13, R17, R10, RZ ;  /* 0x0000000a110d7210 */ /* 0x000fe20007ffe0ff */
[----:B------:R-:W-:Y:S05]  /*3a80*/  BRA `(.L_x_132) ;  /* 0x0000017000007947 */ /* 0x000fea0003800000 */
.L_x_131:
        /* <DEDUP_REMOVED lines=10> */
[----:B------:R-:W-:-:S04]  /*3b30*/  IMAD.HI.U32 R10, R13, R46, RZ ;  /* 0x0000002e0d0a7227 */ /* 0x000fc800078e00ff */
[----:B------:R-:W-:Y:S01]  /*3b40*/  IMAD.MOV.U32 R13, RZ, RZ, RZ ;  /* 0x000000ffff0d7224 */ /* 0x000fe200078e00ff */
        /* <DEDUP_REMOVED lines=11> */
.L_x_132:
[----:B------:R-:W-:Y:S05]  /*3c00*/  BSYNC B0 ;  /* 0x0000000000007941 */ /* 0x000fea0003800000 */
.L_x_130:
[----:B------:R-:W-:Y:S01]  /*3c10*/  IADD3 R39, P1, P0, R42, R40, R38 ;  /* 0x000000282a277210 */ /* 0x000fe2000783e026 */
[----:B------:R-:W-:-:S03]  /*3c20*/  IMAD R13, R13, R2, RZ ;  /* 0x000000020d0d7224 */ /* 0x000fc600078e02ff */
[----:B------:R-:W-:Y:S02]  /*3c30*/  IADD3 R39, P3, P2, R48, R39, R54 ;  /* 0x0000002730277210 */ /* 0x000fe40007a7e036 */
[----:B------:R-:W-:Y:S02]  /*3c40*/  IADD3.X R0, R4, R5, R0, P1, P0 ;  /* 0x0000000504007210 */ /* 0x000fe40000fe0400 */
[----:B------:R-:W-:Y:S02]  /*3c50*/  IADD3 R52, P1, P0, R56, R39, R52 ;  /* 0x0000002738347210 */ /* 0x000fe4000783e034 */
[----:B------:R-:W-:Y:S01]  /*3c60*/  IADD3.X R0, R6, R0, R3, P3, P2 ;  /* 0x0000000006007210 */ /* 0x000fe20001fe4403 */
[----:B------:R-:W-:Y:S01]  /*3c70*/  IMAD R3, R21, R7, RZ ;  /* 0x0000000715037224 */ /* 0x000fe200078e02ff */
[----:B------:R-:W-:Y:S02]  /*3c80*/  SHF.R.S32.HI R4, RZ, 0x1f, R7 ;  /* 0x0000001fff047819 */ /* 0x000fe40000011407 */
[----:B------:R-:W-:-:S02]  /*3c90*/  IADD3.X R53, R11, R0, R12, P1, P0 ;  /* 0x000000000b357210 */ /* 0x000fc40000fe040c */
        /* <DEDUP_REMOVED lines=11> */
.L_x_108:
[----:B------:R-:W-:-:S04]  /*3d50*/  LEA R2, P0, R38, c[0x0][0x200], 0x2 ;  /* 0x0000800026027a11 */ /* 0x000fc800078010ff */
[----:B------:R-:W-:-:S05]  /*3d60*/  LEA.HI.X R3, R38, c[0x0][0x204], R39, 0x2, P0 ;  /* 0x0000810026037a11 */ /* 0x000fca00000f1427 */
[----:B------:R0:W-:Y:S04]  /*3d70*/  STG.E [R2.64], R30 ;  /* 0x0000001e02007986 */ /* 0x0001e8000c101908 */
.L_x_107:
[----:B------:R-:W-:Y:S05]  /*3d80*/  BSYNC B1 ;  /* 0x0000000000017941 */ /* 0x000fea0003800000 */
.L_x_106:
[C---:B------:R-:W-:Y:S01]  /*3d90*/  IADD3 R0, R34.reuse, 0x8, RZ ;  /* 0x0000000822007810 */ /* 0x040fe20007ffe0ff */
[----:B0-----:R-:W-:Y:S01]  /*3da0*/  IMAD.MOV.U32 R3, RZ, RZ, c[0x0][0x314] ;  /* 0x0000c500ff037624 */ /* 0x001fe200078e00ff */
[C---:B------:R-:W-:Y:S01]  /*3db0*/  ISETP.GE.OR P2, PT, R34.reuse, c[0x0][0x314], P6 ;  /* 0x0000c50022007a0c */ /* 0x040fe20003746670 */
[----:B------:R-:W-:Y:S01]  /*3dc0*/  IMAD.SHL.U32 R36, R34, 0x4, RZ ;  /* 0x0000000422247824 */ /* 0x000fe200078e00ff */
[----:B------:R-:W-:Y:S01]  /*3dd0*/  ISETP.GE.OR P1, PT, R0, c[0x0][0x314], P6 ;  /* 0x0000c50000007a0c */ /* 0x000fe20003726670 */
[----:B------:R-:W-:Y:S01]  /*3de0*/  HFMA2.MMA R13, -RZ, RZ, 0, 0 ;  /* 0x00000000ff0d7435 */ /* 0x000fe200000001ff */
[----:B------:R-:W-:Y:S01]  /*3df0*/  IADD3 R0, R34, 0x10, RZ ;  /* 0x0000001022007810 */ /* 0x000fe20007ffe0ff */
[----:B------:R-:W-:Y:S01]  /*3e00*/  CS2R R10, SRZ ;  /* 0x00000000000a7805 */ /* 0x000fe2000001ff00 */
[----:B------:R-:W-:Y:S01]  /*3e10*/  CS2R R8, SRZ ;  /* 0x0000000000087805 */ /* 0x000fe2000001ff00 */
[----:B------:R-:W-:Y:S01]  /*3e20*/  CS2R R6, SRZ ;  /* 0x0000000000067805 */ /* 0x000fe2000001ff00 */
[----:B------:R-:W-:-:S02]  /*3e30*/  ISETP.GE.OR P0, PT, R0, c[0x0][0x314], P6 ;  /* 0x0000c50000007a0c */ /* 0x000fc40003706670 */
[----:B------:R-:W-:Y:S02]  /*3e40*/  IADD3 R0, R34, 0x18, RZ ;  /* 0x0000001822007810 */ /* 0x000fe40007ffe0ff */
[----:B------:R-:W-:Y:S01]  /*3e50*/  IADD3 R34, R36, 0x20, RZ ;  /* 0x0000002024227810 */ /* 0x000fe20007ffe0ff */
[----:B------:R-:W-:Y:S01]  /*3e60*/  @!P2 FADD.FTZ R37, -R30, R37 ;  /* 0x000000251e25a221 */ /* 0x000fe20000010100 */
[----:B------:R-:W-:Y:S01]  /*3e70*/  ISETP.GE.OR P6, PT, R0, c[0x0][0x314], P6 ;  /* 0x0000c50000007a0c */ /* 0x000fe200037c6670 */
[----:B------:R-:W-:Y:S02]  /*3e80*/  @!P1 FADD.FTZ R32, -R30, R32 ;  /* 0x000000201e209221 */ /* 0x000fe40000010100 */
[----:B------:R-:W-:Y:S02]  /*3e90*/  @!P2 FMUL.FTZ R37, R37, 1.4426950216293334961 ;  /* 0x3fb8aa3b2525a820 */ /* 0x000fe40000410000 */
[----:B------:R-:W-:Y:S02]  /*3ea0*/  @!P1 FMUL.FTZ R32, R32, 1.4426950216293334961 ;  /* 0x3fb8aa3b20209820 */ /* 0x000fe40000410000 */
[----:B------:R-:W-:Y:S01]  /*3eb0*/  @!P0 FADD.FTZ R33, -R30, R33 ;  /* 0x000000211e218221 */ /* 0x000fe20000010100 */
[----:B------:R-:W0:Y:S03]  /*3ec0*/  @!P2 MUFU.EX2 R0, R37 ;  /* 0x000000250000a308 */ /* 0x000e260000000800 */
[----:B------:R-:W-:-:S02]  /*3ed0*/  @!P0 FMUL.FTZ R33, R33, 1.4426950216293334961 ;  /* 0x3fb8aa3b21218820 */ /* 0x000fc40000410000 */
[----:B------:R-:W-:-:S03]  /*3ee0*/  @!P6 FADD.FTZ R30, -R30, R35 ;  /* 0x000000231e1ee221 */ /* 0x000fc60000010100 */
[----:B------:R-:W1:Y:S01]  /*3ef0*/  @!P0 MUFU.EX2 R2, R33 ;  /* 0x0000002100028308 */ /* 0x000e620000000800 */
[----:B------:R-:W-:-:S07]  /*3f00*/  @!P6 FMUL.FTZ R4, R30, 1.4426950216293334961 ;  /* 0x3fb8aa3b1e04e820 */ /* 0x000fce0000410000 */
[----:B------:R-:W2:Y:S01]  /*3f10*/  @!P1 MUFU.EX2 R32, R32 ;  /* 0x0000002000209308 */ /* 0x000ea20000000800 */
[----:B0-----:R0:W-:Y:S07]  /*3f20*/  @!P2 STS [R25.X4], R0 ;  /* 0x000000001900a388 */ /* 0x0011ee0000004800 */
[----:B------:R-:W3:Y:S01]  /*3f30*/  @!P6 MUFU.EX2 R4, R4 ;  /* 0x000000040004e308 */ /* 0x000ee20000000800 */
[----:B-1----:R1:W-:Y:S01]  /*3f40*/  @!P0 STS [R25.X4+0x440], R2 ;  /* 0x0004400219008388 */ /* 0x0023e20000004800 */
[----:B------:R-:W-:-:S02]  /*3f50*/  ISETP.GE.AND P0, PT, R3, 0x1, PT ;  /* 0x000000010300780c */ /* 0x000fc40003f06270 */
[----:B------:R-:W-:Y:S01]  /*3f60*/  IADD3 R33, R36, 0x40, RZ ;  /* 0x0000004024217810 */ /* 0x000fe20007ffe0ff */
[----:B--2---:R-:W-:Y:S04]  /*3f70*/  @!P1 STS [R25.X4+0x220], R32 ;  /* 0x0002202019009388 */ /* 0x004fe80000004800 */
[----:B---3--:R2:W-:Y:S01]  /*3f80*/  @!P6 STS [R25.X4+0x660], R4 ;  /* 0x000660041900e388 */ /* 0x0085e20000004800 */
[----:B0-----:R-:W-:Y:S01]  /*3f90*/  IMAD.MOV.U32 R0, RZ, RZ, RZ ;  /* 0x000000ffff007224 */ /* 0x001fe200078e00ff */
[----:B-1----:R-:W-:Y:S01]  /*3fa0*/  CS2R R2, SRZ ;  /* 0x0000000000027805 */ /* 0x002fe2000001ff00 */
[----:B--2---:R-:W-:Y:S01]  /*3fb0*/  CS2R R4, SRZ ;  /* 0x0000000000047805 */ /* 0x004fe2000001ff00 */
[----:B------:R-:W-:Y:S06]  /*3fc0*/  BAR.SYNC.DEFER_BLOCKING 0x0 ;  /* 0x0000000000007b1d */ /* 0x000fec0000010000 */
        /* <DEDUP_REMOVED lines=13> */
[----:B------:R-:W-:Y:S01]  /*40a0*/  IMAD.MOV.U32 R13, RZ, RZ, RZ ;  /* 0x000000ffff0d7224 */ /* 0x000fe200078e00ff */
[----:B------:R-:W-:Y:S01]  /*40b0*/  LEA.HI.X.SX32 R29, R29, UR4, 0x1, P0 ;  /* 0x000000041d1d7c11 */ /* 0x000fe200080f0eff */
[----:B------:R-:W-:Y:S01]  /*40c0*/  CS2R R20, SRZ ;  /* 0x0000000000147805 */ /* 0x000fe2000001ff00 */
[C---:B------:R-:W-:Y:S01]  /*40d0*/  LEA R30, P0, R12.reuse, c[0x0][0x1d8], 0x2 ;  /* 0x000076000c1e7a11 */ /* 0x040fe200078010ff */
[----:B------:R-:W-:Y:S01]  /*40e0*/  CS2R R22, SRZ ;  /* 0x0000000000167805 */ /* 0x000fe2000001ff00 */
[----:B------:R-:W-:Y:S01]  /*40f0*/  CS2R R24, SRZ ;  /* 0x0000000000187805 */ /* 0x000fe2000001ff00 */
[----:B------:R-:W-:Y:S01]  /*4100*/  CS2R R26, SRZ ;  /* 0x00000000001a7805 */ /* 0x000fe2000001ff00 */
[----:B------:R-:W-:Y:S01]  /*4110*/  LEA.HI.X R29, R12, c[0x0][0x1dc], R29, 0x2, P0 ;  /* 0x000077000c1d7a11 */ /* 0x000fe200000f141d */
[----:B------:R-:W-:Y:S01]  /*4120*/  IMAD.WIDE R38, R38, 0x4, RZ ;  /* 0x0000000426267825 */ /* 0x000fe200078e02ff */
[----:B------:R-:W-:-:S05]  /*4130*/  IADD3 R30, P0, R30, 0x100, RZ ;  /* 0x000001001e1e7810 */ /* 0x000fca0007f1e0ff */
[----:B------:R-:W-:-:S05]  /*4140*/  IMAD.X R29, RZ, RZ, R29, P0 ;  /* 0x000000ffff1d7224 */ /* 0x000fca00000e061d */
.L_x_136:
        /* <DEDUP_REMOVED lines=15> */
.L_x_135:
[----:B------:R-:W-:Y:S05]  /*4240*/  BSYNC B0 ;  /* 0x0000000000007941 */ /* 0x000fea0003800000 */
.L_x_134:
        /* <DEDUP_REMOVED lines=19> */
.L_x_133:
[----:B------:R-:W-:Y:S02]  /*4380*/  IADD3 R15, R15, UR7, RZ ;  /* 0x000000070f0f7c10 */ /* 0x000fe4000fffe0ff */
[----:B------:R-:W-:-:S02]  /*4390*/  F2FP.PACK_AB R0, R3, R0 ;  /* 0x000000000300723e */ /* 0x000fc400000000ff */
[----:B------:R-:W-:Y:S02]  /*43a0*/  ISETP.GE.AND P0, PT, R15, R28, PT ;  /* 0x0000001c0f00720c */ /* 0x000fe40003f06270 */
[----:B------:R-:W-:Y:S02]  /*43b0*/  F2FP.PACK_AB R5, R5, R2 ;  /* 0x000000020505723e */ /* 0x000fe400000000ff */
[----:B------:R-:W-:Y:S01]  /*43c0*/  F2FP.PACK_AB R3, R9, R6 ;  /* 0x000000060903723e */ /* 0x000fe200000000ff */
[----:B------:R-:W-:Y:S01]  /*43d0*/  IMAD.MOV.U32 R6, RZ, RZ, R0 ;  /* 0x000000ffff067224 */ /* 0x000fe200078e0000 */
[----:B------:R-:W-:Y:S01]  /*43e0*/  F2FP.PACK_AB R16, R7, R4 ;  /* 0x000000040710723e */ /* 0x000fe200000000ff */
[----:B------:R-:W-:Y:S01]  /*43f0*/  IMAD.MOV.U32 R7, RZ, RZ, R5 ;  /* 0x000000ffff077224 */ /* 0x000fe200078e0005 */
[----:B------:R-:W-:Y:S01]  /*4400*/  F2FP.PACK_AB R8, R11, R8 ;  /* 0x000000080b08723e */ /* 0x000fe200000000ff */
[----:B------:R-:W-:Y:S01]  /*4410*/  IMAD.MOV.U32 R17, RZ, RZ, R3 ;  /* 0x000000ffff117224 */ /* 0x000fe200078e0003 */
[----:B------:R-:W-:-:S03]  /*4420*/  F2FP.PACK_AB R9, R13, R10 ;  /* 0x0000000a0d09723e */ /* 0x000fc600000000ff */
[----:B------:R-:W-:Y:S05]  /*4430*/  @P0 EXIT ;  /* 0x000000000000094d */ /* 0x000fea0003800000 */
        /* <DEDUP_REMOVED lines=11> */
[----:B0-----:R-:W-:Y:S02]  /*44f0*/  IMAD.MOV R0, RZ, RZ, -R13 ;  /* 0x000000ffff007224 */ /* 0x001fe400078e0a0d */
[----:B------:R-:W-:Y:S02]  /*4500*/  IMAD.MOV.U32 R12, RZ, RZ, RZ ;  /* 0x000000ffff0c7224 */ /* 0x000fe400078e00ff */
[----:B------:R-:W-:-:S04]  /*4510*/  IMAD R0, R0, R10, RZ ;  /* 0x0000000a00007224 */ /* 0x000fc800078e02ff */
[----:B------:R-:W-:-:S06]  /*4520*/  IMAD.HI.U32 R0, R13, R0, R12 ;  /* 0x000000000d007227 */ /* 0x000fcc00078e000c */
[----:B------:R-:W-:Y:S02]  /*4530*/  IMAD.HI.U32 R5, R0, R11, RZ ;  /* 0x0000000b00057227 */ /* 0x000fe400078e00ff */
[----:B------:R-:W0:Y:S02]  /*4540*/  I2F.RP R0, R3 ;  /* 0x0000000300007306 */ /* 0x000e240000209400 */
[----:B------:R-:W-:Y:S01]  /*4550*/  IMAD R11, R5, R2, R11 ;  /* 0x00000002050b7224 */ /* 0x000fe200078e020b */
[----:B------:R-:W-:-:S04]  /*4560*/  LOP3.LUT R2, R15, R4, RZ, 0x3c, !PT ;  /* 0x000000040f027212 */ /* 0x000fc800078e3cff */
[----:B------:R-:W-:Y:S02]  /*4570*/  ISETP.GT.U32.AND P1, PT, R10, R11, PT ;  /* 0x0000000b0a00720c */ /* 0x000fe40003f24070 */
[----:B------:R-:W-:Y:S01]  /*4580*/  ISETP.GE.AND P0, PT, R2, RZ, PT ;  /* 0x000000ff0200720c */ /* 0x000fe20003f06270 */
[----:B0-----:R-:W0:Y:S10]  /*4590*/  MUFU.RCP R0, R0 ;  /* 0x0000000000007308 */ /* 0x001e340000001000 */
[----:B------:R-:W-:Y:S01]  /*45a0*/  @!P1 IMAD.IADD R11, R11, 0x1, -R10 ;  /* 0x000000010b0b9824 */ /* 0x000fe200078e0a0a */
[----:B------:R-:W-:-:S02]  /*45b0*/  @!P1 IADD3 R5, R5, 0x1, RZ ;  /* 0x0000000105059810 */ /* 0x000fc40007ffe0ff */
[----:B------:R-:W-:Y:S02]  /*45c0*/  ISETP.NE.AND P1, PT, R4, RZ, PT ;  /* 0x000000ff0400720c */ /* 0x000fe40003f25270 */
[----:B------:R-:W-:Y:S02]  /*45d0*/  ISETP.GE.U32.AND P2, PT, R11, R10, PT ;  /* 0x0000000a0b00720c */ /* 0x000fe40003f46070 */
[----:B0-----:R-:W-:-:S04]  /*45e0*/  IADD3 R12, R0, 0xffffffe, RZ ;  /* 0x0ffffffe000c7810 */ /* 0x001fc80007ffe0ff */
[----:B------:R-:W0:Y:S07]  /*45f0*/  F2I.FTZ.U32.TRUNC.NTZ R13, R12 ;  /* 0x0000000c000d7305 */ /* 0x000e2e000021f000 */
[----:B------:R-:W-:-:S05]  /*4600*/  @P2 IADD3 R5, R5, 0x1, RZ ;  /* 0x0000000105052810 */ /* 0x000fca0007ffe0ff */
[----:B------:R-:W-:Y:S01]  /*4610*/  @!P0 IMAD.MOV R5, RZ, RZ, -R5 ;  /* 0x000000ffff058224 */ /* 0x000fe200078e0a05 */
[----:B------:R-:W-:-:S05]  /*4620*/  @!P1 LOP3.LUT R5, RZ, R4, RZ, 0x33, !PT ;  /* 0x00000004ff059212 */ /* 0x000fca00078e33ff */
[----:B------:R-:W-:Y:S02]  /*4630*/  IMAD R4, R5, R4, RZ ;  /* 0x0000000405047224 */ /* 0x000fe400078e02ff */
[--C-:B0-----:R-:W-:Y:S02]  /*4640*/  IMAD.MOV R2, RZ, RZ, -R13.reuse ;  /* 0x000000ffff027224 */ /* 0x101fe400078e0a0d */
[----:B------:R-:W-:Y:S02]  /*4650*/  IMAD.IADD R10, R15, 0x1, -R4 ;  /* 0x000000010f0a7824 */ /* 0x000fe400078e0a04 */
[----:B------:R-:W-:Y:S02]  /*4660*/  IMAD R2, R2, R3, RZ ;  /* 0x0000000302027224 */ /* 0x000fe400078e02ff */
[----:B------:R-:W-:Y:S01]  /*4670*/  IMAD.MOV.U32 R12, RZ, RZ, RZ ;  /* 0x000000ffff0c7224 */ /* 0x000fe200078e00ff */
[----:B------:R-:W-:Y:S02]  /*4680*/  IABS R0, R10 ;  /* 0x0000000a00007213 */ /* 0x000fe40000000000 */
[----:B------:R-:W-:Y:S01]  /*4690*/  LOP3.LUT R10, R10, c[0x0][0x214], RZ, 0x3c, !PT ;  /* 0x000085000a0a7a12 */ /* 0x000fe200078e3cff */
[----:B------:R-:W-:-:S03]  /*46a0*/  IMAD.HI.U32 R2, R13, R2, R12 ;  /* 0x000000020d027227 */ /* 0x000fc600078e000c */
[----:B------:R-:W-:Y:S01]  /*46b0*/  ISETP.GE.AND P1, PT, R10, RZ, PT ;  /* 0x000000ff0a00720c */ /* 0x000fe20003f26270 */
[----:B------:R-:W-:-:S04]  /*46c0*/  IMAD.WIDE.U32 R12, R5, c[0x0][0x1e0], RZ ;  /* 0x00007800050c7a25 */ /* 0x000fc800078e00ff */
[----:B------:R-:W-:-:S04]  /*46d0*/  IMAD.HI.U32 R11, R2, R0, RZ ;  /* 0x00000000020b7227 */ /* 0x000fc800078e00ff */
        /* <DEDUP_REMOVED lines=25> */
[----:B------:R-:W-:-:S04]  /*4870*/  IMAD.WIDE.U32 R12, R4, c[0x0][0x1e8], R12 ;  /* 0x00007a00040c7a25 */ /* 0x000fc800078e000c */
[----:B------:R-:W-:Y:S01]  /*4880*/  IMAD R3, R4, c[0x0][0x1ec], R3 ;  /* 0x00007b0004037a24 */ /* 0x000fe200078e0203 */
[-C--:B------:R-:W-:Y:S02]  /*4890*/  @!P0 IADD3 R0, P3, R36, R12.reuse, RZ ;  /* 0x0000000c24008210 */ /* 0x080fe40007f7e0ff */
[----:B------:R-:W-:Y:S01]  /*48a0*/  @!P1 IADD3 R2, P2, R34, R12, RZ ;  /* 0x0000000c22029210 */ /* 0x000fe20007f5e0ff */
[----:B------:R-:W-:-:S05]  /*48b0*/  IMAD.IADD R3, R13, 0x1, R3 ;  /* 0x000000010d037824 */ /* 0x000fca00078e0203 */
[-C--:B------:R-:W-:Y:S02]  /*48c0*/  @!P0 LEA.HI.X.SX32 R5, R36, R3.reuse, 0x1, P3 ;  /* 0x0000000324058211 */ /* 0x080fe400018f0eff */
[----:B------:R-:W-:Y:S02]  /*48d0*/  @!P0 LEA R14, P3, R0, c[0x0][0x1d0], 0x1 ;  /* 0x00007400000e8a11 */ /* 0x000fe400078608ff */
[----:B------:R-:W-:Y:S02]  /*48e0*/  @!P1 LEA.HI.X.SX32 R11, R34, R3, 0x1, P2 ;  /* 0x00000003220b9211 */ /* 0x000fe400010f0eff */
[----:B------:R-:W-:Y:S02]  /*48f0*/  @!P0 LEA.HI.X R15, R0, c[0x0][0x1d4], R5, 0x1, P3 ;  /* 0x00007500000f8a11 */ /* 0x000fe400018f0c05 */
        /* <DEDUP_REMOVED lines=12> */
        .weak           $__internal_2_$__cuda_sm20_div_s64
        .type           $__internal_2_$__cuda_sm20_div_s64,@function
        .size           $__internal_2_$__cuda_sm20_div_s64,(.L_x_6066 - $__internal_2_$__cuda_sm20_div_s64)
$__internal_2_$__cuda_sm20_div_s64:
        /* <DEDUP_REMOVED lines=17> */
[C---:B------:R-:W-:Y:S02]  /*4ad0*/  IMAD R19, R51.reuse, R20, RZ ;  /* 0x0000001433137224 */ /* 0x040fe400078e02ff */
[----:B------:R-:W-:-:S04]  /*4ae0*/  IMAD.HI.U32 R22, P1, R51, R22, R58 ;  /* 0x0000001633167227 */ /* 0x000fc8000782003a */
[----:B------:R-:W-:Y:S01]  /*4af0*/  IMAD.HI.U32 R20, R51, R20, RZ ;  /* 0x0000001433147227 */ /* 0x000fe200078e00ff */
[----:B------:R-:W-:-:S03]  /*4b00*/  IADD3 R59, P0, R19, R22, RZ ;  /* 0x00000016133b7210 */ /* 0x000fc60007f1e0ff */
[----:B------:R-:W-:Y:S02]  /*4b10*/  IMAD.X R20, R20, 0x1, R51, P2 ;  /* 0x0000000114147824 */ /* 0x000fe400010e0633 */
[----:B------:R-:W-:-:S03]  /*4b20*/  IMAD.WIDE.U32 R60, R59, R44, RZ ;  /* 0x0000002c3b3c7225 */ /* 0x000fc600078e00ff */
[----:B------:R-:W-:Y:S01]  /*4b30*/  IADD3.X R29, RZ, RZ, R20, P0, P1 ;  /* 0x000000ffff1d7210 */ /* 0x000fe200007e2414 */
[----:B------:R-:W-:Y:S01]  /*4b40*/  IMAD R50, R59, R45, R61 ;  /* 0x0000002d3b327224 */ /* 0x000fe200078e023d */
[----:B------:R-:W-:Y:S01]  /*4b50*/  IADD3 R20, P0, RZ, -R60, RZ ;  /* 0x8000003cff147210 */ /* 0x000fe20007f1e0ff */
[----:B------:R-:W-:Y:S01]  /*4b60*/  IMAD.MOV.U32 R51, RZ, RZ, RZ ;  /* 0x000000ffff337224 */ /* 0x000fe200078e00ff */
[----:B------:R-:W-:Y:S01]  /*4b70*/  ISETP.GE.AND P1, PT, R17, RZ, PT ;  /* 0x000000ff1100720c */ /* 0x000fe20003f26270 */
[----:B------:R-:W-:Y:S02]  /*4b80*/  IMAD R50, R29, R44, R50 ;  /* 0x0000002c1d327224 */ /* 0x000fe400078e0232 */
[----:B------:R-:W-:-:S04]  /*4b90*/  IMAD.HI.U32 R58, R59, R20, RZ ;  /* 0x000000143b3a7227 */ /* 0x000fc800078e00ff */
[----:B------:R-:W-:-:S04]  /*4ba0*/  IMAD.X R50, RZ, RZ, ~R50, P0 ;  /* 0x000000ffff327224 */ /* 0x000fc800000e0e32 */
[----:B------:R-:W-:-:S04]  /*4bb0*/  IMAD.WIDE.U32 R58, P5, R59, R50, R58 ;  /* 0x000000323b3a7225 */ /* 0x000fc800078a003a */
[C---:B------:R-:W-:Y:S02]  /*4bc0*/  IMAD R22, R29.reuse, R50, RZ ;  /* 0x000000321d167224 */ /* 0x040fe400078e02ff */
[----:B------:R-:W-:Y:S01]  /*4bd0*/  IMAD.HI.U32 R19, P4, R29, R20, R58 ;  /* 0x000000141d137227 */ /* 0x000fe2000788003a */
[----:B------:R-:W-:-:S03]  /*4be0*/  IADD3 R20, P0, RZ, -R18, RZ ;  /* 0x80000012ff147210 */ /* 0x000fc60007f1e0ff */
[----:B------:R-:W-:Y:S01]  /*4bf0*/  IMAD.HI.U32 R21, R29, R50, RZ ;  /* 0x000000321d157227 */ /* 0x000fe200078e00ff */
[----:B------:R-:W-:Y:S02]  /*4c00*/  SEL R20, R20, R18, !P1 ;  /* 0x0000001214147207 */ /* 0x000fe40004800000 */
[----:B------:R-:W-:Y:S01]  /*4c10*/  IADD3 R22, P2, R22, R19, RZ ;  /* 0x0000001316167210 */ /* 0x000fe20007f5e0ff */
[----:B------:R-:W-:Y:S02]  /*4c20*/  IMAD.X R36, RZ, RZ, ~R17, P0 ;  /* 0x000000ffff247224 */ /* 0x000fe400000e0e11 */
[----:B------:R-:W-:Y:S02]  /*4c30*/  IMAD.X R21, R21, 0x1, R29, P5 ;  /* 0x0000000115157824 */ /* 0x000fe400028e061d */
[----:B------:R-:W-:Y:S01]  /*4c40*/  IMAD.HI.U32 R50, R22, R20, RZ ;  /* 0x0000001416327227 */ /* 0x000fe200078e00ff */
[----:B------:R-:W-:Y:S02]  /*4c50*/  SEL R19, R36, R17, !P1 ;  /* 0x0000001124137207 */ /* 0x000fe40004800000 */
[----:B------:R-:W-:-:S03]  /*4c60*/  IADD3.X R36, RZ, RZ, R21, P2, P4 ;  /* 0x000000ffff247210 */ /* 0x000fc600017e8415 */
[----:B------:R-:W-:-:S04]  /*4c70*/  IMAD.WIDE.U32 R50, R22, R19, R50 ;  /* 0x0000001316327225 */ /* 0x000fc800078e0032 */
[C---:B------:R-:W-:Y:S02]  /*4c80*/  IMAD R31, R36.reuse, R19, RZ ;  /* 0x00000013241f7224 */ /* 0x040fe400078e02ff */
[----:B------:R-:W-:-:S04]  /*4c90*/  IMAD.HI.U32 R22, P1, R36, R20, R50 ;  /* 0x0000001424167227 */ /* 0x000fc80007820032 */
[----:B------:R-:W-:Y:S01]  /*4ca0*/  IMAD.HI.U32 R21, R36, R19, RZ ;  /* 0x0000001324157227 */ /* 0x000fe200078e00ff */
[----:B------:R-:W-:-:S04]  /*4cb0*/  IADD3 R31, P0, R31, R22, RZ ;  /* 0x000000161f1f7210 */ /* 0x000fc80007f1e0ff */
[----:B------:R-:W-:Y:S01]  /*4cc0*/  IADD3.X R21, R21, RZ, RZ, P1, !PT ;  /* 0x000000ff15157210 */ /* 0x000fe20000ffe4ff */
[----:B------:R-:W-:-:S04]  /*4cd0*/  IMAD.WIDE.U32 R50, R31, R44, RZ ;  /* 0x0000002c1f327225 */ /* 0x000fc800078e00ff */
[----:B------:R-:W-:Y:S01]  /*4ce0*/  IMAD.X R29, RZ, RZ, R21, P0 ;  /* 0x000000ffff1d7224 */ /* 0x000fe200000e0615 */
[----:B------:R-:W-:Y:S01]  /*4cf0*/  IADD3 R20, P0, -R50, R20, RZ ;  /* 0x0000001432147210 */ /* 0x000fe20007f1e1ff */
[----:B------:R-:W-:-:S03]  /*4d00*/  IMAD R21, R31, R45, R51 ;  /* 0x0000002d1f157224 */ /* 0x000fc600078e0233 */
[CC--:B------:R-:W-:Y:S01]  /*4d10*/  ISETP.GE.U32.AND P2, PT, R20.reuse, R44.reuse, PT ;  /* 0x0000002c1400720c */ /* 0x0c0fe20003f46070 */
[-C--:B------:R-:W-:Y:S01]  /*4d20*/  IMAD R22, R29, R44.reuse, R21 ;  /* 0x0000002c1d167224 */ /* 0x080fe200078e0215 */
[----:B------:R-:W-:-:S03]  /*4d30*/  IADD3 R21, P1, R20, -R44, RZ ;  /* 0x8000002c14157210 */ /* 0x000fc60007f3e0ff */
[----:B------:R-:W-:Y:S01]  /*4d40*/  IMAD.X R19, R19, 0x1, ~R22, P0 ;  /* 0x0000000113137824 */ /* 0x000fe200000e0e16 */
[----:B------:R-:W-:-:S04]  /*4d50*/  IADD3 R22, P0, R31, 0x1, RZ ;  /* 0x000000011f167810 */ /* 0x000fc80007f1e0ff */
[----:B------:R-:W-:-:S04]  /*4d60*/  ISETP.GE.U32.AND.EX P2, PT, R19, R45, PT, P2 ;  /* 0x0000002d1300720c */ /* 0x000fc80003f46120 */
[----:B------:R-:W-:Y:S01]  /*4d70*/  SEL R21, R21, R20, P2 ;  /* 0x0000001415157207 */ /* 0x000fe20001000000 */
[----:B------:R-:W-:Y:S01]  /*4d80*/  IMAD.X R20, R19, 0x1, ~R45, P1 ;  /* 0x0000000113147824 */ /* 0x000fe200008e0e2d */
[----:B------:R-:W-:Y:S01]  /*4d90*/  SEL R31, R22, R31, P2 ;  /* 0x0000001f161f7207 */ /* 0x000fe20001000000 */
[----:B------:R-:W-:Y:S01]  /*4da0*/  IMAD.X R22, RZ, RZ, R29, P0 ;  /* 0x000000ffff167224 */ /* 0x000fe200000e061d */
[----:B------:R-:W-:Y:S01]  /*4db0*/  ISETP.GE.U32.AND P0, PT, R21, R44, PT ;  /* 0x0000002c1500720c */ /* 0x000fe20003f06070 */
[----:B------:R-:W-:Y:S01]  /*4dc0*/  IMAD.MOV.U32 R44, RZ, RZ, R24 ;  /* 0x000000ffff2c7224 */ /* 0x000fe200078e0018 */
[----:B------:R-:W-:Y:S02]  /*4dd0*/  SEL R19, R20, R19, P2 ;  /* 0x0000001314137207 */ /* 0x000fe40001000000 */
[----:B------:R-:W-:Y:S02]  /*4de0*/  SEL R22, R22, R29, P2 ;  /* 0x0000001d16167207 */ /* 0x000fe40001000000 */
[----:B------:R-:W-:-:S02]  /*4df0*/  IADD3 R20, P1, R31, 0x1, RZ ;  /* 0x000000011f147810 */ /* 0x000fc40007f3e0ff */
[----:B------:R-:W-:Y:S01]  /*4e00*/  ISETP.GE.U32.AND.EX P0, PT, R19, R45, PT, P0 ;  /* 0x0000002d1300720c */ /* 0x000fe20003f06100 */
[----:B------:R-:W-:Y:S01]  /*4e10*/  IMAD.MOV.U32 R45, RZ, RZ, 0x0 ;  /* 0x00000000ff2d7424 */ /* 0x000fe200078e00ff */
[-C--:B------:R-:W-:Y:S02]  /*4e20*/  IADD3.X R19, RZ, R22.reuse, RZ, P1, !PT ;  /* 0x00000016ff137210 */ /* 0x080fe40000ffe4ff */
[----:B------:R-:W-:Y:S02]  /*4e30*/  SEL R20, R20, R31, P0 ;  /* 0x0000001f14147207 */ /* 0x000fe40000000000 */
[----:B------:R-:W-:Y:S02]  /*4e40*/  SEL R22, R19, R22, P0 ;  /* 0x0000001613167207 */ /* 0x000fe40000000000 */
[----:B------:R-:W-:Y:S02]  /*4e50*/  LOP3.LUT R21, R23, R17, RZ, 0x3c, !PT ;  /* 0x0000001117157212 */ /* 0x000fe400078e3cff */
[----:B------:R-:W-:-:S02]  /*4e60*/  IADD3 R19, P1, RZ, -R20, RZ ;  /* 0x80000014ff137210 */ /* 0x000fc40007f3e0ff */
[----:B------:R-:W-:Y:S02]  /*4e70*/  ISETP.GE.AND P2, PT, R21, RZ, PT ;  /* 0x000000ff1500720c */ /* 0x000fe40003f46270 */
[----:B------:R-:W-:Y:S01]  /*4e80*/  ISETP.NE.U32.AND P0, PT, R26, RZ, PT ;  /* 0x000000ff1a00720c */ /* 0x000fe20003f05070 */
[----:B------:R-:W-:Y:S01]  /*4e90*/  IMAD.X R21, RZ, RZ, ~R22, P1 ;  /* 0x000000ffff157224 */ /* 0x000fe200008e0e16 */
[----:B------:R-:W-:Y:S02]  /*4ea0*/  SEL R19, R19, R20, !P2 ;  /* 0x0000001413137207 */ /* 0x000fe40005000000 */
[----:B------:R-:W-:Y:S02]  /*4eb0*/  ISETP.NE.AND.EX P0, PT, R23, RZ, PT, P0 ;  /* 0x000000ff1700720c */ /* 0x000fe40003f05300 */
[----:B------:R-:W-:Y:S02]  /*4ec0*/  SEL R21, R21, R22, !P2 ;  /* 0x0000001615157207 */ /* 0x000fe40005000000 */
[----:B------:R-:W-:-:S02]  /*4ed0*/  SEL R20, R19, 0xffffffff, P0 ;  /* 0xffffffff13147807 */ /* 0x000fc40000000000 */
[----:B------:R-:W-:Y:S01]  /*4ee0*/  SEL R21, R21, 0xffffffff, P0 ;  /* 0xffffffff15157807 */ /* 0x000fe20000000000 */
[----:B------:R-:W-:Y:S06]  /*4ef0*/  RET.REL.NODEC R44 `(_ZN5flash32flash_fwd_splitkv_combine_kernelI23Flash_fwd_kernel_traitsILi96ELi64ELi128ELi4ELb0ELb0EN7cutlass6half_tE19Flash_kernel_traitsILi96ELi64ELi128ELi4ES3_EELi16ELi5ELb0EEEvNS_16Flash_fwd_paramsE) ;  /* 0xffffb1002c007950 */ /* 0x000fec0003c3ffff */
.L_x_137:
        /* <DEDUP_REMOVED lines=16> */
.L_x_6066:


//--------------------- .text._ZN5flash32flash_fwd_splitkv_combine_kernelI23Flash_fwd_kernel_traitsILi96ELi64ELi128ELi4ELb0ELb0EN7cutlass6half_tE19Flash_kernel_traitsILi96ELi64ELi128ELi4ES3_EELi16ELi4ELb0EEEvNS_16Flash_fwd_paramsE --------------------------
	.section	.text._ZN5flash32flash_fwd_splitkv_combine_kernelI23Flash_fwd_kernel_traitsILi96ELi64ELi128ELi4ELb0ELb0EN7cutlass6half_tE19Flash_kernel_traitsILi96ELi64ELi128ELi4ES3_EELi16ELi4ELb0EEEvNS_16Flash_fwd_paramsE,"ax",@progbits
	.sectioninfo	@"SHI_REGISTERS=62"
	.align	128
        .global         _ZN5flash32flash_fwd_splitkv_combine_kernelI23Flash_fwd_kernel_traitsILi96ELi64ELi128ELi4ELb0ELb0EN7cutlass6half_tE19Flash_kernel_traitsILi96ELi64ELi128ELi4ES3_EELi16ELi4ELb0EEEvNS_16Flash_fwd_paramsE
        .type           _ZN5flash32flash_fwd_splitkv_combine_kernelI23Flash_fwd_kernel_traitsILi96ELi64ELi128ELi4ELb0ELb0EN7cutlass6half_tE19Flash_kernel_traitsILi96ELi64ELi128ELi4ES3_EELi16ELi4ELb0EEEvNS_16Flash_fwd_paramsE,@function
        .size           _ZN5flash32flash_fwd_splitkv_combine_kernelI23Flash_fwd_kernel_traitsILi96ELi64ELi128ELi4ELb0ELb0EN7cutlass6half_tE19Flash_kernel_traitsILi96ELi64ELi128ELi4ES3_EELi16ELi4ELb0EEEvNS_16Flash_fwd_paramsE,(.L_x_6067 - _ZN5flash32flash_fwd_splitkv_combine_kernelI23Flash_fwd_kernel_traitsILi96ELi64ELi128ELi4ELb0ELb0EN7cutlass6half_tE19Flash_kernel_traitsILi96ELi64ELi128ELi4ES3_EELi16ELi4ELb0EEEvNS_16Flash_fwd_paramsE)
        .other          _ZN5flash32flash_fwd_splitkv_combine_kernelI23Flash_fwd_kernel_traitsILi96ELi64ELi128ELi4ELb0ELb0EN7cutlass6half_tE19Flash_kernel_traitsILi96ELi64ELi128ELi4ES3_EELi16ELi4ELb0EEEvNS_16Flash_fwd_paramsE,@"STO_CUDA_ENTRY STV_DEFAULT"
_ZN5flash32flash_fwd_splitkv_combine_kernelI23Flash_fwd_kernel_traitsILi96ELi64ELi128ELi4ELb0ELb0EN7cutlass6half_tE19Flash_kernel_traitsILi96ELi64ELi128ELi4ES3_EELi16ELi4ELb0EEEvNS_16Flash_fwd_paramsE:
.text._ZN5flash32flash_fwd_splitkv_combine_kernelI23Flash_fwd_kernel_traitsILi96ELi64ELi128ELi4ELb0ELb0EN7cutlass6half_tE19Flash_kernel_traitsILi96ELi64ELi128ELi4ES3_EELi16ELi4ELb0EEEvNS_16Flash_fwd_paramsE:
        /* <DEDUP_REMOVED lines=23> */
[----:B------:R-:W-:Y:S05]  /*0170*/  CALL.REL.NOINC `($__internal_3_$__cuda_sm20_div_s64) ;  /* 0x000044d000007944 */ /* 0x000fea0003c00000 */
[----:B------:R-:W-:Y:S05]  /*0180*/  BRA `(.L_x_139) ;  /* 0x0000013000007947 */ /* 0x000fea0003800000 */
.L_x_138:
        /* <DEDUP_REMOVED lines=19> */
.L_x_139:
        /* <DEDUP_REMOVED lines=11> */
[----:B------:R-:W-:Y:S05]  /*0370*/  CALL.REL.NOINC `($__internal_3_$__cuda_sm20_div_s64) ;  /* 0x000042d000007944 */ /* 0x000fea0003c00000 */
[----:B------:R-:W-:Y:S02]  /*0380*/  MOV R8, R20 ;  /* 0x0000001400087202 */ /* 0x000fe40000000f00 */
[----:B------:R-:W-:Y:S01]  /*0390*/  MOV R9, R21 ;  /* 0x0000001500097202 */ /* 0x000fe20000000f00 */
[----:B------:R-:W-:Y:S05]  /*03a0*/  BRA `(.L_x_142) ;  /* 0x0000013000007947 */ /* 0x000fea0003800000 */
.L_x_141:
        /* <DEDUP_REMOVED lines=19> */
.L_x_142:
[----:B------:R-:W-:Y:S05]  /*04e0*/  BSYNC B0 ;  /* 0x0000000000007941 */ /* 0x000fea0003800000 */
.L_x_140:
[----:B------:R-:W-:Y:S01]  /*04f0*/  IABS R7, c[0x0][0x214] ;  /* 0x0000850000077a13 */ /* 0x000fe20000000000 */
[----:B------:R-:W-:Y:S01]  /*0500*/  ULDC UR6, c[0x0][0x214] ;  /* 0x0000850000067ab9 */ /* 0x000fe20000000800 */
[----:B------:R-:W-:Y:S01]  /*0510*/  BSSY B0, `(.L_x_143) ;  /* 0x000003b000007945 */ /* 0x000fe20003800000 */
[----:B------:R-:W-:Y:S01]  /*0520*/  UIADD3 UR6, UR6, -0x1, URZ ;  /* 0xffffffff06067890 */ /* 0x000fe2000fffe03f */
[----:B------:R-:W0:Y:S05]  /*0530*/  I2F.RP R6, R7 ;  /* 0x0000000700067306 */ /* 0x000e2a0000209400 */
[----:B------:R-:W-:-:S04]  /*0540*/  IADD3 R2, R7, UR6, RZ ;  /* 0x0000000607027c10 */ /* 0x000fc8000fffe0ff */
[----:B------:R-:W-:Y:S01]  /*0550*/  IABS R3, R2 ;  /* 0x0000000200037213 */ /* 0x000fe20000000000 */
        /* <DEDUP_REMOVED lines=9> */
[----:B------:R-:W-:Y:S01]  /*05f0*/  IMAD R4, R7, R4, R3 ;  /* 0x0000000407047224 */ /* 0x000fe200078e0203 */
[----:B------:R-:W-:-:S04]  /*0600*/  LOP3.LUT R3, R2, R7, RZ, 0x3c, !PT ;  /* 0x0000000702037212 */ /* 0x000fc800078e3cff */
[----:B------:R-:W-:Y:S02]  /*0610*/  ISETP.GT.U32.AND P1, PT, R7, R4, PT ;  /* 0x000000040700720c */ /* 0x000fe40003f24070 */
[----:B------:R-:W-:-:S11]  /*0620*/  ISETP.GE.AND P0, PT, R3, RZ, PT ;  /* 0x000000ff0300720c */ /* 0x000fd60003f06270 */
[----:B------:R-:W-:Y:S01]  /*0630*/  @!P1 IMAD.IADD R4, R4, 0x1, -R7 ;  /* 0x0000000104049824 */ /* 0x000fe200078e0a07 */
[----:B------:R-:W-:Y:S02]  /*0640*/  @!P1 IADD3 R6, R6, 0x1, RZ ;  /* 0x0000000106069810 */ /* 0x000fe40007ffe0ff */
[----:B------:R-:W-:Y:S02]  /*0650*/  ISETP.NE.AND P1, PT, RZ, c[0x0][0x214], PT ;  /* 0x00008500ff007a0c */ /* 0x000fe40003f25270 */
[----:B------:R-:W-:-:S13]  /*0660*/  ISETP.GE.U32.AND P2, PT, R4, R7, PT ;  /* 0x000000070400720c */ /* 0x000fda0003f46070 */
[----:B------:R-:W-:-:S05]  /*0670*/  @P2 IADD3 R6, R6, 0x1, RZ ;  /* 0x0000000106062810 */ /* 0x000fca0007ffe0ff */
[----:B------:R-:W-:Y:S01]  /*0680*/  @!P0 IMAD.MOV R6, RZ, RZ, -R6 ;  /* 0x000000ffff068224 */ /* 0x000fe200078e0a06 */
[----:B------:R-:W-:-:S04]  /*0690*/  @!P1 LOP3.LUT R6, RZ, R7, RZ, 0x33, !PT ;  /* 0x00000007ff069212 */ /* 0x000fc800078e33ff */
[----:B------:R-:W-:Y:S02]  /*06a0*/  ISETP.LT.U32.AND P0, PT, R26, R6, PT ;  /* 0x000000061a00720c */ /* 0x000fe40003f01070 */
[----:B------:R-:W-:-:S04]  /*06b0*/  SHF.R.S32.HI R14, RZ, 0x1f, R6 ;  /* 0x0000001fff0e7819 */ /* 0x000fc80000011406 */
[----:B------:R-:W-:-:S04]  /*06c0*/  ISETP.LT.AND.EX P0, PT, R25, R14, PT, P0 ;  /* 0x0000000e1900720c */ /* 0x000fc80003f01300 */
[C---:B------:R-:W-:Y:S02]  /*06d0*/  SEL R14, R25.reuse, R14, P0 ;  /* 0x0000000e190e7207 */ /* 0x040fe40000000000 */
[----:B------:R-:W-:Y:S02]  /*06e0*/  SEL R16, R26, R6, P0 ;  /* 0x000000061a107207 */ /* 0x000fe40000000000 */
        /* <DEDUP_REMOVED lines=10> */
.L_x_144:
        /* <DEDUP_REMOVED lines=19> */
.L_x_145:
[----:B------:R-:W-:Y:S05]  /*08c0*/  BSYNC B0 ;  /* 0x0000000000007941 */ /* 0x000fea0003800000 */
.L_x_143:
[----:B------:R-:W-:Y:S01]  /*08d0*/  IABS R6, c[0x0][0x214] ;  /* 0x0000850000067a13 */ /* 0x000fe20000000000 */
[----:B------:R-:W-:Y:S01]  /*08e0*/  ULDC UR4, c[0x0][0x214] ;  /* 0x0000850000047ab9 */ /* 0x000fe20000000800 */
[----:B------:R-:W-:Y:S01]  /*08f0*/  BSSY B0, `(.L_x_146) ;  /* 0x000005e000007945 */ /* 0x000fe20003800000 */
[----:B------:R-:W-:Y:S01]  /*0900*/  UISETP.LT.AND UP0, UPT, URZ, UR4, UPT ;  /* 0x000000043f00728c */ /* 0x000fe2000bf01270 */
[----:B------:R-:W0:Y:S01]  /*0910*/  I2F.RP R12, R6 ;  /* 0x00000006000c7306 */ /* 0x000e220000209400 */
[----:B------:R-:W-:Y:S02]  /*0920*/  USHF.R.S32.HI UR5, URZ, 0x1f, UR4 ;  /* 0x0000001f3f057899 */ /* 0x000fe40008011404 */
[----:B------:R-:W-:-:S07]  /*0930*/  ULEA.HI.SX32 UR4, UR4, 0x1, 0x1 ;  /* 0x0000000104047891 */ /* 0x000fce000f8f0a3f */
[----:B------:R-:W-:Y:S01]  /*0940*/  @!UP0 UIADD3 UR4, UR5, URZ, URZ ;  /* 0x0000003f05048290 */ /* 0x000fe2000fffe03f */
[----:B0-----:R-:W0:Y:S02]  /*0950*/  MUFU.RCP R10, R12 ;  /* 0x0000000c000a7308 */ /* 0x001e240000001000 */
[----:B0-----:R-:W-:-:S06]  /*0960*/  IADD3 R10, R10, 0xffffffe, RZ ;  /* 0x0ffffffe0a0a7810 */ /* 0x001fcc0007ffe0ff */
[----:B------:R-:W0:Y:S02]  /*0970*/  F2I.FTZ.U32.TRUNC.NTZ R11, R10 ;  /* 0x0000000a000b7305 */ /* 0x000e24000021f000 */
[--C-:B0-----:R-:W-:Y:S02]  /*0980*/  IMAD.MOV R3, RZ, RZ, -R11.reuse ;  /* 0x000000ffff037224 */ /* 0x101fe400078e0a0b */
[----:B------:R-:W-:Y:S02]  /*0990*/  IMAD.MOV.U32 R10, RZ, RZ, RZ ;  /* 0x000000ffff0a7224 */ /* 0x000fe400078e00ff */
[----:B------:R-:W-:Y:S01]  /*09a0*/  IMAD R4, R3, R6, RZ ;  /* 0x0000000603047224 */ /* 0x000fe200078e02ff */
[----:B------:R-:W-:Y:S02]  /*09b0*/  IABS R3, R2 ;  /* 0x0000000200037213 */ /* 0x000fe40000000000 */
[----:B------:R-:W-:Y:S01]  /*09c0*/  LOP3.LUT R2, R2, c[0x0][0x214], RZ, 0x3c, !PT ;  /* 0x0000850002027a12 */ /* 0x000fe200078e3cff */
[----:B------:R-:W-:-:S03]  /*09d0*/  IMAD.HI.U32 R4, R11, R4, R10 ;  /* 0x000000040b047227 */ /* 0x000fc600078e000a */
[----:B------:R-:W-:Y:S01]  /*09e0*/  ISETP.GE.AND P2, PT, R2, RZ, PT ;  /* 0x000000ff0200720c */ /* 0x000fe20003f46270 */
[----:B------:R-:W-:Y:S02]  /*09f0*/  IMAD.MOV.U32 R7, RZ, RZ, R3 ;  /* 0x000000ffff077224 */ /* 0x000fe400078e0003 */
[----:B------:R-:W-:Y:S02]  /*0a00*/  IMAD.MOV.U32 R2, RZ, RZ, c[0x0][0x1c0] ;  /* 0x00007000ff027624 */ /* 0x000fe400078e00ff */
        /* <DEDUP_REMOVED lines=8> */
[C---:B------:R-:W-:Y:S01]  /*0a90*/  IADD3 R6, R2.reuse, -0x1, RZ ;  /* 0xffffffff02067810 */ /* 0x040fe20007ffe0ff */
[----:B------:R-:W-:-:S10]  /*0aa0*/  IMAD R2, R2, c[0x0][0x214], RZ ;  /* 0x0000850002027a24 */ /* 0x000fd400078e02ff */
[----:B------:R-:W-:-:S05]  /*0ab0*/  @P0 IADD3 R4, R4, 0x1, RZ ;  /* 0x0000000104040810 */ /* 0x000fca0007ffe0ff */
[----:B------:R-:W-:Y:S01]  /*0ac0*/  @!P2 IMAD.MOV R4, RZ, RZ, -R4 ;  /* 0x000000ffff04a224 */ /* 0x000fe200078e0a04 */
[----:B------:R-:W-:-:S05]  /*0ad0*/  @!P1 LOP3.LUT R4, RZ, c[0x0][0x214], RZ, 0x33, !PT ;  /* 0x00008500ff049a12 */ /* 0x000fca00078e33ff */
[----:B------:R-:W-:-:S05]  /*0ae0*/  IMAD R3, R4, UR4, RZ ;  /* 0x0000000404037c24 */ /* 0x000fca000f8e02ff */
[-C--:B------:R-:W-:Y:S02]  /*0af0*/  IABS R13, R3.reuse ;  /* 0x00000003000d7213 */ /* 0x080fe40000000000 */
[----:B------:R-:W-:Y:S02]  /*0b00*/  IABS R7, R3 ;  /* 0x0000000300077213 */ /* 0x000fe40000000000 */
[----:B------:R-:W0:Y:S01]  /*0b10*/  I2F.RP R12, R13 ;  /* 0x0000000d000c7306 */ /* 0x000e220000209400 */
[----:B------:R-:W-:Y:S02]  /*0b20*/  IMAD.IADD R4, R6, 0x1, R13 ;  /* 0x0000000106047824 */ /* 0x000fe400078e020d */
[----:B------:R-:W-:-:S05]  /*0b30*/  IMAD.MOV R7, RZ, RZ, -R7 ;  /* 0x000000ffff077224 */ /* 0x000fca00078e0a07 */
[----:B0-----:R-:W0:Y:S02]  /*0b40*/  MUFU.RCP R18, R12 ;  /* 0x0000000c00127308 */ /* 0x001e240000001000 */
[----:B0-----:R-:W-:-:S06]  /*0b50*/  IADD3 R18, R18, 0xffffffe, RZ ;  /* 0x0ffffffe12127810 */ /* 0x001fcc0007ffe0ff */
[----:B------:R-:W0:Y:S02]  /*0b60*/  F2I.FTZ.U32.TRUNC.NTZ R19, R18 ;  /* 0x0000001200137305 */ /* 0x000e24000021f000 */
[----:B0-----:R-:W-:Y:S02]  /*0b70*/  IMAD.MOV R10, RZ, RZ, -R19 ;  /* 0x000000ffff0a7224 */ /* 0x001fe400078e0a13 */
[----:B------:R-:W-:Y:S02]  /*0b80*/  IMAD.MOV.U32 R18, RZ, RZ, RZ ;  /* 0x000000ffff127224 */ /* 0x000fe400078e00ff */
[----:B------:R-:W-:Y:S01]  /*0b90*/  IMAD R11, R10, R13, RZ ;  /* 0x0000000d0a0b7224 */ /* 0x000fe200078e02ff */
[----:B------:R-:W-:-:S03]  /*0ba0*/  IABS R10, R4 ;  /* 0x00000004000a7213 */ /* 0x000fc60000000000 */
[----:B------:R-:W-:-:S06]  /*0bb0*/  IMAD.HI.U32 R11, R19, R11, R18 ;  /* 0x0000000b130b7227 */ /* 0x000fcc00078e0012 */
[----:B------:R-:W-:-:S04]  /*0bc0*/  IMAD.HI.U32 R11, R11, R10, RZ ;  /* 0x0000000a0b0b7227 */ /* 0x000fc800078e00ff */
[----:B------:R-:W-:Y:S01]  /*0bd0*/  IMAD R10, R11, R7, R10 ;  /* 0x000000070b0a7224 */ /* 0x000fe200078e020a */
[----:B------:R-:W-:-:S04]  /*0be0*/  LOP3.LUT R7, R4, R13, RZ, 0x3c, !PT ;  /* 0x0000000d04077212 */ /* 0x000fc800078e3cff */
[----:B------:R-:W-:Y:S02]  /*0bf0*/  ISETP.GT.U32.AND P1, PT, R13, R10, PT ;  /* 0x0000000a0d00720c */ /* 0x000fe40003f24070 */
[----:B------:R-:W-:-:S11]  /*0c00*/  ISETP.GE.AND P0, PT, R7, RZ, PT ;  /* 0x000000ff0700720c */ /* 0x000fd60003f06270 */
[----:B------:R-:W-:Y:S01]  /*0c10*/  @!P1 IMAD.IADD R10, R10, 0x1, -R13 ;  /* 0x000000010a0a9824 */ /* 0x000fe200078e0a0d */
[----:B------:R-:W-:Y:S02]  /*0c20*/  @!P1 IADD3 R11, R11, 0x1, RZ ;  /* 0x000000010b0b9810 */ /* 0x000fe40007ffe0ff */
[----:B------:R-:W-:Y:S02]  /*0c30*/  ISETP.NE.AND P1, PT, R3, RZ, PT ;  /* 0x000000ff0300720c */ /* 0x000fe40003f25270 */
[----:B------:R-:W-:-:S13]  /*0c40*/  ISETP.GE.U32.AND P2, PT, R10, R13, PT ;  /* 0x0000000d0a00720c */ /* 0x000fda0003f46070 */
[----:B------:R-:W-:-:S05]  /*0c50*/  @P2 IADD3 R11, R11, 0x1, RZ ;  /* 0x000000010b0b2810 */ /* 0x000fca0007ffe0ff */
[----:B------:R-:W-:-:S04]  /*0c60*/  IMAD.MOV.U32 R7, RZ, RZ, R11 ;  /* 0x000000ffff077224 */ /* 0x000fc800078e000b */
        /* <DEDUP_REMOVED lines=16> */
[----:B------:R-:W-:Y:S02]  /*0d70*/  MOV R40, R20 ;  /* 0x0000001400287202 */ /* 0x000fe40000000f00 */
[----:B------:R-:W-:Y:S01]  /*0d80*/  MOV R41, R21 ;  /* 0x0000001500297202 */ /* 0x000fe20000000f00 */
[----:B------:R-:W-:Y:S05]  /*0d90*/  BRA `(.L_x_148) ;  /* 0x0000013000007947 */ /* 0x000fea0003800000 */
.L_x_147:
        /* <DEDUP_REMOVED lines=19> */
.L_x_148:
[----:B------:R-:W-:Y:S05]  /*0ed0*/  BSYNC B0 ;  /* 0x0000000000007941 */ /* 0x000fea0003800000 */
.L_x_146:
[-C--:B------:R-:W-:Y:S01]  /*0ee0*/  IABS R18, R2.reuse ;  /* 0x0000000200127213 */ /* 0x080fe20000000000 */
[----:B------:R-:W-:Y:S01]  /*0ef0*/  BSSY B0, `(.L_x_149) ;  /* 0x000003b000007945 */ /* 0x000fe20003800000 */
[----:B------:R-:W-:Y:S02]  /*0f00*/  IABS R10, R2 ;  /* 0x00000002000a7213 */ /* 0x000fe40000000000 */
[----:B------:R-:W0:Y:S01]  /*0f10*/  I2F.RP R17, R18 ;  /* 0x0000001200117306 */ /* 0x000e220000209400 */
[----:B------:R-:W-:Y:S02]  /*0f20*/  IADD3 R7, R18, UR6, RZ ;  /* 0x0000000612077c10 */ /* 0x000fe4000fffe0ff */
[----:B------:R-:W-:Y:S02]  /*0f30*/  IMAD.MOV R10, RZ, RZ, -R10 ;  /* 0x000000ffff0a7224 */ /* 0x000fe400078e0a0a */
[----:B------:R-:W-:-:S03]  /*0f40*/  IABS R11, R7 ;  /* 0x00000007000b7213 */ /* 0x000fc60000000000 */
        /* <DEDUP_REMOVED lines=17> */
[----:B------:R-:W-:Y:S01]  /*1060*/  @!P0 IMAD.MOV R15, RZ, RZ, -R15 ;  /* 0x000000ffff0f8224 */ /* 0x000fe200078e0a0f */
[----:B------:R-:W-:-:S04]  /*1070*/  @!P1 LOP3.LUT R15, RZ, R18, RZ, 0x33, !PT ;  /* 0x00000012ff0f9212 */ /* 0x000fc800078e33ff */
[----:B------:R-:W-:Y:S02]  /*1080*/  ISETP.LT.U32.AND P0, PT, R8, R15, PT ;  /* 0x0000000f0800720c */ /* 0x000fe40003f01070 */
[----:B------:R-:W-:-:S04]  /*1090*/  SHF.R.S32.HI R11, RZ, 0x1f, R15 ;  /* 0x0000001fff0b7819 */ /* 0x000fc8000001140f */
[----:B------:R-:W-:-:S04]  /*10a0*/  ISETP.LT.AND.EX P0, PT, R9, R11, PT, P0 ;  /* 0x0000000b0900720c */ /* 0x000fc80003f01300 */
[----:B------:R-:W-:-:S04]  /*10b0*/  SEL R10, R9, R11, P0 ;  /* 0x0000000b090a7207 */ /* 0x000fc80000000000 */
[----:B------:R-:W-:-:S04]  /*10c0*/  LOP3.LUT R11, R9, R10, RZ, 0xfc, !PT ;  /* 0x0000000a090b7212 */ /* 0x000fc800078efcff */
[----:B------:R-:W-:Y:S02]  /*10d0*/  ISETP.NE.U32.AND P1, PT, R11, RZ, PT ;  /* 0x000000ff0b00720c */ /* 0x000fe40003f25070 */
[----:B------:R-:W-:-:S11]  /*10e0*/  SEL R11, R8, R15, P0 ;  /* 0x0000000f080b7207 */ /* 0x000fd60000000000 */
        /* <DEDUP_REMOVED lines=8> */
.L_x_150:
        /* <DEDUP_REMOVED lines=19> */
.L_x_151:
[----:B------:R-:W-:Y:S05]  /*12a0*/  BSYNC B0 ;  /* 0x0000000000007941 */ /* 0x000fea0003800000 */
.L_x_149:
[----:B------:R-:W0:Y:S01]  /*12b0*/  S2R R8, SR_TID.X ;  /* 0x0000000000087919 */ /* 0x000e220000002100 */
[----:B------:R-:W-:Y:S01]  /*12c0*/  IADD3 R19, P0, R28, -UR8, RZ ;  /* 0x800000081c137c10 */ /* 0x000fe2000ff1e0ff */
[----:B------:R-:W-:Y:S01]  /*12d0*/  ULDC.64 UR10, c[0x0][0x118] ;  /* 0x00004600000a7ab9 */ /* 0x000fe20000000a00 */
[----:B0-----:R-:W-:-:S04]  /*12e0*/  SHF.R.S32.HI R15, RZ, 0x1f, R8 ;  /* 0x0000001fff0f7819 */ /* 0x001fc80000011408 */
[----:B------:R-:W-:-:S04]  /*12f0*/  LEA.HI R17, R15, R8, RZ, 0x4 ;  /* 0x000000080f117211 */ /* 0x000fc800078f20ff */
[----:B------:R-:W-:Y:S02]  /*1300*/  LOP3.LUT R9, R17, 0xfffffff0, RZ, 0xc0, !PT ;  /* 0xfffffff011097812 */ /* 0x000fe400078ec0ff */
[----:B------:R-:W-:-:S03]  /*1310*/  SHF.R.S32.HI R17, RZ, 0x4, R17 ;  /* 0x00000004ff117819 */ /* 0x000fc60000011411 */
[----:B------:R-:W-:Y:S01]  /*1320*/  IMAD.IADD R26, R8, 0x1, -R9 ;  /* 0x00000001081a7824 */ /* 0x000fe200078e0a09 */
[----:B------:R-:W-:-:S04]  /*1330*/  IADD3.X R9, R5, ~UR7, RZ, P0, !PT ;  /* 0x8000000705097c10 */ /* 0x000fc800087fe4ff */
[----:B------:R-:W-:Y:S02]  /*1340*/  ISETP.GT.U32.AND P2, PT, R19, R26, PT ;  /* 0x0000001a1300720c */ /* 0x000fe40003f44070 */
[----:B------:R-:W-:Y:S02]  /*1350*/  SHF.R.S32.HI R18, RZ, 0x1f, R26 ;  /* 0x0000001fff127819 */ /* 0x000fe4000001141a */
[----:B------:R-:W-:Y:S02]  /*1360*/  IADD3 R22, P0, R26, UR8, RZ ;  /* 0x000000081a167c10 */ /* 0x000fe4000ff1e0ff */
[----:B------:R-:W-:Y:S02]  /*1370*/  ISETP.GT.AND.EX P2, PT, R9, R18, PT, P2 ;  /* 0x000000120900720c */ /* 0x000fe40003f44320 */
[C---:B------:R-:W-:Y:S02]  /*1380*/  IADD3 R9, R17.reuse, 0x8, RZ ;  /* 0x0000000811097810 */ /* 0x040fe40007ffe0ff */
[----:B------:R-:W-:-:S02]  /*1390*/  ISETP.GE.OR P3, PT, R17, c[0x0][0x314], !P2 ;  /* 0x0000c50011007a0c */ /* 0x000fc40005766670 */
[----:B------:R-:W-:Y:S02]  /*13a0*/  ISETP.GE.OR P2, PT, R9, c[0x0][0x314], !P2 ;  /* 0x0000c50009007a0c */ /* 0x000fe40005746670 */
[----:B------:R-:W-:-:S09]  /*13b0*/  IADD3.X R23, R18, UR7, RZ, P0, !PT ;  /* 0x0000000712177c10 */ /* 0x000fd200087fe4ff */
[----:B------:R-:W-:Y:S02]  /*13c0*/  @!P3 SHF.R.S32.HI R25, RZ, 0x1f, R17 ;  /* 0x0000001fff19b819 */ /* 0x000fe40000011411 */
[----:B------:R-:W-:-:S03]  /*13d0*/  @!P2 SHF.R.S32.HI R19, RZ, 0x1f, R9 ;  /* 0x0000001fff13a819 */ /* 0x000fc60000011409 */
[-C--:B------:R-:W-:Y:S02]  /*13e0*/  @!P3 IMAD R18, R25, R28.reuse, RZ ;  /* 0x0000001c1912b224 */ /* 0x080fe400078e02ff */
[----:B------:R-:W-:Y:S02]  /*13f0*/  @!P2 IMAD R30, R19, R28, RZ ;  /* 0x0000001c131ea224 */ /* 0x000fe400078e02ff */
[----:B------:R-:W-:-:S04]  /*1400*/  @!P3 IMAD.WIDE.U32 R24, R28, R17, R22 ;  /* 0x000000111c18b225 */ /* 0x000fc800078e0016 */
[----:B------:R-:W-:Y:S01]  /*1410*/  @!P2 IMAD.WIDE.U32 R22, R28, R9, R22 ;  /* 0x000000091c16a225 */ /* 0x000fe200078e0016 */
[----:B------:R-:W-:-:S03]  /*1420*/  @!P3 LEA R32, P1, R24, c[0x0][0x208], 0x2 ;  /* 0x000082001820ba11 */ /* 0x000fc600078210ff */
[-C--:B------:R-:W-:Y:S02]  /*1430*/  @!P3 IMAD R18, R17, R5.reuse, R18 ;  /* 0x000000051112b224 */ /* 0x080fe400078e0212 */
[----:B------:R-:W-:Y:S01]  /*1440*/  @!P2 IMAD R9, R9, R5, R30 ;  /* 0x000000050909a224 */ /* 0x000fe200078e021e */
[----:B------:R-:W-:Y:S01]  /*1450*/  @!P2 LEA R30, P0, R22, c[0x0][0x208], 0x2 ;  /* 0x00008200161eaa11 */ /* 0x000fe200078010ff */
[----:B------:R-:W-:Y:S02]  /*1460*/  @!P3 IMAD.IADD R18, R25, 0x1, R18 ;  /* 0x000000011912b824 */ /* 0x000fe400078e0212 */
[----:B------:R-:W-:-:S03]  /*1470*/  @!P2 IMAD.IADD R9, R23, 0x1, R9 ;  /* 0x000000011709a824 */ /* 0x000fc600078e0209 */
[----:B------:R-:W-:Y:S01]  /*1480*/  @!P3 LEA.HI.X R33, R24, c[0x0][0x20c], R18, 0x2, P1 ;  /* 0x000083001821ba11 */ /* 0x000fe200008f1412 */
[----:B------:R-:W-:Y:S01]  /*1490*/  IMAD.MOV.U32 R24, RZ, RZ, -0x800000 ;  /* 0xff800000ff187424 */ /* 0x000fe200078e00ff */
[----:B------:R-:W-:Y:S01]  /*14a0*/  @!P2 LEA.HI.X R31, R22, c[0x0][0x20c], R9, 0x2, P0 ;  /* 0x00008300161faa11 */ /* 0x000fe200000f1409 */
[----:B------:R-:W-:-:S04]  /*14b0*/  IMAD.MOV.U32 R22, RZ, RZ, -0x800000 ;  /* 0xff800000ff167424 */ /* 0x000fc800078e00ff */
[----:B------:R0:W2:Y:S04]  /*14c0*/  @!P2 LDG.E R24, [R30.64] ;  /* 0x0000000a1e18a981 */ /* 0x0000a8000c1e1900 */
[----:B------:R1:W3:Y:S01]  /*14d0*/  @!P3 LDG.E R22, [R32.64] ;  /* 0x0000000a2016b981 */ /* 0x0002e2000c1e1900 */
[C---:B------:R-:W-:Y:S02]  /*14e0*/  ISETP.GT.AND P0, PT, R8.reuse, 0xff, PT ;  /* 0x000000ff0800780c */ /* 0x040fe40003f04270 */
[----:B------:R-:W-:Y:S01]  /*14f0*/  ISETP.GT.AND P2, PT, R8, 0x7f, PT ;  /* 0x0000007f0800780c */ /* 0x000fe20003f44270 */
[----:B------:R-:W-:Y:S01]  /*1500*/  IMAD R17, R17, 0x11, R26 ;  /* 0x0000001111117824 */ /* 0x000fe200078e021a */
[----:B------:R-:W-:Y:S02]  /*1510*/  IABS R18, c[0x0][0x214] ;  /* 0x0000850000127a13 */ /* 0x000fe40000000000 */
[----:B------:R-:W-:-:S02]  /*1520*/  LEA.HI R15, R15, R8, RZ, 0x3 ;  /* 0x000000080f0f7211 */ /* 0x000fc400078f18ff */
[----:B------:R-:W4:Y:S02]  /*1530*/  I2F.RP R9, R18 ;  /* 0x0000001200097306 */ /* 0x000f240000209400 */
[----:B------:R-:W-:Y:S02]  /*1540*/  LOP3.LUT R19, R15, 0xfffffff8, RZ, 0xc0, !PT ;  /* 0xfffffff80f137812 */ /* 0x000fe400078ec0ff */
[----:B------:R-:W-:-:S03]  /*1550*/  SHF.R.S32.HI R15, RZ, 0x3, R15 ;  /* 0x00000003ff0f7819 */ /* 0x000fc6000001140f */
[----:B------:R-:W-:Y:S02]  /*1560*/  IMAD.IADD R36, R8, 0x1, -R19 ;  /* 0x0000000108247824 */ /* 0x000fe400078e0a13 */
[----:B------:R-:W-:Y:S02]  /*1570*/  IMAD.MOV.U32 R34, RZ, RZ, -0x800000 ;  /* 0xff800000ff227424 */ /* 0x000fe400078e00ff */
[----:B------:R-:W-:Y:S02]  /*1580*/  IMAD R27, R36, 0x11, R15 ;  /* 0x00000011241b7824 */ /* 0x000fe400078e020f */
[----:B-1----:R-:W-:Y:S01]  /*1590*/  IMAD.MOV.U32 R33, RZ, RZ, -0x800000 ;  /* 0xff800000ff217424 */ /* 0x002fe200078e00ff */
[----:B----4-:R-:W0:Y:S02]  /*15a0*/  MUFU.RCP R9, R9 ;  /* 0x0000000900097308 */ /* 0x010e240000001000 */
[----:B0-----:R-:W-:-:S06]  /*15b0*/  IADD3 R30, R9, 0xffffffe, RZ ;  /* 0x0ffffffe091e7810 */ /* 0x001fcc0007ffe0ff */
[----:B------:R-:W0:Y:S02]  /*15c0*/  F2I.FTZ.U32.TRUNC.NTZ R31, R30 ;  /* 0x0000001e001f7305 */ /* 0x000e24000021f000 */
[----:B0-----:R-:W-:Y:S02]  /*15d0*/  IMAD.MOV R19, RZ, RZ, -R31 ;  /* 0x000000ffff137224 */ /* 0x001fe400078e0a1f */
[----:B------:R-:W-:Y:S02]  /*15e0*/  IMAD.MOV.U32 R30, RZ, RZ, RZ ;  /* 0x000000ffff1e7224 */ /* 0x000fe400078e00ff */
[----:B------:R-:W-:Y:S01]  /*15f0*/  IMAD R19, R19, R18, RZ ;  /* 0x0000001213137224 */ /* 0x000fe200078e02ff */
[----:B------:R-:W-:Y:S02]  /*1600*/  IABS R9, R7 ;  /* 0x0000000700097213 */ /* 0x000fe40000000000 */
[----:B------:R-:W-:Y:S02]  /*1610*/  LOP3.LUT R7, R7, c[0x0][0x214], RZ, 0x3c, !PT ;  /* 0x0000850007077a12 */ /* 0x000fe400078e3cff */
[----:B------:R-:W-:-:S02]  /*1620*/  ISETP.GT.AND P4, PT, R2, RZ, PT ;  /* 0x000000ff0200720c */ /* 0x000fc40003f84270 */
[----:B------:R-:W-:Y:S02]  /*1630*/  ISETP.GE.AND P1, PT, R7, RZ, PT ;  /* 0x000000ff0700720c */ /* 0x000fe40003f26270 */
[----:B------:R-:W-:Y:S02]  /*1640*/  SHF.R.S32.HI R7, RZ, 0x1f, R2 ;  /* 0x0000001fff077819 */ /* 0x000fe40000011402 */
[----:B------:R-:W-:-:S07]  /*1650*/  LEA.HI.SX32 R2, R2, 0x1, 0x1 ;  /* 0x0000000102027811 */ /* 0x000fce00078f0aff */
[----:B------:R-:W-:Y:S01]  /*1660*/  @!P4 IMAD.MOV R2, RZ, RZ, R7 ;  /* 0x000000ffff02c224 */ /* 0x000fe200078e0207 */
[----:B------:R-:W-:Y:S01]  /*1670*/  IABS R7, c[0x0][0x1c0] ;  /* 0x0000700000077a13 */ /* 0x000fe20000000000 */
[----:B--2---:R0:W-:Y:S04]  /*1680*/  @!P2 STS [R17.X4+0x220], R24 ;  /* 0x000220181100a388 */ /* 0x0041e80000004800 */
[----:B---3--:R1:W-:Y:S04]  /*1690*/  @!P0 STS [R17.X4], R22 ;  /* 0x0000001611008388 */ /* 0x0083e80000004800 */
[----:B------:R-:W-:Y:S06]  /*16a0*/  BAR.SYNC.DEFER_BLOCKING 0x0 ;  /* 0x0000000000007b1d */ /* 0x000fec0000010000 */
[----:B------:R-:W-:Y:S04]  /*16b0*/  @!P2 LDS R34, [R27.X4] ;  /* 0x000000001b22a984 */ /* 0x000fe80000004800 */
[----:B------:R-:W2:Y:S01]  /*16c0*/  @!P2 LDS R33, [R27.X4+0x220] ;  /* 0x000220001b21a984 */ /* 0x000ea20000004800 */
[----:B0-----:R-:W-:-:S06]  /*16d0*/  IMAD.HI.U32 R24, R31, R19, R30 ;  /* 0x000000131f187227 */ /* 0x001fcc00078e001e */
[----:B------:R-:W-:-:S04]  /*16e0*/  IMAD.HI.U32 R23, R24, R9, RZ ;  /* 0x0000000918177227 */ /* 0x000fc800078e00ff */
[----:B-1----:R-:W-:Y:S01]  /*16f0*/  IMAD.MOV R17, RZ, RZ, -R23 ;  /* 0x000000ffff117224 */ /* 0x002fe200078e0a17 */
[----:B--2---:R-:W-:-:S05]  /*1700*/  FMNMX.FTZ R22, R34, R33, !PT ;  /* 0x0000002122167209 */ /* 0x004fca0007810000 */
[----:B------:R-:W0:Y:S01]  /*1710*/  SHFL.BFLY PT, R19, R22, 0x4, 0x1f ;  /* 0x0c801f0016137f89 */ /* 0x000e2200000e0000 */
[----:B------:R-:W-:-:S05]  /*1720*/  IMAD R9, R18, R17, R9 ;  /* 0x0000001112097224 */ /* 0x000fca00078e0209 */
[----:B------:R-:W-:Y:S02]  /*1730*/  ISETP.GT.U32.AND P0, PT, R18, R9, PT ;  /* 0x000000091200720c */ /* 0x000fe40003f04070 */
[----:B0-----:R-:W-:-:S05]  /*1740*/  FMNMX.FTZ R24, R22, R19, !PT ;  /* 0x0000001316187209 */ /* 0x001fca0007810000 */
[----:B------:R-:W0:Y:S06]  /*1750*/  SHFL.BFLY PT, R17, R24, 0x2, 0x1f ;  /* 0x0c401f0018117f89 */ /* 0x000e2c00000e0000 */
[----:B------:R-:W-:-:S05]  /*1760*/  @!P0 IMAD.IADD R9, R9, 0x1, -R18 ;  /* 0x0000000109098824 */ /* 0x000fca00078e0a12 */
[----:B------:R-:W-:Y:S02]  /*1770*/  ISETP.GE.U32.AND P3, PT, R9, R18, PT ;  /* 0x000000120900720c */ /* 0x000fe40003f66070 */
[----:B------:R-:W-:Y:S02]  /*1780*/  @!P0 IADD3 R23, R23, 0x1, RZ ;  /* 0x0000000117178810 */ /* 0x000fe40007ffe0ff */
[----:B------:R-:W-:Y:S02]  /*1790*/  ISETP.NE.AND P0, PT, RZ, c[0x0][0x214], PT ;  /* 0x00008500ff007a0c */ /* 0x000fe40003f05270 */
[----:B0-----:R-:W-:-:S05]  /*17a0*/  FMNMX.FTZ R17, R24, R17, !PT ;  /* 0x0000001118117209 */ /* 0x001fca0007810000 */
[----:B------:R-:W0:Y:S02]  /*17b0*/  SHFL.BFLY PT, R18, R17, 0x1, 0x1f ;  /* 0x0c201f0011127f89 */ /* 0x000e2400000e0000 */
[----:B------:R-:W-:-:S05]  /*17c0*/  @P3 IADD3 R23, R23, 0x1, RZ ;  /* 0x0000000117173810 */ /* 0x000fca0007ffe0ff */
[----:B------:R-:W-:Y:S01]  /*17d0*/  @!P1 IMAD.MOV R23, RZ, RZ, -R23 ;  /* 0x000000ffff179224 */ /* 0x000fe200078e0a17 */
[----:B------:R-:W-:-:S05]  /*17e0*/  @!P0 LOP3.LUT R23, RZ, c[0x0][0x214], RZ, 0x33, !PT ;  /* 0x00008500ff178a12 */ /* 0x000fca00078e33ff */
[----:B------:R-:W-:-:S05]  /*17f0*/  IMAD R2, R2, R23, RZ ;  /* 0x0000001702027224 */ /* 0x000fca00078e02ff */
[----:B------:R-:W-:Y:S02]  /*1800*/  IABS R9, R2 ;  /* 0x0000000200097213 */ /* 0x000fe40000000000 */
[----:B0-----:R-:W-:-:S04]  /*1810*/  FMNMX.FTZ R18, R17, R18, !PT ;  /* 0x0000001211127209 */ /* 0x001fc80007810000 */
[C---:B------:R-:W-:Y:S01]  /*1820*/  FSETP.NEU.FTZ.AND P0, PT, R18.reuse, -INF , PT ;  /* 0xff8000001200780b */ /* 0x040fe20003f1d000 */
[----:B------:R-:W0:Y:S03]  /*1830*/  I2F.RP R22, R9 ;  /* 0x0000000900167306 */ /* 0x000e260000209400 */
[----:B------:R-:W-:-:S05]  /*1840*/  FSEL R17, R18, RZ, P0 ;  /* 0x000000ff12117208 */ /* 0x000fca0000000000 */
[C---:B------:R-:W-:Y:S02]  /*1850*/  FADD.FTZ R19, -R17.reuse, R34 ;  /* 0x0000002211137221 */ /* 0x040fe40000010100 */
[----:B------:R-:W-:Y:S02]  /*1860*/  FADD.FTZ R24, -R17, R33 ;  /* 0x0000002111187221 */ /* 0x000fe40000010100 */
[----:B------:R-:W-:Y:S02]  /*1870*/  FMUL.FTZ R19, R19, 1.4426950216293334961 ;  /* 0x3fb8aa3b13137820 */ /* 0x000fe40000410000 */
[----:B------:R-:W-:Y:S01]  /*1880*/  FMUL.FTZ R24, R24, 1.4426950216293334961 ;  /* 0x3fb8aa3b18187820 */ /* 0x000fe20000410000 */
[----:B------:R-:W-:Y:S08]  /*1890*/  I2F.U32.RP R23, R7 ;  /* 0x0000000700177306 */ /* 0x000ff00000209000 */
[----:B------:R-:W-:Y:S08]  /*18a0*/  MUFU.EX2 R19, R19 ;  /* 0x0000001300137308 */ /* 0x000ff00000000800 */
[----:B------:R-:W1:Y:S08]  /*18b0*/  MUFU.EX2 R18, R24 ;  /* 0x0000001800127308 */ /* 0x000e700000000800 */
[----:B0-----:R-:W0:Y:S01]  /*18c0*/  MUFU.RCP R22, R22 ;  /* 0x0000001600167308 */ /* 0x001e220000001000 */
[----:B-1----:R-:W-:-:S07]  /*18d0*/  FADD.FTZ R18, R19, R18 ;  /* 0x0000001213127221 */ /* 0x002fce0000010000 */
[----:B------:R-:W1:Y:S01]  /*18e0*/  MUFU.RCP R38, R23 ;  /* 0x0000001700267308 */ /* 0x000e620000001000 */
[----:B------:R-:W2:Y:S01]  /*18f0*/  SHFL.BFLY PT, R25, R18, 0x4, 0x1f ;  /* 0x0c801f0012197f89 */ /* 0x000ea200000e0000 */
[----:B0-----:R-:W-:-:S06]  /*1900*/  IADD3 R42, R22, 0xffffffe, RZ ;  /* 0x0ffffffe162a7810 */ /* 0x001fcc0007ffe0ff */
[----:B------:R-:W0:Y:S01]  /*1910*/  F2I.FTZ.U32.TRUNC.NTZ R43, R42 ;  /* 0x0000002a002b7305 */ /* 0x000e22000021f000 */
[----:B-1----:R-:W-:-:S07]  /*1920*/  IADD3 R38, R38, 0xffffffe, RZ ;  /* 0x0ffffffe26267810 */ /* 0x002fce0007ffe0ff */
[----:B------:R-:W1:Y:S01]  /*1930*/  F2I.FTZ.U32.TRUNC.NTZ R39, R38 ;  /* 0x0000002600277305 */ /* 0x000e62000021f000 */
[----:B------:R-:W-:Y:S02]  /*1940*/  IMAD.IADD R22, R6, 0x1, R9 ;  /* 0x0000000106167824 */ /* 0x000fe400078e0209 */
[----:B0-----:R-:W-:Y:S02]  /*1950*/  IMAD.MOV R30, RZ, RZ, -R43 ;  /* 0x000000ffff1e7224 */ /* 0x001fe400078e0a2b */
[----:B------:R-:W-:Y:S02]  /*1960*/  IMAD.MOV.U32 R42, RZ, RZ, RZ ;  /* 0x000000ffff2a7224 */ /* 0x000fe400078e00ff */
[----:B------:R-:W-:Y:S02]  /*1970*/  IMAD R30, R30, R9, RZ ;  /* 0x000000091e1e7224 */ /* 0x000fe400078e02ff */
[----:B--2---:R-:W-:Y:S01]  /*1980*/  FADD.FTZ R25, R18, R25 ;  /* 0x0000001912197221 */ /* 0x004fe20000010000 */
[----:B------:R-:W-:Y:S01]  /*1990*/  IABS R26, R2 ;  /* 0x00000002001a7213 */ /* 0x000fe20000000000 */
[----:B------:R-:W-:Y:S01]  /*19a0*/  IMAD.HI.U32 R30, R43, R30, R42 ;  /* 0x0000001e2b1e7227 */ /* 0x000fe200078e002a */
[----:B------:R-:W-:-:S02]  /*19b0*/  IABS R23, R22 ;  /* 0x0000001600177213 */ /* 0x000fc40000000000 */
[----:B------:R-:W0:Y:S01]  /*19c0*/  SHFL.BFLY PT, R24, R25, 0x2, 0x1f ;  /* 0x0c401f0019187f89 */ /* 0x000e2200000e0000 */
[----:B------:R-:W-:Y:S02]  /*19d0*/  IMAD.MOV R26, RZ, RZ, -R26 ;  /* 0x000000ffff1a7224 */ /* 0x000fe400078e0a1a */
[----:B-1----:R-:W-:Y:S02]  /*19e0*/  IMAD.MOV R6, RZ, RZ, -R39 ;  /* 0x000000ffff067224 */ /* 0x002fe400078e0a27 */
[----:B------:R-:W-:-:S04]  /*19f0*/  IMAD.HI.U32 R30, R30, R23, RZ ;  /* 0x000000171e1e7227 */ /* 0x000fc800078e00ff */
[----:B------:R-:W-:Y:S02]  /*1a00*/  IMAD R26, R30, R26, R23 ;  /* 0x0000001a1e1a7224 */ /* 0x000fe400078e0217 */
[----:B------:R-:W-:Y:S02]  /*1a10*/  IMAD R19, R6, R7, RZ ;  /* 0x0000000706137224 */ /* 0x000fe400078e02ff */
[----:B------:R-:W-:Y:S01]  /*1a20*/  IMAD.MOV.U32 R38, RZ, RZ, RZ ;  /* 0x000000ffff267224 */ /* 0x000fe200078e00ff */
[----:B------:R-:W-:Y:S02]  /*1a30*/  IABS R18, c[0x0][0x1c0] ;  /* 0x0000700000127a13 */ /* 0x000fe40000000000 */
[----:B------:R-:W-:Y:S01]  /*1a40*/  ISETP.GT.U32.AND P3, PT, R9, R26, PT ;  /* 0x0000001a0900720c */ /* 0x000fe20003f64070 */
[----:B------:R-:W-:Y:S01]  /*1a50*/  IMAD.HI.U32 R38, R39, R19, R38 ;  /* 0x0000001327267227 */ /* 0x000fe200078e0026 */
[----:B------:R-:W-:-:S03]  /*1a60*/  IABS R6, R4 ;  /* 0x0000000400067213 */ /* 0x000fc60000000000 */
[----:B------:R-:W-:Y:S02]  /*1a70*/  IMAD.MOV R18, RZ, RZ, -R18 ;  /* 0x000000ffff127224 */ /* 0x000fe400078e0a12 */
[----:B------:R-:W-:-:S04]  /*1a80*/  IMAD.HI.U32 R19, R38, R6, RZ ;  /* 0x0000000626137227 */ /* 0x000fc800078e00ff */
[----:B------:R-:W-:-:S04]  /*1a90*/  IMAD.HI.U32 R38, R38, R23, RZ ;  /* 0x0000001726267227 */ /* 0x000fc800078e00ff */
[-C--:B------:R-:W-:Y:S02]  /*1aa0*/  IMAD R6, R19, R18.reuse, R6 ;  /* 0x0000001213067224 */ /* 0x080fe400078e0206 */
[----:B------:R-:W-:Y:S01]  /*1ab0*/  IMAD R18, R38, R18, R23 ;  /* 0x0000001226127224 */ /* 0x000fe200078e0217 */
[-C--:B------:R-:W-:Y:S01]  /*1ac0*/  LOP3.LUT R23, R22, R9.reuse, RZ, 0x3c, !PT ;  /* 0x0000000916177212 */ /* 0x080fe200078e3cff */
[----:B0-----:R-:W-:Y:S02]  /*1ad0*/  FADD.FTZ R24, R25, R24 ;  /* 0x0000001819187221 */ /* 0x001fe40000010000 */
[----:B------:R-:W-:Y:S01]  /*1ae0*/  @!P3 IMAD.IADD R26, R26, 0x1, -R9 ;  /* 0x000000011a1ab824 */ /* 0x000fe200078e0a09 */
[----:B------:R-:W-:Y:S02]  /*1af0*/  ISETP.GE.AND P5, PT, R23, RZ, PT ;  /* 0x000000ff1700720c */ /* 0x000fe40003fa6270 */
[----:B------:R-:W0:Y:S02]  /*1b00*/  SHFL.BFLY PT, R23, R24, 0x1, 0x1f ;  /* 0x0c201f0018177f89 */ /* 0x000e2400000e0000 */
[----:B------:R-:W-:-:S02]  /*1b10*/  ISETP.GE.U32.AND P4, PT, R26, R9, PT ;  /* 0x000000091a00720c */ /* 0x000fc40003f86070 */
[C---:B------:R-:W-:Y:S02]  /*1b20*/  ISETP.GT.U32.AND P0, PT, R7.reuse, R6, PT ;  /* 0x000000060700720c */ /* 0x040fe40003f04070 */
[----:B------:R-:W-:Y:S02]  /*1b30*/  ISETP.GT.U32.AND P1, PT, R7, R18, PT ;  /* 0x000000120700720c */ /* 0x000fe40003f24070 */
[----:B------:R-:W-:-:S07]  /*1b40*/  @!P3 IADD3 R30, R30, 0x1, RZ ;  /* 0x000000011e1eb810 */ /* 0x000fce0007ffe0ff */
[----:B------:R-:W-:Y:S02]  /*1b50*/  @P4 IADD3 R30, R30, 0x1, RZ ;  /* 0x000000011e1e4810 */ /* 0x000fe40007ffe0ff */
[----:B------:R-:W-:Y:S01]  /*1b60*/  ISETP.GT.AND P4, PT, R3, RZ, PT ;  /* 0x000000ff0300720c */ /* 0x000fe20003f84270 */
[--C-:B------:R-:W-:Y:S02]  /*1b70*/  @!P0 IMAD.IADD R6, R6, 0x1, -R7.reuse ;  /* 0x0000000106068824 */ /* 0x100fe400078e0a07 */
[----:B------:R-:W-:Y:S01]  /*1b80*/  @!P1 IMAD.IADD R18, R18, 0x1, -R7 ;  /* 0x0000000112129824 */ /* 0x000fe200078e0a07 */
[----:B------:R-:W-:Y:S01]  /*1b90*/  LOP3.LUT R4, R4, c[0x0][0x1c0], RZ, 0x3c, !PT ;  /* 0x0000700004047a12 */ /* 0x000fe200078e3cff */
[----:B------:R-:W-:Y:S01]  /*1ba0*/  @!P5 IMAD.MOV R30, RZ, RZ, -R30 ;  /* 0x000000ffff1ed224 */ /* 0x000fe200078e0a1e */
[-C--:B------:R-:W-:Y:S02]  /*1bb0*/  ISETP.GE.U32.AND P3, PT, R6, R7.reuse, PT ;  /* 0x000000070600720c */ /* 0x080fe40003f66070 */
[----:B------:R-:W-:Y:S01]  /*1bc0*/  ISETP.GE.U32.AND P5, PT, R18, R7, PT ;  /* 0x000000071200720c */ /* 0x000fe20003fa6070 */
[----:B0-----:R-:W-:Y:S01]  /*1bd0*/  FADD.FTZ R23, R24, R23 ;  /* 0x0000001718177221 */ /* 0x001fe20000010000 */
[----:B------:R-:W-:-:S02]  /*1be0*/  SHF.R.S32.HI R6, RZ, 0x1f, R3 ;  /* 0x0000001fff067819 */ /* 0x000fc40000011403 */
[----:B------:R-:W-:Y:S02]  /*1bf0*/  @!P0 IADD3 R19, R19, 0x1, RZ ;  /* 0x0000000113138810 */ /* 0x000fe40007ffe0ff */
[----:B------:R-:W-:Y:S02]  /*1c00*/  LOP3.LUT R22, R22, c[0x0][0x1c0], RZ, 0x3c, !PT ;  /* 0x0000700016167a12 */ /* 0x000fe400078e3cff */
[----:B------:R-:W-:Y:S02]  /*1c10*/  ISETP.GE.AND P0, PT, R4, RZ, PT ;  /* 0x000000ff0400720c */ /* 0x000fe40003f06270 */
[----:B------:R-:W-:Y:S01]  /*1c20*/  LEA.HI.SX32 R7, R3, 0x1, 0x1 ;  /* 0x0000000103077811 */ /* 0x000fe200078f0aff */
[----:B------:R-:W-:Y:S01]  /*1c30*/  @!P4 IMAD.MOV R7, RZ, RZ, R6 ;  /* 0x000000ffff07c224 */ /* 0x000fe200078e0206 */
[----:B------:R-:W-:Y:S02]  /*1c40*/  @!P1 IADD3 R38, R38, 0x1, RZ ;  /* 0x0000000126269810 */ /* 0x000fe40007ffe0ff */
[----:B------:R-:W-:-:S02]  /*1c50*/  ISETP.GE.AND P1, PT, R22, RZ, PT ;  /* 0x000000ff1600720c */ /* 0x000fc40003f26270 */
[----:B------:R-:W-:Y:S02]  /*1c60*/  FSETP.NE.FTZ.AND P4, PT, R23, RZ, PT ;  /* 0x000000ff1700720b */ /* 0x000fe40003f95000 */
[----:B------:R-:W-:Y:S01]  /*1c70*/  ISETP.NE.AND P6, PT, R2, RZ, PT ;  /* 0x000000ff0200720c */ /* 0x000fe20003fc5270 */
[----:B------:R-:W-:Y:S01]  /*1c80*/  ULDC.U8 UR4, c[0x0][0x329] ;  /* 0x0000ca4000047ab9 */ /* 0x000fe20000000000 */
[----:B------:R-:W-:Y:S01]  /*1c90*/  @P3 IADD3 R19, R19, 0x1, RZ ;  /* 0x0000000113133810 */ /* 0x000fe20007ffe0ff */
[----:B------:R-:W-:Y:S01]  /*1ca0*/  IMAD.MOV.U32 R4, RZ, RZ, c[0x0][0x214] ;  /* 0x00008500ff047624 */ /* 0x000fe200078e00ff */
[----:B------:R-:W-:Y:S02]  /*1cb0*/  @P5 IADD3 R38, R38, 0x1, RZ ;  /* 0x0000000126265810 */ /* 0x000fe40007ffe0ff */
[----:B------:R-:W-:Y:S02]  /*1cc0*/  LOP3.LUT P5, RZ, R8, 0x7, RZ, 0xc0, !PT ;  /* 0x0000000708ff7812 */ /* 0x000fe400078ac0ff */
[----:B------:R-:W-:Y:S01]  /*1cd0*/  ISETP.NE.AND P3, PT, RZ, UR4, PT ;  /* 0x00000004ff007c0c */ /* 0x000fe2000bf65270 */
[----:B------:R-:W-:Y:S01]  /*1ce0*/  @!P0 IMAD.MOV R19, RZ, RZ, -R19 ;  /* 0x000000ffff138224 */ /* 0x000fe200078e0a13 */
[----:B------:R-:W-:-:S02]  /*1cf0*/  ISETP.GT.AND P0, PT, R2, RZ, PT ;  /* 0x000000ff0200720c */ /* 0x000fc40003f04270 */
[----:B------:R-:W-:Y:S01]  /*1d00*/  ISETP.GT.OR P5, PT, R8, 0x7f, P5 ;  /* 0x0000007f0800780c */ /* 0x000fe20002fa4670 */
[----:B------:R-:W-:Y:S01]  /*1d10*/  @!P1 IMAD.MOV R38, RZ, RZ, -R38 ;  /* 0x000000ffff269224 */ /* 0x000fe200078e0a26 */
[----:B------:R-:W-:Y:S02]  /*1d20*/  SEL R8, R4, 0x1, !P3 ;  /* 0x0000000104087807 */ /* 0x000fe40005800000 */
[----:B------:R-:W0:Y:S01]  /*1d30*/  @P4 MUFU.LG2 R4, R23 ;  /* 0x0000001700044308 */ /* 0x000e220000000c00 */
[----:B------:R-:W-:Y:S02]  /*1d40*/  ISETP.NE.AND P1, PT, RZ, c[0x0][0x1c0], PT ;  /* 0x00007000ff007a0c */ /* 0x000fe40003f25270 */
[----:B------:R-:W-:Y:S02]  /*1d50*/  LOP3.LUT R6, RZ, c[0x0][0x1c0], RZ, 0x33, !PT ;  /* 0x00007000ff067a12 */ /* 0x000fe400078e33ff */
[----:B------:R-:W-:Y:S02]  /*1d60*/  @!P6 LOP3.LUT R30, RZ, R9, RZ, 0x33, !PT ;  /* 0x00000009ff1ee212 */ /* 0x000fe400078e33ff */
[----:B------:R-:W-:-:S02]  /*1d70*/  SEL R25, R6, R19, !P1 ;  /* 0x0000001306197207 */ /* 0x000fc40004800000 */
[----:B------:R-:W-:Y:S02]  /*1d80*/  SHF.R.S32.HI R18, RZ, 0x1f, R2 ;  /* 0x0000001fff127819 */ /* 0x000fe40000011402 */
[----:B------:R-:W-:Y:S02]  /*1d90*/  SEL R31, R6, R38, !P1 ;  /* 0x00000026061f7207 */ /* 0x000fe40004800000 */
[----:B------:R-:W-:Y:S02]  /*1da0*/  ISETP.LT.U32.AND P1, PT, R20, R30, PT ;  /* 0x0000001e1400720c */ /* 0x000fe40003f21070 */
[----:B------:R-:W-:Y:S01]  /*1db0*/  SHF.R.S32.HI R19, RZ, 0x1f, R30 ;  /* 0x0000001fff137819 */ /* 0x000fe2000001141e */
[-C--:B------:R-:W-:Y:S01]  /*1dc0*/  IMAD R6, R25, R8.reuse, RZ ;  /* 0x0000000819067224 */ /* 0x080fe200078e02ff */
[----:B------:R-:W-:Y:S01]  /*1dd0*/  LEA.HI.SX32 R9, R2, 0x1, 0x1 ;  /* 0x0000000102097811 */ /* 0x000fe200078f0aff */
[----:B------:R-:W-:Y:S01]  /*1de0*/  @!P0 IMAD.MOV R9, RZ, RZ, R18 ;  /* 0x000000ffff098224 */ /* 0x000fe200078e0212 */
[----:B------:R-:W-:Y:S01]  /*1df0*/  ISETP.LT.AND.EX P1, PT, R21, R19, PT, P1 ;  /* 0x000000131500720c */ /* 0x000fe20003f21310 */
[----:B------:R-:W-:Y:S01]  /*1e00*/  IMAD R8, R31, R8, RZ ;  /* 0x000000081f087224 */ /* 0x000fe200078e02ff */
[----:B------:R-:W-:Y:S01]  /*1e10*/  BSSY B1, `(.L_x_152) ;  /* 0x00001cc000017945 */ /* 0x000fe20003800000 */
[----:B------:R-:W-:-:S02]  /*1e20*/  IMAD R7, R7, R6, RZ ;  /* 0x0000000607077224 */ /* 0x000fc400078e02ff */
[----:B------:R-:W-:Y:S02]  /*1e30*/  IMAD.MOV.U32 R31, RZ, RZ, 0x7f800000 ;  /* 0x7f800000ff1f7424 */ /* 0x000fe400078e00ff */
[----:B------:R-:W-:Y:S01]  /*1e40*/  IMAD R6, R8, R9, RZ ;  /* 0x0000000908067224 */ /* 0x000fe200078e02ff */
        /* <DEDUP_REMOVED lines=40> */
[----:B------:R-:W-:Y:S05]  /*20d0*/  CALL.REL.NOINC `($__internal_3_$__cuda_sm20_div_s64) ;  /* 0x0000257000007944 */ /* 0x000fea0003c00000 */
        /* <DEDUP_REMOVED lines=10> */
.L_x_156:
        /* <DEDUP_REMOVED lines=22> */
.L_x_157:
[----:B------:R-:W-:Y:S05]  /*22e0*/  BSYNC B0 ;  /* 0x0000000000007941 */ /* 0x000fea0003800000 */
.L_x_155:
[----:B------:R-:W-:Y:S01]  /*22f0*/  LOP3.LUT R19, R17, R0, RZ, 0xfc, !PT ;  /* 0x0000000011137212 */ /* 0x000fe200078efcff */
[----:B------:R-:W-:Y:S03]  /*2300*/  BSSY B0, `(.L_x_158) ;  /* 0x0000028000007945 */ /* 0x000fe60003800000 */
[----:B------:R-:W-:-:S13]  /*2310*/  ISETP.NE.U32.AND P0, PT, R19, RZ, PT ;  /* 0x000000ff1300720c */ /* 0x000fda0003f05070 */
[----:B------:R-:W-:Y:S05]  /*2320*/  @!P0 BRA `(.L_x_159) ;  /* 0x000000f000008947 */ /* 0x000fea0003800000 */
[----:B------:R-:W-:Y:S01]  /*2330*/  IMAD.MOV.U32 R26, RZ, RZ, R29 ;  /* 0x000000ffff1a7224 */ /* 0x000fe200078e001d */
[----:B------:R-:W-:Y:S02]  /*2340*/  MOV R25, R0 ;  /* 0x0000000000197202 */ /* 0x000fe40000000f00 */
[----:B------:R-:W-:Y:S02]  /*2350*/  MOV R24, 0x2370 ;  /* 0x0000237000187802 */ /* 0x000fe40000000f00 */
[----:B------:R-:W-:Y:S05]  /*2360*/  CALL.REL.NOINC `($__internal_3_$__cuda_sm20_div_s64) ;  /* 0x000022e000007944 */ /* 0x000fea0003c00000 */
        /* <DEDUP_REMOVED lines=11> */
.L_x_159:
        /* <DEDUP_REMOVED lines=22> */
.L_x_160:
[----:B------:R-:W-:Y:S05]  /*2580*/  BSYNC B0 ;  /* 0x0000000000007941 */ /* 0x000fea0003800000 */
.L_x_158:
        /* <DEDUP_REMOVED lines=11> */
[----:B------:R-:W-:Y:S05]  /*2640*/  CALL.REL.NOINC `($__internal_3_$__cuda_sm20_div_s64) ;  /* 0x0000200000007944 */ /* 0x000fea0003c00000 */
[----:B------:R-:W-:-:S04]  /*2650*/  IADD3 R17, P0, RZ, -R20, RZ ;  /* 0x80000014ff117210 */ /* 0x000fc80007f1e0ff */
[----:B------:R-:W-:Y:S01]  /*2660*/  IADD3.X R18, RZ, ~R21, RZ, P0, !PT ;  /* 0x80000015ff127210 */ /* 0x000fe200007fe4ff */
[----:B------:R-:W-:-:S04]  /*2670*/  IMAD.WIDE.U32 R42, R5, R17, R42 ;  /* 0x00000011052a7225 */ /* 0x000fc800078e002a */
[----:B------:R-:W-:-:S04]  /*2680*/  IMAD R18, R18, R5, RZ ;  /* 0x0000000512127224 */ /* 0x000fc800078e02ff */
[----:B------:R-:W-:-:S05]  /*2690*/  IMAD R4, R4, R17, R18 ;  /* 0x0000001104047224 */ /* 0x000fca00078e0212 */
[----:B------:R-:W-:Y:S01]  /*26a0*/  IADD3 R4, R43, R4, RZ ;  /* 0x000000042b047210 */ /* 0x000fe20007ffe0ff */
[----:B------:R-:W-:Y:S05]  /*26b0*/  BRA `(.L_x_163) ;  /* 0x0000016000007947 */ /* 0x000fea0003800000 */
.L_x_162:
        /* <DEDUP_REMOVED lines=22> */
.L_x_163:
[----:B------:R-:W-:Y:S05]  /*2820*/  BSYNC B0 ;  /* 0x0000000000007941 */ /* 0x000fea0003800000 */
.L_x_161:
        /* <DEDUP_REMOVED lines=38> */
[----:B------:R-:W-:Y:S05]  /*2a90*/  CALL.REL.NOINC `($__internal_3_$__cuda_sm20_div_s64) ;  /* 0x00001bb000007944 */ /* 0x000fea0003c00000 */
        /* <DEDUP_REMOVED lines=12> */
.L_x_165:
        /* <DEDUP_REMOVED lines=23> */
.L_x_166:
[----:B------:R-:W-:Y:S05]  /*2cd0*/  BSYNC B0 ;  /* 0x0000000000007941 */ /* 0x000fea0003800000 */
.L_x_164:
        /* <DEDUP_REMOVED lines=19> */
.L_x_168:
        /* <DEDUP_REMOVED lines=22> */
.L_x_169:
[----:B------:R-:W-:Y:S05]  /*2f70*/  BSYNC B0 ;  /* 0x0000000000007941 */ /* 0x000fea0003800000 */
.L_x_167:
        /* <DEDUP_REMOVED lines=19> */
.L_x_171:
        /* <DEDUP_REMOVED lines=23> */
.L_x_172:
[----:B------:R-:W-:Y:S05]  /*3220*/  BSYNC B0 ;  /* 0x0000000000007941 */ /* 0x000fea0003800000 */
.L_x_170:
[----:B------:R-:W-:Y:S01]  /*3230*/  SHF.R.S32.HI R18, RZ, 0x1f, R7 ;  /* 0x0000001fff127819 */ /* 0x000fe20000011407 */
[----:B------:R-:W-:Y:S01]  /*3240*/  IMAD R13, R21, R7, RZ ;  /* 0x00000007150d7224 */ /* 0x000fe200078e02ff */
[----:B------:R-:W-:Y:S01]  /*3250*/  BSSY B0, `(.L_x_173) ;  /* 0x000003b000007945 */ /* 0x000fe20003800000 */
[----:B------:R-:W-:Y:S02]  /*3260*/  IMAD R53, R29, c[0x0][0x214], RZ ;  /* 0x000085001d357a24 */ /* 0x000fe400078e02ff */
[----:B------:R-:W-:Y:S02]  /*3270*/  IMAD R13, R18, R20, R13 ;  /* 0x00000014120d7224 */ /* 0x000fe400078e020d */
[----:B------:R-:W-:Y:S01]  /*3280*/  IMAD R18, R12, R3, RZ ;  /* 0x000000030c127224 */ /* 0x000fe200078e02ff */
[----:B------:R-:W-:Y:S01]  /*3290*/  LOP3.LUT R12, R47, R10, RZ, 0xfc, !PT ;  /* 0x0000000a2f0c7212 */ /* 0x000fe200078efcff */
[----:B------:R-:W-:Y:S01]  /*32a0*/  IMAD.WIDE.U32 R48, R20, R7, RZ ;  /* 0x0000000714307225 */ /* 0x000fe200078e00ff */
[----:B------:R-:W-:-:S02]  /*32b0*/  SHF.R.S32.HI R7, RZ, 0x1f, R3 ;  /* 0x0000001fff077819 */ /* 0x000fc40000011403 */
[----:B------:R-:W-:Y:S01]  /*32c0*/  ISETP.NE.U32.AND P0, PT, R12, RZ, PT ;  /* 0x000000ff0c00720c */ /* 0x000fe20003f05070 */
[----:B------:R-:W-:Y:S01]  /*32d0*/  IMAD R14, R14, R53, RZ ;  /* 0x000000350e0e7224 */ /* 0x000fe200078e02ff */
[----:B------:R-:W-:Y:S01]  /*32e0*/  SHF.R.S32.HI R17, RZ, 0x1f, R53 ;  /* 0x0000001fff117819 */ /* 0x000fe20000011435 */
[----:B------:R-:W-:Y:S01]  /*32f0*/  IMAD R7, R7, R50, R18 ;  /* 0x0000003207077224 */ /* 0x000fe200078e0212 */
[----:B------:R-:W-:Y:S01]  /*3300*/  IADD3 R12, R49, R13, RZ ;  /* 0x0000000d310c7210 */ /* 0x000fe20007ffe0ff */
[----:B------:R-:W-:-:S04]  /*3310*/  IMAD.WIDE.U32 R50, R50, R3, RZ ;  /* 0x0000000332327225 */ /* 0x000fc800078e00ff */
[----:B------:R-:W-:Y:S01]  /*3320*/  IMAD R3, R17, R16, R14 ;  /* 0x0000001011037224 */ /* 0x000fe200078e020e */
[----:B------:R-:W-:Y:S01]  /*3330*/  IADD3 R7, R51, R7, RZ ;  /* 0x0000000733077210 */ /* 0x000fe20007ffe0ff */
[----:B------:R-:W-:-:S05]  /*3340*/  IMAD.WIDE.U32 R52, R16, R53, RZ ;  /* 0x0000003510347225 */ /* 0x000fca00078e00ff */
[----:B------:R-:W-:Y:S01]  /*3350*/  IADD3 R3, R53, R3, RZ ;  /* 0x0000000335037210 */ /* 0x000fe20007ffe0ff */
[----:B------:R-:W-:Y:S05]  /*3360*/  @!P0 BRA `(.L_x_174) ;  /* 0x0000012000008947 */ /* 0x000fea0003800000 */
[----:B------:R-:W-:Y:S01]  /*3370*/  IMAD.MOV.U32 R18, RZ, RZ, R46 ;  /* 0x000000ffff127224 */ /* 0x000fe200078e002e */
[----:B------:R-:W-:Y:S01]  /*3380*/  MOV R26, R11 ;  /* 0x0000000b001a7202 */ /* 0x000fe20000000f00 */
[----:B------:R-:W-:Y:S01]  /*3390*/  IMAD.MOV.U32 R17, RZ, RZ, R47 ;  /* 0x000000ffff117224 */ /* 0x000fe200078e002f */
[----:B------:R-:W-:Y:S02]  /*33a0*/  MOV R25, R10 ;  /* 0x0000000a00197202 */ /* 0x000fe40000000f00 */
[----:B------:R-:W-:Y:S02]  /*33b0*/  MOV R24, 0x33d0 ;  /* 0x000033d000187802 */ /* 0x000fe40000000f00 */
[----:B------:R-:W-:Y:S05]  /*33c0*/  CALL.REL.NOINC `($__internal_3_$__cuda_sm20_div_s64) ;  /* 0x0000128000007944 */ /* 0x000fea0003c00000 */
        /* <DEDUP_REMOVED lines=12> */
.L_x_174:
        /* <DEDUP_REMOVED lines=23> */
.L_x_175:
[----:B------:R-:W-:Y:S05]  /*3600*/  BSYNC B0 ;  /* 0x0000000000007941 */ /* 0x000fea0003800000 */
.L_x_173:
        /* <DEDUP_REMOVED lines=29> */
.L_x_177:
        /* <DEDUP_REMOVED lines=23> */
.L_x_178:
[----:B------:R-:W-:Y:S05]  /*3950*/  BSYNC B0 ;  /* 0x0000000000007941 */ /* 0x000fea0003800000 */
.L_x_176:
        /* <DEDUP_REMOVED lines=20> */
.L_x_154:
[----:B------:R-:W-:-:S04]  /*3aa0*/  LEA R2, P0, R38, c[0x0][0x200], 0x2 ;  /* 0x0000800026027a11 */ /* 0x000fc800078010ff */
[----:B------:R-:W-:-:S05]  /*3ab0*/  LEA.HI.X R3, R38, c[0x0][0x204], R39, 0x2, P0 ;  /* 0x0000810026037a11 */ /* 0x000fca00000f1427 */
[----:B------:R0:W-:Y:S04]  /*3ac0*/  STG.E [R2.64], R31 ;  /* 0x0000001f02007986 */ /* 0x0001e8000c10190a */
.L_x_153:
[----:B------:R-:W-:Y:S05]  /*3ad0*/  BSYNC B1 ;  /* 0x0000000000017941 */ /* 0x000fea0003800000 */
.L_x_152:
[C---:B------:R-:W-:Y:S01]  /*3ae0*/  ISETP.GE.OR P0, PT, R36.reuse, c[0x0][0x314], P2 ;  /* 0x0000c50024007a0c */ /* 0x040fe20001706670 */
[----:B------:R-:W-:Y:S01]  /*3af0*/  HFMA2.MMA R13, -RZ, RZ, 0, 0 ;  /* 0x00000000ff0d7435 */ /* 0x000fe200000001ff */
[C---:B------:R-:W-:Y:S01]  /*3b00*/  IADD3 R0, R36.reuse, 0x8, RZ ;  /* 0x0000000824007810 */ /* 0x040fe20007ffe0ff */
[----:B------:R-:W-:Y:S01]  /*3b10*/  IMAD.SHL.U32 R36, R36, 0x4, RZ ;  /* 0x0000000424247824 */ /* 0x000fe200078e00ff */
[----:B------:R-:W-:Y:S01]  /*3b20*/  CS2R R10, SRZ ;  /* 0x00000000000a7805 */ /* 0x000fe2000001ff00 */
[----:B------:R-:W-:Y:S01]  /*3b30*/  CS2R R8, SRZ ;  /* 0x0000000000087805 */ /* 0x000fe2000001ff00 */
[----:B------:R-:W-:Y:S01]  /*3b40*/  ISETP.GE.OR P2, PT, R0, c[0x0][0x314], P2 ;  /* 0x0000c50000007a0c */ /* 0x000fe20001746670 */
[----:B------:R-:W-:Y:S01]  /*3b50*/  IMAD.MOV.U32 R0, RZ, RZ, c[0x0][0x314] ;  /* 0x0000c500ff007624 */ /* 0x000fe200078e00ff */
[----:B------:R-:W-:-:S05]  /*3b60*/  CS2R R6, SRZ ;  /* 0x0000000000067805 */ /* 0x000fca000001ff00 */
[----:B0-----:R-:W-:Y:S01]  /*3b70*/  @!P0 FADD.FTZ R4, -R31, R34 ;  /* 0x000000221f048221 */ /* 0x001fe20000010100 */
[----:B------:R-:W-:-:S03]  /*3b80*/  IADD3 R34, R36, 0x20, RZ ;  /* 0x0000002024227810 */ /* 0x000fc60007ffe0ff */
[----:B------:R-:W-:Y:S02]  /*3b90*/  @!P0 FMUL.FTZ R4, R4, 1.4426950216293334961 ;  /* 0x3fb8aa3b04048820 */ /* 0x000fe40000410000 */
[----:B------:R-:W-:Y:S01]  /*3ba0*/  @!P2 FADD.FTZ R31, -R31, R33 ;  /* 0x000000211f1fa221 */ /* 0x000fe20000010100 */
[----:B------:R-:W-:-:S03]  /*3bb0*/  IADD3 R33, R36, 0x40, RZ ;  /* 0x0000004024217810 */ /* 0x000fc60007ffe0ff */
[----:B------:R-:W0:Y:S01]  /*3bc0*/  @!P0 MUFU.EX2 R4, R4 ;  /* 0x0000000400048308 */ /* 0x000e220000000800 */
[----:B------:R-:W-:-:S07]  /*3bd0*/  @!P2 FMUL.FTZ R2, R31, 1.4426950216293334961 ;  /* 0x3fb8aa3b1f02a820 */ /* 0x000fce0000410000 */
[----:B------:R-:W1:Y:S01]  /*3be0*/  @!P2 MUFU.EX2 R2, R2 ;  /* 0x000000020002a308 */ /* 0x000e620000000800 */
[----:B0-----:R0:W-:Y:S01]  /*3bf0*/  @!P0 STS [R27.X4], R4 ;  /* 0x000000041b008388 */ /* 0x0011e20000004800 */
[----:B------:R-:W-:Y:S01]  /*3c00*/  ISETP.GE.AND P0, PT, R0, 0x1, PT ;  /* 0x000000010000780c */ /* 0x000fe20003f06270 */
[----:B------:R-:W-:Y:S02]  /*3c10*/  IMAD.MOV.U32 R0, RZ, RZ, RZ ;  /* 0x000000ffff007224 */ /* 0x000fe400078e00ff */
[----:B-1----:R1:W-:Y:S01]  /*3c20*/  @!P2 STS [R27.X4+0x220], R2 ;  /* 0x000220021b00a388 */ /* 0x0023e20000004800 */
[----:B0-----:R-:W-:Y:S01]  /*3c30*/  CS2R R4, SRZ ;  /* 0x0000000000047805 */ /* 0x001fe2000001ff00 */
[----:B-1----:R-:W-:Y:S02]  /*3c40*/  CS2R R2, SRZ ;  /* 0x0000000000027805 */ /* 0x002fe4000001ff00 */
        /* <DEDUP_REMOVED lines=25> */
.L_x_182:
        /* <DEDUP_REMOVED lines=15> */
.L_x_181:
[----:B------:R-:W-:Y:S05]  /*3ed0*/  BSYNC B0 ;  /* 0x0000000000007941 */ /* 0x000fea0003800000 */
.L_x_180:
        /* <DEDUP_REMOVED lines=19> */
.L_x_179:
        /* <DEDUP_REMOVED lines=100> */
        .weak           $__internal_3_$__cuda_sm20_div_s64
        .type           $__internal_3_$__cuda_sm20_div_s64,@function
        .size           $__internal_3_$__cuda_sm20_div_s64,(.L_x_6067 - $__internal_3_$__cuda_sm20_div_s64)
$__internal_3_$__cuda_sm20_div_s64:
        /* <DEDUP_REMOVED lines=25> */
[----:B------:R-:W-:Y:S02]  /*47e0*/  IADD3 R21, P0, RZ, -R58, RZ ;  /* 0x8000003aff157210 */ /* 0x000fe40007f1e0ff */
[----:B------:R-:W-:Y:S01]  /*47f0*/  ISETP.GE.AND P1, PT, R17, RZ, PT ;  /* 0x000000ff1100720c */ /* 0x000fe20003f26270 */
[----:B------:R-:W-:Y:S02]  /*4800*/  IMAD R19, R22, R44, R19 ;  /* 0x0000002c16137224 */ /* 0x000fe400078e0213 */
[----:B------:R-:W-:-:S04]  /*4810*/  IMAD.HI.U32 R56, R57, R21, RZ ;  /* 0x0000001539387227 */ /* 0x000fc800078e00ff */
[----:B------:R-:W-:Y:S01]  /*4820*/  IMAD.X R19, RZ, RZ, ~R19, P0 ;  /* 0x000000ffff137224 */ /* 0x000fe200000e0e13 */
[----:B------:R-:W-:-:S03]  /*4830*/  IADD3 R20, P0, RZ, -R18, RZ ;  /* 0x80000012ff147210 */ /* 0x000fc60007f1e0ff */
[----:B------:R-:W-:Y:S01]  /*4840*/  IMAD.WIDE.U32 R56, P6, R57, R19, R56 ;  /* 0x0000001339387225 */ /* 0x000fe200078c0038 */
[----:B------:R-:W-:-:S05]  /*4850*/  SEL R20, R20, R18, !P1 ;  /* 0x0000001214147207 */ /* 0x000fca0004800000 */
[----:B------:R-:W-:-:S04]  /*4860*/  IMAD.HI.U32 R30, P5, R22, R21, R56 ;  /* 0x00000015161e7227 */ /* 0x000fc800078a0038 */
[CC--:B------:R-:W-:Y:S02]  /*4870*/  IMAD R21, R22.reuse, R19.reuse, RZ ;  /* 0x0000001316157224 */ /* 0x0c0fe400078e02ff */
[----:B------:R-:W-:-:S03]  /*4880*/  IMAD.HI.U32 R19, R22, R19, RZ ;  /* 0x0000001316137227 */ /* 0x000fc600078e00ff */
[----:B------:R-:W-:Y:S01]  /*4890*/  IADD3 R21, P4, R21, R30, RZ ;  /* 0x0000001e15157210 */ /* 0x000fe20007f9e0ff */
[----:B------:R-:W-:Y:S02]  /*48a0*/  IMAD.X R30, RZ, RZ, ~R17, P0 ;  /* 0x000000ffff1e7224 */ /* 0x000fe400000e0e11 */
[----:B------:R-:W-:Y:S02]  /*48b0*/  IMAD.X R22, R19, 0x1, R22, P6 ;  /* 0x0000000113167824 */ /* 0x000fe400030e0616 */
[----:B------:R-:W-:Y:S01]  /*48c0*/  IMAD.HI.U32 R56, R21, R20, RZ ;  /* 0x0000001415387227 */ /* 0x000fe200078e00ff */
[----:B------:R-:W-:Y:S02]  /*48d0*/  SEL R19, R30, R17, !P1 ;  /* 0x000000111e137207 */ /* 0x000fe40004800000 */
[----:B------:R-:W-:Y:S01]  /*48e0*/  IADD3.X R22, RZ, RZ, R22, P4, P5 ;  /* 0x000000ffff167210 */ /* 0x000fe200027ea416 */
[----:B------:R-:W-:-:S04]  /*48f0*/  IMAD.MOV.U32 R57, RZ, RZ, RZ ;  /* 0x000000ffff397224 */ /* 0x000fc800078e00ff */
        /* <DEDUP_REMOVED lines=10> */
[-C--:B------:R-:W-:Y:S01]  /*49a0*/  ISETP.GE.U32.AND P4, PT, R20, R44.reuse, PT ;  /* 0x0000002c1400720c */ /* 0x080fe20003f86070 */
[-C--:B------:R-:W-:Y:S01]  /*49b0*/  IMAD R22, R30, R44.reuse, R21 ;  /* 0x0000002c1e167224 */ /* 0x080fe200078e0215 */
[----:B------:R-:W-:-:S03]  /*49c0*/  IADD3 R21, P1, R20, -R44, RZ ;  /* 0x8000002c14157210 */ /* 0x000fc60007f3e0ff */
[----:B------:R-:W-:Y:S01]  /*49d0*/  IMAD.X R19, R19, 0x1, ~R22, P0 ;  /* 0x0000000113137824 */ /* 0x000fe200000e0e16 */
[----:B------:R-:W-:-:S03]  /*49e0*/  IADD3 R23, P0, R32, 0x1, RZ ;  /* 0x0000000120177810 */ /* 0x000fc60007f1e0ff */
[C---:B------:R-:W-:Y:S01]  /*49f0*/  IMAD.X R22, R19.reuse, 0x1, ~R45, P1 ;  /* 0x0000000113167824 */ /* 0x040fe200008e0e2d */
[----:B------:R-:W-:Y:S01]  /*4a00*/  ISETP.GE.U32.AND.EX P4, PT, R19, R45, PT, P4 ;  /* 0x0000002d1300720c */ /* 0x000fe20003f86140 */
[----:B------:R-:W-:-:S03]  /*4a10*/  IMAD.X R35, RZ, RZ, R30, P0 ;  /* 0x000000ffff237224 */ /* 0x000fc600000e061e */
[----:B------:R-:W-:Y:S02]  /*4a20*/  SEL R21, R21, R20, P4 ;  /* 0x0000001415157207 */ /* 0x000fe40002000000 */
[----:B------:R-:W-:Y:S02]  /*4a30*/  SEL R19, R22, R19, P4 ;  /* 0x0000001316137207 */ /* 0x000fe40002000000 */
[----:B------:R-:W-:Y:S02]  /*4a40*/  SEL R23, R23, R32, P4 ;  /* 0x0000002017177207 */ /* 0x000fe40002000000 */
[----:B------:R-:W-:Y:S02]  /*4a50*/  ISETP.GE.U32.AND P0, PT, R21, R44, PT ;  /* 0x0000002c1500720c */ /* 0x000fe40003f06070 */
[----:B------:R-:W-:Y:S02]  /*4a60*/  SEL R35, R35, R30, P4 ;  /* 0x0000001e23237207 */ /* 0x000fe40002000000 */
[----:B------:R-:W-:-:S02]  /*4a70*/  IADD3 R20, P1, R23, 0x1, RZ ;  /* 0x0000000117147810 */ /* 0x000fc40007f3e0ff */
[----:B------:R-:W-:Y:S02]  /*4a80*/  ISETP.GE.U32.AND.EX P0, PT, R19, R45, PT, P0 ;  /* 0x0000002d1300720c */ /* 0x000fe40003f06100 */
[----:B------:R-:W-:Y:S02]  /*4a90*/  IADD3.X R22, RZ, R35, RZ, P1, !PT ;  /* 0x00000023ff167210 */ /* 0x000fe40000ffe4ff */
[----:B------:R-:W-:Y:S01]  /*4aa0*/  SEL R20, R20, R23, P0 ;  /* 0x0000001714147207 */ /* 0x000fe20000000000 */
[----:B------:R-:W-:Y:S01]  /*4ab0*/  IMAD.MOV.U32 R23, RZ, RZ, 0x0 ;  /* 0x00000000ff177424 */ /* 0x000fe200078e00ff */
[----:B------:R-:W-:Y:S02]  /*4ac0*/  LOP3.LUT R19, R25, R17, RZ, 0x3c, !PT ;  /* 0x0000001119137212 */ /* 0x000fe400078e3cff */
[----:B------:R-:W-:Y:S02]  /*4ad0*/  SEL R22, R22, R35, P0 ;  /* 0x0000002316167207 */ /* 0x000fe40000000000 */
[----:B------:R-:W-:-:S02]  /*4ae0*/  IADD3 R21, P1, RZ, -R20, RZ ;  /* 0x80000014ff157210 */ /* 0x000fc40007f3e0ff */
[----:B------:R-:W-:Y:S02]  /*4af0*/  ISETP.GE.AND P4, PT, R19, RZ, PT ;  /* 0x000000ff1300720c */ /* 0x000fe40003f86270 */
[----:B------:R-:W-:Y:S01]  /*4b00*/  ISETP.NE.U32.AND P0, PT, R26, RZ, PT ;  /* 0x000000ff1a00720c */ /* 0x000fe20003f05070 */
[----:B------:R-:W-:Y:S01]  /*4b10*/  IMAD.X R19, RZ, RZ, ~R22, P1 ;  /* 0x000000ffff137224 */ /* 0x000fe200008e0e16 */
[----:B------:R-:W-:Y:S02]  /*4b20*/  SEL R21, R21, R20, !P4 ;  /* 0x0000001415157207 */ /* 0x000fe40006000000 */
[----:B------:R-:W-:Y:S02]  /*4b30*/  ISETP.NE.AND.EX P0, PT, R25, RZ, PT, P0 ;  /* 0x000000ff1900720c */ /* 0x000fe40003f05300 */
[----:B------:R-:W-:Y:S01]  /*4b40*/  SEL R19, R19, R22, !P4 ;  /* 0x0000001613137207 */ /* 0x000fe20006000000 */
[----:B------:R-:W-:Y:S01]  /*4b50*/  IMAD.MOV.U32 R22, RZ, RZ, R24 ;  /* 0x000000ffff167224 */ /* 0x000fe200078e0018 */
[----:B------:R-:W-:-:S02]  /*4b60*/  SEL R20, R21, 0xffffffff, P0 ;  /* 0xffffffff15147807 */ /* 0x000fc40000000000 */
[----:B------:R-:W-:Y:S01]  /*4b70*/  SEL R21, R19, 0xffffffff, P0 ;  /* 0xffffffff13157807 */ /* 0x000fe20000000000 */
[----:B------:R-:W-:Y:S06]  /*4b80*/  RET.REL.NODEC R22 `(_ZN5flash32flash_fwd_splitkv_combine_kernelI23Flash_fwd_kernel_traitsILi96ELi64ELi128ELi4ELb0ELb0EN7cutlass6half_tE19Flash_kernel_traitsILi96ELi64ELi128ELi4ES3_EELi16ELi4ELb0EEEvNS_16Flash_fwd_paramsE) ;  /* 0xffffb47016007950 */ /* 0x000fec0003c3ffff */
.L_x_183:
        /* <DEDUP_REMOVED lines=15> */
.L_x_6067:


//--------------------- .text._ZN5flash32flash_fwd_splitkv_combine_kernelI23Flash_fwd_kernel_traitsILi96ELi64ELi128ELi4ELb0ELb0EN7cutlass6half_tE19Flash_kernel_traitsILi96ELi64ELi128ELi4ES3_EELi16ELi3ELb0EEEvNS_16Flash_fwd_paramsE --------------------------
	.section	.text._ZN5flash32flash_fwd_splitkv_combine_kernelI23Flash_fwd_kernel_traitsILi96ELi64ELi128ELi4ELb0ELb0EN7cutlass6half_tE19Flash_kernel_traitsILi96ELi64ELi128ELi4ES3_EELi16ELi3ELb0EEEvNS_16Flash_fwd_paramsE,"ax",@progbits
	.sectioninfo	@"SHI_REGISTERS=54"
	.align	128
        .global         _ZN5flash32flash_fwd_splitkv_combine_kernelI23Flash_fwd_kernel_traitsILi96ELi64ELi128ELi4ELb0ELb0EN7cutlass6half_tE19Flash_kernel_traitsILi96ELi64ELi128ELi4ES3_EELi16ELi3ELb0EEEvNS_16Flash_fwd_paramsE
        .type           _ZN5flash32flash_fwd_splitkv_combine_kernelI23Flash_fwd_kernel_traitsILi96ELi64ELi128ELi4ELb0ELb0EN7cutlass6half_tE19Flash_kernel_traitsILi96ELi64ELi128ELi4ES3_EELi16ELi3ELb0EEEvNS_16Flash_fwd_paramsE,@function
        .size           _ZN5flash32flash_fwd_splitkv_combine_kernelI23Flash_fwd_kernel_traitsILi96ELi64ELi128ELi4ELb0ELb0EN7cutlass6half_tE19Flash_kernel_traitsILi96ELi64ELi128ELi4ES3_EELi16ELi3ELb0EEEvNS_16Flash_fwd_paramsE,(.L_x_6068 - _ZN5flash32flash_fwd_splitkv_combine_kernelI23Flash_fwd_kernel_traitsILi96ELi64ELi128ELi4ELb0ELb0EN7cutlass6half_tE19Flash_kernel_traitsILi96ELi64ELi128ELi4ES3_EELi16ELi3ELb0EEEvNS_16Flash_fwd_paramsE)
        .other          _ZN5flash32flash_fwd_splitkv_combine_kernelI23Flash_fwd_kernel_traitsILi96ELi64ELi128ELi4ELb0ELb0EN7cutlass6half_tE19Flash_kernel_traitsILi96ELi64ELi128ELi4ES3_EELi16ELi3ELb0EEEvNS_16Flash_fwd_paramsE,@"STO_CUDA_ENTRY STV_DEFAULT"
_ZN5flash32flash_fwd_splitkv_combine_kernelI23Flash_fwd_kernel_traitsILi96ELi64ELi128ELi4ELb0ELb0EN7cutlass6half_tE19Flash_kernel_traitsILi96ELi64ELi128ELi4ES3_EELi16ELi3ELb0EEEvNS_16Flash_fwd_paramsE:
.text._ZN5flash32flash_fwd_splitkv_combine_kernelI23Flash_fwd_kernel_traitsILi96ELi64ELi128ELi4ELb0ELb0EN7cutlass6half_tE19Flash_kernel_traitsILi96ELi64ELi128ELi4ES3_EELi16ELi3ELb0EEEvNS_16Flash_fwd_paramsE:
        /* <DEDUP_REMOVED lines=11> */
[----:B------:R-:W-:Y:S01]  /*00b0*/  SEL R0, R5, R0, P0 ;  /* 0x0000000005007207 */ /* 0x000fe20000000000 */
        /* <DEDUP_REMOVED lines=11> */
[----:B------:R-:W-:Y:S05]  /*0170*/  CALL.REL.NOINC `($__internal_4_$__cuda_sm20_div_s64) ;  /* 0x0000444000007944 */ /* 0x000fea0003c00000 */
[----:B------:R-:W-:Y:S05]  /*0180*/  BRA `(.L_x_185) ;  /* 0x0000013000007947 */ /* 0x000fea0003800000 */
.L_x_184:
[----:B------:R-:W0:Y:S01]  /*0190*/  I2F.U32.RP R4, R30 ;  /* 0x0000001e00047306 */ /* 0x000e220000209000 */
[----:B------:R-:W-:Y:S01]  /*01a0*/  IMAD.MOV.U32 R6, RZ, RZ, RZ ;  /* 0x000000ffff067224 */ /* 0x000fe200078e00ff */
[----:B------:R-:W-:Y:S01]  /*01b0*/  ISETP.NE.U32.AND P0, PT, R30, RZ, PT ;  /* 0x000000ff1e00720c */ /* 0x000fe20003f05070 */
[----:B------:R-:W-:-:S05]  /*01c0*/  HFMA2.MMA R21, -RZ, RZ, 0, 0 ;  /* 0x00000000ff157435 */ /* 0x000fca00000001ff */
        /* <DEDUP_REMOVED lines=15> */
.L_x_185:
        /* <DEDUP_REMOVED lines=11> */
[----:B------:R-:W-:Y:S02]  /*0370*/  MOV R22, 0x390 ;  /* 0x0000039000167802 */ /* 0x000fe40000000f00 */
[----:B------:R-:W-:Y:S05]  /*0380*/  CALL.REL.NOINC `($__internal_4_$__cuda_sm20_div_s64) ;  /* 0x0000423000007944 */ /* 0x000fea0003c00000 */
[----:B------:R-:W-:Y:S02]  /*0390*/  MOV R8, R20 ;  /* 0x0000001400087202 */ /* 0x000fe40000000f00 */
[----:B------:R-:W-:Y:S01]  /*03a0*/  MOV R9, R21 ;  /* 0x0000001500097202 */ /* 0x000fe20000000f00 */
[----:B------:R-:W-:Y:S05]  /*03b0*/  BRA `(.L_x_188) ;  /* 0x0000013000007947 */ /* 0x000fea0003800000 */
.L_x_187:
        /* <DEDUP_REMOVED lines=19> */
.L_x_188:
[----:B------:R-:W-:Y:S05]  /*04f0*/  BSYNC B0 ;  /* 0x0000000000007941 */ /* 0x000fea0003800000 */
.L_x_186:
        /* <DEDUP_REMOVED lines=13> */
[----:B------:R-:W-:-:S04]  /*05d0*/  IMAD.HI.U32 R11, R11, R6, R10 ;  /* 0x000000060b0b7227 */ /* 0x000fc800078e000a */
[----:B------:R-:W-:-:S04]  /*05e0*/  IMAD.MOV.U32 R6, RZ, RZ, R4 ;  /* 0x000000ffff067224 */ /* 0x000fc800078e0004 */
        /* <DEDUP_REMOVED lines=8> */
[----:B------:R-:W-:-:S04]  /*0670*/  LOP3.LUT R4, R2, R7, RZ, 0x3c, !PT ;  /* 0x0000000702047212 */ /* 0x000fc800078e3cff */
[----:B------:R-:W-:-:S07]  /*0680*/  ISETP.GE.AND P0, PT, R4, RZ, PT ;  /* 0x000000ff0400720c */ /* 0x000fce0003f06270 */
[----:B------:R-:W-:-:S06]  /*0690*/  @P2 IADD3 R10, R10, 0x1, RZ ;  /* 0x000000010a0a2810 */ /* 0x000fcc0007ffe0ff */
[----:B------:R-:W-:Y:S01]  /*06a0*/  @!P0 IMAD.MOV R10, RZ, RZ, -R10 ;  /* 0x000000ffff0a8224 */ /* 0x000fe200078e0a0a */
[----:B------:R-:W-:-:S04]  /*06b0*/  @!P1 LOP3.LUT R10, RZ, R7, RZ, 0x33, !PT ;  /* 0x00000007ff0a9212 */ /* 0x000fc800078e33ff */
[----:B------:R-:W-:Y:S02]  /*06c0*/  ISETP.LT.U32.AND P0, PT, R3, R10, PT ;  /* 0x0000000a0300720c */ /* 0x000fe40003f01070 */
[----:B------:R-:W-:-:S04]  /*06d0*/  SHF.R.S32.HI R14, RZ, 0x1f, R10 ;  /* 0x0000001fff0e7819 */ /* 0x000fc8000001140a */
[----:B------:R-:W-:-:S04]  /*06e0*/  ISETP.LT.AND.EX P0, PT, R23, R14, PT, P0 ;  /* 0x0000000e1700720c */ /* 0x000fc80003f01300 */
[----:B------:R-:W-:Y:S02]  /*06f0*/  SEL R14, R23, R14, P0 ;  /* 0x0000000e170e7207 */ /* 0x000fe40000000000 */
        /* <DEDUP_REMOVED lines=11> */
.L_x_190:
        /* <DEDUP_REMOVED lines=19> */
.L_x_191:
[----:B------:R-:W-:Y:S05]  /*08e0*/  BSYNC B0 ;  /* 0x0000000000007941 */ /* 0x000fea0003800000 */
.L_x_189:
        /* <DEDUP_REMOVED lines=26> */
[----:B------:R-:W-:Y:S01]  /*0a90*/  ISETP.GE.U32.AND P0, PT, R3, R6, PT ;  /* 0x000000060300720c */ /* 0x000fe20003f06070 */
[----:B------:R-:W-:-:S05]  /*0aa0*/  IMAD.MOV.U32 R3, RZ, RZ, c[0x0][0x1c0] ;  /* 0x00007000ff037624 */ /* 0x000fca00078e00ff */
[C---:B------:R-:W-:Y:S01]  /*0ab0*/  IADD3 R6, R3.reuse, -0x1, RZ ;  /* 0xffffffff03067810 */ /* 0x040fe20007ffe0ff */
[----:B------:R-:W-:-:S06]  /*0ac0*/  IMAD R3, R3, c[0x0][0x214], RZ ;  /* 0x0000850003037a24 */ /* 0x000fcc00078e02ff */
        /* <DEDUP_REMOVED lines=44> */
[----:B------:R-:W-:Y:S02]  /*0d90*/  MOV R32, R20 ;  /* 0x0000001400207202 */ /* 0x000fe40000000f00 */
[----:B------:R-:W-:Y:S01]  /*0da0*/  MOV R33, R21 ;  /* 0x0000001500217202 */ /* 0x000fe20000000f00 */
[----:B------:R-:W-:Y:S05]  /*0db0*/  BRA `(.L_x_194) ;  /* 0x0000013000007947 */ /* 0x000fea0003800000 */
.L_x_193:
        /* <DEDUP_REMOVED lines=19> */
.L_x_194:
[----:B------:R-:W-:Y:S05]  /*0ef0*/  BSYNC B0 ;  /* 0x0000000000007941 */ /* 0x000fea0003800000 */
.L_x_192:
        /* <DEDUP_REMOVED lines=41> */
.L_x_196:
        /* <DEDUP_REMOVED lines=19> */
.L_x_197:
[----:B------:R-:W-:Y:S05]  /*12c0*/  BSYNC B0 ;  /* 0x0000000000007941 */ /* 0x000fea0003800000 */
.L_x_195:
[----:B------:R-:W-:Y:S01]  /*12d0*/  IABS R17, c[0x0][0x214] ;  /* 0x0000850000117a13 */ /* 0x000fe20000000000 */
[----:B------:R-:W-:Y:S01]  /*12e0*/  IMAD.MOV.U32 R18, RZ, RZ, RZ ;  /* 0x000000ffff127224 */ /* 0x000fe200078e00ff */
[----:B------:R-:W-:Y:S01]  /*12f0*/  ISETP.GT.AND P3, PT, R3, RZ, PT ;  /* 0x000000ff0300720c */ /* 0x000fe20003f64270 */
[----:B------:R-:W-:Y:S01]  /*1300*/  ULDC.U8 UR4, c[0x0][0x329] ;  /* 0x0000ca4000047ab9 */ /* 0x000fe20000000000 */
[----:B------:R-:W0:Y:S01]  /*1310*/  I2F.RP R22, R17 ;  /* 0x0000001100167306 */ /* 0x000e220000209400 */
[----:B------:R-:W-:Y:S01]  /*1320*/  IABS R26, R4 ;  /* 0x00000004001a7213 */ /* 0x000fe20000000000 */
[----:B------:R-:W-:Y:S01]  /*1330*/  ULDC.64 UR10, c[0x0][0x118] ;  /* 0x00004600000a7ab9 */ /* 0x000fe20000000a00 */
[----:B------:R-:W-:Y:S01]  /*1340*/  LOP3.LUT R4, R4, c[0x0][0x1c0], RZ, 0x3c, !PT ;  /* 0x0000700004047a12 */ /* 0x000fe200078e3cff */
[----:B------:R-:W-:Y:S04]  /*1350*/  BSSY B0, `(.L_x_198) ;  /* 0x000007b000007945 */ /* 0x000fe80003800000 */
[----:B0-----:R-:W0:Y:S02]  /*1360*/  MUFU.RCP R19, R22 ;  /* 0x0000001600137308 */ /* 0x001e240000001000 */
[----:B0-----:R-:W-:-:S06]  /*1370*/  IADD3 R19, R19, 0xffffffe, RZ ;  /* 0x0ffffffe13137810 */ /* 0x001fcc0007ffe0ff */
[----:B------:R-:W0:Y:S02]  /*1380*/  F2I.FTZ.U32.TRUNC.NTZ R19, R19 ;  /* 0x0000001300137305 */ /* 0x000e24000021f000 */
[----:B0-----:R-:W-:-:S04]  /*1390*/  IMAD.MOV R8, RZ, RZ, -R19 ;  /* 0x000000ffff087224 */ /* 0x001fc800078e0a13 */
[----:B------:R-:W-:Y:S01]  /*13a0*/  IMAD R9, R8, R17, RZ ;  /* 0x0000001108097224 */ /* 0x000fe200078e02ff */
[----:B------:R-:W-:Y:S02]  /*13b0*/  IABS R8, R7 ;  /* 0x0000000700087213 */ /* 0x000fe40000000000 */
[----:B------:R-:W-:Y:S01]  /*13c0*/  LOP3.LUT R7, R7, c[0x0][0x214], RZ, 0x3c, !PT ;  /* 0x0000850007077a12 */ /* 0x000fe200078e3cff */
[----:B------:R-:W-:-:S03]  /*13d0*/  IMAD.HI.U32 R9, R19, R9, R18 ;  /* 0x0000000913097227 */ /* 0x000fc600078e0012 */
[----:B------:R-:W-:Y:S02]  /*13e0*/  ISETP.GE.AND P1, PT, R7, RZ, PT ;  /* 0x000000ff0700720c */ /* 0x000fe40003f26270 */
[----:B------:R-:W-:Y:S01]  /*13f0*/  SHF.R.S32.HI R7, RZ, 0x1f, R3 ;  /* 0x0000001fff077819 */ /* 0x000fe20000011403 */
[----:B------:R-:W-:Y:S01]  /*1400*/  IMAD.HI.U32 R18, R9, R8, RZ ;  /* 0x0000000809127227 */ /* 0x000fe200078e00ff */
[----:B------:R-:W-:-:S03]  /*1410*/  LEA.HI.SX32 R3, R3, 0x1, 0x1 ;  /* 0x0000000103037811 */ /* 0x000fc600078f0aff */
[----:B------:R-:W-:Y:S02]  /*1420*/  IMAD.MOV R9, RZ, RZ, -R18 ;  /* 0x000000ffff097224 */ /* 0x000fe400078e0a12 */
[----:B------:R-:W-:Y:S02]  /*1430*/  @!P3 IMAD.MOV R3, RZ, RZ, R7 ;  /* 0x000000ffff03b224 */ /* 0x000fe400078e0207 */
[----:B------:R-:W-:-:S05]  /*1440*/  IMAD R8, R17, R9, R8 ;  /* 0x0000000911087224 */ /* 0x000fca00078e0208 */
[----:B------:R-:W-:-:S13]  /*1450*/  ISETP.GT.U32.AND P0, PT, R17, R8, PT ;  /* 0x000000081100720c */ /* 0x000fda0003f04070 */
[----:B------:R-:W-:Y:S01]  /*1460*/  @!P0 IMAD.IADD R8, R8, 0x1, -R17 ;  /* 0x0000000108088824 */ /* 0x000fe200078e0a11 */
[----:B------:R-:W-:Y:S02]  /*1470*/  @!P0 IADD3 R18, R18, 0x1, RZ ;  /* 0x0000000112128810 */ /* 0x000fe40007ffe0ff */
[----:B------:R-:W-:Y:S02]  /*1480*/  ISETP.NE.AND P0, PT, RZ, c[0x0][0x214], PT ;  /* 0x00008500ff007a0c */ /* 0x000fe40003f05270 */
[----:B------:R-:W-:Y:S02]  /*1490*/  ISETP.GE.U32.AND P2, PT, R8, R17, PT ;  /* 0x000000110800720c */ /* 0x000fe40003f46070 */
[----:B------:R-:W-:-:S04]  /*14a0*/  IABS R8, c[0x0][0x1c0] ;  /* 0x0000700000087a13 */ /* 0x000fc80000000000 */
[----:B------:R-:W0:Y:S07]  /*14b0*/  I2F.U32.RP R17, R8 ;  /* 0x0000000800117306 */ /* 0x000e2e0000209000 */
[----:B------:R-:W-:-:S05]  /*14c0*/  @P2 IADD3 R18, R18, 0x1, RZ ;  /* 0x0000000112122810 */ /* 0x000fca0007ffe0ff */
[----:B------:R-:W-:Y:S01]  /*14d0*/  @!P1 IMAD.MOV R18, RZ, RZ, -R18 ;  /* 0x000000ffff129224 */ /* 0x000fe200078e0a12 */
[----:B------:R-:W-:Y:S01]  /*14e0*/  @!P0 LOP3.LUT R18, RZ, c[0x0][0x214], RZ, 0x33, !PT ;  /* 0x00008500ff128a12 */ /* 0x000fe200078e33ff */
[----:B0-----:R-:W0:Y:S04]  /*14f0*/  MUFU.RCP R19, R17 ;  /* 0x0000001100137308 */ /* 0x001e280000001000 */
[----:B------:R-:W-:-:S05]  /*1500*/  IMAD R3, R3, R18, RZ ;  /* 0x0000001203037224 */ /* 0x000fca00078e02ff */
[----:B------:R-:W-:-:S04]  /*1510*/  IABS R7, R3 ;  /* 0x0000000300077213 */ /* 0x000fc80000000000 */
[----:B------:R-:W1:Y:S01]  /*1520*/  I2F.RP R24, R7 ;  /* 0x0000000700187306 */ /* 0x000e620000209400 */
[----:B------:R-:W-:Y:S01]  /*1530*/  IMAD.IADD R6, R6, 0x1, R7 ;  /* 0x0000000106067824 */ /* 0x000fe200078e0207 */
[----:B0-----:R-:W-:-:S06]  /*1540*/  IADD3 R19, R19, 0xffffffe, RZ ;  /* 0x0ffffffe13137810 */ /* 0x001fcc0007ffe0ff */
[----:B------:R-:W0:Y:S08]  /*1550*/  F2I.FTZ.U32.TRUNC.NTZ R19, R19 ;  /* 0x0000001300137305 */ /* 0x000e30000021f000 */
[----:B-1----:R-:W1:Y:S01]  /*1560*/  MUFU.RCP R9, R24 ;  /* 0x0000001800097308 */ /* 0x002e620000001000 */
[----:B0-----:R-:W-:-:S04]  /*1570*/  IMAD.MOV R25, RZ, RZ, -R19 ;  /* 0x000000ffff197224 */ /* 0x001fc800078e0a13 */
[----:B------:R-:W-:Y:S01]  /*1580*/  IMAD R25, R25, R8, RZ ;  /* 0x0000000819197224 */ /* 0x000fe200078e02ff */
[----:B-1----:R-:W-:Y:S02]  /*1590*/  IADD3 R22, R9, 0xffffffe, RZ ;  /* 0x0ffffffe09167810 */ /* 0x002fe40007ffe0ff */
[----:B------:R-:W-:Y:S02]  /*15a0*/  IABS R24, R6 ;  /* 0x0000000600187213 */ /* 0x000fe40000000000 */
[----:B------:R-:W0:Y:S02]  /*15b0*/  F2I.FTZ.U32.TRUNC.NTZ R23, R22 ;  /* 0x0000001600177305 */ /* 0x000e24000021f000 */
[----:B0-----:R-:W-:Y:S02]  /*15c0*/  IMAD.MOV R18, RZ, RZ, -R23 ;  /* 0x000000ffff127224 */ /* 0x001fe400078e0a17 */
[----:B------:R-:W-:Y:S02]  /*15d0*/  IMAD.MOV.U32 R22, RZ, RZ, RZ ;  /* 0x000000ffff167224 */ /* 0x000fe400078e00ff */
[----:B------:R-:W-:-:S02]  /*15e0*/  IMAD R9, R18, R7, RZ ;  /* 0x0000000712097224 */ /* 0x000fc400078e02ff */
[----:B------:R-:W-:Y:S02]  /*15f0*/  IMAD.MOV.U32 R18, RZ, RZ, RZ ;  /* 0x000000ffff127224 */ /* 0x000fe400078e00ff */
[----:B------:R-:W-:Y:S01]  /*1600*/  IMAD.HI.U32 R9, R23, R9, R22 ;  /* 0x0000000917097227 */ /* 0x000fe200078e0016 */
[----:B------:R-:W-:-:S03]  /*1610*/  IABS R22, R3 ;  /* 0x0000000300167213 */ /* 0x000fc60000000000 */
[----:B------:R-:W-:Y:S01]  /*1620*/  IMAD.HI.U32 R25, R19, R25, R18 ;  /* 0x0000001913197227 */ /* 0x000fe200078e0012 */
[----:B------:R-:W-:-:S03]  /*1630*/  IABS R19, c[0x0][0x1c0] ;  /* 0x0000700000137a13 */ /* 0x000fc60000000000 */
[----:B------:R-:W-:Y:S02]  /*1640*/  IMAD.MOV R22, RZ, RZ, -R22 ;  /* 0x000000ffff167224 */ /* 0x000fe400078e0a16 */
[----:B------:R-:W-:Y:S02]  /*1650*/  IMAD.MOV R19, RZ, RZ, -R19 ;  /* 0x000000ffff137224 */ /* 0x000fe400078e0a13 */
[----:B------:R-:W-:-:S04]  /*1660*/  IMAD.HI.U32 R18, R25, R26, RZ ;  /* 0x0000001a19127227 */ /* 0x000fc800078e00ff */
[----:B------:R-:W-:-:S04]  /*1670*/  IMAD.HI.U32 R9, R9, R24, RZ ;  /* 0x0000001809097227 */ /* 0x000fc800078e00ff */
[----:B------:R-:W-:Y:S02]  /*1680*/  IMAD R17, R18, R19, R26 ;  /* 0x0000001312117224 */ /* 0x000fe400078e021a */
[--C-:B------:R-:W-:Y:S02]  /*1690*/  IMAD R22, R9, R22, R24.reuse ;  /* 0x0000001609167224 */ /* 0x100fe400078e0218 */
[----:B------:R-:W-:Y:S01]  /*16a0*/  IMAD.HI.U32 R25, R25, R24, RZ ;  /* 0x0000001819197227 */ /* 0x000fe200078e00ff */
[----:B------:R-:W-:Y:S02]  /*16b0*/  ISETP.GT.U32.AND P3, PT, R8, R17, PT ;  /* 0x000000110800720c */ /* 0x000fe40003f64070 */
[----:B------:R-:W-:Y:S01]  /*16c0*/  ISETP.GT.U32.AND P0, PT, R7, R22, PT ;  /* 0x000000160700720c */ /* 0x000fe20003f04070 */
[----:B------:R-:W-:-:S05]  /*16d0*/  IMAD R19, R25, R19, R24 ;  /* 0x0000001319137224 */ /* 0x000fca00078e0218 */
[----:B------:R-:W-:-:S05]  /*16e0*/  ISETP.GT.U32.AND P1, PT, R8, R19, PT ;  /* 0x000000130800720c */ /* 0x000fca0003f24070 */
[--C-:B------:R-:W-:Y:S01]  /*16f0*/  @!P3 IMAD.IADD R17, R17, 0x1, -R8.reuse ;  /* 0x000000011111b824 */ /* 0x100fe200078e0a08 */
[----:B------:R-:W-:Y:S01]  /*1700*/  @!P3 IADD3 R18, R18, 0x1, RZ ;  /* 0x000000011212b810 */ /* 0x000fe20007ffe0ff */
[----:B------:R-:W-:Y:S01]  /*1710*/  @!P0 IMAD.IADD R22, R22, 0x1, -R7 ;  /* 0x0000000116168824 */ /* 0x000fe200078e0a07 */
[----:B------:R-:W-:Y:S02]  /*1720*/  @!P0 IADD3 R9, R9, 0x1, RZ ;  /* 0x0000000109098810 */ /* 0x000fe40007ffe0ff */
[----:B------:R-:W-:Y:S02]  /*1730*/  ISETP.GE.U32.AND P6, PT, R17, R8, PT ;  /* 0x000000081100720c */ /* 0x000fe40003fc6070 */
[----:B------:R-:W0:Y:S01]  /*1740*/  S2R R17, SR_TID.X ;  /* 0x0000000000117919 */ /* 0x000e220000002100 */
[-C--:B------:R-:W-:Y:S01]  /*1750*/  ISETP.GE.U32.AND P2, PT, R22, R7.reuse, PT ;  /* 0x000000071600720c */ /* 0x080fe20003f46070 */
[----:B------:R-:W-:Y:S01]  /*1760*/  @!P1 IMAD.IADD R19, R19, 0x1, -R8 ;  /* 0x0000000113139824 */ /* 0x000fe200078e0a08 */
[----:B------:R-:W-:-:S02]  /*1770*/  LOP3.LUT R22, R6, R7, RZ, 0x3c, !PT ;  /* 0x0000000706167212 */ /* 0x000fc400078e3cff */
[----:B------:R-:W-:Y:S02]  /*1780*/  ISETP.GE.AND P0, PT, R4, RZ, PT ;  /* 0x000000ff0400720c */ /* 0x000fe40003f06270 */
[----:B------:R-:W-:Y:S02]  /*1790*/  ISETP.GE.AND P4, PT, R22, RZ, PT ;  /* 0x000000ff1600720c */ /* 0x000fe40003f86270 */
[----:B------:R-:W-:Y:S02]  /*17a0*/  ISETP.GT.AND P3, PT, R2, RZ, PT ;  /* 0x000000ff0200720c */ /* 0x000fe40003f64270 */
[----:B------:R-:W-:Y:S02]  /*17b0*/  @P6 IADD3 R18, R18, 0x1, RZ ;  /* 0x0000000112126810 */ /* 0x000fe40007ffe0ff */
[----:B------:R-:W-:Y:S02]  /*17c0*/  ISETP.NE.AND P6, PT, R3, RZ, PT ;  /* 0x000000ff0300720c */ /* 0x000fe40003fc5270 */
[----:B------:R-:W-:-:S02]  /*17d0*/  @P2 IADD3 R9, R9, 0x1, RZ ;  /* 0x0000000109092810 */ /* 0x000fc40007ffe0ff */
[----:B------:R-:W-:Y:S01]  /*17e0*/  ISETP.GE.U32.AND P5, PT, R19, R8, PT ;  /* 0x000000081300720c */ /* 0x000fe20003fa6070 */
[----:B------:R-:W-:Y:S01]  /*17f0*/  IMAD.MOV.U32 R19, RZ, RZ, c[0x0][0x214] ;  /* 0x00008500ff137624 */ /* 0x000fe200078e00ff */
[----:B------:R-:W-:Y:S01]  /*1800*/  LOP3.LUT R6, R6, c[0x0][0x1c0], RZ, 0x3c, !PT ;  /* 0x0000700006067a12 */ /* 0x000fe200078e3cff */
[----:B------:R-:W-:Y:S01]  /*1810*/  @!P4 IMAD.MOV R9, RZ, RZ, -R9 ;  /* 0x000000ffff09c224 */ /* 0x000fe200078e0a09 */
[----:B------:R-:W-:Y:S01]  /*1820*/  @!P1 IADD3 R25, R25, 0x1, RZ ;  /* 0x0000000119199810 */ /* 0x000fe20007ffe0ff */
[----:B------:R-:W-:Y:S01]  /*1830*/  @!P0 IMAD.MOV R18, RZ, RZ, -R18 ;  /* 0x000000ffff128224 */ /* 0x000fe200078e0a12 */
[----:B------:R-:W-:Y:S02]  /*1840*/  ISETP.GE.AND P2, PT, R6, RZ, PT ;  /* 0x000000ff0600720c */ /* 0x000fe40003f46270 */
[----:B------:R-:W-:Y:S02]  /*1850*/  ISETP.NE.AND P4, PT, RZ, c[0x0][0x1c0], PT ;  /* 0x00007000ff007a0c */ /* 0x000fe40003f85270 */
[----:B------:R-:W-:-:S02]  /*1860*/  LOP3.LUT R6, RZ, c[0x0][0x1c0], RZ, 0x33, !PT ;  /* 0x00007000ff067a12 */ /* 0x000fc400078e33ff */
[----:B------:R-:W-:Y:S02]  /*1870*/  SHF.R.S32.HI R8, RZ, 0x1f, R2 ;  /* 0x0000001fff087819 */ /* 0x000fe40000011402 */
[----:B------:R-:W-:Y:S02]  /*1880*/  ISETP.NE.AND P1, PT, RZ, UR4, PT ;  /* 0x00000004ff007c0c */ /* 0x000fe4000bf25270 */
[----:B0-----:R-:W-:Y:S02]  /*1890*/  SHF.R.S32.HI R4, RZ, 0x1f, R17 ;  /* 0x0000001fff047819 */ /* 0x001fe40000011411 */
[----:B------:R-:W-:Y:S01]  /*18a0*/  LEA.HI.SX32 R22, R2, 0x1, 0x1 ;  /* 0x0000000102167811 */ /* 0x000fe200078f0aff */
[----:B------:R-:W-:Y:S01]  /*18b0*/  @!P3 IMAD.MOV R22, RZ, RZ, R8 ;  /* 0x000000ffff16b224 */ /* 0x000fe200078e0208 */
[----:B------:R-:W-:Y:S02]  /*18c0*/  SEL R19, R19, 0x1, !P1 ;  /* 0x0000000113137807 */ /* 0x000fe40004800000 */
[----:B------:R-:W-:-:S02]  /*18d0*/  SEL R18, R6, R18, !P4 ;  /* 0x0000001206127207 */ /* 0x000fc40006000000 */
[----:B------:R-:W-:Y:S02]  /*18e0*/  @!P6 LOP3.LUT R9, RZ, R7, RZ, 0x33, !PT ;  /* 0x00000007ff09e212 */ /* 0x000fe400078e33ff */
[----:B------:R-:W-:Y:S01]  /*18f0*/  LEA.HI R8, R4, R17, RZ, 0x4 ;  /* 0x0000001104087211 */ /* 0x000fe200078f20ff */
[----:B------:R-:W-:Y:S01]  /*1900*/  IMAD R7, R18, R19, RZ ;  /* 0x0000001312077224 */ /* 0x000fe200078e02ff */
[----:B------:R-:W-:Y:S02]  /*1910*/  @P5 IADD3 R25, R25, 0x1, RZ ;  /* 0x0000000119195810 */ /* 0x000fe40007ffe0ff */
[----:B------:R-:W-:Y:S01]  /*1920*/  ISETP.LT.U32.AND P0, PT, R20, R9, PT ;  /* 0x000000091400720c */ /* 0x000fe20003f01070 */
[----:B------:R-:W-:Y:S01]  /*1930*/  IMAD R7, R22, R7, RZ ;  /* 0x0000000716077224 */ /* 0x000fe200078e02ff */
[----:B------:R-:W-:Y:S01]  /*1940*/  SHF.R.S32.HI R23, RZ, 0x1f, R9 ;  /* 0x0000001fff177819 */ /* 0x000fe20000011409 */
[----:B------:R-:W-:Y:S01]  /*1950*/  @!P2 IMAD.MOV R25, RZ, RZ, -R25 ;  /* 0x000000ffff19a224 */ /* 0x000fe200078e0a19 */
[----:B------:R-:W-:-:S02]  /*1960*/  SHF.R.S32.HI R18, RZ, 0x4, R8 ;  /* 0x00000004ff127819 */ /* 0x000fc40000011408 */
[C---:B------:R-:W-:Y:S02]  /*1970*/  ISETP.LT.AND.EX P2, PT, R21.reuse, R23, PT, P0 ;  /* 0x000000171500720c */ /* 0x040fe40003f41300 */
[----:B------:R-:W-:Y:S02]  /*1980*/  ISETP.GE.AND P0, PT, R18, c[0x0][0x314], PT ;  /* 0x0000c50012007a0c */ /* 0x000fe40003f06270 */
[----:B------:R-:W-:Y:S02]  /*1990*/  LOP3.LUT R22, R8, 0xfffffff0, RZ, 0xc0, !PT ;  /* 0xfffffff008167812 */ /* 0x000fe400078ec0ff */
[----:B------:R-:W-:Y:S01]  /*19a0*/  SEL R9, R20, R9, P2 ;  /* 0x0000000914097207 */ /* 0x000fe20001000000 */
[----:B------:R-:W-:Y:S01]  /*19b0*/  IMAD.MOV.U32 R20, RZ, RZ, -0x800000 ;  /* 0xff800000ff147424 */ /* 0x000fe200078e00ff */
[----:B------:R-:W-:Y:S01]  /*19c0*/  SEL R8, R21, R23, P2 ;  /* 0x0000001715087207 */ /* 0x000fe20001000000 */
[----:B------:R-:W-:Y:S01]  /*19d0*/  IMAD.IADD R23, R17, 0x1, -R22 ;  /* 0x0000000111177824 */ /* 0x000fe200078e0a16 */
[----:B------:R-:W-:-:S05]  /*19e0*/  SEL R6, R6, R25, !P4 ;  /* 0x0000001906067207 */ /* 0x000fca0006000000 */
[----:B------:R-:W-:Y:S05]  /*19f0*/  @P0 BRA `(.L_x_199) ;  /* 0x0000010000000947 */ /* 0x000fea0003800000 */
[----:B------:R-:W-:Y:S02]  /*1a00*/  IADD3 R22, P2, R15, -UR8, RZ ;  /* 0x800000080f167c10 */ /* 0x000fe4000ff5e0ff */
[----:B------:R-:W-:Y:S02]  /*1a10*/  SHF.R.S32.HI R21, RZ, 0x1f, R23 ;  /* 0x0000001fff157819 */ /* 0x000fe40000011417 */
[----:B------:R-:W-:Y:S02]  /*1a20*/  ISETP.GT.U32.AND P0, PT, R22, R23, PT ;  /* 0x000000171600720c */ /* 0x000fe40003f04070 */
[----:B------:R-:W-:-:S04]  /*1a30*/  IADD3.X R22, R5, ~UR7, RZ, P2, !PT ;  /* 0x8000000705167c10 */ /* 0x000fc800097fe4ff */
[----:B------:R-:W-:-:S13]  /*1a40*/  ISETP.GT.AND.EX P0, PT, R22, R21, PT, P0 ;  /* 0x000000151600720c */ /* 0x000fda0003f04300 */
[----:B------:R-:W-:Y:S05]  /*1a50*/  @!P0 BRA `(.L_x_199) ;  /* 0x000000a000008947 */ /* 0x000fea0003800000 */
[----:B------:R-:W-:Y:S01]  /*1a60*/  IADD3 R24, P0, R23, UR8, RZ ;  /* 0x0000000817187c10 */ /* 0x000fe2000ff1e0ff */
[----:B------:R-:W-:Y:S01]  /*1a70*/  IMAD R20, R5, R18, RZ ;  /* 0x0000001205147224 */ /* 0x000fe200078e02ff */
[----:B------:R-:W-:Y:S02]  /*1a80*/  SHF.R.S32.HI R22, RZ, 0x1f, R18 ;  /* 0x0000001fff167819 */ /* 0x000fe40000011412 */
[----:B------:R-:W-:-:S03]  /*1a90*/  IADD3.X R25, R21, UR7, RZ, P0, !PT ;  /* 0x0000000715197c10 */ /* 0x000fc600087fe4ff */
[C---:B------:R-:W-:Y:S02]  /*1aa0*/  IMAD R20, R15.reuse, R22, R20 ;  /* 0x000000160f147224 */ /* 0x040fe400078e0214 */
[----:B------:R-:W-:-:S04]  /*1ab0*/  IMAD.WIDE.U32 R24, R15, R18, R24 ;  /* 0x000000120f187225 */ /* 0x000fc800078e0018 */
[----:B------:R-:W-:Y:S01]  /*1ac0*/  IMAD.IADD R20, R25, 0x1, R20 ;  /* 0x0000000119147824 */ /* 0x000fe200078e0214 */
[----:B------:R-:W-:-:S04]  /*1ad0*/  LEA R26, P0, R24, c[0x0][0x208], 0x2 ;  /* 0x00008200181a7a11 */ /* 0x000fc800078010ff */
[----:B------:R-:W-:-:S05]  /*1ae0*/  LEA.HI.X R27, R24, c[0x0][0x20c], R20, 0x2, P0 ;  /* 0x00008300181b7a11 */ /* 0x000fca00000f1414 */
[----:B------:R0:W5:Y:S04]  /*1af0*/  LDG.E R20, [R26.64] ;  /* 0x0000000a1a147981 */ /* 0x000168000c1e1900 */
.L_x_199:
[----:B------:R-:W-:Y:S05]  /*1b00*/  BSYNC B0 ;  /* 0x0000000000007941 */ /* 0x000fea0003800000 */
.L_x_198:
[C---:B------:R-:W-:Y:S01]  /*1b10*/  ISETP.GT.AND P0, PT, R17.reuse, 0x7f, PT ;  /* 0x0000007f1100780c */ /* 0x040fe20003f04270 */
[----:B------:R-:W-:Y:S01]  /*1b20*/  IMAD.MOV.U32 R29, RZ, RZ, -0x800000 ;  /* 0xff800000ff1d7424 */ /* 0x000fe200078e00ff */
[----:B------:R-:W-:Y:S01]  /*1b30*/  LOP3.LUT P2, RZ, R17, 0x7, RZ, 0xc0, !PT ;  /* 0x0000000711ff7812 */ /* 0x000fe2000784c0ff */
[----:B------:R-:W-:Y:S01]  /*1b40*/  IMAD R19, R6, R19, RZ ;  /* 0x0000001306137224 */ /* 0x000fe200078e02ff */
[----:B------:R-:W-:Y:S01]  /*1b50*/  ISETP.GT.AND P3, PT, R3, RZ, PT ;  /* 0x000000ff0300720c */ /* 0x000fe20003f64270 */
[----:B------:R-:W-:Y:S01]  /*1b60*/  BSSY B1, `(.L_x_200) ;  /* 0x00001ec000017945 */ /* 0x000fe20003800000 */
[----:B------:R-:W-:Y:S01]  /*1b70*/  ISETP.GT.OR P2, PT, R17, 0x7f, P2 ;  /* 0x0000007f1100780c */ /* 0x000fe20001744670 */
[----:B------:R-:W-:-:S06]  /*1b80*/  IMAD.MOV.U32 R28, RZ, RZ, 0x7f800000 ;  /* 0x7f800000ff1c7424 */ /* 0x000fcc00078e00ff */
[----:B------:R-:W-:Y:S01]  /*1b90*/  @!P0 IMAD R23, R18, 0x11, R23 ;  /* 0x0000001112178824 */ /* 0x000fe200078e0217 */
[----:B------:R-:W-:-:S04]  /*1ba0*/  @!P0 LEA.HI R21, R4, R17, RZ, 0x3 ;  /* 0x0000001104158211 */ /* 0x000fc800078f18ff */
[----:B-----5:R-:W-:Y:S01]  /*1bb0*/  @!P0 STS [R23.X4], R20 ;  /* 0x0000001417008388 */ /* 0x020fe20000004800 */
[----:B------:R-:W-:Y:S02]  /*1bc0*/  @!P0 LOP3.LUT R22, R21, 0xfffffff8, RZ, 0xc0, !PT ;  /* 0xfffffff815168812 */ /* 0x000fe400078ec0ff */
[----:B------:R-:W-:-:S03]  /*1bd0*/  @!P0 SHF.R.S32.HI R21, RZ, 0x3, R21 ;  /* 0x00000003ff158819 */ /* 0x000fc60000011415 */
[----:B------:R-:W-:-:S04]  /*1be0*/  @!P0 IMAD.IADD R22, R17, 0x1, -R22 ;  /* 0x0000000111168824 */ /* 0x000fc800078e0a16 */
[----:B------:R-:W-:Y:S01]  /*1bf0*/  @!P0 IMAD R21, R22, 0x11, R21 ;  /* 0x0000001116158824 */ /* 0x000fe200078e0215 */
[----:B------:R-:W-:Y:S06]  /*1c00*/  BAR.SYNC.DEFER_BLOCKING 0x0 ;  /* 0x0000000000007b1d */ /* 0x000fec0000010000 */
[----:B------:R-:W1:Y:S04]  /*1c10*/  @!P0 LDS R29, [R21.X4] ;  /* 0x00000000151d8984 */ /* 0x000e680000004800 */
[----:B-1----:R-:W1:Y:S02]  /*1c20*/  SHFL.BFLY PT, R22, R29, 0x4, 0x1f ;  /* 0x0c801f001d167f89 */ /* 0x002e6400000e0000 */
[----:B-1----:R-:W-:-:S05]  /*1c30*/  FMNMX.FTZ R22, R22, R29, !PT ;  /* 0x0000001d16167209 */ /* 0x002fca0007810000 */
[----:B0-----:R-:W0:Y:S02]  /*1c40*/  SHFL.BFLY PT, R27, R22, 0x2, 0x1f ;  /* 0x0c401f00161b7f89 */ /* 0x001e2400000e0000 */
[----:B0-----:R-:W-:Y:S02]  /*1c50*/  FMNMX.FTZ R27, R22, R27, !PT ;  /* 0x0000001b161b7209 */ /* 0x001fe40007810000 */
[----:B------:R-:W-:-:S03]  /*1c60*/  SHF.R.S32.HI R22, RZ, 0x1f, R3 ;  /* 0x0000001fff167819 */ /* 0x000fc60000011403 */
[----:B------:R-:W0:Y:S02]  /*1c70*/  SHFL.BFLY PT, R18, R27, 0x1, 0x1f ;  /* 0x0c201f001b127f89 */ /* 0x000e2400000e0000 */
[----:B0-----:R-:W-:-:S04]  /*1c80*/  FMNMX.FTZ R18, R27, R18, !PT ;  /* 0x000000121b127209 */ /* 0x001fc80007810000 */
[----:B------:R-:W-:-:S04]  /*1c90*/  FSETP.NEU.FTZ.AND P0, PT, R18, -INF , PT ;  /* 0xff8000001200780b */ /* 0x000fc80003f1d000 */
[----:B------:R-:W-:-:S05]  /*1ca0*/  FSEL R18, R18, RZ, P0 ;  /* 0x000000ff12127208 */ /* 0x000fca0000000000 */
[----:B------:R-:W-:-:S04]  /*1cb0*/  FADD.FTZ R25, -R18, R29 ;  /* 0x0000001d12197221 */ /* 0x000fc80000010100 */
[----:B------:R-:W-:-:S06]  /*1cc0*/  FMUL.FTZ R25, R25, 1.4426950216293334961 ;  /* 0x3fb8aa3b19197820 */ /* 0x000fcc0000410000 */
[----:B------:R-:W0:Y:S02]  /*1cd0*/  MUFU.EX2 R25, R25 ;  /* 0x0000001900197308 */ /* 0x000e240000000800 */
[----:B0-----:R-:W0:Y:S02]  /*1ce0*/  SHFL.BFLY PT, R24, R25, 0x4, 0x1f ;  /* 0x0c801f0019187f89 */ /* 0x001e2400000e0000 */
[----:B0-----:R-:W-:-:S05]  /*1cf0*/  FADD.FTZ R24, R25, R24 ;  /* 0x0000001819187221 */ /* 0x001fca0000010000 */
[----:B------:R-:W0:Y:S02]  /*1d00*/  SHFL.BFLY PT, R23, R24, 0x2, 0x1f ;  /* 0x0c401f0018177f89 */ /* 0x000e2400000e0000 */
[----:B0-----:R-:W-:-:S05]  /*1d10*/  FADD.FTZ R23, R24, R23 ;  /* 0x0000001718177221 */ /* 0x001fca0000010000 */
[----:B------:R-:W0:Y:S02]  /*1d20*/  SHFL.BFLY PT, R20, R23, 0x1, 0x1f ;  /* 0x0c201f0017147f89 */ /* 0x000e2400000e0000 */
[----:B0-----:R-:W-:Y:S01]  /*1d30*/  FADD.FTZ R21, R23, R20 ;  /* 0x0000001417157221 */ /* 0x001fe20000010000 */
[----:B------:R-:W-:Y:S01]  /*1d40*/  LEA.HI.SX32 R20, R3, 0x1, 0x1 ;  /* 0x0000000103147811 */ /* 0x000fe200078f0aff */
[----:B------:R-:W-:-:S03]  /*1d50*/  @!P3 IMAD.MOV R20, RZ, RZ, R22 ;  /* 0x000000ffff14b224 */ /* 0x000fc600078e0216 */
[----:B------:R-:W-:Y:S01]  /*1d60*/  FSETP.NE.FTZ.AND P0, PT, R21, RZ, PT ;  /* 0x000000ff1500720b */ /* 0x000fe20003f15000 */
[----:B------:R-:W-:-:S12]  /*1d70*/  IMAD R6, R19, R20, RZ ;  /* 0x0000001413067224 */ /* 0x000fd800078e02ff */
[----:B------:R-:W0:Y:S02]  /*1d80*/  @P0 MUFU.LG2 R21, R21 ;  /* 0x0000001500150308 */ /* 0x000e240000000c00 */
[----:B0-----:R-:W-:Y:S01]  /*1d90*/  @P0 FFMA.FTZ R28, R21, 0.69314718246459960938, R18 ;  /* 0x3f317218151c0823 */ /* 0x001fe20000010012 */
[----:B------:R-:W-:Y:S05]  /*1da0*/  @P2 BRA `(.L_x_201) ;  /* 0x00001c7000002947 */ /* 0x000fea0003800000 */
[----:B------:R-:W-:Y:S01]  /*1db0*/  ULDC.U8 UR4, c[0x0][0x328] ;  /* 0x0000ca0000047ab9 */ /* 0x000fe20000000000 */
[----:B------:R-:W-:Y:S02]  /*1dc0*/  LEA.HI R4, R4, R17, RZ, 0x3 ;  /* 0x0000001104047211 */ /* 0x000fe400078f18ff */
[----:B------:R-:W-:Y:S02]  /*1dd0*/  ISETP.NE.AND P2, PT, RZ, UR4, PT ;  /* 0x00000004ff007c0c */ /* 0x000fe4000bf45270 */
[----:B------:R-:W-:-:S04]  /*1de0*/  SHF.R.S32.HI R4, RZ, 0x3, R4 ;  /* 0x00000003ff047819 */ /* 0x000fc80000011404 */
[----:B------:R-:W-:-:S04]  /*1df0*/  IADD3 R36, P0, R4, UR8, RZ ;  /* 0x0000000804247c10 */ /* 0x000fc8000ff1e0ff */
[----:B------:R-:W-:-:S03]  /*1e00*/  LEA.HI.X.SX32 R37, R4, UR7, 0x1, P0 ;  /* 0x0000000704257c11 */ /* 0x000fc600080f0eff */
        /* <DEDUP_REMOVED lines=43> */
.L_x_204:
        /* <DEDUP_REMOVED lines=22> */
.L_x_205:
[----:B------:R-:W-:Y:S05]  /*2220*/  BSYNC B0 ;  /* 0x0000000000007941 */ /* 0x000fea0003800000 */
.L_x_203:
[----:B------:R-:W-:Y:S01]  /*2230*/  LOP3.LUT R19, R17, R0, RZ, 0xfc, !PT ;  /* 0x0000000011137212 */ /* 0x000fe200078efcff */
[----:B------:R-:W-:Y:S03]  /*2240*/  BSSY B0, `(.L_x_206) ;  /* 0x0000028000007945 */ /* 0x000fe60003800000 */
[----:B------:R-:W-:-:S13]  /*2250*/  ISETP.NE.U32.AND P0, PT, R19, RZ, PT ;  /* 0x000000ff1300720c */ /* 0x000fda0003f05070 */
[----:B------:R-:W-:Y:S05]  /*2260*/  @!P0 BRA `(.L_x_207) ;  /* 0x000000f000008947 */ /* 0x000fea0003800000 */
[----:B------:R-:W-:Y:S01]  /*2270*/  IMAD.MOV.U32 R24, RZ, RZ, R30 ;  /* 0x000000ffff187224 */ /* 0x000fe200078e001e */
[----:B------:R-:W-:Y:S02]  /*2280*/  MOV R23, R0 ;  /* 0x0000000000177202 */ /* 0x000fe40000000f00 */
[----:B------:R-:W-:Y:S02]  /*2290*/  MOV R22, 0x22b0 ;  /* 0x000022b000167802 */ /* 0x000fe40000000f00 */
[----:B------:R-:W-:Y:S05]  /*22a0*/  CALL.REL.NOINC `($__internal_4_$__cuda_sm20_div_s64) ;  /* 0x0000231000007944 */ /* 0x000fea0003c00000 */
        /* <DEDUP_REMOVED lines=11> */
.L_x_207:
        /* <DEDUP_REMOVED lines=22> */
.L_x_208:
[----:B------:R-:W-:Y:S05]  /*24c0*/  BSYNC B0 ;  /* 0x0000000000007941 */ /* 0x000fea0003800000 */
.L_x_206:
        /* <DEDUP_REMOVED lines=11> */
[----:B------:R-:W-:Y:S05]  /*2580*/  CALL.REL.NOINC `($__internal_4_$__cuda_sm20_div_s64) ;  /* 0x0000203000007944 */ /* 0x000fea0003c00000 */
[----:B------:R-:W-:-:S04]  /*2590*/  IADD3 R17, P0, RZ, -R20, RZ ;  /* 0x80000014ff117210 */ /* 0x000fc80007f1e0ff */
[----:B------:R-:W-:Y:S01]  /*25a0*/  IADD3.X R18, RZ, ~R21, RZ, P0, !PT ;  /* 0x80000015ff127210 */ /* 0x000fe200007fe4ff */
[----:B------:R-:W-:-:S04]  /*25b0*/  IMAD.WIDE.U32 R36, R5, R17, R36 ;  /* 0x0000001105247225 */ /* 0x000fc800078e0024 */
[----:B------:R-:W-:-:S04]  /*25c0*/  IMAD R18, R18, R5, RZ ;  /* 0x0000000512127224 */ /* 0x000fc800078e02ff */
[----:B------:R-:W-:-:S05]  /*25d0*/  IMAD R4, R4, R17, R18 ;  /* 0x0000001104047224 */ /* 0x000fca00078e0212 */
[----:B------:R-:W-:Y:S01]  /*25e0*/  IADD3 R4, R37, R4, RZ ;  /* 0x0000000425047210 */ /* 0x000fe20007ffe0ff */
[----:B------:R-:W-:Y:S05]  /*25f0*/  BRA `(.L_x_211) ;  /* 0x0000016000007947 */ /* 0x000fea0003800000 */
.L_x_210:
        /* <DEDUP_REMOVED lines=22> */
.L_x_211:
[----:B------:R-:W-:Y:S05]  /*2760*/  BSYNC B0 ;  /* 0x0000000000007941 */ /* 0x000fea0003800000 */
.L_x_209:
        /* <DEDUP_REMOVED lines=38> */
[----:B------:R-:W-:Y:S05]  /*29d0*/  CALL.REL.NOINC `($__internal_4_$__cuda_sm20_div_s64) ;  /* 0x00001be000007944 */ /* 0x000fea0003c00000 */
        /* <DEDUP_REMOVED lines=12> */
.L_x_213:
        /* <DEDUP_REMOVED lines=23> */
.L_x_214:
[----:B------:R-:W-:Y:S05]  /*2c10*/  BSYNC B0 ;  /* 0x0000000000007941 */ /* 0x000fea0003800000 */
.L_x_212:
        /* <DEDUP_REMOVED lines=19> */
.L_x_216:
        /* <DEDUP_REMOVED lines=22> */
.L_x_217:
[----:B------:R-:W-:Y:S05]  /*2eb0*/  BSYNC B0 ;  /* 0x0000000000007941 */ /* 0x000fea0003800000 */
.L_x_215:
        /* <DEDUP_REMOVED lines=10> */
[----:B------:R-:W-:Y:S02]  /*2f60*/  IADD3 R17, P0, RZ, -R20, RZ ;  /* 0x80000014ff117210 */ /* 0x000fe40007f1e0ff */
[----:B------:R-:W-:Y:S02]  /*2f70*/  MOV R22, R42 ;  /* 0x0000002a00167202 */ /* 0x000fe40000000f00 */
[----:B------:R-:W-:Y:S02]  /*2f80*/  IADD3.X R18, RZ, ~R21, RZ, P0, !PT ;  /* 0x80000015ff127210 */ /* 0x000fe400007fe4ff */
[----:B------:R-:W-:-:S03]  /*2f90*/  MOV R23, R43 ;  /* 0x0000002b00177202 */ /* 0x000fc60000000f00 */
[----:B------:R-:W-:Y:S02]  /*2fa0*/  IMAD R18, R18, R13, RZ ;  /* 0x0000000d12127224 */ /* 0x000fe400078e02ff */
[----:B------:R-:W-:-:S04]  /*2fb0*/  IMAD.WIDE.U32 R22, R13, R17, R22 ;  /* 0x000000110d167225 */ /* 0x000fc800078e0016 */
[----:B------:R-:W-:Y:S01]  /*2fc0*/  IMAD R17, R12, R17, R18 ;  /* 0x000000110c117224 */ /* 0x000fe200078e0212 */
[----:B------:R-:W-:-:S04]  /*2fd0*/  MOV R13, R22 ;  /* 0x00000016000d7202 */ /* 0x000fc80000000f00 */
[----:B------:R-:W-:Y:S01]  /*2fe0*/  IADD3 R17, R23, R17, RZ ;  /* 0x0000001117117210 */ /* 0x000fe20007ffe0ff */
[----:B------:R-:W-:Y:S05]  /*2ff0*/  BRA `(.L_x_220) ;  /* 0x0000017000007947 */ /* 0x000fea0003800000 */
.L_x_219:
        /* <DEDUP_REMOVED lines=12> */
[----:B------:R-:W-:Y:S02]  /*30c0*/  IMAD R18, R13, R17, R42 ;  /* 0x000000110d127224 */ /* 0x000fe400078e022a */
[----:B------:R-:W-:-:S03]  /*30d0*/  IMAD.MOV.U32 R17, RZ, RZ, RZ ;  /* 0x000000ffff117224 */ /* 0x000fc600078e00ff */
        /* <DEDUP_REMOVED lines=9> */
.L_x_220:
[----:B------:R-:W-:Y:S05]  /*3170*/  BSYNC B0 ;  /* 0x0000000000007941 */ /* 0x000fea0003800000 */
.L_x_218:
[----:B------:R-:W-:Y:S01]  /*3180*/  SHF.R.S32.HI R19, RZ, 0x1f, R7 ;  /* 0x0000001fff137819 */ /* 0x000fe20000011407 */
[-C--:B------:R-:W-:Y:S01]  /*3190*/  IMAD R12, R21, R7.reuse, RZ ;  /* 0x00000007150c7224 */ /* 0x080fe200078e02ff */
[----:B------:R-:W-:Y:S01]  /*31a0*/  SHF.R.S32.HI R18, RZ, 0x1f, R2 ;  /* 0x0000001fff127819 */ /* 0x000fe20000011402 */
[----:B------:R-:W-:Y:S01]  /*31b0*/  IMAD.WIDE.U32 R42, R20, R7, RZ ;  /* 0x00000007142a7225 */ /* 0x000fe200078e00ff */
[----:B------:R-:W-:Y:S03]  /*31c0*/  BSSY B0, `(.L_x_221) ;  /* 0x0000039000007945 */ /* 0x000fe60003800000 */
[----:B------:R-:W-:Y:S01]  /*31d0*/  IMAD R7, R19, R20, R12 ;  /* 0x0000001413077224 */ /* 0x000fe200078e020c */
[----:B------:R-:W-:Y:S01]  /*31e0*/  LOP3.LUT R12, R41, R10, RZ, 0xfc, !PT ;  /* 0x0000000a290c7212 */ /* 0x000fe200078efcff */
[----:B------:R-:W-:Y:S02]  /*31f0*/  IMAD R47, R25, c[0x0][0x214], RZ ;  /* 0x00008500192f7a24 */ /* 0x000fe400078e02ff */
[-C--:B------:R-:W-:Y:S01]  /*3200*/  IMAD R17, R17, R2.reuse, RZ ;  /* 0x0000000211117224 */ /* 0x080fe200078e02ff */
        /* <DEDUP_REMOVED lines=16> */
[----:B------:R-:W-:Y:S05]  /*3310*/  CALL.REL.NOINC `($__internal_4_$__cuda_sm20_div_s64) ;  /* 0x000012a000007944 */ /* 0x000fea0003c00000 */
        /* <DEDUP_REMOVED lines=12> */
.L_x_222:
        /* <DEDUP_REMOVED lines=23> */
.L_x_223:
[----:B------:R-:W-:Y:S05]  /*3550*/  BSYNC B0 ;  /* 0x0000000000007941 */ /* 0x000fea0003800000 */
.L_x_221:
        /* <DEDUP_REMOVED lines=29> */
.L_x_225:
        /* <DEDUP_REMOVED lines=23> */
.L_x_226:
[----:B------:R-:W-:Y:S05]  /*38a0*/  BSYNC B0 ;  /* 0x0000000000007941 */ /* 0x000fea0003800000 */
.L_x_224:
[----:B------:R-:W-:-:S04]  /*38b0*/  IADD3 R31, P1, P0, R36, R32, R30 ;  /* 0x00000020241f7210 */ /* 0x000fc8000783e01e */
[----:B------:R-:W-:Y:S02]  /*38c0*/  IADD3 R31, P3, P2, R42, R31, R46 ;  /* 0x0000001f2a1f7210 */ /* 0x000fe40007a7e02e */
[----:B------:R-:W-:Y:S01]  /*38d0*/  IADD3.X R0, R4, R5, R0, P1, P0 ;  /* 0x0000000504007210 */ /* 0x000fe20000fe0400 */
[----:B------:R-:W-:Y:S01]  /*38e0*/  IMAD R5, R21, R6, RZ ;  /* 0x0000000615057224 */ /* 0x000fe200078e02ff */
[----:B------:R-:W-:Y:S02]  /*38f0*/  IADD3 R44, P1, P0, R48, R31, R44 ;  /* 0x0000001f302c7210 */ /* 0x000fe4000783e02c */
[----:B------:R-:W-:Y:S02]  /*3900*/  IADD3.X R0, R7, R0, R2, P3, P2 ;  /* 0x0000000007007210 */ /* 0x000fe40001fe4402 */
[----:B------:R-:W-:Y:S02]  /*3910*/  SHF.R.S32.HI R2, RZ, 0x1f, R6 ;  /* 0x0000001fff027819 */ /* 0x000fe40000011406 */
[----:B------:R-:W-:-:S02]  /*3920*/  IADD3.X R45, R11, R0, R12, P1, P0 ;  /* 0x000000000b2d7210 */ /* 0x000fc40000fe040c */
[----:B------:R-:W-:Y:S01]  /*3930*/  SHF.R.S32.HI R0, RZ, 0x1f, R3 ;  /* 0x0000001fff007819 */ /* 0x000fe20000011403 */
[-C--:B------:R-:W-:Y:S02]  /*3940*/  IMAD R2, R2, R20.reuse, R5 ;  /* 0x0000001402027224 */ /* 0x080fe400078e0205 */
[----:B------:R-:W-:-:S04]  /*3950*/  IMAD.WIDE.U32 R44, R6, R20, R44 ;  /* 0x00000014062c7225 */ /* 0x000fc800078e002c */
[----:B------:R-:W-:Y:S02]  /*3960*/  IMAD R5, R8, R3, RZ ;  /* 0x0000000308057224 */ /* 0x000fe400078e02ff */
        /* <DEDUP_REMOVED lines=8> */
.L_x_202:
[----:B------:R-:W-:-:S04]  /*39f0*/  LEA R2, P0, R36, c[0x0][0x200], 0x2 ;  /* 0x0000800024027a11 */ /* 0x000fc800078010ff */
[----:B------:R-:W-:-:S05]  /*3a00*/  LEA.HI.X R3, R36, c[0x0][0x204], R37, 0x2, P0 ;  /* 0x0000810024037a11 */ /* 0x000fca00000f1425 */
[----:B------:R0:W-:Y:S04]  /*3a10*/  STG.E [R2.64], R28 ;  /* 0x0000001c02007986 */ /* 0x0001e8000c10190a */
.L_x_201:
[----:B------:R-:W-:Y:S05]  /*3a20*/  BSYNC B1 ;  /* 0x0000000000017941 */ /* 0x000fea0003800000 */
.L_x_200:
[----:B0-----:R-:W0:Y:S01]  /*3a30*/  S2R R2, SR_TID.X ;  /* 0x0000000000027919 */ /* 0x001e220000002100 */
[----:B------:R-:W-:Y:S01]  /*3a40*/  IMAD.MOV.U32 R13, RZ, RZ, RZ ;  /* 0x000000ffff0d7224 */ /* 0x000fe200078e00ff */
[----:B------:R-:W-:Y:S01]  /*3a50*/  CS2R R10, SRZ ;  /* 0x00000000000a7805 */ /* 0x000fe2000001ff00 */
[----:B------:R-:W-:Y:S01]  /*3a60*/  CS2R R8, SRZ ;  /* 0x0000000000087805 */ /* 0x000fe2000001ff00 */
[----:B------:R-:W-:Y:S01]  /*3a70*/  CS2R R6, SRZ ;  /* 0x0000000000067805 */ /* 0x000fe2000001ff00 */
[----:B------:R-:W-:Y:S01]  /*3a80*/  CS2R R4, SRZ ;  /* 0x0000000000047805 */ /* 0x000fe2000001ff00 */
[----:B0-----:R-:W-:-:S04]  /*3a90*/  SHF.R.S32.HI R3, RZ, 0x1f, R2 ;  /* 0x0000001fff037819 */ /* 0x001fc80000011402 */
[----:B------:R-:W-:-:S04]  /*3aa0*/  LEA.HI R0, R3, R2, RZ, 0x3 ;  /* 0x0000000203007211 */ /* 0x000fc800078f18ff */
[----:B------:R-:W-:-:S05]  /*3ab0*/  LOP3.LUT R35, R0, 0xfffffff8, RZ, 0xc0, !PT ;  /* 0xfffffff800237812 */ /* 0x000fca00078ec0ff */
[----:B------:R-:W-:-:S05]  /*3ac0*/  IMAD.IADD R35, R2, 0x1, -R35 ;  /* 0x0000000102237824 */ /* 0x000fca00078e0a23 */
[----:B------:R-:W-:-:S04]  /*3ad0*/  ISETP.GE.AND P0, PT, R35, c[0x0][0x314], PT ;  /* 0x0000c50023007a0c */ /* 0x000fc80003f06270 */
[----:B------:R-:W-:-:S13]  /*3ae0*/  ISETP.LT.AND P0, PT, R2, 0x80, !P0 ;  /* 0x000000800200780c */ /* 0x000fda0004701270 */
[----:B------:R-:W-:Y:S01]  /*3af0*/  @P0 FADD.FTZ R3, -R28, R29 ;  /* 0x0000001d1c030221 */ /* 0x000fe20000010100 */
[----:B------:R-:W-:Y:S01]  /*3b00*/  SHF.R.S32.HI R28, RZ, 0x3, R0 ;  /* 0x00000003ff1c7819 */ /* 0x000fe20000011400 */
[----:B------:R-:W-:Y:S02]  /*3b10*/  IMAD.MOV.U32 R0, RZ, RZ, c[0x0][0x314] ;  /* 0x0000c500ff007624 */ /* 0x000fe400078e00ff */
[----:B------:R-:W-:Y:S02]  /*3b20*/  @P0 FMUL.FTZ R3, R3, 1.4426950216293334961 ;  /* 0x3fb8aa3b03030820 */ /* 0x000fe40000410000 */
[C---:B------:R-:W-:Y:S02]  /*3b30*/  @P0 IMAD R2, R35.reuse, 0x11, R28 ;  /* 0x0000001123020824 */ /* 0x040fe400078e021c */
[----:B------:R-:W-:Y:S02]  /*3b40*/  IMAD.SHL.U32 R35, R35, 0x4, RZ ;  /* 0x0000000423237824 */ /* 0x000fe400078e00ff */
[----:B------:R-:W0:Y:S03]  /*3b50*/  @P0 MUFU.EX2 R3, R3 ;  /* 0x0000000300030308 */ /* 0x000e260000000800 */
[----:B------:R-:W-:-:S02]  /*3b60*/  IADD3 R34, R35, 0x20, RZ ;  /* 0x0000002023227810 */ /* 0x000fc40007ffe0ff */
[----:B------:R-:W-:Y:S01]  /*3b70*/  IADD3 R33, R35, 0x40, RZ ;  /* 0x0000004023217810 */ /* 0x000fe20007ffe0ff */
[----:B0-----:R0:W-:Y:S04]  /*3b80*/  @P0 STS [R2.X4], R3 ;  /* 0x0000000302000388 */ /* 0x0011e80000004800 */
[----:B------:R-:W-:Y:S01]  /*3b90*/  BAR.SYNC.DEFER_BLOCKING 0x0 ;  /* 0x0000000000007b1d */ /* 0x000fe20000010000 */
[----:B------:R-:W-:Y:S01]  /*3ba0*/  ISETP.GE.AND P0, PT, R0, 0x1, PT ;  /* 0x000000010000780c */ /* 0x000fe20003f06270 */
[----:B------:R-:W-:Y:S01]  /*3bb0*/  IMAD.MOV.U32 R0, RZ, RZ, RZ ;  /* 0x000000ffff007224 */ /* 0x000fe200078e00ff */
[----:B0-----:R-:W-:-:S11]  /*3bc0*/  CS2R R2, SRZ ;  /* 0x0000000000027805 */ /* 0x001fd6000001ff00 */
        /* <DEDUP_REMOVED lines=24> */
.L_x_230:
        /* <DEDUP_REMOVED lines=15> */
.L_x_229:
[----:B------:R-:W-:Y:S05]  /*3e40*/  BSYNC B0 ;  /* 0x0000000000007941 */ /* 0x000fea0003800000 */
.L_x_228:
        /* <DEDUP_REMOVED lines=19> */
.L_x_227:
        /* <DEDUP_REMOVED lines=42> */
[-C--:B------:R-:W-:Y:S01]  /*4220*/  @!P1 LOP3.LUT R4, RZ, R5.reuse, RZ, 0x33, !PT ;  /* 0x00000005ff049212 */ /* 0x080fe200078e33ff */
[----:B0-----:R-:W-:Y:S02]  /*4230*/  IMAD.MOV R2, RZ, RZ, -R13 ;  /* 0x000000ffff027224 */ /* 0x001fe400078e0a0d */
[----:B------:R-:W-:Y:S02]  /*4240*/  IMAD.MOV.U32 R12, RZ, RZ, RZ ;  /* 0x000000ffff0c7224 */ /* 0x000fe400078e00ff */
[----:B------:R-:W-:Y:S02]  /*4250*/  IMAD R5, R4, R5, RZ ;  /* 0x0000000504057224 */ /* 0x000fe400078e02ff */
[----:B------:R-:W-:Y:S02]  /*4260*/  IMAD R2, R2, R3, RZ ;  /* 0x0000000302027224 */ /* 0x000fe400078e02ff */
[----:B------:R-:W-:-:S02]  /*4270*/  IMAD.IADD R10, R28, 0x1, -R5 ;  /* 0x000000011c0a7824 */ /* 0x000fc400078e0a05 */
        /* <DEDUP_REMOVED lines=29> */
[----:B------:R-:W-:Y:S02]  /*4450*/  IMAD R0, R0, c[0x0][0x1e8], RZ ;  /* 0x00007a0000007a24 */ /* 0x000fe400078e02ff */
[----:B------:R-:W-:Y:S02]  /*4460*/  IMAD.IADD R13, R13, 0x1, R2 ;  /* 0x000000010d0d7824 */ /* 0x000fe400078e0202 */
        /* <DEDUP_REMOVED lines=21> */
        .weak           $__internal_4_$__cuda_sm20_div_s64
        .type           $__internal_4_$__cuda_sm20_div_s64,@function
        .size           $__internal_4_$__cuda_sm20_div_s64,(.L_x_6068 - $__internal_4_$__cuda_sm20_div_s64)
$__internal_4_$__cuda_sm20_div_s64:
        /* <DEDUP_REMOVED lines=29> */
[----:B------:R-:W-:-:S04]  /*4790*/  IMAD.X R26, RZ, RZ, ~R26, P0 ;  /* 0x000000ffff1a7224 */ /* 0x000fc800000e0e1a */
[----:B------:R-:W-:-:S04]  /*47a0*/  IMAD.WIDE.U32 R34, P5, R35, R26, R34 ;  /* 0x0000001a23227225 */ /* 0x000fc800078a0022 */
[C---:B------:R-:W-:Y:S02]  /*47b0*/  IMAD R21, R27.reuse, R26, RZ ;  /* 0x0000001a1b157224 */ /* 0x040fe400078e02ff */
[----:B------:R-:W-:-:S04]  /*47c0*/  IMAD.HI.U32 R20, P4, R27, R20, R34 ;  /* 0x000000141b147227 */ /* 0x000fc80007880022 */
[----:B------:R-:W-:Y:S01]  /*47d0*/  IMAD.HI.U32 R19, R27, R26, RZ ;  /* 0x0000001a1b137227 */ /* 0x000fe200078e00ff */
[----:B------:R-:W-:Y:S02]  /*47e0*/  IADD3 R21, P3, R21, R20, RZ ;  /* 0x0000001415157210 */ /* 0x000fe40007f7e0ff */
[-C--:B------:R-:W-:Y:S01]  /*47f0*/  IADD3 R20, P0, RZ, -R18.reuse, RZ ;  /* 0x80000012ff147210 */ /* 0x080fe20007f1e0ff */
[----:B------:R-:W-:Y:S02]  /*4800*/  IMAD.X R27, R19, 0x1, R27, P5 ;  /* 0x00000001131b7824 */ /* 0x000fe400028e061b */
[----:B------:R-:W-:Y:S01]  /*4810*/  IMAD.MOV.U32 R35, RZ, RZ, RZ ;  /* 0x000000ffff237224 */ /* 0x000fe200078e00ff */
[----:B------:R-:W-:Y:S01]  /*4820*/  SEL R20, R20, R18, !P2 ;  /* 0x0000001214147207 */ /* 0x000fe20005000000 */
[----:B------:R-:W-:-:S04]  /*4830*/  IMAD.X R26, RZ, RZ, ~R17, P0 ;  /* 0x000000ffff1a7224 */ /* 0x000fc800000e0e11 */
        /* <DEDUP_REMOVED lines=14> */
[-C--:B------:R-:W-:Y:S01]  /*4920*/  IMAD R34, R26, R38.reuse, R21 ;  /* 0x000000261a227224 */ /* 0x080fe200078e0215 */
[----:B------:R-:W-:-:S03]  /*4930*/  IADD3 R21, P3, R20, -R38, RZ ;  /* 0x8000002614157210 */ /* 0x000fc60007f7e0ff */
[----:B------:R-:W-:Y:S01]  /*4940*/  IMAD.X R19, R19, 0x1, ~R34, P0 ;  /* 0x0000000113137824 */ /* 0x000fe200000e0e22 */
[----:B------:R-:W-:-:S04]  /*4950*/  IADD3 R34, P2, R27, 0x1, RZ ;  /* 0x000000011b227810 */ /* 0x000fc80007f5e0ff */
[----:B------:R-:W-:-:S04]  /*4960*/  ISETP.GE.U32.AND.EX P4, PT, R19, R39, PT, P4 ;  /* 0x000000271300720c */ /* 0x000fc80003f86140 */
[----:B------:R-:W-:Y:S01]  /*4970*/  SEL R21, R21, R20, P4 ;  /* 0x0000001415157207 */ /* 0x000fe20002000000 */
[----:B------:R-:W-:Y:S01]  /*4980*/  IMAD.X R20, R19, 0x1, ~R39, P3 ;  /* 0x0000000113147824 */ /* 0x000fe200018e0e27 */
[----:B------:R-:W-:Y:S02]  /*4990*/  SEL R34, R34, R27, P4 ;  /* 0x0000001b22227207 */ /* 0x000fe40002000000 */
[----:B------:R-:W-:Y:S01]  /*49a0*/  ISETP.GE.U32.AND P0, PT, R21, R38, PT ;  /* 0x000000261500720c */ /* 0x000fe20003f06070 */
[----:B------:R-:W-:Y:S01]  /*49b0*/  IMAD.X R21, RZ, RZ, R26, P2 ;  /* 0x000000ffff157224 */ /* 0x000fe200010e061a */
[----:B------:R-:W-:Y:S02]  /*49c0*/  SEL R19, R20, R19, P4 ;  /* 0x0000001314137207 */ /* 0x000fe40002000000 */
[----:B------:R-:W-:Y:S02]  /*49d0*/  IADD3 R27, P2, R34, 0x1, RZ ;  /* 0x00000001221b7810 */ /* 0x000fe40007f5e0ff */
[----:B------:R-:W-:Y:S01]  /*49e0*/  SEL R21, R21, R26, P4 ;  /* 0x0000001a15157207 */ /* 0x000fe20002000000 */
[----:B------:R-:W-:Y:S01]  /*49f0*/  IMAD.MOV.U32 R26, RZ, RZ, R22 ;  /* 0x000000ffff1a7224 */ /* 0x000fe200078e0016 */
[----:B------:R-:W-:-:S02]  /*4a00*/  ISETP.GE.U32.AND.EX P0, PT, R19, R39, PT, P0 ;  /* 0x000000271300720c */ /* 0x000fc40003f06100 */
[----:B------:R-:W-:Y:S02]  /*4a10*/  IADD3.X R20, RZ, R21, RZ, P2, !PT ;  /* 0x00000015ff147210 */ /* 0x000fe400017fe4ff */
[----:B------:R-:W-:Y:S02]  /*4a20*/  SEL R27, R27, R34, P0 ;  /* 0x000000221b1b7207 */ /* 0x000fe40000000000 */
[----:B------:R-:W-:Y:S02]  /*4a30*/  LOP3.LUT R19, R23, R17, RZ, 0x3c, !PT ;  /* 0x0000001117137212 */ /* 0x000fe400078e3cff */
[----:B------:R-:W-:Y:S02]  /*4a40*/  SEL R21, R20, R21, P0 ;  /* 0x0000001514157207 */ /* 0x000fe40000000000 */
[----:B------:R-:W-:Y:S02]  /*4a50*/  IADD3 R20, P2, RZ, -R27, RZ ;  /* 0x8000001bff147210 */ /* 0x000fe40007f5e0ff */
[----:B------:R-:W-:-:S02]  /*4a60*/  ISETP.GE.AND P3, PT, R19, RZ, PT ;  /* 0x000000ff1300720c */ /* 0x000fc40003f66270 */
[----:B------:R-:W-:Y:S01]  /*4a70*/  ISETP.NE.U32.AND P0, PT, R24, RZ, PT ;  /* 0x000000ff1800720c */ /* 0x000fe20003f05070 */
[----:B------:R-:W-:Y:S01]  /*4a80*/  IMAD.X R24, RZ, RZ, ~R21, P2 ;  /* 0x000000ffff187224 */ /* 0x000fe200010e0e15 */
[----:B------:R-:W-:Y:S01]  /*4a90*/  SEL R20, R20, R27, !P3 ;  /* 0x0000001b14147207 */ /* 0x000fe20005800000 */
[----:B------:R-:W-:Y:S01]  /*4aa0*/  IMAD.MOV.U32 R27, RZ, RZ, 0x0 ;  /* 0x00000000ff1b7424 */ /* 0x000fe200078e00ff */
[----:B------:R-:W-:Y:S02]  /*4ab0*/  ISETP.NE.AND.EX P0, PT, R23, RZ, PT, P0 ;  /* 0x000000ff1700720c */ /* 0x000fe40003f05300 */
[----:B------:R-:W-:Y:S02]  /*4ac0*/  SEL R24, R24, R21, !P3 ;  /* 0x0000001518187207 */ /* 0x000fe40005800000 */
[----:B------:R-:W-:Y:S02]  /*4ad0*/  SEL R20, R20, 0xffffffff, P0 ;  /* 0xffffffff14147807 */ /* 0x000fe40000000000 */
[----:B------:R-:W-:Y:S01]  /*4ae0*/  SEL R21, R24, 0xffffffff, P0 ;  /* 0xffffffff18157807 */ /* 0x000fe20000000000 */
[----:B------:R-:W-:Y:S06]  /*4af0*/  RET.REL.NODEC R26 `(_ZN5flash32flash_fwd_splitkv_combine_kernelI23Flash_fwd_kernel_traitsILi96ELi64ELi128ELi4ELb0ELb0EN7cutlass6half_tE19Flash_kernel_traitsILi96ELi64ELi128ELi4ES3_EELi16ELi3ELb0EEEvNS_16Flash_fwd_paramsE) ;  /* 0xffffb5001a007950 */ /* 0x000fec0003c3ffff */
.L_x_231:
        /* <DEDUP_REMOVED lines=16> */
.L_x_6068:


//--------------------- .text._ZN5flash32flash_fwd_splitkv_combine_kernelI23Flash_fwd_kernel_traitsILi96ELi64ELi128ELi4ELb0ELb0EN7cutlass6half_tE19Flash_kernel_traitsILi96ELi64ELi128ELi4ES3_EELi16ELi2ELb0EEEvNS_16Flash_fwd_paramsE --------------------------
	.section	.text._ZN5flash32flash_fwd_splitkv_combine_kernelI23Flash_fwd_kernel_traitsILi96ELi64ELi128ELi4ELb0ELb0EN7cutlass6half_tE19Flash_kernel_traitsILi96ELi64ELi128ELi4ES3_EELi16ELi2ELb0EEEvNS_16Flash_fwd_paramsE,"ax",@progbits
	.sectioninfo	@"SHI_REGISTERS=54"
	.align	128
        .global         _ZN5flash32flash_fwd_splitkv_combine_kernelI23Flash_fwd_kernel_traitsILi96ELi64ELi128ELi4ELb0ELb0EN7cutlass6half_tE19Flash_kernel_traitsILi96ELi64ELi128ELi4ES3_EELi16ELi2ELb0EEEvNS_16Flash_fwd_paramsE
        .type           _ZN5flash32flash_fwd_splitkv_combine_kernelI23Flash_fwd_kernel_traitsILi96ELi64ELi128ELi4ELb0ELb0EN7cutlass6half_tE19Flash_kernel_traitsILi96ELi64ELi128ELi4ES3_EELi16ELi2ELb0EEEvNS_16Flash_fwd_paramsE,@function
        .size           _ZN5flash32flash_fwd_splitkv_combine_kernelI23Flash_fwd_kernel_traitsILi96ELi64ELi128ELi4ELb0ELb0EN7cutlass6half_tE19Flash_kernel_traitsILi96ELi64ELi128ELi4ES3_EELi16ELi2ELb0EEEvNS_16Flash_fwd_paramsE,(.L_x_6069 - _ZN5flash32flash_fwd_splitkv_combine_kernelI23Flash_fwd_kernel_traitsILi96ELi64ELi128ELi4ELb0ELb0EN7cutlass6half_tE19Flash_kernel_traitsILi96ELi64ELi128ELi4ES3_EELi16ELi2ELb0EEEvNS_16Flash_fwd_paramsE)
        .other          _ZN5flash32flash_fwd_splitkv_combine_kernelI23Flash_fwd_kernel_traitsILi96ELi64ELi128ELi4ELb0ELb0EN7cutlass6half_tE19Flash_kernel_traitsILi96ELi64ELi128ELi4ES3_EELi16ELi2ELb0EEEvNS_16Flash_fwd_paramsE,@"STO_CUDA_ENTRY STV_DEFAULT"
_ZN5flash32flash_fwd_splitkv_combine_kernelI23Flash_fwd_kernel_traitsILi96ELi64ELi128ELi4ELb0ELb0EN7cutlass6half_tE19Flash_kernel_traitsILi96ELi64ELi128ELi4ES3_EELi16ELi2ELb0EEEvNS_16Flash_fwd_paramsE:
.text._ZN5flash32flash_fwd_splitkv_combine_kernelI23Flash_fwd_kernel_traitsILi96ELi64ELi128ELi4ELb0ELb0EN7cutlass6half_tE19Flash_kernel_traitsILi96ELi64ELi128ELi4ES3_EELi16ELi2ELb0EEEvNS_16Flash_fwd_paramsE:
        /* <DEDUP_REMOVED lines=23> */
[----:B------:R-:W-:Y:S05]  /*0170*/  CALL.REL.NOINC `($__internal_5_$__cuda_sm20_div_s64) ;  /* 0x0000441000007944 */ /* 0x000fea0003c00000 */
[----:B------:R-:W-:Y:S05]  /*0180*/  BRA `(.L_x_233) ;  /* 0x0000013000007947 */ /* 0x000fea0003800000 */
.L_x_232:
        /* <DEDUP_REMOVED lines=19> */
.L_x_233:
        /* <DEDUP_REMOVED lines=12> */
[----:B------:R-:W-:Y:S05]  /*0380*/  CALL.REL.NOINC `($__internal_5_$__cuda_sm20_div_s64) ;  /* 0x0000420000007944 */ /* 0x000fea0003c00000 */
[----:B------:R-:W-:Y:S02]  /*0390*/  MOV R8, R20 ;  /* 0x0000001400087202 */ /* 0x000fe40000000f00 */
[----:B------:R-:W-:Y:S01]  /*03a0*/  MOV R9, R21 ;  /* 0x0000001500097202 */ /* 0x000fe20000000f00 */
[----:B------:R-:W-:Y:S05]  /*03b0*/  BRA `(.L_x_236) ;  /* 0x0000013000007947 */ /* 0x000fea0003800000 */
.L_x_235:
        /* <DEDUP_REMOVED lines=19> */
.L_x_236:
[----:B------:R-:W-:Y:S05]  /*04f0*/  BSYNC B0 ;  /* 0x0000000000007941 */ /* 0x000fea0003800000 */
.L_x_234:
[----:B------:R-:W-:Y:S01]  /*0500*/  IABS R7, c[0x0][0x214] ;  /* 0x0000850000077a13 */ /* 0x000fe20000000000 */
[----:B------:R-:W-:Y:S01]  /*0510*/  IMAD.MOV.U32 R2, RZ, RZ, c[0x0][0x214] ;  /* 0x00008500ff027624 */ /* 0x000fe200078e00ff */
[----:B------:R-:W-:Y:S01]  /*0520*/  BSSY B0, `(.L_x_237) ;  /* 0x000003b000007945 */ /* 0x000fe20003800000 */
[----:B------:R-:W-:Y:S01]  /*0530*/  IMAD.MOV.U32 R10, RZ, RZ, RZ ;  /* 0x000000ffff0a7224 */ /* 0x000fe200078e00ff */
[----:B------:R-:W0:Y:S02]  /*0540*/  I2F.RP R13, R7 ;  /* 0x00000007000d7306 */ /* 0x000e240000209400 */
[----:B------:R-:W-:-:S04]  /*0550*/  IADD3 R2, R7, -0x1, R2 ;  /* 0xffffffff07027810 */ /* 0x000fc80007ffe002 */
[----:B------:R-:W-:Y:S02]  /*0560*/  IABS R4, R2 ;  /* 0x0000000200047213 */ /* 0x000fe40000000000 */
[----:B0-----:R-:W0:Y:S02]  /*0570*/  MUFU.RCP R12, R13 ;  /* 0x0000000d000c7308 */ /* 0x001e240000001000 */
[----:B0-----:R-:W-:-:S06]  /*0580*/  IADD3 R12, R12, 0xffffffe, RZ ;  /* 0x0ffffffe0c0c7810 */ /* 0x001fcc0007ffe0ff */
[----:B------:R-:W0:Y:S02]  /*0590*/  F2I.FTZ.U32.TRUNC.NTZ R11, R12 ;  /* 0x0000000c000b7305 */ /* 0x000e24000021f000 */
[----:B0-----:R-:W-:-:S04]  /*05a0*/  IMAD.MOV R6, RZ, RZ, -R11 ;  /* 0x000000ffff067224 */ /* 0x001fc800078e0a0b */
        /* <DEDUP_REMOVED lines=31> */
.L_x_238:
        /* <DEDUP_REMOVED lines=19> */
.L_x_239:
[----:B------:R-:W-:Y:S05]  /*08d0*/  BSYNC B0 ;  /* 0x0000000000007941 */ /* 0x000fea0003800000 */
.L_x_237:
        /* <DEDUP_REMOVED lines=74> */
[----:B------:R-:W-:Y:S02]  /*0d80*/  MOV R32, R20 ;  /* 0x0000001400207202 */ /* 0x000fe40000000f00 */
[----:B------:R-:W-:Y:S01]  /*0d90*/  MOV R33, R21 ;  /* 0x0000001500217202 */ /* 0x000fe20000000f00 */
[----:B------:R-:W-:Y:S05]  /*0da0*/  BRA `(.L_x_242) ;  /* 0x0000013000007947 */ /* 0x000fea0003800000 */
.L_x_241:
        /* <DEDUP_REMOVED lines=19> */
.L_x_242:
[----:B------:R-:W-:Y:S05]  /*0ee0*/  BSYNC B0 ;  /* 0x0000000000007941 */ /* 0x000fea0003800000 */
.L_x_240:
[-C--:B------:R-:W-:Y:S01]  /*0ef0*/  IABS R18, R3.reuse ;  /* 0x0000000300127213 */ /* 0x080fe20000000000 */
[----:B------:R-:W-:Y:S01]  /*0f00*/  IMAD.MOV.U32 R7, RZ, RZ, 0x1 ;  /* 0x00000001ff077424 */ /* 0x000fe200078e00ff */
[----:B------:R-:W-:Y:S01]  /*0f10*/  IABS R10, R3 ;  /* 0x00000003000a7213 */ /* 0x000fe20000000000 */
[----:B------:R-:W-:Y:S01]  /*0f20*/  BSSY B0, `(.L_x_243) ;  /* 0x000003a000007945 */ /* 0x000fe20003800000 */
[----:B------:R-:W0:Y:S02]  /*0f30*/  I2F.RP R19, R18 ;  /* 0x0000001200137306 */ /* 0x000e240000209400 */
[----:B------:R-:W-:Y:S01]  /*0f40*/  IADD3 R7, R18, c[0x0][0x214], -R7 ;  /* 0x0000850012077a10 */ /* 0x000fe20007ffe807 */
[----:B------:R-:W-:-:S03]  /*0f50*/  IMAD.MOV R10, RZ, RZ, -R10 ;  /* 0x000000ffff0a7224 */ /* 0x000fc600078e0a0a */
[----:B------:R-:W-:Y:S02]  /*0f60*/  IABS R11, R7 ;  /* 0x00000007000b7213 */ /* 0x000fe40000000000 */
        /* <DEDUP_REMOVED lines=34> */
.L_x_244:
        /* <DEDUP_REMOVED lines=19> */
.L_x_245:
[----:B------:R-:W-:Y:S05]  /*12c0*/  BSYNC B0 ;  /* 0x0000000000007941 */ /* 0x000fea0003800000 */
.L_x_243:
        /* <DEDUP_REMOVED lines=131> */
.L_x_247:
[----:B------:R-:W-:Y:S05]  /*1b00*/  BSYNC B0 ;  /* 0x0000000000007941 */ /* 0x000fea0003800000 */
.L_x_246:
        /* <DEDUP_REMOVED lines=11> */
[----:B------:R-:W-:-:S05]  /*1bc0*/  @!P0 LOP3.LUT R22, R22, 0xfffffffc, RZ, 0xc0, !PT ;  /* 0xfffffffc16168812 */ /* 0x000fca00078ec0ff */
[----:B------:R-:W-:-:S04]  /*1bd0*/  @!P0 IMAD.IADD R21, R17, 0x1, -R22 ;  /* 0x0000000111158824 */ /* 0x000fc800078e0a16 */
[----:B------:R-:W-:Y:S01]  /*1be0*/  @!P0 IMAD R21, R21, 0x44, R22 ;  /* 0x0000004415158824 */ /* 0x000fe200078e0216 */
[----:B------:R-:W-:Y:S01]  /*1bf0*/  BAR.SYNC.DEFER_BLOCKING 0x0 ;  /* 0x0000000000007b1d */ /* 0x000fe20000010000 */
[----:B------:R-:W-:-:S05]  /*1c00*/  SHF.R.S32.HI R22, RZ, 0x1f, R3 ;  /* 0x0000001fff167819 */ /* 0x000fca0000011403 */
[----:B------:R-:W1:Y:S04]  /*1c10*/  @!P0 LDS R29, [R21] ;  /* 0x00000000151d8984 */ /* 0x000e680000000800 */
[----:B-1----:R-:W1:Y:S02]  /*1c20*/  SHFL.BFLY PT, R18, R29, 0x2, 0x1f ;  /* 0x0c401f001d127f89 */ /* 0x002e6400000e0000 */
[----:B-1----:R-:W-:-:S05]  /*1c30*/  FMNMX.FTZ R25, R18, R29, !PT ;  /* 0x0000001d12197209 */ /* 0x002fca0007810000 */
[----:B------:R-:W1:Y:S02]  /*1c40*/  SHFL.BFLY PT, R18, R25, 0x1, 0x1f ;  /* 0x0c201f0019127f89 */ /* 0x000e6400000e0000 */
[----:B-1----:R-:W-:-:S04]  /*1c50*/  FMNMX.FTZ R18, R25, R18, !PT ;  /* 0x0000001219127209 */ /* 0x002fc80007810000 */
[----:B------:R-:W-:-:S04]  /*1c60*/  FSETP.NEU.FTZ.AND P0, PT, R18, -INF , PT ;  /* 0xff8000001200780b */ /* 0x000fc80003f1d000 */
[----:B------:R-:W-:-:S05]  /*1c70*/  FSEL R18, R18, RZ, P0 ;  /* 0x000000ff12127208 */ /* 0x000fca0000000000 */
[----:B------:R-:W-:-:S04]  /*1c80*/  FADD.FTZ R24, -R18, R29 ;  /* 0x0000001d12187221 */ /* 0x000fc80000010100 */
[----:B------:R-:W-:-:S06]  /*1c90*/  FMUL.FTZ R24, R24, 1.4426950216293334961 ;  /* 0x3fb8aa3b18187820 */ /* 0x000fcc0000410000 */
[----:B------:R-:W1:Y:S02]  /*1ca0*/  MUFU.EX2 R24, R24 ;  /* 0x0000001800187308 */ /* 0x000e640000000800 */
[----:B-1----:R-:W1:Y:S02]  /*1cb0*/  SHFL.BFLY PT, R23, R24, 0x2, 0x1f ;  /* 0x0c401f0018177f89 */ /* 0x002e6400000e0000 */
[----:B-1----:R-:W-:-:S05]  /*1cc0*/  FADD.FTZ R23, R24, R23 ;  /* 0x0000001718177221 */ /* 0x002fca0000010000 */
[----:B------:R-:W1:Y:S02]  /*1cd0*/  SHFL.BFLY PT, R20, R23, 0x1, 0x1f ;  /* 0x0c201f0017147f89 */ /* 0x000e6400000e0000 */
[----:B-1----:R-:W-:Y:S01]  /*1ce0*/  FADD.FTZ R21, R23, R20 ;  /* 0x0000001417157221 */ /* 0x002fe20000010000 */
[----:B------:R-:W-:Y:S01]  /*1cf0*/  LEA.HI.SX32 R20, R3, 0x1, 0x1 ;  /* 0x0000000103147811 */ /* 0x000fe200078f0aff */
[----:B------:R-:W-:-:S03]  /*1d00*/  @!P3 IMAD.MOV R20, RZ, RZ, R22 ;  /* 0x000000ffff14b224 */ /* 0x000fc600078e0216 */
[----:B------:R-:W-:Y:S01]  /*1d10*/  FSETP.NE.FTZ.AND P0, PT, R21, RZ, PT ;  /* 0x000000ff1500720b */ /* 0x000fe20003f15000 */
[----:B------:R-:W-:-:S12]  /*1d20*/  IMAD R6, R19, R20, RZ ;  /* 0x0000001413067224 */ /* 0x000fd800078e02ff */
[----:B------:R-:W1:Y:S02]  /*1d30*/  @P0 MUFU.LG2 R21, R21 ;  /* 0x0000001500150308 */ /* 0x000e640000000c00 */
[----:B-1----:R-:W-:Y:S01]  /*1d40*/  @P0 FFMA.FTZ R28, R21, 0.69314718246459960938, R18 ;  /* 0x3f317218151c0823 */ /* 0x002fe20000010012 */
        /* <DEDUP_REMOVED lines=39> */
[----:B0-----:R-:W-:Y:S05]  /*1fc0*/  CALL.REL.NOINC `($__internal_5_$__cuda_sm20_div_s64) ;  /* 0x000025c000007944 */ /* 0x001fea0003c00000 */
        /* <DEDUP_REMOVED lines=10> */
.L_x_252:
[----:B------:R-:W1:Y:S01]  /*2070*/  I2F.U32.RP R20, R40 ;  /* 0x0000002800147306 */ /* 0x000e620000209000 */
[----:B------:R-:W-:Y:S01]  /*2080*/  ISETP.NE.U32.AND P0, PT, R40, RZ, PT ;  /* 0x000000ff2800720c */ /* 0x000fe20003f05070 */
[----:B------:R-:W-:-:S06]  /*2090*/  IMAD.MOV.U32 R43, RZ, RZ, RZ ;  /* 0x000000ffff2b7224 */ /* 0x000fcc00078e00ff */
[----:B-1----:R-:W1:Y:S02]  /*20a0*/  MUFU.RCP R18, R20 ;  /* 0x0000001400127308 */ /* 0x002e640000001000 */
[----:B-1----:R-:W-:-:S06]  /*20b0*/  IADD3 R18, R18, 0xffffffe, RZ ;  /* 0x0ffffffe12127810 */ /* 0x002fcc0007ffe0ff */
[----:B------:R1:W2:Y:S02]  /*20c0*/  F2I.FTZ.U32.TRUNC.NTZ R19, R18 ;  /* 0x0000001200137305 */ /* 0x0002a4000021f000 */
[----:B-1----:R-:W-:Y:S01]  /*20d0*/  HFMA2.MMA R18, -RZ, RZ, 0, 0 ;  /* 0x00000000ff127435 */ /* 0x002fe200000001ff */
[----:B--2---:R-:W-:-:S04]  /*20e0*/  IMAD.MOV R17, RZ, RZ, -R19 ;  /* 0x000000ffff117224 */ /* 0x004fc800078e0a13 */
        /* <DEDUP_REMOVED lines=14> */
.L_x_253:
[----:B------:R-:W-:Y:S05]  /*21d0*/  BSYNC B0 ;  /* 0x0000000000007941 */ /* 0x000fea0003800000 */
.L_x_251:
[----:B------:R-:W-:Y:S01]  /*21e0*/  LOP3.LUT R19, R17, R0, RZ, 0xfc, !PT ;  /* 0x0000000011137212 */ /* 0x000fe200078efcff */
[----:B------:R-:W-:Y:S03]  /*21f0*/  BSSY B0, `(.L_x_254) ;  /* 0x0000028000007945 */ /* 0x000fe60003800000 */
[----:B------:R-:W-:-:S13]  /*2200*/  ISETP.NE.U32.AND P0, PT, R19, RZ, PT ;  /* 0x000000ff1300720c */ /* 0x000fda0003f05070 */
[----:B------:R-:W-:Y:S05]  /*2210*/  @!P0 BRA `(.L_x_255) ;  /* 0x000000f000008947 */ /* 0x000fea0003800000 */
[----:B------:R-:W-:Y:S01]  /*2220*/  IMAD.MOV.U32 R24, RZ, RZ, R30 ;  /* 0x000000ffff187224 */ /* 0x000fe200078e001e */
[----:B------:R-:W-:Y:S02]  /*2230*/  MOV R23, R0 ;  /* 0x0000000000177202 */ /* 0x000fe40000000f00 */
[----:B------:R-:W-:Y:S02]  /*2240*/  MOV R22, 0x2260 ;  /* 0x0000226000167802 */ /* 0x000fe40000000f00 */
[----:B0-----:R-:W-:Y:S05]  /*2250*/  CALL.REL.NOINC `($__internal_5_$__cuda_sm20_div_s64) ;  /* 0x0000233000007944 */ /* 0x001fea0003c00000 */
        /* <DEDUP_REMOVED lines=11> */
.L_x_255:
        /* <DEDUP_REMOVED lines=22> */
.L_x_256:
[----:B------:R-:W-:Y:S05]  /*2470*/  BSYNC B0 ;  /* 0x0000000000007941 */ /* 0x000fea0003800000 */
.L_x_254:
        /* <DEDUP_REMOVED lines=11> */
[----:B0-----:R-:W-:Y:S05]  /*2530*/  CALL.REL.NOINC `($__internal_5_$__cuda_sm20_div_s64) ;  /* 0x0000205000007944 */ /* 0x001fea0003c00000 */
[----:B------:R-:W-:-:S04]  /*2540*/  IADD3 R17, P0, RZ, -R20, RZ ;  /* 0x80000014ff117210 */ /* 0x000fc80007f1e0ff */
[----:B------:R-:W-:Y:S01]  /*2550*/  IADD3.X R18, RZ, ~R21, RZ, P0, !PT ;  /* 0x80000015ff127210 */ /* 0x000fe200007fe4ff */
[----:B------:R-:W-:-:S04]  /*2560*/  IMAD.WIDE.U32 R36, R5, R17, R36 ;  /* 0x0000001105247225 */ /* 0x000fc800078e0024 */
[----:B------:R-:W-:-:S04]  /*2570*/  IMAD R18, R18, R5, RZ ;  /* 0x0000000512127224 */ /* 0x000fc800078e02ff */
[----:B------:R-:W-:-:S05]  /*2580*/  IMAD R4, R4, R17, R18 ;  /* 0x0000001104047224 */ /* 0x000fca00078e0212 */
[----:B------:R-:W-:Y:S01]  /*2590*/  IADD3 R4, R37, R4, RZ ;  /* 0x0000000425047210 */ /* 0x000fe20007ffe0ff */
[----:B------:R-:W-:Y:S05]  /*25a0*/  BRA `(.L_x_259) ;  /* 0x0000016000007947 */ /* 0x000fea0003800000 */
.L_x_258:
        /* <DEDUP_REMOVED lines=22> */
.L_x_259:
[----:B------:R-:W-:Y:S05]  /*2710*/  BSYNC B0 ;  /* 0x0000000000007941 */ /* 0x000fea0003800000 */
.L_x_257:
        /* <DEDUP_REMOVED lines=38> */
[----:B0-----:R-:W-:Y:S05]  /*2980*/  CALL.REL.NOINC `($__internal_5_$__cuda_sm20_div_s64) ;  /* 0x00001c0000007944 */ /* 0x001fea0003c00000 */
        /* <DEDUP_REMOVED lines=12> */
.L_x_261:
[----:B------:R-:W1:Y:S01]  /*2a50*/  I2F.U32.RP R20, R40 ;  /* 0x0000002800147306 */ /* 0x000e620000209000 */
[----:B------:R-:W-:Y:S01]  /*2a60*/  ISETP.NE.U32.AND P0, PT, R40, RZ, PT ;  /* 0x000000ff2800720c */ /* 0x000fe20003f05070 */
[----:B------:R-:W-:-:S06]  /*2a70*/  IMAD.MOV.U32 R41, RZ, RZ, RZ ;  /* 0x000000ffff297224 */ /* 0x000fcc00078e00ff */
[----:B-1----:R-:W1:Y:S02]  /*2a80*/  MUFU.RCP R18, R20 ;  /* 0x0000001400127308 */ /* 0x002e640000001000 */
[----:B-1----:R-:W-:-:S06]  /*2a90*/  IADD3 R18, R18, 0xffffffe, RZ ;  /* 0x0ffffffe12127810 */ /* 0x002fcc0007ffe0ff */
[----:B------:R-:W1:Y:S02]  /*2aa0*/  F2I.FTZ.U32.TRUNC.NTZ R19, R18 ;  /* 0x0000001200137305 */ /* 0x000e64000021f000 */
[----:B-1----:R-:W-:Y:S02]  /*2ab0*/  IMAD.MOV R17, RZ, RZ, -R19 ;  /* 0x000000ffff117224 */ /* 0x002fe400078e0a13 */
        /* <DEDUP_REMOVED lines=16> */
.L_x_262:
[----:B------:R-:W-:Y:S05]  /*2bc0*/  BSYNC B0 ;  /* 0x0000000000007941 */ /* 0x000fea0003800000 */
.L_x_260:
        /* <DEDUP_REMOVED lines=19> */
.L_x_264:
[----:B------:R-:W1:Y:S01]  /*2d00*/  I2F.U32.RP R20, R16 ;  /* 0x0000001000147306 */ /* 0x000e620000209000 */
[----:B------:R-:W-:Y:S01]  /*2d10*/  HFMA2.MMA R22, -RZ, RZ, 0, 0 ;  /* 0x00000000ff167435 */ /* 0x000fe200000001ff */
[----:B------:R-:W-:Y:S01]  /*2d20*/  ISETP.NE.U32.AND P0, PT, R16, RZ, PT ;  /* 0x000000ff1000720c */ /* 0x000fe20003f05070 */
[----:B------:R-:W-:-:S05]  /*2d30*/  IMAD.MOV.U32 R43, RZ, RZ, RZ ;  /* 0x000000ffff2b7224 */ /* 0x000fca00078e00ff */
[----:B-1----:R-:W1:Y:S02]  /*2d40*/  MUFU.RCP R19, R20 ;  /* 0x0000001400137308 */ /* 0x002e640000001000 */
[----:B-1----:R-:W-:-:S06]  /*2d50*/  IADD3 R19, R19, 0xffffffe, RZ ;  /* 0x0ffffffe13137810 */ /* 0x002fcc0007ffe0ff */
[----:B------:R-:W1:Y:S02]  /*2d60*/  F2I.FTZ.U32.TRUNC.NTZ R23, R19 ;  /* 0x0000001300177305 */ /* 0x000e64000021f000 */
[----:B-1----:R-:W-:-:S04]  /*2d70*/  IMAD.MOV R14, RZ, RZ, -R23 ;  /* 0x000000ffff0e7224 */ /* 0x002fc800078e0a17 */
        /* <DEDUP_REMOVED lines=14> */
.L_x_265:
[----:B------:R-:W-:Y:S05]  /*2e60*/  BSYNC B0 ;  /* 0x0000000000007941 */ /* 0x000fea0003800000 */
.L_x_263:
        /* <DEDUP_REMOVED lines=9> */
[----:B0-----:R-:W-:Y:S05]  /*2f00*/  CALL.REL.NOINC `($__internal_5_$__cuda_sm20_div_s64) ;  /* 0x0000168000007944 */ /* 0x001fea0003c00000 */
        /* <DEDUP_REMOVED lines=10> */
.L_x_267:
[----:B------:R-:W1:Y:S01]  /*2fb0*/  I2F.U32.RP R20, R13 ;  /* 0x0000000d00147306 */ /* 0x000e620000209000 */
[----:B------:R-:W-:Y:S01]  /*2fc0*/  IMAD.MOV.U32 R18, RZ, RZ, RZ ;  /* 0x000000ffff127224 */ /* 0x000fe200078e00ff */
[----:B------:R-:W-:Y:S01]  /*2fd0*/  ISETP.NE.U32.AND P0, PT, R13, RZ, PT ;  /* 0x000000ff0d00720c */ /* 0x000fe20003f05070 */
[----:B------:R-:W-:-:S05]  /*2fe0*/  IMAD.MOV.U32 R21, RZ, RZ, RZ ;  /* 0x000000ffff157224 */ /* 0x000fca00078e00ff */
[----:B-1----:R-:W1:Y:S02]  /*2ff0*/  MUFU.RCP R19, R20 ;  /* 0x0000001400137308 */ /* 0x002e640000001000 */
[----:B-1----:R-:W-:-:S06]  /*3000*/  IADD3 R19, R19, 0xffffffe, RZ ;  /* 0x0ffffffe13137810 */ /* 0x002fcc0007ffe0ff */
[----:B------:R-:W1:Y:S02]  /*3010*/  F2I.FTZ.U32.TRUNC.NTZ R19, R19 ;  /* 0x0000001300137305 */ /* 0x000e64000021f000 */
[----:B-1----:R-:W-:-:S04]  /*3020*/  IMAD.MOV R12, RZ, RZ, -R19 ;  /* 0x000000ffff0c7224 */ /* 0x002fc800078e0a13 */
        /* <DEDUP_REMOVED lines=15> */
.L_x_268:
[----:B------:R-:W-:Y:S05]  /*3120*/  BSYNC B0 ;  /* 0x0000000000007941 */ /* 0x000fea0003800000 */
.L_x_266:
        /* <DEDUP_REMOVED lines=25> */
[----:B0-----:R-:W-:Y:S05]  /*32c0*/  CALL.REL.NOINC `($__internal_5_$__cuda_sm20_div_s64) ;  /* 0x000012c000007944 */ /* 0x001fea0003c00000 */
        /* <DEDUP_REMOVED lines=12> */
.L_x_270:
        /* <DEDUP_REMOVED lines=23> */
.L_x_271:
[----:B------:R-:W-:Y:S05]  /*3500*/  BSYNC B0 ;  /* 0x0000000000007941 */ /* 0x000fea0003800000 */
.L_x_269:
        /* <DEDUP_REMOVED lines=29> */
.L_x_273:
        /* <DEDUP_REMOVED lines=23> */
.L_x_274:
[----:B------:R-:W-:Y:S05]  /*3850*/  BSYNC B0 ;  /* 0x0000000000007941 */ /* 0x000fea0003800000 */
.L_x_272:
        /* <DEDUP_REMOVED lines=20> */
.L_x_250:
[----:B------:R-:W-:-:S04]  /*39a0*/  LEA R2, P0, R36, c[0x0][0x200], 0x2 ;  /* 0x0000800024027a11 */ /* 0x000fc800078010ff */
[----:B------:R-:W-:-:S05]  /*39b0*/  LEA.HI.X R3, R36, c[0x0][0x204], R37, 0x2, P0 ;  /* 0x0000810024037a11 */ /* 0x000fca00000f1425 */
[----:B------:R1:W-:Y:S04]  /*39c0*/  STG.E [R2.64], R28 ;  /* 0x0000001c02007986 */ /* 0x0003e8000c10190a */
.L_x_249:
[----:B------:R-:W-:Y:S05]  /*39d0*/  BSYNC B1 ;  /* 0x0000000000017941 */ /* 0x000fea0003800000 */
.L_x_248:
[----:B------:R-:W2:Y:S01]  /*39e0*/  S2R R34, SR_TID.X ;  /* 0x0000000000227919 */ /* 0x000ea20000002100 */
[----:B------:R-:W-:Y:S01]  /*39f0*/  IMAD.MOV.U32 R13, RZ, RZ, RZ ;  /* 0x000000ffff0d7224 */ /* 0x000fe200078e00ff */
[----:B------:R-:W-:Y:S01]  /*3a00*/  CS2R R10, SRZ ;  /* 0x00000000000a7805 */ /* 0x000fe2000001ff00 */
[----:B------:R-:W-:Y:S01]  /*3a10*/  CS2R R8, SRZ ;  /* 0x0000000000087805 */ /* 0x000fe2000001ff00 */
[----:B------:R-:W-:Y:S01]  /*3a20*/  CS2R R6, SRZ ;  /* 0x0000000000067805 */ /* 0x000fe2000001ff00 */
[----:B--2---:R-:W-:-:S04]  /*3a30*/  SHF.R.S32.HI R33, RZ, 0x1f, R34 ;  /* 0x0000001fff217819 */ /* 0x004fc80000011422 */
[CC--:B-1----:R-:W-:Y:S02]  /*3a40*/  LEA.HI R3, R33.reuse, R34.reuse, RZ, 0x2 ;  /* 0x0000002221037211 */ /* 0x0c2fe400078f10ff */
[----:B------:R-:W-:Y:S02]  /*3a50*/  LEA.HI R33, R33, R34, RZ, 0x3 ;  /* 0x0000002221217211 */ /* 0x000fe400078f18ff */
[----:B------:R-:W-:Y:S02]  /*3a60*/  LOP3.LUT R3, R3, 0xfffffffc, RZ, 0xc0, !PT ;  /* 0xfffffffc03037812 */ /* 0x000fe400078ec0ff */
[----:B------:R-:W-:Y:S02]  /*3a70*/  LOP3.LUT R5, R33, 0x3ffffff8, RZ, 0xc0, !PT ;  /* 0x3ffffff821057812 */ /* 0x000fe400078ec0ff */
[----:B------:R-:W-:Y:S01]  /*3a80*/  SHF.R.S32.HI R33, RZ, 0x3, R33 ;  /* 0x00000003ff217819 */ /* 0x000fe20000011421 */
[----:B------:R-:W-:-:S05]  /*3a90*/  IMAD.IADD R0, R34, 0x1, -R3 ;  /* 0x0000000122007824 */ /* 0x000fca00078e0a03 */
[----:B------:R-:W-:-:S04]  /*3aa0*/  ISETP.GE.AND P1, PT, R0, c[0x0][0x314], PT ;  /* 0x0000c50000007a0c */ /* 0x000fc80003f26270 */
[C---:B------:R-:W-:Y:S01]  /*3ab0*/  ISETP.GT.OR P1, PT, R34.reuse, 0x3f, P1 ;  /* 0x0000003f2200780c */ /* 0x040fe20000f24670 */
[----:B------:R-:W-:Y:S02]  /*3ac0*/  IMAD.IADD R34, R34, 0x1, -R5 ;  /* 0x0000000122227824 */ /* 0x000fe400078e0a05 */
[----:B------:R-:W-:Y:S02]  /*3ad0*/  CS2R R4, SRZ ;  /* 0x0000000000047805 */ /* 0x000fe4000001ff00 */
[----:B------:R-:W-:-:S05]  /*3ae0*/  IMAD.SHL.U32 R34, R34, 0x4, RZ ;  /* 0x0000000422227824 */ /* 0x000fca00078e00ff */
[C---:B------:R-:W-:Y:S02]  /*3af0*/  IADD3 R32, R34.reuse, 0x20, RZ ;  /* 0x0000002022207810 */ /* 0x040fe40007ffe0ff */
[----:B------:R-:W-:Y:S01]  /*3b00*/  IADD3 R31, R34, 0x40, RZ ;  /* 0x00000040221f7810 */ /* 0x000fe20007ffe0ff */
[----:B------:R-:W-:Y:S02]  /*3b10*/  @!P1 FADD.FTZ R2, -R28, R29 ;  /* 0x0000001d1c029221 */ /* 0x000fe40000010100 */
[----:B------:R-:W-:Y:S02]  /*3b20*/  @!P1 IMAD R3, R0, 0x44, R3 ;  /* 0x0000004400039824 */ /* 0x000fe400078e0203 */
[----:B------:R-:W-:Y:S02]  /*3b30*/  @!P1 FMUL.FTZ R2, R2, 1.4426950216293334961 ;  /* 0x3fb8aa3b02029820 */ /* 0x000fe40000410000 */
[----:B------:R-:W-:-:S04]  /*3b40*/  IMAD.MOV.U32 R0, RZ, RZ, c[0x0][0x314] ;  /* 0x0000c500ff007624 */ /* 0x000fc800078e00ff */
[----:B------:R-:W1:Y:S01]  /*3b50*/  @!P1 MUFU.EX2 R2, R2 ;  /* 0x0000000200029308 */ /* 0x000e620000000800 */
[----:B------:R-:W-:Y:S01]  /*3b60*/  ISETP.GE.AND P0, PT, R0, 0x1, PT ;  /* 0x000000010000780c */ /* 0x000fe20003f06270 */
[----:B------:R-:W-:Y:S01]  /*3b70*/  IMAD.MOV.U32 R0, RZ, RZ, RZ ;  /* 0x000000ffff007224 */ /* 0x000fe200078e00ff */
[----:B-1----:R1:W-:Y:S02]  /*3b80*/  @!P1 STS [R3], R2 ;  /* 0x0000000203009388 */ /* 0x0023e40000000800 */
[----:B-1----:R-:W-:Y:S02]  /*3b90*/  CS2R R2, SRZ ;  /* 0x0000000000027805 */ /* 0x002fe4000001ff00 */
[----:B------:R-:W-:Y:S07]  /*3ba0*/  BAR.SYNC.DEFER_BLOCKING 0x0 ;  /* 0x0000000000007b1d */ /* 0x000fee0000010000 */
[----:B------:R-:W-:Y:S05]  /*3bb0*/  @!P0 BRA `(.L_x_275) ;  /* 0x0000039000008947 */ /* 0x000fea0003800000 */
[----:B------:R-:W-:Y:S01]  /*3bc0*/  ULDC UR5, c[0x0][0x22c] ;  /* 0x00008b0000057ab9 */ /* 0x000fe20000000800 */
[----:B------:R-:W-:Y:S01]  /*3bd0*/  IMAD R29, R33, 0x60, R34 ;  /* 0x00000060211d7824 */ /* 0x000fe200078e0222 */
        /* <DEDUP_REMOVED lines=16> */
[----:B0-----:R-:W-:Y:S01]  /*3ce0*/  CS2R R26, SRZ ;  /* 0x00000000001a7805 */ /* 0x001fe2000001ff00 */
[----:B------:R-:W-:Y:S01]  /*3cf0*/  LEA.HI.X R29, R12, c[0x0][0x1dc], R29, 0x2, P0 ;  /* 0x000077000c1d7a11 */ /* 0x000fe200000f141d */
[----:B------:R-:W-:Y:S01]  /*3d00*/  IMAD.WIDE R36, R36, 0x4, RZ ;  /* 0x0000000424247825 */ /* 0x000fe200078e02ff */
[----:B------:R-:W-:-:S05]  /*3d10*/  IADD3 R28, P0, R28, 0x100, RZ ;  /* 0x000001001c1c7810 */ /* 0x000fca0007f1e0ff */
[----:B------:R-:W-:Y:S02]  /*3d20*/  IMAD.X R29, RZ, RZ, R29, P0 ;  /* 0x000000ffff1d7224 */ /* 0x000fe400000e061d */
.L_x_278:
        /* <DEDUP_REMOVED lines=14> */
.L_x_277:
[----:B------:R-:W-:Y:S05]  /*3e10*/  BSYNC B0 ;  /* 0x0000000000007941 */ /* 0x000fea0003800000 */
.L_x_276:
        /* <DEDUP_REMOVED lines=19> */
.L_x_275:
        /* <DEDUP_REMOVED lines=18> */
[----:B------:R-:W1:Y:S03]  /*4070*/  I2F.RP R4, R2 ;  /* 0x0000000200047306 */ /* 0x000e660000209400 */
[----:B------:R-:W-:-:S05]  /*4080*/  IMAD.MOV R11, RZ, RZ, -R11 ;  /* 0x000000ffff0b7224 */ /* 0x000fca00078e0a0b */
[----:B-1----:R-:W1:Y:S02]  /*4090*/  MUFU.RCP R14, R4 ;  /* 0x00000004000e7308 */ /* 0x002e640000001000 */
[----:B-1----:R-:W-:-:S06]  /*40a0*/  IADD3 R14, R14, 0xffffffe, RZ ;  /* 0x0ffffffe0e0e7810 */ /* 0x002fcc0007ffe0ff */
[----:B------:R-:W1:Y:S02]  /*40b0*/  F2I.FTZ.U32.TRUNC.NTZ R15, R14 ;  /* 0x0000000e000f7305 */ /* 0x000e64000021f000 */
[--C-:B-1----:R-:W-:Y:S02]  /*40c0*/  IMAD.MOV R0, RZ, RZ, -R15.reuse ;  /* 0x000000ffff007224 */ /* 0x102fe400078e0a0f */
[----:B------:R-:W-:Y:S02]  /*40d0*/  IMAD.MOV.U32 R14, RZ, RZ, RZ ;  /* 0x000000ffff0e7224 */ /* 0x000fe400078e00ff */
[----:B------:R-:W-:Y:S02]  /*40e0*/  IMAD R13, R0, R2, RZ ;  /* 0x00000002000d7224 */ /* 0x000fe400078e02ff */
[----:B------:R-:W1:Y:S02]  /*40f0*/  I2F.RP R0, R3 ;  /* 0x0000000300007306 */ /* 0x000e640000209400 */
[----:B------:R-:W-:-:S06]  /*4100*/  IMAD.HI.U32 R13, R15, R13, R14 ;  /* 0x0000000d0f0d7227 */ /* 0x000fcc00078e000e */
[----:B------:R-:W-:-:S04]  /*4110*/  IMAD.HI.U32 R4, R13, R10, RZ ;  /* 0x0000000a0d047227 */ /* 0x000fc800078e00ff */
[----:B------:R-:W-:Y:S01]  /*4120*/  IMAD R11, R4, R11, R10 ;  /* 0x0000000b040b7224 */ /* 0x000fe200078e020a */
[----:B-1----:R-:W1:Y:S04]  /*4130*/  MUFU.RCP R0, R0 ;  /* 0x0000000000007308 */ /* 0x002e680000001000 */
[----:B------:R-:W-:-:S13]  /*4140*/  ISETP.GT.U32.AND P1, PT, R2, R11, PT ;  /* 0x0000000b0200720c */ /* 0x000fda0003f24070 */
[----:B------:R-:W-:Y:S01]  /*4150*/  @!P1 IMAD.IADD R11, R11, 0x1, -R2 ;  /* 0x000000010b0b9824 */ /* 0x000fe200078e0a02 */
[----:B------:R-:W-:Y:S02]  /*4160*/  @!P1 IADD3 R4, R4, 0x1, RZ ;  /* 0x0000000104049810 */ /* 0x000fe40007ffe0ff */
[----:B-1----:R-:W-:Y:S02]  /*4170*/  IADD3 R14, R0, 0xffffffe, RZ ;  /* 0x0ffffffe000e7810 */ /* 0x002fe40007ffe0ff */
[----:B------:R-:W-:Y:S02]  /*4180*/  ISETP.GE.U32.AND P2, PT, R11, R2, PT ;  /* 0x000000020b00720c */ /* 0x000fe40003f46070 */
[----:B------:R-:W-:Y:S01]  /*4190*/  LOP3.LUT R2, R12, R5, RZ, 0x3c, !PT ;  /* 0x000000050c027212 */ /* 0x000fe200078e3cff */
[----:B------:R-:W1:Y:S01]  /*41a0*/  F2I.FTZ.U32.TRUNC.NTZ R15, R14 ;  /* 0x0000000e000f7305 */ /* 0x000e62000021f000 */
[----:B------:R-:W-:Y:S02]  /*41b0*/  ISETP.NE.AND P1, PT, R5, RZ, PT ;  /* 0x000000ff0500720c */ /* 0x000fe40003f25270 */
[----:B------:R-:W-:-:S07]  /*41c0*/  ISETP.GE.AND P0, PT, R2, RZ, PT ;  /* 0x000000ff0200720c */ /* 0x000fce0003f06270 */
[----:B------:R-:W-:-:S06]  /*41d0*/  @P2 IADD3 R4, R4, 0x1, RZ ;  /* 0x0000000104042810 */ /* 0x000fcc0007ffe0ff */
[----:B------:R-:W-:Y:S01]  /*41e0*/  @!P0 IMAD.MOV R4, RZ, RZ, -R4 ;  /* 0x000000ffff048224 */ /* 0x000fe200078e0a04 */
[-C--:B------:R-:W-:Y:S01]  /*41f0*/  @!P1 LOP3.LUT R4, RZ, R5.reuse, RZ, 0x33, !PT ;  /* 0x00000005ff049212 */ /* 0x080fe200078e33ff */
[----:B-1----:R-:W-:Y:S02]  /*4200*/  IMAD.MOV R2, RZ, RZ, -R15 ;  /* 0x000000ffff027224 */ /* 0x002fe400078e0a0f */
        /* <DEDUP_REMOVED lines=56> */
        .weak           $__internal_5_$__cuda_sm20_div_s64
        .type           $__internal_5_$__cuda_sm20_div_s64,@function
        .size           $__internal_5_$__cuda_sm20_div_s64,(.L_x_6069 - $__internal_5_$__cuda_sm20_div_s64)
$__internal_5_$__cuda_sm20_div_s64:
        /* <DEDUP_REMOVED lines=83> */
[----:B------:R-:W-:Y:S06]  /*4ac0*/  RET.REL.NODEC R26 `(_ZN5flash32flash_fwd_splitkv_combine_kernelI23Flash_fwd_kernel_traitsILi96ELi64ELi128ELi4ELb0ELb0EN7cutlass6half_tE19Flash_kernel_traitsILi96ELi64ELi128ELi4ES3_EELi16ELi2ELb0EEEvNS_16Flash_fwd_paramsE) ;  /* 0xffffb5301a007950 */ /* 0x000fec0003c3ffff */
.L_x_279:
        /* <DEDUP_REMOVED lines=11> */
.L_x_6069:


//--------------------- .text._ZN5flash32flash_fwd_splitkv_combine_kernelI23Flash_fwd_kernel_traitsILi96ELi64ELi128ELi4ELb0ELb0EN7cutlass6half_tE19Flash_kernel_traitsILi96ELi64ELi128ELi4ES3_EELi16ELi1ELb0EEEvNS_16Flash_fwd_paramsE --------------------------
	.section	.text._ZN5flash32flash_fwd_splitkv_combine_kernelI23Flash_fwd_kernel_traitsILi96ELi64ELi128ELi4ELb0ELb0EN7cutlass6half_tE19Flash_kernel_traitsILi96ELi64ELi128ELi4ES3_EELi16ELi1ELb0EEEvNS_16Flash_fwd_paramsE,"ax",@progbits
	.sectioninfo	@"SHI_REGISTERS=54"
	.align	128
        .global         _ZN5flash32flash_fwd_splitkv_combine_kernelI23Flash_fwd_kernel_traitsILi96ELi64ELi128ELi4ELb0ELb0EN7cutlass6half_tE19Flash_kernel_traitsILi96ELi64ELi128ELi4ES3_EELi16ELi1ELb0EEEvNS_16Flash_fwd_paramsE
        .type           _ZN5flash32flash_fwd_splitkv_combine_kernelI23Flash_fwd_kernel_traitsILi96ELi64ELi128ELi4ELb0ELb0EN7cutlass6half_tE19Flash_kernel_traitsILi96ELi64ELi128ELi4ES3_EELi16ELi1ELb0EEEvNS_16Flash_fwd_paramsE,@function
        .size           _ZN5flash32flash_fwd_splitkv_combine_kernelI23Flash_fwd_kernel_traitsILi96ELi64ELi128ELi4ELb0ELb0EN7cutlass6half_tE19Flash_kernel_traitsILi96ELi64ELi128ELi4ES3_EELi16ELi1ELb0EEEvNS_16Flash_fwd_paramsE,(.L_x_6070 - _ZN5flash32flash_fwd_splitkv_combine_kernelI23Flash_fwd_kernel_traitsILi96ELi64ELi128ELi4ELb0ELb0EN7cutlass6half_tE19Flash_kernel_traitsILi96ELi64ELi128ELi4ES3_EELi16ELi1ELb0EEEvNS_16Flash_fwd_paramsE)
        .other          _ZN5flash32flash_fwd_splitkv_combine_kernelI23Flash_fwd_kernel_traitsILi96ELi64ELi128ELi4ELb0ELb0EN7cutlass6half_tE19Flash_kernel_traitsILi96ELi64ELi128ELi4ES3_EELi16ELi1ELb0EEEvNS_16Flash_fwd_paramsE,@"STO_CUDA_ENTRY STV_DEFAULT"
_ZN5flash32flash_fwd_splitkv_combine_kernelI23Flash_fwd_kernel_traitsILi96ELi64ELi128ELi4ELb0ELb0EN7cutlass6half_tE19Flash_kernel_traitsILi96ELi64ELi128ELi4ES3_EELi16ELi1ELb0EEEvNS_16Flash_fwd_paramsE:
.text._ZN5flash32flash_fwd_splitkv_combine_kernelI23Flash_fwd_kernel_traitsILi96ELi64ELi128ELi4ELb0ELb0EN7cutlass6half_tE19Flash_kernel_traitsILi96ELi64ELi128ELi4ES3_EELi16ELi1ELb0EEEvNS_16Flash_fwd_paramsE:
        /* <DEDUP_REMOVED lines=23> */
[----:B------:R-:W-:Y:S05]  /*0170*/  CALL.REL.NOINC `($__internal_6_$__cuda_sm20_div_s64) ;  /* 0x0000443000007944 */ /* 0x000fea0003c00000 */
[----:B------:R-:W-:Y:S05]  /*0180*/  BRA `(.L_x_281) ;  /* 0x0000013000007947 */ /* 0x000fea0003800000 */
.L_x_280:
        /* <DEDUP_REMOVED lines=19> */
.L_x_281:
        /* <DEDUP_REMOVED lines=12> */
[----:B------:R-:W-:Y:S05]  /*0380*/  CALL.REL.NOINC `($__internal_6_$__cuda_sm20_div_s64) ;  /* 0x0000422000007944 */ /* 0x000fea0003c00000 */
[----:B------:R-:W-:Y:S02]  /*0390*/  MOV R8, R20 ;  /* 0x0000001400087202 */ /* 0x000fe40000000f00 */
[----:B------:R-:W-:Y:S01]  /*03a0*/  MOV R9, R21 ;  /* 0x0000001500097202 */ /* 0x000fe20000000f00 */
[----:B------:R-:W-:Y:S05]  /*03b0*/  BRA `(.L_x_284) ;  /* 0x0000013000007947 */ /* 0x000fea0003800000 */
.L_x_283:
        /* <DEDUP_REMOVED lines=19> */
.L_x_284:
[----:B------:R-:W-:Y:S05]  /*04f0*/  BSYNC B0 ;  /* 0x0000000000007941 */ /* 0x000fea0003800000 */
.L_x_282:
        /* <DEDUP_REMOVED lines=42> */
.L_x_286:
        /* <DEDUP_REMOVED lines=19> */
.L_x_287:
[----:B------:R-:W-:Y:S05]  /*08d0*/  BSYNC B0 ;  /* 0x0000000000007941 */ /* 0x000fea0003800000 */
.L_x_285:
        /* <DEDUP_REMOVED lines=74> */
[----:B------:R-:W-:Y:S02]  /*0d80*/  MOV R32, R20 ;  /* 0x0000001400207202 */ /* 0x000fe40000000f00 */
[----:B------:R-:W-:Y:S01]  /*0d90*/  MOV R33, R21 ;  /* 0x0000001500217202 */ /* 0x000fe20000000f00 */
[----:B------:R-:W-:Y:S05]  /*0da0*/  BRA `(.L_x_290) ;  /* 0x0000013000007947 */ /* 0x000fea0003800000 */
.L_x_289:
        /* <DEDUP_REMOVED lines=19> */
.L_x_290:
[----:B------:R-:W-:Y:S05]  /*0ee0*/  BSYNC B0 ;  /* 0x0000000000007941 */ /* 0x000fea0003800000 */
.L_x_288:
        /* <DEDUP_REMOVED lines=42> */
.L_x_292:
        /* <DEDUP_REMOVED lines=19> */
.L_x_293:
[----:B------:R-:W-:Y:S05]  /*12c0*/  BSYNC B0 ;  /* 0x0000000000007941 */ /* 0x000fea0003800000 */
.L_x_291:
[----:B------:R-:W-:Y:S01]  /*12d0*/  IABS R17, c[0x0][0x214] ;  /* 0x0000850000117a13 */ /* 0x000fe20000000000 */
[----:B------:R-:W-:Y:S01]  /*12e0*/  IMAD.MOV.U32 R18, RZ, RZ, RZ ;  /* 0x000000ffff127224 */ /* 0x000fe200078e00ff */
[----:B------:R-:W-:Y:S01]  /*12f0*/  ISETP.GT.AND P3, PT, R3, RZ, PT ;  /* 0x000000ff0300720c */ /* 0x000fe20003f64270 */
[----:B------:R-:W-:Y:S01]  /*1300*/  ULDC.U8 UR4, c[0x0][0x329] ;  /* 0x0000ca4000047ab9 */ /* 0x000fe20000000000 */
[----:B------:R-:W0:Y:S01]  /*1310*/  I2F.RP R22, R17 ;  /* 0x0000001100167306 */ /* 0x000e220000209400 */
[----:B------:R-:W-:Y:S01]  /*1320*/  ULDC.64 UR10, c[0x0][0x118] ;  /* 0x00004600000a7ab9 */ /* 0x000fe20000000a00 */
[----:B------:R-:W-:Y:S06]  /*1330*/  BSSY B0, `(.L_x_294) ;  /* 0x000007e000007945 */ /* 0x000fec0003800000 */
        /* <DEDUP_REMOVED lines=13> */
[----:B------:R-:W-:Y:S01]  /*1410*/  @!P3 IMAD.MOV R3, RZ, RZ, R7 ;  /* 0x000000ffff03b224 */ /* 0x000fe200078e0207 */
[----:B------:R-:W-:Y:S01]  /*1420*/  IABS R7, c[0x0][0x1c0] ;  /* 0x0000700000077a13 */ /* 0x000fe20000000000 */
[----:B------:R-:W-:-:S05]  /*1430*/  IMAD R8, R17, R9, R8 ;  /* 0x0000000911087224 */ /* 0x000fca00078e0208 */
[----:B------:R-:W-:-:S13]  /*1440*/  ISETP.GT.U32.AND P0, PT, R17, R8, PT ;  /* 0x000000081100720c */ /* 0x000fda0003f04070 */
[----:B------:R-:W-:Y:S01]  /*1450*/  @!P0 IMAD.IADD R8, R8, 0x1, -R17 ;  /* 0x0000000108088824 */ /* 0x000fe200078e0a11 */
[----:B------:R-:W-:Y:S02]  /*1460*/  @!P0 IADD3 R18, R18, 0x1, RZ ;  /* 0x0000000112128810 */ /* 0x000fe40007ffe0ff */
[----:B------:R-:W-:Y:S02]  /*1470*/  ISETP.NE.AND P0, PT, RZ, c[0x0][0x214], PT ;  /* 0x00008500ff007a0c */ /* 0x000fe40003f05270 */
[----:B------:R-:W-:Y:S02]  /*1480*/  ISETP.GE.U32.AND P2, PT, R8, R17, PT ;  /* 0x000000110800720c */ /* 0x000fe40003f46070 */
[----:B------:R-:W0:Y:S11]  /*1490*/  I2F.U32.RP R17, R7 ;  /* 0x0000000700117306 */ /* 0x000e360000209000 */
        /* <DEDUP_REMOVED lines=8> */
[----:B0-----:R-:W-:Y:S02]  /*1520*/  IADD3 R24, R24, 0xffffffe, RZ ;  /* 0x0ffffffe18187810 */ /* 0x001fe40007ffe0ff */
[----:B------:R-:W-:-:S04]  /*1530*/  IABS R17, c[0x0][0x1c0] ;  /* 0x0000700000117a13 */ /* 0x000fc80000000000 */
[----:B------:R0:W-:Y:S01]  /*1540*/  F2I.FTZ.U32.TRUNC.NTZ R25, R24 ;  /* 0x0000001800197305 */ /* 0x0001e2000021f000 */
[----:B------:R-:W-:-:S07]  /*1550*/  IMAD.MOV R17, RZ, RZ, -R17 ;  /* 0x000000ffff117224 */ /* 0x000fce00078e0a11 */
[----:B-1----:R-:W1:Y:S01]  /*1560*/  MUFU.RCP R8, R26 ;  /* 0x0000001a00087308 */ /* 0x002e620000001000 */
[----:B0-----:R-:W-:Y:S01]  /*1570*/  IMAD.MOV.U32 R24, RZ, RZ, RZ ;  /* 0x000000ffff187224 */ /* 0x001fe200078e00ff */
[----:B-1----:R-:W-:Y:S01]  /*1580*/  IADD3 R22, R8, 0xffffffe, RZ ;  /* 0x0ffffffe08167810 */ /* 0x002fe20007ffe0ff */
[----:B------:R-:W-:Y:S01]  /*1590*/  IMAD.MOV R8, RZ, RZ, -R25 ;  /* 0x000000ffff087224 */ /* 0x000fe200078e0a19 */
[----:B------:R-:W-:-:S04]  /*15a0*/  IABS R26, R3 ;  /* 0x00000003001a7213 */ /* 0x000fc80000000000 */
[----:B------:R-:W0:Y:S01]  /*15b0*/  F2I.FTZ.U32.TRUNC.NTZ R23, R22 ;  /* 0x0000001600177305 */ /* 0x000e22000021f000 */
[----:B------:R-:W-:Y:S02]  /*15c0*/  IMAD.MOV R26, RZ, RZ, -R26 ;  /* 0x000000ffff1a7224 */ /* 0x000fe400078e0a1a */
[----:B0-----:R-:W-:Y:S02]  /*15d0*/  IMAD.MOV R18, RZ, RZ, -R23 ;  /* 0x000000ffff127224 */ /* 0x001fe400078e0a17 */
[----:B------:R-:W-:Y:S02]  /*15e0*/  IMAD.MOV.U32 R22, RZ, RZ, RZ ;  /* 0x000000ffff167224 */ /* 0x000fe400078e00ff */
[----:B------:R-:W-:-:S04]  /*15f0*/  IMAD R19, R18, R9, RZ ;  /* 0x0000000912137224 */ /* 0x000fc800078e02ff */
[----:B------:R-:W-:Y:S01]  /*1600*/  IMAD.HI.U32 R19, R23, R19, R22 ;  /* 0x0000001317137227 */ /* 0x000fe200078e0016 */
[----:B------:R-:W-:-:S03]  /*1610*/  IABS R22, R6 ;  /* 0x0000000600167213 */ /* 0x000fc60000000000 */
[----:B------:R-:W-:Y:S02]  /*1620*/  IMAD R23, R8, R7, RZ ;  /* 0x0000000708177224 */ /* 0x000fe400078e02ff */
[----:B------:R-:W-:-:S04]  /*1630*/  IMAD.HI.U32 R19, R19, R22, RZ ;  /* 0x0000001613137227 */ /* 0x000fc800078e00ff */
[----:B------:R-:W-:Y:S01]  /*1640*/  IMAD.HI.U32 R23, R25, R23, R24 ;  /* 0x0000001719177227 */ /* 0x000fe200078e0018 */
[----:B------:R-:W-:Y:S02]  /*1650*/  IABS R24, R4 ;  /* 0x0000000400187213 */ /* 0x000fe40000000000 */
[----:B------:R-:W-:Y:S01]  /*1660*/  LOP3.LUT R4, R4, c[0x0][0x1c0], RZ, 0x3c, !PT ;  /* 0x0000700004047a12 */ /* 0x000fe200078e3cff */
[----:B------:R-:W-:Y:S02]  /*1670*/  IMAD R26, R19, R26, R22 ;  /* 0x0000001a131a7224 */ /* 0x000fe400078e0216 */
[----:B------:R-:W-:-:S03]  /*1680*/  IMAD.HI.U32 R8, R23, R24, RZ ;  /* 0x0000001817087227 */ /* 0x000fc600078e00ff */
[----:B------:R-:W-:Y:S01]  /*1690*/  ISETP.GT.U32.AND P0, PT, R9, R26, PT ;  /* 0x0000001a0900720c */ /* 0x000fe20003f04070 */
[-C--:B------:R-:W-:Y:S02]  /*16a0*/  IMAD R24, R8, R17.reuse, R24 ;  /* 0x0000001108187224 */ /* 0x080fe400078e0218 */
[----:B------:R-:W-:Y:S01]  /*16b0*/  IMAD.HI.U32 R18, R23, R22, RZ ;  /* 0x0000001617127227 */ /* 0x000fe200078e00ff */
[----:B------:R-:W-:Y:S02]  /*16c0*/  LOP3.LUT R23, RZ, c[0x0][0x1c0], RZ, 0x33, !PT ;  /* 0x00007000ff177a12 */ /* 0x000fe400078e33ff */
[----:B------:R-:W-:Y:S01]  /*16d0*/  ISETP.GT.U32.AND P3, PT, R7, R24, PT ;  /* 0x000000180700720c */ /* 0x000fe20003f64070 */
[----:B------:R-:W-:Y:S01]  /*16e0*/  IMAD R22, R18, R17, R22 ;  /* 0x0000001112167224 */ /* 0x000fe200078e0216 */
[C---:B------:R-:W-:Y:S02]  /*16f0*/  LOP3.LUT R17, R6.reuse, R9, RZ, 0x3c, !PT ;  /* 0x0000000906117212 */ /* 0x040fe400078e3cff */
[----:B------:R-:W-:-:S02]  /*1700*/  LOP3.LUT R6, R6, c[0x0][0x1c0], RZ, 0x3c, !PT ;  /* 0x0000700006067a12 */ /* 0x000fc400078e3cff */
[----:B------:R-:W-:Y:S01]  /*1710*/  ISETP.GT.U32.AND P1, PT, R7, R22, PT ;  /* 0x000000160700720c */ /* 0x000fe20003f24070 */
[----:B------:R-:W-:Y:S01]  /*1720*/  @!P0 IMAD.IADD R26, R26, 0x1, -R9 ;  /* 0x000000011a1a8824 */ /* 0x000fe200078e0a09 */
[----:B------:R-:W-:Y:S02]  /*1730*/  ISETP.GE.AND P4, PT, R17, RZ, PT ;  /* 0x000000ff1100720c */ /* 0x000fe40003f86270 */
[----:B------:R-:W0:Y:S01]  /*1740*/  S2R R17, SR_TID.X ;  /* 0x0000000000117919 */ /* 0x000e220000002100 */
[----:B------:R-:W-:Y:S02]  /*1750*/  @!P0 IADD3 R19, R19, 0x1, RZ ;  /* 0x0000000113138810 */ /* 0x000fe40007ffe0ff */
[--C-:B------:R-:W-:Y:S01]  /*1760*/  @!P3 IMAD.IADD R24, R24, 0x1, -R7.reuse ;  /* 0x000000011818b824 */ /* 0x100fe200078e0a07 */
[----:B------:R-:W-:Y:S02]  /*1770*/  ISETP.GE.U32.AND P2, PT, R26, R9, PT ;  /* 0x000000091a00720c */ /* 0x000fe40003f46070 */
[----:B------:R-:W-:Y:S01]  /*1780*/  ISETP.GE.AND P0, PT, R4, RZ, PT ;  /* 0x000000ff0400720c */ /* 0x000fe20003f06270 */
[----:B------:R-:W-:Y:S01]  /*1790*/  IMAD.MOV.U32 R4, RZ, RZ, c[0x0][0x214] ;  /* 0x00008500ff047624 */ /* 0x000fe200078e00ff */
[----:B------:R-:W-:Y:S01]  /*17a0*/  ISETP.GE.U32.AND P6, PT, R24, R7, PT ;  /* 0x000000071800720c */ /* 0x000fe20003fc6070 */
[----:B------:R-:W-:Y:S01]  /*17b0*/  @!P1 IMAD.IADD R22, R22, 0x1, -R7 ;  /* 0x0000000116169824 */ /* 0x000fe200078e0a07 */
[----:B------:R-:W-:-:S02]  /*17c0*/  @!P3 IADD3 R8, R8, 0x1, RZ ;  /* 0x000000010808b810 */ /* 0x000fc40007ffe0ff */
[----:B------:R-:W-:Y:S02]  /*17d0*/  ISETP.GT.AND P3, PT, R2, RZ, PT ;  /* 0x000000ff0200720c */ /* 0x000fe40003f64270 */
[----:B------:R-:W-:Y:S02]  /*17e0*/  ISETP.GE.U32.AND P5, PT, R22, R7, PT ;  /* 0x000000071600720c */ /* 0x000fe40003fa6070 */
[----:B------:R-:W-:Y:S02]  /*17f0*/  @!P1 IADD3 R18, R18, 0x1, RZ ;  /* 0x0000000112129810 */ /* 0x000fe40007ffe0ff */
[----:B------:R-:W-:Y:S02]  /*1800*/  @P2 IADD3 R19, R19, 0x1, RZ ;  /* 0x0000000113132810 */ /* 0x000fe40007ffe0ff */
[----:B------:R-:W-:Y:S02]  /*1810*/  ISETP.GE.AND P2, PT, R6, RZ, PT ;  /* 0x000000ff0600720c */ /* 0x000fe40003f46270 */
[----:B------:R-:W-:Y:S01]  /*1820*/  @P6 IADD3 R8, R8, 0x1, RZ ;  /* 0x0000000108086810 */ /* 0x000fe20007ffe0ff */
[----:B------:R-:W-:Y:S01]  /*1830*/  @!P4 IMAD.MOV R19, RZ, RZ, -R19 ;  /* 0x000000ffff13c224 */ /* 0x000fe200078e0a13 */
[----:B------:R-:W-:-:S02]  /*1840*/  ISETP.NE.AND P6, PT, R3, RZ, PT ;  /* 0x000000ff0300720c */ /* 0x000fc40003fc5270 */
[----:B------:R-:W-:Y:S01]  /*1850*/  ISETP.NE.AND P4, PT, RZ, c[0x0][0x1c0], PT ;  /* 0x00007000ff007a0c */ /* 0x000fe20003f85270 */
[----:B------:R-:W-:Y:S01]  /*1860*/  IMAD.MOV.U32 R22, RZ, RZ, R8 ;  /* 0x000000ffff167224 */ /* 0x000fe200078e0008 */
[----:B------:R-:W-:Y:S02]  /*1870*/  ISETP.NE.AND P1, PT, RZ, UR4, PT ;  /* 0x00000004ff007c0c */ /* 0x000fe4000bf25270 */
[----:B0-----:R-:W-:Y:S01]  /*1880*/  SHF.R.S32.HI R8, RZ, 0x1f, R17 ;  /* 0x0000001fff087819 */ /* 0x001fe20000011411 */
[----:B------:R-:W-:Y:S01]  /*1890*/  @!P0 IMAD.MOV R22, RZ, RZ, -R22 ;  /* 0x000000ffff168224 */ /* 0x000fe200078e0a16 */
[----:B------:R-:W-:Y:S02]  /*18a0*/  SEL R4, R4, 0x1, !P1 ;  /* 0x0000000104047807 */ /* 0x000fe40004800000 */
[----:B------:R-:W-:Y:S02]  /*18b0*/  SHF.R.S32.HI R6, RZ, 0x1f, R2 ;  /* 0x0000001fff067819 */ /* 0x000fe40000011402 */
[----:B------:R-:W-:-:S02]  /*18c0*/  SEL R25, R23, R22, !P4 ;  /* 0x0000001617197207 */ /* 0x000fc40006000000 */
[----:B------:R-:W-:Y:S02]  /*18d0*/  @!P6 LOP3.LUT R19, RZ, R9, RZ, 0x33, !PT ;  /* 0x00000009ff13e212 */ /* 0x000fe400078e33ff */
[----:B------:R-:W-:Y:S01]  /*18e0*/  LEA.HI R8, R8, R17, RZ, 0x4 ;  /* 0x0000001108087211 */ /* 0x000fe200078f20ff */
[----:B------:R-:W-:Y:S01]  /*18f0*/  IMAD R22, R25, R4, RZ ;  /* 0x0000000419167224 */ /* 0x000fe200078e02ff */
[----:B------:R-:W-:Y:S02]  /*1900*/  @P5 IADD3 R18, R18, 0x1, RZ ;  /* 0x0000000112125810 */ /* 0x000fe40007ffe0ff */
[----:B------:R-:W-:Y:S01]  /*1910*/  LEA.HI.SX32 R7, R2, 0x1, 0x1 ;  /* 0x0000000102077811 */ /* 0x000fe200078f0aff */
[----:B------:R-:W-:Y:S01]  /*1920*/  @!P3 IMAD.MOV R7, RZ, RZ, R6 ;  /* 0x000000ffff07b224 */ /* 0x000fe200078e0206 */
[----:B------:R-:W-:Y:S01]  /*1930*/  ISETP.LT.U32.AND P0, PT, R20, R19, PT ;  /* 0x000000131400720c */ /* 0x000fe20003f01070 */
[----:B------:R-:W-:Y:S01]  /*1940*/  @!P2 IMAD.MOV R18, RZ, RZ, -R18 ;  /* 0x000000ffff12a224 */ /* 0x000fe200078e0a12 */
[----:B------:R-:W-:Y:S01]  /*1950*/  SHF.R.S32.HI R25, RZ, 0x1f, R19 ;  /* 0x0000001fff197819 */ /* 0x000fe20000011413 */
[----:B------:R-:W-:Y:S01]  /*1960*/  IMAD R7, R7, R22, RZ ;  /* 0x0000001607077224 */ /* 0x000fe200078e02ff */
[----:B------:R-:W-:-:S02]  /*1970*/  SHF.R.S32.HI R6, RZ, 0x4, R8 ;  /* 0x00000004ff067819 */ /* 0x000fc40000011408 */
[----:B------:R-:W-:Y:S02]  /*1980*/  ISETP.LT.AND.EX P2, PT, R21, R25, PT, P0 ;  /* 0x000000191500720c */ /* 0x000fe40003f41300 */
[----:B------:R-:W-:Y:S02]  /*1990*/  ISETP.GE.AND P0, PT, R6, c[0x0][0x314], PT ;  /* 0x0000c50006007a0c */ /* 0x000fe40003f06270 */
[----:B------:R-:W-:Y:S02]  /*19a0*/  SEL R23, R23, R18, !P4 ;  /* 0x0000001217177207 */ /* 0x000fe40006000000 */
[----:B------:R-:W-:Y:S02]  /*19b0*/  LOP3.LUT R18, R8, 0xfffffff0, RZ, 0xc0, !PT ;  /* 0xfffffff008127812 */ /* 0x000fe400078ec0ff */
[----:B------:R-:W-:Y:S01]  /*19c0*/  SEL R9, R20, R19, P2 ;  /* 0x0000001314097207 */ /* 0x000fe20001000000 */
[----:B------:R-:W-:Y:S01]  /*19d0*/  IMAD.MOV.U32 R19, RZ, RZ, -0x800000 ;  /* 0xff800000ff137424 */ /* 0x000fe200078e00ff */
[----:B------:R-:W-:Y:S01]  /*19e0*/  SEL R8, R21, R25, P2 ;  /* 0x0000001915087207 */ /* 0x000fe20001000000 */
[----:B------:R-:W-:-:S04]  /*19f0*/  IMAD.IADD R25, R17, 0x1, -R18 ;  /* 0x0000000111197824 */ /* 0x000fc800078e0a12 */
        /* <DEDUP_REMOVED lines=15> */
[----:B------:R-:W-:-:S06]  /*1af0*/  LEA.HI.X R19, R26, c[0x0][0x20c], R19, 0x2, P0 ;  /* 0x000083001a137a11 */ /* 0x000fcc00000f1413 */
[----:B------:R0:W5:Y:S03]  /*1b00*/  LDG.E R19, [R18.64] ;  /* 0x0000000a12137981 */ /* 0x000166000c1e1900 */
.L_x_295:
[----:B------:R-:W-:Y:S05]  /*1b10*/  BSYNC B0 ;  /* 0x0000000000007941 */ /* 0x000fea0003800000 */
.L_x_294:
[----:B------:R-:W-:Y:S01]  /*1b20*/  ISETP.GT.AND P0, PT, R17, 0x1f, PT ;  /* 0x0000001f1100780c */ /* 0x000fe20003f04270 */
[----:B------:R-:W-:Y:S01]  /*1b30*/  IMAD.MOV.U32 R29, RZ, RZ, -0x800000 ;  /* 0xff800000ff1d7424 */ /* 0x000fe200078e00ff */
[----:B------:R-:W-:Y:S01]  /*1b40*/  ISETP.GT.AND P3, PT, R3, RZ, PT ;  /* 0x000000ff0300720c */ /* 0x000fe20003f64270 */
[----:B------:R-:W-:Y:S01]  /*1b50*/  IMAD R23, R23, R4, RZ ;  /* 0x0000000417177224 */ /* 0x000fe200078e02ff */
[----:B------:R-:W-:Y:S01]  /*1b60*/  BSSY B1, `(.L_x_296) ;  /* 0x00001e7000017945 */ /* 0x000fe20003800000 */
[----:B------:R-:W-:-:S08]  /*1b70*/  IMAD.MOV.U32 R28, RZ, RZ, 0x7f800000 ;  /* 0x7f800000ff1c7424 */ /* 0x000fd000078e00ff */
[----:B------:R-:W-:Y:S01]  /*1b80*/  @!P0 IMAD R6, R6, 0x11, R25 ;  /* 0x0000001106068824 */ /* 0x000fe200078e0219 */
[----:B0-----:R-:W-:-:S04]  /*1b90*/  @!P0 LEA.HI R18, R17, R17, RZ, 0x1 ;  /* 0x0000001111128211 */ /* 0x001fc800078f08ff */
[----:B-----5:R0:W-:Y:S01]  /*1ba0*/  @!P0 STS [R6.X4], R19 ;  /* 0x0000001306008388 */ /* 0x0201e20000004800 */
[C---:B------:R-:W-:Y:S01]  /*1bb0*/  @!P0 LOP3.LUT R20, R18.reuse, 0xfffffffe, RZ, 0xc0, !PT ;  /* 0xfffffffe12148812 */ /* 0x040fe200078ec0ff */
[----:B------:R-:W-:-:S04]  /*1bc0*/  @!P0 IMAD.SHL.U32 R18, R18, 0x2, RZ ;  /* 0x0000000212128824 */ /* 0x000fc800078e00ff */
[----:B------:R-:W-:Y:S01]  /*1bd0*/  @!P0 IMAD.IADD R21, R17, 0x1, -R20 ;  /* 0x0000000111158824 */ /* 0x000fe200078e0a14 */
[----:B------:R-:W-:-:S05]  /*1be0*/  @!P0 LOP3.LUT R18, R18, 0xfffffffc, RZ, 0xc0, !PT ;  /* 0xfffffffc12128812 */ /* 0x000fca00078ec0ff */
[----:B------:R-:W-:Y:S01]  /*1bf0*/  @!P0 IMAD R21, R21, 0x44, R18 ;  /* 0x0000004415158824 */ /* 0x000fe200078e0212 */
[----:B------:R-:W-:Y:S01]  /*1c00*/  BAR.SYNC.DEFER_BLOCKING 0x0 ;  /* 0x0000000000007b1d */ /* 0x000fe20000010000 */
[----:B0-----:R-:W-:-:S05]  /*1c10*/  LEA.HI.SX32 R6, R3, 0x1, 0x1 ;  /* 0x0000000103067811 */ /* 0x001fca00078f0aff */
[----:B------:R0:W1:Y:S02]  /*1c20*/  @!P0 LDS R29, [R21] ;  /* 0x00000000151d8984 */ /* 0x0000640000000800 */
[----:B0-----:R-:W-:-:S05]  /*1c30*/  SHF.R.S32.HI R21, RZ, 0x1f, R3 ;  /* 0x0000001fff157819 */ /* 0x001fca0000011403 */
[----:B------:R-:W-:-:S04]  /*1c40*/  @!P3 IMAD.MOV R6, RZ, RZ, R21 ;  /* 0x000000ffff06b224 */ /* 0x000fc800078e0215 */
[----:B------:R-:W-:Y:S01]  /*1c50*/  IMAD R6, R23, R6, RZ ;  /* 0x0000000617067224 */ /* 0x000fe200078e02ff */
[----:B-1----:R-:W0:Y:S02]  /*1c60*/  SHFL.BFLY PT, R18, R29, 0x1, 0x1f ;  /* 0x0c201f001d127f89 */ /* 0x002e2400000e0000 */
[----:B0-----:R-:W-:-:S04]  /*1c70*/  FMNMX.FTZ R18, R18, R29, !PT ;  /* 0x0000001d12127209 */ /* 0x001fc80007810000 */
[----:B------:R-:W-:-:S04]  /*1c80*/  FSETP.NEU.FTZ.AND P0, PT, R18, -INF , PT ;  /* 0xff8000001200780b */ /* 0x000fc80003f1d000 */
[----:B------:R-:W-:-:S05]  /*1c90*/  FSEL R18, R18, RZ, P0 ;  /* 0x000000ff12127208 */ /* 0x000fca0000000000 */
[----:B------:R-:W-:-:S04]  /*1ca0*/  FADD.FTZ R25, -R18, R29 ;  /* 0x0000001d12197221 */ /* 0x000fc80000010100 */
[----:B------:R-:W-:-:S06]  /*1cb0*/  FMUL.FTZ R25, R25, 1.4426950216293334961 ;  /* 0x3fb8aa3b19197820 */ /* 0x000fcc0000410000 */
[----:B------:R-:W0:Y:S02]  /*1cc0*/  MUFU.EX2 R25, R25 ;  /* 0x0000001900197308 */ /* 0x000e240000000800 */
[----:B0-----:R-:W0:Y:S02]  /*1cd0*/  SHFL.BFLY PT, R20, R25, 0x1, 0x1f ;  /* 0x0c201f0019147f89 */ /* 0x001e2400000e0000 */
[----:B0-----:R-:W-:Y:S01]  /*1ce0*/  FADD.FTZ R19, R25, R20 ;  /* 0x0000001419137221 */ /* 0x001fe20000010000 */
[----:B------:R-:W-:-:S04]  /*1cf0*/  LOP3.LUT R20, R17, 0x1, RZ, 0xc0, !PT ;  /* 0x0000000111147812 */ /* 0x000fc800078ec0ff */
[----:B------:R-:W-:Y:S02]  /*1d00*/  FSETP.NE.FTZ.AND P2, PT, R19, RZ, PT ;  /* 0x000000ff1300720b */ /* 0x000fe40003f55000 */
[----:B------:R-:W-:-:S04]  /*1d10*/  ISETP.NE.U32.AND P0, PT, R20, 0x1, PT ;  /* 0x000000011400780c */ /* 0x000fc80003f05070 */
[----:B------:R-:W-:-:S07]  /*1d20*/  ISETP.GT.OR P0, PT, R17, 0x1f, !P0 ;  /* 0x0000001f1100780c */ /* 0x000fce0004704670 */
[----:B------:R-:W0:Y:S02]  /*1d30*/  @P2 MUFU.LG2 R19, R19 ;  /* 0x0000001300132308 */ /* 0x000e240000000c00 */
[----:B0-----:R-:W-:-:S04]  /*1d40*/  @P2 FFMA.FTZ R28, R19, 0.69314718246459960938, R18 ;  /* 0x3f317218131c2823 */ /* 0x001fc80000010012 */
        /* <DEDUP_REMOVED lines=50> */
.L_x_300:
        /* <DEDUP_REMOVED lines=22> */
.L_x_301:
[----:B------:R-:W-:Y:S05]  /*21d0*/  BSYNC B0 ;  /* 0x0000000000007941 */ /* 0x000fea0003800000 */
.L_x_299:
[----:B------:R-:W-:Y:S01]  /*21e0*/  LOP3.LUT R19, R17, R0, RZ, 0xfc, !PT ;  /* 0x0000000011137212 */ /* 0x000fe200078efcff */
[----:B------:R-:W-:Y:S03]  /*21f0*/  BSSY B0, `(.L_x_302) ;  /* 0x0000028000007945 */ /* 0x000fe60003800000 */
[----:B------:R-:W-:-:S13]  /*2200*/  ISETP.NE.U32.AND P0, PT, R19, RZ, PT ;  /* 0x000000ff1300720c */ /* 0x000fda0003f05070 */
[----:B------:R-:W-:Y:S05]  /*2210*/  @!P0 BRA `(.L_x_303) ;  /* 0x000000f000008947 */ /* 0x000fea0003800000 */
[----:B------:R-:W-:Y:S01]  /*2220*/  IMAD.MOV.U32 R24, RZ, RZ, R30 ;  /* 0x000000ffff187224 */ /* 0x000fe200078e001e */
[----:B------:R-:W-:Y:S02]  /*2230*/  MOV R23, R0 ;  /* 0x0000000000177202 */ /* 0x000fe40000000f00 */
[----:B------:R-:W-:Y:S02]  /*2240*/  MOV R22, 0x2260 ;  /* 0x0000226000167802 */ /* 0x000fe40000000f00 */
[----:B------:R-:W-:Y:S05]  /*2250*/  CALL.REL.NOINC `($__internal_6_$__cuda_sm20_div_s64) ;  /* 0x0000235000007944 */ /* 0x000fea0003c00000 */
        /* <DEDUP_REMOVED lines=11> */
.L_x_303:
        /* <DEDUP_REMOVED lines=22> */
.L_x_304:
[----:B------:R-:W-:Y:S05]  /*2470*/  BSYNC B0 ;  /* 0x0000000000007941 */ /* 0x000fea0003800000 */
.L_x_302:
        /* <DEDUP_REMOVED lines=11> */
[----:B------:R-:W-:Y:S05]  /*2530*/  CALL.REL.NOINC `($__internal_6_$__cuda_sm20_div_s64) ;  /* 0x0000207000007944 */ /* 0x000fea0003c00000 */
[----:B------:R-:W-:-:S04]  /*2540*/  IADD3 R17, P0, RZ, -R20, RZ ;  /* 0x80000014ff117210 */ /* 0x000fc80007f1e0ff */
[----:B------:R-:W-:Y:S01]  /*2550*/  IADD3.X R18, RZ, ~R21, RZ, P0, !PT ;  /* 0x80000015ff127210 */ /* 0x000fe200007fe4ff */
[----:B------:R-:W-:-:S04]  /*2560*/  IMAD.WIDE.U32 R36, R5, R17, R36 ;  /* 0x0000001105247225 */ /* 0x000fc800078e0024 */
[----:B------:R-:W-:-:S04]  /*2570*/  IMAD R18, R18, R5, RZ ;  /* 0x0000000512127224 */ /* 0x000fc800078e02ff */
[----:B------:R-:W-:-:S05]  /*2580*/  IMAD R4, R4, R17, R18 ;  /* 0x0000001104047224 */ /* 0x000fca00078e0212 */
[----:B------:R-:W-:Y:S01]  /*2590*/  IADD3 R4, R37, R4, RZ ;  /* 0x0000000425047210 */ /* 0x000fe20007ffe0ff */
[----:B------:R-:W-:Y:S05]  /*25a0*/  BRA `(.L_x_307) ;  /* 0x0000016000007947 */ /* 0x000fea0003800000 */
.L_x_306:
        /* <DEDUP_REMOVED lines=22> */
.L_x_307:
[----:B------:R-:W-:Y:S05]  /*2710*/  BSYNC B0 ;  /* 0x0000000000007941 */ /* 0x000fea0003800000 */
.L_x_305:
        /* <DEDUP_REMOVED lines=38> */
[----:B------:R-:W-:Y:S05]  /*2980*/  CALL.REL.NOINC `($__internal_6_$__cuda_sm20_div_s64) ;  /* 0x00001c2000007944 */ /* 0x000fea0003c00000 */
        /* <DEDUP_REMOVED lines=12> */
.L_x_309:
        /* <DEDUP_REMOVED lines=23> */
.L_x_310:
[----:B------:R-:W-:Y:S05]  /*2bc0*/  BSYNC B0 ;  /* 0x0000000000007941 */ /* 0x000fea0003800000 */
.L_x_308:
        /* <DEDUP_REMOVED lines=19> */
.L_x_312:
        /* <DEDUP_REMOVED lines=22> */
.L_x_313:
[----:B------:R-:W-:Y:S05]  /*2e60*/  BSYNC B0 ;  /* 0x0000000000007941 */ /* 0x000fea0003800000 */
.L_x_311:
        /* <DEDUP_REMOVED lines=20> */
.L_x_315:
        /* <DEDUP_REMOVED lines=23> */
.L_x_316:
[----:B------:R-:W-:Y:S05]  /*3120*/  BSYNC B0 ;  /* 0x0000000000007941 */ /* 0x000fea0003800000 */
.L_x_314:
        /* <DEDUP_REMOVED lines=25> */
[----:B------:R-:W-:Y:S05]  /*32c0*/  CALL.REL.NOINC `($__internal_6_$__cuda_sm20_div_s64) ;  /* 0x000012e000007944 */ /* 0x000fea0003c00000 */
        /* <DEDUP_REMOVED lines=12> */
.L_x_318:
        /* <DEDUP_REMOVED lines=23> */
.L_x_319:
[----:B------:R-:W-:Y:S05]  /*3500*/  BSYNC B0 ;  /* 0x0000000000007941 */ /* 0x000fea0003800000 */
.L_x_317:
        /* <DEDUP_REMOVED lines=29> */
.L_x_321:
        /* <DEDUP_REMOVED lines=23> */
.L_x_322:
[----:B------:R-:W-:Y:S05]  /*3850*/  BSYNC B0 ;  /* 0x0000000000007941 */ /* 0x000fea0003800000 */
.L_x_320:
        /* <DEDUP_REMOVED lines=20> */
.L_x_298:
[----:B------:R-:W-:-:S04]  /*39a0*/  LEA R2, P0, R36, c[0x0][0x200], 0x2 ;  /* 0x0000800024027a11 */ /* 0x000fc800078010ff */
[----:B------:R-:W-:-:S05]  /*39b0*/  LEA.HI.X R3, R36, c[0x0][0x204], R37, 0x2, P0 ;  /* 0x0000810024037a11 */ /* 0x000fca00000f1425 */
[----:B------:R0:W-:Y:S04]  /*39c0*/  STG.E [R2.64], R28 ;  /* 0x0000001c02007986 */ /* 0x0001e8000c10190a */
.L_x_297:
[----:B------:R-:W-:Y:S05]  /*39d0*/  BSYNC B1 ;  /* 0x0000000000017941 */ /* 0x000fea0003800000 */
.L_x_296:
[----:B------:R-:W1:Y:S01]  /*39e0*/  S2R R34, SR_TID.X ;  /* 0x0000000000227919 */ /* 0x000e620000002100 */
[----:B------:R-:W-:Y:S01]  /*39f0*/  IMAD.MOV.U32 R13, RZ, RZ, RZ ;  /* 0x000000ffff0d7224 */ /* 0x000fe200078e00ff */
[----:B------:R-:W-:Y:S01]  /*3a00*/  CS2R R10, SRZ ;  /* 0x00000000000a7805 */ /* 0x000fe2000001ff00 */
[----:B------:R-:W-:Y:S01]  /*3a10*/  CS2R R8, SRZ ;  /* 0x0000000000087805 */ /* 0x000fe2000001ff00 */
[----:B------:R-:W-:Y:S01]  /*3a20*/  CS2R R6, SRZ ;  /* 0x0000000000067805 */ /* 0x000fe2000001ff00 */
[-C--:B01----:R-:W-:Y:S02]  /*3a30*/  LEA.HI R2, R34, R34.reuse, RZ, 0x1 ;  /* 0x0000002222027211 */ /* 0x083fe400078f08ff */
[----:B------:R-:W-:Y:S02]  /*3a40*/  SHF.R.S32.HI R33, RZ, 0x1f, R34 ;  /* 0x0000001fff217819 */ /* 0x000fe40000011422 */
[----:B------:R-:W-:Y:S02]  /*3a50*/  LOP3.LUT R3, R2, 0xfffffffe, RZ, 0xc0, !PT ;  /* 0xfffffffe02037812 */ /* 0x000fe400078ec0ff */
[----:B------:R-:W-:-:S03]  /*3a60*/  LEA.HI R33, R33, R34, RZ, 0x3 ;  /* 0x0000002221217211 */ /* 0x000fc600078f18ff */
[----:B------:R-:W-:-:S05]  /*3a70*/  IMAD.IADD R0, R34, 0x1, -R3 ;  /* 0x0000000122007824 */ /* 0x000fca00078e0a03 */
[----:B------:R-:W-:-:S04]  /*3a80*/  ISETP.GE.AND P1, PT, R0, c[0x0][0x314], PT ;  /* 0x0000c50000007a0c */ /* 0x000fc80003f26270 */
[----:B------:R-:W-:-:S13]  /*3a90*/  ISETP.GT.OR P1, PT, R34, 0x1f, P1 ;  /* 0x0000001f2200780c */ /* 0x000fda0000f24670 */
[----:B------:R-:W-:Y:S02]  /*3aa0*/  @!P1 FADD.FTZ R3, -R28, R29 ;  /* 0x0000001d1c039221 */ /* 0x000fe40000010100 */
[----:B------:R-:W-:Y:S02]  /*3ab0*/  @!P1 IMAD.SHL.U32 R5, R2, 0x2, RZ ;  /* 0x0000000202059824 */ /* 0x000fe400078e00ff */
[----:B------:R-:W-:Y:S02]  /*3ac0*/  @!P1 FMUL.FTZ R3, R3, 1.4426950216293334961 ;  /* 0x3fb8aa3b03039820 */ /* 0x000fe40000410000 */
[----:B------:R-:W-:Y:S01]  /*3ad0*/  IMAD.MOV.U32 R2, RZ, RZ, c[0x0][0x314] ;  /* 0x0000c500ff027624 */ /* 0x000fe200078e00ff */
[----:B------:R-:W-:-:S03]  /*3ae0*/  @!P1 LOP3.LUT R5, R5, 0xfffffffc, RZ, 0xc0, !PT ;  /* 0xfffffffc05059812 */ /* 0x000fc600078ec0ff */
[----:B------:R-:W0:Y:S01]  /*3af0*/  @!P1 MUFU.EX2 R3, R3 ;  /* 0x0000000300039308 */ /* 0x000e220000000800 */
[----:B------:R-:W-:Y:S01]  /*3b00*/  ISETP.GE.AND P0, PT, R2, 0x1, PT ;  /* 0x000000010200780c */ /* 0x000fe20003f06270 */
[----:B------:R-:W-:Y:S01]  /*3b10*/  @!P1 IMAD R0, R0, 0x44, R5 ;  /* 0x0000004400009824 */ /* 0x000fe200078e0205 */
[----:B------:R-:W-:Y:S02]  /*3b20*/  LOP3.LUT R5, R33, 0x3ffffff8, RZ, 0xc0, !PT ;  /* 0x3ffffff821057812 */ /* 0x000fe400078ec0ff */
[----:B------:R-:W-:-:S03]  /*3b30*/  SHF.R.S32.HI R33, RZ, 0x3, R33 ;  /* 0x00000003ff217819 */ /* 0x000fc60000011421 */
[----:B------:R-:W-:Y:S02]  /*3b40*/  IMAD.IADD R34, R34, 0x1, -R5 ;  /* 0x0000000122227824 */ /* 0x000fe400078e0a05 */
[----:B------:R-:W-:Y:S02]  /*3b50*/  CS2R R4, SRZ ;  /* 0x0000000000047805 */ /* 0x000fe4000001ff00 */
[----:B------:R-:W-:Y:S01]  /*3b60*/  IMAD.SHL.U32 R34, R34, 0x4, RZ ;  /* 0x0000000422227824 */ /* 0x000fe200078e00ff */
[----:B0-----:R0:W-:Y:S04]  /*3b70*/  @!P1 STS [R0], R3 ;  /* 0x0000000300009388 */ /* 0x0011e80000000800 */
[C---:B------:R-:W-:Y:S02]  /*3b80*/  IADD3 R32, R34.reuse, 0x20, RZ ;  /* 0x0000002022207810 */ /* 0x040fe40007ffe0ff */
[----:B------:R-:W-:Y:S01]  /*3b90*/  IADD3 R31, R34, 0x40, RZ ;  /* 0x00000040221f7810 */ /* 0x000fe20007ffe0ff */
[----:B0-----:R-:W-:Y:S01]  /*3ba0*/  CS2R R2, SRZ ;  /* 0x0000000000027805 */ /* 0x001fe2000001ff00 */
[----:B------:R-:W-:Y:S01]  /*3bb0*/  IMAD.MOV.U32 R0, RZ, RZ, RZ ;  /* 0x000000ffff007224 */ /* 0x000fe200078e00ff */
[----:B------:R-:W-:Y:S06]  /*3bc0*/  BAR.SYNC.DEFER_BLOCKING 0x0 ;  /* 0x0000000000007b1d */ /* 0x000fec0000010000 */
        /* <DEDUP_REMOVED lines=23> */
[----:B------:R-:W-:Y:S02]  /*3d40*/  IMAD.X R29, RZ, RZ, R29, P0 ;  /* 0x000000ffff1d7224 */ /* 0x000fe400000e061d */
.L_x_326:
        /* <DEDUP_REMOVED lines=14> */
.L_x_325:
[----:B------:R-:W-:Y:S05]  /*3e30*/  BSYNC B0 ;  /* 0x0000000000007941 */ /* 0x000fea0003800000 */
.L_x_324:
        /* <DEDUP_REMOVED lines=19> */
.L_x_323:
        /* <DEDUP_REMOVED lines=100> */
        .weak           $__internal_6_$__cuda_sm20_div_s64
        .type           $__internal_6_$__cuda_sm20_div_s64,@function
        .size           $__internal_6_$__cuda_sm20_div_s64,(.L_x_6070 - $__internal_6_$__cuda_sm20_div_s64)
$__internal_6_$__cuda_sm20_div_s64:
        /* <DEDUP_REMOVED lines=83> */
[----:B------:R-:W-:Y:S06]  /*4ae0*/  RET.REL.NODEC R26 `(_ZN5flash32flash_fwd_splitkv_combine_kernelI23Flash_fwd_kernel_traitsILi96ELi64ELi128ELi4ELb0ELb0EN7cutlass6half_tE19Flash_kernel_traitsILi96ELi64ELi128ELi4ES3_EELi16ELi1ELb0EEEvNS_16Flash_fwd_paramsE) ;  /* 0xffffb5101a007950 */ /* 0x000fec0003c3ffff */
.L_x_327:
        /* <DEDUP_REMOVED lines=9> */
.L_x_6070:


//--------------------- .text._ZN5flash32flash_fwd_splitkv_combine_kernelI23Flash_fwd_kernel_traitsILi96ELi64ELi128ELi4ELb0ELb0EN7cutlass6half_tE19Flash_kernel_traitsILi96ELi64ELi128ELi4ES3_EELi16ELi7ELb1EEEvNS_16Flash_fwd_paramsE --------------------------
	.section	.text._ZN5flash32flash_fwd_splitkv_combine_kernelI23Flash_fwd_kernel_traitsILi96ELi64ELi128ELi4ELb0ELb0EN7cutlass6half_tE19Flash_kernel_traitsILi96ELi64ELi128ELi4ES3_EELi16ELi7ELb1EEEvNS_16Flash_fwd_paramsE,"ax",@progbits
	.sectioninfo	@"SHI_REGISTERS=70"
	.align	128
        .global         _ZN5flash32flash_fwd_splitkv_combine_kernelI23Flash_fwd_kernel_traitsILi96ELi64ELi128ELi4ELb0ELb0EN7cutlass6half_tE19Flash_kernel_traitsILi96ELi64ELi128ELi4ES3_EELi16ELi7ELb1EEEvNS_16Flash_fwd_paramsE
        .type           _ZN5flash32flash_fwd_splitkv_combine_kernelI23Flash_fwd_kernel_traitsILi96ELi64ELi128ELi4ELb0ELb0EN7cutlass6half_tE19Flash_kernel_traitsILi96ELi64ELi128ELi4ES3_EELi16ELi7ELb1EEEvNS_16Flash_fwd_paramsE,@function
        .size           _ZN5flash32flash_fwd_splitkv_combine_kernelI23Flash_fwd_kernel_traitsILi96ELi64ELi128ELi4ELb0ELb0EN7cutlass6half_tE19Flash_kernel_traitsILi96ELi64ELi128ELi4ES3_EELi16ELi7ELb1EEEvNS_16Flash_fwd_paramsE,(.L_x_6071 - _ZN5flash32flash_fwd_splitkv_combine_kernelI23Flash_fwd_kernel_traitsILi96ELi64ELi128ELi4ELb0ELb0EN7cutlass6half_tE19Flash_kernel_traitsILi96ELi64ELi128ELi4ES3_EELi16ELi7ELb1EEEvNS_16Flash_fwd_paramsE)
        .other          _ZN5flash32flash_fwd_splitkv_combine_kernelI23Flash_fwd_kernel_traitsILi96ELi64ELi128ELi4ELb0ELb0EN7cutlass6half_tE19Flash_kernel_traitsILi96ELi64ELi128ELi4ES3_EELi16ELi7ELb1EEEvNS_16Flash_fwd_paramsE,@"STO_CUDA_ENTRY STV_DEFAULT"
_ZN5flash32flash_fwd_splitkv_combine_kernelI23Flash_fwd_kernel_traitsILi96ELi64ELi128ELi4ELb0ELb0EN7cutlass6half_tE19Flash_kernel_traitsILi96ELi64ELi128ELi4ES3_EELi16ELi7ELb1EEEvNS_16Flash_fwd_paramsE:
.text._ZN5flash32flash_fwd_splitkv_combine_kernelI23Flash_fwd_kernel_traitsILi96ELi64ELi128ELi4ELb0ELb0EN7cutlass6half_tE19Flash_kernel_traitsILi96ELi64ELi128ELi4ES3_EELi16ELi7ELb1EEEvNS_16Flash_fwd_paramsE:
        /* <DEDUP_REMOVED lines=23> */
[----:B------:R-:W-:Y:S05]  /*0170*/  CALL.REL.NOINC `($__internal_7_$__cuda_sm20_div_s64) ;  /* 0x0000653000007944 */ /* 0x000fea0003c00000 */
[----:B------:R-:W-:Y:S02]  /*0180*/  MOV R8, R0 ;  /* 0x0000000000087202 */ /* 0x000fe40000000f00 */
[----:B------:R-:W-:Y:S01]  /*0190*/  MOV R9, R21 ;  /* 0x0000001500097202 */ /* 0x000fe20000000f00 */
[----:B------:R-:W-:Y:S05]  /*01a0*/  BRA `(.L_x_329) ;  /* 0x0000013000007947 */ /* 0x000fea0003800000 */
.L_x_328:
        /* <DEDUP_REMOVED lines=19> */
.L_x_329:
        /* <DEDUP_REMOVED lines=17> */
.L_x_331:
        /* <DEDUP_REMOVED lines=20> */
.L_x_332:
[----:B------:R-:W-:Y:S05]  /*0530*/  BSYNC B0 ;  /* 0x0000000000007941 */ /* 0x000fea0003800000 */
.L_x_330:
        /* <DEDUP_REMOVED lines=57> */
.L_x_334:
        /* <DEDUP_REMOVED lines=19> */
.L_x_335:
[----:B------:R-:W-:Y:S05]  /*0a00*/  BSYNC B0 ;  /* 0x0000000000007941 */ /* 0x000fea0003800000 */
.L_x_333:
        /* <DEDUP_REMOVED lines=107> */
.L_x_337:
        /* <DEDUP_REMOVED lines=19> */
.L_x_338:
[----:B------:R-:W-:Y:S05]  /*11f0*/  BSYNC B0 ;  /* 0x0000000000007941 */ /* 0x000fea0003800000 */
.L_x_336:
        /* <DEDUP_REMOVED lines=281> */
[----:B-1----:R-:W-:Y:S05]  /*2390*/  CALL.REL.NOINC `($__internal_7_$__cuda_sm20_div_s64) ;  /* 0x0000431000007944 */ /* 0x002fea0003c00000 */
[----:B------:R-:W-:Y:S02]  /*23a0*/  MOV R50, R0 ;  /* 0x0000000000327202 */ /* 0x000fe40000000f00 */
[----:B------:R-:W-:Y:S01]  /*23b0*/  MOV R51, R21 ;  /* 0x0000001500337202 */ /* 0x000fe20000000f00 */
[----:B------:R-:W-:Y:S05]  /*23c0*/  BRA `(.L_x_341) ;  /* 0x0000013000007947 */ /* 0x000fea0003800000 */
.L_x_340:
        /* <DEDUP_REMOVED lines=19> */
.L_x_341:
[----:B------:R-:W-:Y:S05]  /*2500*/  BSYNC B0 ;  /* 0x0000000000007941 */ /* 0x000fea0003800000 */
.L_x_339:
        /* <DEDUP_REMOVED lines=257> */
.L_x_346:
        /* <DEDUP_REMOVED lines=21> */
.L_x_347:
[----:B------:R-:W-:Y:S05]  /*3670*/  BSYNC B0 ;  /* 0x0000000000007941 */ /* 0x000fea0003800000 */
.L_x_345:
        /* <DEDUP_REMOVED lines=8> */
[----:B------:R-:W-:Y:S05]  /*3700*/  CALL.REL.NOINC `($__internal_7_$__cuda_sm20_div_s64) ;  /* 0x00002fa000007944 */ /* 0x000fea0003c00000 */
        /* <DEDUP_REMOVED lines=12> */
.L_x_349:
        /* <DEDUP_REMOVED lines=22> */
.L_x_350:
[----:B------:R-:W-:Y:S05]  /*3930*/  BSYNC B0 ;  /* 0x0000000000007941 */ /* 0x000fea0003800000 */
.L_x_348:
        /* <DEDUP_REMOVED lines=11> */
[----:B------:R-:W-:Y:S05]  /*39f0*/  CALL.REL.NOINC `($__internal_7_$__cuda_sm20_div_s64) ;  /* 0x00002cb000007944 */ /* 0x000fea0003c00000 */
        /* <DEDUP_REMOVED lines=11> */
.L_x_352:
        /* <DEDUP_REMOVED lines=22> */
.L_x_353:
[----:B------:R-:W-:Y:S05]  /*3c10*/  BSYNC B0 ;  /* 0x0000000000007941 */ /* 0x000fea0003800000 */
.L_x_351:
        /* <DEDUP_REMOVED lines=52> */
.L_x_355:
        /* <DEDUP_REMOVED lines=22> */
.L_x_356:
[----:B------:R-:W-:Y:S05]  /*40c0*/  BSYNC B0 ;  /* 0x0000000000007941 */ /* 0x000fea0003800000 */
.L_x_354:
        /* <DEDUP_REMOVED lines=22> */
.L_x_358:
        /* <DEDUP_REMOVED lines=22> */
.L_x_359:
[----:B------:R-:W-:Y:S05]  /*4390*/  BSYNC B0 ;  /* 0x0000000000007941 */ /* 0x000fea0003800000 */
.L_x_357:
        /* <DEDUP_REMOVED lines=21> */
.L_x_361:
        /* <DEDUP_REMOVED lines=23> */
.L_x_362:
[----:B------:R-:W-:Y:S05]  /*4660*/  BSYNC B0 ;  /* 0x0000000000007941 */ /* 0x000fea0003800000 */
.L_x_360:
        /* <DEDUP_REMOVED lines=38> */
.L_x_364:
        /* <DEDUP_REMOVED lines=23> */
.L_x_365:
[----:B------:R-:W-:Y:S05]  /*4a40*/  BSYNC B0 ;  /* 0x0000000000007941 */ /* 0x000fea0003800000 */
.L_x_363:
        /* <DEDUP_REMOVED lines=31> */
.L_x_367:
        /* <DEDUP_REMOVED lines=23> */
.L_x_368:
[----:B------:R-:W-:Y:S05]  /*4db0*/  BSYNC B0 ;  /* 0x0000000000007941 */ /* 0x000fea0003800000 */
.L_x_366:
        /* <DEDUP_REMOVED lines=20> */
.L_x_344:
[----:B------:R-:W-:-:S04]  /*4f00*/  LEA R2, P0, R52, c[0x0][0x200], 0x2 ;  /* 0x0000800034027a11 */ /* 0x000fc800078010ff */
[----:B------:R-:W-:-:S05]  /*4f10*/  LEA.HI.X R3, R52, c[0x0][0x204], R53, 0x2, P0 ;  /* 0x0000810034037a11 */ /* 0x000fca00000f1435 */
[----:B------:R0:W-:Y:S04]  /*4f20*/  STG.E [R2.64], R30 ;  /* 0x0000001e02007986 */ /* 0x0001e8000c101908 */
.L_x_343:
[----:B------:R-:W-:Y:S05]  /*4f30*/  BSYNC B1 ;  /* 0x0000000000017941 */ /* 0x000fea0003800000 */
.L_x_342:
[C---:B------:R-:W-:Y:S01]  /*4f40*/  IADD3 R0, R47.reuse, 0x8, RZ ;  /* 0x000000082f007810 */ /* 0x040fe20007ffe0ff */
[----:B------:R-:W-:Y:S01]  /*4f50*/  IMAD.MOV.U32 R29, RZ, RZ, c[0x0][0x314] ;  /* 0x0000c500ff1d7624 */ /* 0x000fe200078e00ff */
[----:B0-----:R-:W-:Y:S01]  /*4f60*/  CS2R R4, SRZ ;  /* 0x0000000000047805 */ /* 0x001fe2000001ff00 */
[----:B------:R-:W-:Y:S01]  /*4f70*/  CS2R R6, SRZ ;  /* 0x0000000000067805 */ /* 0x000fe2000001ff00 */
[----:B------:R-:W-:Y:S01]  /*4f80*/  ISETP.GE.OR P2, PT, R0, c[0x0][0x314], P6 ;  /* 0x0000c50000007a0c */ /* 0x000fe20003746670 */
[----:B------:R-:W-:Y:S01]  /*4f90*/  CS2R R8, SRZ ;  /* 0x0000000000087805 */ /* 0x000fe2000001ff00 */
[----:B------:R-:W-:Y:S01]  /*4fa0*/  IADD3 R0, R47, 0x10, RZ ;  /* 0x000000102f007810 */ /* 0x000fe20007ffe0ff */
[----:B------:R-:W-:Y:S01]  /*4fb0*/  CS2R R10, SRZ ;  /* 0x00000000000a7805 */ /* 0x000fe2000001ff00 */
[----:B------:R-:W-:Y:S02]  /*4fc0*/  MOV R12, RZ ;  /* 0x000000ff000c7202 */ /* 0x000fe40000000f00 */
[----:B------:R-:W-:-:S02]  /*4fd0*/  ISETP.GE.OR P1, PT, R0, c[0x0][0x314], P6 ;  /* 0x0000c50000007a0c */ /* 0x000fc40003726670 */
        /* <DEDUP_REMOVED lines=86> */
[----:B--2---:R-:W-:Y:S07]  /*5540*/  @!P2 STS [R25.X4+0x1980], R33 ;  /* 0x001980211900a388 */ /* 0x004fee0000004800 */
[----:B------:R-:W2:Y:S01]  /*5550*/  @!P1 MUFU.EX2 R34, R34 ;  /* 0x0000002200229308 */ /* 0x000ea20000000800 */
[----:B-1----:R-:W-:Y:S01]  /*5560*/  @!P0 STS [R25.X4+0x1dc0], R31 ;  /* 0x001dc01f19008388 */ /* 0x002fe20000004800 */
[----:B------:R-:W-:-:S06]  /*5570*/  ISETP.GE.AND P0, PT, R29, 0x1, PT ;  /* 0x000000011d00780c */ /* 0x000fcc0003f06270 */
[----:B------:R-:W1:Y:S01]  /*5580*/  @!P6 MUFU.EX2 R0, R0 ;  /* 0x000000000000e308 */ /* 0x000e620000000800 */
[----:B0-----:R-:W-:Y:S04]  /*5590*/  @!P5 STS [R25.X4], R45 ;  /* 0x0000002d1900d388 */ /* 0x001fe80000004800 */
[----:B--2---:R-:W-:Y:S04]  /*55a0*/  @!P1 STS [R25.X4+0x1ba0], R34 ;  /* 0x001ba02219009388 */ /* 0x004fe80000004800 */
[----:B-1----:R0:W-:Y:S02]  /*55b0*/  @!P6 STS [R25.X4+0x1fe0], R0 ;  /* 0x001fe0001900e388 */ /* 0x0021e40000004800 */
[----:B0-----:R-:W-:-:S02]  /*55c0*/  HFMA2.MMA R0, -RZ, RZ, 0, 0 ;  /* 0x00000000ff007435 */ /* 0x001fc400000001ff */
[----:B------:R-:W-:Y:S06]  /*55d0*/  BAR.SYNC.DEFER_BLOCKING 0x0 ;  /* 0x0000000000007b1d */ /* 0x000fec0000010000 */
[----:B------:R-:W-:Y:S05]  /*55e0*/  @!P0 BRA `(.L_x_369) ;  /* 0x00000ad000008947 */ /* 0x000fea0003800000 */
[----:B------:R-:W-:Y:S01]  /*55f0*/  ULDC UR5, c[0x0][0x22c] ;  /* 0x00008b0000057ab9 */ /* 0x000fe20000000800 */
[----:B------:R-:W-:Y:S01]  /*5600*/  IMAD R35, R15, 0x60, R47 ;  /* 0x000000600f237824 */ /* 0x000fe200078e022f */
[----:B------:R-:W-:Y:S01]  /*5610*/  UIMAD UR5, UR7, UR5, URZ ;  /* 0x00000005070572a4 */ /* 0x000fe2000f8e023f */
[----:B------:R-:W-:Y:S01]  /*5620*/  ISETP.GT.AND P1, PT, R29, 0x3, PT ;  /* 0x000000031d00780c */ /* 0x000fe20003f24270 */
[C---:B------:R-:W-:Y:S01]  /*5630*/  IMAD R32, R28.reuse, c[0x0][0x22c], RZ ;  /* 0x00008b001c207a24 */ /* 0x040fe200078e02ff */
[----:B------:R-:W-:Y:S01]  /*5640*/  PLOP3.LUT P4, PT, PT, PT, PT, 0x80, 0x0 ;  /* 0x000000000000781c */ /* 0x000fe20003f8f070 */
[----:B------:R-:W-:Y:S01]  /*5650*/  USHF.R.S32.HI UR4, URZ, 0x1f, UR5 ;  /* 0x0000001f3f047899 */ /* 0x000fe20008011405 */
[----:B------:R-:W-:Y:S01]  /*5660*/  IMAD.SHL.U32 R14, R15, 0x4, RZ ;  /* 0x000000040f0e7824 */ /* 0x000fe200078e00ff */
[C---:B------:R-:W-:Y:S01]  /*5670*/  IADD3 R0, P0, R35.reuse, UR5, RZ ;  /* 0x0000000523007c10 */ /* 0x040fe2000ff1e0ff */
[----:B------:R-:W-:Y:S01]  /*5680*/  IMAD.MOV.U32 R30, RZ, RZ, RZ ;  /* 0x000000ffff1e7224 */ /* 0x000fe200078e00ff */
[----:B------:R-:W-:Y:S01]  /*5690*/  IADD3 R31, R28, -UR7, RZ ;  /* 0x800000071c1f7c10 */ /* 0x000fe2000fffe0ff */
[----:B------:R-:W-:Y:S01]  /*56a0*/  CS2R R16, SRZ ;  /* 0x0000000000107805 */ /* 0x000fe2000001ff00 */
[----:B------:R-:W-:Y:S01]  /*56b0*/  LEA.HI.X.SX32 R35, R35, UR4, 0x1, P0 ;  /* 0x0000000423237c11 */ /* 0x000fe200080f0eff */
[----:B------:R-:W-:Y:S01]  /*56c0*/  CS2R R18, SRZ ;  /* 0x0000000000127805 */ /* 0x000fe2000001ff00 */
[C---:B------:R-:W-:Y:S01]  /*56d0*/  LEA R34, P0, R0.reuse, c[0x0][0x1d8], 0x2 ;  /* 0x0000760000227a11 */ /* 0x040fe200078010ff */
[----:B------:R-:W-:Y:S01]  /*56e0*/  CS2R R20, SRZ ;  /* 0x0000000000147805 */ /* 0x000fe2000001ff00 */
[----:B------:R-:W-:Y:S01]  /*56f0*/  CS2R R22, SRZ ;  /* 0x0000000000167805 */ /* 0x000fe2000001ff00 */
[----:B------:R-:W-:Y:S01]  /*5700*/  CS2R R24, SRZ ;  /* 0x0000000000187805 */ /* 0x000fe2000001ff00 */
[----:B------:R-:W-:Y:S01]  /*5710*/  LEA.HI.X R35, R0, c[0x0][0x1dc], R35, 0x2, P0 ;  /* 0x0000770000237a11 */ /* 0x000fe200000f1423 */
[----:B------:R-:W-:Y:S01]  /*5720*/  IMAD.MOV.U32 R0, RZ, RZ, RZ ;  /* 0x000000ffff007224 */ /* 0x000fe200078e00ff */
[----:B------:R-:W-:Y:S01]  /*5730*/  IADD3 R34, P0, R34, 0x100, RZ ;  /* 0x0000010022227810 */ /* 0x000fe20007f1e0ff */
[----:B------:R-:W-:Y:S01]  /*5740*/  CS2R R26, SRZ ;  /* 0x00000000001a7805 */ /* 0x000fe2000001ff00 */
[----:B------:R-:W-:-:S04]  /*5750*/  IMAD.WIDE R32, R32, 0x4, RZ ;  /* 0x0000000420207825 */ /* 0x000fc800078e02ff */
[----:B------:R-:W-:Y:S01]  /*5760*/  IMAD.X R35, RZ, RZ, R35, P0 ;  /* 0x000000ffff237224 */ /* 0x000fe200000e0623 */
[----:B------:R-:W-:Y:S05]  /*5770*/  @!P1 BRA `(.L_x_370) ;  /* 0x0000051000009947 */ /* 0x000fea0003800000 */
[----:B------:R-:W-:Y:S02]  /*5780*/  PLOP3.LUT P4, PT, PT, PT, PT, 0x8, 0x0 ;  /* 0x000000000000781c */ /* 0x000fe40003f8e170 */
[CC--:B------:R-:W-:Y:S02]  /*5790*/  ISETP.GE.AND P3, PT, R15.reuse, R31.reuse, PT ;  /* 0x0000001f0f00720c */ /* 0x0c0fe40003f66270 */
[----:B------:R-:W-:Y:S02]  /*57a0*/  ISETP.GE.AND P0, PT, R15, R31, PT ;  /* 0x0000001f0f00720c */ /* 0x000fe40003f06270 */
[----:B------:R-:W-:-:S09]  /*57b0*/  IADD3 R29, R29, -0x3, RZ ;  /* 0xfffffffd1d1d7810 */ /* 0x000fd20007ffe0ff */
.L_x_371:
[----:B------:R0:W2:Y:S01]  /*57c0*/  @!P3 LDG.E.128 R16, [R34.64+-0x100] ;  /* 0xffff00082210b981 */ /* 0x0000a2000c1e1d00 */
[----:B------:R-:W-:Y:S02]  /*57d0*/  IADD3 R36, P1, R32, R34, RZ ;  /* 0x0000002220247210 */ /* 0x000fe40007f3e0ff */
[----:B------:R-:W-:Y:S01]  /*57e0*/  IADD3 R30, R30, 0x4, RZ ;  /* 0x000000041e1e7810 */ /* 0x000fe20007ffe0ff */
[----:B------:R0:W3:Y:S01]  /*57f0*/  @!P3 LDG.E.128 R20, [R34.64+-0x80] ;  /* 0xffff80082214b981 */ /* 0x0000e2000c1e1d00 */
[C---:B------:R-:W-:Y:S02]  /*5800*/  IADD3.X R37, R33.reuse, R35, RZ, P1, !PT ;  /* 0x0000002321257210 */ /* 0x040fe40000ffe4ff */
[----:B------:R-:W-:Y:S01]  /*5810*/  ISETP.GE.AND P2, PT, R30, R29, PT ;  /* 0x0000001d1e00720c */ /* 0x000fe20003f46270 */
[----:B------:R0:W4:Y:S01]  /*5820*/  @!P3 LDG.E.128 R24, [R34.64] ;  /* 0x000000082218b981 */ /* 0x000122000c1e1d00 */
[----:B------:R-:W-:Y:S03]  /*5830*/  PLOP3.LUT P3, PT, P0, PT, PT, 0x80, 0x0 ;  /* 0x000000000000781c */ /* 0x000fe6000076f070 */
[----:B------:R-:W2:Y:S01]  /*5840*/  LDS R13, [R14] ;  /* 0x000000000e0d7984 */ /* 0x000ea20000000800 */
[C---:B0-----:R-:W-:Y:S04]  /*5850*/  IADD3 R34, P1, R32.reuse, R36, RZ ;  /* 0x0000002420227210 */ /* 0x041fe80007f3e0ff */
[----:B------:R-:W-:Y:S01]  /*5860*/  IADD3.X R35, R33, R37, RZ, P1, !PT ;  /* 0x0000002521237210 */ /* 0x000fe20000ffe4ff */
[C---:B--2---:R-:W-:Y:S02]  /*5870*/  FFMA.FTZ R12, R13.reuse, R16, R12 ;  /* 0x000000100d0c7223 */ /* 0x044fe4000001000c */
[C---:B------:R-:W-:Y:S02]  /*5880*/  FFMA.FTZ R11, R13.reuse, R17, R11 ;  /* 0x000000110d0b7223 */ /* 0x040fe4000001000b */
[C---:B------:R-:W-:Y:S02]  /*5890*/  FFMA.FTZ R10, R13.reuse, R18, R10 ;  /* 0x000000120d0a7223 */ /* 0x040fe4000001000a */
[C---:B------:R-:W-:Y:S02]  /*58a0*/  FFMA.FTZ R9, R13.reuse, R19, R9 ;  /* 0x000000130d097223 */ /* 0x040fe40000010009 */
[C---:B---3--:R-:W-:Y:S01]  /*58b0*/  FFMA.FTZ R8, R13.reuse, R20, R8 ;  /* 0x000000140d087223 */ /* 0x048fe20000010008 */
[----:B------:R-:W2:Y:S01]  /*58c0*/  @!P3 LDG.E.128 R16, [R36.64+-0x100] ;  /* 0xffff00082410b981 */ /* 0x000ea2000c1e1d00 */
[C---:B------:R-:W-:Y:S02]  /*58d0*/  FFMA.FTZ R7, R13.reuse, R21, R7 ;  /* 0x000000150d077223 */ /* 0x040fe40000010007 */
[C---:B------:R-:W-:Y:S02]  /*58e0*/  FFMA.FTZ R6, R13.reuse, R22, R6 ;  /* 0x000000160d067223 */ /* 0x040fe40000010006 */
[C---:B------:R-:W-:Y:S02]  /*58f0*/  FFMA.FTZ R5, R13.reuse, R23, R5 ;  /* 0x000000170d057223 */ /* 0x040fe40000010005 */
[C---:B----4-:R-:W-:Y:S01]  /*5900*/  FFMA.FTZ R4, R13.reuse, R24, R4 ;  /* 0x000000180d047223 */ /* 0x050fe20000010004 */
[----:B------:R-:W3:Y:S01]  /*5910*/  @!P3 LDG.E.128 R20, [R36.64+-0x80] ;  /* 0xffff80082414b981 */ /* 0x000ee2000c1e1d00 */
[C---:B------:R-:W-:Y:S02]  /*5920*/  FFMA.FTZ R3, R13.reuse, R25, R3 ;  /* 0x000000190d037223 */ /* 0x040fe40000010003 */
[C---:B------:R-:W-:Y:S02]  /*5930*/  FFMA.FTZ R2, R13.reuse, R26, R2 ;  /* 0x0000001a0d027223 */ /* 0x040fe40000010002 */
[----:B------:R-:W-:Y:S02]  /*5940*/  FFMA.FTZ R0, R13, R27, R0 ;  /* 0x0000001b0d007223 */ /* 0x000fe40000010000 */
[----:B------:R-:W4:Y:S04]  /*5950*/  @!P3 LDG.E.128 R24, [R36.64] ;  /* 0x000000082418b981 */ /* 0x000f28000c1e1d00 */
[----:B------:R-:W2:Y:S02]  /*5960*/  LDS R13, [R14+0x44] ;  /* 0x000044000e0d7984 */ /* 0x000ea40000000800 */
[C---:B--2---:R-:W-:Y:S02]  /*5970*/  FFMA.FTZ R12, R13.reuse, R16, R12 ;  /* 0x000000100d0c7223 */ /* 0x044fe4000001000c */
[C---:B------:R-:W-:Y:S02]  /*5980*/  FFMA.FTZ R11, R13.reuse, R17, R11 ;  /* 0x000000110d0b7223 */ /* 0x040fe4000001000b */
[C---:B------:R-:W-:Y:S02]  /*5990*/  FFMA.FTZ R10, R13.reuse, R18, R10 ;  /* 0x000000120d0a7223 */ /* 0x040fe4000001000a */
[C---:B------:R-:W-:Y:S02]  /*59a0*/  FFMA.FTZ R9, R13.reuse, R19, R9 ;  /* 0x000000130d097223 */ /* 0x040fe40000010009 */
[C---:B---3--:R-:W-:Y:S01]  /*59b0*/  FFMA.FTZ R8, R13.reuse, R20, R8 ;  /* 0x000000140d087223 */ /* 0x048fe20000010008 */
[----:B------:R0:W2:Y:S01]  /*59c0*/  @!P3 LDG.E.128 R16, [R34.64+-0x100] ;  /* 0xffff00082210b981 */ /* 0x0000a2000c1e1d00 */
[C---:B------:R-:W-:Y:S02]  /*59d0*/  FFMA.FTZ R7, R13.reuse, R21, R7 ;  /* 0x000000150d077223 */ /* 0x040fe40000010007 */
[C---:B------:R-:W-:Y:S02]  /*59e0*/  FFMA.FTZ R6, R13.reuse, R22, R6 ;  /* 0x000000160d067223 */ /* 0x040fe40000010006 */
[C---:B------:R-:W-:Y:S02]  /*59f0*/  FFMA.FTZ R5, R13.reuse, R23, R5 ;  /* 0x000000170d057223 */ /* 0x040fe40000010005 */
[C---:B----4-:R-:W-:Y:S01]  /*5a00*/  FFMA.FTZ R4, R13.reuse, R24, R4 ;  /* 0x000000180d047223 */ /* 0x050fe20000010004 */
[----:B------:R0:W3:Y:S01]  /*5a10*/  @!P3 LDG.E.128 R20, [R34.64+-0x80] ;  /* 0xffff80082214b981 */ /* 0x0000e2000c1e1d00 */
[C---:B------:R-:W-:Y:S02]  /*5a20*/  FFMA.FTZ R3, R13.reuse, R25, R3 ;  /* 0x000000190d037223 */ /* 0x040fe40000010003 */
[C---:B------:R-:W-:Y:S02]  /*5a30*/  FFMA.FTZ R2, R13.reuse, R26, R2 ;  /* 0x0000001a0d027223 */ /* 0x040fe40000010002 */
[----:B------:R-:W-:Y:S02]  /*5a40*/  FFMA.FTZ R0, R13, R27, R0 ;  /* 0x0000001b0d007223 */ /* 0x000fe40000010000 */
[----:B------:R0:W4:Y:S04]  /*5a50*/  @!P3 LDG.E.128 R24, [R34.64] ;  /* 0x000000082218b981 */ /* 0x000128000c1e1d00 */
[----:B------:R-:W2:Y:S01]  /*5a60*/  LDS R13, [R14+0x88] ;  /* 0x000088000e0d7984 */ /* 0x000ea20000000800 */
[C---:B0-----:R-:W-:Y:S04]  /*5a70*/  IADD3 R34, P1, R32.reuse, R34, RZ ;  /* 0x0000002220227210 */ /* 0x041fe80007f3e0ff */
[----:B------:R-:W-:Y:S01]  /*5a80*/  IADD3.X R35, R33, R35, RZ, P1, !PT ;  /* 0x0000002321237210 */ /* 0x000fe20000ffe4ff */
        /* <DEDUP_REMOVED lines=15> */
[----:B------:R1:W2:Y:S01]  /*5b80*/  LDS R13, [R14+0xcc] ;  /* 0x0000cc000e0d7984 */ /* 0x0002a20000000800 */
[----:B0-----:R-:W-:Y:S02]  /*5b90*/  IADD3 R34, P1, R32, R34, RZ ;  /* 0x0000002220227210 */ /* 0x001fe40007f3e0ff */
[----:B-1----:R-:W-:Y:S02]  /*5ba0*/  IADD3 R14, R14, 0x110, RZ ;  /* 0x000001100e0e7810 */ /* 0x002fe40007ffe0ff */
[----:B------:R-:W-:Y:S01]  /*5bb0*/  IADD3.X R35, R33, R35, RZ, P1, !PT ;  /* 0x0000002321237210 */ /* 0x000fe20000ffe4ff */
[C---:B--2---:R-:W-:Y:S02]  /*5bc0*/  FFMA.FTZ R12, R13.reuse, R16, R12 ;  /* 0x000000100d0c7223 */ /* 0x044fe4000001000c */
[C---:B------:R-:W-:Y:S02]  /*5bd0*/  FFMA.FTZ R11, R13.reuse, R17, R11 ;  /* 0x000000110d0b7223 */ /* 0x040fe4000001000b */
[C---:B------:R-:W-:Y:S02]  /*5be0*/  FFMA.FTZ R10, R13.reuse, R18, R10 ;  /* 0x000000120d0a7223 */ /* 0x040fe4000001000a */
[C---:B------:R-:W-:Y:S02]  /*5bf0*/  FFMA.FTZ R9, R13.reuse, R19, R9 ;  /* 0x000000130d097223 */ /* 0x040fe40000010009 */
[C---:B---3--:R-:W-:Y:S02]  /*5c00*/  FFMA.FTZ R8, R13.reuse, R20, R8 ;  /* 0x000000140d087223 */ /* 0x048fe40000010008 */
[C---:B------:R-:W-:Y:S02]  /*5c10*/  FFMA.FTZ R7, R13.reuse, R21, R7 ;  /* 0x000000150d077223 */ /* 0x040fe40000010007 */
[C---:B------:R-:W-:Y:S02]  /*5c20*/  FFMA.FTZ R6, R13.reuse, R22, R6 ;  /* 0x000000160d067223 */ /* 0x040fe40000010006 */
[C---:B------:R-:W-:Y:S02]  /*5c30*/  FFMA.FTZ R5, R13.reuse, R23, R5 ;  /* 0x000000170d057223 */ /* 0x040fe40000010005 */
[C---:B----4-:R-:W-:Y:S02]  /*5c40*/  FFMA.FTZ R4, R13.reuse, R24, R4 ;  /* 0x000000180d047223 */ /* 0x050fe40000010004 */
[C---:B------:R-:W-:Y:S02]  /*5c50*/  FFMA.FTZ R3, R13.reuse, R25, R3 ;  /* 0x000000190d037223 */ /* 0x040fe40000010003 */
[C---:B------:R-:W-:Y:S02]  /*5c60*/  FFMA.FTZ R2, R13.reuse, R26, R2 ;  /* 0x0000001a0d027223 */ /* 0x040fe40000010002 */
[----:B------:R-:W-:Y:S01]  /*5c70*/  FFMA.FTZ R0, R13, R27, R0 ;  /* 0x0000001b0d007223 */ /* 0x000fe20000010000 */
[----:B------:R-:W-:-:S05]  /*5c80*/  @!P2 BRA `(.L_x_371) ;  /* 0xfffffb300000a947 */ /* 0x000fca000383ffff */
.L_x_370:
[----:B------:R-:W-:-:S04]  /*5c90*/  IADD3 R13, -R30, c[0x0][0x314], RZ ;  /* 0x0000c5001e0d7a10 */ /* 0x000fc80007ffe1ff */
[----:B------:R-:W-:-:S13]  /*5ca0*/  ISETP.GT.AND P0, PT, R13, 0x1, PT ;  /* 0x000000010d00780c */ /* 0x000fda0003f04270 */
[----:B------:R-:W-:Y:S05]  /*5cb0*/  @!P0 BRA `(.L_x_372) ;  /* 0x000002a000008947 */ /* 0x000fea0003800000 */
[----:B------:R-:W-:Y:S01]  /*5cc0*/  ISETP.GE.AND P0, PT, R15, R31, PT ;  /* 0x0000001f0f00720c */ /* 0x000fe20003f06270 */
[----:B------:R-:W0:-:S12]  /*5cd0*/  LDS R13, [R14] ;  /* 0x000000000e0d7984 */ /* 0x000e180000000800 */
[----:B------:R1:W0:Y:S04]  /*5ce0*/  @!P0 LDG.E.128 R16, [R34.64+-0x100] ;  /* 0xffff000822108981 */ /* 0x000228000c1e1d00 */
[----:B------:R1:W2:Y:S04]  /*5cf0*/  @!P0 LDG.E.128 R20, [R34.64+-0x80] ;  /* 0xffff800822148981 */ /* 0x0002a8000c1e1d00 */
[----:B------:R1:W3:Y:S02]  /*5d00*/  @!P0 LDG.E.128 R24, [R34.64] ;  /* 0x0000000822188981 */ /* 0x0002e4000c1e1d00 */
[----:B-1----:R-:W-:-:S04]  /*5d10*/  IADD3 R34, P1, R32, R34, RZ ;  /* 0x0000002220227210 */ /* 0x002fc80007f3e0ff */
[----:B------:R-:W-:Y:S01]  /*5d20*/  IADD3.X R35, R33, R35, RZ, P1, !PT ;  /* 0x0000002321237210 */ /* 0x000fe20000ffe4ff */
[-C--:B0-----:R-:W-:Y:S02]  /*5d30*/  FFMA.FTZ R12, R16, R13.reuse, R12 ;  /* 0x0000000d100c7223 */ /* 0x081fe4000001000c */
[-C--:B------:R-:W-:Y:S02]  /*5d40*/  FFMA.FTZ R11, R17, R13.reuse, R11 ;  /* 0x0000000d110b7223 */ /* 0x080fe4000001000b */
[-C--:B------:R-:W-:Y:S02]  /*5d50*/  FFMA.FTZ R10, R18, R13.reuse, R10 ;  /* 0x0000000d120a7223 */ /* 0x080fe4000001000a */
[-C--:B------:R-:W-:Y:S02]  /*5d60*/  FFMA.FTZ R9, R19, R13.reuse, R9 ;  /* 0x0000000d13097223 */ /* 0x080fe40000010009 */
[-C--:B--2---:R-:W-:Y:S01]  /*5d70*/  FFMA.FTZ R8, R20, R13.reuse, R8 ;  /* 0x0000000d14087223 */ /* 0x084fe20000010008 */
[----:B------:R0:W2:Y:S01]  /*5d80*/  @!P0 LDG.E.128 R16, [R34.64+-0x100] ;  /* 0xffff000822108981 */ /* 0x0000a2000c1e1d00 */
[----:B------:R-:W-:-:S02]  /*5d90*/  FFMA.FTZ R7, R21, R13, R7 ;  /* 0x0000000d15077223 */ /* 0x000fc40000010007 */
[-C--:B------:R-:W-:Y:S02]  /*5da0*/  FFMA.FTZ R6, R22, R13.reuse, R6 ;  /* 0x0000000d16067223 */ /* 0x080fe40000010006 */
[-C--:B------:R-:W-:Y:S02]  /*5db0*/  FFMA.FTZ R5, R23, R13.reuse, R5 ;  /* 0x0000000d17057223 */ /* 0x080fe40000010005 */
[-C--:B---3--:R-:W-:Y:S01]  /*5dc0*/  FFMA.FTZ R4, R24, R13.reuse, R4 ;  /* 0x0000000d18047223 */ /* 0x088fe20000010004 */
[----:B------:R0:W3:Y:S01]  /*5dd0*/  @!P0 LDG.E.128 R20, [R34.64+-0x80] ;  /* 0xffff800822148981 */ /* 0x0000e2000c1e1d00 */
[-C--:B------:R-:W-:Y:S02]  /*5de0*/  FFMA.FTZ R3, R25, R13.reuse, R3 ;  /* 0x0000000d19037223 */ /* 0x080fe40000010003 */
[-C--:B------:R-:W-:Y:S02]  /*5df0*/  FFMA.FTZ R2, R26, R13.reuse, R2 ;  /* 0x0000000d1a027223 */ /* 0x080fe40000010002 */
[----:B------:R-:W-:-:S02]  /*5e00*/  FFMA.FTZ R0, R27, R13, R0 ;  /* 0x0000000d1b007223 */ /* 0x000fc40000010000 */
[----:B------:R0:W4:Y:S04]  /*5e10*/  @!P0 LDG.E.128 R24, [R34.64] ;  /* 0x0000000822188981 */ /* 0x000128000c1e1d00 */
[----:B------:R1:W2:Y:S01]  /*5e20*/  LDS R13, [R14+0x44] ;  /* 0x000044000e0d7984 */ /* 0x0002a20000000800 */
[----:B------:R-:W-:Y:S02]  /*5e30*/  IADD3 R30, R30, 0x1, RZ ;  /* 0x000000011e1e7810 */ /* 0x000fe40007ffe0ff */
[----:B------:R-:W-:Y:S02]  /*5e40*/  PLOP3.LUT P4, PT, PT, PT, PT, 0x8, 0x0 ;  /* 0x000000000000781c */ /* 0x000fe40003f8e170 */
[----:B------:R-:W-:Y:S02]  /*5e50*/  IADD3 R30, R30, 0x1, RZ ;  /* 0x000000011e1e7810 */ /* 0x000fe40007ffe0ff */
[----:B0-----:R-:W-:-:S02]  /*5e60*/  IADD3 R34, P0, R32, R34, RZ ;  /* 0x0000002220227210 */ /* 0x001fc40007f1e0ff */
[----:B-1----:R-:W-:Y:S02]  /*5e70*/  IADD3 R14, R14, 0x44, RZ ;  /* 0x000000440e0e7810 */ /* 0x002fe40007ffe0ff */
[----:B------:R-:W-:Y:S02]  /*5e80*/  IADD3.X R35, R33, R35, RZ, P0, !PT ;  /* 0x0000002321237210 */ /* 0x000fe400007fe4ff */
[----:B------:R-:W-:Y:S01]  /*5e90*/  IADD3 R14, R14, 0x44, RZ ;  /* 0x000000440e0e7810 */ /* 0x000fe20007ffe0ff */
[-C--:B--2---:R-:W-:Y:S02]  /*5ea0*/  FFMA.FTZ R12, R16, R13.reuse, R12 ;  /* 0x0000000d100c7223 */ /* 0x084fe4000001000c */
[-C--:B------:R-:W-:Y:S02]  /*5eb0*/  FFMA.FTZ R11, R17, R13.reuse, R11 ;  /* 0x0000000d110b7223 */ /* 0x080fe4000001000b */
[-C--:B------:R-:W-:Y:S02]  /*5ec0*/  FFMA.FTZ R10, R18, R13.reuse, R10 ;  /* 0x0000000d120a7223 */ /* 0x080fe4000001000a */
[----:B------:R-:W-:-:S02]  /*5ed0*/  FFMA.FTZ R9, R19, R13, R9 ;  /* 0x0000000d13097223 */ /* 0x000fc40000010009 */
[-C--:B---3--:R-:W-:Y:S02]  /*5ee0*/  FFMA.FTZ R8, R20, R13.reuse, R8 ;  /* 0x0000000d14087223 */ /* 0x088fe40000010008 */
[-C--:B------:R-:W-:Y:S02]  /*5ef0*/  FFMA.FTZ R7, R21, R13.reuse, R7 ;  /* 0x0000000d15077223 */ /* 0x080fe40000010007 */
[-C--:B------:R-:W-:Y:S02]  /*5f00*/  FFMA.FTZ R6, R22, R13.reuse, R6 ;  /* 0x0000000d16067223 */ /* 0x080fe40000010006 */
[-C--:B------:R-:W-:Y:S02]  /*5f10*/  FFMA.FTZ R5, R23, R13.reuse, R5 ;  /* 0x0000000d17057223 */ /* 0x080fe40000010005 */
[-C--:B----4-:R-:W-:Y:S02]  /*5f20*/  FFMA.FTZ R4, R24, R13.reuse, R4 ;  /* 0x0000000d18047223 */ /* 0x090fe40000010004 */
[----:B------:R-:W-:-:S02]  /*5f30*/  FFMA.FTZ R3, R25, R13, R3 ;  /* 0x0000000d19037223 */ /* 0x000fc40000010003 */
[-C--:B------:R-:W-:Y:S02]  /*5f40*/  FFMA.FTZ R2, R26, R13.reuse, R2 ;  /* 0x0000000d1a027223 */ /* 0x080fe40000010002 */
[----:B------:R-:W-:Y:S02]  /*5f50*/  FFMA.FTZ R0, R27, R13, R0 ;  /* 0x0000000d1b007223 */ /* 0x000fe40000010000 */
.L_x_372:
[----:B------:R-:W-:-:S13]  /*5f60*/  ISETP.LT.OR P4, PT, R30, c[0x0][0x314], P4 ;  /* 0x0000c5001e007a0c */ /* 0x000fda0002781670 */
[----:B------:R-:W-:Y:S05]  /*5f70*/  @!P4 BRA `(.L_x_369) ;  /* 0x000001400000c947 */ /* 0x000fea0003800000 */
[----:B------:R-:W-:Y:S01]  /*5f80*/  ISETP.GE.AND P0, PT, R15, R31, PT ;  /* 0x0000001f0f00720c */ /* 0x000fe20003f06270 */
[----:B------:R-:W-:-:S12]  /*5f90*/  BSSY B0, `(.L_x_373) ;  /* 0x0000005000007945 */ /* 0x000fd80003800000 */
[----:B------:R-:W-:Y:S05]  /*5fa0*/  @P0 BRA `(.L_x_374) ;  /* 0x0000003000000947 */ /* 0x000fea0003800000 */
[----:B------:R0:W5:Y:S04]  /*5fb0*/  LDG.E.128 R16, [R34.64+-0x100] ;  /* 0xffff000822107981 */ /* 0x000168000c1e1d00 */
[----:B------:R0:W5:Y:S04]  /*5fc0*/  LDG.E.128 R20, [R34.64+-0x80] ;  /* 0xffff800822147981 */ /* 0x000168000c1e1d00 */
[----:B------:R0:W5:Y:S02]  /*5fd0*/  LDG.E.128 R24, [R34.64] ;  /* 0x0000000822187981 */ /* 0x000164000c1e1d00 */
.L_x_374:
[----:B------:R-:W-:Y:S05]  /*5fe0*/  BSYNC B0 ;  /* 0x0000000000007941 */ /* 0x000fea0003800000 */
.L_x_373:
[----:B------:R-:W1:Y:S02]  /*5ff0*/  LDS R14, [R14] ;  /* 0x000000000e0e7984 */ /* 0x000e640000000800 */
[----:B-1---5:R-:W-:-:S02]  /*6000*/  FFMA.FTZ R12, R14, R16, R12 ;  /* 0x000000100e0c7223 */ /* 0x022fc4000001000c */
[C---:B------:R-:W-:Y:S02]  /*6010*/  FFMA.FTZ R11, R14.reuse, R17, R11 ;  /* 0x000000110e0b7223 */ /* 0x040fe4000001000b */
[C---:B------:R-:W-:Y:S02]  /*6020*/  FFMA.FTZ R10, R14.reuse, R18, R10 ;  /* 0x000000120e0a7223 */ /* 0x040fe4000001000a */
[C---:B------:R-:W-:Y:S02]  /*6030*/  FFMA.FTZ R9, R14.reuse, R19, R9 ;  /* 0x000000130e097223 */ /* 0x040fe40000010009 */
[C---:B------:R-:W-:Y:S02]  /*6040*/  FFMA.FTZ R8, R14.reuse, R20, R8 ;  /* 0x000000140e087223 */ /* 0x040fe40000010008 */
[C---:B------:R-:W-:Y:S02]  /*6050*/  FFMA.FTZ R7, R14.reuse, R21, R7 ;  /* 0x000000150e077223 */ /* 0x040fe40000010007 */
[----:B------:R-:W-:-:S02]  /*6060*/  FFMA.FTZ R6, R14, R22, R6 ;  /* 0x000000160e067223 */ /* 0x000fc40000010006 */
[C---:B------:R-:W-:Y:S02]  /*6070*/  FFMA.FTZ R5, R14.reuse, R23, R5 ;  /* 0x000000170e057223 */ /* 0x040fe40000010005 */
[C---:B------:R-:W-:Y:S02]  /*6080*/  FFMA.FTZ R4, R14.reuse, R24, R4 ;  /* 0x000000180e047223 */ /* 0x040fe40000010004 */
[C---:B------:R-:W-:Y:S02]  /*6090*/  FFMA.FTZ R3, R14.reuse, R25, R3 ;  /* 0x000000190e037223 */ /* 0x040fe40000010003 */
[C---:B------:R-:W-:Y:S02]  /*60a0*/  FFMA.FTZ R2, R14.reuse, R26, R2 ;  /* 0x0000001a0e027223 */ /* 0x040fe40000010002 */
[----:B------:R-:W-:Y:S02]  /*60b0*/  FFMA.FTZ R0, R14, R27, R0 ;  /* 0x0000001b0e007223 */ /* 0x000fe40000010000 */
.L_x_369:
[----:B------:R-:W-:Y:S02]  /*60c0*/  IADD3 R15, R15, UR7, RZ ;  /* 0x000000070f0f7c10 */ /* 0x000fe4000fffe0ff */
[----:B------:R-:W-:-:S02]  /*60d0*/  F2FP.PACK_AB R13, R9, R10 ;  /* 0x0000000a090d723e */ /* 0x000fc400000000ff */
[----:B------:R-:W-:Y:S02]  /*60e0*/  ISETP.GE.AND P0, PT, R15, R28, PT ;  /* 0x0000001c0f00720c */ /* 0x000fe40003f06270 */
[----:B------:R-:W-:Y:S02]  /*60f0*/  F2FP.PACK_AB R9, R5, R6 ;  /* 0x000000060509723e */ /* 0x000fe400000000ff */
[----:B------:R-:W-:Y:S02]  /*6100*/  F2FP.PACK_AB R12, R11, R12 ;  /* 0x0000000c0b0c723e */ /* 0x000fe400000000ff */
[----:B------:R-:W-:Y:S02]  /*6110*/  F2FP.PACK_AB R8, R7, R8 ;  /* 0x000000080708723e */ /* 0x000fe400000000ff */
[----:B------:R-:W-:Y:S02]  /*6120*/  F2FP.PACK_AB R4, R3, R4 ;  /* 0x000000040304723e */ /* 0x000fe400000000ff */
        /* <DEDUP_REMOVED lines=32> */
[----:B------:R-:W-:Y:S01]  /*6330*/  @!P1 LOP3.LUT R7, RZ, R6, RZ, 0x33, !PT ;  /* 0x00000006ff079212 */ /* 0x000fe200078e33ff */
[----:B-1----:R-:W-:-:S04]  /*6340*/  IMAD.MOV R2, RZ, RZ, -R17 ;  /* 0x000000ffff027224 */ /* 0x002fc800078e0a11 */
        /* <DEDUP_REMOVED lines=8> */
[----:B------:R-:W-:Y:S02]  /*63d0*/  ISETP.GE.AND P1, PT, R10, RZ, PT ;  /* 0x000000ff0a00720c */ /* 0x000fe40003f26270 */
[----:B------:R-:W-:Y:S01]  /*63e0*/  IADD3 R10, R47, 0x40, RZ ;  /* 0x000000402f0a7810 */ /* 0x000fe20007ffe0ff */
        /* <DEDUP_REMOVED lines=13> */
[----:B------:R-:W-:-:S04]  /*64c0*/  @!P0 LOP3.LUT R11, RZ, c[0x0][0x214], RZ, 0x33, !PT ;  /* 0x00008500ff0b8a12 */ /* 0x000fc800078e33ff */
[----:B------:R-:W-:Y:S01]  /*64d0*/  SHF.R.S32.HI R2, RZ, 0x1f, R11 ;  /* 0x0000001fff027819 */ /* 0x000fe2000001140b */
[C---:B------:R-:W-:Y:S02]  /*64e0*/  IMAD R6, R11.reuse, c[0x0][0x214], R6 ;  /* 0x000085000b067a24 */ /* 0x040fe400078e0206 */
[----:B------:R-:W-:-:S04]  /*64f0*/  IMAD.WIDE.U32 R16, R11, c[0x0][0x1f0], R16 ;  /* 0x00007c000b107a25 */ /* 0x000fc800078e0010 */
[----:B------:R-:W-:Y:S02]  /*6500*/  IMAD.IADD R6, R15, 0x1, -R6 ;  /* 0x000000010f067824 */ /* 0x000fe400078e0a06 */
[----:B------:R-:W-:Y:S02]  /*6510*/  IMAD R2, R2, c[0x0][0x1f0], RZ ;  /* 0x00007c0002027a24 */ /* 0x000fe400078e02ff */
[----:B------:R-:W-:Y:S01]  /*6520*/  IMAD.MOV.U32 R14, RZ, RZ, R16 ;  /* 0x000000ffff0e7224 */ /* 0x000fe200078e0010 */
[----:B------:R-:W-:Y:S01]  /*6530*/  SHF.R.S32.HI R7, RZ, 0x1f, R6 ;  /* 0x0000001fff077819 */ /* 0x000fe20000011406 */
[----:B------:R-:W-:-:S04]  /*6540*/  IMAD R2, R11, c[0x0][0x1f4], R2 ;  /* 0x00007d000b027a24 */ /* 0x000fc800078e0202 */
[----:B------:R-:W-:Y:S02]  /*6550*/  IMAD.IADD R15, R17, 0x1, R2 ;  /* 0x00000001110f7824 */ /* 0x000fe400078e0202 */
[----:B------:R-:W-:Y:S02]  /*6560*/  IMAD R7, R7, c[0x0][0x1e8], RZ ;  /* 0x00007a0007077a24 */ /* 0x000fe400078e02ff */
[----:B------:R-:W-:-:S04]  /*6570*/  IMAD.WIDE.U32 R14, R6, c[0x0][0x1e8], R14 ;  /* 0x00007a00060e7a25 */ /* 0x000fc800078e000e */
[----:B------:R-:W-:Y:S01]  /*6580*/  IMAD R7, R6, c[0x0][0x1ec], R7 ;  /* 0x00007b0006077a24 */ /* 0x000fe200078e0207 */
[C---:B------:R-:W-:Y:S02]  /*6590*/  IADD3 R6, R47.reuse, 0x20, RZ ;  /* 0x000000202f067810 */ /* 0x040fe40007ffe0ff */
[-C--:B------:R-:W-:Y:S01]  /*65a0*/  IADD3 R0, P2, R47, R14.reuse, RZ ;  /* 0x0000000e2f007210 */ /* 0x080fe20007f5e0ff */
[----:B------:R-:W-:Y:S01]  /*65b0*/  IMAD.IADD R7, R15, 0x1, R7 ;  /* 0x000000010f077824 */ /* 0x000fe200078e0207 */
[-C--:B------:R-:W-:Y:S02]  /*65c0*/  IADD3 R2, P1, R6, R14.reuse, RZ ;  /* 0x0000000e06027210 */ /* 0x080fe40007f3e0ff */
[----:B------:R-:W-:Y:S02]  /*65d0*/  IADD3 R3, P0, R10, R14, RZ ;  /* 0x0000000e0a037210 */ /* 0x000fe40007f1e0ff */
[-C--:B------:R-:W-:Y:S02]  /*65e0*/  LEA.HI.X.SX32 R47, R47, R7.reuse, 0x1, P2 ;  /* 0x000000072f2f7211 */ /* 0x080fe400010f0eff */
[----:B------:R-:W-:-:S02]  /*65f0*/  LEA.HI.X.SX32 R6, R6, R7, 0x1, P1 ;  /* 0x0000000706067211 */ /* 0x000fc400008f0eff */
[----:B------:R-:W-:Y:S02]  /*6600*/  LEA R16, P2, R0, c[0x0][0x1d0], 0x1 ;  /* 0x0000740000107a11 */ /* 0x000fe400078408ff */
[----:B------:R-:W-:Y:S02]  /*6610*/  LEA.HI.X.SX32 R7, R10, R7, 0x1, P0 ;  /* 0x000000070a077211 */ /* 0x000fe400000f0eff */
[----:B------:R-:W-:Y:S02]  /*6620*/  LEA R14, P1, R2, c[0x0][0x1d0], 0x1 ;  /* 0x00007400020e7a11 */ /* 0x000fe400078208ff */
[----:B------:R-:W-:Y:S02]  /*6630*/  LEA R10, P0, R3, c[0x0][0x1d0], 0x1 ;  /* 0x00007400030a7a11 */ /* 0x000fe400078008ff */
[----:B------:R-:W-:Y:S02]  /*6640*/  LEA.HI.X R17, R0, c[0x0][0x1d4], R47, 0x1, P2 ;  /* 0x0000750000117a11 */ /* 0x000fe400010f0c2f */
[----:B------:R-:W-:-:S02]  /*6650*/  LEA.HI.X R15, R2, c[0x0][0x1d4], R6, 0x1, P1 ;  /* 0x00007500020f7a11 */ /* 0x000fc400008f0c06 */
[----:B------:R-:W-:Y:S01]  /*6660*/  LEA.HI.X R11, R3, c[0x0][0x1d4], R7, 0x1, P0 ;  /* 0x00007500030b7a11 */ /* 0x000fe200000f0c07 */
[----:B------:R-:W-:Y:S04]  /*6670*/  STG.E.64 [R16.64], R12 ;  /* 0x0000000c10007986 */ /* 0x000fe8000c101b08 */
[----:B------:R-:W-:Y:S04]  /*6680*/  STG.E.64 [R14.64], R8 ;  /* 0x000000080e007986 */ /* 0x000fe8000c101b08 */
[----:B------:R-:W-:Y:S01]  /*6690*/  STG.E.64 [R10.64], R4 ;  /* 0x000000040a007986 */ /* 0x000fe2000c101b08 */
[----:B------:R-:W-:Y:S05]  /*66a0*/  EXIT ;  /* 0x000000000000794d */ /* 0x000fea0003800000 */
        .weak           $__internal_7_$__cuda_sm20_div_s64
        .type           $__internal_7_$__cuda_sm20_div_s64,@function
        .size           $__internal_7_$__cuda_sm20_div_s64,(.L_x_6071 - $__internal_7_$__cuda_sm20_div_s64)
$__internal_7_$__cuda_sm20_div_s64:
        /* <DEDUP_REMOVED lines=82> */
[----:B------:R-:W-:Y:S06]  /*6bd0*/  RET.REL.NODEC R22 `(_ZN5flash32flash_fwd_splitkv_combine_kernelI23Flash_fwd_kernel_traitsILi96ELi64ELi128ELi4ELb0ELb0EN7cutlass6half_tE19Flash_kernel_traitsILi96ELi64ELi128ELi4ES3_EELi16ELi7ELb1EEEvNS_16Flash_fwd_paramsE) ;  /* 0xffff942016007950 */ /* 0x000fec0003c3ffff */
.L_x_375:
        /* <DEDUP_REMOVED lines=10> */
.L_x_6071:


//--------------------- .text._ZN5flash32flash_fwd_splitkv_combine_kernelI23Flash_fwd_kernel_traitsILi96ELi64ELi128ELi4ELb0ELb0EN7cutlass6half_tE19Flash_kernel_traitsILi96ELi64ELi128ELi4ES3_EELi16ELi6ELb1EEEvNS_16Flash_fwd_paramsE --------------------------
	.section	.text._ZN5flash32flash_fwd_splitkv_combine_kernelI23Flash_fwd_kernel_traitsILi96ELi64ELi128ELi4ELb0ELb0EN7cutlass6half_tE19Flash_kernel_traitsILi96ELi64ELi128ELi4ES3_EELi16ELi6ELb1EEEvNS_16Flash_fwd_paramsE,"ax",@progbits
	.sectioninfo	@"SHI_REGISTERS=62"
	.align	128
        .global         _ZN5flash32flash_fwd_splitkv_combine_kernelI23Flash_fwd_kernel_traitsILi96ELi64ELi128ELi4ELb0ELb0EN7cutlass6half_tE19Flash_kernel_traitsILi96ELi64ELi128ELi4ES3_EELi16ELi6ELb1EEEvNS_16Flash_fwd_paramsE
        .type           _ZN5flash32flash_fwd_splitkv_combine_kernelI23Flash_fwd_kernel_traitsILi96ELi64ELi128ELi4ELb0ELb0EN7cutlass6half_tE19Flash_kernel_traitsILi96ELi64ELi128ELi4ES3_EELi16ELi6ELb1EEEvNS_16Flash_fwd_paramsE,@function
        .size           _ZN5flash32flash_fwd_splitkv_combine_kernelI23Flash_fwd_kernel_traitsILi96ELi64ELi128ELi4ELb0ELb0EN7cutlass6half_tE19Flash_kernel_traitsILi96ELi64ELi128ELi4ES3_EELi16ELi6ELb1EEEvNS_16Flash_fwd_paramsE,(.L_x_6072 - _ZN5flash32flash_fwd_splitkv_combine_kernelI23Flash_fwd_kernel_traitsILi96ELi64ELi128ELi4ELb0ELb0EN7cutlass6half_tE19Flash_kernel_traitsILi96ELi64ELi128ELi4ES3_EELi16ELi6ELb1EEEvNS_16Flash_fwd_paramsE)
        .other          _ZN5flash32flash_fwd_splitkv_combine_kernelI23Flash_fwd_kernel_traitsILi96ELi64ELi128ELi4ELb0ELb0EN7cutlass6half_tE19Flash_kernel_traitsILi96ELi64ELi128ELi4ES3_EELi16ELi6ELb1EEEvNS_16Flash_fwd_paramsE,@"STO_CUDA_ENTRY STV_DEFAULT"
_ZN5flash32flash_fwd_splitkv_combine_kernelI23Flash_fwd_kernel_traitsILi96ELi64ELi128ELi4ELb0ELb0EN7cutlass6half_tE19Flash_kernel_traitsILi96ELi64ELi128ELi4ES3_EELi16ELi6ELb1EEEvNS_16Flash_fwd_paramsE:
.text._ZN5flash32flash_fwd_splitkv_combine_kernelI23Flash_fwd_kernel_traitsILi96ELi64ELi128ELi4ELb0ELb0EN7cutlass6half_tE19Flash_kernel_traitsILi96ELi64ELi128ELi4ES3_EELi16ELi6ELb1EEEvNS_16Flash_fwd_paramsE:
        /* <DEDUP_REMOVED lines=23> */
[----:B------:R-:W-:Y:S05]  /*0170*/  CALL.REL.NOINC `($__internal_8_$__cuda_sm20_div_s64) ;  /* 0x0000575000007944 */ /* 0x000fea0003c00000 */
[----:B------:R-:W-:Y:S02]  /*0180*/  MOV R8, R0 ;  /* 0x0000000000087202 */ /* 0x000fe40000000f00 */
[----:B------:R-:W-:Y:S01]  /*0190*/  MOV R9, R21 ;  /* 0x0000001500097202 */ /* 0x000fe20000000f00 */
[----:B------:R-:W-:Y:S05]  /*01a0*/  BRA `(.L_x_377) ;  /* 0x0000013000007947 */ /* 0x000fea0003800000 */
.L_x_376:
        /* <DEDUP_REMOVED lines=19> */
.L_x_377:
        /* <DEDUP_REMOVED lines=17> */
.L_x_379:
        /* <DEDUP_REMOVED lines=20> */
.L_x_380:
[----:B------:R-:W-:Y:S05]  /*0530*/  BSYNC B0 ;  /* 0x0000000000007941 */ /* 0x000fea0003800000 */
.L_x_378:
        /* <DEDUP_REMOVED lines=57> */
.L_x_382:
        /* <DEDUP_REMOVED lines=19> */
.L_x_383:
[----:B------:R-:W-:Y:S05]  /*0a00*/  BSYNC B0 ;  /* 0x0000000000007941 */ /* 0x000fea0003800000 */
.L_x_381:
        /* <DEDUP_REMOVED lines=107> */
.L_x_385:
        /* <DEDUP_REMOVED lines=19> */
.L_x_386:
[----:B------:R-:W-:Y:S05]  /*11f0*/  BSYNC B0 ;  /* 0x0000000000007941 */ /* 0x000fea0003800000 */
.L_x_384:
        /* <DEDUP_REMOVED lines=163> */
[----:B------:R-:W-:Y:S05]  /*1c30*/  CALL.REL.NOINC `($__internal_8_$__cuda_sm20_div_s64) ;  /* 0x00003c9000007944 */ /* 0x000fea0003c00000 */
[----:B------:R-:W-:Y:S02]  /*1c40*/  MOV R42, R0 ;  /* 0x00000000002a7202 */ /* 0x000fe40000000f00 */
[----:B------:R-:W-:Y:S01]  /*1c50*/  MOV R43, R21 ;  /* 0x00000015002b7202 */ /* 0x000fe20000000f00 */
[----:B------:R-:W-:Y:S05]  /*1c60*/  BRA `(.L_x_389) ;  /* 0x0000013000007947 */ /* 0x000fea0003800000 */
.L_x_388:
        /* <DEDUP_REMOVED lines=19> */
.L_x_389:
[----:B------:R-:W-:Y:S05]  /*1da0*/  BSYNC B0 ;  /* 0x0000000000007941 */ /* 0x000fea0003800000 */
.L_x_387:
        /* <DEDUP_REMOVED lines=201> */
.L_x_394:
        /* <DEDUP_REMOVED lines=21> */
.L_x_395:
[----:B------:R-:W-:Y:S05]  /*2b90*/  BSYNC B0 ;  /* 0x0000000000007941 */ /* 0x000fea0003800000 */
.L_x_393:
        /* <DEDUP_REMOVED lines=8> */
[----:B------:R-:W-:Y:S05]  /*2c20*/  CALL.REL.NOINC `($__internal_8_$__cuda_sm20_div_s64) ;  /* 0x00002ca000007944 */ /* 0x000fea0003c00000 */
        /* <DEDUP_REMOVED lines=12> */
.L_x_397:
        /* <DEDUP_REMOVED lines=22> */
.L_x_398:
[----:B------:R-:W-:Y:S05]  /*2e50*/  BSYNC B0 ;  /* 0x0000000000007941 */ /* 0x000fea0003800000 */
.L_x_396:
        /* <DEDUP_REMOVED lines=11> */
[----:B------:R-:W-:Y:S05]  /*2f10*/  CALL.REL.NOINC `($__internal_8_$__cuda_sm20_div_s64) ;  /* 0x000029b000007944 */ /* 0x000fea0003c00000 */
        /* <DEDUP_REMOVED lines=11> */
.L_x_400:
        /* <DEDUP_REMOVED lines=22> */
.L_x_401:
[----:B------:R-:W-:Y:S05]  /*3130*/  BSYNC B0 ;  /* 0x0000000000007941 */ /* 0x000fea0003800000 */
.L_x_399:
        /* <DEDUP_REMOVED lines=52> */
.L_x_403:
        /* <DEDUP_REMOVED lines=22> */
.L_x_404:
[----:B------:R-:W-:Y:S05]  /*35e0*/  BSYNC B0 ;  /* 0x0000000000007941 */ /* 0x000fea0003800000 */
.L_x_402:
        /* <DEDUP_REMOVED lines=22> */
.L_x_406:
        /* <DEDUP_REMOVED lines=22> */
.L_x_407:
[----:B------:R-:W-:Y:S05]  /*38b0*/  BSYNC B0 ;  /* 0x0000000000007941 */ /* 0x000fea0003800000 */
.L_x_405:
        /* <DEDUP_REMOVED lines=21> */
.L_x_409:
        /* <DEDUP_REMOVED lines=23> */
.L_x_410:
[----:B------:R-:W-:Y:S05]  /*3b80*/  BSYNC B0 ;  /* 0x0000000000007941 */ /* 0x000fea0003800000 */
.L_x_408:
        /* <DEDUP_REMOVED lines=38> */
.L_x_412:
        /* <DEDUP_REMOVED lines=23> */
.L_x_413:
[----:B------:R-:W-:Y:S05]  /*3f60*/  BSYNC B0 ;  /* 0x0000000000007941 */ /* 0x000fea0003800000 */
.L_x_411:
        /* <DEDUP_REMOVED lines=31> */
.L_x_415:
        /* <DEDUP_REMOVED lines=23> */
.L_x_416:
[----:B------:R-:W-:Y:S05]  /*42d0*/  BSYNC B0 ;  /* 0x0000000000007941 */ /* 0x000fea0003800000 */
.L_x_414:
        /* <DEDUP_REMOVED lines=20> */
.L_x_392:
[----:B------:R-:W-:-:S04]  /*4420*/  LEA R2, P0, R44, c[0x0][0x200], 0x2 ;  /* 0x000080002c027a11 */ /* 0x000fc800078010ff */
[----:B------:R-:W-:-:S05]  /*4430*/  LEA.HI.X R3, R44, c[0x0][0x204], R45, 0x2, P0 ;  /* 0x000081002c037a11 */ /* 0x000fca00000f142d */
[----:B------:R0:W-:Y:S04]  /*4440*/  STG.E [R2.64], R30 ;  /* 0x0000001e02007986 */ /* 0x0001e8000c101908 */
.L_x_391:
[----:B------:R-:W-:Y:S05]  /*4450*/  BSYNC B1 ;  /* 0x0000000000017941 */ /* 0x000fea0003800000 */
.L_x_390:
[C---:B------:R-:W-:Y:S01]  /*4460*/  IADD3 R0, R39.reuse, 0x8, RZ ;  /* 0x0000000827007810 */ /* 0x040fe20007ffe0ff */
[----:B------:R-:W-:Y:S01]  /*4470*/  IMAD.MOV.U32 R29, RZ, RZ, c[0x0][0x314] ;  /* 0x0000c500ff1d7624 */ /* 0x000fe200078e00ff */
[C---:B------:R-:W-:Y:S01]  /*4480*/  ISETP.GE.OR P5, PT, R39.reuse, c[0x0][0x314], P6 ;  /* 0x0000c50027007a0c */ /* 0x040fe200037a6670 */
[----:B0-----:R-:W-:Y:S01]  /*4490*/  CS2R R4, SRZ ;  /* 0x0000000000047805 */ /* 0x001fe2000001ff00 */
[----:B------:R-:W-:Y:S01]  /*44a0*/  ISETP.GE.OR P0, PT, R0, c[0x0][0x314], P6 ;  /* 0x0000c50000007a0c */ /* 0x000fe20003706670 */
[----:B------:R-:W-:Y:S01]  /*44b0*/  CS2R R6, SRZ ;  /* 0x0000000000067805 */ /* 0x000fe2000001ff00 */
[----:B------:R-:W-:Y:S01]  /*44c0*/  IADD3 R0, R39, 0x10, RZ ;  /* 0x0000001027007810 */ /* 0x000fe20007ffe0ff */
[----:B------:R-:W-:Y:S01]  /*44d0*/  CS2R R8, SRZ ;  /* 0x0000000000087805 */ /* 0x000fe2000001ff00 */
[----:B------:R-:W-:Y:S01]  /*44e0*/  CS2R R10, SRZ ;  /* 0x00000000000a7805 */ /* 0x000fe2000001ff00 */
[----:B------:R-:W-:Y:S02]  /*44f0*/  MOV R12, RZ ;  /* 0x000000ff000c7202 */ /* 0x000fe40000000f00 */
[----:B------:R-:W-:-:S02]  /*4500*/  ISETP.GE.OR P4, PT, R0, c[0x0][0x314], P6 ;  /* 0x0000c50000007a0c */ /* 0x000fc40003786670 */
[----:B------:R-:W-:Y:S02]  /*4510*/  IADD3 R0, R39, 0x18, RZ ;  /* 0x0000001827007810 */ /* 0x000fe40007ffe0ff */
[C---:B------:R-:W-:Y:S02]  /*4520*/  @!P5 FADD.FTZ R37, -R30.reuse, R37 ;  /* 0x000000251e25d221 */ /* 0x040fe40000010100 */
[----:B------:R-:W-:Y:S01]  /*4530*/  @!P0 FADD.FTZ R2, -R30, R38 ;  /* 0x000000261e028221 */ /* 0x000fe20000010100 */
[----:B------:R-:W-:Y:S01]  /*4540*/  ISETP.GE.OR P3, PT, R0, c[0x0][0x314], P6 ;  /* 0x0000c50000007a0c */ /* 0x000fe20003766670 */
[----:B------:R-:W-:Y:S01]  /*4550*/  @!P5 FMUL.FTZ R37, R37, 1.4426950216293334961 ;  /* 0x3fb8aa3b2525d820 */ /* 0x000fe20000410000 */
[----:B------:R-:W-:Y:S01]  /*4560*/  IADD3 R0, R39, 0x20, RZ ;  /* 0x0000002027007810 */ /* 0x000fe20007ffe0ff */
[----:B------:R-:W-:-:S03]  /*4570*/  @!P0 FMUL.FTZ R2, R2, 1.4426950216293334961 ;  /* 0x3fb8aa3b02028820 */ /* 0x000fc60000410000 */
        /* <DEDUP_REMOVED lines=8> */
[----:B------:R-:W-:Y:S01]  /*4600*/  @!P3 FMUL.FTZ R36, R36, 1.4426950216293334961 ;  /* 0x3fb8aa3b2424b820 */ /* 0x000fe20000410000 */
[----:B------:R-:W1:Y:S01]  /*4610*/  @!P5 MUFU.EX2 R37, R37 ;  /* 0x000000250025d308 */ /* 0x000e620000000800 */
[----:B------:R-:W-:-:S04]  /*4620*/  @!P2 FADD.FTZ R33, -R30, R33 ;  /* 0x000000211e21a221 */ /* 0x000fc80000010100 */
[----:B------:R-:W-:Y:S01]  /*4630*/  @!P2 FMUL.FTZ R33, R33, 1.4426950216293334961 ;  /* 0x3fb8aa3b2121a820 */ /* 0x000fe20000410000 */
[----:B0-----:R0:W-:Y:S01]  /*4640*/  @!P0 STS [R25.X4+0x220], R2 ;  /* 0x0002200219008388 */ /* 0x0011e20000004800 */
[----:B------:R-:W-:Y:S01]  /*4650*/  ISETP.GE.OR P0, PT, R0, c[0x0][0x314], P6 ;  /* 0x0000c50000007a0c */ /* 0x000fe20003706670 */
[----:B------:R-:W-:Y:S01]  /*4660*/  @!P1 FADD.FTZ R34, -R30, R34 ;  /* 0x000000221e229221 */ /* 0x000fe20000010100 */
[C---:B------:R-:W-:Y:S01]  /*4670*/  IADD3 R0, R39.reuse, 0x38, RZ ;  /* 0x0000003827007810 */ /* 0x040fe20007ffe0ff */
[----:B------:R-:W2:Y:S01]  /*4680*/  @!P4 MUFU.EX2 R35, R35 ;  /* 0x000000230023c308 */ /* 0x000ea20000000800 */
[----:B------:R-:W-:Y:S02]  /*4690*/  IMAD.SHL.U32 R39, R39, 0x4, RZ ;  /* 0x0000000427277824 */ /* 0x000fe400078e00ff */
[----:B------:R-:W-:Y:S01]  /*46a0*/  ISETP.GE.OR P6, PT, R0, c[0x0][0x314], P6 ;  /* 0x0000c50000007a0c */ /* 0x000fe200037c6670 */
[----:B------:R-:W-:Y:S01]  /*46b0*/  @!P1 FMUL.FTZ R34, R34, 1.4426950216293334961 ;  /* 0x3fb8aa3b22229820 */ /* 0x000fe20000410000 */
[----:B-1----:R-:W-:Y:S03]  /*46c0*/  @!P5 STS [R25.X4], R37 ;  /* 0x000000251900d388 */ /* 0x002fe60000004800 */
[----:B------:R-:W1:Y:S02]  /*46d0*/  @!P3 MUFU.EX2 R36, R36 ;  /* 0x000000240024b308 */ /* 0x000e640000000800 */
[----:B------:R-:W-:-:S04]  /*46e0*/  @!P0 FADD.FTZ R31, -R30, R31 ;  /* 0x0000001f1e1f8221 */ /* 0x000fc80000010100 */
[----:B------:R-:W-:Y:S02]  /*46f0*/  @!P0 FMUL.FTZ R31, R31, 1.4426950216293334961 ;  /* 0x3fb8aa3b1f1f8820 */ /* 0x000fe40000410000 */
[----:B------:R-:W-:Y:S01]  /*4700*/  @!P6 FADD.FTZ R30, -R30, R32 ;  /* 0x000000201e1ee221 */ /* 0x000fe20000010100 */
[----:B------:R-:W3:Y:S01]  /*4710*/  @!P2 MUFU.EX2 R33, R33 ;  /* 0x000000210021a308 */ /* 0x000ee20000000800 */
[----:B--2---:R-:W-:Y:S02]  /*4720*/  @!P4 STS [R25.X4+0x440], R35 ;  /* 0x000440231900c388 */ /* 0x004fe40000004800 */
[----:B------:R-:W-:Y:S01]  /*4730*/  @!P6 FMUL.FTZ R0, R30, 1.4426950216293334961 ;  /* 0x3fb8aa3b1e00e820 */ /* 0x000fe20000410000 */
[----:B0-----:R-:W-:Y:S01]  /*4740*/  CS2R R2, SRZ ;  /* 0x0000000000027805 */ /* 0x001fe2000001ff00 */
[----:B-1----:R-:W-:Y:S03]  /*4750*/  @!P3 STS [R25.X4+0x660], R36 ;  /* 0x000660241900b388 */ /* 0x002fe60000004800 */
[----:B------:R-:W0:Y:S08]  /*4760*/  @!P0 MUFU.EX2 R31, R31 ;  /* 0x0000001f001f8308 */ /* 0x000e300000000800 */
[----:B------:R-:W1:Y:S01]  /*4770*/  @!P1 MUFU.EX2 R34, R34 ;  /* 0x0000002200229308 */ /* 0x000e620000000800 */
[----:B---3--:R-:W-:Y:S07]  /*4780*/  @!P2 STS [R25.X4+0x880], R33 ;  /* 0x000880211900a388 */ /* 0x008fee0000004800 */
[----:B------:R-:W2:Y:S01]  /*4790*/  @!P6 MUFU.EX2 R0, R0 ;  /* 0x000000000000e308 */ /* 0x000ea20000000800 */
[----:B0-----:R-:W-:Y:S01]  /*47a0*/  @!P0 STS [R25.X4+0xcc0], R31 ;  /* 0x000cc01f19008388 */ /* 0x001fe20000004800 */
[----:B------:R-:W-:-:S03]  /*47b0*/  ISETP.GE.AND P0, PT, R29, 0x1, PT ;  /* 0x000000011d00780c */ /* 0x000fc60003f06270 */
[----:B-1----:R-:W-:Y:S04]  /*47c0*/  @!P1 STS [R25.X4+0xaa0], R34 ;  /* 0x000aa02219009388 */ /* 0x002fe80000004800 */
[----:B--2---:R0:W-:Y:S02]  /*47d0*/  @!P6 STS [R25.X4+0xee0], R0 ;  /* 0x000ee0001900e388 */ /* 0x0041e40000004800 */
[----:B0-----:R-:W-:Y:S02]  /*47e0*/  HFMA2.MMA R0, -RZ, RZ, 0, 0 ;  /* 0x00000000ff007435 */ /* 0x001fe400000001ff */
        /* <DEDUP_REMOVED lines=31> */
.L_x_419:
        /* <DEDUP_REMOVED lines=77> */
.L_x_418:
        /* <DEDUP_REMOVED lines=45> */
.L_x_420:
        /* <DEDUP_REMOVED lines=8> */
.L_x_422:
[----:B------:R-:W-:Y:S05]  /*5200*/  BSYNC B0 ;  /* 0x0000000000007941 */ /* 0x000fea0003800000 */
.L_x_421:
        /* <DEDUP_REMOVED lines=13> */
.L_x_417:
        /* <DEDUP_REMOVED lines=95> */
        .weak           $__internal_8_$__cuda_sm20_div_s64
        .type           $__internal_8_$__cuda_sm20_div_s64,@function
        .size           $__internal_8_$__cuda_sm20_div_s64,(.L_x_6072 - $__internal_8_$__cuda_sm20_div_s64)
$__internal_8_$__cuda_sm20_div_s64:
        /* <DEDUP_REMOVED lines=82> */
[----:B------:R-:W-:Y:S06]  /*5df0*/  RET.REL.NODEC R22 `(_ZN5flash32flash_fwd_splitkv_combine_kernelI23Flash_fwd_kernel_traitsILi96ELi64ELi128ELi4ELb0ELb0EN7cutlass6half_tE19Flash_kernel_traitsILi96ELi64ELi128ELi4ES3_EELi16ELi6ELb1EEEvNS_16Flash_fwd_paramsE) ;  /* 0xffffa20016007950 */ /* 0x000fec0003c3ffff */
.L_x_423:
        /* <DEDUP_REMOVED lines=16> */
.L_x_6072:


//--------------------- .text._ZN5flash32flash_fwd_splitkv_combine_kernelI23Flash_fwd_kernel_traitsILi96ELi64ELi128ELi4ELb0ELb0EN7cutlass6half_tE19Flash_kernel_traitsILi96ELi64ELi128ELi4ES3_EELi16ELi5ELb1EEEvNS_16Flash_fwd_paramsE --------------------------
	.section	.text._ZN5flash32flash_fwd_splitkv_combine_kernelI23Flash_fwd_kernel_traitsILi96ELi64ELi128ELi4ELb0ELb0EN7cutlass6half_tE19Flash_kernel_traitsILi96ELi64ELi128ELi4ES3_EELi16ELi5ELb1EEEvNS_16Flash_fwd_paramsE,"ax",@progbits
	.sectioninfo	@"SHI_REGISTERS=64"
	.align	128
        .global         _ZN5flash32flash_fwd_splitkv_combine_kernelI23Flash_fwd_kernel_traitsILi96ELi64ELi128ELi4ELb0ELb0EN7cutlass6half_tE19Flash_kernel_traitsILi96ELi64ELi128ELi4ES3_EELi16ELi5ELb1EEEvNS_16Flash_fwd_paramsE
        .type           _ZN5flash32flash_fwd_splitkv_combine_kernelI23Flash_fwd_kernel_traitsILi96ELi64ELi128ELi4ELb0ELb0EN7cutlass6half_tE19Flash_kernel_traitsILi96ELi64ELi128ELi4ES3_EELi16ELi5ELb1EEEvNS_16Flash_fwd_paramsE,@function
        .size           _ZN5flash32flash_fwd_splitkv_combine_kernelI23Flash_fwd_kernel_traitsILi96ELi64ELi128ELi4ELb0ELb0EN7cutlass6half_tE19Flash_kernel_traitsILi96ELi64ELi128ELi4ES3_EELi16ELi5ELb1EEEvNS_16Flash_fwd_paramsE,(.L_x_6073 - _ZN5flash32flash_fwd_splitkv_combine_kernelI23Flash_fwd_kernel_traitsILi96ELi64ELi128ELi4ELb0ELb0EN7cutlass6half_tE19Flash_kernel_traitsILi96ELi64ELi128ELi4ES3_EELi16ELi5ELb1EEEvNS_16Flash_fwd_paramsE)
        .other          _ZN5flash32flash_fwd_splitkv_combine_kernelI23Flash_fwd_kernel_traitsILi96ELi64ELi128ELi4ELb0ELb0EN7cutlass6half_tE19Flash_kernel_traitsILi96ELi64ELi128ELi4ES3_EELi16ELi5ELb1EEEvNS_16Flash_fwd_paramsE,@"STO_CUDA_ENTRY STV_DEFAULT"
_ZN5flash32flash_fwd_splitkv_combine_kernelI23Flash_fwd_kernel_traitsILi96ELi64ELi128ELi4ELb0ELb0EN7cutlass6half_tE19Flash_kernel_traitsILi96ELi64ELi128ELi4ES3_EELi16ELi5ELb1EEEvNS_16Flash_fwd_paramsE:
.text._ZN5flash32flash_fwd_splitkv_combine_kernelI23Flash_fwd_kernel_traitsILi96ELi64ELi128ELi4ELb0ELb0EN7cutlass6half_tE19Flash_kernel_traitsILi96ELi64ELi128ELi4ES3_EELi16ELi5ELb1EEEvNS_16Flash_fwd_paramsE:
        /* <DEDUP_REMOVED lines=23> */
[----:B------:R-:W-:Y:S05]  /*0170*/  CALL.REL.NOINC `($__internal_9_$__cuda_sm20_div_s64) ;  /* 0x00004f0000007944 */ /* 0x000fea0003c00000 */
[----:B------:R-:W-:Y:S05]  /*0180*/  BRA `(.L_x_425) ;  /* 0x0000013000007947 */ /* 0x000fea0003800000 */
.L_x_424:
        /* <DEDUP_REMOVED lines=19> */
.L_x_425:
        /* <DEDUP_REMOVED lines=11> */
[----:B------:R-:W-:Y:S05]  /*0370*/  CALL.REL.NOINC `($__internal_9_$__cuda_sm20_div_s64) ;  /* 0x00004d0000007944 */ /* 0x000fea0003c00000 */
[----:B------:R-:W-:Y:S02]  /*0380*/  MOV R32, R20 ;  /* 0x0000001400207202 */ /* 0x000fe40000000f00 */
[----:B------:R-:W-:Y:S01]  /*0390*/  MOV R33, R21 ;  /* 0x0000001500217202 */ /* 0x000fe20000000f00 */
[----:B------:R-:W-:Y:S05]  /*03a0*/  BRA `(.L_x_428) ;  /* 0x0000013000007947 */ /* 0x000fea0003800000 */
.L_x_427:
        /* <DEDUP_REMOVED lines=19> */
.L_x_428:
[----:B------:R-:W-:Y:S05]  /*04e0*/  BSYNC B0 ;  /* 0x0000000000007941 */ /* 0x000fea0003800000 */
.L_x_426:
        /* <DEDUP_REMOVED lines=54> */
[----:B------:R-:W-:Y:S02]  /*0850*/  MOV R8, R20 ;  /* 0x0000001400087202 */ /* 0x000fe40000000f00 */
[----:B------:R-:W-:Y:S01]  /*0860*/  MOV R9, R21 ;  /* 0x0000001500097202 */ /* 0x000fe20000000f00 */
[----:B------:R-:W-:Y:S05]  /*0870*/  BRA `(.L_x_431) ;  /* 0x0000013000007947 */ /* 0x000fea0003800000 */
.L_x_430:
        /* <DEDUP_REMOVED lines=19> */
.L_x_431:
[----:B------:R-:W-:Y:S05]  /*09b0*/  BSYNC B0 ;  /* 0x0000000000007941 */ /* 0x000fea0003800000 */
.L_x_429:
        /* <DEDUP_REMOVED lines=104> */
.L_x_433:
        /* <DEDUP_REMOVED lines=19> */
.L_x_434:
[----:B------:R-:W-:Y:S05]  /*1170*/  BSYNC B0 ;  /* 0x0000000000007941 */ /* 0x000fea0003800000 */
.L_x_432:
        /* <DEDUP_REMOVED lines=107> */
.L_x_436:
        /* <DEDUP_REMOVED lines=19> */
.L_x_437:
[----:B------:R-:W-:Y:S05]  /*1960*/  BSYNC B0 ;  /* 0x0000000000007941 */ /* 0x000fea0003800000 */
.L_x_435:
        /* <DEDUP_REMOVED lines=161> */
[----:B------:R-:W-:Y:S05]  /*2380*/  CALL.REL.NOINC `($__internal_9_$__cuda_sm20_div_s64) ;  /* 0x00002cf000007944 */ /* 0x000fea0003c00000 */
        /* <DEDUP_REMOVED lines=10> */
.L_x_442:
        /* <DEDUP_REMOVED lines=22> */
.L_x_443:
[----:B------:R-:W-:Y:S05]  /*2590*/  BSYNC B0 ;  /* 0x0000000000007941 */ /* 0x000fea0003800000 */
.L_x_441:
[----:B------:R-:W-:Y:S01]  /*25a0*/  LOP3.LUT R19, R17, R0, RZ, 0xfc, !PT ;  /* 0x0000000011137212 */ /* 0x000fe200078efcff */
[----:B------:R-:W-:Y:S03]  /*25b0*/  BSSY B0, `(.L_x_444) ;  /* 0x0000028000007945 */ /* 0x000fe60003800000 */
[----:B------:R-:W-:-:S13]  /*25c0*/  ISETP.NE.U32.AND P0, PT, R19, RZ, PT ;  /* 0x000000ff1300720c */ /* 0x000fda0003f05070 */
[----:B------:R-:W-:Y:S05]  /*25d0*/  @!P0 BRA `(.L_x_445) ;  /* 0x000000f000008947 */ /* 0x000fea0003800000 */
[----:B------:R-:W-:Y:S01]  /*25e0*/  IMAD.MOV.U32 R26, RZ, RZ, R27 ;  /* 0x000000ffff1a7224 */ /* 0x000fe200078e001b */
[----:B------:R-:W-:Y:S02]  /*25f0*/  MOV R23, R0 ;  /* 0x0000000000177202 */ /* 0x000fe40000000f00 */
[----:B------:R-:W-:Y:S02]  /*2600*/  MOV R24, 0x2620 ;  /* 0x0000262000187802 */ /* 0x000fe40000000f00 */
[----:B------:R-:W-:Y:S05]  /*2610*/  CALL.REL.NOINC `($__internal_9_$__cuda_sm20_div_s64) ;  /* 0x00002a6000007944 */ /* 0x000fea0003c00000 */
        /* <DEDUP_REMOVED lines=11> */
.L_x_445:
        /* <DEDUP_REMOVED lines=22> */
.L_x_446:
[----:B------:R-:W-:Y:S05]  /*2830*/  BSYNC B0 ;  /* 0x0000000000007941 */ /* 0x000fea0003800000 */
.L_x_444:
        /* <DEDUP_REMOVED lines=11> */
[----:B------:R-:W-:Y:S05]  /*28f0*/  CALL.REL.NOINC `($__internal_9_$__cuda_sm20_div_s64) ;  /* 0x0000278000007944 */ /* 0x000fea0003c00000 */
[----:B------:R-:W-:-:S04]  /*2900*/  IADD3 R17, P0, RZ, -R20, RZ ;  /* 0x80000014ff117210 */ /* 0x000fc80007f1e0ff */
[----:B------:R-:W-:Y:S01]  /*2910*/  IADD3.X R18, RZ, ~R21, RZ, P0, !PT ;  /* 0x80000015ff127210 */ /* 0x000fe200007fe4ff */
[----:B------:R-:W-:-:S04]  /*2920*/  IMAD.WIDE.U32 R42, R5, R17, R42 ;  /* 0x00000011052a7225 */ /* 0x000fc800078e002a */
[----:B------:R-:W-:-:S04]  /*2930*/  IMAD R18, R18, R5, RZ ;  /* 0x0000000512127224 */ /* 0x000fc800078e02ff */
[----:B------:R-:W-:-:S05]  /*2940*/  IMAD R4, R4, R17, R18 ;  /* 0x0000001104047224 */ /* 0x000fca00078e0212 */
[----:B------:R-:W-:Y:S01]  /*2950*/  IADD3 R4, R43, R4, RZ ;  /* 0x000000042b047210 */ /* 0x000fe20007ffe0ff */
[----:B------:R-:W-:Y:S05]  /*2960*/  BRA `(.L_x_449) ;  /* 0x0000016000007947 */ /* 0x000fea0003800000 */
.L_x_448:
        /* <DEDUP_REMOVED lines=22> */
.L_x_449:
[----:B------:R-:W-:Y:S05]  /*2ad0*/  BSYNC B0 ;  /* 0x0000000000007941 */ /* 0x000fea0003800000 */
.L_x_447:
        /* <DEDUP_REMOVED lines=38> */
[----:B------:R-:W-:Y:S05]  /*2d40*/  CALL.REL.NOINC `($__internal_9_$__cuda_sm20_div_s64) ;  /* 0x0000233000007944 */ /* 0x000fea0003c00000 */
        /* <DEDUP_REMOVED lines=12> */
.L_x_451:
        /* <DEDUP_REMOVED lines=23> */
.L_x_452:
[----:B------:R-:W-:Y:S05]  /*2f80*/  BSYNC B0 ;  /* 0x0000000000007941 */ /* 0x000fea0003800000 */
.L_x_450:
        /* <DEDUP_REMOVED lines=19> */
.L_x_454:
        /* <DEDUP_REMOVED lines=22> */
.L_x_455:
[----:B------:R-:W-:Y:S05]  /*3220*/  BSYNC B0 ;  /* 0x0000000000007941 */ /* 0x000fea0003800000 */
.L_x_453:
        /* <DEDUP_REMOVED lines=19> */
.L_x_457:
        /* <DEDUP_REMOVED lines=23> */
.L_x_458:
[----:B------:R-:W-:Y:S05]  /*34d0*/  BSYNC B0 ;  /* 0x0000000000007941 */ /* 0x000fea0003800000 */
.L_x_456:
        /* <DEDUP_REMOVED lines=25> */
[----:B------:R-:W-:Y:S05]  /*3670*/  CALL.REL.NOINC `($__internal_9_$__cuda_sm20_div_s64) ;  /* 0x00001a0000007944 */ /* 0x000fea0003c00000 */
        /* <DEDUP_REMOVED lines=12> */
.L_x_460:
        /* <DEDUP_REMOVED lines=23> */
.L_x_461:
[----:B------:R-:W-:Y:S05]  /*38b0*/  BSYNC B0 ;  /* 0x0000000000007941 */ /* 0x000fea0003800000 */
.L_x_459:
        /* <DEDUP_REMOVED lines=29> */
.L_x_463:
        /* <DEDUP_REMOVED lines=23> */
.L_x_464:
[----:B------:R-:W-:Y:S05]  /*3c00*/  BSYNC B0 ;  /* 0x0000000000007941 */ /* 0x000fea0003800000 */
.L_x_462:
        /* <DEDUP_REMOVED lines=20> */
.L_x_440:
[----:B------:R-:W-:-:S04]  /*3d50*/  LEA R2, P0, R38, c[0x0][0x200], 0x2 ;  /* 0x0000800026027a11 */ /* 0x000fc800078010ff */
[----:B------:R-:W-:-:S05]  /*3d60*/  LEA.HI.X R3, R38, c[0x0][0x204], R39, 0x2, P0 ;  /* 0x0000810026037a11 */ /* 0x000fca00000f1427 */
[----:B------:R0:W-:Y:S04]  /*3d70*/  STG.E [R2.64], R30 ;  /* 0x0000001e02007986 */ /* 0x0001e8000c101908 */
.L_x_439:
[----:B------:R-:W-:Y:S05]  /*3d80*/  BSYNC B1 ;  /* 0x0000000000017941 */ /* 0x000fea0003800000 */
.L_x_438:
[C---:B------:R-:W-:Y:S01]  /*3d90*/  IADD3 R0, R34.reuse, 0x8, RZ ;  /* 0x0000000822007810 */ /* 0x040fe20007ffe0ff */
[----:B------:R-:W-:Y:S01]  /*3da0*/  IMAD.MOV.U32 R29, RZ, RZ, c[0x0][0x314] ;  /* 0x0000c500ff1d7624 */ /* 0x000fe200078e00ff */
[----:B------:R-:W-:Y:S01]  /*3db0*/  ISETP.GE.OR P2, PT, R34, c[0x0][0x314], P6 ;  /* 0x0000c50022007a0c */ /* 0x000fe20003746670 */
[----:B0-----:R-:W-:Y:S01]  /*3dc0*/  CS2R R2, SRZ ;  /* 0x0000000000027805 */ /* 0x001fe2000001ff00 */
[----:B------:R-:W-:Y:S01]  /*3dd0*/  ISETP.GE.OR P1, PT, R0, c[0x0][0x314], P6 ;  /* 0x0000c50000007a0c */ /* 0x000fe20003726670 */
[----:B------:R-:W-:Y:S01]  /*3de0*/  CS2R R4, SRZ ;  /* 0x0000000000047805 */ /* 0x000fe2000001ff00 */
[----:B------:R-:W-:Y:S02]  /*3df0*/  IADD3 R0, R34, 0x10, RZ ;  /* 0x0000001022007810 */ /* 0x000fe40007ffe0ff */
[----:B------:R-:W-:Y:S02]  /*3e00*/  MOV R12, RZ ;  /* 0x000000ff000c7202 */ /* 0x000fe40000000f00 */
[----:B------:R-:W-:-:S02]  /*3e10*/  ISETP.GE.OR P0, PT, R0, c[0x0][0x314], P6 ;  /* 0x0000c50000007a0c */ /* 0x000fc40003706670 */
[C---:B------:R-:W-:Y:S01]  /*3e20*/  IADD3 R0, R34.reuse, 0x18, RZ ;  /* 0x0000001822007810 */ /* 0x040fe20007ffe0ff */
[----:B------:R-:W-:Y:S02]  /*3e30*/  IMAD.SHL.U32 R34, R34, 0x4, RZ ;  /* 0x0000000422227824 */ /* 0x000fe400078e00ff */
[----:B------:R-:W-:Y:S01]  /*3e40*/  @!P2 FADD.FTZ R37, -R30, R37 ;  /* 0x000000251e25a221 */ /* 0x000fe20000010100 */
[----:B------:R-:W-:Y:S01]  /*3e50*/  ISETP.GE.OR P6, PT, R0, c[0x0][0x314], P6 ;  /* 0x0000c50000007a0c */ /* 0x000fe200037c6670 */
[----:B------:R-:W-:Y:S01]  /*3e60*/  @!P1 FADD.FTZ R32, -R30, R32 ;  /* 0x000000201e209221 */ /* 0x000fe20000010100 */
[----:B------:R-:W-:Y:S01]  /*3e70*/  HFMA2.MMA R0, -RZ, RZ, 0, 0 ;  /* 0x00000000ff007435 */ /* 0x000fe200000001ff */
        /* <DEDUP_REMOVED lines=12> */
[----:B------:R-:W-:-:S03]  /*3f40*/  ISETP.GE.AND P0, PT, R29, 0x1, PT ;  /* 0x000000011d00780c */ /* 0x000fc60003f06270 */
[----:B--2---:R-:W-:Y:S04]  /*3f50*/  @!P1 STS [R25.X4+0x220], R32 ;  /* 0x0002202019009388 */ /* 0x004fe80000004800 */
[----:B---3--:R2:W-:Y:S01]  /*3f60*/  @!P6 STS [R25.X4+0x660], R10 ;  /* 0x0006600a1900e388 */ /* 0x0085e20000004800 */
[----:B0-----:R-:W-:Y:S01]  /*3f70*/  CS2R R6, SRZ ;  /* 0x0000000000067805 */ /* 0x001fe2000001ff00 */
[----:B-1----:R-:W-:Y:S01]  /*3f80*/  CS2R R8, SRZ ;  /* 0x0000000000087805 */ /* 0x002fe2000001ff00 */
[----:B--2---:R-:W-:Y:S01]  /*3f90*/  CS2R R10, SRZ ;  /* 0x00000000000a7805 */ /* 0x004fe2000001ff00 */
        /* <DEDUP_REMOVED lines=31> */
.L_x_467:
        /* <DEDUP_REMOVED lines=45> */
[----:B0-----:R-:W-:Y:S04]  /*4460*/  IADD3 R40, P1, R36, R38, RZ ;  /* 0x0000002624287210 */ /* 0x001fe80007f3e0ff */
        /* <DEDUP_REMOVED lines=16> */
[----:B------:R0:W2:Y:S02]  /*4570*/  LDS R13, [R14+0xcc] ;  /* 0x0000cc000e0d7984 */ /* 0x0000a40000000800 */
[----:B0-----:R-:W-:Y:S01]  /*4580*/  IADD3 R14, R14, 0x110, RZ ;  /* 0x000001100e0e7810 */ /* 0x001fe20007ffe0ff */
        /* <DEDUP_REMOVED lines=13> */
.L_x_466:
[----:B------:R-:W-:-:S04]  /*4660*/  IADD3 R13, -R30, c[0x0][0x314], RZ ;  /* 0x0000c5001e0d7a10 */ /* 0x000fc80007ffe1ff */
[----:B------:R-:W-:-:S13]  /*4670*/  ISETP.GT.AND P0, PT, R13, 0x1, PT ;  /* 0x000000010d00780c */ /* 0x000fda0003f04270 */
[----:B------:R-:W-:Y:S05]  /*4680*/  @!P0 BRA `(.L_x_468) ;  /* 0x000002a000008947 */ /* 0x000fea0003800000 */
[----:B------:R-:W-:Y:S01]  /*4690*/  ISETP.GE.AND P0, PT, R15, R32, PT ;  /* 0x000000200f00720c */ /* 0x000fe20003f06270 */
[----:B------:R-:W0:-:S12]  /*46a0*/  LDS R43, [R14] ;  /* 0x000000000e2b7984 */ /* 0x000e180000000800 */
[----:B------:R-:W0:Y:S04]  /*46b0*/  @!P0 LDG.E.128 R16, [R40.64+-0x100] ;  /* 0xffff000828108981 */ /* 0x000e28000c1e1d00 */
[----:B------:R-:W2:Y:S04]  /*46c0*/  @!P0 LDG.E.128 R20, [R40.64+-0x80] ;  /* 0xffff800828148981 */ /* 0x000ea8000c1e1d00 */
[----:B------:R-:W3:Y:S01]  /*46d0*/  @!P0 LDG.E.128 R24, [R40.64] ;  /* 0x0000000828188981 */ /* 0x000ee2000c1e1d00 */
[----:B------:R-:W-:-:S04]  /*46e0*/  IADD3 R50, P1, R36, R40, RZ ;  /* 0x0000002824327210 */ /* 0x000fc80007f3e0ff */
[----:B------:R-:W-:Y:S01]  /*46f0*/  IADD3.X R51, R37, R41, RZ, P1, !PT ;  /* 0x0000002925337210 */ /* 0x000fe20000ffe4ff */
[-C--:B0-----:R-:W-:Y:S02]  /*4700*/  FFMA.FTZ R39, R16, R43.reuse, R12 ;  /* 0x0000002b10277223 */ /* 0x081fe4000001000c */
[-C--:B------:R-:W-:Y:S02]  /*4710*/  FFMA.FTZ R48, R17, R43.reuse, R11 ;  /* 0x0000002b11307223 */ /* 0x080fe4000001000b */
[-C--:B------:R-:W-:Y:S02]  /*4720*/  FFMA.FTZ R35, R18, R43.reuse, R10 ;  /* 0x0000002b12237223 */ /* 0x080fe4000001000a */
[-C--:B------:R-:W-:Y:S02]  /*4730*/  FFMA.FTZ R46, R19, R43.reuse, R9 ;  /* 0x0000002b132e7223 */ /* 0x080fe40000010009 */
[-C--:B--2---:R-:W-:Y:S01]  /*4740*/  FFMA.FTZ R33, R20, R43.reuse, R8 ;  /* 0x0000002b14217223 */ /* 0x084fe20000010008 */
[----:B------:R-:W2:Y:S01]  /*4750*/  @!P0 LDG.E.128 R16, [R50.64+-0x100] ;  /* 0xffff000832108981 */ /* 0x000ea2000c1e1d00 */
[----:B------:R-:W-:-:S02]  /*4760*/  FFMA.FTZ R44, R21, R43, R7 ;  /* 0x0000002b152c7223 */ /* 0x000fc40000010007 */
[-C--:B------:R-:W-:Y:S02]  /*4770*/  FFMA.FTZ R31, R22, R43.reuse, R6 ;  /* 0x0000002b161f7223 */ /* 0x080fe40000010006 */
[-C--:B------:R-:W-:Y:S02]  /*4780*/  FFMA.FTZ R42, R23, R43.reuse, R5 ;  /* 0x0000002b172a7223 */ /* 0x080fe40000010005 */
[-C--:B---3--:R-:W-:Y:S01]  /*4790*/  FFMA.FTZ R29, R24, R43.reuse, R4 ;  /* 0x0000002b181d7223 */ /* 0x088fe20000010004 */
[----:B------:R-:W3:Y:S01]  /*47a0*/  @!P0 LDG.E.128 R20, [R50.64+-0x80] ;  /* 0xffff800832148981 */ /* 0x000ee2000c1e1d00 */
[-C--:B------:R-:W-:Y:S02]  /*47b0*/  FFMA.FTZ R38, R25, R43.reuse, R3 ;  /* 0x0000002b19267223 */ /* 0x080fe40000010003 */
[-C--:B------:R-:W-:Y:S02]  /*47c0*/  FFMA.FTZ R13, R26, R43.reuse, R2 ;  /* 0x0000002b1a0d7223 */ /* 0x080fe40000010002 */
[----:B------:R-:W-:-:S02]  /*47d0*/  FFMA.FTZ R0, R27, R43, R0 ;  /* 0x0000002b1b007223 */ /* 0x000fc40000010000 */
[----:B------:R-:W4:Y:S04]  /*47e0*/  @!P0 LDG.E.128 R24, [R50.64] ;  /* 0x0000000832188981 */ /* 0x000f28000c1e1d00 */
[----:B------:R0:W2:Y:S01]  /*47f0*/  LDS R43, [R14+0x44] ;  /* 0x000044000e2b7984 */ /* 0x0000a20000000800 */
[----:B------:R-:W-:Y:S02]  /*4800*/  IADD3 R40, P0, R36, R50, RZ ;  /* 0x0000003224287210 */ /* 0x000fe40007f1e0ff */
[----:B------:R-:W-:Y:S02]  /*4810*/  IADD3 R30, R30, 0x1, RZ ;  /* 0x000000011e1e7810 */ /* 0x000fe40007ffe0ff */
[----:B------:R-:W-:Y:S02]  /*4820*/  IADD3 R36, R14, 0x44, RZ ;  /* 0x000000440e247810 */ /* 0x000fe40007ffe0ff */
[----:B------:R-:W-:-:S02]  /*4830*/  IADD3.X R41, R37, R51, RZ, P0, !PT ;  /* 0x0000003325297210 */ /* 0x000fc400007fe4ff */
[----:B------:R-:W-:Y:S02]  /*4840*/  PLOP3.LUT P4, PT, PT, PT, PT, 0x8, 0x0 ;  /* 0x000000000000781c */ /* 0x000fe40003f8e170 */
[----:B------:R-:W-:Y:S02]  /*4850*/  IADD3 R30, R30, 0x1, RZ ;  /* 0x000000011e1e7810 */ /* 0x000fe40007ffe0ff */
[----:B0-----:R-:W-:Y:S01]  /*4860*/  IADD3 R14, R36, 0x44, RZ ;  /* 0x00000044240e7810 */ /* 0x001fe20007ffe0ff */
        /* <DEDUP_REMOVED lines=12> */
.L_x_468:
        /* <DEDUP_REMOVED lines=8> */
.L_x_470:
[----:B------:R-:W-:Y:S05]  /*49b0*/  BSYNC B0 ;  /* 0x0000000000007941 */ /* 0x000fea0003800000 */
.L_x_469:
        /* <DEDUP_REMOVED lines=13> */
.L_x_465:
        /* <DEDUP_REMOVED lines=20> */
[----:B-1----:R-:W-:Y:S02]  /*4bd0*/  IMAD.MOV R0, RZ, RZ, -R17 ;  /* 0x000000ffff007224 */ /* 0x002fe400078e0a11 */
[----:B------:R-:W-:Y:S02]  /*4be0*/  IMAD.MOV.U32 R16, RZ, RZ, RZ ;  /* 0x000000ffff107224 */ /* 0x000fe400078e00ff */
[----:B------:R-:W-:-:S04]  /*4bf0*/  IMAD R0, R0, R10, RZ ;  /* 0x0000000a00007224 */ /* 0x000fc800078e02ff */
[----:B------:R-:W-:-:S06]  /*4c00*/  IMAD.HI.U32 R0, R17, R0, R16 ;  /* 0x0000000011007227 */ /* 0x000fcc00078e0010 */
[----:B------:R-:W-:Y:S02]  /*4c10*/  IMAD.HI.U32 R7, R0, R11, RZ ;  /* 0x0000000b00077227 */ /* 0x000fe400078e00ff */
[----:B------:R-:W1:Y:S02]  /*4c20*/  I2F.RP R0, R3 ;  /* 0x0000000300007306 */ /* 0x000e640000209400 */
[----:B------:R-:W-:Y:S01]  /*4c30*/  IMAD R11, R7, R2, R11 ;  /* 0x00000002070b7224 */ /* 0x000fe200078e020b */
[----:B------:R-:W-:-:S04]  /*4c40*/  LOP3.LUT R2, R15, R6, RZ, 0x3c, !PT ;  /* 0x000000060f027212 */ /* 0x000fc800078e3cff */
[----:B------:R-:W-:Y:S02]  /*4c50*/  ISETP.GT.U32.AND P1, PT, R10, R11, PT ;  /* 0x0000000b0a00720c */ /* 0x000fe40003f24070 */
[----:B------:R-:W-:Y:S01]  /*4c60*/  ISETP.GE.AND P0, PT, R2, RZ, PT ;  /* 0x000000ff0200720c */ /* 0x000fe20003f06270 */
[----:B-1----:R-:W1:Y:S10]  /*4c70*/  MUFU.RCP R0, R0 ;  /* 0x0000000000007308 */ /* 0x002e740000001000 */
[----:B------:R-:W-:Y:S01]  /*4c80*/  @!P1 IMAD.IADD R11, R11, 0x1, -R10 ;  /* 0x000000010b0b9824 */ /* 0x000fe200078e0a0a */
[----:B------:R-:W-:-:S02]  /*4c90*/  @!P1 IADD3 R7, R7, 0x1, RZ ;  /* 0x0000000107079810 */ /* 0x000fc40007ffe0ff */
[----:B------:R-:W-:Y:S02]  /*4ca0*/  ISETP.NE.AND P1, PT, R6, RZ, PT ;  /* 0x000000ff0600720c */ /* 0x000fe40003f25270 */
[----:B------:R-:W-:Y:S02]  /*4cb0*/  ISETP.GE.U32.AND P2, PT, R11, R10, PT ;  /* 0x0000000a0b00720c */ /* 0x000fe40003f46070 */
[----:B-1----:R-:W-:-:S04]  /*4cc0*/  IADD3 R16, R0, 0xffffffe, RZ ;  /* 0x0ffffffe00107810 */ /* 0x002fc80007ffe0ff */
[----:B------:R-:W1:Y:S07]  /*4cd0*/  F2I.FTZ.U32.TRUNC.NTZ R17, R16 ;  /* 0x0000001000117305 */ /* 0x000e6e000021f000 */
[----:B------:R-:W-:-:S05]  /*4ce0*/  @P2 IADD3 R7, R7, 0x1, RZ ;  /* 0x0000000107072810 */ /* 0x000fca0007ffe0ff */
[----:B------:R-:W-:Y:S01]  /*4cf0*/  @!P0 IMAD.MOV R7, RZ, RZ, -R7 ;  /* 0x000000ffff078224 */ /* 0x000fe200078e0a07 */
[----:B------:R-:W-:-:S05]  /*4d00*/  @!P1 LOP3.LUT R7, RZ, R6, RZ, 0x33, !PT ;  /* 0x00000006ff079212 */ /* 0x000fca00078e33ff */
[----:B------:R-:W-:Y:S02]  /*4d10*/  IMAD R6, R7, R6, RZ ;  /* 0x0000000607067224 */ /* 0x000fe400078e02ff */
[--C-:B-1----:R-:W-:Y:S02]  /*4d20*/  IMAD.MOV R2, RZ, RZ, -R17.reuse ;  /* 0x000000ffff027224 */ /* 0x102fe400078e0a11 */
[----:B------:R-:W-:Y:S02]  /*4d30*/  IMAD.IADD R10, R15, 0x1, -R6 ;  /* 0x000000010f0a7824 */ /* 0x000fe400078e0a06 */
[----:B------:R-:W-:Y:S02]  /*4d40*/  IMAD R2, R2, R3, RZ ;  /* 0x0000000302027224 */ /* 0x000fe400078e02ff */
[----:B------:R-:W-:Y:S01]  /*4d50*/  IMAD.MOV.U32 R16, RZ, RZ, RZ ;  /* 0x000000ffff107224 */ /* 0x000fe200078e00ff */
[----:B------:R-:W-:Y:S02]  /*4d60*/  IABS R0, R10 ;  /* 0x0000000a00007213 */ /* 0x000fe40000000000 */
[----:B------:R-:W-:Y:S01]  /*4d70*/  LOP3.LUT R10, R10, c[0x0][0x214], RZ, 0x3c, !PT ;  /* 0x000085000a0a7a12 */ /* 0x000fe200078e3cff */
[----:B------:R-:W-:-:S03]  /*4d80*/  IMAD.HI.U32 R2, R17, R2, R16 ;  /* 0x0000000211027227 */ /* 0x000fc600078e0010 */
[----:B------:R-:W-:Y:S01]  /*4d90*/  ISETP.GE.AND P1, PT, R10, RZ, PT ;  /* 0x000000ff0a00720c */ /* 0x000fe20003f26270 */
[----:B------:R-:W-:Y:S01]  /*4da0*/  IMAD.WIDE.U32 R16, R7, c[0x0][0x1e0], RZ ;  /* 0x0000780007107a25 */ /* 0x000fe200078e00ff */
[----:B------:R-:W-:-:S03]  /*4db0*/  IADD3 R10, R34, 0x20, RZ ;  /* 0x00000020220a7810 */ /* 0x000fc60007ffe0ff */
        /* <DEDUP_REMOVED lines=44> */
        .weak           $__internal_9_$__cuda_sm20_div_s64
        .type           $__internal_9_$__cuda_sm20_div_s64,@function
        .size           $__internal_9_$__cuda_sm20_div_s64,(.L_x_6073 - $__internal_9_$__cuda_sm20_div_s64)
$__internal_9_$__cuda_sm20_div_s64:
        /* <DEDUP_REMOVED lines=83> */
[----:B------:R-:W-:Y:S06]  /*55b0*/  RET.REL.NODEC R44 `(_ZN5flash32flash_fwd_splitkv_combine_kernelI23Flash_fwd_kernel_traitsILi96ELi64ELi128ELi4ELb0ELb0EN7cutlass6half_tE19Flash_kernel_traitsILi96ELi64ELi128ELi4ES3_EELi16ELi5ELb1EEEvNS_16Flash_fwd_paramsE) ;  /* 0xffffaa402c007950 */ /* 0x000fec0003c3ffff */
.L_x_471:
        /* <DEDUP_REMOVED lines=12> */
.L_x_6073:


//--------------------- .text._ZN5flash32flash_fwd_splitkv_combine_kernelI23Flash_fwd_kernel_traitsILi96ELi64ELi128ELi4ELb0ELb0EN7cutlass6half_tE19Flash_kernel_traitsILi96ELi64ELi128ELi4ES3_EELi16ELi4ELb1EEEvNS_16Flash_fwd_paramsE --------------------------
	.section	.text._ZN5flash32flash_fwd_splitkv_combine_kernelI23Flash_fwd_kernel_traitsILi96ELi64ELi128ELi4ELb0ELb0EN7cutlass6half_tE19Flash_kernel_traitsILi96ELi64ELi128ELi4ES3_EELi16ELi4ELb1EEEvNS_16Flash_fwd_paramsE,"ax",@progbits
	.sectioninfo	@"SHI_REGISTERS=62"
	.align	128
        .global         _ZN5flash32flash_fwd_splitkv_combine_kernelI23Flash_fwd_kernel_traitsILi96ELi64ELi128ELi4ELb0ELb0EN7cutlass6half_tE19Flash_kernel_traitsILi96ELi64ELi128ELi4ES3_EELi16ELi4ELb1EEEvNS_16Flash_fwd_paramsE
        .type           _ZN5flash32flash_fwd_splitkv_combine_kernelI23Flash_fwd_kernel_traitsILi96ELi64ELi128ELi4ELb0ELb0EN7cutlass6half_tE19Flash_kernel_traitsILi96ELi64ELi128ELi4ES3_EELi16ELi4ELb1EEEvNS_16Flash_fwd_paramsE,@function
        .size           _ZN5flash32flash_fwd_splitkv_combine_kernelI23Flash_fwd_kernel_traitsILi96ELi64ELi128ELi4ELb0ELb0EN7cutlass6half_tE19Flash_kernel_traitsILi96ELi64ELi128ELi4ES3_EELi16ELi4ELb1EEEvNS_16Flash_fwd_paramsE,(.L_x_6074 - _ZN5flash32flash_fwd_splitkv_combine_kernelI23Flash_fwd_kernel_traitsILi96ELi64ELi128ELi4ELb0ELb0EN7cutlass6half_tE19Flash_kernel_traitsILi96ELi64ELi128ELi4ES3_EELi16ELi4ELb1EEEvNS_16Flash_fwd_paramsE)
        .other          _ZN5flash32flash_fwd_splitkv_combine_kernelI23Flash_fwd_kernel_traitsILi96ELi64ELi128ELi4ELb0ELb0EN7cutlass6half_tE19Flash_kernel_traitsILi96ELi64ELi128ELi4ES3_EELi16ELi4ELb1EEEvNS_16Flash_fwd_paramsE,@"STO_CUDA_ENTRY STV_DEFAULT"
_ZN5flash32flash_fwd_splitkv_combine_kernelI23Flash_fwd_kernel_traitsILi96ELi64ELi128ELi4ELb0ELb0EN7cutlass6half_tE19Flash_kernel_traitsILi96ELi64ELi128ELi4ES3_EELi16ELi4ELb1EEEvNS_16Flash_fwd_paramsE:
.text._ZN5flash32flash_fwd_splitkv_combine_kernelI23Flash_fwd_kernel_traitsILi96ELi64ELi128ELi4ELb0ELb0EN7cutlass6half_tE19Flash_kernel_traitsILi96ELi64ELi128ELi4ES3_EELi16ELi4ELb1EEEvNS_16Flash_fwd_paramsE:
        /* <DEDUP_REMOVED lines=23> */
[----:B------:R-:W-:Y:S05]  /*0170*/  CALL.REL.NOINC `($__internal_10_$__cuda_sm20_div_s64) ;  /* 0x00004b9000007944 */ /* 0x000fea0003c00000 */
[----:B------:R-:W-:Y:S05]  /*0180*/  BRA `(.L_x_473) ;  /* 0x0000013000007947 */ /* 0x000fea0003800000 */
.L_x_472:
        /* <DEDUP_REMOVED lines=19> */
.L_x_473:
        /* <DEDUP_REMOVED lines=11> */
[----:B------:R-:W-:Y:S05]  /*0370*/  CALL.REL.NOINC `($__internal_10_$__cuda_sm20_div_s64) ;  /* 0x0000499000007944 */ /* 0x000fea0003c00000 */
[----:B------:R-:W-:Y:S02]  /*0380*/  MOV R8, R20 ;  /* 0x0000001400087202 */ /* 0x000fe40000000f00 */
[----:B------:R-:W-:Y:S01]  /*0390*/  MOV R9, R21 ;  /* 0x0000001500097202 */ /* 0x000fe20000000f00 */
[----:B------:R-:W-:Y:S05]  /*03a0*/  BRA `(.L_x_476) ;  /* 0x0000013000007947 */ /* 0x000fea0003800000 */
.L_x_475:
        /* <DEDUP_REMOVED lines=19> */
.L_x_476:
[----:B------:R-:W-:Y:S05]  /*04e0*/  BSYNC B0 ;  /* 0x0000000000007941 */ /* 0x000fea0003800000 */
.L_x_474:
        /* <DEDUP_REMOVED lines=42> */
.L_x_478:
        /* <DEDUP_REMOVED lines=19> */
.L_x_479:
[----:B------:R-:W-:Y:S05]  /*08c0*/  BSYNC B0 ;  /* 0x0000000000007941 */ /* 0x000fea0003800000 */
.L_x_477:
        /* <DEDUP_REMOVED lines=74> */
[----:B------:R-:W-:Y:S02]  /*0d70*/  MOV R40, R20 ;  /* 0x0000001400287202 */ /* 0x000fe40000000f00 */
[----:B------:R-:W-:Y:S01]  /*0d80*/  MOV R41, R21 ;  /* 0x0000001500297202 */ /* 0x000fe20000000f00 */
[----:B------:R-:W-:Y:S05]  /*0d90*/  BRA `(.L_x_482) ;  /* 0x0000013000007947 */ /* 0x000fea0003800000 */
.L_x_481:
        /* <DEDUP_REMOVED lines=19> */
.L_x_482:
[----:B------:R-:W-:Y:S05]  /*0ed0*/  BSYNC B0 ;  /* 0x0000000000007941 */ /* 0x000fea0003800000 */
.L_x_480:
        /* <DEDUP_REMOVED lines=41> */
.L_x_484:
        /* <DEDUP_REMOVED lines=19> */
.L_x_485:
[----:B------:R-:W-:Y:S05]  /*12a0*/  BSYNC B0 ;  /* 0x0000000000007941 */ /* 0x000fea0003800000 */
.L_x_483:
        /* <DEDUP_REMOVED lines=226> */
[----:B------:R-:W-:Y:S05]  /*20d0*/  CALL.REL.NOINC `($__internal_10_$__cuda_sm20_div_s64) ;  /* 0x00002c3000007944 */ /* 0x000fea0003c00000 */
        /* <DEDUP_REMOVED lines=10> */
.L_x_490:
        /* <DEDUP_REMOVED lines=22> */
.L_x_491:
[----:B------:R-:W-:Y:S05]  /*22e0*/  BSYNC B0 ;  /* 0x0000000000007941 */ /* 0x000fea0003800000 */
.L_x_489:
[----:B------:R-:W-:Y:S01]  /*22f0*/  LOP3.LUT R19, R17, R0, RZ, 0xfc, !PT ;  /* 0x0000000011137212 */ /* 0x000fe200078efcff */
[----:B------:R-:W-:Y:S03]  /*2300*/  BSSY B0, `(.L_x_492) ;  /* 0x0000028000007945 */ /* 0x000fe60003800000 */
[----:B------:R-:W-:-:S13]  /*2310*/  ISETP.NE.U32.AND P0, PT, R19, RZ, PT ;  /* 0x000000ff1300720c */ /* 0x000fda0003f05070 */
[----:B------:R-:W-:Y:S05]  /*2320*/  @!P0 BRA `(.L_x_493) ;  /* 0x000000f000008947 */ /* 0x000fea0003800000 */
[----:B------:R-:W-:Y:S01]  /*2330*/  IMAD.MOV.U32 R26, RZ, RZ, R29 ;  /* 0x000000ffff1a7224 */ /* 0x000fe200078e001d */
[----:B------:R-:W-:Y:S02]  /*2340*/  MOV R25, R0 ;  /* 0x0000000000197202 */ /* 0x000fe40000000f00 */
[----:B------:R-:W-:Y:S02]  /*2350*/  MOV R24, 0x2370 ;  /* 0x0000237000187802 */ /* 0x000fe40000000f00 */
[----:B------:R-:W-:Y:S05]  /*2360*/  CALL.REL.NOINC `($__internal_10_$__cuda_sm20_div_s64) ;  /* 0x000029a000007944 */ /* 0x000fea0003c00000 */
        /* <DEDUP_REMOVED lines=11> */
.L_x_493:
        /* <DEDUP_REMOVED lines=22> */
.L_x_494:
[----:B------:R-:W-:Y:S05]  /*2580*/  BSYNC B0 ;  /* 0x0000000000007941 */ /* 0x000fea0003800000 */
.L_x_492:
        /* <DEDUP_REMOVED lines=11> */
[----:B------:R-:W-:Y:S05]  /*2640*/  CALL.REL.NOINC `($__internal_10_$__cuda_sm20_div_s64) ;  /* 0x000026c000007944 */ /* 0x000fea0003c00000 */
[----:B------:R-:W-:-:S04]  /*2650*/  IADD3 R17, P0, RZ, -R20, RZ ;  /* 0x80000014ff117210 */ /* 0x000fc80007f1e0ff */
[----:B------:R-:W-:Y:S01]  /*2660*/  IADD3.X R18, RZ, ~R21, RZ, P0, !PT ;  /* 0x80000015ff127210 */ /* 0x000fe200007fe4ff */
[----:B------:R-:W-:-:S04]  /*2670*/  IMAD.WIDE.U32 R42, R5, R17, R42 ;  /* 0x00000011052a7225 */ /* 0x000fc800078e002a */
[----:B------:R-:W-:-:S04]  /*2680*/  IMAD R18, R18, R5, RZ ;  /* 0x0000000512127224 */ /* 0x000fc800078e02ff */
[----:B------:R-:W-:-:S05]  /*2690*/  IMAD R4, R4, R17, R18 ;  /* 0x0000001104047224 */ /* 0x000fca00078e0212 */
[----:B------:R-:W-:Y:S01]  /*26a0*/  IADD3 R4, R43, R4, RZ ;  /* 0x000000042b047210 */ /* 0x000fe20007ffe0ff */
[----:B------:R-:W-:Y:S05]  /*26b0*/  BRA `(.L_x_497) ;  /* 0x0000016000007947 */ /* 0x000fea0003800000 */
.L_x_496:
        /* <DEDUP_REMOVED lines=22> */
.L_x_497:
[----:B------:R-:W-:Y:S05]  /*2820*/  BSYNC B0 ;  /* 0x0000000000007941 */ /* 0x000fea0003800000 */
.L_x_495:
        /* <DEDUP_REMOVED lines=38> */
[----:B------:R-:W-:Y:S05]  /*2a90*/  CALL.REL.NOINC `($__internal_10_$__cuda_sm20_div_s64) ;  /* 0x0000227000007944 */ /* 0x000fea0003c00000 */
        /* <DEDUP_REMOVED lines=12> */
.L_x_499:
        /* <DEDUP_REMOVED lines=23> */
.L_x_500:
[----:B------:R-:W-:Y:S05]  /*2cd0*/  BSYNC B0 ;  /* 0x0000000000007941 */ /* 0x000fea0003800000 */
.L_x_498:
        /* <DEDUP_REMOVED lines=19> */
.L_x_502:
        /* <DEDUP_REMOVED lines=22> */
.L_x_503:
[----:B------:R-:W-:Y:S05]  /*2f70*/  BSYNC B0 ;  /* 0x0000000000007941 */ /* 0x000fea0003800000 */
.L_x_501:
        /* <DEDUP_REMOVED lines=19> */
.L_x_505:
        /* <DEDUP_REMOVED lines=23> */
.L_x_506:
[----:B------:R-:W-:Y:S05]  /*3220*/  BSYNC B0 ;  /* 0x0000000000007941 */ /* 0x000fea0003800000 */
.L_x_504:
        /* <DEDUP_REMOVED lines=25> */
[----:B------:R-:W-:Y:S05]  /*33c0*/  CALL.REL.NOINC `($__internal_10_$__cuda_sm20_div_s64) ;  /* 0x0000194000007944 */ /* 0x000fea0003c00000 */
        /* <DEDUP_REMOVED lines=12> */
.L_x_508:
        /* <DEDUP_REMOVED lines=23> */
.L_x_509:
[----:B------:R-:W-:Y:S05]  /*3600*/  BSYNC B0 ;  /* 0x0000000000007941 */ /* 0x000fea0003800000 */
.L_x_507:
        /* <DEDUP_REMOVED lines=29> */
.L_x_511:
        /* <DEDUP_REMOVED lines=23> */
.L_x_512:
[----:B------:R-:W-:Y:S05]  /*3950*/  BSYNC B0 ;  /* 0x0000000000007941 */ /* 0x000fea0003800000 */
.L_x_510:
        /* <DEDUP_REMOVED lines=20> */
.L_x_488:
[----:B------:R-:W-:-:S04]  /*3aa0*/  LEA R2, P0, R38, c[0x0][0x200], 0x2 ;  /* 0x0000800026027a11 */ /* 0x000fc800078010ff */
[----:B------:R-:W-:-:S05]  /*3ab0*/  LEA.HI.X R3, R38, c[0x0][0x204], R39, 0x2, P0 ;  /* 0x0000810026037a11 */ /* 0x000fca00000f1427 */
[----:B------:R0:W-:Y:S04]  /*3ac0*/  STG.E [R2.64], R31 ;  /* 0x0000001f02007986 */ /* 0x0001e8000c10190a */
.L_x_487:
[----:B------:R-:W-:Y:S05]  /*3ad0*/  BSYNC B1 ;  /* 0x0000000000017941 */ /* 0x000fea0003800000 */
.L_x_486:
[C---:B------:R-:W-:Y:S01]  /*3ae0*/  ISETP.GE.OR P0, PT, R36.reuse, c[0x0][0x314], P2 ;  /* 0x0000c50024007a0c */ /* 0x040fe20001706670 */
[----:B------:R-:W-:Y:S01]  /*3af0*/  IMAD.MOV.U32 R29, RZ, RZ, c[0x0][0x314] ;  /* 0x0000c500ff1d7624 */ /* 0x000fe200078e00ff */
[C---:B------:R-:W-:Y:S01]  /*3b00*/  IADD3 R0, R36.reuse, 0x8, RZ ;  /* 0x0000000824007810 */ /* 0x040fe20007ffe0ff */
[----:B------:R-:W-:Y:S01]  /*3b10*/  IMAD.SHL.U32 R36, R36, 0x4, RZ ;  /* 0x0000000424247824 */ /* 0x000fe200078e00ff */
[----:B0-----:R-:W-:Y:S01]  /*3b20*/  CS2R R2, SRZ ;  /* 0x0000000000027805 */ /* 0x001fe2000001ff00 */
[----:B------:R-:W-:Y:S01]  /*3b30*/  CS2R R6, SRZ ;  /* 0x0000000000067805 */ /* 0x000fe2000001ff00 */
[----:B------:R-:W-:Y:S01]  /*3b40*/  ISETP.GE.OR P2, PT, R0, c[0x0][0x314], P2 ;  /* 0x0000c50000007a0c */ /* 0x000fe20001746670 */
[----:B------:R-:W-:Y:S01]  /*3b50*/  HFMA2.MMA R0, -RZ, RZ, 0, 0 ;  /* 0x00000000ff007435 */ /* 0x000fe200000001ff */
[----:B------:R-:W-:-:S05]  /*3b60*/  MOV R12, RZ ;  /* 0x000000ff000c7202 */ /* 0x000fca0000000f00 */
[----:B------:R-:W-:-:S04]  /*3b70*/  @!P0 FADD.FTZ R4, -R31, R34 ;  /* 0x000000221f048221 */ /* 0x000fc80000010100 */
[----:B------:R-:W-:Y:S02]  /*3b80*/  @!P0 FMUL.FTZ R4, R4, 1.4426950216293334961 ;  /* 0x3fb8aa3b04048820 */ /* 0x000fe40000410000 */
[----:B------:R-:W-:Y:S02]  /*3b90*/  @!P2 FADD.FTZ R31, -R31, R33 ;  /* 0x000000211f1fa221 */ /* 0x000fe40000010100 */
[----:B------:R-:W0:Y:S02]  /*3ba0*/  @!P0 MUFU.EX2 R8, R4 ;  /* 0x0000000400088308 */ /* 0x000e240000000800 */
[----:B------:R-:W-:-:S06]  /*3bb0*/  @!P2 FMUL.FTZ R10, R31, 1.4426950216293334961 ;  /* 0x3fb8aa3b1f0aa820 */ /* 0x000fcc0000410000 */
[----:B------:R-:W1:Y:S01]  /*3bc0*/  @!P2 MUFU.EX2 R10, R10 ;  /* 0x0000000a000aa308 */ /* 0x000e620000000800 */
[----:B0-----:R0:W-:Y:S01]  /*3bd0*/  @!P0 STS [R27.X4], R8 ;  /* 0x000000081b008388 */ /* 0x0011e20000004800 */
[----:B------:R-:W-:Y:S01]  /*3be0*/  ISETP.GE.AND P0, PT, R29, 0x1, PT ;  /* 0x000000011d00780c */ /* 0x000fe20003f06270 */
[----:B------:R-:W-:Y:S02]  /*3bf0*/  CS2R R4, SRZ ;  /* 0x0000000000047805 */ /* 0x000fe4000001ff00 */
[----:B-1----:R1:W-:Y:S01]  /*3c00*/  @!P2 STS [R27.X4+0x220], R10 ;  /* 0x0002200a1b00a388 */ /* 0x0023e20000004800 */
[----:B0-----:R-:W-:Y:S01]  /*3c10*/  CS2R R8, SRZ ;  /* 0x0000000000087805 */ /* 0x001fe2000001ff00 */
[----:B-1----:R-:W-:Y:S02]  /*3c20*/  CS2R R10, SRZ ;  /* 0x00000000000a7805 */ /* 0x002fe4000001ff00 */
        /* <DEDUP_REMOVED lines=31> */
.L_x_515:
        /* <DEDUP_REMOVED lines=77> */
.L_x_514:
        /* <DEDUP_REMOVED lines=45> */
.L_x_516:
        /* <DEDUP_REMOVED lines=8> */
.L_x_518:
[----:B------:R-:W-:Y:S05]  /*4640*/  BSYNC B0 ;  /* 0x0000000000007941 */ /* 0x000fea0003800000 */
.L_x_517:
        /* <DEDUP_REMOVED lines=13> */
.L_x_513:
        /* <DEDUP_REMOVED lines=95> */
        .weak           $__internal_10_$__cuda_sm20_div_s64
        .type           $__internal_10_$__cuda_sm20_div_s64,@function
        .size           $__internal_10_$__cuda_sm20_div_s64,(.L_x_6074 - $__internal_10_$__cuda_sm20_div_s64)
$__internal_10_$__cuda_sm20_div_s64:
        /* <DEDUP_REMOVED lines=83> */
[----:B------:R-:W-:Y:S06]  /*5240*/  RET.REL.NODEC R22 `(_ZN5flash32flash_fwd_splitkv_combine_kernelI23Flash_fwd_kernel_traitsILi96ELi64ELi128ELi4ELb0ELb0EN7cutlass6half_tE19Flash_kernel_traitsILi96ELi64ELi128ELi4ES3_EELi16ELi4ELb1EEEvNS_16Flash_fwd_paramsE) ;  /* 0xffffadb016007950 */ /* 0x000fec0003c3ffff */
.L_x_519:
        /* <DEDUP_REMOVED lines=11> */
.L_x_6074:


//--------------------- .text._ZN5flash32flash_fwd_splitkv_combine_kernelI23Flash_fwd_kernel_traitsILi96ELi64ELi128ELi4ELb0ELb0EN7cutlass6half_tE19Flash_kernel_traitsILi96ELi64ELi128ELi4ES3_EELi16ELi3ELb1EEEvNS_16Flash_fwd_paramsE --------------------------
	.section	.text._ZN5flash32flash_fwd_splitkv_combine_kernelI23Flash_fwd_kernel_traitsILi96ELi64ELi128ELi4ELb0ELb0EN7cutlass6half_tE19Flash_kernel_traitsILi96ELi64ELi128ELi4ES3_EELi16ELi3ELb1EEEvNS_16Flash_fwd_paramsE,"ax",@progbits
	.sectioninfo	@"SHI_REGISTERS=54"
	.align	128
        .global         _ZN5flash32flash_fwd_splitkv_combine_kernelI23Flash_fwd_kernel_traitsILi96ELi64ELi128ELi4ELb0ELb0EN7cutlass6half_tE19Flash_kernel_traitsILi96ELi64ELi128ELi4ES3_EELi16ELi3ELb1EEEvNS_16Flash_fwd_paramsE
        .type           _ZN5flash32flash_fwd_splitkv_combine_kernelI23Flash_fwd_kernel_traitsILi96ELi64ELi128ELi4ELb0ELb0EN7cutlass6half_tE19Flash_kernel_traitsILi96ELi64ELi128ELi4ES3_EELi16ELi3ELb1EEEvNS_16Flash_fwd_paramsE,@function
        .size           _ZN5flash32flash_fwd_splitkv_combine_kernelI23Flash_fwd_kernel_traitsILi96ELi64ELi128ELi4ELb0ELb0EN7cutlass6half_tE19Flash_kernel_traitsILi96ELi64ELi128ELi4ES3_EELi16ELi3ELb1EEEvNS_16Flash_fwd_paramsE,(.L_x_6075 - _ZN5flash32flash_fwd_splitkv_combine_kernelI23Flash_fwd_kernel_traitsILi96ELi64ELi128ELi4ELb0ELb0EN7cutlass6half_tE19Flash_kernel_traitsILi96ELi64ELi128ELi4ES3_EELi16ELi3ELb1EEEvNS_16Flash_fwd_paramsE)
        .other          _ZN5flash32flash_fwd_splitkv_combine_kernelI23Flash_fwd_kernel_traitsILi96ELi64ELi128ELi4ELb0ELb0EN7cutlass6half_tE19Flash_kernel_traitsILi96ELi64ELi128ELi4ES3_EELi16ELi3ELb1EEEvNS_16Flash_fwd_paramsE,@"STO_CUDA_ENTRY STV_DEFAULT"
_ZN5flash32flash_fwd_splitkv_combine_kernelI23Flash_fwd_kernel_traitsILi96ELi64ELi128ELi4ELb0ELb0EN7cutlass6half_tE19Flash_kernel_traitsILi96ELi64ELi128ELi4ES3_EELi16ELi3ELb1EEEvNS_16Flash_fwd_paramsE:
.text._ZN5flash32flash_fwd_splitkv_combine_kernelI23Flash_fwd_kernel_traitsILi96ELi64ELi128ELi4ELb0ELb0EN7cutlass6half_tE19Flash_kernel_traitsILi96ELi64ELi128ELi4ES3_EELi16ELi3ELb1EEEvNS_16Flash_fwd_paramsE:
[----:B------:R-:W-:Y:S02]  /*0000*/  MOV R1, c[0x0][0x28] ;  /* 0x00000a0000017a02 */ /* 0x000fe40000000f00 */
[----:B------:R-:W-:Y:S01]  /*0010*/  ULDC UR6, c[0x0][0x1c0] ;  /* 0x0000700000067ab9 */ /* 0x000fe20000000800 */
[----:B------:R-:W0:Y:S01]  /*0020*/  S2UR UR11, SR_CTAID.X ;  /* 0x00000000000b79c3 */ /* 0x000e220000002500 */
[----:B------:R-:W-:Y:S02]  /*0030*/  ULDC.64 UR4, c[0x0][0x210] ;  /* 0x0000840000047ab9 */ /* 0x000fe40000000a00 */
[----:B------:R-:W-:Y:S02]  /*0040*/  UIMAD UR4, UR6, UR4, URZ ;  /* 0x00000004060472a4 */ /* 0x000fe4000f8e023f */
[----:B------:R-:W-:Y:S02]  /*0050*/  USHF.R.S32.HI UR7, URZ, 0x1f, UR5 ;  /* 0x0000001f3f077899 */ /* 0x000fe40008011405 */
[----:B------:R-:W-:-:S04]  /*0060*/  UIMAD UR12, UR4, UR5, URZ ;  /* 0x00000005040c72a4 */ /* 0x000fc8000f8e023f */
[----:B------:R-:W-:Y:S02]  /*0070*/  USHF.R.S32.HI UR10, URZ, 0x1f, UR12 ;  /* 0x0000001f3f0a7899 */ /* 0x000fe4000801140c */
[----:B------:R-:W-:-:S04]  /*0080*/  UISETP.LT.U32.AND UP0, UPT, UR12, UR5, UPT ;  /* 0x000000050c00728c */ /* 0x000fc8000bf01070 */
[----:B------:R-:W-:-:S04]  /*0090*/  UISETP.LT.AND.EX UP0, UPT, UR10, UR7, UPT, UP0 ;  /* 0x000000070a00728c */ /* 0x000fc8000bf01300 */
[----:B------:R-:W-:Y:S02]  /*00a0*/  USEL UR7, UR10, UR7, UP0 ;  /* 0x000000070a077287 */ /* 0x000fe40008000000 */
[----:B------:R-:W-:Y:S02]  /*00b0*/  USEL UR8, UR12, UR5, UP0 ;  /* 0x000000050c087287 */ /* 0x000fe40008000000 */
[----:B------:R-:W-:Y:S02]  /*00c0*/  ULOP3.LUT UR4, UR10, UR7, URZ, 0xfc, !UPT ;  /* 0x000000070a047292 */ /* 0x000fe4000f8efc3f */
[----:B0-----:R-:W-:Y:S02]  /*00d0*/  USHF.L.U32 UR11, UR11, 0x4, URZ ;  /* 0x000000040b0b7899 */ /* 0x001fe4000800063f */
[----:B------:R-:W-:Y:S02]  /*00e0*/  USHF.R.S32.HI UR5, URZ, 0x1f, UR6 ;  /* 0x0000001f3f057899 */ /* 0x000fe40008011406 */
[----:B------:R-:W-:Y:S01]  /*00f0*/  ISETP.NE.U32.AND P0, PT, RZ, UR4, PT ;  /* 0x00000004ff007c0c */ /* 0x000fe2000bf05070 */
[----:B------:R-:W-:-:S12]  /*0100*/  USHF.R.S32.HI UR9, URZ, 0x1f, UR11 ;  /* 0x0000001f3f097899 */ /* 0x000fd8000801140b */
[----:B------:R-:W-:Y:S05]  /*0110*/  @!P0 BRA `(.L_x_520) ;  /* 0x0000007000008947 */ /* 0x000fea0003800000 */
[----:B------:R-:W-:Y:S01]  /*0120*/  IMAD.U32 R26, RZ, RZ, UR12 ;  /* 0x0000000cff1a7e24 */ /* 0x000fe2000f8e00ff */
[----:B------:R-:W-:Y:S01]  /*0130*/  MOV R24, UR8 ;  /* 0x0000000800187c02 */ /* 0x000fe20008000f00 */
[----:B------:R-:W-:Y:S01]  /*0140*/  IMAD.U32 R17, RZ, RZ, UR10 ;  /* 0x0000000aff117e24 */ /* 0x000fe2000f8e00ff */
[----:B------:R-:W-:Y:S02]  /*0150*/  MOV R23, UR7 ;  /* 0x0000000700177c02 */ /* 0x000fe40008000f00 */
[----:B------:R-:W-:Y:S02]  /*0160*/  MOV R22, 0x180 ;  /* 0x0000018000167802 */ /* 0x000fe40000000f00 */
[----:B------:R-:W-:Y:S05]  /*0170*/  CALL.REL.NOINC `($__internal_11_$__cuda_sm20_div_s64) ;  /* 0x00004b7000007944 */ /* 0x000fea0003c00000 */
[----:B------:R-:W-:Y:S05]  /*0180*/  BRA `(.L_x_521) ;  /* 0x0000018000007947 */ /* 0x000fea0003800000 */
.L_x_520:
[----:B------:R-:W0:Y:S01]  /*0190*/  I2F.U32.RP R2, UR8 ;  /* 0x0000000800027d06 */ /* 0x000e220008209000 */
[----:B------:R-:W-:Y:S02]  /*01a0*/  UMOV UR14, URZ ;  /* 0x0000003f000e7c82 */ /* 0x000fe40008000000 */
[----:B------:R-:W-:-:S05]  /*01b0*/  UISETP.NE.U32.AND UP0, UPT, UR8, URZ, UPT ;  /* 0x0000003f0800728c */ /* 0x000fca000bf05070 */
[----:B0-----:R-:W0:Y:S02]  /*01c0*/  MUFU.RCP R0, R2 ;  /* 0x0000000200007308 */ /* 0x001e240000001000 */
[----:B0-----:R-:W-:-:S06]  /*01d0*/  IADD3 R0, R0, 0xffffffe, RZ ;  /* 0x0ffffffe00007810 */ /* 0x001fcc0007ffe0ff */
[----:B------:R-:W0:Y:S02]  /*01e0*/  F2I.FTZ.U32.TRUNC.NTZ R0, R0 ;  /* 0x0000000000007305 */ /* 0x000e24000021f000 */
[----:B0-----:R-:W0:Y:S02]  /*01f0*/  R2UR UR15, R0 ;  /* 0x00000000000f73c2 */ /* 0x001e2400000e0000 */
[----:B0-----:R-:W-:-:S04]  /*0200*/  UIADD3 UR4, URZ, -UR15, URZ ;  /* 0x8000000f3f047290 */ /* 0x001fc8000fffe03f */
[----:B------:R-:W-:-:S04]  /*0210*/  UIMAD UR4, UR4, UR8, URZ ;  /* 0x00000008040472a4 */ /* 0x000fc8000f8e023f */
[----:B------:R-:W-:-:S04]  /*0220*/  UIMAD.WIDE.U32 UR14, UR15, UR4, UR14 ;  /* 0x000000040f0e72a5 */ /* 0x000fc8000f8e000e */
[----:B------:R-:W-:-:S07]  /*0230*/  UIMAD.WIDE.U32 UR14, UR15, UR12, URZ ;  /* 0x0000000c0f0e72a5 */ /* 0x000fce000f8e003f */
[----:B------:R-:W-:Y:S02]  /*0240*/  UMOV UR6, UR15 ;  /* 0x0000000f00067c82 */ /* 0x000fe40008000000 */
[----:B------:R-:W-:Y:S02]  /*0250*/  UIADD3 UR4, -UR6, URZ, URZ ;  /* 0x0000003f06047290 */ /* 0x000fe4000fffe13f */
[----:B------:R-:W-:Y:S02]  /*0260*/  UMOV UR15, URZ ;  /* 0x0000003f000f7c82 */ /* 0x000fe40008000000 */
[----:B------:R-:W-:Y:S01]  /*0270*/  UIMAD UR4, UR8, UR4, UR12 ;  /* 0x00000004080472a4 */ /* 0x000fe2000f8e020c */
[----:B------:R-:W-:-:S03]  /*0280*/  MOV R19, UR15 ;  /* 0x0000000f00137c02 */ /* 0x000fc60008000f00 */
[----:B------:R-:W-:-:S11]  /*0290*/  UISETP.GE.U32.AND UP2, UPT, UR4, UR8, UPT ;  /* 0x000000080400728c */ /* 0x000fd6000bf46070 */
[----:B------:R-:W-:Y:S02]  /*02a0*/  @UP2 UIADD3 UR4, UR4, -UR8, URZ ;  /* 0x8000000804042290 */ /* 0x000fe4000fffe03f */
[----:B------:R-:W-:Y:S02]  /*02b0*/  @UP2 UIADD3 UR6, UR6, 0x1, URZ ;  /* 0x0000000106062890 */ /* 0x000fe4000fffe03f */
[----:B------:R-:W-:-:S11]  /*02c0*/  UISETP.GE.U32.AND UP1, UPT, UR4, UR8, UPT ;  /* 0x000000080400728c */ /* 0x000fd6000bf26070 */
[----:B------:R-:W-:Y:S02]  /*02d0*/  @UP1 UIADD3 UR6, UR6, 0x1, URZ ;  /* 0x0000000106061890 */ /* 0x000fe4000fffe03f */
[----:B------:R-:W-:-:S07]  /*02e0*/  @!UP0 ULOP3.LUT UR6, URZ, UR8, URZ, 0x33, !UPT ;  /* 0x000000083f068292 */ /* 0x000fce000f8e333f */
[----:B------:R-:W-:Y:S02]  /*02f0*/  UMOV UR14, UR6 ;  /* 0x00000006000e7c82 */ /* 0x000fe40008000000 */
[----:B------:R-:W-:-:S05]  /*0300*/  IMAD.U32 R18, RZ, RZ, UR14 ;  /* 0x0000000eff127e24 */ /* 0x000fca000f8e00ff */
.L_x_521:
[----:B------:R-:W-:Y:S01]  /*0310*/  ISETP.LT.U32.AND P0, PT, R18, c[0x0][0x1c0], PT ;  /* 0x0000700012007a0c */ /* 0x000fe20003f01070 */
[----:B------:R-:W-:Y:S03]  /*0320*/  BSSY B0, `(.L_x_522) ;  /* 0x0000021000007945 */ /* 0x000fe60003800000 */
[----:B------:R-:W-:-:S04]  /*0330*/  ISETP.LT.AND.EX P0, PT, R19, UR5, PT, P0 ;  /* 0x0000000513007c0c */ /* 0x000fc8000bf01300 */
[C---:B------:R-:W-:Y:S02]  /*0340*/  SEL R23, R19.reuse, UR5, P0 ;  /* 0x0000000513177c07 */ /* 0x040fe40008000000 */
[----:B------:R-:W-:Y:S02]  /*0350*/  SEL R24, R18, c[0x0][0x1c0], P0 ;  /* 0x0000700012187a07 */ /* 0x000fe40000000000 */
[----:B------:R-:W-:-:S04]  /*0360*/  LOP3.LUT R0, R19, R23, RZ, 0xfc, !PT ;  /* 0x0000001713007212 */ /* 0x000fc800078efcff */
[----:B------:R-:W-:-:S13]  /*0370*/  ISETP.NE.U32.AND P1, PT, R0, RZ, PT ;  /* 0x000000ff0000720c */ /* 0x000fda0003f25070 */
[----:B------:R-:W-:Y:S05]  /*0380*/  @!P1 BRA `(.L_x_523) ;  /* 0x0000007000009947 */ /* 0x000fea0003800000 */
[----:B------:R-:W-:Y:S01]  /*0390*/  IMAD.MOV.U32 R26, RZ, RZ, R18 ;  /* 0x000000ffff1a7224 */ /* 0x000fe200078e0012 */
[----:B------:R-:W-:Y:S02]  /*03a0*/  MOV R17, R19 ;  /* 0x0000001300117202 */ /* 0x000fe40000000f00 */
[----:B------:R-:W-:Y:S02]  /*03b0*/  MOV R22, 0x3d0 ;  /* 0x000003d000167802 */ /* 0x000fe40000000f00 */
[----:B------:R-:W-:Y:S05]  /*03c0*/  CALL.REL.NOINC `($__internal_11_$__cuda_sm20_div_s64) ;  /* 0x0000492000007944 */ /* 0x000fea0003c00000 */
[----:B------:R-:W-:Y:S02]  /*03d0*/  MOV R6, R18 ;  /* 0x0000001200067202 */ /* 0x000fe40000000f00 */
[----:B------:R-:W-:Y:S01]  /*03e0*/  MOV R7, R19 ;  /* 0x0000001300077202 */ /* 0x000fe20000000f00 */
[----:B------:R-:W-:Y:S05]  /*03f0*/  BRA `(.L_x_524) ;  /* 0x0000013000007947 */ /* 0x000fea0003800000 */
.L_x_523:
        /* <DEDUP_REMOVED lines=19> */
.L_x_524:
[----:B------:R-:W-:Y:S05]  /*0530*/  BSYNC B0 ;  /* 0x0000000000007941 */ /* 0x000fea0003800000 */
.L_x_522:
[----:B------:R-:W-:Y:S01]  /*0540*/  IABS R5, c[0x0][0x214] ;  /* 0x0000850000057a13 */ /* 0x000fe20000000000 */
[----:B------:R-:W-:Y:S01]  /*0550*/  ULDC UR6, c[0x0][0x214] ;  /* 0x0000850000067ab9 */ /* 0x000fe20000000800 */
[----:B------:R-:W-:Y:S01]  /*0560*/  BSSY B0, `(.L_x_525) ;  /* 0x000003c000007945 */ /* 0x000fe20003800000 */
[----:B------:R-:W-:Y:S01]  /*0570*/  UIADD3 UR6, UR6, -0x1, URZ ;  /* 0xffffffff06067890 */ /* 0x000fe2000fffe03f */
[----:B------:R-:W0:Y:S05]  /*0580*/  I2F.RP R4, R5 ;  /* 0x0000000500047306 */ /* 0x000e2a0000209400 */
[----:B------:R-:W-:-:S03]  /*0590*/  IADD3 R0, R5, UR6, RZ ;  /* 0x0000000605007c10 */ /* 0x000fc6000fffe0ff */
[----:B0-----:R-:W0:Y:S02]  /*05a0*/  MUFU.RCP R8, R4 ;  /* 0x0000000400087308 */ /* 0x001e240000001000 */
[----:B0-----:R-:W-:-:S06]  /*05b0*/  IADD3 R8, R8, 0xffffffe, RZ ;  /* 0x0ffffffe08087810 */ /* 0x001fcc0007ffe0ff */
[----:B------:R-:W0:Y:S02]  /*05c0*/  F2I.FTZ.U32.TRUNC.NTZ R9, R8 ;  /* 0x0000000800097305 */ /* 0x000e24000021f000 */
[----:B0-----:R-:W-:Y:S02]  /*05d0*/  IMAD.MOV R2, RZ, RZ, -R9 ;  /* 0x000000ffff027224 */ /* 0x001fe400078e0a09 */
[----:B------:R-:W-:Y:S02]  /*05e0*/  IMAD.MOV.U32 R8, RZ, RZ, RZ ;  /* 0x000000ffff087224 */ /* 0x000fe400078e00ff */
[----:B------:R-:W-:Y:S01]  /*05f0*/  IMAD R3, R2, R5, RZ ;  /* 0x0000000502037224 */ /* 0x000fe200078e02ff */
[----:B------:R-:W-:-:S03]  /*0600*/  IABS R2, R0 ;  /* 0x0000000000027213 */ /* 0x000fc60000000000 */
        /* <DEDUP_REMOVED lines=28> */
[----:B------:R-:W-:Y:S05]  /*07d0*/  CALL.REL.NOINC `($__internal_11_$__cuda_sm20_div_s64) ;  /* 0x0000451000007944 */ /* 0x000fea0003c00000 */
[----:B------:R-:W-:Y:S05]  /*07e0*/  BRA `(.L_x_527) ;  /* 0x0000013000007947 */ /* 0x000fea0003800000 */
.L_x_526:
        /* <DEDUP_REMOVED lines=19> */
.L_x_527:
[----:B------:R-:W-:Y:S05]  /*0920*/  BSYNC B0 ;  /* 0x0000000000007941 */ /* 0x000fea0003800000 */
.L_x_525:
[----:B------:R-:W-:Y:S01]  /*0930*/  IABS R4, c[0x0][0x214] ;  /* 0x0000850000047a13 */ /* 0x000fe20000000000 */
[----:B------:R-:W-:Y:S01]  /*0940*/  IMAD.MOV.U32 R8, RZ, RZ, RZ ;  /* 0x000000ffff087224 */ /* 0x000fe200078e00ff */
[----:B------:R-:W-:Y:S01]  /*0950*/  ULDC UR4, c[0x0][0x214] ;  /* 0x0000850000047ab9 */ /* 0x000fe20000000800 */
[----:B------:R-:W-:Y:S01]  /*0960*/  BSSY B0, `(.L_x_528) ;  /* 0x000005c000007945 */ /* 0x000fe20003800000 */
[----:B------:R-:W0:Y:S01]  /*0970*/  I2F.RP R10, R4 ;  /* 0x00000004000a7306 */ /* 0x000e220000209400 */
[----:B------:R-:W-:Y:S02]  /*0980*/  UISETP.LT.AND UP0, UPT, URZ, UR4, UPT ;  /* 0x000000043f00728c */ /* 0x000fe4000bf01270 */
[----:B------:R-:W-:Y:S02]  /*0990*/  USHF.R.S32.HI UR5, URZ, 0x1f, UR4 ;  /* 0x0000001f3f057899 */ /* 0x000fe40008011404 */
[----:B------:R-:W-:-:S07]  /*09a0*/  ULEA.HI.SX32 UR4, UR4, 0x1, 0x1 ;  /* 0x0000000104047891 */ /* 0x000fce000f8f0a3f */
[----:B------:R-:W-:Y:S01]  /*09b0*/  @!UP0 UIADD3 UR4, UR5, URZ, URZ ;  /* 0x0000003f05048290 */ /* 0x000fe2000fffe03f */
        /* <DEDUP_REMOVED lines=64> */
[----:B------:R-:W-:Y:S02]  /*0dc0*/  MOV R34, R18 ;  /* 0x0000001200227202 */ /* 0x000fe40000000f00 */
[----:B------:R-:W-:Y:S01]  /*0dd0*/  MOV R35, R19 ;  /* 0x0000001300237202 */ /* 0x000fe20000000f00 */
[----:B------:R-:W-:Y:S05]  /*0de0*/  BRA `(.L_x_530) ;  /* 0x0000013000007947 */ /* 0x000fea0003800000 */
.L_x_529:
        /* <DEDUP_REMOVED lines=19> */
.L_x_530:
[----:B------:R-:W-:Y:S05]  /*0f20*/  BSYNC B0 ;  /* 0x0000000000007941 */ /* 0x000fea0003800000 */
.L_x_528:
[-C--:B------:R-:W-:Y:S01]  /*0f30*/  IABS R16, R3.reuse ;  /* 0x0000000300107213 */ /* 0x080fe20000000000 */
[----:B------:R-:W-:Y:S01]  /*0f40*/  BSSY B0, `(.L_x_531) ;  /* 0x000003c000007945 */ /* 0x000fe20003800000 */
[----:B------:R-:W-:Y:S02]  /*0f50*/  IABS R8, R3 ;  /* 0x0000000300087213 */ /* 0x000fe40000000000 */
[----:B------:R-:W0:Y:S01]  /*0f60*/  I2F.RP R11, R16 ;  /* 0x00000010000b7306 */ /* 0x000e220000209400 */
[----:B------:R-:W-:Y:S02]  /*0f70*/  IADD3 R5, R16, UR6, RZ ;  /* 0x0000000610057c10 */ /* 0x000fe4000fffe0ff */
        /* <DEDUP_REMOVED lines=37> */
.L_x_532:
        /* <DEDUP_REMOVED lines=19> */
.L_x_533:
[----:B------:R-:W-:Y:S05]  /*1300*/  BSYNC B0 ;  /* 0x0000000000007941 */ /* 0x000fea0003800000 */
.L_x_531:
[----:B------:R-:W-:Y:S01]  /*1310*/  IABS R8, c[0x0][0x214] ;  /* 0x0000850000087a13 */ /* 0x000fe20000000000 */
[----:B------:R-:W-:Y:S01]  /*1320*/  ULDC.U8 UR4, c[0x0][0x329] ;  /* 0x0000ca4000047ab9 */ /* 0x000fe20000000000 */
[----:B------:R-:W-:Y:S01]  /*1330*/  ISETP.GT.AND P3, PT, R3, RZ, PT ;  /* 0x000000ff0300720c */ /* 0x000fe20003f64270 */
[----:B------:R-:W-:Y:S01]  /*1340*/  ULDC.64 UR14, c[0x0][0x118] ;  /* 0x00004600000e7ab9 */ /* 0x000fe20000000a00 */
[----:B------:R-:W0:Y:S01]  /*1350*/  I2F.RP R20, R8 ;  /* 0x0000000800147306 */ /* 0x000e220000209400 */
[----:B------:R-:W-:Y:S07]  /*1360*/  BSSY B0, `(.L_x_534) ;  /* 0x000007f000007945 */ /* 0x000fee0003800000 */
        /* <DEDUP_REMOVED lines=9> */
[----:B------:R-:W-:Y:S02]  /*1400*/  ISETP.GE.AND P1, PT, R5, RZ, PT ;  /* 0x000000ff0500720c */ /* 0x000fe40003f26270 */
[----:B------:R-:W-:Y:S01]  /*1410*/  SHF.R.S32.HI R5, RZ, 0x1f, R3 ;  /* 0x0000001fff057819 */ /* 0x000fe20000011403 */
[----:B------:R-:W-:-:S04]  /*1420*/  IMAD.HI.U32 R9, R7, R6, RZ ;  /* 0x0000000607097227 */ /* 0x000fc800078e00ff */
[----:B------:R-:W-:-:S04]  /*1430*/  IMAD.MOV R7, RZ, RZ, -R9 ;  /* 0x000000ffff077224 */ /* 0x000fc800078e0a09 */
[C---:B------:R-:W-:Y:S01]  /*1440*/  IMAD R7, R8.reuse, R7, R6 ;  /* 0x0000000708077224 */ /* 0x040fe200078e0206 */
[----:B------:R-:W-:Y:S01]  /*1450*/  LEA.HI.SX32 R6, R3, 0x1, 0x1 ;  /* 0x0000000103067811 */ /* 0x000fe200078f0aff */
[----:B------:R-:W-:Y:S01]  /*1460*/  @!P3 IMAD.MOV R6, RZ, RZ, R5 ;  /* 0x000000ffff06b224 */ /* 0x000fe200078e0205 */
[----:B------:R-:W-:Y:S02]  /*1470*/  IABS R5, c[0x0][0x1c0] ;  /* 0x0000700000057a13 */ /* 0x000fe40000000000 */
[----:B------:R-:W-:Y:S02]  /*1480*/  ISETP.GT.U32.AND P0, PT, R8, R7, PT ;  /* 0x000000070800720c */ /* 0x000fe40003f04070 */
[----:B------:R-:W0:Y:S11]  /*1490*/  I2F.U32.RP R17, R5 ;  /* 0x0000000500117306 */ /* 0x000e360000209000 */
[----:B------:R-:W-:Y:S01]  /*14a0*/  @!P0 IMAD.IADD R7, R7, 0x1, -R8 ;  /* 0x0000000107078824 */ /* 0x000fe200078e0a08 */
[----:B------:R-:W-:-:S02]  /*14b0*/  @!P0 IADD3 R9, R9, 0x1, RZ ;  /* 0x0000000109098810 */ /* 0x000fc40007ffe0ff */
[----:B------:R-:W-:Y:S02]  /*14c0*/  ISETP.NE.AND P0, PT, RZ, c[0x0][0x214], PT ;  /* 0x00008500ff007a0c */ /* 0x000fe40003f05270 */
[----:B------:R-:W-:Y:S01]  /*14d0*/  ISETP.GE.U32.AND P2, PT, R7, R8, PT ;  /* 0x000000080700720c */ /* 0x000fe20003f46070 */
[----:B0-----:R-:W0:-:S12]  /*14e0*/  MUFU.RCP R24, R17 ;  /* 0x0000001100187308 */ /* 0x001e180000001000 */
[----:B------:R-:W-:Y:S02]  /*14f0*/  @P2 IADD3 R9, R9, 0x1, RZ ;  /* 0x0000000109092810 */ /* 0x000fe40007ffe0ff */
[----:B0-----:R-:W-:-:S03]  /*1500*/  IADD3 R24, R24, 0xffffffe, RZ ;  /* 0x0ffffffe18187810 */ /* 0x001fc60007ffe0ff */
[----:B------:R-:W-:Y:S01]  /*1510*/  @!P1 IMAD.MOV R9, RZ, RZ, -R9 ;  /* 0x000000ffff099224 */ /* 0x000fe200078e0a09 */
[----:B------:R-:W-:Y:S01]  /*1520*/  @!P0 LOP3.LUT R9, RZ, c[0x0][0x214], RZ, 0x33, !PT ;  /* 0x00008500ff098a12 */ /* 0x000fe200078e33ff */
[----:B------:R0:W-:Y:S01]  /*1530*/  F2I.FTZ.U32.TRUNC.NTZ R25, R24 ;  /* 0x0000001800197305 */ /* 0x0001e2000021f000 */
[----:B------:R-:W-:-:S03]  /*1540*/  IABS R17, R0 ;  /* 0x0000000000117213 */ /* 0x000fc60000000000 */
[----:B------:R-:W-:Y:S01]  /*1550*/  IMAD R3, R6, R9, RZ ;  /* 0x0000000906037224 */ /* 0x000fe200078e02ff */
[----:B------:R-:W-:-:S04]  /*1560*/  LOP3.LUT R0, R0, c[0x0][0x1c0], RZ, 0x3c, !PT ;  /* 0x0000700000007a12 */ /* 0x000fc800078e3cff */
[----:B------:R-:W-:-:S04]  /*1570*/  IABS R7, R3 ;  /* 0x0000000300077213 */ /* 0x000fc80000000000 */
[----:B------:R-:W1:Y:S01]  /*1580*/  I2F.RP R16, R7 ;  /* 0x0000000700107306 */ /* 0x000e620000209400 */
[----:B0-----:R-:W-:-:S07]  /*1590*/  IMAD.MOV.U32 R24, RZ, RZ, RZ ;  /* 0x000000ffff187224 */ /* 0x001fce00078e00ff */
[----:B-1----:R-:W0:Y:S02]  /*15a0*/  MUFU.RCP R6, R16 ;  /* 0x0000001000067308 */ /* 0x002e240000001000 */
[----:B0-----:R-:W-:Y:S01]  /*15b0*/  IADD3 R20, R6, 0xffffffe, RZ ;  /* 0x0ffffffe06147810 */ /* 0x001fe20007ffe0ff */
[----:B------:R-:W-:Y:S02]  /*15c0*/  IMAD.MOV R6, RZ, RZ, -R25 ;  /* 0x000000ffff067224 */ /* 0x000fe400078e0a19 */
[----:B------:R-:W-:-:S03]  /*15d0*/  IMAD.IADD R16, R4, 0x1, R7 ;  /* 0x0000000104107824 */ /* 0x000fc600078e0207 */
[----:B------:R-:W0:Y:S01]  /*15e0*/  F2I.FTZ.U32.TRUNC.NTZ R21, R20 ;  /* 0x0000001400157305 */ /* 0x000e22000021f000 */
[----:B------:R-:W-:Y:S01]  /*15f0*/  IMAD R23, R6, R5, RZ ;  /* 0x0000000506177224 */ /* 0x000fe200078e02ff */
[----:B------:R-:W-:-:S03]  /*1600*/  IABS R22, R16 ;  /* 0x0000001000167213 */ /* 0x000fc60000000000 */
[----:B------:R-:W-:-:S06]  /*1610*/  IMAD.HI.U32 R23, R25, R23, R24 ;  /* 0x0000001719177227 */ /* 0x000fcc00078e0018 */
[----:B------:R-:W-:-:S04]  /*1620*/  IMAD.HI.U32 R6, R23, R17, RZ ;  /* 0x0000001117067227 */ /* 0x000fc800078e00ff */
[----:B------:R-:W-:-:S04]  /*1630*/  IMAD.HI.U32 R23, R23, R22, RZ ;  /* 0x0000001617177227 */ /* 0x000fc800078e00ff */
[----:B0-----:R-:W-:Y:S02]  /*1640*/  IMAD.MOV R8, RZ, RZ, -R21 ;  /* 0x000000ffff087224 */ /* 0x001fe400078e0a15 */
[----:B------:R-:W-:Y:S02]  /*1650*/  IMAD.MOV.U32 R20, RZ, RZ, RZ ;  /* 0x000000ffff147224 */ /* 0x000fe400078e00ff */
[----:B------:R-:W-:Y:S01]  /*1660*/  IMAD R9, R8, R7, RZ ;  /* 0x0000000708097224 */ /* 0x000fe200078e02ff */
[----:B------:R-:W-:-:S03]  /*1670*/  IABS R8, c[0x0][0x1c0] ;  /* 0x0000700000087a13 */ /* 0x000fc60000000000 */
[----:B------:R-:W-:Y:S01]  /*1680*/  IMAD.HI.U32 R9, R21, R9, R20 ;  /* 0x0000000915097227 */ /* 0x000fe200078e0014 */
[----:B------:R-:W-:-:S03]  /*1690*/  IABS R20, R3 ;  /* 0x0000000300147213 */ /* 0x000fc60000000000 */
[----:B------:R-:W-:Y:S02]  /*16a0*/  IMAD.MOV R8, RZ, RZ, -R8 ;  /* 0x000000ffff087224 */ /* 0x000fe400078e0a08 */
[----:B------:R-:W-:Y:S02]  /*16b0*/  IMAD.MOV R20, RZ, RZ, -R20 ;  /* 0x000000ffff147224 */ /* 0x000fe400078e0a14 */
[----:B------:R-:W-:-:S04]  /*16c0*/  IMAD.HI.U32 R9, R9, R22, RZ ;  /* 0x0000001609097227 */ /* 0x000fc800078e00ff */
[----:B------:R-:W-:Y:S01]  /*16d0*/  IMAD R4, R6, R8, R17 ;  /* 0x0000000806047224 */ /* 0x000fe200078e0211 */
[C---:B------:R-:W-:Y:S01]  /*16e0*/  LOP3.LUT R17, R16.reuse, R7, RZ, 0x3c, !PT ;  /* 0x0000000710117212 */ /* 0x040fe200078e3cff */
[--C-:B------:R-:W-:Y:S01]  /*16f0*/  IMAD R20, R9, R20, R22.reuse ;  /* 0x0000001409147224 */ /* 0x100fe200078e0216 */
[----:B------:R-:W-:Y:S01]  /*1700*/  LOP3.LUT R16, R16, c[0x0][0x1c0], RZ, 0x3c, !PT ;  /* 0x0000700010107a12 */ /* 0x000fe200078e3cff */
[----:B------:R-:W-:Y:S01]  /*1710*/  IMAD R8, R23, R8, R22 ;  /* 0x0000000817087224 */ /* 0x000fe200078e0216 */
[----:B------:R-:W-:Y:S02]  /*1720*/  ISETP.GT.U32.AND P3, PT, R5, R4, PT ;  /* 0x000000040500720c */ /* 0x000fe40003f64070 */
[----:B------:R-:W-:Y:S02]  /*1730*/  ISETP.GT.U32.AND P0, PT, R7, R20, PT ;  /* 0x000000140700720c */ /* 0x000fe40003f04070 */
[----:B------:R-:W-:Y:S02]  /*1740*/  ISETP.GT.U32.AND P1, PT, R5, R8, PT ;  /* 0x000000080500720c */ /* 0x000fe40003f24070 */
[----:B------:R-:W-:Y:S01]  /*1750*/  ISETP.GE.AND P4, PT, R17, RZ, PT ;  /* 0x000000ff1100720c */ /* 0x000fe20003f86270 */
[----:B------:R-:W-:-:S06]  /*1760*/  IMAD.MOV.U32 R17, RZ, RZ, c[0x0][0x214] ;  /* 0x00008500ff117624 */ /* 0x000fcc00078e00ff */
[----:B------:R-:W-:Y:S01]  /*1770*/  @!P3 IMAD.IADD R4, R4, 0x1, -R5 ;  /* 0x000000010404b824 */ /* 0x000fe200078e0a05 */
[----:B------:R-:W-:Y:S01]  /*1780*/  @!P3 IADD3 R6, R6, 0x1, RZ ;  /* 0x000000010606b810 */ /* 0x000fe20007ffe0ff */
[----:B------:R-:W-:Y:S01]  /*1790*/  @!P0 IMAD.IADD R20, R20, 0x1, -R7 ;  /* 0x0000000114148824 */ /* 0x000fe200078e0a07 */
[----:B------:R-:W-:Y:S01]  /*17a0*/  @!P0 IADD3 R9, R9, 0x1, RZ ;  /* 0x0000000109098810 */ /* 0x000fe20007ffe0ff */
[----:B------:R-:W-:Y:S01]  /*17b0*/  @!P1 IMAD.IADD R8, R8, 0x1, -R5 ;  /* 0x0000000108089824 */ /* 0x000fe200078e0a05 */
[----:B------:R-:W-:Y:S02]  /*17c0*/  ISETP.GE.U32.AND P6, PT, R4, R5, PT ;  /* 0x000000050400720c */ /* 0x000fe40003fc6070 */
[----:B------:R-:W0:Y:S01]  /*17d0*/  S2R R4, SR_TID.X ;  /* 0x0000000000047919 */ /* 0x000e220000002100 */
[----:B------:R-:W-:Y:S02]  /*17e0*/  ISETP.GE.U32.AND P2, PT, R20, R7, PT ;  /* 0x000000071400720c */ /* 0x000fe40003f46070 */
[----:B------:R-:W-:-:S02]  /*17f0*/  ISETP.GE.AND P0, PT, R0, RZ, PT ;  /* 0x000000ff0000720c */ /* 0x000fc40003f06270 */
[----:B------:R-:W-:Y:S02]  /*1800*/  ISETP.GT.AND P3, PT, R2, RZ, PT ;  /* 0x000000ff0200720c */ /* 0x000fe40003f64270 */
[----:B------:R-:W-:Y:S02]  /*1810*/  ISETP.GE.U32.AND P5, PT, R8, R5, PT ;  /* 0x000000050800720c */ /* 0x000fe40003fa6070 */
[----:B------:R-:W-:Y:S02]  /*1820*/  @!P1 IADD3 R23, R23, 0x1, RZ ;  /* 0x0000000117179810 */ /* 0x000fe40007ffe0ff */
[----:B------:R-:W-:Y:S02]  /*1830*/  @P6 IADD3 R6, R6, 0x1, RZ ;  /* 0x0000000106066810 */ /* 0x000fe40007ffe0ff */
[----:B------:R-:W-:Y:S02]  /*1840*/  ISETP.NE.AND P6, PT, R3, RZ, PT ;  /* 0x000000ff0300720c */ /* 0x000fe40003fc5270 */
[----:B------:R-:W-:Y:S01]  /*1850*/  @P2 IADD3 R9, R9, 0x1, RZ ;  /* 0x0000000109092810 */ /* 0x000fe20007ffe0ff */
[----:B------:R-:W-:Y:S01]  /*1860*/  @!P0 IMAD.MOV R6, RZ, RZ, -R6 ;  /* 0x000000ffff068224 */ /* 0x000fe200078e0a06 */
[----:B------:R-:W-:-:S02]  /*1870*/  ISETP.GE.AND P2, PT, R16, RZ, PT ;  /* 0x000000ff1000720c */ /* 0x000fc40003f46270 */
[----:B------:R-:W-:Y:S01]  /*1880*/  LOP3.LUT R0, RZ, c[0x0][0x1c0], RZ, 0x33, !PT ;  /* 0x00007000ff007a12 */ /* 0x000fe200078e33ff */
[----:B------:R-:W-:Y:S01]  /*1890*/  @!P4 IMAD.MOV R9, RZ, RZ, -R9 ;  /* 0x000000ffff09c224 */ /* 0x000fe200078e0a09 */
[----:B------:R-:W-:Y:S02]  /*18a0*/  ISETP.NE.AND P4, PT, RZ, c[0x0][0x1c0], PT ;  /* 0x00007000ff007a0c */ /* 0x000fe40003f85270 */
[----:B------:R-:W-:Y:S02]  /*18b0*/  SHF.R.S32.HI R8, RZ, 0x1f, R2 ;  /* 0x0000001fff087819 */ /* 0x000fe40000011402 */
[----:B------:R-:W-:Y:S02]  /*18c0*/  ISETP.NE.AND P1, PT, RZ, UR4, PT ;  /* 0x00000004ff007c0c */ /* 0x000fe4000bf25270 */
[----:B0-----:R-:W-:Y:S02]  /*18d0*/  SHF.R.S32.HI R5, RZ, 0x1f, R4 ;  /* 0x0000001fff057819 */ /* 0x001fe40000011404 */
[----:B------:R-:W-:Y:S01]  /*18e0*/  LEA.HI.SX32 R16, R2, 0x1, 0x1 ;  /* 0x0000000102107811 */ /* 0x000fe200078f0aff */
[----:B------:R-:W-:Y:S01]  /*18f0*/  @!P3 IMAD.MOV R16, RZ, RZ, R8 ;  /* 0x000000ffff10b224 */ /* 0x000fe200078e0208 */
[----:B------:R-:W-:-:S02]  /*1900*/  SEL R17, R17, 0x1, !P1 ;  /* 0x0000000111117807 */ /* 0x000fc40004800000 */
[----:B------:R-:W-:Y:S02]  /*1910*/  SEL R6, R0, R6, !P4 ;  /* 0x0000000600067207 */ /* 0x000fe40006000000 */
        /* <DEDUP_REMOVED lines=8> */
[----:B------:R-:W-:Y:S01]  /*19a0*/  SHF.R.S32.HI R6, RZ, 0x4, R8 ;  /* 0x00000004ff067819 */ /* 0x000fe20000011408 */
[----:B------:R-:W-:Y:S01]  /*19b0*/  IMAD.MOV.U32 R16, RZ, RZ, -0x800000 ;  /* 0xff800000ff107424 */ /* 0x000fe200078e00ff */
[----:B------:R-:W-:-:S02]  /*19c0*/  ISETP.LT.AND.EX P2, PT, R19, R21, PT, P0 ;  /* 0x000000151300720c */ /* 0x000fc40003f41300 */
[----:B------:R-:W-:Y:S02]  /*19d0*/  ISETP.GE.AND P0, PT, R6, c[0x0][0x314], PT ;  /* 0x0000c50006007a0c */ /* 0x000fe40003f06270 */
[----:B------:R-:W-:Y:S02]  /*19e0*/  SEL R0, R0, R23, !P4 ;  /* 0x0000001700007207 */ /* 0x000fe40006000000 */
[----:B------:R-:W-:Y:S02]  /*19f0*/  LOP3.LUT R23, R8, 0xfffffff0, RZ, 0xc0, !PT ;  /* 0xfffffff008177812 */ /* 0x000fe400078ec0ff */
[----:B------:R-:W-:Y:S02]  /*1a00*/  SEL R9, R18, R9, P2 ;  /* 0x0000000912097207 */ /* 0x000fe40001000000 */
[----:B------:R-:W-:Y:S01]  /*1a10*/  SEL R8, R19, R21, P2 ;  /* 0x0000001513087207 */ /* 0x000fe20001000000 */
[----:B------:R-:W-:-:S04]  /*1a20*/  IMAD.IADD R23, R4, 0x1, -R23 ;  /* 0x0000000104177824 */ /* 0x000fc800078e0a17 */
[----:B------:R-:W-:Y:S05]  /*1a30*/  @P0 BRA `(.L_x_535) ;  /* 0x0000011000000947 */ /* 0x000fea0003800000 */
[----:B------:R-:W-:Y:S01]  /*1a40*/  UIADD3 UR5, UP0, UR12, -UR11, URZ ;  /* 0x8000000b0c057290 */ /* 0x000fe2000ff1e03f */
[----:B------:R-:W-:-:S03]  /*1a50*/  SHF.R.S32.HI R19, RZ, 0x1f, R23 ;  /* 0x0000001fff137819 */ /* 0x000fc60000011417 */
[----:B------:R-:W-:Y:S02]  /*1a60*/  UIADD3.X UR4, UR10, ~UR9, URZ, UP0, !UPT ;  /* 0x800000090a047290 */ /* 0x000fe400087fe43f */
[----:B------:R-:W-:-:S04]  /*1a70*/  ISETP.LT.U32.AND P0, PT, R23, UR5, PT ;  /* 0x0000000517007c0c */ /* 0x000fc8000bf01070 */
[----:B------:R-:W-:-:S05]  /*1a80*/  IMAD.U32 R18, RZ, RZ, UR4 ;  /* 0x00000004ff127e24 */ /* 0x000fca000f8e00ff */
[----:B------:R-:W-:-:S13]  /*1a90*/  ISETP.GT.AND.EX P0, PT, R18, R19, PT, P0 ;  /* 0x000000131200720c */ /* 0x000fda0003f04300 */
[----:B------:R-:W-:Y:S05]  /*1aa0*/  @!P0 BRA `(.L_x_535) ;  /* 0x000000a000008947 */ /* 0x000fea0003800000 */
[----:B------:R-:W-:Y:S01]  /*1ab0*/  IADD3 R18, P0, R23, UR11, RZ ;  /* 0x0000000b17127c10 */ /* 0x000fe2000ff1e0ff */
[----:B------:R-:W-:Y:S01]  /*1ac0*/  IMAD R16, R6, UR10, RZ ;  /* 0x0000000a06107c24 */ /* 0x000fe2000f8e02ff */
[----:B------:R-:W-:Y:S02]  /*1ad0*/  SHF.R.S32.HI R21, RZ, 0x1f, R6 ;  /* 0x0000001fff157819 */ /* 0x000fe40000011406 */
[----:B------:R-:W-:-:S03]  /*1ae0*/  IADD3.X R19, R19, UR9, RZ, P0, !PT ;  /* 0x0000000913137c10 */ /* 0x000fc600087fe4ff */
[----:B------:R-:W-:Y:S02]  /*1af0*/  IMAD R16, R21, UR12, R16 ;  /* 0x0000000c15107c24 */ /* 0x000fe4000f8e0210 */
[----:B------:R-:W-:-:S04]  /*1b00*/  IMAD.WIDE.U32 R18, R6, UR12, R18 ;  /* 0x0000000c06127c25 */ /* 0x000fc8000f8e0012 */
[----:B------:R-:W-:Y:S01]  /*1b10*/  IMAD.IADD R16, R19, 0x1, R16 ;  /* 0x0000000113107824 */ /* 0x000fe200078e0210 */
[----:B------:R-:W-:-:S04]  /*1b20*/  LEA R20, P0, R18, c[0x0][0x208], 0x2 ;  /* 0x0000820012147a11 */ /* 0x000fc800078010ff */
[----:B------:R-:W-:-:S05]  /*1b30*/  LEA.HI.X R21, R18, c[0x0][0x20c], R16, 0x2, P0 ;  /* 0x0000830012157a11 */ /* 0x000fca00000f1410 */
[----:B------:R0:W5:Y:S04]  /*1b40*/  LDG.E R16, [R20.64] ;  /* 0x0000000e14107981 */ /* 0x000168000c1e1900 */
.L_x_535:
[----:B------:R-:W-:Y:S05]  /*1b50*/  BSYNC B0 ;  /* 0x0000000000007941 */ /* 0x000fea0003800000 */
.L_x_534:
        /* <DEDUP_REMOVED lines=16> */
[----:B------:R1:W2:Y:S02]  /*1c60*/  @!P0 LDS R30, [R18.X4] ;  /* 0x00000000121e8984 */ /* 0x0002a40000004800 */
[----:B-1----:R-:W-:Y:S02]  /*1c70*/  SHF.R.S32.HI R18, RZ, 0x1f, R3 ;  /* 0x0000001fff127819 */ /* 0x002fe40000011403 */
[----:B--2---:R-:W1:Y:S02]  /*1c80*/  SHFL.BFLY PT, R19, R30, 0x4, 0x1f ;  /* 0x0c801f001e137f89 */ /* 0x004e6400000e0000 */
[----:B-1----:R-:W-:-:S05]  /*1c90*/  FMNMX.FTZ R22, R19, R30, !PT ;  /* 0x0000001e13167209 */ /* 0x002fca0007810000 */
[----:B------:R-:W1:Y:S02]  /*1ca0*/  SHFL.BFLY PT, R25, R22, 0x2, 0x1f ;  /* 0x0c401f0016197f89 */ /* 0x000e6400000e0000 */
        /* <DEDUP_REMOVED lines=8> */
[----:B01----:R-:W0:Y:S02]  /*1d30*/  SHFL.BFLY PT, R20, R23, 0x4, 0x1f ;  /* 0x0c801f0017147f89 */ /* 0x003e2400000e0000 */
        /* <DEDUP_REMOVED lines=19> */
[----:B------:R-:W-:Y:S01]  /*1e70*/  ISETP.GE.U32.AND P2, PT, R32, UR12, PT ;  /* 0x0000000c20007c0c */ /* 0x000fe2000bf46070 */
[----:B------:R-:W-:-:S03]  /*1e80*/  IMAD.MOV.U32 R5, RZ, RZ, c[0x0][0x1c0] ;  /* 0x00007000ff057624 */ /* 0x000fc600078e00ff */
[----:B------:R-:W-:Y:S02]  /*1e90*/  ISETP.GE.AND.EX P2, PT, R33, UR10, PT, P2 ;  /* 0x0000000a21007c0c */ /* 0x000fe4000bf46320 */
        /* <DEDUP_REMOVED lines=13> */
[----:B------:R-:W-:Y:S02]  /*1f70*/  IMAD R0, R0, UR8, RZ ;  /* 0x0000000800007c24 */ /* 0x000fe4000f8e02ff */
[----:B------:R-:W-:-:S04]  /*1f80*/  IMAD.WIDE.U32 R18, R17, UR8, RZ ;  /* 0x0000000811127c25 */ /* 0x000fc8000f8e00ff */
[----:B------:R-:W-:Y:S02]  /*1f90*/  IMAD R17, R17, UR7, R0 ;  /* 0x0000000711117c24 */ /* 0x000fe4000f8e0200 */
        /* <DEDUP_REMOVED lines=12> */
[----:B------:R-:W-:Y:S05]  /*2060*/  CALL.REL.NOINC `($__internal_11_$__cuda_sm20_div_s64) ;  /* 0x00002c8000007944 */ /* 0x000fea0003c00000 */
[-C--:B------:R-:W-:Y:S02]  /*2070*/  IADD3 R21, P0, RZ, -R18.reuse, RZ ;  /* 0x80000012ff157210 */ /* 0x080fe40007f1e0ff */
[----:B------:R-:W-:Y:S02]  /*2080*/  MOV R42, R18 ;  /* 0x00000012002a7202 */ /* 0x000fe40000000f00 */
[----:B------:R-:W-:Y:S01]  /*2090*/  IADD3.X R17, RZ, ~R19, RZ, P0, !PT ;  /* 0x80000013ff117210 */ /* 0x000fe200007fe4ff */
[----:B------:R-:W-:Y:S01]  /*20a0*/  IMAD.WIDE.U32 R32, R36, R21, R32 ;  /* 0x0000001524207225 */ /* 0x000fe200078e0020 */
[----:B------:R-:W-:-:S03]  /*20b0*/  MOV R43, R19 ;  /* 0x00000013002b7202 */ /* 0x000fc60000000f00 */
[----:B------:R-:W-:-:S04]  /*20c0*/  IMAD R0, R17, R36, RZ ;  /* 0x0000002411007224 */ /* 0x000fc800078e02ff */
[----:B------:R-:W-:-:S05]  /*20d0*/  IMAD R17, R23, R21, R0 ;  /* 0x0000001517117224 */ /* 0x000fca00078e0200 */
[----:B------:R-:W-:Y:S01]  /*20e0*/  IADD3 R17, R33, R17, RZ ;  /* 0x0000001121117210 */ /* 0x000fe20007ffe0ff */
[----:B------:R-:W-:Y:S05]  /*20f0*/  BRA `(.L_x_541) ;  /* 0x0000016000007947 */ /* 0x000fea0003800000 */
.L_x_540:
        /* <DEDUP_REMOVED lines=22> */
.L_x_541:
[----:B------:R-:W-:Y:S05]  /*2260*/  BSYNC B0 ;  /* 0x0000000000007941 */ /* 0x000fea0003800000 */
.L_x_539:
[----:B------:R-:W-:Y:S01]  /*2270*/  LOP3.LUT R0, R17, UR7, RZ, 0xfc, !PT ;  /* 0x0000000711007c12 */ /* 0x000fe2000f8efcff */
[----:B------:R-:W-:Y:S03]  /*2280*/  BSSY B0, `(.L_x_542) ;  /* 0x0000028000007945 */ /* 0x000fe60003800000 */
[----:B------:R-:W-:-:S13]  /*2290*/  ISETP.NE.U32.AND P0, PT, R0, RZ, PT ;  /* 0x000000ff0000720c */ /* 0x000fda0003f05070 */
[----:B------:R-:W-:Y:S05]  /*22a0*/  @!P0 BRA `(.L_x_543) ;  /* 0x000000f000008947 */ /* 0x000fea0003800000 */
[----:B------:R-:W-:Y:S01]  /*22b0*/  IMAD.MOV.U32 R26, RZ, RZ, R32 ;  /* 0x000000ffff1a7224 */ /* 0x000fe200078e0020 */
[----:B------:R-:W-:Y:S01]  /*22c0*/  MOV R24, UR8 ;  /* 0x0000000800187c02 */ /* 0x000fe20008000f00 */
[----:B------:R-:W-:Y:S01]  /*22d0*/  IMAD.U32 R23, RZ, RZ, UR7 ;  /* 0x00000007ff177e24 */ /* 0x000fe2000f8e00ff */
[----:B------:R-:W-:Y:S02]  /*22e0*/  MOV R22, 0x2300 ;  /* 0x0000230000167802 */ /* 0x000fe40000000f00 */
[----:B------:R-:W-:Y:S05]  /*22f0*/  CALL.REL.NOINC `($__internal_11_$__cuda_sm20_div_s64) ;  /* 0x000029f000007944 */ /* 0x000fea0003c00000 */
[-C--:B------:R-:W-:Y:S02]  /*2300*/  IADD3 R16, P0, RZ, -R18.reuse, RZ ;  /* 0x80000012ff107210 */ /* 0x080fe40007f1e0ff */
[----:B------:R-:W-:Y:S02]  /*2310*/  MOV R33, R17 ;  /* 0x0000001100217202 */ /* 0x000fe40000000f00 */
[-C--:B------:R-:W-:Y:S02]  /*2320*/  IADD3.X R0, RZ, ~R19.reuse, RZ, P0, !PT ;  /* 0x80000013ff007210 */ /* 0x080fe400007fe4ff */
[----:B------:R-:W-:Y:S01]  /*2330*/  MOV R36, R18 ;  /* 0x0000001200247202 */ /* 0x000fe20000000f00 */
[----:B------:R-:W-:Y:S01]  /*2340*/  IMAD.WIDE.U32 R32, R16, UR8, R32 ;  /* 0x0000000810207c25 */ /* 0x000fe2000f8e0020 */
[----:B------:R-:W-:-:S03]  /*2350*/  MOV R37, R19 ;  /* 0x0000001300257202 */ /* 0x000fc60000000f00 */
[----:B------:R-:W-:-:S04]  /*2360*/  IMAD R21, R0, UR8, RZ ;  /* 0x0000000800157c24 */ /* 0x000fc8000f8e02ff */
[----:B------:R-:W-:-:S05]  /*2370*/  IMAD R21, R16, UR7, R21 ;  /* 0x0000000710157c24 */ /* 0x000fca000f8e0215 */
[----:B------:R-:W-:Y:S01]  /*2380*/  IADD3 R0, R33, R21, RZ ;  /* 0x0000001521007210 */ /* 0x000fe20007ffe0ff */
[----:B------:R-:W-:Y:S05]  /*2390*/  BRA `(.L_x_544) ;  /* 0x0000016000007947 */ /* 0x000fea0003800000 */
.L_x_543:
[----:B------:R-:W0:Y:S01]  /*23a0*/  I2F.U32.RP R18, UR8 ;  /* 0x0000000800127d06 */ /* 0x000e220008209000 */
[----:B------:R-:W-:Y:S01]  /*23b0*/  ISETP.NE.U32.AND P0, PT, RZ, UR8, PT ;  /* 0x00000008ff007c0c */ /* 0x000fe2000bf05070 */
[----:B------:R-:W-:-:S06]  /*23c0*/  IMAD.MOV.U32 R37, RZ, RZ, RZ ;  /* 0x000000ffff257224 */ /* 0x000fcc00078e00ff */
[----:B0-----:R-:W0:Y:S02]  /*23d0*/  MUFU.RCP R16, R18 ;  /* 0x0000001200107308 */ /* 0x001e240000001000 */
[----:B0-----:R-:W-:-:S06]  /*23e0*/  IADD3 R16, R16, 0xffffffe, RZ ;  /* 0x0ffffffe10107810 */ /* 0x001fcc0007ffe0ff */
[----:B------:R-:W0:Y:S02]  /*23f0*/  F2I.FTZ.U32.TRUNC.NTZ R17, R16 ;  /* 0x0000001000117305 */ /* 0x000e24000021f000 */
[----:B0-----:R-:W-:Y:S02]  /*2400*/  IMAD.MOV R0, RZ, RZ, -R17 ;  /* 0x000000ffff007224 */ /* 0x001fe400078e0a11 */
[----:B------:R-:W-:Y:S02]  /*2410*/  IMAD.MOV.U32 R16, RZ, RZ, RZ ;  /* 0x000000ffff107224 */ /* 0x000fe400078e00ff */
[----:B------:R-:W-:-:S04]  /*2420*/  IMAD R0, R0, UR8, RZ ;  /* 0x0000000800007c24 */ /* 0x000fc8000f8e02ff */
[----:B------:R-:W-:Y:S01]  /*2430*/  IMAD.HI.U32 R17, R17, R0, R16 ;  /* 0x0000000011117227 */ /* 0x000fe200078e0010 */
[----:B------:R-:W-:-:S05]  /*2440*/  HFMA2.MMA R0, -RZ, RZ, 0, 0 ;  /* 0x00000000ff007435 */ /* 0x000fca00000001ff */
[----:B------:R-:W-:-:S05]  /*2450*/  IMAD.HI.U32 R36, R17, R32, RZ ;  /* 0x0000002011247227 */ /* 0x000fca00078e00ff */
[----:B------:R-:W-:-:S05]  /*2460*/  IADD3 R17, -R36, RZ, RZ ;  /* 0x000000ff24117210 */ /* 0x000fca0007ffe1ff */
[----:B------:R-:W-:-:S05]  /*2470*/  IMAD R17, R17, UR8, R32 ;  /* 0x0000000811117c24 */ /* 0x000fca000f8e0220 */
[----:B------:R-:W-:-:S13]  /*2480*/  ISETP.GE.U32.AND P3, PT, R17, UR8, PT ;  /* 0x0000000811007c0c */ /* 0x000fda000bf66070 */
[----:B------:R-:W-:Y:S02]  /*2490*/  @P3 IADD3 R17, R17, -UR8, RZ ;  /* 0x8000000811113c10 */ /* 0x000fe4000fffe0ff */
[----:B------:R-:W-:Y:S02]  /*24a0*/  @P3 IADD3 R36, R36, 0x1, RZ ;  /* 0x0000000124243810 */ /* 0x000fe40007ffe0ff */
[----:B------:R-:W-:-:S13]  /*24b0*/  ISETP.GE.U32.AND P2, PT, R17, UR8, PT ;  /* 0x0000000811007c0c */ /* 0x000fda000bf46070 */
[----:B------:R-:W-:Y:S02]  /*24c0*/  @P2 IADD3 R36, R36, 0x1, RZ ;  /* 0x0000000124242810 */ /* 0x000fe40007ffe0ff */
[----:B------:R-:W-:-:S05]  /*24d0*/  @!P0 LOP3.LUT R36, RZ, UR8, RZ, 0x33, !PT ;  /* 0x00000008ff248c12 */ /* 0x000fca000f8e33ff */
[----:B------:R-:W-:-:S04]  /*24e0*/  IMAD.MOV R17, RZ, RZ, -R36 ;  /* 0x000000ffff117224 */ /* 0x000fc800078e0a24 */
[----:B------:R-:W-:Y:S02]  /*24f0*/  IMAD R32, R17, UR8, R32 ;  /* 0x0000000811207c24 */ /* 0x000fe4000f8e0220 */
.L_x_544:
[----:B------:R-:W-:Y:S05]  /*2500*/  BSYNC B0 ;  /* 0x0000000000007941 */ /* 0x000fea0003800000 */
.L_x_542:
        /* <DEDUP_REMOVED lines=11> */
[----:B------:R-:W-:Y:S05]  /*25c0*/  CALL.REL.NOINC `($__internal_11_$__cuda_sm20_div_s64) ;  /* 0x0000272000007944 */ /* 0x000fea0003c00000 */
[----:B------:R-:W-:-:S04]  /*25d0*/  IADD3 R17, P0, RZ, -R18, RZ ;  /* 0x80000012ff117210 */ /* 0x000fc80007f1e0ff */
[----:B------:R-:W-:Y:S01]  /*25e0*/  IADD3.X R16, RZ, ~R19, RZ, P0, !PT ;  /* 0x80000013ff107210 */ /* 0x000fe200007fe4ff */
[----:B------:R-:W-:-:S04]  /*25f0*/  IMAD.WIDE.U32 R36, R5, R17, R36 ;  /* 0x0000001105247225 */ /* 0x000fc800078e0024 */
[----:B------:R-:W-:-:S04]  /*2600*/  IMAD R16, R16, R5, RZ ;  /* 0x0000000510107224 */ /* 0x000fc800078e02ff */
[----:B------:R-:W-:-:S05]  /*2610*/  IMAD R4, R4, R17, R16 ;  /* 0x0000001104047224 */ /* 0x000fca00078e0210 */
[----:B------:R-:W-:Y:S01]  /*2620*/  IADD3 R4, R37, R4, RZ ;  /* 0x0000000425047210 */ /* 0x000fe20007ffe0ff */
[----:B------:R-:W-:Y:S05]  /*2630*/  BRA `(.L_x_547) ;  /* 0x0000016000007947 */ /* 0x000fea0003800000 */
.L_x_546:
[----:B------:R-:W0:Y:S01]  /*2640*/  I2F.U32.RP R19, R5 ;  /* 0x0000000500137306 */ /* 0x000e220000209000 */
[----:B------:R-:W-:-:S07]  /*2650*/  ISETP.NE.U32.AND P0, PT, R5, RZ, PT ;  /* 0x000000ff0500720c */ /* 0x000fce0003f05070 */
[----:B0-----:R-:W0:Y:S02]  /*2660*/  MUFU.RCP R16, R19 ;  /* 0x0000001300107308 */ /* 0x001e240000001000 */
[----:B0-----:R-:W-:Y:S01]  /*2670*/  IADD3 R16, R16, 0xffffffe, RZ ;  /* 0x0ffffffe10107810 */ /* 0x001fe20007ffe0ff */
[----:B------:R-:W-:-:S05]  /*2680*/  IMAD.MOV.U32 R19, RZ, RZ, RZ ;  /* 0x000000ffff137224 */ /* 0x000fca00078e00ff */
        /* <DEDUP_REMOVED lines=17> */
.L_x_547:
[----:B------:R-:W-:Y:S05]  /*27a0*/  BSYNC B0 ;  /* 0x0000000000007941 */ /* 0x000fea0003800000 */
.L_x_545:
        /* <DEDUP_REMOVED lines=38> */
[----:B------:R-:W-:Y:S05]  /*2a10*/  CALL.REL.NOINC `($__internal_11_$__cuda_sm20_div_s64) ;  /* 0x000022d000007944 */ /* 0x000fea0003c00000 */
        /* <DEDUP_REMOVED lines=12> */
.L_x_549:
        /* <DEDUP_REMOVED lines=23> */
.L_x_550:
[----:B------:R-:W-:Y:S05]  /*2c50*/  BSYNC B0 ;  /* 0x0000000000007941 */ /* 0x000fea0003800000 */
.L_x_548:
        /* <DEDUP_REMOVED lines=18> */
.L_x_552:
        /* <DEDUP_REMOVED lines=22> */
.L_x_553:
[----:B------:R-:W-:Y:S05]  /*2ee0*/  BSYNC B0 ;  /* 0x0000000000007941 */ /* 0x000fea0003800000 */
.L_x_551:
        /* <DEDUP_REMOVED lines=20> */
.L_x_555:
[----:B------:R-:W0:Y:S01]  /*3030*/  I2F.U32.RP R19, R13 ;  /* 0x0000000d00137306 */ /* 0x000e220000209000 */
[----:B------:R-:W-:Y:S01]  /*3040*/  IMAD.MOV.U32 R20, RZ, RZ, RZ ;  /* 0x000000ffff147224 */ /* 0x000fe200078e00ff */
[----:B------:R-:W-:-:S06]  /*3050*/  ISETP.NE.U32.AND P0, PT, R13, RZ, PT ;  /* 0x000000ff0d00720c */ /* 0x000fcc0003f05070 */
[----:B0-----:R-:W0:Y:S02]  /*3060*/  MUFU.RCP R17, R19 ;  /* 0x0000001300117308 */ /* 0x001e240000001000 */
[----:B0-----:R-:W-:Y:S01]  /*3070*/  IADD3 R17, R17, 0xffffffe, RZ ;  /* 0x0ffffffe11117810 */ /* 0x001fe20007ffe0ff */
[----:B------:R-:W-:-:S05]  /*3080*/  IMAD.MOV.U32 R19, RZ, RZ, RZ ;  /* 0x000000ffff137224 */ /* 0x000fca00078e00ff */
        /* <DEDUP_REMOVED lines=17> */
.L_x_556:
[----:B------:R-:W-:Y:S05]  /*31a0*/  BSYNC B0 ;  /* 0x0000000000007941 */ /* 0x000fea0003800000 */
.L_x_554:
[----:B------:R-:W-:Y:S01]  /*31b0*/  SHF.R.S32.HI R17, RZ, 0x1f, R7 ;  /* 0x0000001fff117819 */ /* 0x000fe20000011407 */
[-C--:B------:R-:W-:Y:S01]  /*31c0*/  IMAD R12, R19, R7.reuse, RZ ;  /* 0x00000007130c7224 */ /* 0x080fe200078e02ff */
[----:B------:R-:W-:Y:S01]  /*31d0*/  BSSY B0, `(.L_x_557) ;  /* 0x000003b000007945 */ /* 0x000fe20003800000 */
[----:B------:R-:W-:-:S04]  /*31e0*/  IMAD.WIDE.U32 R42, R18, R7, RZ ;  /* 0x00000007122a7225 */ /* 0x000fc800078e00ff */
[----:B------:R-:W-:Y:S01]  /*31f0*/  IMAD R7, R17, R18, R12 ;  /* 0x0000001211077224 */ /* 0x000fe200078e020c */
[----:B------:R-:W-:Y:S01]  /*3200*/  SHF.R.S32.HI R18, RZ, 0x1f, R2 ;  /* 0x0000001fff127819 */ /* 0x000fe20000011402 */
[----:B------:R-:W-:Y:S01]  /*3210*/  IMAD R17, R15, R2, RZ ;  /* 0x000000020f117224 */ /* 0x000fe200078e02ff */
[----:B------:R-:W-:Y:S01]  /*3220*/  LOP3.LUT R15, R41, R10, RZ, 0xfc, !PT ;  /* 0x0000000a290f7212 */ /* 0x000fe200078efcff */
[----:B------:R-:W-:Y:S01]  /*3230*/  IMAD R45, R25, c[0x0][0x214], RZ ;  /* 0x00008500192d7a24 */ /* 0x000fe200078e02ff */
[----:B------:R-:W-:Y:S01]  /*3240*/  IADD3 R7, R43, R7, RZ ;  /* 0x000000072b077210 */ /* 0x000fe20007ffe0ff */
[----:B------:R-:W-:Y:S01]  /*3250*/  IMAD R17, R18, R13, R17 ;  /* 0x0000000d12117224 */ /* 0x000fe200078e0211 */
[----:B------:R-:W-:Y:S01]  /*3260*/  ISETP.NE.U32.AND P0, PT, R15, RZ, PT ;  /* 0x000000ff0f00720c */ /* 0x000fe20003f05070 */
[----:B------:R-:W-:Y:S01]  /*3270*/  IMAD R12, R14, R45, RZ ;  /* 0x0000002d0e0c7224 */ /* 0x000fe200078e02ff */
[----:B------:R-:W-:Y:S01]  /*3280*/  SHF.R.S32.HI R19, RZ, 0x1f, R45 ;  /* 0x0000001fff137819 */ /* 0x000fe2000001142d */
        /* <DEDUP_REMOVED lines=11> */
[----:B------:R-:W-:Y:S05]  /*3340*/  CALL.REL.NOINC `($__internal_11_$__cuda_sm20_div_s64) ;  /* 0x000019a000007944 */ /* 0x000fea0003c00000 */
        /* <DEDUP_REMOVED lines=12> */
.L_x_558:
        /* <DEDUP_REMOVED lines=23> */
.L_x_559:
[----:B------:R-:W-:Y:S05]  /*3580*/  BSYNC B0 ;  /* 0x0000000000007941 */ /* 0x000fea0003800000 */
.L_x_557:
        /* <DEDUP_REMOVED lines=29> */
.L_x_561:
[----:B------:R-:W0:Y:S01]  /*3760*/  I2F.U32.RP R17, R9 ;  /* 0x0000000900117306 */ /* 0x000e220000209000 */
[----:B------:R-:W-:Y:S01]  /*3770*/  IMAD.MOV.U32 R18, RZ, RZ, RZ ;  /* 0x000000ffff127224 */ /* 0x000fe200078e00ff */
[----:B------:R-:W-:-:S06]  /*3780*/  ISETP.NE.U32.AND P0, PT, R9, RZ, PT ;  /* 0x000000ff0900720c */ /* 0x000fcc0003f05070 */
        /* <DEDUP_REMOVED lines=20> */
.L_x_562:
[----:B------:R-:W-:Y:S05]  /*38d0*/  BSYNC B0 ;  /* 0x0000000000007941 */ /* 0x000fea0003800000 */
.L_x_560:
        /* <DEDUP_REMOVED lines=20> */
.L_x_538:
[----:B------:R-:W-:-:S04]  /*3a20*/  LEA R2, P0, R32, c[0x0][0x200], 0x2 ;  /* 0x0000800020027a11 */ /* 0x000fc800078010ff */
[----:B------:R-:W-:-:S05]  /*3a30*/  LEA.HI.X R3, R32, c[0x0][0x204], R33, 0x2, P0 ;  /* 0x0000810020037a11 */ /* 0x000fca00000f1421 */
[----:B------:R0:W-:Y:S04]  /*3a40*/  STG.E [R2.64], R27 ;  /* 0x0000001b02007986 */ /* 0x0001e8000c10190e */
.L_x_537:
[----:B------:R-:W-:Y:S05]  /*3a50*/  BSYNC B1 ;  /* 0x0000000000017941 */ /* 0x000fea0003800000 */
.L_x_536:
[----:B------:R-:W1:Y:S01]  /*3a60*/  S2R R0, SR_TID.X ;  /* 0x0000000000007919 */ /* 0x000e620000002100 */
[----:B------:R-:W-:Y:S01]  /*3a70*/  IMAD.MOV.U32 R28, RZ, RZ, c[0x0][0x314] ;  /* 0x0000c500ff1c7624 */ /* 0x000fe200078e00ff */
[----:B------:R-:W-:Y:S01]  /*3a80*/  CS2R R4, SRZ ;  /* 0x0000000000047805 */ /* 0x000fe2000001ff00 */
[----:B------:R-:W-:Y:S01]  /*3a90*/  CS2R R6, SRZ ;  /* 0x0000000000067805 */ /* 0x000fe2000001ff00 */
[----:B------:R-:W-:Y:S01]  /*3aa0*/  CS2R R10, SRZ ;  /* 0x00000000000a7805 */ /* 0x000fe2000001ff00 */
[----:B------:R-:W-:Y:S01]  /*3ab0*/  IMAD.MOV.U32 R12, RZ, RZ, RZ ;  /* 0x000000ffff0c7224 */ /* 0x000fe200078e00ff */
[----:B-1----:R-:W-:-:S04]  /*3ac0*/  SHF.R.S32.HI R15, RZ, 0x1f, R0 ;  /* 0x0000001fff0f7819 */ /* 0x002fc80000011400 */
[----:B------:R-:W-:-:S04]  /*3ad0*/  LEA.HI R15, R15, R0, RZ, 0x3 ;  /* 0x000000000f0f7211 */ /* 0x000fc800078f18ff */
[----:B0-----:R-:W-:Y:S02]  /*3ae0*/  LOP3.LUT R3, R15, 0xfffffff8, RZ, 0xc0, !PT ;  /* 0xfffffff80f037812 */ /* 0x001fe400078ec0ff */
[----:B------:R-:W-:-:S03]  /*3af0*/  SHF.R.S32.HI R15, RZ, 0x3, R15 ;  /* 0x00000003ff0f7819 */ /* 0x000fc6000001140f */
[----:B------:R-:W-:Y:S02]  /*3b00*/  IMAD.IADD R14, R0, 0x1, -R3 ;  /* 0x00000001000e7824 */ /* 0x000fe400078e0a03 */
[----:B------:R-:W-:-:S03]  /*3b10*/  CS2R R2, SRZ ;  /* 0x0000000000027805 */ /* 0x000fc6000001ff00 */
[----:B------:R-:W-:-:S04]  /*3b20*/  ISETP.GE.AND P0, PT, R14, c[0x0][0x314], PT ;  /* 0x0000c5000e007a0c */ /* 0x000fc80003f06270 */
[----:B------:R-:W-:Y:S01]  /*3b30*/  ISETP.LT.AND P0, PT, R0, 0x80, !P0 ;  /* 0x000000800000780c */ /* 0x000fe20004701270 */
[----:B------:R-:W-:-:S12]  /*3b40*/  HFMA2.MMA R0, -RZ, RZ, 0, 0 ;  /* 0x00000000ff007435 */ /* 0x000fd800000001ff */
[----:B------:R-:W-:Y:S01]  /*3b50*/  @P0 FADD.FTZ R8, -R27, R30 ;  /* 0x0000001e1b080221 */ /* 0x000fe20000010100 */
[C---:B------:R-:W-:Y:S01]  /*3b60*/  SHF.L.U32 R30, R14.reuse, 0x2, RZ ;  /* 0x000000020e1e7819 */ /* 0x040fe200000006ff */
[----:B------:R-:W-:Y:S02]  /*3b70*/  @P0 IMAD R9, R14, 0x11, R15 ;  /* 0x000000110e090824 */ /* 0x000fe400078e020f */
[----:B------:R-:W-:-:S06]  /*3b80*/  @P0 FMUL.FTZ R8, R8, 1.4426950216293334961 ;  /* 0x3fb8aa3b08080820 */ /* 0x000fcc0000410000 */
[----:B------:R-:W0:Y:S02]  /*3b90*/  @P0 MUFU.EX2 R8, R8 ;  /* 0x0000000800080308 */ /* 0x000e240000000800 */
[----:B0-----:R0:W-:Y:S04]  /*3ba0*/  @P0 STS [R9.X4], R8 ;  /* 0x0000000809000388 */ /* 0x0011e80000004800 */
[----:B------:R-:W-:Y:S01]  /*3bb0*/  BAR.SYNC.DEFER_BLOCKING 0x0 ;  /* 0x0000000000007b1d */ /* 0x000fe20000010000 */
[----:B------:R-:W-:Y:S01]  /*3bc0*/  ISETP.GE.AND P0, PT, R28, 0x1, PT ;  /* 0x000000011c00780c */ /* 0x000fe20003f06270 */
[----:B0-----:R-:W-:-:S12]  /*3bd0*/  CS2R R8, SRZ ;  /* 0x0000000000087805 */ /* 0x001fd8000001ff00 */
[----:B------:R-:W-:Y:S05]  /*3be0*/  @!P0 BRA `(.L_x_563) ;  /* 0x00000b1000008947 */ /* 0x000fea0003800000 */
[----:B------:R-:W-:Y:S01]  /*3bf0*/  ULDC UR4, c[0x0][0x22c] ;  /* 0x00008b0000047ab9 */ /* 0x000fe20000000800 */
[C---:B------:R-:W-:Y:S01]  /*3c00*/  IMAD R35, R15.reuse, 0x60, R30 ;  /* 0x000000600f237824 */ /* 0x040fe200078e021e */
[----:B------:R-:W-:Y:S01]  /*3c10*/  UIMAD UR6, UR11, UR4, URZ ;  /* 0x000000040b0672a4 */ /* 0x000fe2000f8e023f */
[----:B------:R-:W-:Y:S01]  /*3c20*/  ISETP.GT.AND P1, PT, R28, 0x3, PT ;  /* 0x000000031c00780c */ /* 0x000fe20003f24270 */
[----:B------:R-:W-:Y:S01]  /*3c30*/  UIMAD UR8, UR12, UR4, URZ ;  /* 0x000000040c0872a4 */ /* 0x000fe2000f8e023f */
[----:B------:R-:W-:Y:S01]  /*3c40*/  IMAD.SHL.U32 R14, R15, 0x4, RZ ;  /* 0x000000040f0e7824 */ /* 0x000fe200078e00ff */
[----:B------:R-:W-:Y:S01]  /*3c50*/  USHF.R.S32.HI UR5, URZ, 0x1f, UR6 ;  /* 0x0000001f3f057899 */ /* 0x000fe20008011406 */
[----:B------:R-:W-:Y:S01]  /*3c60*/  CS2R R16, SRZ ;  /* 0x0000000000107805 */ /* 0x000fe2000001ff00 */
[C---:B------:R-:W-:Y:S01]  /*3c70*/  IADD3 R0, P0, R35.reuse, UR6, RZ ;  /* 0x0000000623007c10 */ /* 0x040fe2000ff1e0ff */
[----:B------:R-:W-:Y:S01]  /*3c80*/  UIADD3 UR6, UR12, -UR11, URZ ;  /* 0x8000000b0c067290 */ /* 0x000fe2000fffe03f */
[----:B------:R-:W-:Y:S01]  /*3c90*/  CS2R R18, SRZ ;  /* 0x0000000000127805 */ /* 0x000fe2000001ff00 */
[----:B------:R-:W-:Y:S01]  /*3ca0*/  UPLOP3.LUT UP1, UPT, UPT, UPT, UPT, 0x80, 0x0 ;  /* 0x000000000000789c */ /* 0x000fe20003f2f070 */
[----:B------:R-:W-:Y:S01]  /*3cb0*/  LEA.HI.X.SX32 R35, R35, UR5, 0x1, P0 ;  /* 0x0000000523237c11 */ /* 0x000fe200080f0eff */
[----:B------:R-:W-:Y:S01]  /*3cc0*/  UIMAD.WIDE UR8, UR8, 0x4, URZ ;  /* 0x00000004080878a5 */ /* 0x000fe2000f8e023f */
[C---:B------:R-:W-:Y:S01]  /*3cd0*/  LEA R34, P0, R0.reuse, c[0x0][0x1d8], 0x2 ;  /* 0x0000760000227a11 */ /* 0x040fe200078010ff */
[----:B------:R-:W-:Y:S01]  /*3ce0*/  UMOV UR5, URZ ;  /* 0x0000003f00057c82 */ /* 0x000fe20008000000 */
[----:B------:R-:W-:Y:S01]  /*3cf0*/  CS2R R20, SRZ ;  /* 0x0000000000147805 */ /* 0x000fe2000001ff00 */
[----:B------:R-:W-:Y:S01]  /*3d00*/  CS2R R22, SRZ ;  /* 0x0000000000167805 */ /* 0x000fe2000001ff00 */
[----:B------:R-:W-:Y:S01]  /*3d10*/  LEA.HI.X R35, R0, c[0x0][0x1dc], R35, 0x2, P0 ;  /* 0x0000770000237a11 */ /* 0x000fe200000f1423 */
[----:B------:R-:W-:Y:S01]  /*3d20*/  IMAD.MOV.U32 R0, RZ, RZ, RZ ;  /* 0x000000ffff007224 */ /* 0x000fe200078e00ff */
[----:B------:R-:W-:Y:S01]  /*3d30*/  IADD3 R34, P0, R34, 0x100, RZ ;  /* 0x0000010022227810 */ /* 0x000fe20007f1e0ff */
[----:B------:R-:W-:Y:S01]  /*3d40*/  CS2R R24, SRZ ;  /* 0x0000000000187805 */ /* 0x000fe2000001ff00 */
[----:B------:R-:W-:-:S03]  /*3d50*/  CS2R R26, SRZ ;  /* 0x00000000001a7805 */ /* 0x000fc6000001ff00 */
[----:B------:R-:W-:Y:S01]  /*3d60*/  IMAD.X R35, RZ, RZ, R35, P0 ;  /* 0x000000ffff237224 */ /* 0x000fe200000e0623 */
[----:B------:R-:W-:Y:S05]  /*3d70*/  @!P1 BRA `(.L_x_564) ;  /* 0x0000051000009947 */ /* 0x000fea0003800000 */
[C---:B------:R-:W-:Y:S01]  /*3d80*/  ISETP.GE.AND P3, PT, R15.reuse, UR6, PT ;  /* 0x000000060f007c0c */ /* 0x040fe2000bf66270 */
[----:B------:R-:W-:Y:S01]  /*3d90*/  UPLOP3.LUT UP1, UPT, UPT, UPT, UPT, 0x40, 0x0 ;  /* 0x000000000000789c */ /* 0x000fe20003f2e870 */
[----:B------:R-:W-:Y:S02]  /*3da0*/  ISETP.GE.AND P0, PT, R15, UR6, PT ;  /* 0x000000060f007c0c */ /* 0x000fe4000bf06270 */
[----:B------:R-:W-:-:S09]  /*3db0*/  IADD3 R28, R28, -0x3, RZ ;  /* 0xfffffffd1c1c7810 */ /* 0x000fd20007ffe0ff */
.L_x_565:
[----:B------:R0:W2:Y:S01]  /*3dc0*/  @!P3 LDG.E.128 R16, [R34.64+-0x100] ;  /* 0xffff000e2210b981 */ /* 0x0000a2000c1e1d00 */
[----:B------:R-:W-:Y:S01]  /*3dd0*/  IADD3 R32, P1, R34, UR8, RZ ;  /* 0x0000000822207c10 */ /* 0x000fe2000ff3e0ff */
[----:B------:R-:W-:Y:S02]  /*3de0*/  UIADD3 UR5, UR5, 0x4, URZ ;  /* 0x0000000405057890 */ /* 0x000fe4000fffe03f */
[----:B------:R0:W3:Y:S01]  /*3df0*/  @!P3 LDG.E.128 R20, [R34.64+-0x80] ;  /* 0xffff800e2214b981 */ /* 0x0000e2000c1e1d00 */
[----:B------:R-:W-:Y:S03]  /*3e00*/  IADD3.X R33, R35, UR9, RZ, P1, !PT ;  /* 0x0000000923217c10 */ /* 0x000fe60008ffe4ff */
[----:B------:R0:W4:Y:S01]  /*3e10*/  @!P3 LDG.E.128 R24, [R34.64] ;  /* 0x0000000e2218b981 */ /* 0x000122000c1e1d00 */
[----:B------:R-:W-:Y:S02]  /*3e20*/  PLOP3.LUT P3, PT, P0, PT, PT, 0x80, 0x0 ;  /* 0x000000000000781c */ /* 0x000fe4000076f070 */
[----:B------:R-:W-:Y:S01]  /*3e30*/  ISETP.LE.AND P2, PT, R28, UR5, PT ;  /* 0x000000051c007c0c */ /* 0x000fe2000bf43270 */
[----:B------:R-:W2:Y:S01]  /*3e40*/  LDS R13, [R14] ;  /* 0x000000000e0d7984 */ /* 0x000ea20000000800 */
[----:B0-----:R-:W-:Y:S04]  /*3e50*/  IADD3 R34, P1, R32, UR8, RZ ;  /* 0x0000000820227c10 */ /* 0x001fe8000ff3e0ff */
[----:B------:R-:W-:Y:S01]  /*3e60*/  IADD3.X R35, R33, UR9, RZ, P1, !PT ;  /* 0x0000000921237c10 */ /* 0x000fe20008ffe4ff */
        /* <DEDUP_REMOVED lines=66> */
.L_x_564:
[----:B------:R-:W-:Y:S02]  /*4290*/  ULDC UR4, c[0x0][0x314] ;  /* 0x0000c50000047ab9 */ /* 0x000fe40000000800 */
[----:B------:R-:W-:-:S04]  /*42a0*/  UIADD3 UR4, -UR5, UR4, URZ ;  /* 0x0000000405047290 */ /* 0x000fc8000fffe13f */
[----:B------:R-:W-:-:S06]  /*42b0*/  UISETP.GT.AND UP0, UPT, UR4, 0x1, UPT ;  /* 0x000000010400788c */ /* 0x000fcc000bf04270 */
[----:B------:R-:W-:-:S13]  /*42c0*/  PLOP3.LUT P0, PT, PT, PT, UP0, 0x80, 0x0 ;  /* 0x000000000000781c */ /* 0x000fda0003f0f008 */
[----:B------:R-:W-:Y:S05]  /*42d0*/  @!P0 BRA `(.L_x_566) ;  /* 0x000002a000008947 */ /* 0x000fea0003800000 */
[----:B------:R-:W-:Y:S01]  /*42e0*/  ISETP.GE.AND P0, PT, R15, UR6, PT ;  /* 0x000000060f007c0c */ /* 0x000fe2000bf06270 */
[----:B------:R-:W0:Y:S01]  /*42f0*/  LDS R13, [R14] ;  /* 0x000000000e0d7984 */ /* 0x000e220000000800 */
[----:B------:R-:W-:-:S03]  /*4300*/  IADD3 R28, P1, R34, UR8, RZ ;  /* 0x00000008221c7c10 */ /* 0x000fc6000ff3e0ff */
[----:B------:R1:W2:Y:S08]  /*4310*/  LDS R43, [R14+0x44] ;  /* 0x000044000e2b7984 */ /* 0x0002b00000000800 */
[----:B------:R-:W0:Y:S04]  /*4320*/  @!P0 LDG.E.128 R20, [R34.64+-0x80] ;  /* 0xffff800e22148981 */ /* 0x000e28000c1e1d00 */
[----:B------:R3:W4:Y:S04]  /*4330*/  @!P0 LDG.E.128 R16, [R34.64+-0x100] ;  /* 0xffff000e22108981 */ /* 0x000728000c1e1d00 */
[----:B------:R3:W5:Y:S01]  /*4340*/  @!P0 LDG.E.128 R24, [R34.64] ;  /* 0x0000000e22188981 */ /* 0x000762000c1e1d00 */
[----:B------:R-:W-:Y:S01]  /*4350*/  IADD3.X R29, R35, UR9, RZ, P1, !PT ;  /* 0x00000009231d7c10 */ /* 0x000fe20008ffe4ff */
[----:B0-----:R-:W-:-:S02]  /*4360*/  FFMA.FTZ R37, R20, R13, R8 ;  /* 0x0000000d14257223 */ /* 0x001fc40000010008 */
[-C--:B------:R-:W-:Y:S02]  /*4370*/  FFMA.FTZ R38, R21, R13.reuse, R7 ;  /* 0x0000000d15267223 */ /* 0x080fe40000010007 */
[-C--:B---3--:R-:W-:Y:S02]  /*4380*/  FFMA.FTZ R35, R22, R13.reuse, R6 ;  /* 0x0000000d16237223 */ /* 0x088fe40000010006 */
[-C--:B------:R-:W-:Y:S02]  /*4390*/  FFMA.FTZ R36, R23, R13.reuse, R5 ;  /* 0x0000000d17247223 */ /* 0x080fe40000010005 */
[-C--:B----4-:R-:W-:Y:S01]  /*43a0*/  FFMA.FTZ R41, R16, R13.reuse, R12 ;  /* 0x0000000d10297223 */ /* 0x090fe2000001000c */
[----:B------:R-:W2:Y:S01]  /*43b0*/  @!P0 LDG.E.128 R20, [R28.64+-0x80] ;  /* 0xffff800e1c148981 */ /* 0x000ea2000c1e1d00 */
[-C--:B------:R-:W-:Y:S02]  /*43c0*/  FFMA.FTZ R42, R17, R13.reuse, R11 ;  /* 0x0000000d112a7223 */ /* 0x080fe4000001000b */
[----:B------:R-:W-:-:S02]  /*43d0*/  FFMA.FTZ R39, R18, R13, R10 ;  /* 0x0000000d12277223 */ /* 0x000fc4000001000a */
[-C--:B------:R-:W-:Y:S02]  /*43e0*/  FFMA.FTZ R40, R19, R13.reuse, R9 ;  /* 0x0000000d13287223 */ /* 0x080fe40000010009 */
[-C--:B-----5:R-:W-:Y:S01]  /*43f0*/  FFMA.FTZ R33, R24, R13.reuse, R4 ;  /* 0x0000000d18217223 */ /* 0x0a0fe20000010004 */
[----:B------:R-:W3:Y:S01]  /*4400*/  @!P0 LDG.E.128 R16, [R28.64+-0x100] ;  /* 0xffff000e1c108981 */ /* 0x000ee2000c1e1d00 */
[-C--:B------:R-:W-:Y:S02]  /*4410*/  FFMA.FTZ R32, R25, R13.reuse, R3 ;  /* 0x0000000d19207223 */ /* 0x080fe40000010003 */
[-C--:B------:R-:W-:Y:S02]  /*4420*/  FFMA.FTZ R31, R26, R13.reuse, R2 ;  /* 0x0000000d1a1f7223 */ /* 0x080fe40000010002 */
[----:B------:R-:W-:Y:S02]  /*4430*/  FFMA.FTZ R0, R27, R13, R0 ;  /* 0x0000000d1b007223 */ /* 0x000fe40000010000 */
[----:B------:R-:W4:Y:S01]  /*4440*/  @!P0 LDG.E.128 R24, [R28.64] ;  /* 0x0000000e1c188981 */ /* 0x000f22000c1e1d00 */
[----:B------:R-:W-:-:S02]  /*4450*/  IADD3 R13, R14, 0x44, RZ ;  /* 0x000000440e0d7810 */ /* 0x000fc40007ffe0ff */
[----:B------:R-:W-:Y:S01]  /*4460*/  IADD3 R34, P0, R28, UR8, RZ ;  /* 0x000000081c227c10 */ /* 0x000fe2000ff1e0ff */
[----:B------:R-:W-:Y:S01]  /*4470*/  UIADD3 UR5, UR5, 0x1, URZ ;  /* 0x0000000105057890 */ /* 0x000fe2000fffe03f */
[----:B-1----:R-:W-:Y:S01]  /*4480*/  IADD3 R14, R13, 0x44, RZ ;  /* 0x000000440d0e7810 */ /* 0x002fe20007ffe0ff */
[----:B------:R-:W-:Y:S02]  /*4490*/  UPLOP3.LUT UP1, UPT, UPT, UPT, UPT, 0x40, 0x0 ;  /* 0x000000000000789c */ /* 0x000fe40003f2e870 */
[----:B------:R-:W-:Y:S01]  /*44a0*/  UIADD3 UR5, UR5, 0x1, URZ ;  /* 0x0000000105057890 */ /* 0x000fe2000fffe03f */
[-C--:B--2---:R-:W-:Y:S01]  /*44b0*/  FFMA.FTZ R6, R22, R43.reuse, R35 ;  /* 0x0000002b16067223 */ /* 0x084fe20000010023 */
[----:B------:R-:W-:Y:S01]  /*44c0*/  IADD3.X R35, R29, UR9, RZ, P0, !PT ;  /* 0x000000091d237c10 */ /* 0x000fe200087fe4ff */
[-C--:B------:R-:W-:Y:S02]  /*44d0*/  FFMA.FTZ R8, R20, R43.reuse, R37 ;  /* 0x0000002b14087223 */ /* 0x080fe40000010025 */
[----:B------:R-:W-:-:S02]  /*44e0*/  FFMA.FTZ R7, R21, R43, R38 ;  /* 0x0000002b15077223 */ /* 0x000fc40000010026 */
[-C--:B------:R-:W-:Y:S02]  /*44f0*/  FFMA.FTZ R5, R23, R43.reuse, R36 ;  /* 0x0000002b17057223 */ /* 0x080fe40000010024 */
[-C--:B---3--:R-:W-:Y:S02]  /*4500*/  FFMA.FTZ R12, R16, R43.reuse, R41 ;  /* 0x0000002b100c7223 */ /* 0x088fe40000010029 */
[-C--:B------:R-:W-:Y:S02]  /*4510*/  FFMA.FTZ R11, R17, R43.reuse, R42 ;  /* 0x0000002b110b7223 */ /* 0x080fe4000001002a */
[-C--:B------:R-:W-:Y:S02]  /*4520*/  FFMA.FTZ R10, R18, R43.reuse, R39 ;  /* 0x0000002b120a7223 */ /* 0x080fe40000010027 */
[-C--:B------:R-:W-:Y:S02]  /*4530*/  FFMA.FTZ R9, R19, R43.reuse, R40 ;  /* 0x0000002b13097223 */ /* 0x080fe40000010028 */
[----:B----4-:R-:W-:-:S02]  /*4540*/  FFMA.FTZ R4, R24, R43, R33 ;  /* 0x0000002b18047223 */ /* 0x010fc40000010021 */
[-C--:B------:R-:W-:Y:S02]  /*4550*/  FFMA.FTZ R3, R25, R43.reuse, R32 ;  /* 0x0000002b19037223 */ /* 0x080fe40000010020 */
[-C--:B------:R-:W-:Y:S02]  /*4560*/  FFMA.FTZ R2, R26, R43.reuse, R31 ;  /* 0x0000002b1a027223 */ /* 0x080fe4000001001f */
[----:B------:R-:W-:Y:S02]  /*4570*/  FFMA.FTZ R0, R27, R43, R0 ;  /* 0x0000002b1b007223 */ /* 0x000fe40000010000 */
.L_x_566:
[----:B------:R-:W-:Y:S02]  /*4580*/  ULDC UR4, c[0x0][0x314] ;  /* 0x0000c50000047ab9 */ /* 0x000fe40000000800 */
[----:B------:R-:W-:-:S06]  /*4590*/  UISETP.LT.OR UP1, UPT, UR5, UR4, UP1 ;  /* 0x000000040500728c */ /* 0x000fcc0008f21670 */
[----:B------:R-:W-:-:S13]  /*45a0*/  PLOP3.LUT P0, PT, PT, PT, UP1, 0x80, 0x0 ;  /* 0x000000000000781c */ /* 0x000fda0003f0f018 */
[----:B------:R-:W-:Y:S05]  /*45b0*/  @!P0 BRA `(.L_x_563) ;  /* 0x0000014000008947 */ /* 0x000fea0003800000 */
[----:B------:R-:W-:Y:S01]  /*45c0*/  ISETP.GE.AND P0, PT, R15, UR6, PT ;  /* 0x000000060f007c0c */ /* 0x000fe2000bf06270 */
[----:B------:R-:W-:-:S12]  /*45d0*/  BSSY B0, `(.L_x_567) ;  /* 0x0000005000007945 */ /* 0x000fd80003800000 */
[----:B------:R-:W-:Y:S05]  /*45e0*/  @P0 BRA `(.L_x_568) ;  /* 0x0000003000000947 */ /* 0x000fea0003800000 */
[----:B------:R0:W5:Y:S04]  /*45f0*/  LDG.E.128 R16, [R34.64+-0x100] ;  /* 0xffff000e22107981 */ /* 0x000168000c1e1d00 */
[----:B------:R0:W5:Y:S04]  /*4600*/  LDG.E.128 R20, [R34.64+-0x80] ;  /* 0xffff800e22147981 */ /* 0x000168000c1e1d00 */
[----:B------:R0:W5:Y:S02]  /*4610*/  LDG.E.128 R24, [R34.64] ;  /* 0x0000000e22187981 */ /* 0x000164000c1e1d00 */
.L_x_568:
[----:B------:R-:W-:Y:S05]  /*4620*/  BSYNC B0 ;  /* 0x0000000000007941 */ /* 0x000fea0003800000 */
.L_x_567:
        /* <DEDUP_REMOVED lines=13> */
.L_x_563:
[----:B------:R-:W-:Y:S02]  /*4700*/  IADD3 R15, R15, UR11, RZ ;  /* 0x0000000b0f0f7c10 */ /* 0x000fe4000fffe0ff */
[----:B------:R-:W-:-:S02]  /*4710*/  F2FP.PACK_AB R13, R9, R10 ;  /* 0x0000000a090d723e */ /* 0x000fc400000000ff */
[----:B------:R-:W-:Y:S02]  /*4720*/  ISETP.GE.AND P0, PT, R15, UR12, PT ;  /* 0x0000000c0f007c0c */ /* 0x000fe4000bf06270 */
        /* <DEDUP_REMOVED lines=92> */
        .weak           $__internal_11_$__cuda_sm20_div_s64
        .type           $__internal_11_$__cuda_sm20_div_s64,@function
        .size           $__internal_11_$__cuda_sm20_div_s64,(.L_x_6075 - $__internal_11_$__cuda_sm20_div_s64)
$__internal_11_$__cuda_sm20_div_s64:
        /* <DEDUP_REMOVED lines=32> */
[----:B------:R-:W-:-:S03]  /*4ef0*/  SEL R19, R19, R26, !P2 ;  /* 0x0000001a13137207 */ /* 0x000fc60005000000 */
[C---:B------:R-:W-:Y:S02]  /*4f00*/  IMAD R21, R29.reuse, R20, RZ ;  /* 0x000000141d157224 */ /* 0x040fe400078e02ff */
[----:B------:R-:W-:-:S04]  /*4f10*/  IMAD.HI.U32 R18, P4, R29, R18, R48 ;  /* 0x000000121d127227 */ /* 0x000fc80007880030 */
[----:B------:R-:W-:Y:S01]  /*4f20*/  IMAD.HI.U32 R20, R29, R20, RZ ;  /* 0x000000141d147227 */ /* 0x000fe200078e00ff */
[----:B------:R-:W-:-:S03]  /*4f30*/  IADD3 R21, P3, R21, R18, RZ ;  /* 0x0000001215157210 */ /* 0x000fc60007f7e0ff */
[----:B------:R-:W-:Y:S02]  /*4f40*/  IMAD.X R18, RZ, RZ, ~R17, P0 ;  /* 0x000000ffff127224 */ /* 0x000fe400000e0e11 */
[----:B------:R-:W-:-:S03]  /*4f50*/  IMAD.HI.U32 R48, R21, R19, RZ ;  /* 0x0000001315307227 */ /* 0x000fc600078e00ff */
[----:B------:R-:W-:Y:S01]  /*4f60*/  SEL R18, R18, R17, !P2 ;  /* 0x0000001112127207 */ /* 0x000fe20005000000 */
[----:B------:R-:W-:Y:S02]  /*4f70*/  IMAD.X R29, R20, 0x1, R29, P5 ;  /* 0x00000001141d7824 */ /* 0x000fe400028e061d */
[----:B------:R-:W-:-:S03]  /*4f80*/  IMAD.MOV.U32 R49, RZ, RZ, RZ ;  /* 0x000000ffff317224 */ /* 0x000fc600078e00ff */
[----:B------:R-:W-:Y:S01]  /*4f90*/  IADD3.X R29, RZ, RZ, R29, P3, P4 ;  /* 0x000000ffff1d7210 */ /* 0x000fe20001fe841d */
        /* <DEDUP_REMOVED lines=20> */
[----:B------:R-:W-:Y:S02]  /*50e0*/  ISETP.GE.U32.AND P0, PT, R20, R38, PT ;  /* 0x000000261400720c */ /* 0x000fe40003f06070 */
[----:B------:R-:W-:Y:S02]  /*50f0*/  SEL R19, R19, R18, P3 ;  /* 0x0000001213137207 */ /* 0x000fe40001800000 */
[----:B------:R-:W-:Y:S02]  /*5100*/  SEL R21, R21, R26, P3 ;  /* 0x0000001a15157207 */ /* 0x000fe40001800000 */
[----:B------:R-:W-:-:S02]  /*5110*/  IADD3 R29, P2, R28, 0x1, RZ ;  /* 0x000000011c1d7810 */ /* 0x000fc40007f5e0ff */
[----:B------:R-:W-:Y:S02]  /*5120*/  ISETP.GE.U32.AND.EX P0, PT, R19, R39, PT, P0 ;  /* 0x000000271300720c */ /* 0x000fe40003f06100 */
[-C--:B------:R-:W-:Y:S02]  /*5130*/  IADD3.X R18, RZ, R21.reuse, RZ, P2, !PT ;  /* 0x00000015ff127210 */ /* 0x080fe400017fe4ff */
[----:B------:R-:W-:Y:S02]  /*5140*/  SEL R29, R29, R28, P0 ;  /* 0x0000001c1d1d7207 */ /* 0x000fe40000000000 */
[----:B------:R-:W-:Y:S02]  /*5150*/  SEL R21, R18, R21, P0 ;  /* 0x0000001512157207 */ /* 0x000fe40000000000 */
[----:B------:R-:W-:Y:S02]  /*5160*/  IADD3 R18, P2, RZ, -R29, RZ ;  /* 0x8000001dff127210 */ /* 0x000fe40007f5e0ff */
[----:B------:R-:W-:-:S02]  /*5170*/  LOP3.LUT R19, R23, R17, RZ, 0x3c, !PT ;  /* 0x0000001117137212 */ /* 0x000fc400078e3cff */
[----:B------:R-:W-:Y:S01]  /*5180*/  ISETP.NE.U32.AND P0, PT, R24, RZ, PT ;  /* 0x000000ff1800720c */ /* 0x000fe20003f05070 */
[----:B------:R-:W-:Y:S01]  /*5190*/  IMAD.X R20, RZ, RZ, ~R21, P2 ;  /* 0x000000ffff147224 */ /* 0x000fe200010e0e15 */
[----:B------:R-:W-:Y:S02]  /*51a0*/  ISETP.GE.AND P3, PT, R19, RZ, PT ;  /* 0x000000ff1300720c */ /* 0x000fe40003f66270 */
[----:B------:R-:W-:Y:S02]  /*51b0*/  ISETP.NE.AND.EX P0, PT, R23, RZ, PT, P0 ;  /* 0x000000ff1700720c */ /* 0x000fe40003f05300 */
[----:B------:R-:W-:Y:S01]  /*51c0*/  SEL R20, R20, R21, !P3 ;  /* 0x0000001514147207 */ /* 0x000fe20005800000 */
[----:B------:R-:W-:Y:S01]  /*51d0*/  IMAD.MOV.U32 R21, RZ, RZ, 0x0 ;  /* 0x00000000ff157424 */ /* 0x000fe200078e00ff */
[----:B------:R-:W-:Y:S02]  /*51e0*/  SEL R18, R18, R29, !P3 ;  /* 0x0000001d12127207 */ /* 0x000fe40005800000 */
[----:B------:R-:W-:Y:S01]  /*51f0*/  SEL R19, R20, 0xffffffff, P0 ;  /* 0xffffffff14137807 */ /* 0x000fe20000000000 */
[----:B------:R-:W-:Y:S01]  /*5200*/  IMAD.MOV.U32 R20, RZ, RZ, R22 ;  /* 0x000000ffff147224 */ /* 0x000fe200078e0016 */
[----:B------:R-:W-:-:S03]  /*5210*/  SEL R18, R18, 0xffffffff, P0 ;  /* 0xffffffff12127807 */ /* 0x000fc60000000000 */
[----:B------:R-:W-:Y:S05]  /*5220*/  RET.REL.NODEC R20 `(_ZN5flash32flash_fwd_splitkv_combine_kernelI23Flash_fwd_kernel_traitsILi96ELi64ELi128ELi4ELb0ELb0EN7cutlass6half_tE19Flash_kernel_traitsILi96ELi64ELi128ELi4ES3_EELi16ELi3ELb1EEEvNS_16Flash_fwd_paramsE) ;  /* 0xffffadd014007950 */ /* 0x000fea0003c3ffff */
.L_x_569:
        /* <DEDUP_REMOVED lines=13> */
.L_x_6075:


//--------------------- .text._ZN5flash32flash_fwd_splitkv_combine_kernelI23Flash_fwd_kernel_traitsILi96ELi64ELi128ELi4ELb0ELb0EN7cutlass6half_tE19Flash_kernel_traitsILi96ELi64ELi128ELi4ES3_EELi16ELi2ELb1EEEvNS_16Flash_fwd_paramsE --------------------------
	.section	.text._ZN5flash32flash_fwd_splitkv_combine_kernelI23Flash_fwd_kernel_traitsILi96ELi64ELi128ELi4ELb0ELb0EN7cutlass6half_tE19Flash_kernel_traitsILi96ELi64ELi128ELi4ES3_EELi16ELi2ELb1EEEvNS_16Flash_fwd_paramsE,"ax",@progbits
	.sectioninfo	@"SHI_REGISTERS=54"
	.align	128
        .global         _ZN5flash32flash_fwd_splitkv_combine_kernelI23Flash_fwd_kernel_traitsILi96ELi64ELi128ELi4ELb0ELb0EN7cutlass6half_tE19Flash_kernel_traitsILi96ELi64ELi128ELi4ES3_EELi16ELi2ELb1EEEvNS_16Flash_fwd_paramsE
        .type           _ZN5flash32flash_fwd_splitkv_combine_kernelI23Flash_fwd_kernel_traitsILi96ELi64ELi128ELi4ELb0ELb0EN7cutlass6half_tE19Flash_kernel_traitsILi96ELi64ELi128ELi4ES3_EELi16ELi2ELb1EEEvNS_16Flash_fwd_paramsE,@function
        .size           _ZN5flash32flash_fwd_splitkv_combine_kernelI23Flash_fwd_kernel_traitsILi96ELi64ELi128ELi4ELb0ELb0EN7cutlass6half_tE19Flash_kernel_traitsILi96ELi64ELi128ELi4ES3_EELi16ELi2ELb1EEEvNS_16Flash_fwd_paramsE,(.L_x_6076 - _ZN5flash32flash_fwd_splitkv_combine_kernelI23Flash_fwd_kernel_traitsILi96ELi64ELi128ELi4ELb0ELb0EN7cutlass6half_tE19Flash_kernel_traitsILi96ELi64ELi128ELi4ES3_EELi16ELi2ELb1EEEvNS_16Flash_fwd_paramsE)
        .other          _ZN5flash32flash_fwd_splitkv_combine_kernelI23Flash_fwd_kernel_traitsILi96ELi64ELi128ELi4ELb0ELb0EN7cutlass6half_tE19Flash_kernel_traitsILi96ELi64ELi128ELi4ES3_EELi16ELi2ELb1EEEvNS_16Flash_fwd_paramsE,@"STO_CUDA_ENTRY STV_DEFAULT"
_ZN5flash32flash_fwd_splitkv_combine_kernelI23Flash_fwd_kernel_traitsILi96ELi64ELi128ELi4ELb0ELb0EN7cutlass6half_tE19Flash_kernel_traitsILi96ELi64ELi128ELi4ES3_EELi16ELi2ELb1EEEvNS_16Flash_fwd_paramsE:
.text._ZN5flash32flash_fwd_splitkv_combine_kernelI23Flash_fwd_kernel_traitsILi96ELi64ELi128ELi4ELb0ELb0EN7cutlass6half_tE19Flash_kernel_traitsILi96ELi64ELi128ELi4ES3_EELi16ELi2ELb1EEEvNS_16Flash_fwd_paramsE:
        /* <DEDUP_REMOVED lines=23> */
[----:B------:R-:W-:Y:S05]  /*0170*/  CALL.REL.NOINC `($__internal_12_$__cuda_sm20_div_s64) ;  /* 0x00004b5000007944 */ /* 0x000fea0003c00000 */
[----:B------:R-:W-:Y:S05]  /*0180*/  BRA `(.L_x_571) ;  /* 0x0000018000007947 */ /* 0x000fea0003800000 */
.L_x_570:
        /* <DEDUP_REMOVED lines=24> */
.L_x_571:
        /* <DEDUP_REMOVED lines=11> */
[----:B------:R-:W-:Y:S05]  /*03c0*/  CALL.REL.NOINC `($__internal_12_$__cuda_sm20_div_s64) ;  /* 0x0000490000007944 */ /* 0x000fea0003c00000 */
[----:B------:R-:W-:Y:S02]  /*03d0*/  MOV R6, R18 ;  /* 0x0000001200067202 */ /* 0x000fe40000000f00 */
[----:B------:R-:W-:Y:S01]  /*03e0*/  MOV R7, R19 ;  /* 0x0000001300077202 */ /* 0x000fe20000000f00 */
[----:B------:R-:W-:Y:S05]  /*03f0*/  BRA `(.L_x_574) ;  /* 0x0000013000007947 */ /* 0x000fea0003800000 */
.L_x_573:
        /* <DEDUP_REMOVED lines=19> */
.L_x_574:
[----:B------:R-:W-:Y:S05]  /*0530*/  BSYNC B0 ;  /* 0x0000000000007941 */ /* 0x000fea0003800000 */
.L_x_572:
[----:B------:R-:W-:Y:S01]  /*0540*/  IABS R5, c[0x0][0x214] ;  /* 0x0000850000057a13 */ /* 0x000fe20000000000 */
[----:B------:R-:W-:Y:S01]  /*0550*/  IMAD.MOV.U32 R0, RZ, RZ, c[0x0][0x214] ;  /* 0x00008500ff007624 */ /* 0x000fe200078e00ff */
[----:B------:R-:W-:Y:S02]  /*0560*/  BSSY B0, `(.L_x_575) ;  /* 0x000003b000007945 */ /* 0x000fe40003800000 */
[----:B------:R-:W0:Y:S02]  /*0570*/  I2F.RP R10, R5 ;  /* 0x00000005000a7306 */ /* 0x000e240000209400 */
[----:B------:R-:W-:-:S06]  /*0580*/  IADD3 R0, R5, -0x1, R0 ;  /* 0xffffffff05007810 */ /* 0x000fcc0007ffe000 */
        /* <DEDUP_REMOVED lines=35> */
[----:B------:R-:W-:Y:S05]  /*07c0*/  CALL.REL.NOINC `($__internal_12_$__cuda_sm20_div_s64) ;  /* 0x0000450000007944 */ /* 0x000fea0003c00000 */
[----:B------:R-:W-:Y:S05]  /*07d0*/  BRA `(.L_x_577) ;  /* 0x0000013000007947 */ /* 0x000fea0003800000 */
.L_x_576:
        /* <DEDUP_REMOVED lines=19> */
.L_x_577:
[----:B------:R-:W-:Y:S05]  /*0910*/  BSYNC B0 ;  /* 0x0000000000007941 */ /* 0x000fea0003800000 */
.L_x_575:
        /* <DEDUP_REMOVED lines=73> */
[----:B------:R-:W-:Y:S02]  /*0db0*/  MOV R34, R18 ;  /* 0x0000001200227202 */ /* 0x000fe40000000f00 */
[----:B------:R-:W-:Y:S01]  /*0dc0*/  MOV R35, R19 ;  /* 0x0000001300237202 */ /* 0x000fe20000000f00 */
[----:B------:R-:W-:Y:S05]  /*0dd0*/  BRA `(.L_x_580) ;  /* 0x0000013000007947 */ /* 0x000fea0003800000 */
.L_x_579:
        /* <DEDUP_REMOVED lines=19> */
.L_x_580:
[----:B------:R-:W-:Y:S05]  /*0f10*/  BSYNC B0 ;  /* 0x0000000000007941 */ /* 0x000fea0003800000 */
.L_x_578:
[-C--:B------:R-:W-:Y:S01]  /*0f20*/  IABS R16, R3.reuse ;  /* 0x0000000300107213 */ /* 0x080fe20000000000 */
[----:B------:R-:W-:Y:S01]  /*0f30*/  IMAD.MOV.U32 R5, RZ, RZ, 0x1 ;  /* 0x00000001ff057424 */ /* 0x000fe200078e00ff */
[----:B------:R-:W-:Y:S01]  /*0f40*/  IABS R8, R3 ;  /* 0x0000000300087213 */ /* 0x000fe20000000000 */
[----:B------:R-:W-:Y:S01]  /*0f50*/  BSSY B0, `(.L_x_581) ;  /* 0x000003b000007945 */ /* 0x000fe20003800000 */
[----:B------:R-:W0:Y:S02]  /*0f60*/  I2F.RP R11, R16 ;  /* 0x00000010000b7306 */ /* 0x000e240000209400 */
[----:B------:R-:W-:Y:S01]  /*0f70*/  IADD3 R5, R16, c[0x0][0x214], -R5 ;  /* 0x0000850010057a10 */ /* 0x000fe20007ffe805 */
        /* <DEDUP_REMOVED lines=37> */
.L_x_582:
        /* <DEDUP_REMOVED lines=19> */
.L_x_583:
[----:B------:R-:W-:Y:S05]  /*1300*/  BSYNC B0 ;  /* 0x0000000000007941 */ /* 0x000fea0003800000 */
.L_x_581:
        /* <DEDUP_REMOVED lines=132> */
.L_x_585:
[----:B------:R-:W-:Y:S05]  /*1b50*/  BSYNC B0 ;  /* 0x0000000000007941 */ /* 0x000fea0003800000 */
.L_x_584:
        /* <DEDUP_REMOVED lines=14> */
[----:B------:R-:W-:Y:S06]  /*1c40*/  BAR.SYNC.DEFER_BLOCKING 0x0 ;  /* 0x0000000000007b1d */ /* 0x000fec0000010000 */
[----:B------:R1:W2:Y:S02]  /*1c50*/  @!P0 LDS R30, [R18] ;  /* 0x00000000121e8984 */ /* 0x0002a40000000800 */
[----:B-1----:R-:W-:Y:S02]  /*1c60*/  SHF.R.S32.HI R18, RZ, 0x1f, R3 ;  /* 0x0000001fff127819 */ /* 0x002fe40000011403 */
[----:B--2---:R-:W1:Y:S02]  /*1c70*/  SHFL.BFLY PT, R25, R30, 0x2, 0x1f ;  /* 0x0c401f001e197f89 */ /* 0x004e6400000e0000 */
[----:B-1----:R-:W-:-:S05]  /*1c80*/  FMNMX.FTZ R25, R25, R30, !PT ;  /* 0x0000001e19197209 */ /* 0x002fca0007810000 */
[----:B------:R-:W1:Y:S02]  /*1c90*/  SHFL.BFLY PT, R6, R25, 0x1, 0x1f ;  /* 0x0c201f0019067f89 */ /* 0x000e6400000e0000 */
[----:B-1----:R-:W-:-:S04]  /*1ca0*/  FMNMX.FTZ R6, R25, R6, !PT ;  /* 0x0000000619067209 */ /* 0x002fc80007810000 */
[----:B------:R-:W-:-:S04]  /*1cb0*/  FSETP.NEU.FTZ.AND P0, PT, R6, -INF , PT ;  /* 0xff8000000600780b */ /* 0x000fc80003f1d000 */
[----:B------:R-:W-:-:S05]  /*1cc0*/  FSEL R19, R6, RZ, P0 ;  /* 0x000000ff06137208 */ /* 0x000fca0000000000 */
[----:B0-----:R-:W-:-:S04]  /*1cd0*/  FADD.FTZ R20, -R19, R30 ;  /* 0x0000001e13147221 */ /* 0x001fc80000010100 */
[----:B------:R-:W-:-:S06]  /*1ce0*/  FMUL.FTZ R20, R20, 1.4426950216293334961 ;  /* 0x3fb8aa3b14147820 */ /* 0x000fcc0000410000 */
[----:B------:R-:W0:Y:S02]  /*1cf0*/  MUFU.EX2 R20, R20 ;  /* 0x0000001400147308 */ /* 0x000e240000000800 */
[----:B0-----:R-:W0:Y:S02]  /*1d00*/  SHFL.BFLY PT, R21, R20, 0x2, 0x1f ;  /* 0x0c401f0014157f89 */ /* 0x001e2400000e0000 */
        /* <DEDUP_REMOVED lines=48> */
[----:B------:R-:W-:Y:S05]  /*2010*/  CALL.REL.NOINC `($__internal_12_$__cuda_sm20_div_s64) ;  /* 0x00002cb000007944 */ /* 0x000fea0003c00000 */
        /* <DEDUP_REMOVED lines=9> */
.L_x_590:
        /* <DEDUP_REMOVED lines=22> */
.L_x_591:
[----:B------:R-:W-:Y:S05]  /*2210*/  BSYNC B0 ;  /* 0x0000000000007941 */ /* 0x000fea0003800000 */
.L_x_589:
        /* <DEDUP_REMOVED lines=8> */
[----:B------:R-:W-:Y:S05]  /*22a0*/  CALL.REL.NOINC `($__internal_12_$__cuda_sm20_div_s64) ;  /* 0x00002a2000007944 */ /* 0x000fea0003c00000 */
        /* <DEDUP_REMOVED lines=10> */
.L_x_593:
        /* <DEDUP_REMOVED lines=22> */
.L_x_594:
[----:B------:R-:W-:Y:S05]  /*24b0*/  BSYNC B0 ;  /* 0x0000000000007941 */ /* 0x000fea0003800000 */
.L_x_592:
        /* <DEDUP_REMOVED lines=11> */
[----:B------:R-:W-:Y:S05]  /*2570*/  CALL.REL.NOINC `($__internal_12_$__cuda_sm20_div_s64) ;  /* 0x0000275000007944 */ /* 0x000fea0003c00000 */
[----:B------:R-:W-:-:S04]  /*2580*/  IADD3 R17, P0, RZ, -R18, RZ ;  /* 0x80000012ff117210 */ /* 0x000fc80007f1e0ff */
[----:B------:R-:W-:Y:S01]  /*2590*/  IADD3.X R16, RZ, ~R19, RZ, P0, !PT ;  /* 0x80000013ff107210 */ /* 0x000fe200007fe4ff */
[----:B------:R-:W-:-:S04]  /*25a0*/  IMAD.WIDE.U32 R36, R5, R17, R36 ;  /* 0x0000001105247225 */ /* 0x000fc800078e0024 */
[----:B------:R-:W-:-:S04]  /*25b0*/  IMAD R16, R16, R5, RZ ;  /* 0x0000000510107224 */ /* 0x000fc800078e02ff */
[----:B------:R-:W-:-:S05]  /*25c0*/  IMAD R4, R4, R17, R16 ;  /* 0x0000001104047224 */ /* 0x000fca00078e0210 */
[----:B------:R-:W-:Y:S01]  /*25d0*/  IADD3 R4, R37, R4, RZ ;  /* 0x0000000425047210 */ /* 0x000fe20007ffe0ff */
[----:B------:R-:W-:Y:S05]  /*25e0*/  BRA `(.L_x_597) ;  /* 0x0000016000007947 */ /* 0x000fea0003800000 */
.L_x_596:
        /* <DEDUP_REMOVED lines=22> */
.L_x_597:
[----:B------:R-:W-:Y:S05]  /*2750*/  BSYNC B0 ;  /* 0x0000000000007941 */ /* 0x000fea0003800000 */
.L_x_595:
        /* <DEDUP_REMOVED lines=38> */
[----:B------:R-:W-:Y:S05]  /*29c0*/  CALL.REL.NOINC `($__internal_12_$__cuda_sm20_div_s64) ;  /* 0x0000230000007944 */ /* 0x000fea0003c00000 */
        /* <DEDUP_REMOVED lines=12> */
.L_x_599:
        /* <DEDUP_REMOVED lines=23> */
.L_x_600:
[----:B------:R-:W-:Y:S05]  /*2c00*/  BSYNC B0 ;  /* 0x0000000000007941 */ /* 0x000fea0003800000 */
.L_x_598:
        /* <DEDUP_REMOVED lines=18> */
.L_x_602:
        /* <DEDUP_REMOVED lines=22> */
.L_x_603:
[----:B------:R-:W-:Y:S05]  /*2e90*/  BSYNC B0 ;  /* 0x0000000000007941 */ /* 0x000fea0003800000 */
.L_x_601:
        /* <DEDUP_REMOVED lines=20> */
.L_x_605:
        /* <DEDUP_REMOVED lines=23> */
.L_x_606:
[----:B------:R-:W-:Y:S05]  /*3150*/  BSYNC B0 ;  /* 0x0000000000007941 */ /* 0x000fea0003800000 */
.L_x_604:
        /* <DEDUP_REMOVED lines=25> */
[----:B------:R-:W-:Y:S05]  /*32f0*/  CALL.REL.NOINC `($__internal_12_$__cuda_sm20_div_s64) ;  /* 0x000019d000007944 */ /* 0x000fea0003c00000 */
        /* <DEDUP_REMOVED lines=12> */
.L_x_608:
        /* <DEDUP_REMOVED lines=23> */
.L_x_609:
[----:B------:R-:W-:Y:S05]  /*3530*/  BSYNC B0 ;  /* 0x0000000000007941 */ /* 0x000fea0003800000 */
.L_x_607:
        /* <DEDUP_REMOVED lines=29> */
.L_x_611:
        /* <DEDUP_REMOVED lines=23> */
.L_x_612:
[----:B------:R-:W-:Y:S05]  /*3880*/  BSYNC B0 ;  /* 0x0000000000007941 */ /* 0x000fea0003800000 */
.L_x_610:
        /* <DEDUP_REMOVED lines=20> */
.L_x_588:
[----:B------:R-:W-:-:S04]  /*39d0*/  LEA R2, P0, R32, c[0x0][0x200], 0x2 ;  /* 0x0000800020027a11 */ /* 0x000fc800078010ff */
[----:B------:R-:W-:-:S05]  /*39e0*/  LEA.HI.X R3, R32, c[0x0][0x204], R33, 0x2, P0 ;  /* 0x0000810020037a11 */ /* 0x000fca00000f1421 */
[----:B------:R0:W-:Y:S04]  /*39f0*/  STG.E [R2.64], R27 ;  /* 0x0000001b02007986 */ /* 0x0001e8000c10190e */
.L_x_587:
[----:B------:R-:W-:Y:S05]  /*3a00*/  BSYNC B1 ;  /* 0x0000000000017941 */ /* 0x000fea0003800000 */
.L_x_586:
[----:B------:R-:W1:Y:S01]  /*3a10*/  S2R R29, SR_TID.X ;  /* 0x00000000001d7919 */ /* 0x000e620000002100 */
[----:B------:R-:W-:Y:S01]  /*3a20*/  IMAD.MOV.U32 R15, RZ, RZ, c[0x0][0x314] ;  /* 0x0000c500ff0f7624 */ /* 0x000fe200078e00ff */
[----:B------:R-:W-:Y:S01]  /*3a30*/  CS2R R4, SRZ ;  /* 0x0000000000047805 */ /* 0x000fe2000001ff00 */
[----:B------:R-:W-:Y:S01]  /*3a40*/  CS2R R6, SRZ ;  /* 0x0000000000067805 */ /* 0x000fe2000001ff00 */
[----:B------:R-:W-:Y:S01]  /*3a50*/  CS2R R10, SRZ ;  /* 0x00000000000a7805 */ /* 0x000fe2000001ff00 */
[----:B------:R-:W-:Y:S01]  /*3a60*/  IMAD.MOV.U32 R12, RZ, RZ, RZ ;  /* 0x000000ffff0c7224 */ /* 0x000fe200078e00ff */
[----:B-1----:R-:W-:-:S04]  /*3a70*/  SHF.R.S32.HI R28, RZ, 0x1f, R29 ;  /* 0x0000001fff1c7819 */ /* 0x002fc8000001141d */
[CC--:B0-----:R-:W-:Y:S02]  /*3a80*/  LEA.HI R2, R28.reuse, R29.reuse, RZ, 0x2 ;  /* 0x0000001d1c027211 */ /* 0x0c1fe400078f10ff */
[----:B------:R-:W-:Y:S02]  /*3a90*/  LEA.HI R28, R28, R29, RZ, 0x3 ;  /* 0x0000001d1c1c7211 */ /* 0x000fe400078f18ff */
[----:B------:R-:W-:-:S05]  /*3aa0*/  LOP3.LUT R2, R2, 0xfffffffc, RZ, 0xc0, !PT ;  /* 0xfffffffc02027812 */ /* 0x000fca00078ec0ff */
[----:B------:R-:W-:-:S05]  /*3ab0*/  IMAD.IADD R0, R29, 0x1, -R2 ;  /* 0x000000011d007824 */ /* 0x000fca00078e0a02 */
[----:B------:R-:W-:-:S04]  /*3ac0*/  ISETP.GE.AND P0, PT, R0, c[0x0][0x314], PT ;  /* 0x0000c50000007a0c */ /* 0x000fc80003f06270 */
[----:B------:R-:W-:-:S13]  /*3ad0*/  ISETP.GT.OR P0, PT, R29, 0x3f, P0 ;  /* 0x0000003f1d00780c */ /* 0x000fda0000704670 */
[----:B------:R-:W-:Y:S02]  /*3ae0*/  @!P0 FADD.FTZ R8, -R27, R30 ;  /* 0x0000001e1b088221 */ /* 0x000fe40000010100 */
[----:B------:R-:W-:Y:S01]  /*3af0*/  @!P0 IMAD R9, R0, 0x44, R2 ;  /* 0x0000004400098824 */ /* 0x000fe200078e0202 */
[----:B------:R-:W-:Y:S01]  /*3b00*/  LOP3.LUT R0, R28, 0x3ffffff8, RZ, 0xc0, !PT ;  /* 0x3ffffff81c007812 */ /* 0x000fe200078ec0ff */
[----:B------:R-:W-:Y:S01]  /*3b10*/  @!P0 FMUL.FTZ R8, R8, 1.4426950216293334961 ;  /* 0x3fb8aa3b08088820 */ /* 0x000fe20000410000 */
[----:B------:R-:W-:Y:S01]  /*3b20*/  CS2R R2, SRZ ;  /* 0x0000000000027805 */ /* 0x000fe2000001ff00 */
[----:B------:R-:W-:Y:S02]  /*3b30*/  SHF.R.S32.HI R28, RZ, 0x3, R28 ;  /* 0x00000003ff1c7819 */ /* 0x000fe4000001141c */
[----:B------:R-:W-:Y:S02]  /*3b40*/  IMAD.IADD R29, R29, 0x1, -R0 ;  /* 0x000000011d1d7824 */ /* 0x000fe400078e0a00 */
[----:B------:R-:W0:Y:S01]  /*3b50*/  @!P0 MUFU.EX2 R8, R8 ;  /* 0x0000000800088308 */ /* 0x000e220000000800 */
[----:B------:R-:W-:-:S02]  /*3b60*/  IMAD.MOV.U32 R0, RZ, RZ, RZ ;  /* 0x000000ffff007224 */ /* 0x000fc400078e00ff */
[----:B------:R-:W-:Y:S01]  /*3b70*/  IMAD.SHL.U32 R29, R29, 0x4, RZ ;  /* 0x000000041d1d7824 */ /* 0x000fe200078e00ff */
[----:B0-----:R0:W-:Y:S04]  /*3b80*/  @!P0 STS [R9], R8 ;  /* 0x0000000809008388 */ /* 0x0011e80000000800 */
        /* <DEDUP_REMOVED lines=33> */
.L_x_615:
        /* <DEDUP_REMOVED lines=77> */
.L_x_614:
        /* <DEDUP_REMOVED lines=9> */
[----:B------:R-:W0:Y:S04]  /*4300*/  @!P0 LDG.E.128 R24, [R32.64] ;  /* 0x0000000e20188981 */ /* 0x000e28000c1e1d00 */
[----:B------:R0:W3:Y:S04]  /*4310*/  @!P0 LDG.E.128 R16, [R32.64+-0x100] ;  /* 0xffff000e20108981 */ /* 0x0000e8000c1e1d00 */
[----:B------:R0:W4:Y:S01]  /*4320*/  @!P0 LDG.E.128 R20, [R32.64+-0x80] ;  /* 0xffff800e20148981 */ /* 0x000122000c1e1d00 */
[----:B------:R-:W-:Y:S01]  /*4330*/  IADD3.X R31, R33, UR9, RZ, P1, !PT ;  /* 0x00000009211f7c10 */ /* 0x000fe20008ffe4ff */
[----:B0-----:R-:W-:-:S02]  /*4340*/  FFMA.FTZ R33, R24, R13, R4 ;  /* 0x0000000d18217223 */ /* 0x001fc40000010004 */
[-C--:B------:R-:W-:Y:S02]  /*4350*/  FFMA.FTZ R34, R25, R13.reuse, R3 ;  /* 0x0000000d19227223 */ /* 0x080fe40000010003 */
[-C--:B------:R-:W-:Y:S02]  /*4360*/  FFMA.FTZ R15, R26, R13.reuse, R2 ;  /* 0x0000000d1a0f7223 */ /* 0x080fe40000010002 */
[-C--:B------:R-:W-:Y:S02]  /*4370*/  FFMA.FTZ R0, R27, R13.reuse, R0 ;  /* 0x0000000d1b007223 */ /* 0x080fe40000010000 */
[-C--:B---3--:R-:W-:Y:S01]  /*4380*/  FFMA.FTZ R41, R16, R13.reuse, R12 ;  /* 0x0000000d10297223 */ /* 0x088fe2000001000c */
[----:B------:R-:W2:Y:S01]  /*4390*/  @!P0 LDG.E.128 R24, [R30.64] ;  /* 0x0000000e1e188981 */ /* 0x000ea2000c1e1d00 */
[-C--:B------:R-:W-:Y:S02]  /*43a0*/  FFMA.FTZ R42, R17, R13.reuse, R11 ;  /* 0x0000000d112a7223 */ /* 0x080fe4000001000b */
[----:B------:R-:W-:-:S02]  /*43b0*/  FFMA.FTZ R39, R18, R13, R10 ;  /* 0x0000000d12277223 */ /* 0x000fc4000001000a */
[-C--:B------:R-:W-:Y:S02]  /*43c0*/  FFMA.FTZ R40, R19, R13.reuse, R9 ;  /* 0x0000000d13287223 */ /* 0x080fe40000010009 */
[-C--:B----4-:R-:W-:Y:S01]  /*43d0*/  FFMA.FTZ R37, R20, R13.reuse, R8 ;  /* 0x0000000d14257223 */ /* 0x090fe20000010008 */
[----:B------:R-:W3:Y:S01]  /*43e0*/  @!P0 LDG.E.128 R16, [R30.64+-0x100] ;  /* 0xffff000e1e108981 */ /* 0x000ee2000c1e1d00 */
[-C--:B------:R-:W-:Y:S02]  /*43f0*/  FFMA.FTZ R38, R21, R13.reuse, R7 ;  /* 0x0000000d15267223 */ /* 0x080fe40000010007 */
[-C--:B------:R-:W-:Y:S02]  /*4400*/  FFMA.FTZ R35, R22, R13.reuse, R6 ;  /* 0x0000000d16237223 */ /* 0x080fe40000010006 */
[----:B------:R-:W-:Y:S02]  /*4410*/  FFMA.FTZ R36, R23, R13, R5 ;  /* 0x0000000d17247223 */ /* 0x000fe40000010005 */
[----:B------:R-:W4:Y:S01]  /*4420*/  @!P0 LDG.E.128 R20, [R30.64+-0x80] ;  /* 0xffff800e1e148981 */ /* 0x000f22000c1e1d00 */
        /* <DEDUP_REMOVED lines=19> */
.L_x_616:
        /* <DEDUP_REMOVED lines=10> */
.L_x_618:
[----:B------:R-:W-:Y:S05]  /*4600*/  BSYNC B0 ;  /* 0x0000000000007941 */ /* 0x000fea0003800000 */
.L_x_617:
        /* <DEDUP_REMOVED lines=13> */
.L_x_613:
        /* <DEDUP_REMOVED lines=72> */
[----:B------:R-:W-:Y:S01]  /*4b60*/  IMAD.IADD R15, R15, 0x1, R11 ;  /* 0x000000010f0f7824 */ /* 0x000fe200078e020b */
[----:B------:R-:W-:Y:S01]  /*4b70*/  IADD3 R11, R29, 0x40, RZ ;  /* 0x000000401d0b7810 */ /* 0x000fe20007ffe0ff */
        /* <DEDUP_REMOVED lines=21> */
        .weak           $__internal_12_$__cuda_sm20_div_s64
        .type           $__internal_12_$__cuda_sm20_div_s64,@function
        .size           $__internal_12_$__cuda_sm20_div_s64,(.L_x_6076 - $__internal_12_$__cuda_sm20_div_s64)
$__internal_12_$__cuda_sm20_div_s64:
        /* <DEDUP_REMOVED lines=83> */
[----:B------:R-:W-:Y:S05]  /*5200*/  RET.REL.NODEC R20 `(_ZN5flash32flash_fwd_splitkv_combine_kernelI23Flash_fwd_kernel_traitsILi96ELi64ELi128ELi4ELb0ELb0EN7cutlass6half_tE19Flash_kernel_traitsILi96ELi64ELi128ELi4ES3_EELi16ELi2ELb1EEEvNS_16Flash_fwd_paramsE) ;  /* 0xffffadf014007950 */ /* 0x000fea0003c3ffff */
.L_x_619:
        /* <DEDUP_REMOVED lines=15> */
.L_x_6076:


//--------------------- .text._ZN5flash32flash_fwd_splitkv_combine_kernelI23Flash_fwd_kernel_traitsILi96ELi64ELi128ELi4ELb0ELb0EN7cutlass6half_tE19Flash_kernel_traitsILi96ELi64ELi128ELi4ES3_EELi16ELi1ELb1EEEvNS_16Flash_fwd_paramsE --------------------------
	.section	.text._ZN5flash32flash_fwd_splitkv_combine_kernelI23Flash_fwd_kernel_traitsILi96ELi64ELi128ELi4ELb0ELb0EN7cutlass6half_tE19Flash_kernel_traitsILi96ELi64ELi128ELi4ES3_EELi16ELi1ELb1EEEvNS_16Flash_fwd_paramsE,"ax",@progbits
	.sectioninfo	@"SHI_REGISTERS=54"
	.align	128
        .global         _ZN5flash32flash_fwd_splitkv_combine_kernelI23Flash_fwd_kernel_traitsILi96ELi64ELi128ELi4ELb0ELb0EN7cutlass6half_tE19Flash_kernel_traitsILi96ELi64ELi128ELi4ES3_EELi16ELi1ELb1EEEvNS_16Flash_fwd_paramsE
        .type           _ZN5flash32flash_fwd_splitkv_combine_kernelI23Flash_fwd_kernel_traitsILi96ELi64ELi128ELi4ELb0ELb0EN7cutlass6half_tE19Flash_kernel_traitsILi96ELi64ELi128ELi4ES3_EELi16ELi1ELb1EEEvNS_16Flash_fwd_paramsE,@function
        .size           _ZN5flash32flash_fwd_splitkv_combine_kernelI23Flash_fwd_kernel_traitsILi96ELi64ELi128ELi4ELb0ELb0EN7cutlass6half_tE19Flash_kernel_traitsILi96ELi64ELi128ELi4ES3_EELi16ELi1ELb1EEEvNS_16Flash_fwd_paramsE,(.L_x_6077 - _ZN5flash32flash_fwd_splitkv_combine_kernelI23Flash_fwd_kernel_traitsILi96ELi64ELi128ELi4ELb0ELb0EN7cutlass6half_tE19Flash_kernel_traitsILi96ELi64ELi128ELi4ES3_EELi16ELi1ELb1EEEvNS_16Flash_fwd_paramsE)
        .other          _ZN5flash32flash_fwd_splitkv_combine_kernelI23Flash_fwd_kernel_traitsILi96ELi64ELi128ELi4ELb0ELb0EN7cutlass6half_tE19Flash_kernel_traitsILi96ELi64ELi128ELi4ES3_EELi16ELi1ELb1EEEvNS_16Flash_fwd_paramsE,@"STO_CUDA_ENTRY STV_DEFAULT"
_ZN5flash32flash_fwd_splitkv_combine_kernelI23Flash_fwd_kernel_traitsILi96ELi64ELi128ELi4ELb0ELb0EN7cutlass6half_tE19Flash_kernel_traitsILi96ELi64ELi128ELi4ES3_EELi16ELi1ELb1EEEvNS_16Flash_fwd_paramsE:
.text._ZN5flash32flash_fwd_splitkv_combine_kernelI23Flash_fwd_kernel_traitsILi96ELi64ELi128ELi4ELb0ELb0EN7cutlass6half_tE19Flash_kernel_traitsILi96ELi64ELi128ELi4ES3_EELi16ELi1ELb1EEEvNS_16Flash_fwd_paramsE:
[----:B------:R-:W-:Y:S02]  /*0000*/  MOV R1, c[0x0][0x28] ;  /* 0x00000a0000017a02 */ /* 0x000fe40000000f00 */
[----:B------:R-:W-:Y:S01]  /*0010*/  ULDC UR9, c[0x0][0x1c0] ;  /* 0x0000700000097ab9 */ /* 0x000fe20000000800 */
[----:B------:R-:W0:Y:S01]  /*0020*/  S2UR UR10, SR_CTAID.X ;  /* 0x00000000000a79c3 */ /* 0x000e220000002500 */
[----:B------:R-:W-:Y:S02]  /*0030*/  ULDC.64 UR6, c[0x0][0x210] ;  /* 0x0000840000067ab9 */ /* 0x000fe40000000a00 */
[----:B------:R-:W-:Y:S02]  /*0040*/  UIMAD UR6, UR9, UR6, URZ ;  /* 0x00000006090672a4 */ /* 0x000fe4000f8e023f */
[----:B------:R-:W-:Y:S02]  /*0050*/  USHF.R.S32.HI UR5, URZ, 0x1f, UR7 ;  /* 0x0000001f3f057899 */ /* 0x000fe40008011407 */
[----:B------:R-:W-:Y:S02]  /*0060*/  UIMAD UR11, UR6, UR7, URZ ;  /* 0x00000007060b72a4 */ /* 0x000fe4000f8e023f */
[----:B------:R-:W-:-:S02]  /*0070*/  USHF.R.S32.HI UR9, URZ, 0x1f, UR9 ;  /* 0x0000001f3f097899 */ /* 0x000fc40008011409 */
[----:B------:R-:W-:Y:S02]  /*0080*/  USHF.R.S32.HI UR8, URZ, 0x1f, UR11 ;  /* 0x0000001f3f087899 */ /* 0x000fe4000801140b */
[----:B------:R-:W-:-:S04]  /*0090*/  UISETP.LT.U32.AND UP0, UPT, UR11, UR7, UPT ;  /* 0x000000070b00728c */ /* 0x000fc8000bf01070 */
[----:B------:R-:W-:-:S04]  /*00a0*/  UISETP.LT.AND.EX UP0, UPT, UR8, UR5, UPT, UP0 ;  /* 0x000000050800728c */ /* 0x000fc8000bf01300 */
[----:B------:R-:W-:Y:S02]  /*00b0*/  USEL UR5, UR8, UR5, UP0 ;  /* 0x0000000508057287 */ /* 0x000fe40008000000 */
[----:B------:R-:W-:Y:S02]  /*00c0*/  USEL UR6, UR11, UR7, UP0 ;  /* 0x000000070b067287 */ /* 0x000fe40008000000 */
[----:B------:R-:W-:Y:S02]  /*00d0*/  ULOP3.LUT UR4, UR8, UR5, URZ, 0xfc, !UPT ;  /* 0x0000000508047292 */ /* 0x000fe4000f8efc3f */
[----:B0-----:R-:W-:-:S04]  /*00e0*/  USHF.L.U32 UR10, UR10, 0x4, URZ ;  /* 0x000000040a0a7899 */ /* 0x001fc8000800063f */
        /* <DEDUP_REMOVED lines=8> */
[----:B------:R-:W-:Y:S05]  /*0170*/  CALL.REL.NOINC `($__internal_13_$__cuda_sm20_div_s64) ;  /* 0x00004bb000007944 */ /* 0x000fea0003c00000 */
[----:B------:R-:W-:Y:S05]  /*0180*/  BRA `(.L_x_621) ;  /* 0x0000017000007947 */ /* 0x000fea0003800000 */
.L_x_620:
        /* <DEDUP_REMOVED lines=21> */
[----:B------:R-:W-:-:S06]  /*02e0*/  @!UP0 ULOP3.LUT UR12, URZ, UR6, URZ, 0x33, !UPT ;  /* 0x000000063f0c8292 */ /* 0x000fcc000f8e333f */
[----:B------:R-:W-:-:S05]  /*02f0*/  IMAD.U32 R18, RZ, RZ, UR12 ;  /* 0x0000000cff127e24 */ /* 0x000fca000f8e00ff */
.L_x_621:
        /* <DEDUP_REMOVED lines=11> */
[----:B------:R-:W-:Y:S05]  /*03b0*/  CALL.REL.NOINC `($__internal_13_$__cuda_sm20_div_s64) ;  /* 0x0000497000007944 */ /* 0x000fea0003c00000 */
[----:B------:R-:W-:Y:S02]  /*03c0*/  MOV R8, R18 ;  /* 0x0000001200087202 */ /* 0x000fe40000000f00 */
[----:B------:R-:W-:Y:S01]  /*03d0*/  MOV R9, R19 ;  /* 0x0000001300097202 */ /* 0x000fe20000000f00 */
[----:B------:R-:W-:Y:S05]  /*03e0*/  BRA `(.L_x_624) ;  /* 0x0000013000007947 */ /* 0x000fea0003800000 */
.L_x_623:
        /* <DEDUP_REMOVED lines=19> */
.L_x_624:
[----:B------:R-:W-:Y:S05]  /*0520*/  BSYNC B0 ;  /* 0x0000000000007941 */ /* 0x000fea0003800000 */
.L_x_622:
[----:B------:R-:W-:Y:S01]  /*0530*/  IABS R5, c[0x0][0x214] ;  /* 0x0000850000057a13 */ /* 0x000fe20000000000 */
[----:B------:R-:W-:Y:S01]  /*0540*/  IMAD.MOV.U32 R0, RZ, RZ, c[0x0][0x214] ;  /* 0x00008500ff007624 */ /* 0x000fe200078e00ff */
[----:B------:R-:W-:Y:S01]  /*0550*/  BSSY B0, `(.L_x_625) ;  /* 0x000003b000007945 */ /* 0x000fe20003800000 */
[----:B------:R-:W-:Y:S01]  /*0560*/  IMAD.MOV.U32 R6, RZ, RZ, RZ ;  /* 0x000000ffff067224 */ /* 0x000fe200078e00ff */
[----:B------:R-:W0:Y:S02]  /*0570*/  I2F.RP R10, R5 ;  /* 0x00000005000a7306 */ /* 0x000e240000209400 */
[----:B------:R-:W-:-:S06]  /*0580*/  IADD3 R0, R5, -0x1, R0 ;  /* 0xffffffff05007810 */ /* 0x000fcc0007ffe000 */
[----:B0-----:R-:W0:Y:S02]  /*0590*/  MUFU.RCP R7, R10 ;  /* 0x0000000a00077308 */ /* 0x001e240000001000 */
[----:B0-----:R-:W-:-:S06]  /*05a0*/  IADD3 R7, R7, 0xffffffe, RZ ;  /* 0x0ffffffe07077810 */ /* 0x001fcc0007ffe0ff */
[----:B------:R-:W0:Y:S02]  /*05b0*/  F2I.FTZ.U32.TRUNC.NTZ R7, R7 ;  /* 0x0000000700077305 */ /* 0x000e24000021f000 */
[----:B0-----:R-:W-:-:S04]  /*05c0*/  IMAD.MOV R2, RZ, RZ, -R7 ;  /* 0x000000ffff027224 */ /* 0x001fc800078e0a07 */
        /* <DEDUP_REMOVED lines=30> */
[----:B------:R-:W-:Y:S05]  /*07b0*/  CALL.REL.NOINC `($__internal_13_$__cuda_sm20_div_s64) ;  /* 0x0000457000007944 */ /* 0x000fea0003c00000 */
[----:B------:R-:W-:Y:S05]  /*07c0*/  BRA `(.L_x_627) ;  /* 0x0000013000007947 */ /* 0x000fea0003800000 */
.L_x_626:
        /* <DEDUP_REMOVED lines=19> */
.L_x_627:
[----:B------:R-:W-:Y:S05]  /*0900*/  BSYNC B0 ;  /* 0x0000000000007941 */ /* 0x000fea0003800000 */
.L_x_625:
        /* <DEDUP_REMOVED lines=22> */
[----:B------:R-:W-:Y:S01]  /*0a70*/  IMAD R3, R4, R3, R5 ;  /* 0x0000000304037224 */ /* 0x000fe200078e0205 */
[C---:B------:R-:W-:Y:S01]  /*0a80*/  IADD3 R5, R0.reuse, -0x1, RZ ;  /* 0xffffffff00057810 */ /* 0x040fe20007ffe0ff */
[----:B------:R-:W-:-:S03]  /*0a90*/  IMAD R0, R0, c[0x0][0x214], RZ ;  /* 0x0000850000007a24 */ /* 0x000fc600078e02ff */
[----:B------:R-:W-:-:S13]  /*0aa0*/  ISETP.GT.U32.AND P1, PT, R4, R3, PT ;  /* 0x000000030400720c */ /* 0x000fda0003f24070 */
[----:B------:R-:W-:Y:S01]  /*0ab0*/  @!P1 IMAD.IADD R3, R3, 0x1, -R4 ;  /* 0x0000000103039824 */ /* 0x000fe200078e0a04 */
[----:B------:R-:W-:Y:S02]  /*0ac0*/  @!P1 IADD3 R2, R2, 0x1, RZ ;  /* 0x0000000102029810 */ /* 0x000fe40007ffe0ff */
[----:B------:R-:W-:Y:S02]  /*0ad0*/  ISETP.NE.AND P1, PT, RZ, c[0x0][0x214], PT ;  /* 0x00008500ff007a0c */ /* 0x000fe40003f25270 */
[----:B------:R-:W-:-:S13]  /*0ae0*/  ISETP.GE.U32.AND P0, PT, R3, R4, PT ;  /* 0x000000040300720c */ /* 0x000fda0003f06070 */
        /* <DEDUP_REMOVED lines=43> */
[----:B------:R-:W-:Y:S02]  /*0da0*/  MOV R34, R18 ;  /* 0x0000001200227202 */ /* 0x000fe40000000f00 */
[----:B------:R-:W-:Y:S01]  /*0db0*/  MOV R35, R19 ;  /* 0x0000001300237202 */ /* 0x000fe20000000f00 */
[----:B------:R-:W-:Y:S05]  /*0dc0*/  BRA `(.L_x_630) ;  /* 0x0000013000007947 */ /* 0x000fea0003800000 */
.L_x_629:
        /* <DEDUP_REMOVED lines=19> */
.L_x_630:
[----:B------:R-:W-:Y:S05]  /*0f00*/  BSYNC B0 ;  /* 0x0000000000007941 */ /* 0x000fea0003800000 */
.L_x_628:
        /* <DEDUP_REMOVED lines=16> */
[----:B------:R-:W-:-:S05]  /*1010*/  IMAD R4, R10, R4, R7 ;  /* 0x000000040a047224 */ /* 0x000fca00078e0207 */
[----:B------:R-:W-:-:S13]  /*1020*/  ISETP.GT.U32.AND P1, PT, R11, R4, PT ;  /* 0x000000040b00720c */ /* 0x000fda0003f24070 */
[----:B------:R-:W-:Y:S01]  /*1030*/  @!P1 IMAD.IADD R4, R4, 0x1, -R11 ;  /* 0x0000000104049824 */ /* 0x000fe200078e0a0b */
[----:B------:R-:W-:Y:S02]  /*1040*/  @!P1 IADD3 R10, R10, 0x1, RZ ;  /* 0x000000010a0a9810 */ /* 0x000fe40007ffe0ff */
[----:B------:R-:W-:Y:S02]  /*1050*/  ISETP.NE.AND P1, PT, R0, RZ, PT ;  /* 0x000000ff0000720c */ /* 0x000fe40003f25270 */
        /* <DEDUP_REMOVED lines=21> */
.L_x_632:
        /* <DEDUP_REMOVED lines=19> */
.L_x_633:
[----:B------:R-:W-:Y:S05]  /*12e0*/  BSYNC B0 ;  /* 0x0000000000007941 */ /* 0x000fea0003800000 */
.L_x_631:
        /* <DEDUP_REMOVED lines=16> */
[----:B------:R-:W-:Y:S01]  /*13f0*/  IABS R6, c[0x0][0x1c0] ;  /* 0x0000700000067a13 */ /* 0x000fe20000000000 */
[----:B------:R-:W-:-:S03]  /*1400*/  IMAD.HI.U32 R9, R7, R4, RZ ;  /* 0x0000000407097227 */ /* 0x000fc600078e00ff */
[----:B------:R-:W0:Y:S01]  /*1410*/  I2F.U32.RP R17, R6 ;  /* 0x0000000600117306 */ /* 0x000e220000209000 */
[----:B------:R-:W-:-:S04]  /*1420*/  IMAD.MOV R7, RZ, RZ, -R9 ;  /* 0x000000ffff077224 */ /* 0x000fc800078e0a09 */
[----:B------:R-:W-:Y:S01]  /*1430*/  IMAD R7, R8, R7, R4 ;  /* 0x0000000708077224 */ /* 0x000fe200078e0204 */
[----:B------:R-:W-:Y:S02]  /*1440*/  SHF.R.S32.HI R4, RZ, 0x1f, R0 ;  /* 0x0000001fff047819 */ /* 0x000fe40000011400 */
[----:B------:R-:W-:Y:S02]  /*1450*/  LEA.HI.SX32 R0, R0, 0x1, 0x1 ;  /* 0x0000000100007811 */ /* 0x000fe400078f0aff */
[----:B------:R-:W-:Y:S01]  /*1460*/  ISETP.GT.U32.AND P0, PT, R8, R7, PT ;  /* 0x000000070800720c */ /* 0x000fe20003f04070 */
[----:B------:R-:W-:Y:S01]  /*1470*/  @!P3 IMAD.MOV R0, RZ, RZ, R4 ;  /* 0x000000ffff00b224 */ /* 0x000fe200078e0204 */
[----:B0-----:R-:W0:Y:S11]  /*1480*/  MUFU.RCP R24, R17 ;  /* 0x0000001100187308 */ /* 0x001e360000001000 */
[----:B------:R-:W-:Y:S01]  /*1490*/  @!P0 IMAD.IADD R7, R7, 0x1, -R8 ;  /* 0x0000000107078824 */ /* 0x000fe200078e0a08 */
[----:B------:R-:W-:-:S02]  /*14a0*/  @!P0 IADD3 R9, R9, 0x1, RZ ;  /* 0x0000000109098810 */ /* 0x000fc40007ffe0ff */
[----:B------:R-:W-:Y:S02]  /*14b0*/  ISETP.NE.AND P0, PT, RZ, c[0x0][0x214], PT ;  /* 0x00008500ff007a0c */ /* 0x000fe40003f05270 */
[----:B------:R-:W-:Y:S02]  /*14c0*/  ISETP.GE.U32.AND P2, PT, R7, R8, PT ;  /* 0x000000080700720c */ /* 0x000fe40003f46070 */
[----:B0-----:R-:W-:-:S04]  /*14d0*/  IADD3 R24, R24, 0xffffffe, RZ ;  /* 0x0ffffffe18187810 */ /* 0x001fc80007ffe0ff */
[----:B------:R-:W0:Y:S07]  /*14e0*/  F2I.FTZ.U32.TRUNC.NTZ R25, R24 ;  /* 0x0000001800197305 */ /* 0x000e2e000021f000 */
[----:B------:R-:W-:-:S05]  /*14f0*/  @P2 IADD3 R9, R9, 0x1, RZ ;  /* 0x0000000109092810 */ /* 0x000fca0007ffe0ff */
[----:B------:R-:W-:Y:S01]  /*1500*/  @!P1 IMAD.MOV R9, RZ, RZ, -R9 ;  /* 0x000000ffff099224 */ /* 0x000fe200078e0a09 */
[----:B------:R-:W-:-:S05]  /*1510*/  @!P0 LOP3.LUT R9, RZ, c[0x0][0x214], RZ, 0x33, !PT ;  /* 0x00008500ff098a12 */ /* 0x000fca00078e33ff */
[----:B------:R-:W-:Y:S02]  /*1520*/  IMAD R0, R0, R9, RZ ;  /* 0x0000000900007224 */ /* 0x000fe400078e02ff */
[----:B0-----:R-:W-:Y:S02]  /*1530*/  IMAD.MOV R7, RZ, RZ, -R25 ;  /* 0x000000ffff077224 */ /* 0x001fe400078e0a19 */
[----:B------:R-:W-:Y:S01]  /*1540*/  IMAD.MOV.U32 R24, RZ, RZ, RZ ;  /* 0x000000ffff187224 */ /* 0x000fe200078e00ff */
[-C--:B------:R-:W-:Y:S02]  /*1550*/  IABS R8, R0.reuse ;  /* 0x0000000000087213 */ /* 0x080fe40000000000 */
[----:B------:R-:W-:Y:S02]  /*1560*/  IABS R23, R0 ;  /* 0x0000000000177213 */ /* 0x000fe40000000000 */
[----:B------:R-:W0:Y:S01]  /*1570*/  I2F.RP R22, R8 ;  /* 0x0000000800167306 */ /* 0x000e220000209400 */
[----:B------:R-:W-:-:S02]  /*1580*/  IMAD.IADD R5, R5, 0x1, R8 ;  /* 0x0000000105057824 */ /* 0x000fc400078e0208 */
[----:B------:R-:W-:-:S03]  /*1590*/  IMAD.MOV R23, RZ, RZ, -R23 ;  /* 0x000000ffff177224 */ /* 0x000fc600078e0a17 */
[----:B------:R-:W-:Y:S02]  /*15a0*/  IABS R17, R5 ;  /* 0x0000000500117213 */ /* 0x000fe40000000000 */
[----:B0-----:R-:W0:Y:S02]  /*15b0*/  MUFU.RCP R4, R22 ;  /* 0x0000001600047308 */ /* 0x001e240000001000 */
[----:B0-----:R-:W-:-:S06]  /*15c0*/  IADD3 R4, R4, 0xffffffe, RZ ;  /* 0x0ffffffe04047810 */ /* 0x001fcc0007ffe0ff */
[----:B------:R-:W0:Y:S02]  /*15d0*/  F2I.FTZ.U32.TRUNC.NTZ R21, R4 ;  /* 0x0000000400157305 */ /* 0x000e24000021f000 */
[----:B0-----:R-:W-:Y:S01]  /*15e0*/  IMAD.MOV R9, RZ, RZ, -R21 ;  /* 0x000000ffff097224 */ /* 0x001fe200078e0a15 */
[----:B------:R-:W-:-:S03]  /*15f0*/  IABS R4, c[0x0][0x1c0] ;  /* 0x0000700000047a13 */ /* 0x000fc60000000000 */
[----:B------:R-:W-:Y:S02]  /*1600*/  IMAD R10, R9, R8, RZ ;  /* 0x00000008090a7224 */ /* 0x000fe400078e02ff */
[----:B------:R-:W-:Y:S02]  /*1610*/  IMAD.MOV R4, RZ, RZ, -R4 ;  /* 0x000000ffff047224 */ /* 0x000fe400078e0a04 */
[----:B------:R-:W-:Y:S01]  /*1620*/  IMAD.HI.U32 R10, R21, R10, R20 ;  /* 0x0000000a150a7227 */ /* 0x000fe200078e0014 */
[----:B------:R-:W-:Y:S02]  /*1630*/  IABS R21, R3 ;  /* 0x0000000300157213 */ /* 0x000fe40000000000 */
[----:B------:R-:W-:Y:S01]  /*1640*/  LOP3.LUT R3, R3, c[0x0][0x1c0], RZ, 0x3c, !PT ;  /* 0x0000700003037a12 */ /* 0x000fe200078e3cff */
[----:B------:R-:W-:Y:S02]  /*1650*/  IMAD R20, R7, R6, RZ ;  /* 0x0000000607147224 */ /* 0x000fe400078e02ff */
[----:B------:R-:W-:-:S04]  /*1660*/  IMAD.HI.U32 R10, R10, R17, RZ ;  /* 0x000000110a0a7227 */ /* 0x000fc800078e00ff */
[----:B------:R-:W-:-:S04]  /*1670*/  IMAD.HI.U32 R20, R25, R20, R24 ;  /* 0x0000001419147227 */ /* 0x000fc800078e0018 */
[----:B------:R-:W-:Y:S02]  /*1680*/  IMAD R23, R10, R23, R17 ;  /* 0x000000170a177224 */ /* 0x000fe400078e0211 */
[----:B------:R-:W-:-:S03]  /*1690*/  IMAD.HI.U32 R7, R20, R21, RZ ;  /* 0x0000001514077227 */ /* 0x000fc600078e00ff */
[----:B------:R-:W-:Y:S01]  /*16a0*/  ISETP.GT.U32.AND P0, PT, R8, R23, PT ;  /* 0x000000170800720c */ /* 0x000fe20003f04070 */
[----:B------:R-:W-:Y:S02]  /*16b0*/  IMAD R21, R7, R4, R21 ;  /* 0x0000000407157224 */ /* 0x000fe400078e0215 */
[----:B------:R-:W-:-:S03]  /*16c0*/  IMAD.HI.U32 R9, R20, R17, RZ ;  /* 0x0000001114097227 */ /* 0x000fc600078e00ff */
[C---:B------:R-:W-:Y:S01]  /*16d0*/  ISETP.GT.U32.AND P3, PT, R6.reuse, R21, PT ;  /* 0x000000150600720c */ /* 0x040fe20003f64070 */
[----:B------:R-:W-:Y:S01]  /*16e0*/  IMAD R17, R9, R4, R17 ;  /* 0x0000000409117224 */ /* 0x000fe200078e0211 */
[C---:B------:R-:W-:Y:S02]  /*16f0*/  LOP3.LUT R4, R5.reuse, R8, RZ, 0x3c, !PT ;  /* 0x0000000805047212 */ /* 0x040fe400078e3cff */
[----:B------:R-:W-:Y:S02]  /*1700*/  LOP3.LUT R5, R5, c[0x0][0x1c0], RZ, 0x3c, !PT ;  /* 0x0000700005057a12 */ /* 0x000fe400078e3cff */
[----:B------:R-:W-:Y:S01]  /*1710*/  ISETP.GT.U32.AND P1, PT, R6, R17, PT ;  /* 0x000000110600720c */ /* 0x000fe20003f24070 */
[----:B------:R-:W-:Y:S01]  /*1720*/  @!P0 IMAD.IADD R23, R23, 0x1, -R8 ;  /* 0x0000000117178824 */ /* 0x000fe200078e0a08 */
[----:B------:R-:W-:Y:S02]  /*1730*/  ISETP.GE.AND P4, PT, R4, RZ, PT ;  /* 0x000000ff0400720c */ /* 0x000fe40003f86270 */
[----:B------:R-:W0:Y:S01]  /*1740*/  S2R R4, SR_TID.X ;  /* 0x0000000000047919 */ /* 0x000e220000002100 */
[----:B------:R-:W-:-:S02]  /*1750*/  @!P0 IADD3 R10, R10, 0x1, RZ ;  /* 0x000000010a0a8810 */ /* 0x000fc40007ffe0ff */
[--C-:B------:R-:W-:Y:S01]  /*1760*/  @!P3 IMAD.IADD R21, R21, 0x1, -R6.reuse ;  /* 0x000000011515b824 */ /* 0x100fe200078e0a06 */
[----:B------:R-:W-:Y:S02]  /*1770*/  ISETP.GE.U32.AND P2, PT, R23, R8, PT ;  /* 0x000000081700720c */ /* 0x000fe40003f46070 */
[----:B------:R-:W-:Y:S02]  /*1780*/  @!P3 IADD3 R7, R7, 0x1, RZ ;  /* 0x000000010707b810 */ /* 0x000fe40007ffe0ff */
[-C--:B------:R-:W-:Y:S01]  /*1790*/  ISETP.GE.U32.AND P6, PT, R21, R6.reuse, PT ;  /* 0x000000061500720c */ /* 0x080fe20003fc6070 */
[----:B------:R-:W-:Y:S01]  /*17a0*/  @!P1 IMAD.IADD R17, R17, 0x1, -R6 ;  /* 0x0000000111119824 */ /* 0x000fe200078e0a06 */
[----:B------:R-:W-:Y:S01]  /*17b0*/  ISETP.GE.AND P0, PT, R3, RZ, PT ;  /* 0x000000ff0300720c */ /* 0x000fe20003f06270 */
[----:B------:R-:W-:Y:S01]  /*17c0*/  IMAD.MOV.U32 R3, RZ, RZ, c[0x0][0x214] ;  /* 0x00008500ff037624 */ /* 0x000fe200078e00ff */
[----:B------:R-:W-:Y:S02]  /*17d0*/  ISETP.GT.AND P3, PT, R2, RZ, PT ;  /* 0x000000ff0200720c */ /* 0x000fe40003f64270 */
[----:B------:R-:W-:-:S02]  /*17e0*/  ISETP.GE.U32.AND P5, PT, R17, R6, PT ;  /* 0x000000061100720c */ /* 0x000fc40003fa6070 */
[----:B------:R-:W-:Y:S02]  /*17f0*/  @!P1 IADD3 R9, R9, 0x1, RZ ;  /* 0x0000000109099810 */ /* 0x000fe40007ffe0ff */
[----:B------:R-:W-:Y:S02]  /*1800*/  @P2 IADD3 R10, R10, 0x1, RZ ;  /* 0x000000010a0a2810 */ /* 0x000fe40007ffe0ff */
[----:B------:R-:W-:Y:S02]  /*1810*/  ISETP.GE.AND P2, PT, R5, RZ, PT ;  /* 0x000000ff0500720c */ /* 0x000fe40003f46270 */
[----:B------:R-:W-:Y:S01]  /*1820*/  @P6 IADD3 R7, R7, 0x1, RZ ;  /* 0x0000000107076810 */ /* 0x000fe20007ffe0ff */
[----:B------:R-:W-:Y:S01]  /*1830*/  @!P4 IMAD.MOV R10, RZ, RZ, -R10 ;  /* 0x000000ffff0ac224 */ /* 0x000fe200078e0a0a */
[----:B------:R-:W-:Y:S02]  /*1840*/  ISETP.NE.AND P6, PT, R0, RZ, PT ;  /* 0x000000ff0000720c */ /* 0x000fe40003fc5270 */
[----:B------:R-:W-:Y:S01]  /*1850*/  ISETP.NE.AND P4, PT, RZ, c[0x0][0x1c0], PT ;  /* 0x00007000ff007a0c */ /* 0x000fe20003f85270 */
[----:B------:R-:W-:Y:S01]  /*1860*/  IMAD.MOV.U32 R21, RZ, RZ, R7 ;  /* 0x000000ffff157224 */ /* 0x000fe200078e0007 */
[----:B0-----:R-:W-:-:S02]  /*1870*/  SHF.R.S32.HI R7, RZ, 0x1f, R4 ;  /* 0x0000001fff077819 */ /* 0x001fc40000011404 */
[----:B------:R-:W-:Y:S01]  /*1880*/  LOP3.LUT R6, RZ, c[0x0][0x1c0], RZ, 0x33, !PT ;  /* 0x00007000ff067a12 */ /* 0x000fe200078e33ff */
[----:B------:R-:W-:Y:S01]  /*1890*/  @!P0 IMAD.MOV R21, RZ, RZ, -R21 ;  /* 0x000000ffff158224 */ /* 0x000fe200078e0a15 */
[----:B------:R-:W-:Y:S02]  /*18a0*/  @P5 IADD3 R9, R9, 0x1, RZ ;  /* 0x0000000109095810 */ /* 0x000fe40007ffe0ff */
[----:B------:R-:W-:Y:S02]  /*18b0*/  SHF.R.S32.HI R5, RZ, 0x1f, R2 ;  /* 0x0000001fff057819 */ /* 0x000fe40000011402 */
[----:B------:R-:W-:Y:S02]  /*18c0*/  LEA.HI R7, R7, R4, RZ, 0x4 ;  /* 0x0000000407077211 */ /* 0x000fe400078f20ff */
[----:B------:R-:W-:Y:S02]  /*18d0*/  @!P6 LOP3.LUT R10, RZ, R8, RZ, 0x33, !PT ;  /* 0x00000008ff0ae212 */ /* 0x000fe400078e33ff */
[----:B------:R-:W-:Y:S01]  /*18e0*/  SEL R20, R6, R21, !P4 ;  /* 0x0000001506147207 */ /* 0x000fe20006000000 */
[----:B------:R-:W-:Y:S01]  /*18f0*/  IMAD.MOV.U32 R21, RZ, RZ, R9 ;  /* 0x000000ffff157224 */ /* 0x000fe200078e0009 */
[----:B------:R-:W-:Y:S01]  /*1900*/  LEA.HI.SX32 R17, R2, 0x1, 0x1 ;  /* 0x0000000102117811 */ /* 0x000fe200078f0aff */
[----:B------:R-:W-:Y:S01]  /*1910*/  @!P3 IMAD.MOV R17, RZ, RZ, R5 ;  /* 0x000000ffff11b224 */ /* 0x000fe200078e0205 */
[----:B------:R-:W-:Y:S01]  /*1920*/  ISETP.LT.U32.AND P0, PT, R18, R10, PT ;  /* 0x0000000a1200720c */ /* 0x000fe20003f01070 */
[----:B------:R-:W-:Y:S01]  /*1930*/  @!P2 IMAD.MOV R21, RZ, RZ, -R21 ;  /* 0x000000ffff15a224 */ /* 0x000fe200078e0a15 */
[----:B------:R-:W-:-:S02]  /*1940*/  SHF.R.S32.HI R9, RZ, 0x1f, R10 ;  /* 0x0000001fff097819 */ /* 0x000fc4000001140a */
[----:B------:R-:W-:Y:S02]  /*1950*/  SHF.R.S32.HI R5, RZ, 0x4, R7 ;  /* 0x00000004ff057819 */ /* 0x000fe40000011407 */
[----:B------:R-:W-:Y:S02]  /*1960*/  ISETP.LT.AND.EX P2, PT, R19, R9, PT, P0 ;  /* 0x000000091300720c */ /* 0x000fe40003f41300 */
[----:B------:R-:W-:Y:S02]  /*1970*/  ISETP.GE.AND P0, PT, R5, c[0x0][0x314], PT ;  /* 0x0000c50005007a0c */ /* 0x000fe40003f06270 */
[----:B------:R-:W-:Y:S02]  /*1980*/  ISETP.NE.AND P1, PT, RZ, UR4, PT ;  /* 0x00000004ff007c0c */ /* 0x000fe4000bf25270 */
[----:B------:R-:W-:Y:S02]  /*1990*/  LOP3.LUT R7, R7, 0xfffffff0, RZ, 0xc0, !PT ;  /* 0xfffffff007077812 */ /* 0x000fe400078ec0ff */
[----:B------:R-:W-:-:S02]  /*19a0*/  SEL R3, R3, 0x1, !P1 ;  /* 0x0000000103037807 */ /* 0x000fc40004800000 */
[----:B------:R-:W-:Y:S02]  /*19b0*/  SEL R6, R6, R21, !P4 ;  /* 0x0000001506067207 */ /* 0x000fe40006000000 */
[----:B------:R-:W-:Y:S01]  /*19c0*/  SEL R10, R18, R10, P2 ;  /* 0x0000000a120a7207 */ /* 0x000fe20001000000 */
[----:B------:R-:W-:Y:S01]  /*19d0*/  IMAD R8, R20, R3, RZ ;  /* 0x0000000314087224 */ /* 0x000fe200078e02ff */
[----:B------:R-:W-:Y:S01]  /*19e0*/  SEL R9, R19, R9, P2 ;  /* 0x0000000913097207 */ /* 0x000fe20001000000 */
[----:B------:R-:W-:Y:S02]  /*19f0*/  IMAD.IADD R20, R4, 0x1, -R7 ;  /* 0x0000000104147824 */ /* 0x000fe400078e0a07 */
[----:B------:R-:W-:Y:S02]  /*1a00*/  IMAD R8, R17, R8, RZ ;  /* 0x0000000811087224 */ /* 0x000fe400078e02ff */
[----:B------:R-:W-:Y:S01]  /*1a10*/  IMAD.MOV.U32 R17, RZ, RZ, -0x800000 ;  /* 0xff800000ff117424 */ /* 0x000fe200078e00ff */
        /* <DEDUP_REMOVED lines=18> */
.L_x_635:
[----:B------:R-:W-:Y:S05]  /*1b40*/  BSYNC B0 ;  /* 0x0000000000007941 */ /* 0x000fea0003800000 */
.L_x_634:
[----:B------:R-:W-:Y:S01]  /*1b50*/  ISETP.GT.AND P0, PT, R4, 0x1f, PT ;  /* 0x0000001f0400780c */ /* 0x000fe20003f04270 */
[----:B------:R-:W-:Y:S01]  /*1b60*/  IMAD.MOV.U32 R29, RZ, RZ, -0x800000 ;  /* 0xff800000ff1d7424 */ /* 0x000fe200078e00ff */
[----:B------:R-:W-:Y:S01]  /*1b70*/  ISETP.GT.AND P3, PT, R0, RZ, PT ;  /* 0x000000ff0000720c */ /* 0x000fe20003f64270 */
[----:B------:R-:W-:Y:S01]  /*1b80*/  IMAD R6, R6, R3, RZ ;  /* 0x0000000306067224 */ /* 0x000fe200078e02ff */
[----:B------:R-:W-:Y:S01]  /*1b90*/  BSSY B1, `(.L_x_636) ;  /* 0x00001eb000017945 */ /* 0x000fe20003800000 */
[----:B------:R-:W-:-:S08]  /*1ba0*/  IMAD.MOV.U32 R26, RZ, RZ, 0x7f800000 ;  /* 0x7f800000ff1a7424 */ /* 0x000fd000078e00ff */
[----:B------:R-:W-:Y:S01]  /*1bb0*/  @!P0 IMAD R20, R5, 0x11, R20 ;  /* 0x0000001105148824 */ /* 0x000fe200078e0214 */
[----:B------:R-:W-:-:S04]  /*1bc0*/  @!P0 LEA.HI R7, R4, R4, RZ, 0x1 ;  /* 0x0000000404078211 */ /* 0x000fc800078f08ff */
[----:B-----5:R1:W-:Y:S01]  /*1bd0*/  @!P0 STS [R20.X4], R17 ;  /* 0x0000001114008388 */ /* 0x0203e20000004800 */
[C---:B0-----:R-:W-:Y:S01]  /*1be0*/  @!P0 LOP3.LUT R19, R7.reuse, 0xfffffffe, RZ, 0xc0, !PT ;  /* 0xfffffffe07138812 */ /* 0x041fe200078ec0ff */
[----:B------:R-:W-:-:S04]  /*1bf0*/  @!P0 IMAD.SHL.U32 R7, R7, 0x2, RZ ;  /* 0x0000000207078824 */ /* 0x000fc800078e00ff */
[----:B------:R-:W-:Y:S01]  /*1c00*/  @!P0 IMAD.IADD R18, R4, 0x1, -R19 ;  /* 0x0000000104128824 */ /* 0x000fe200078e0a13 */
[----:B------:R-:W-:Y:S02]  /*1c10*/  @!P0 LOP3.LUT R7, R7, 0xfffffffc, RZ, 0xc0, !PT ;  /* 0xfffffffc07078812 */ /* 0x000fe400078ec0ff */
[----:B------:R-:W-:-:S03]  /*1c20*/  SHF.R.S32.HI R19, RZ, 0x1f, R0 ;  /* 0x0000001fff137819 */ /* 0x000fc60000011400 */
[----:B------:R-:W-:Y:S01]  /*1c30*/  @!P0 IMAD R7, R18, 0x44, R7 ;  /* 0x0000004412078824 */ /* 0x000fe200078e0207 */
[----:B------:R-:W-:Y:S01]  /*1c40*/  BAR.SYNC.DEFER_BLOCKING 0x0 ;  /* 0x0000000000007b1d */ /* 0x000fe20000010000 */
[----:B-1----:R-:W-:-:S05]  /*1c50*/  LOP3.LUT R17, R4, 0x1, RZ, 0xc0, !PT ;  /* 0x0000000104117812 */ /* 0x002fca00078ec0ff */
[----:B------:R0:W1:Y:S02]  /*1c60*/  @!P0 LDS R29, [R7] ;  /* 0x00000000071d8984 */ /* 0x0000640000000800 */
[----:B0-----:R-:W-:Y:S01]  /*1c70*/  LEA.HI.SX32 R7, R0, 0x1, 0x1 ;  /* 0x0000000100077811 */ /* 0x001fe200078f0aff */
[----:B------:R-:W-:-:S04]  /*1c80*/  @!P3 IMAD.MOV R7, RZ, RZ, R19 ;  /* 0x000000ffff07b224 */ /* 0x000fc800078e0213 */
[----:B------:R-:W-:Y:S01]  /*1c90*/  IMAD R7, R6, R7, RZ ;  /* 0x0000000706077224 */ /* 0x000fe200078e02ff */
[----:B-1----:R-:W0:Y:S02]  /*1ca0*/  SHFL.BFLY PT, R18, R29, 0x1, 0x1f ;  /* 0x0c201f001d127f89 */ /* 0x002e2400000e0000 */
[----:B0-----:R-:W-:-:S04]  /*1cb0*/  FMNMX.FTZ R18, R18, R29, !PT ;  /* 0x0000001d12127209 */ /* 0x001fc80007810000 */
[----:B------:R-:W-:-:S04]  /*1cc0*/  FSETP.NEU.FTZ.AND P0, PT, R18, -INF , PT ;  /* 0xff8000001200780b */ /* 0x000fc80003f1d000 */
[----:B------:R-:W-:Y:S02]  /*1cd0*/  FSEL R18, R18, RZ, P0 ;  /* 0x000000ff12127208 */ /* 0x000fe40000000000 */
[----:B------:R-:W-:-:S03]  /*1ce0*/  ISETP.NE.U32.AND P0, PT, R17, 0x1, PT ;  /* 0x000000011100780c */ /* 0x000fc60003f05070 */
[----:B------:R-:W-:Y:S01]  /*1cf0*/  FADD.FTZ R22, -R18, R29 ;  /* 0x0000001d12167221 */ /* 0x000fe20000010100 */
[----:B------:R-:W-:-:S03]  /*1d00*/  ISETP.GT.OR P0, PT, R4, 0x1f, !P0 ;  /* 0x0000001f0400780c */ /* 0x000fc60004704670 */
[----:B------:R-:W-:-:S06]  /*1d10*/  FMUL.FTZ R22, R22, 1.4426950216293334961 ;  /* 0x3fb8aa3b16167820 */ /* 0x000fcc0000410000 */
[----:B------:R-:W0:Y:S02]  /*1d20*/  MUFU.EX2 R22, R22 ;  /* 0x0000001600167308 */ /* 0x000e240000000800 */
[----:B0-----:R-:W0:Y:S02]  /*1d30*/  SHFL.BFLY PT, R5, R22, 0x1, 0x1f ;  /* 0x0c201f0016057f89 */ /* 0x001e2400000e0000 */
[----:B0-----:R-:W-:-:S05]  /*1d40*/  FADD.FTZ R5, R22, R5 ;  /* 0x0000000516057221 */ /* 0x001fca0000010000 */
[----:B------:R-:W-:-:S13]  /*1d50*/  FSETP.NE.FTZ.AND P2, PT, R5, RZ, PT ;  /* 0x000000ff0500720b */ /* 0x000fda0003f55000 */
        /* <DEDUP_REMOVED lines=41> */
[----:B------:R-:W-:Y:S05]  /*1ff0*/  CALL.REL.NOINC `($__internal_13_$__cuda_sm20_div_s64) ;  /* 0x00002d3000007944 */ /* 0x000fea0003c00000 */
[-C--:B------:R-:W-:Y:S02]  /*2000*/  IADD3 R17, P0, RZ, -R18.reuse, RZ ;  /* 0x80000012ff117210 */ /* 0x080fe40007f1e0ff */
[----:B------:R-:W-:Y:S02]  /*2010*/  MOV R40, R18 ;  /* 0x0000001200287202 */ /* 0x000fe40000000f00 */
[----:B------:R-:W-:Y:S01]  /*2020*/  IADD3.X R5, RZ, ~R19, RZ, P0, !PT ;  /* 0x80000013ff057210 */ /* 0x000fe200007fe4ff */
[----:B------:R-:W-:Y:S01]  /*2030*/  IMAD.WIDE.U32 R32, R36, R17, R32 ;  /* 0x0000001124207225 */ /* 0x000fe200078e0020 */
[----:B------:R-:W-:-:S03]  /*2040*/  MOV R41, R19 ;  /* 0x0000001300297202 */ /* 0x000fc60000000f00 */
[----:B------:R-:W-:Y:S01]  /*2050*/  IMAD R5, R5, R36, RZ ;  /* 0x0000002405057224 */ /* 0x000fe200078e02ff */
[----:B------:R-:W-:-:S03]  /*2060*/  MOV R30, R32 ;  /* 0x00000020001e7202 */ /* 0x000fc60000000f00 */
[----:B------:R-:W-:-:S05]  /*2070*/  IMAD R5, R4, R17, R5 ;  /* 0x0000001104057224 */ /* 0x000fca00078e0205 */
[----:B------:R-:W-:Y:S01]  /*2080*/  IADD3 R21, R33, R5, RZ ;  /* 0x0000000521157210 */ /* 0x000fe20007ffe0ff */
[----:B------:R-:W-:Y:S05]  /*2090*/  BRA `(.L_x_641) ;  /* 0x0000016000007947 */ /* 0x000fea0003800000 */
.L_x_640:
        /* <DEDUP_REMOVED lines=22> */
.L_x_641:
[----:B------:R-:W-:Y:S05]  /*2200*/  BSYNC B0 ;  /* 0x0000000000007941 */ /* 0x000fea0003800000 */
.L_x_639:
        /* <DEDUP_REMOVED lines=8> */
[----:B------:R-:W-:Y:S05]  /*2290*/  CALL.REL.NOINC `($__internal_13_$__cuda_sm20_div_s64) ;  /* 0x00002a9000007944 */ /* 0x000fea0003c00000 */
[----:B------:R-:W-:Y:S01]  /*22a0*/  IADD3 R5, P0, RZ, -R18, RZ ;  /* 0x80000012ff057210 */ /* 0x000fe20007f1e0ff */
[----:B------:R-:W-:Y:S01]  /*22b0*/  IMAD.MOV.U32 R33, RZ, RZ, R19 ;  /* 0x000000ffff217224 */ /* 0x000fe200078e0013 */
[----:B------:R-:W-:Y:S02]  /*22c0*/  MOV R20, R30 ;  /* 0x0000001e00147202 */ /* 0x000fe40000000f00 */
[----:B------:R-:W-:Y:S02]  /*22d0*/  IADD3.X R4, RZ, ~R19, RZ, P0, !PT ;  /* 0x80000013ff047210 */ /* 0x000fe400007fe4ff */
[----:B------:R-:W-:Y:S01]  /*22e0*/  MOV R32, R18 ;  /* 0x0000001200207202 */ /* 0x000fe20000000f00 */
[----:B------:R-:W-:-:S04]  /*22f0*/  IMAD.WIDE.U32 R20, R5, UR6, R20 ;  /* 0x0000000605147c25 */ /* 0x000fc8000f8e0014 */
[----:B------:R-:W-:Y:S01]  /*2300*/  IMAD R4, R4, UR6, RZ ;  /* 0x0000000604047c24 */ /* 0x000fe2000f8e02ff */
[----:B------:R-:W-:-:S03]  /*2310*/  MOV R30, R20 ;  /* 0x00000014001e7202 */ /* 0x000fc60000000f00 */
[----:B------:R-:W-:-:S04]  /*2320*/  IMAD R4, R5, UR5, R4 ;  /* 0x0000000505047c24 */ /* 0x000fc8000f8e0204 */
[----:B------:R-:W-:Y:S01]  /*2330*/  IMAD.IADD R6, R21, 0x1, R4 ;  /* 0x0000000115067824 */ /* 0x000fe200078e0204 */
[----:B------:R-:W-:Y:S05]  /*2340*/  BRA `(.L_x_644) ;  /* 0x0000016000007947 */ /* 0x000fea0003800000 */
.L_x_643:
[----:B------:R-:W0:Y:S01]  /*2350*/  I2F.U32.RP R6, UR6 ;  /* 0x0000000600067d06 */ /* 0x000e220008209000 */
[----:B------:R-:W-:Y:S01]  /*2360*/  ISETP.NE.U32.AND P0, PT, RZ, UR6, PT ;  /* 0x00000006ff007c0c */ /* 0x000fe2000bf05070 */
[----:B------:R-:W-:-:S06]  /*2370*/  IMAD.MOV.U32 R33, RZ, RZ, RZ ;  /* 0x000000ffff217224 */ /* 0x000fcc00078e00ff */
[----:B0-----:R-:W0:Y:S02]  /*2380*/  MUFU.RCP R18, R6 ;  /* 0x0000000600127308 */ /* 0x001e240000001000 */
[----:B0-----:R-:W-:Y:S01]  /*2390*/  IADD3 R18, R18, 0xffffffe, RZ ;  /* 0x0ffffffe12127810 */ /* 0x001fe20007ffe0ff */
[----:B------:R-:W-:-:S05]  /*23a0*/  HFMA2.MMA R6, -RZ, RZ, 0, 0 ;  /* 0x00000000ff067435 */ /* 0x000fca00000001ff */
[----:B------:R-:W0:Y:S02]  /*23b0*/  F2I.FTZ.U32.TRUNC.NTZ R19, R18 ;  /* 0x0000001200137305 */ /* 0x000e24000021f000 */
[----:B0-----:R-:W-:Y:S02]  /*23c0*/  IMAD.MOV R4, RZ, RZ, -R19 ;  /* 0x000000ffff047224 */ /* 0x001fe400078e0a13 */
[----:B------:R-:W-:Y:S02]  /*23d0*/  IMAD.MOV.U32 R18, RZ, RZ, RZ ;  /* 0x000000ffff127224 */ /* 0x000fe400078e00ff */
[----:B------:R-:W-:-:S04]  /*23e0*/  IMAD R4, R4, UR6, RZ ;  /* 0x0000000604047c24 */ /* 0x000fc8000f8e02ff */
[----:B------:R-:W-:-:S06]  /*23f0*/  IMAD.HI.U32 R19, R19, R4, R18 ;  /* 0x0000000413137227 */ /* 0x000fcc00078e0012 */
        /* <DEDUP_REMOVED lines=11> */
.L_x_644:
[----:B------:R-:W-:Y:S05]  /*24b0*/  BSYNC B0 ;  /* 0x0000000000007941 */ /* 0x000fea0003800000 */
.L_x_642:
[----:B------:R-:W-:Y:S01]  /*24c0*/  LOP3.LUT R4, R33, R3, RZ, 0xfc, !PT ;  /* 0x0000000321047212 */ /* 0x000fe200078efcff */
[----:B------:R-:W-:Y:S01]  /*24d0*/  IMAD.MOV.U32 R23, RZ, RZ, c[0x0][0x210] ;  /* 0x00008400ff177624 */ /* 0x000fe200078e00ff */
[----:B------:R-:W-:Y:S02]  /*24e0*/  BSSY B0, `(.L_x_645) ;  /* 0x000002a000007945 */ /* 0x000fe40003800000 */
[----:B------:R-:W-:Y:S01]  /*24f0*/  ISETP.NE.U32.AND P0, PT, R4, RZ, PT ;  /* 0x000000ff0400720c */ /* 0x000fe20003f05070 */
[C---:B------:R-:W-:Y:S01]  /*2500*/  IMAD R5, R23.reuse, c[0x0][0x214], RZ ;  /* 0x0000850017057a24 */ /* 0x040fe200078e02ff */
[----:B------:R-:W-:-:S11]  /*2510*/  SEL R23, R23, 0x1, P1 ;  /* 0x0000000117177807 */ /* 0x000fd60000800000 */
[----:B------:R-:W-:Y:S05]  /*2520*/  @!P0 BRA `(.L_x_646) ;  /* 0x000000f000008947 */ /* 0x000fea0003800000 */
[----:B------:R-:W-:Y:S01]  /*2530*/  IMAD.MOV.U32 R28, RZ, RZ, R32 ;  /* 0x000000ffff1c7224 */ /* 0x000fe200078e0020 */
[----:B------:R-:W-:Y:S01]  /*2540*/  MOV R24, R31 ;  /* 0x0000001f00187202 */ /* 0x000fe20000000f00 */
[----:B------:R-:W-:Y:S01]  /*2550*/  IMAD.MOV.U32 R21, RZ, RZ, R33 ;  /* 0x000000ffff157224 */ /* 0x000fe200078e0021 */
[----:B------:R-:W-:Y:S02]  /*2560*/  MOV R4, R3 ;  /* 0x0000000300047202 */ /* 0x000fe40000000f00 */
[----:B------:R-:W-:Y:S02]  /*2570*/  MOV R22, 0x2590 ;  /* 0x0000259000167802 */ /* 0x000fe40000000f00 */
[----:B------:R-:W-:Y:S05]  /*2580*/  CALL.REL.NOINC `($__internal_13_$__cuda_sm20_div_s64) ;  /* 0x000027a000007944 */ /* 0x000fea0003c00000 */
        /* <DEDUP_REMOVED lines=9> */
.L_x_646:
        /* <DEDUP_REMOVED lines=22> */
.L_x_647:
[----:B------:R-:W-:Y:S05]  /*2780*/  BSYNC B0 ;  /* 0x0000000000007941 */ /* 0x000fea0003800000 */
.L_x_645:
[-C--:B------:R-:W-:Y:S01]  /*2790*/  IMAD R3, R35, R16.reuse, RZ ;  /* 0x0000001023037224 */ /* 0x080fe200078e02ff */
[----:B------:R-:W-:Y:S01]  /*27a0*/  ULDC.U8 UR9, c[0x0][0x329] ;  /* 0x0000ca4000097ab9 */ /* 0x000fe20000000000 */
[C---:B------:R-:W-:Y:S01]  /*27b0*/  IMAD.WIDE.U32 R32, R34.reuse, R16, RZ ;  /* 0x0000001022207225 */ /* 0x040fe200078e00ff */
[----:B------:R-:W-:Y:S01]  /*27c0*/  UISETP.NE.AND UP0, UPT, UR9, URZ, UPT ;  /* 0x0000003f0900728c */ /* 0x000fe2000bf05270 */
[----:B------:R-:W-:Y:S01]  /*27d0*/  SHF.R.S32.HI R17, RZ, 0x1f, R23 ;  /* 0x0000001fff117819 */ /* 0x000fe20000011417 */
[----:B------:R-:W-:Y:S01]  /*27e0*/  ULDC UR4, c[0x0][0x214] ;  /* 0x0000850000047ab9 */ /* 0x000fe20000000800 */
[----:B------:R-:W-:Y:S01]  /*27f0*/  IMAD R3, R34, R15, R3 ;  /* 0x0000000f22037224 */ /* 0x000fe200078e0203 */
[----:B------:R-:W-:Y:S01]  /*2800*/  USEL UR4, UR4, 0x1, !UP0 ;  /* 0x0000000104047887 */ /* 0x000fe2000c000000 */
[----:B------:R-:W-:Y:S01]  /*2810*/  IMAD R21, R4, R5, RZ ;  /* 0x0000000504157224 */ /* 0x000fe200078e02ff */
[----:B------:R-:W-:Y:S01]  /*2820*/  BSSY B0, `(.L_x_648) ;  /* 0x000003f000007945 */ /* 0x000fe20003800000 */
[----:B------:R-:W-:Y:S01]  /*2830*/  IMAD R6, R6, R23, RZ ;  /* 0x0000001706067224 */ /* 0x000fe200078e02ff */
[----:B------:R-:W-:Y:S01]  /*2840*/  IADD3 R3, R33, R3, RZ ;  /* 0x0000000321037210 */ /* 0x000fe20007ffe0ff */
[----:B------:R-:W-:Y:S01]  /*2850*/  USHF.R.S32.HI UR9, URZ, 0x1f, UR4 ;  /* 0x0000001f3f097899 */ /* 0x000fe20008011404 */
[----:B------:R-:W-:-:S02]  /*2860*/  IMAD R19, R19, UR4, RZ ;  /* 0x0000000413137c24 */ /* 0x000fc4000f8e02ff */
[----:B------:R-:W-:Y:S02]  /*2870*/  IMAD R17, R17, R30, R6 ;  /* 0x0000001e11117224 */ /* 0x000fe400078e0206 */
[----:B------:R-:W-:Y:S01]  /*2880*/  IMAD R20, R3, R14, RZ ;  /* 0x0000000e03147224 */ /* 0x000fe200078e02ff */
[----:B------:R-:W-:Y:S01]  /*2890*/  SHF.R.S32.HI R3, RZ, 0x1f, R5 ;  /* 0x0000001fff037819 */ /* 0x000fe20000011405 */
[----:B------:R-:W-:-:S04]  /*28a0*/  IMAD.WIDE.U32 R30, R30, R23, RZ ;  /* 0x000000171e1e7225 */ /* 0x000fc800078e00ff */
[----:B------:R-:W-:Y:S02]  /*28b0*/  IMAD R25, R13, R32, R20 ;  /* 0x000000200d197224 */ /* 0x000fe400078e0214 */
[----:B------:R-:W-:-:S04]  /*28c0*/  IMAD.WIDE.U32 R32, R32, R14, RZ ;  /* 0x0000000e20207225 */ /* 0x000fc800078e00ff */
[----:B------:R-:W-:Y:S01]  /*28d0*/  IMAD R21, R3, R36, R21 ;  /* 0x0000002403157224 */ /* 0x000fe200078e0215 */
[----:B------:R-:W-:Y:S01]  /*28e0*/  IADD3 R4, R33, R25, RZ ;  /* 0x0000001921047210 */ /* 0x000fe20007ffe0ff */
[----:B------:R-:W-:-:S03]  /*28f0*/  IMAD.WIDE.U32 R36, R36, R5, RZ ;  /* 0x0000000524247225 */ /* 0x000fc600078e00ff */
[----:B------:R-:W-:Y:S01]  /*2900*/  LOP3.LUT R3, R41, R4, RZ, 0xfc, !PT ;  /* 0x0000000429037212 */ /* 0x000fe200078efcff */
[C---:B------:R-:W-:Y:S01]  /*2910*/  IMAD R19, R18.reuse, UR9, R19 ;  /* 0x0000000912137c24 */ /* 0x040fe2000f8e0213 */
[----:B------:R-:W-:Y:S01]  /*2920*/  IADD3 R6, R37, R21, RZ ;  /* 0x0000001525067210 */ /* 0x000fe20007ffe0ff */
[----:B------:R-:W-:Y:S01]  /*2930*/  IMAD.WIDE.U32 R34, R18, UR4, RZ ;  /* 0x0000000412227c25 */ /* 0x000fe2000f8e00ff */
[----:B------:R-:W-:-:S03]  /*2940*/  ISETP.NE.U32.AND P0, PT, R3, RZ, PT ;  /* 0x000000ff0300720c */ /* 0x000fc60003f05070 */
[----:B------:R-:W-:Y:S01]  /*2950*/  IMAD R3, R0, R5, RZ ;  /* 0x0000000500037224 */ /* 0x000fe200078e02ff */
[----:B------:R-:W-:Y:S01]  /*2960*/  IADD3 R0, R31, R17, RZ ;  /* 0x000000111f007210 */ /* 0x000fe20007ffe0ff */
[----:B------:R-:W-:Y:S01]  /*2970*/  IMAD R2, R2, R5, RZ ;  /* 0x0000000502027224 */ /* 0x000fe200078e02ff */
[----:B------:R-:W-:-:S07]  /*2980*/  IADD3 R5, R35, R19, RZ ;  /* 0x0000001323057210 */ /* 0x000fce0007ffe0ff */
[----:B------:R-:W-:Y:S05]  /*2990*/  @!P0 BRA `(.L_x_649) ;  /* 0x0000010000008947 */ /* 0x000fea0003800000 */
[----:B------:R-:W-:Y:S01]  /*29a0*/  IMAD.MOV.U32 R28, RZ, RZ, R40 ;  /* 0x000000ffff1c7224 */ /* 0x000fe200078e0028 */
[----:B------:R-:W-:Y:S01]  /*29b0*/  MOV R21, R41 ;  /* 0x0000002900157202 */ /* 0x000fe20000000f00 */
[----:B------:R-:W-:Y:S01]  /*29c0*/  IMAD.MOV.U32 R24, RZ, RZ, R32 ;  /* 0x000000ffff187224 */ /* 0x000fe200078e0020 */
[----:B------:R-:W-:Y:S02]  /*29d0*/  MOV R22, 0x29f0 ;  /* 0x000029f000167802 */ /* 0x000fe40000000f00 */
[----:B------:R-:W-:Y:S05]  /*29e0*/  CALL.REL.NOINC `($__internal_13_$__cuda_sm20_div_s64) ;  /* 0x0000234000007944 */ /* 0x000fea0003c00000 */
[----:B------:R-:W-:Y:S02]  /*29f0*/  IADD3 R21, P0, RZ, -R18, RZ ;  /* 0x80000012ff157210 */ /* 0x000fe40007f1e0ff */
[----:B------:R-:W-:Y:S02]  /*2a00*/  MOV R24, R40 ;  /* 0x0000002800187202 */ /* 0x000fe40000000f00 */
[----:B------:R-:W-:Y:S02]  /*2a10*/  IADD3.X R17, RZ, ~R19, RZ, P0, !PT ;  /* 0x80000013ff117210 */ /* 0x000fe400007fe4ff */
[----:B------:R-:W-:Y:S01]  /*2a20*/  MOV R25, R41 ;  /* 0x0000002900197202 */ /* 0x000fe20000000f00 */
[----:B------:R-:W-:Y:S01]  /*2a30*/  IMAD.MOV.U32 R41, RZ, RZ, R19 ;  /* 0x000000ffff297224 */ /* 0x000fe200078e0013 */
[----:B------:R-:W-:Y:S01]  /*2a40*/  MOV R40, R18 ;  /* 0x0000001200287202 */ /* 0x000fe20000000f00 */
[----:B------:R-:W-:-:S02]  /*2a50*/  IMAD R17, R17, R32, RZ ;  /* 0x0000002011117224 */ /* 0x000fc400078e02ff */
[----:B------:R-:W-:-:S04]  /*2a60*/  IMAD.WIDE.U32 R32, R21, R32, R24 ;  /* 0x0000002015207225 */ /* 0x000fc800078e0018 */
[----:B------:R-:W-:-:S04]  /*2a70*/  IMAD R17, R4, R21, R17 ;  /* 0x0000001504117224 */ /* 0x000fc800078e0211 */
[----:B------:R-:W-:Y:S01]  /*2a80*/  IMAD.IADD R21, R33, 0x1, R17 ;  /* 0x0000000121157824 */ /* 0x000fe200078e0211 */
[----:B------:R-:W-:Y:S05]  /*2a90*/  BRA `(.L_x_650) ;  /* 0x0000017000007947 */ /* 0x000fea0003800000 */
.L_x_649:
        /* <DEDUP_REMOVED lines=22> */
[----:B------:R-:W-:Y:S02]  /*2c00*/  MOV R40, R4 ;  /* 0x0000000400287202 */ /* 0x000fe40000000f00 */
.L_x_650:
[----:B------:R-:W-:Y:S05]  /*2c10*/  BSYNC B0 ;  /* 0x0000000000007941 */ /* 0x000fea0003800000 */
.L_x_648:
        /* <DEDUP_REMOVED lines=8> */
[----:B------:R-:W-:Y:S05]  /*2ca0*/  CALL.REL.NOINC `($__internal_13_$__cuda_sm20_div_s64) ;  /* 0x0000208000007944 */ /* 0x000fea0003c00000 */
[----:B------:R-:W-:Y:S01]  /*2cb0*/  IADD3 R4, P0, RZ, -R18, RZ ;  /* 0x80000012ff047210 */ /* 0x000fe20007f1e0ff */
[----:B------:R-:W-:Y:S01]  /*2cc0*/  IMAD.MOV.U32 R33, RZ, RZ, R19 ;  /* 0x000000ffff217224 */ /* 0x000fe200078e0013 */
[----:B------:R-:W-:Y:S02]  /*2cd0*/  MOV R20, R32 ;  /* 0x0000002000147202 */ /* 0x000fe40000000f00 */
[----:B------:R-:W-:Y:S02]  /*2ce0*/  IADD3.X R17, RZ, ~R19, RZ, P0, !PT ;  /* 0x80000013ff117210 */ /* 0x000fe400007fe4ff */
[----:B------:R-:W-:Y:S01]  /*2cf0*/  MOV R32, R18 ;  /* 0x0000001200207202 */ /* 0x000fe20000000f00 */
[----:B------:R-:W-:-:S04]  /*2d00*/  IMAD.WIDE.U32 R20, R16, R4, R20 ;  /* 0x0000000410147225 */ /* 0x000fc800078e0014 */
[----:B------:R-:W-:Y:S01]  /*2d10*/  IMAD R17, R17, R16, RZ ;  /* 0x0000001011117224 */ /* 0x000fe200078e02ff */
[----:B------:R-:W-:-:S03]  /*2d20*/  MOV R16, R20 ;  /* 0x0000001400107202 */ /* 0x000fc60000000f00 */
[----:B------:R-:W-:-:S04]  /*2d30*/  IMAD R15, R15, R4, R17 ;  /* 0x000000040f0f7224 */ /* 0x000fc800078e0211 */
[----:B------:R-:W-:Y:S01]  /*2d40*/  IMAD.IADD R15, R21, 0x1, R15 ;  /* 0x00000001150f7824 */ /* 0x000fe200078e020f */
[----:B------:R-:W-:Y:S05]  /*2d50*/  BRA `(.L_x_653) ;  /* 0x0000017000007947 */ /* 0x000fea0003800000 */
.L_x_652:
        /* <DEDUP_REMOVED lines=23> */
.L_x_653:
[----:B------:R-:W-:Y:S05]  /*2ed0*/  BSYNC B0 ;  /* 0x0000000000007941 */ /* 0x000fea0003800000 */
.L_x_651:
        /* <DEDUP_REMOVED lines=20> */
.L_x_655:
        /* <DEDUP_REMOVED lines=23> */
.L_x_656:
[----:B------:R-:W-:Y:S05]  /*3190*/  BSYNC B0 ;  /* 0x0000000000007941 */ /* 0x000fea0003800000 */
.L_x_654:
        /* <DEDUP_REMOVED lines=9> */
[----:B------:R-:W-:Y:S01]  /*3230*/  IMAD R17, R4, R18, R17 ;  /* 0x0000001204117224 */ /* 0x000fe200078e0211 */
[----:B------:R-:W-:Y:S01]  /*3240*/  SHF.R.S32.HI R19, RZ, 0x1f, R44 ;  /* 0x0000001fff137819 */ /* 0x000fe2000001142c */
[----:B------:R-:W-:-:S02]  /*3250*/  IMAD R4, R15, R44, RZ ;  /* 0x0000002c0f047224 */ /* 0x000fc400078e02ff */
[----:B------:R-:W-:Y:S02]  /*3260*/  IMAD R13, R21, R14, R13 ;  /* 0x0000000e150d7224 */ /* 0x000fe400078e020d */
[----:B------:R-:W-:-:S04]  /*3270*/  IMAD.WIDE.U32 R14, R14, R2, RZ ;  /* 0x000000020e0e7225 */ /* 0x000fc800078e00ff */
[----:B------:R-:W-:Y:S01]  /*3280*/  IMAD R19, R19, R16, R4 ;  /* 0x0000001013137224 */ /* 0x000fe200078e0204 */
[----:B------:R-:W-:Y:S01]  /*3290*/  IADD3 R8, R15, R13, RZ ;  /* 0x0000000d0f087210 */ /* 0x000fe20007ffe0ff */
        /* <DEDUP_REMOVED lines=9> */
[----:B------:R-:W-:Y:S05]  /*3330*/  CALL.REL.NOINC `($__internal_13_$__cuda_sm20_div_s64) ;  /* 0x000019f000007944 */ /* 0x000fea0003c00000 */
[----:B------:R-:W-:Y:S01]  /*3340*/  IADD3 R4, P0, RZ, -R18, RZ ;  /* 0x80000012ff047210 */ /* 0x000fe20007f1e0ff */
[----:B------:R-:W-:Y:S01]  /*3350*/  IMAD.MOV.U32 R21, RZ, RZ, R41 ;  /* 0x000000ffff157224 */ /* 0x000fe200078e0029 */
[----:B------:R-:W-:Y:S02]  /*3360*/  MOV R20, R40 ;  /* 0x0000002800147202 */ /* 0x000fe40000000f00 */
[----:B------:R-:W-:-:S02]  /*3370*/  IADD3.X R17, RZ, ~R19, RZ, P0, !PT ;  /* 0x80000013ff117210 */ /* 0x000fc400007fe4ff */
        /* <DEDUP_REMOVED lines=8> */
.L_x_658:
        /* <DEDUP_REMOVED lines=23> */
.L_x_659:
[----:B------:R-:W-:Y:S05]  /*3570*/  BSYNC B0 ;  /* 0x0000000000007941 */ /* 0x000fea0003800000 */
.L_x_657:
        /* <DEDUP_REMOVED lines=29> */
.L_x_661:
        /* <DEDUP_REMOVED lines=23> */
.L_x_662:
[----:B------:R-:W-:Y:S05]  /*38c0*/  BSYNC B0 ;  /* 0x0000000000007941 */ /* 0x000fea0003800000 */
.L_x_660:
        /* <DEDUP_REMOVED lines=20> */
.L_x_638:
[----:B------:R-:W-:-:S04]  /*3a10*/  LEA R2, P0, R32, c[0x0][0x200], 0x2 ;  /* 0x0000800020027a11 */ /* 0x000fc800078010ff */
[----:B------:R-:W-:-:S05]  /*3a20*/  LEA.HI.X R3, R32, c[0x0][0x204], R33, 0x2, P0 ;  /* 0x0000810020037a11 */ /* 0x000fca00000f1421 */
[----:B------:R0:W-:Y:S04]  /*3a30*/  STG.E [R2.64], R26 ;  /* 0x0000001a02007986 */ /* 0x0001e8000c10190c */
.L_x_637:
[----:B------:R-:W-:Y:S05]  /*3a40*/  BSYNC B1 ;  /* 0x0000000000017941 */ /* 0x000fea0003800000 */
.L_x_636:
[----:B------:R-:W1:Y:S01]  /*3a50*/  S2R R0, SR_TID.X ;  /* 0x0000000000007919 */ /* 0x000e620000002100 */
[----:B------:R-:W-:Y:S01]  /*3a60*/  IMAD.MOV.U32 R15, RZ, RZ, c[0x0][0x314] ;  /* 0x0000c500ff0f7624 */ /* 0x000fe200078e00ff */
[----:B------:R-:W-:Y:S01]  /*3a70*/  CS2R R6, SRZ ;  /* 0x0000000000067805 */ /* 0x000fe2000001ff00 */
[----:B------:R-:W-:Y:S01]  /*3a80*/  CS2R R10, SRZ ;  /* 0x00000000000a7805 */ /* 0x000fe2000001ff00 */
[----:B------:R-:W-:Y:S01]  /*3a90*/  IMAD.MOV.U32 R12, RZ, RZ, RZ ;  /* 0x000000ffff0c7224 */ /* 0x000fe200078e00ff */
[----:B01----:R-:W-:-:S04]  /*3aa0*/  LEA.HI R3, R0, R0, RZ, 0x1 ;  /* 0x0000000000037211 */ /* 0x003fc800078f08ff */
[----:B------:R-:W-:-:S05]  /*3ab0*/  LOP3.LUT R5, R3, 0xfffffffe, RZ, 0xc0, !PT ;  /* 0xfffffffe03057812 */ /* 0x000fca00078ec0ff */
[----:B------:R-:W-:Y:S01]  /*3ac0*/  IMAD.IADD R2, R0, 0x1, -R5 ;  /* 0x0000000100027824 */ /* 0x000fe200078e0a05 */
[----:B------:R-:W-:-:S04]  /*3ad0*/  SHF.R.S32.HI R5, RZ, 0x1f, R0 ;  /* 0x0000001fff057819 */ /* 0x000fc80000011400 */
[----:B------:R-:W-:Y:S02]  /*3ae0*/  ISETP.GE.AND P0, PT, R2, c[0x0][0x314], PT ;  /* 0x0000c50002007a0c */ /* 0x000fe40003f06270 */
[----:B------:R-:W-:Y:S02]  /*3af0*/  LEA.HI R28, R5, R0, RZ, 0x3 ;  /* 0x00000000051c7211 */ /* 0x000fe400078f18ff */
[----:B------:R-:W-:Y:S01]  /*3b00*/  ISETP.GT.OR P0, PT, R0, 0x1f, P0 ;  /* 0x0000001f0000780c */ /* 0x000fe20000704670 */
[----:B------:R-:W-:-:S12]  /*3b10*/  CS2R R4, SRZ ;  /* 0x0000000000047805 */ /* 0x000fd8000001ff00 */
[----:B------:R-:W-:Y:S01]  /*3b20*/  @!P0 FADD.FTZ R8, -R26, R29 ;  /* 0x0000001d1a088221 */ /* 0x000fe20000010100 */
[----:B------:R-:W-:Y:S01]  /*3b30*/  LOP3.LUT R29, R28, 0x3ffffff8, RZ, 0xc0, !PT ;  /* 0x3ffffff81c1d7812 */ /* 0x000fe200078ec0ff */
[----:B------:R-:W-:Y:S01]  /*3b40*/  @!P0 IMAD.SHL.U32 R3, R3, 0x2, RZ ;  /* 0x0000000203038824 */ /* 0x000fe200078e00ff */
[----:B------:R-:W-:Y:S01]  /*3b50*/  SHF.R.S32.HI R28, RZ, 0x3, R28 ;  /* 0x00000003ff1c7819 */ /* 0x000fe2000001141c */
[----:B------:R-:W-:Y:S02]  /*3b60*/  @!P0 FMUL.FTZ R8, R8, 1.4426950216293334961 ;  /* 0x3fb8aa3b08088820 */ /* 0x000fe40000410000 */
[----:B------:R-:W-:Y:S01]  /*3b70*/  IMAD.IADD R29, R0, 0x1, -R29 ;  /* 0x00000001001d7824 */ /* 0x000fe200078e0a1d */
[----:B------:R-:W-:Y:S01]  /*3b80*/  @!P0 LOP3.LUT R3, R3, 0xfffffffc, RZ, 0xc0, !PT ;  /* 0xfffffffc03038812 */ /* 0x000fe200078ec0ff */
[----:B------:R-:W-:Y:S02]  /*3b90*/  IMAD.MOV.U32 R0, RZ, RZ, RZ ;  /* 0x000000ffff007224 */ /* 0x000fe400078e00ff */
[----:B------:R-:W0:Y:S01]  /*3ba0*/  @!P0 MUFU.EX2 R8, R8 ;  /* 0x0000000800088308 */ /* 0x000e220000000800 */
[----:B------:R-:W-:-:S02]  /*3bb0*/  IMAD.SHL.U32 R29, R29, 0x4, RZ ;  /* 0x000000041d1d7824 */ /* 0x000fc400078e00ff */
[----:B------:R-:W-:Y:S02]  /*3bc0*/  @!P0 IMAD R9, R2, 0x44, R3 ;  /* 0x0000004402098824 */ /* 0x000fe400078e0203 */
[----:B------:R-:W-:-:S03]  /*3bd0*/  CS2R R2, SRZ ;  /* 0x0000000000027805 */ /* 0x000fc6000001ff00 */
        /* <DEDUP_REMOVED lines=34> */
.L_x_665:
        /* <DEDUP_REMOVED lines=77> */
.L_x_664:
        /* <DEDUP_REMOVED lines=47> */
.L_x_666:
        /* <DEDUP_REMOVED lines=10> */
.L_x_668:
[----:B------:R-:W-:Y:S05]  /*4660*/  BSYNC B0 ;  /* 0x0000000000007941 */ /* 0x000fea0003800000 */
.L_x_667:
        /* <DEDUP_REMOVED lines=13> */
.L_x_663:
        /* <DEDUP_REMOVED lines=95> */
        .weak           $__internal_13_$__cuda_sm20_div_s64
        .type           $__internal_13_$__cuda_sm20_div_s64,@function
        .size           $__internal_13_$__cuda_sm20_div_s64,(.L_x_6077 - $__internal_13_$__cuda_sm20_div_s64)
$__internal_13_$__cuda_sm20_div_s64:
        /* <DEDUP_REMOVED lines=83> */
[----:B------:R-:W-:Y:S06]  /*5260*/  RET.REL.NODEC R38 `(_ZN5flash32flash_fwd_splitkv_combine_kernelI23Flash_fwd_kernel_traitsILi96ELi64ELi128ELi4ELb0ELb0EN7cutlass6half_tE19Flash_kernel_traitsILi96ELi64ELi128ELi4ES3_EELi16ELi1ELb1EEEvNS_16Flash_fwd_paramsE) ;  /* 0xffffad9026007950 */ /* 0x000fec0003c3ffff */
.L_x_669:
        /* <DEDUP_REMOVED lines=9> */
.L_x_6077:


//--------------------- .text._ZN5flash24flash_fwd_splitkv_kernelI23Flash_fwd_kernel_traitsILi96ELi64ELi128ELi4ELb0ELb0EN7cutlass6half_tE19Flash_kernel_traitsILi96ELi64ELi128ELi4ES3_EELb1ELb0ELb0ELb0ELb0ELb0ELb0ELb0EEEvNS_16Flash_fwd_paramsE --------------------------
	.section	.text._ZN5flash24flash_fwd_splitkv_kernelI23Flash_fwd_kernel_traitsILi96ELi64ELi128ELi4ELb0ELb0EN7cutlass6half_tE19Flash_kernel_traitsILi96ELi64ELi128ELi4ES3_EELb1ELb0ELb0ELb0ELb0ELb0ELb0ELb0EEEvNS_16Flash_fwd_paramsE,"ax",@progbits
	.sectioninfo	@"SHI_REGISTERS=219"
	.align	128
        .global         _ZN5flash24flash_fwd_splitkv_kernelI23Flash_fwd_kernel_traitsILi96ELi64ELi128ELi4ELb0ELb0EN7cutlass6half_tE19Flash_kernel_traitsILi96ELi64ELi128ELi4ES3_EELb1ELb0ELb0ELb0ELb0ELb0ELb0ELb0EEEvNS_16Flash_fwd_paramsE
        .type           _ZN5flash24flash_fwd_splitkv_kernelI23Flash_fwd_kernel_traitsILi96ELi64ELi128ELi4ELb0ELb0EN7cutlass6half_tE19Flash_kernel_traitsILi96ELi64ELi128ELi4ES3_EELb1ELb0ELb0ELb0ELb0ELb0ELb0ELb0EEEvNS_16Flash_fwd_paramsE,@function
        .size           _ZN5flash24flash_fwd_splitkv_kernelI23Flash_fwd_kernel_traitsILi96ELi64ELi128ELi4ELb0ELb0EN7cutlass6half_tE19Flash_kernel_traitsILi96ELi64ELi128ELi4ES3_EELb1ELb0ELb0ELb0ELb0ELb0ELb0ELb0EEEvNS_16Flash_fwd_paramsE,(.L_x_6106 - _ZN5flash24flash_fwd_splitkv_kernelI23Flash_fwd_kernel_traitsILi96ELi64ELi128ELi4ELb0ELb0EN7cutlass6half_tE19Flash_kernel_traitsILi96ELi64ELi128ELi4ES3_EELb1ELb0ELb0ELb0ELb0ELb0ELb0ELb0EEEvNS_16Flash_fwd_paramsE)
        .other          _ZN5flash24flash_fwd_splitkv_kernelI23Flash_fwd_kernel_traitsILi96ELi64ELi128ELi4ELb0ELb0EN7cutlass6half_tE19Flash_kernel_traitsILi96ELi64ELi128ELi4ES3_EELb1ELb0ELb0ELb0ELb0ELb0ELb0ELb0EEEvNS_16Flash_fwd_paramsE,@"STO_CUDA_ENTRY STV_DEFAULT"
_ZN5flash24flash_fwd_splitkv_kernelI23Flash_fwd_kernel_traitsILi96ELi64ELi128ELi4ELb0ELb0EN7cutlass6half_tE19Flash_kernel_traitsILi96ELi64ELi128ELi4ES3_EELb1ELb0ELb0ELb0ELb0ELb0ELb0ELb0EEEvNS_16Flash_fwd_paramsE:
.text._ZN5flash24flash_fwd_splitkv_kernelI23Flash_fwd_kernel_traitsILi96ELi64ELi128ELi4ELb0ELb0EN7cutlass6half_tE19Flash_kernel_traitsILi96ELi64ELi128ELi4ES3_EELb1ELb0ELb0ELb0ELb0ELb0ELb0ELb0EEEvNS_16Flash_fwd_paramsE:
[----:B------:R-:W-:Y:S02]  /*0000*/  MOV R1, c[0x0][0x28] ;  /* 0x00000a0000017a02 */ /* 0x000fe40000000f00 */
[----:B------:R-:W1:Y:S01]  /*0010*/  LDC.U8 R0, c[0x0][0x312] ;  /* 0x0000c480ff007b82 */ /* 0x000e620000000000 */
[----:B------:R-:W2:Y:S01]  /*0020*/  S2R R25, SR_CTAID.Y ;  /* 0x0000000000197919 */ /* 0x000ea20000002600 */
[----:B------:R-:W-:Y:S01]  /*0030*/  ISETP.NE.U32.AND P2, PT, RZ, c[0x0][0x240], PT ;  /* 0x00009000ff007a0c */ /* 0x000fe20003f45070 */
[----:B------:R-:W-:Y:S01]  /*0040*/  IMAD.MOV.U32 R6, RZ, RZ, 0x4 ;  /* 0x00000004ff067424 */ /* 0x000fe200078e00ff */
[----:B------:R-:W-:Y:S01]  /*0050*/  ISETP.EQ.U32.AND P1, PT, RZ, c[0x0][0x248], PT ;  /* 0x00009200ff007a0c */ /* 0x000fe20003f22070 */
[----:B------:R-:W-:Y:S01]  /*0060*/  IMAD.MOV.U32 R178, RZ, RZ, -0x1 ;  /* 0xffffffffffb27424 */ /* 0x000fe200078e00ff */
[----:B------:R-:W-:Y:S01]  /*0070*/  ISETP.NE.AND.EX P2, PT, RZ, c[0x0][0x244], PT, P2 ;  /* 0x00009100ff007a0c */ /* 0x000fe20003f45320 */
[----:B------:R-:W-:Y:S01]  /*0080*/  ULDC.64 UR6, c[0x0][0x118] ;  /* 0x0000460000067ab9 */ /* 0x000fe20000000a00 */
[----:B------:R-:W-:Y:S01]  /*0090*/  IMAD.MOV.U32 R23, RZ, RZ, -0x1 ;  /* 0xffffffffff177424 */ /* 0x000fe200078e00ff */
[----:B------:R-:W-:-:S04]  /*00a0*/  ISETP.NE.U32.AND P0, PT, RZ, c[0x0][0x250], PT ;  /* 0x00009400ff007a0c */ /* 0x000fc80003f05070 */
[----:B------:R-:W-:Y:S02]  /*00b0*/  ISETP.NE.AND.EX P0, PT, RZ, c[0x0][0x254], PT, P0 ;  /* 0x00009500ff007a0c */ /* 0x000fe40003f05300 */
[----:B-1----:R-:W-:Y:S01]  /*00c0*/  ISETP.NE.AND P3, PT, R0, RZ, PT ;  /* 0x000000ff0000720c */ /* 0x002fe20003f65270 */
[----:B--2---:R-:W-:-:S03]  /*00d0*/  IMAD.WIDE R12, R25, R6, c[0x0][0x240] ;  /* 0x00009000190c7625 */ /* 0x004fc600078e0206 */
[----:B------:R-:W-:Y:S01]  /*00e0*/  ISETP.EQ.OR.EX P1, PT, RZ, c[0x0][0x24c], !P3, P1 ;  /* 0x00009300ff007a0c */ /* 0x000fe20005f22710 */
[CC--:B------:R-:W-:Y:S01]  /*00f0*/  IMAD.WIDE R2, R25.reuse, R6.reuse, c[0x0][0x248] ;  /* 0x0000920019027625 */ /* 0x0c0fe200078e0206 */
[----:B------:R-:W2:Y:S04]  /*0100*/  @P2 LDG.E R178, [R12.64] ;  /* 0x000000060cb22981 */ /* 0x000ea8000c1e1900 */
[----:B------:R-:W2:Y:S01]  /*0110*/  @P2 LDG.E R5, [R12.64+0x4] ;  /* 0x000004060c052981 */ /* 0x000ea2000c1e1900 */
[----:B------:R-:W-:Y:S02]  /*0120*/  IMAD.MOV.U32 R4, RZ, RZ, RZ ;  /* 0x000000ffff047224 */ /* 0x000fe400078e00ff */
[----:B------:R-:W-:-:S04]  /*0130*/  @P0 IMAD.WIDE R10, R25, R6, c[0x0][0x250] ;  /* 0x00009400190a0625 */ /* 0x000fc800078e0206 */
[----:B------:R1:W5:Y:S04]  /*0140*/  @!P1 LDG.E R23, [R2.64] ;  /* 0x0000000602179981 */ /* 0x000368000c1e1900 */
[----:B------:R1:W5:Y:S01]  /*0150*/  @P0 LDG.E R4, [R10.64] ;  /* 0x000000060a040981 */ /* 0x000362000c1e1900 */
[----:B------:R-:W-:-:S03]  /*0160*/  ISETP.NE.U32.AND P0, PT, RZ, c[0x0][0x248], PT ;  /* 0x00009200ff007a0c */ /* 0x000fc60003f05070 */
[----:B------:R-:W3:Y:S04]  /*0170*/  S2R R27, SR_CTAID.X ;  /* 0x00000000001b7919 */ /* 0x000ee80000002500 */
[----:B------:R-:W4:Y:S01]  /*0180*/  S2R R8, SR_CTAID.Z ;  /* 0x0000000000087919 */ /* 0x000f220000002700 */
[----:B------:R-:W-:Y:S01]  /*0190*/  ISETP.NE.AND.EX P0, PT, RZ, c[0x0][0x24c], PT, P0 ;  /* 0x00009300ff007a0c */ /* 0x000fe20003f05300 */
[----:B--2---:R-:W-:Y:S02]  /*01a0*/  @P2 IMAD.IADD R182, R5, 0x1, -R178 ;  /* 0x0000000105b62824 */ /* 0x004fe400078e0ab2 */
[----:B------:R-:W-:-:S10]  /*01b0*/  @!P2 IMAD.MOV.U32 R182, RZ, RZ, c[0x0][0x214] ;  /* 0x00008500ffb6a624 */ /* 0x000fd400078e00ff */
[----:B------:R-:W-:Y:S05]  /*01c0*/  @!P0 BRA `(.L_x_670) ;  /* 0x0000004000008947 */ /* 0x000fea0003800000 */
[----:B-1-34-:R-:W2:Y:S02]  /*01d0*/  @P3 LDG.E R0, [R2.64+0x4] ;  /* 0x0000040602003981 */ /* 0x01aea4000c1e1900 */
[----:B--2--5:R-:W-:-:S06]  /*01e0*/  @P3 IADD3 R0, R0, -R23, RZ ;  /* 0x8000001700003210 */ /* 0x024fcc0007ffe0ff */
[----:B------:R1:W5:Y:S01]  /*01f0*/  @!P3 LDG.E R0, [R2.64] ;  /* 0x000000060200b981 */ /* 0x000362000c1e1900 */
[----:B------:R-:W-:Y:S05]  /*0200*/  BRA `(.L_x_671) ;  /* 0x0000001000007947 */ /* 0x000fea0003800000 */
.L_x_670:
[----:B-1-34-:R-:W-:Y:S02]  /*0210*/  MOV R0, c[0x0][0x218] ;  /* 0x0000860000007a02 */ /* 0x01afe40000000f00 */
.L_x_671:
[----:B------:R-:W-:-:S04]  /*0220*/  ISETP.NE.U32.AND P2, PT, RZ, c[0x0][0x258], PT ;  /* 0x00009600ff007a0c */ /* 0x000fc80003f45070 */
[----:B------:R-:W-:-:S13]  /*0230*/  ISETP.NE.AND.EX P2, PT, RZ, c[0x0][0x25c], PT, P2 ;  /* 0x00009700ff007a0c */ /* 0x000fda0003f45320 */
[----:B------:R-:W-:-:S05]  /*0240*/  @P2 IMAD.WIDE R10, R25, R6, c[0x0][0x258] ;  /* 0x00009600190a2625 */ /* 0x000fca00078e0206 */
[----:B------:R-:W2:Y:S01]  /*0250*/  @P2 LDG.E R127, [R10.64] ;  /* 0x000000060a7f2981 */ /* 0x000ea2000c1e1900 */
[----:B------:R-:W-:Y:S01]  /*0260*/  IMAD.SHL.U32 R21, R27, 0x40, RZ ;  /* 0x000000401b157824 */ /* 0x000fe200078e00ff */
[----:B------:R-:W-:-:S04]  /*0270*/  @!P2 ISETP.NE.U32.AND P1, PT, RZ, c[0x0][0x268], PT ;  /* 0x00009a00ff00aa0c */ /* 0x000fc80003f25070 */
[----:B------:R-:W-:Y:S02]  /*0280*/  ISETP.GT.AND P0, PT, R182, R21, PT ;  /* 0x00000015b600720c */ /* 0x000fe40003f04270 */
[----:B------:R-:W-:-:S04]  /*0290*/  @!P2 ISETP.NE.AND.EX P1, PT, RZ, c[0x0][0x26c], PT, P1 ;  /* 0x00009b00ff00aa0c */ /* 0x000fc80003f25310 */
[----:B-1----:R-:W-:Y:S01]  /*02a0*/  @!P2 SEL R3, RZ, c[0x0][0x21c], !P1 ;  /* 0x00008700ff03aa07 */ /* 0x002fe20004800000 */
[----:B--2--5:R-:W-:-:S03]  /*02b0*/  @P2 IMAD.IADD R127, R127, 0x1, -R4 ;  /* 0x000000017f7f2824 */ /* 0x024fc600078e0a04 */
[----:B------:R-:W-:-:S03]  /*02c0*/  @!P2 IADD3 R127, R3, R0, -R4 ;  /* 0x00000000037fa210 */ /* 0x000fc60007ffe804 */
[----:B------:R-:W-:Y:S05]  /*02d0*/  @!P0 EXIT ;  /* 0x000000000000894d */ /* 0x000fea0003800000 */
[----:B------:R-:W-:Y:S01]  /*02e0*/  ULDC UR5, c[0x0][0x218] ;  /* 0x0000860000057ab9 */ /* 0x000fe20000000800 */
[----:B------:R-:W-:Y:S01]  /*02f0*/  IADD3 R0, -R182, 0xbf, R21 ;  /* 0x000000bfb6007810 */ /* 0x000fe20007ffe115 */
[----:B------:R-:W-:Y:S01]  /*0300*/  UIADD3 UR5, UR5, 0x7f, URZ ;  /* 0x0000007f05057890 */ /* 0x000fe2000fffe03f */
[----:B------:R-:W-:Y:S02]  /*0310*/  IADD3 R5, R127, 0x7f, RZ ;  /* 0x0000007f7f057810 */ /* 0x000fe40007ffe0ff */
[----:B------:R-:W-:Y:S01]  /*0320*/  IADD3 R3, R0, c[0x0][0x2e8], R127 ;  /* 0x0000ba0000037a10 */ /* 0x000fe20007ffe07f */
[----:B------:R-:W-:Y:S01]  /*0330*/  USHF.R.S32.HI UR4, URZ, 0x1f, UR5 ;  /* 0x0000001f3f047899 */ /* 0x000fe20008011405 */
[----:B------:R-:W-:Y:S02]  /*0340*/  SHF.R.S32.HI R2, RZ, 0x1f, R5 ;  /* 0x0000001fff027819 */ /* 0x000fe40000011405 */
[----:B------:R-:W-:Y:S01]  /*0350*/  SHF.R.S32.HI R0, RZ, 0x1f, R3 ;  /* 0x0000001fff007819 */ /* 0x000fe20000011403 */
[----:B------:R-:W-:Y:S01]  /*0360*/  ULEA.HI UR4, UR4, UR5, URZ, 0x7 ;  /* 0x0000000504047291 */ /* 0x000fe2000f8f383f */
[----:B------:R-:W-:-:S02]  /*0370*/  LEA.HI R2, R2, R5, RZ, 0x7 ;  /* 0x0000000502027211 */ /* 0x000fc400078f38ff */
[----:B------:R-:W-:Y:S01]  /*0380*/  LEA.HI R0, R0, R3, RZ, 0x7 ;  /* 0x0000000300007211 */ /* 0x000fe200078f38ff */
[----:B------:R-:W-:Y:S01]  /*0390*/  USHF.R.S32.HI UR4, URZ, 0x7, UR4 ;  /* 0x000000073f047899 */ /* 0x000fe20008011404 */
[----:B------:R-:W-:Y:S02]  /*03a0*/  SHF.R.S32.HI R3, RZ, 0x7, R2 ;  /* 0x00000007ff037819 */ /* 0x000fe40000011402 */
[----:B------:R-:W-:Y:S01]  /*03b0*/  SHF.R.S32.HI R0, RZ, 0x7, R0 ;  /* 0x00000007ff007819 */ /* 0x000fe20000011400 */
[----:B------:R-:W1:Y:S02]  /*03c0*/  S2R R2, SR_TID.X ;  /* 0x0000000000027919 */ /* 0x000e640000002100 */
[----:B------:R-:W-:-:S04]  /*03d0*/  IMNMX R3, R3, UR4, PT ;  /* 0x0000000403037c17 */ /* 0x000fc8000b800200 */
[----:B------:R-:W-:-:S04]  /*03e0*/  IMNMX R128, R3, R0, PT ;  /* 0x0000000003807217 */ /* 0x000fc80003800200 */
[----:B------:R-:W-:-:S13]  /*03f0*/  ISETP.GT.AND P0, PT, R128, RZ, PT ;  /* 0x000000ff8000720c */ /* 0x000fda0003f04270 */
[----:B------:R-:W-:Y:S05]  /*0400*/  @P0 BRA `(.L_x_672) ;  /* 0x0000053000000947 */ /* 0x000fea0003800000 */
[----:B-1----:R-:W-:Y:S01]  /*0410*/  SHF.R.S32.HI R3, RZ, 0x1f, R2 ;  /* 0x0000001fff037819 */ /* 0x002fe20000011402 */
[----:B------:R-:W-:Y:S01]  /*0420*/  BSSY B0, `(.L_x_673) ;  /* 0x0000030000007945 */ /* 0x000fe20003800000 */
[----:B------:R-:W-:Y:S02]  /*0430*/  ISETP.NE.AND P0, PT, R178, -0x1, PT ;  /* 0xffffffffb200780c */ /* 0x000fe40003f05270 */
[----:B------:R-:W-:Y:S02]  /*0440*/  LEA.HI R3, R3, R2, RZ, 0x2 ;  /* 0x0000000203037211 */ /* 0x000fe400078f10ff */
[----:B------:R-:W-:Y:S02]  /*0450*/  SHF.R.S32.HI R0, RZ, 0x1f, R21 ;  /* 0x0000001fff007819 */ /* 0x000fe40000011415 */
[----:B------:R-:W-:Y:S02]  /*0460*/  LOP3.LUT R5, R3, 0xfffffffc, RZ, 0xc0, !PT ;  /* 0xfffffffc03057812 */ /* 0x000fe400078ec0ff */
[----:B------:R-:W-:Y:S01]  /*0470*/  IADD3 R182, -R21, R182, RZ ;  /* 0x000000b615b67210 */ /* 0x000fe20007ffe1ff */
[----:B------:R-:W-:Y:S01]  /*0480*/  IMAD R0, R0, c[0x0][0x1e8], RZ ;  /* 0x00007a0000007a24 */ /* 0x000fe200078e02ff */
[----:B------:R-:W-:Y:S01]  /*0490*/  SHF.R.S32.HI R3, RZ, 0x2, R3 ;  /* 0x00000002ff037819 */ /* 0x000fe20000011403 */
[----:B------:R-:W-:-:S02]  /*04a0*/  IMAD.IADD R2, R2, 0x1, -R5 ;  /* 0x0000000102027824 */ /* 0x000fc400078e0a05 */
[----:B------:R-:W-:Y:S01]  /*04b0*/  @!P0 SHF.R.S32.HI R10, RZ, 0x1f, R25 ;  /* 0x0000001fff0a8819 */ /* 0x000fe20000011419 */
[----:B------:R-:W-:-:S04]  /*04c0*/  @!P0 IMAD.WIDE.U32 R12, R25, c[0x0][0x1e0], RZ ;  /* 0x00007800190c8a25 */ /* 0x000fc800078e00ff */
[----:B------:R-:W-:Y:S02]  /*04d0*/  IMAD.SHL.U32 R4, R2, 0x8, RZ ;  /* 0x0000000802047824 */ /* 0x000fe400078e00ff */
[----:B------:R-:W-:Y:S02]  /*04e0*/  @!P0 IMAD R10, R10, c[0x0][0x1e0], RZ ;  /* 0x000078000a0a8a24 */ /* 0x000fe400078e02ff */
[----:B------:R-:W-:Y:S01]  /*04f0*/  @P0 IMAD.WIDE.U32 R6, R178, c[0x0][0x1e8], RZ ;  /* 0x00007a00b2060a25 */ /* 0x000fe200078e00ff */
[----:B------:R-:W-:Y:S02]  /*0500*/  SHF.R.S32.HI R5, RZ, 0x1f, R4 ;  /* 0x0000001fff057819 */ /* 0x000fe40000011404 */
[----:B------:R-:W-:Y:S01]  /*0510*/  @!P0 MOV R6, R12 ;  /* 0x0000000c00068202 */ /* 0x000fe20000000f00 */
[----:B------:R-:W-:Y:S02]  /*0520*/  @!P0 IMAD R9, R25, c[0x0][0x1e4], R10 ;  /* 0x0000790019098a24 */ /* 0x000fe400078e020a */
[----:B------:R-:W-:-:S04]  /*0530*/  IMAD.WIDE.U32 R10, R21, c[0x0][0x1e8], R4 ;  /* 0x00007a00150a7a25 */ /* 0x000fc800078e0004 */
[----:B------:R-:W-:Y:S02]  /*0540*/  @P0 IMAD R7, R178, c[0x0][0x1ec], R7 ;  /* 0x00007b00b2070a24 */ /* 0x000fe400078e0207 */
[----:B------:R-:W-:Y:S01]  /*0550*/  @!P0 IMAD.IADD R7, R13, 0x1, R9 ;  /* 0x000000010d078824 */ /* 0x000fe200078e0209 */
[----:B------:R-:W-:Y:S01]  /*0560*/  IADD3 R10, P0, R6, R10, RZ ;  /* 0x0000000a060a7210 */ /* 0x000fe20007f1e0ff */
[----:B------:R-:W-:Y:S01]  /*0570*/  IMAD R0, R21, c[0x0][0x1ec], R0 ;  /* 0x00007b0015007a24 */ /* 0x000fe200078e0200 */
[----:B------:R-:W-:Y:S02]  /*0580*/  SHF.R.S32.HI R13, RZ, 0x1f, R8 ;  /* 0x0000001fff0d7819 */ /* 0x000fe40000011408 */
[----:B------:R-:W-:Y:S02]  /*0590*/  SHF.R.S32.HI R6, RZ, 0x1f, R3 ;  /* 0x0000001fff067819 */ /* 0x000fe40000011403 */
[----:B------:R-:W-:Y:S01]  /*05a0*/  IADD3.X R11, R7, R11, R0, P0, !PT ;  /* 0x0000000b070b7210 */ /* 0x000fe200007fe400 */
[----:B------:R-:W-:Y:S01]  /*05b0*/  IMAD R13, R13, c[0x0][0x1f0], RZ ;  /* 0x00007c000d0d7a24 */ /* 0x000fe200078e02ff */
[----:B------:R-:W-:Y:S01]  /*05c0*/  ISETP.GE.AND P0, PT, R3, R182, PT ;  /* 0x000000b60300720c */ /* 0x000fe20003f06270 */
[----:B------:R-:W-:Y:S01]  /*05d0*/  IMAD R0, R25, c[0x0][0x1c0], R8 ;  /* 0x0000700019007a24 */ /* 0x000fe200078e0208 */
[----:B------:R-:W-:Y:S01]  /*05e0*/  IADD3 R9, R4, 0x20, RZ ;  /* 0x0000002004097810 */ /* 0x000fe20007ffe0ff */
[----:B------:R-:W-:-:S02]  /*05f0*/  IMAD R13, R8, c[0x0][0x1f4], R13 ;  /* 0x00007d00080d7a24 */ /* 0x000fc400078e020d */
[----:B------:R-:W-:Y:S01]  /*0600*/  IMAD.WIDE.U32 R10, R8, c[0x0][0x1f0], R10 ;  /* 0x00007c00080a7a25 */ /* 0x000fe200078e000a */
[----:B------:R-:W-:-:S03]  /*0610*/  IADD3 R8, R4, 0x40, RZ ;  /* 0x0000004004087810 */ /* 0x000fc60007ffe0ff */
[----:B------:R-:W-:Y:S02]  /*0620*/  IMAD R21, R0, c[0x0][0x214], R21 ;  /* 0x0000850000157a24 */ /* 0x000fe400078e0215 */
[----:B------:R-:W-:Y:S02]  /*0630*/  IMAD.IADD R13, R11, 0x1, R13 ;  /* 0x000000010b0d7824 */ /* 0x000fe400078e020d */
[----:B------:R-:W-:Y:S05]  /*0640*/  @P0 BRA `(.L_x_674) ;  /* 0x000000d000000947 */ /* 0x000fea0003800000 */
[----:B------:R-:W-:Y:S01]  /*0650*/  IMAD R0, R6, c[0x0][0x1e8], RZ ;  /* 0x00007a0006007a24 */ /* 0x000fe200078e02ff */
[----:B------:R-:W-:Y:S01]  /*0660*/  ISETP.GE.AND P3, PT, R4, c[0x0][0x220], PT ;  /* 0x0000880004007a0c */ /* 0x000fe20003f66270 */
[----:B------:R-:W-:Y:S01]  /*0670*/  IMAD.MOV.U32 R12, RZ, RZ, R10 ;  /* 0x000000ffff0c7224 */ /* 0x000fe200078e000a */
[----:B------:R-:W-:Y:S01]  /*0680*/  ISETP.GE.AND P2, PT, R9, c[0x0][0x220], PT ;  /* 0x0000880009007a0c */ /* 0x000fe20003f46270 */
[C---:B------:R-:W-:Y:S01]  /*0690*/  IMAD R0, R3.reuse, c[0x0][0x1ec], R0 ;  /* 0x00007b0003007a24 */ /* 0x040fe200078e0200 */
[----:B------:R-:W-:Y:S01]  /*06a0*/  ISETP.GE.AND P1, PT, R8, c[0x0][0x220], PT ;  /* 0x0000880008007a0c */ /* 0x000fe20003f26270 */
[----:B------:R-:W-:-:S04]  /*06b0*/  IMAD.WIDE.U32 R14, R3, c[0x0][0x1e8], R12 ;  /* 0x00007a00030e7a25 */ /* 0x000fc800078e000c */
[----:B------:R-:W-:Y:S01]  /*06c0*/  IMAD.IADD R0, R15, 0x1, R0 ;  /* 0x000000010f007824 */ /* 0x000fe200078e0200 */
[----:B------:R-:W-:-:S04]  /*06d0*/  LEA R16, P0, R14, c[0x0][0x1d0], 0x1 ;  /* 0x000074000e107a11 */ /* 0x000fc800078008ff */
[----:B------:R-:W-:-:S05]  /*06e0*/  LEA.HI.X R17, R14, c[0x0][0x1d4], R0, 0x1, P0 ;  /* 0x000075000e117a11 */ /* 0x000fca00000f0c00 */
[----:B------:R1:W-:Y:S04]  /*06f0*/  @!P3 STG.E.128 [R16.64], RZ ;  /* 0x000000ff1000b986 */ /* 0x0003e8000c101d06 */
[----:B------:R1:W-:Y:S04]  /*0700*/  @!P2 STG.E.128 [R16.64+0x40], RZ ;  /* 0x000040ff1000a986 */ /* 0x0003e8000c101d06 */
[----:B------:R1:W-:Y:S02]  /*0710*/  @!P1 STG.E.128 [R16.64+0x80], RZ ;  /* 0x000080ff10009986 */ /* 0x0003e4000c101d06 */
.L_x_674:
[----:B------:R-:W-:Y:S05]  /*0720*/  BSYNC B0 ;  /* 0x0000000000007941 */ /* 0x000fea0003800000 */
.L_x_673:
[----:B------:R-:W-:Y:S01]  /*0730*/  IADD3 R7, R3, 0x20, RZ ;  /* 0x0000002003077810 */ /* 0x000fe20007ffe0ff */
[----:B------:R-:W-:Y:S03]  /*0740*/  BSSY B0, `(.L_x_675) ;  /* 0x0000012000007945 */ /* 0x000fe60003800000 */
[----:B------:R-:W-:-:S13]  /*0750*/  ISETP.GE.AND P0, PT, R7, R182, PT ;  /* 0x000000b60700720c */ /* 0x000fda0003f06270 */
[----:B------:R-:W-:Y:S05]  /*0760*/  @P0 BRA `(.L_x_676) ;  /* 0x000000f000000947 */ /* 0x000fea0003800000 */
[----:B------:R-:W-:Y:S01]  /*0770*/  IADD3 R5, P0, R3, 0x20, RZ ;  /* 0x0000002003057810 */ /* 0x000fe20007f1e0ff */
[----:B------:R-:W-:Y:S01]  /*0780*/  IMAD.MOV.U32 R11, RZ, RZ, R13 ;  /* 0x000000ffff0b7224 */ /* 0x000fe200078e000d */
[----:B------:R-:W-:Y:S02]  /*0790*/  ISETP.GE.AND P2, PT, R4, c[0x0][0x220], PT ;  /* 0x0000880004007a0c */ /* 0x000fe40003f46270 */
[----:B------:R-:W-:Y:S01]  /*07a0*/  ISETP.GE.AND P1, PT, R9, c[0x0][0x220], PT ;  /* 0x0000880009007a0c */ /* 0x000fe20003f26270 */
[----:B------:R-:W-:Y:S01]  /*07b0*/  IMAD.X R0, RZ, RZ, R6, P0 ;  /* 0x000000ffff007224 */ /* 0x000fe200000e0606 */
[----:B------:R-:W-:Y:S01]  /*07c0*/  ISETP.GE.AND P0, PT, R8, c[0x0][0x220], PT ;  /* 0x0000880008007a0c */ /* 0x000fe20003f06270 */
[----:B------:R-:W-:-:S04]  /*07d0*/  IMAD.WIDE.U32 R10, R5, c[0x0][0x1e8], R10 ;  /* 0x00007a00050a7a25 */ /* 0x000fc800078e000a */
[----:B------:R-:W-:Y:S01]  /*07e0*/  IMAD R0, R0, c[0x0][0x1e8], RZ ;  /* 0x00007a0000007a24 */ /* 0x000fe200078e02ff */
[----:B------:R-:W-:-:S03]  /*07f0*/  LEA R4, P3, R10, c[0x0][0x1d0], 0x1 ;  /* 0x000074000a047a11 */ /* 0x000fc600078608ff */
[----:B------:R-:W-:-:S04]  /*0800*/  IMAD R0, R5, c[0x0][0x1ec], R0 ;  /* 0x00007b0005007a24 */ /* 0x000fc800078e0200 */
[----:B------:R-:W-:-:S05]  /*0810*/  IMAD.IADD R5, R11, 0x1, R0 ;  /* 0x000000010b057824 */ /* 0x000fca00078e0200 */
[----:B------:R-:W-:-:S05]  /*0820*/  LEA.HI.X R5, R10, c[0x0][0x1d4], R5, 0x1, P3 ;  /* 0x000075000a057a11 */ /* 0x000fca00018f0c05 */
[----:B------:R2:W-:Y:S04]  /*0830*/  @!P2 STG.E.128 [R4.64], RZ ;  /* 0x000000ff0400a986 */ /* 0x0005e8000c101d06 */
[----:B------:R2:W-:Y:S04]  /*0840*/  @!P1 STG.E.128 [R4.64+0x40], RZ ;  /* 0x000040ff04009986 */ /* 0x0005e8000c101d06 */
[----:B------:R2:W-:Y:S02]  /*0850*/  @!P0 STG.E.128 [R4.64+0x80], RZ ;  /* 0x000080ff04008986 */ /* 0x0005e4000c101d06 */
.L_x_676:
[----:B------:R-:W-:Y:S05]  /*0860*/  BSYNC B0 ;  /* 0x0000000000007941 */ /* 0x000fea0003800000 */
.L_x_675:
[----:B------:R-:W-:-:S04]  /*0870*/  ISETP.NE.AND P2, PT, R2, RZ, PT ;  /* 0x000000ff0200720c */ /* 0x000fc80003f45270 */
[-C--:B------:R-:W-:Y:S02]  /*0880*/  ISETP.GE.OR P1, PT, R3, R182.reuse, P2 ;  /* 0x000000b60300720c */ /* 0x080fe40001726670 */
[----:B------:R-:W-:Y:S02]  /*0890*/  IADD3 R3, P0, R21, R3, RZ ;  /* 0x0000000315037210 */ /* 0x000fe40007f1e0ff */
[----:B------:R-:W-:Y:S02]  /*08a0*/  ISETP.GE.OR P2, PT, R7, R182, P2 ;  /* 0x000000b60700720c */ /* 0x000fe40001746670 */
[----:B------:R-:W-:Y:S02]  /*08b0*/  LEA.HI.X.SX32 R6, R21, R6, 0x1, P0 ;  /* 0x0000000615067211 */ /* 0x000fe400000f0eff */
[----:B------:R-:W-:-:S04]  /*08c0*/  LEA R2, P0, R3, c[0x0][0x200], 0x2 ;  /* 0x0000800003027a11 */ /* 0x000fc800078010ff */
[----:B------:R-:W-:Y:S01]  /*08d0*/  LEA.HI.X R3, R3, c[0x0][0x204], R6, 0x2, P0 ;  /* 0x0000810003037a11 */ /* 0x000fe200000f1406 */
[----:B--2---:R-:W-:-:S05]  /*08e0*/  @!P1 IMAD.MOV.U32 R5, RZ, RZ, 0x7f800000 ;  /* 0x7f800000ff059424 */ /* 0x004fca00078e00ff */
[----:B------:R2:W-:Y:S01]  /*08f0*/  @!P1 STG.E [R2.64], R5 ;  /* 0x0000000502009986 */ /* 0x0005e2000c101906 */
[----:B------:R-:W-:Y:S05]  /*0900*/  @P2 EXIT ;  /* 0x000000000000294d */ /* 0x000fea0003800000 */
[----:B--2---:R-:W-:-:S05]  /*0910*/  MOV R5, 0x7f800000 ;  /* 0x7f80000000057802 */ /* 0x004fca0000000f00 */
[----:B------:R-:W-:Y:S01]  /*0920*/  STG.E [R2.64+0x80], R5 ;  /* 0x0000800502007986 */ /* 0x000fe2000c101906 */
[----:B------:R-:W-:Y:S05]  /*0930*/  EXIT ;  /* 0x000000000000794d */ /* 0x000fea0003800000 */
.L_x_672:
[----:B------:R-:W-:Y:S01]  /*0940*/  ISETP.NE.U32.AND P1, PT, RZ, c[0x0][0x2c0], PT ;  /* 0x0000b000ff007a0c */ /* 0x000fe20003f25070 */
[----:B------:R-:W-:Y:S01]  /*0950*/  IMAD.MOV.U32 R0, RZ, RZ, R25 ;  /* 0x000000ffff007224 */ /* 0x000fe200078e0019 */
[----:B------:R-:W-:Y:S02]  /*0960*/  ISETP.NE.U32.AND P0, PT, RZ, c[0x0][0x2b8], PT ;  /* 0x0000ae00ff007a0c */ /* 0x000fe40003f05070 */
[----:B------:R-:W-:Y:S02]  /*0970*/  ISETP.NE.AND.EX P1, PT, RZ, c[0x0][0x2c4], PT, P1 ;  /* 0x0000b100ff007a0c */ /* 0x000fe40003f25310 */
[----:B------:R-:W-:-:S11]  /*0980*/  ISETP.NE.AND.EX P0, PT, RZ, c[0x0][0x2bc], PT, P0 ;  /* 0x0000af00ff007a0c */ /* 0x000fd60003f05300 */
[----:B------:R-:W-:Y:S02]  /*0990*/  @P1 SHF.R.S32.HI R10, RZ, 0x1f, R25 ;  /* 0x0000001fff0a1819 */ /* 0x000fe40000011419 */
[----:B------:R-:W-:-:S04]  /*09a0*/  @P0 IMAD.WIDE R12, R25, R6, c[0x0][0x2b8] ;  /* 0x0000ae00190c0625 */ /* 0x000fc800078e0206 */
[----:B------:R-:W-:Y:S01]  /*09b0*/  @P1 IMAD R10, R10, c[0x0][0x2c8], RZ ;  /* 0x0000b2000a0a1a24 */ /* 0x000fe200078e02ff */
[----:B------:R-:W-:Y:S01]  /*09c0*/  CS2R R190, SRZ ;  /* 0x0000000000be7805 */ /* 0x000fe2000001ff00 */
[C---:B------:R-:W-:Y:S01]  /*09d0*/  @P1 IMAD.WIDE.U32 R6, R25.reuse, c[0x0][0x2c8], RZ ;  /* 0x0000b20019061a25 */ /* 0x040fe200078e00ff */
[----:B------:R2:W5:Y:S01]  /*09e0*/  @P0 LDG.E R0, [R12.64] ;  /* 0x000000060c000981 */ /* 0x000562000c1e1900 */
[----:B------:R-:W-:Y:S02]  /*09f0*/  PLOP3.LUT P6, PT, PT, PT, PT, 0x8, 0x0 ;  /* 0x000000000000781c */ /* 0x000fe40003fce170 */
[----:B------:R-:W-:Y:S01]  /*0a00*/  @P1 IMAD R3, R25, c[0x0][0x2cc], R10 ;  /* 0x0000b30019031a24 */ /* 0x000fe200078e020a */
[----:B------:R-:W-:Y:S02]  /*0a10*/  @P1 LEA R190, P0, R6, c[0x0][0x2c0], 0x2 ;  /* 0x0000b00006be1a11 */ /* 0x000fe400078010ff */
[----:B------:R-:W-:Y:S01]  /*0a20*/  IABS R130, c[0x0][0x2d0] ;  /* 0x0000b40000827a13 */ /* 0x000fe20000000000 */
[----:B------:R-:W-:-:S05]  /*0a30*/  @P1 IMAD.IADD R3, R7, 0x1, R3 ;  /* 0x0000000107031824 */ /* 0x000fca00078e0203 */
[----:B------:R-:W-:-:S04]  /*0a40*/  @P1 SHF.L.U64.HI R3, R6, 0x2, R3 ;  /* 0x0000000206031819 */ /* 0x000fc80000010203 */
[----:B------:R-:W-:Y:S02]  /*0a50*/  @P1 IADD3.X R191, R3, c[0x0][0x2c4], RZ, P0, !PT ;  /* 0x0000b10003bf1a10 */ /* 0x000fe400007fe4ff */
[----:B------:R-:W-:-:S04]  /*0a60*/  @P1 ISETP.NE.U32.AND P0, PT, R190, RZ, PT ;  /* 0x000000ffbe00120c */ /* 0x000fc80003f05070 */
[----:B------:R-:W-:-:S13]  /*0a70*/  @P1 ISETP.NE.AND.EX P6, PT, R191, RZ, PT, P0 ;  /* 0x000000ffbf00120c */ /* 0x000fda0003fc5300 */
[----:B------:R-:W-:Y:S05]  /*0a80*/  @!P6 BRA `(.L_x_677) ;  /* 0x000004700000e947 */ /* 0x000fea0003800000 */
[----:B--2---:R-:W2:Y:S01]  /*0a90*/  I2F.RP R6, R130 ;  /* 0x0000008200067306 */ /* 0x004ea20000209400 */
[----:B------:R-:W-:Y:S01]  /*0aa0*/  IMAD.MOV.U32 R4, RZ, RZ, RZ ;  /* 0x000000ffff047224 */ /* 0x000fe200078e00ff */
[----:B------:R-:W-:-:S04]  /*0ab0*/  LEA R7, R128, 0xffffff80, 0x7 ;  /* 0xffffff8080077811 */ /* 0x000fc800078e38ff */
[----:B-----5:R-:W-:Y:S02]  /*0ac0*/  IABS R0, R7 ;  /* 0x0000000700007213 */ /* 0x020fe40000000000 */
[----:B--2---:R-:W2:Y:S02]  /*0ad0*/  MUFU.RCP R5, R6 ;  /* 0x0000000600057308 */ /* 0x004ea40000001000 */
[----:B--2---:R-:W-:-:S06]  /*0ae0*/  IADD3 R5, R5, 0xffffffe, RZ ;  /* 0x0ffffffe05057810 */ /* 0x004fcc0007ffe0ff */
[----:B------:R-:W2:Y:S02]  /*0af0*/  F2I.FTZ.U32.TRUNC.NTZ R5, R5 ;  /* 0x0000000500057305 */ /* 0x000ea4000021f000 */
[----:B--2---:R-:W-:-:S04]  /*0b00*/  IMAD.MOV R3, RZ, RZ, -R5 ;  /* 0x000000ffff037224 */ /* 0x004fc800078e0a05 */
[----:B------:R-:W-:-:S04]  /*0b10*/  IMAD R3, R3, R130, RZ ;  /* 0x0000008203037224 */ /* 0x000fc800078e02ff */
[----:B------:R-:W-:-:S06]  /*0b20*/  IMAD.HI.U32 R3, R5, R3, R4 ;  /* 0x0000000305037227 */ /* 0x000fcc00078e0004 */
[----:B------:R-:W-:-:S05]  /*0b30*/  IMAD.HI.U32 R4, R3, R0, RZ ;  /* 0x0000000003047227 */ /* 0x000fca00078e00ff */
[----:B------:R-:W-:-:S05]  /*0b40*/  IADD3 R3, -R4, RZ, RZ ;  /* 0x000000ff04037210 */ /* 0x000fca0007ffe1ff */
[----:B------:R-:W-:Y:S01]  /*0b50*/  IMAD R3, R130, R3, R0 ;  /* 0x0000000382037224 */ /* 0x000fe200078e0200 */
[----:B------:R-:W-:-:S04]  /*0b60*/  LOP3.LUT R0, R7, c[0x0][0x2d0], RZ, 0x3c, !PT ;  /* 0x0000b40007007a12 */ /* 0x000fc800078e3cff */
[----:B------:R-:W-:Y:S02]  /*0b70*/  ISETP.GT.U32.AND P1, PT, R130, R3, PT ;  /* 0x000000038200720c */ /* 0x000fe40003f24070 */
[----:B------:R-:W-:-:S11]  /*0b80*/  ISETP.GE.AND P0, PT, R0, RZ, PT ;  /* 0x000000ff0000720c */ /* 0x000fd60003f06270 */
[----:B------:R-:W-:Y:S01]  /*0b90*/  @!P1 IMAD.IADD R3, R3, 0x1, -R130 ;  /* 0x0000000103039824 */ /* 0x000fe200078e0a82 */
[----:B------:R-:W-:Y:S02]  /*0ba0*/  @!P1 IADD3 R4, R4, 0x1, RZ ;  /* 0x0000000104049810 */ /* 0x000fe40007ffe0ff */
[----:B------:R-:W-:Y:S02]  /*0bb0*/  ISETP.NE.AND P1, PT, RZ, c[0x0][0x2d0], PT ;  /* 0x0000b400ff007a0c */ /* 0x000fe40003f25270 */
[----:B------:R-:W-:-:S13]  /*0bc0*/  ISETP.GE.U32.AND P2, PT, R3, R130, PT ;  /* 0x000000820300720c */ /* 0x000fda0003f46070 */
[----:B------:R-:W-:-:S04]  /*0bd0*/  @P2 IADD3 R4, R4, 0x1, RZ ;  /* 0x0000000104042810 */ /* 0x000fc80007ffe0ff */
[----:B------:R-:W-:-:S05]  /*0be0*/  MOV R3, R4 ;  /* 0x0000000400037202 */ /* 0x000fca0000000f00 */
[----:B------:R-:W-:Y:S01]  /*0bf0*/  @!P0 IMAD.MOV R3, RZ, RZ, -R3 ;  /* 0x000000ffff038224 */ /* 0x000fe200078e0a03 */
[----:B------:R-:W-:-:S05]  /*0c00*/  @!P1 LOP3.LUT R3, RZ, c[0x0][0x2d0], RZ, 0x33, !PT ;  /* 0x0000b400ff039a12 */ /* 0x000fca00078e33ff */
[----:B------:R-:W-:-:S06]  /*0c10*/  IMAD.WIDE R34, R3, 0x4, R190 ;  /* 0x0000000403227825 */ /* 0x000fcc00078e02be */
[----:B------:R-:W2:Y:S01]  /*0c20*/  LDG.E R34, [R34.64] ;  /* 0x0000000622227981 */ /* 0x000ea2000c1e1900 */
[----:B------:R-:W-:-:S04]  /*0c30*/  IABS R0, c[0x0][0x1c8] ;  /* 0x0000720000007a13 */ /* 0x000fc80000000000 */
[----:B------:R-:W3:Y:S08]  /*0c40*/  I2F.RP R6, R0 ;  /* 0x0000000000067306 */ /* 0x000ef00000209400 */
[----:B---3--:R-:W3:Y:S02]  /*0c50*/  MUFU.RCP R10, R6 ;  /* 0x00000006000a7308 */ /* 0x008ee40000001000 */
[----:B---3--:R-:W-:-:S06]  /*0c60*/  IADD3 R10, R10, 0xffffffe, RZ ;  /* 0x0ffffffe0a0a7810 */ /* 0x008fcc0007ffe0ff */
[----:B------:R-:W3:Y:S02]  /*0c70*/  F2I.FTZ.U32.TRUNC.NTZ R11, R10 ;  /* 0x0000000a000b7305 */ /* 0x000ee4000021f000 */
[----:B---3--:R-:W-:Y:S01]  /*0c80*/  IADD3 R4, RZ, -R11, RZ ;  /* 0x8000000bff047210 */ /* 0x008fe20007ffe0ff */
[----:B------:R-:W-:-:S04]  /*0c90*/  IMAD.MOV.U32 R10, RZ, RZ, RZ ;  /* 0x000000ffff0a7224 */ /* 0x000fc800078e00ff */
[----:B------:R-:W-:Y:S01]  /*0ca0*/  IMAD R5, R4, R0, RZ ;  /* 0x0000000004057224 */ /* 0x000fe200078e02ff */
[----:B------:R-:W-:-:S03]  /*0cb0*/  IABS R4, R8 ;  /* 0x0000000800047213 */ /* 0x000fc60000000000 */
[----:B------:R-:W-:-:S06]  /*0cc0*/  IMAD.HI.U32 R5, R11, R5, R10 ;  /* 0x000000050b057227 */ /* 0x000fcc00078e000a */
[----:B------:R-:W-:-:S05]  /*0cd0*/  IMAD.HI.U32 R28, R5, R4, RZ ;  /* 0x00000004051c7227 */ /* 0x000fca00078e00ff */
[----:B------:R-:W-:-:S05]  /*0ce0*/  IADD3 R5, -R28, RZ, RZ ;  /* 0x000000ff1c057210 */ /* 0x000fca0007ffe1ff */
[----:B------:R-:W-:Y:S01]  /*0cf0*/  IMAD R5, R0, R5, R4 ;  /* 0x0000000500057224 */ /* 0x000fe200078e0204 */
[----:B------:R-:W-:-:S04]  /*0d00*/  LOP3.LUT R4, R8, c[0x0][0x1c8], RZ, 0x3c, !PT ;  /* 0x0000720008047a12 */ /* 0x000fc800078e3cff */
[----:B------:R-:W-:-:S13]  /*0d10*/  ISETP.GT.U32.AND P0, PT, R0, R5, PT ;  /* 0x000000050000720c */ /* 0x000fda0003f04070 */
[----:B------:R-:W-:Y:S01]  /*0d20*/  @!P0 IMAD.IADD R5, R5, 0x1, -R0 ;  /* 0x0000000105058824 */ /* 0x000fe200078e0a00 */
[----:B------:R-:W-:Y:S02]  /*0d30*/  @!P0 IADD3 R28, R28, 0x1, RZ ;  /* 0x000000011c1c8810 */ /* 0x000fe40007ffe0ff */
[----:B------:R-:W-:Y:S02]  /*0d40*/  ISETP.GE.AND P0, PT, R4, RZ, PT ;  /* 0x000000ff0400720c */ /* 0x000fe40003f06270 */
[----:B------:R-:W-:Y:S02]  /*0d50*/  ISETP.GE.U32.AND P1, PT, R5, R0, PT ;  /* 0x000000000500720c */ /* 0x000fe40003f26070 */
[----:B------:R-:W-:-:S05]  /*0d60*/  IADD3 R0, -R3, RZ, RZ ;  /* 0x000000ff03007210 */ /* 0x000fca0007ffe1ff */
[----:B------:R-:W-:-:S05]  /*0d70*/  IMAD R7, R0, c[0x0][0x2d0], R7 ;  /* 0x0000b40000077a24 */ /* 0x000fca00078e0207 */
[----:B------:R-:W-:Y:S02]  /*0d80*/  SHF.R.S32.HI R3, RZ, 0x1f, R7 ;  /* 0x0000001fff037819 */ /* 0x000fe40000011407 */
[----:B------:R-:W-:Y:S02]  /*0d90*/  @P1 IADD3 R28, R28, 0x1, RZ ;  /* 0x000000011c1c1810 */ /* 0x000fe40007ffe0ff */
[----:B------:R-:W-:Y:S01]  /*0da0*/  ISETP.NE.AND P1, PT, RZ, c[0x0][0x1c8], PT ;  /* 0x00007200ff007a0c */ /* 0x000fe20003f25270 */
[----:B------:R-:W-:Y:S02]  /*0db0*/  IMAD R0, R3, c[0x0][0x198], RZ ;  /* 0x0000660003007a24 */ /* 0x000fe400078e02ff */
[----:B------:R-:W-:-:S10]  /*0dc0*/  @!P0 IMAD.MOV R28, RZ, RZ, -R28 ;  /* 0x000000ffff1c8224 */ /* 0x000fd400078e0a1c */
[----:B------:R-:W-:-:S04]  /*0dd0*/  @!P1 LOP3.LUT R28, RZ, c[0x0][0x1c8], RZ, 0x33, !PT ;  /* 0x00007200ff1c9a12 */ /* 0x000fc800078e33ff */
[----:B------:R-:W-:-:S05]  /*0de0*/  SHF.R.S32.HI R13, RZ, 0x1f, R28 ;  /* 0x0000001fff0d7819 */ /* 0x000fca000001141c */
[----:B------:R-:W-:-:S04]  /*0df0*/  IMAD R9, R13, c[0x0][0x1b0], RZ ;  /* 0x00006c000d097a24 */ /* 0x000fc800078e02ff */
[----:B------:R-:W-:Y:S01]  /*0e00*/  IMAD R9, R28, c[0x0][0x1b4], R9 ;  /* 0x00006d001c097a24 */ /* 0x000fe200078e0209 */
[----:B--2---:R-:W-:Y:S01]  /*0e10*/  SHF.R.S32.HI R23, RZ, 0x1f, R34 ;  /* 0x0000001fff177819 */ /* 0x004fe20000011422 */
[----:B------:R-:W-:-:S04]  /*0e20*/  IMAD.WIDE.U32 R10, R34, c[0x0][0x180], RZ ;  /* 0x00006000220a7a25 */ /* 0x000fc800078e00ff */
[C---:B------:R-:W-:Y:S02]  /*0e30*/  IMAD R5, R23.reuse, c[0x0][0x180], RZ ;  /* 0x0000600017057a24 */ /* 0x040fe400078e02ff */
[----:B------:R-:W-:Y:S02]  /*0e40*/  IMAD R23, R23, c[0x0][0x188], RZ ;  /* 0x0000620017177a24 */ /* 0x000fe400078e02ff */
[C---:B------:R-:W-:Y:S02]  /*0e50*/  IMAD R4, R34.reuse, c[0x0][0x184], R5 ;  /* 0x0000610022047a24 */ /* 0x040fe400078e0205 */
[----:B------:R-:W-:Y:S02]  /*0e60*/  IMAD R5, R7, c[0x0][0x19c], R0 ;  /* 0x0000670007057a24 */ /* 0x000fe400078e0200 */
[C---:B------:R-:W-:Y:S01]  /*0e70*/  IMAD R23, R34.reuse, c[0x0][0x18c], R23 ;  /* 0x0000630022177a24 */ /* 0x040fe200078e0217 */
[----:B------:R-:W-:Y:S01]  /*0e80*/  IADD3 R11, R11, R4, RZ ;  /* 0x000000040b0b7210 */ /* 0x000fe20007ffe0ff */
[----:B------:R-:W-:-:S04]  /*0e90*/  IMAD.WIDE.U32 R34, R34, c[0x0][0x188], RZ ;  /* 0x0000620022227a25 */ /* 0x000fc800078e00ff */
[----:B------:R-:W-:Y:S01]  /*0ea0*/  IMAD.WIDE.U32 R32, R7, c[0x0][0x198], R10 ;  /* 0x0000660007207a25 */ /* 0x000fe200078e000a */
[----:B------:R-:W-:-:S03]  /*0eb0*/  IADD3 R23, R35, R23, RZ ;  /* 0x0000001723177210 */ /* 0x000fc60007ffe0ff */
[----:B------:R-:W-:-:S04]  /*0ec0*/  IMAD.IADD R33, R33, 0x1, R5 ;  /* 0x0000000121217824 */ /* 0x000fc800078e0205 */
[----:B------:R-:W-:-:S04]  /*0ed0*/  IMAD.WIDE.U32 R32, R28, c[0x0][0x1b0], R32 ;  /* 0x00006c001c207a25 */ /* 0x000fc800078e0020 */
[----:B------:R-:W-:Y:S01]  /*0ee0*/  IMAD.IADD R9, R33, 0x1, R9 ;  /* 0x0000000121097824 */ /* 0x000fe200078e0209 */
[----:B------:R-:W-:Y:S05]  /*0ef0*/  BRA `(.L_x_678) ;  /* 0x0000040000007947 */ /* 0x000fea0003800000 */
.L_x_677:
[----:B--2---:R-:W-:-:S13]  /*0f00*/  ISETP.NE.AND P3, PT, R23, -0x1, PT ;  /* 0xffffffff1700780c */ /* 0x004fda0003f65270 */
[----:B------:R-:W-:-:S05]  /*0f10*/  @P3 IADD3 R5, R4, R23, RZ ;  /* 0x0000001704053210 */ /* 0x000fca0007ffe0ff */
[----:B------:R-:W-:-:S04]  /*0f20*/  @P3 IMAD.WIDE.U32 R10, R5, c[0x0][0x198], RZ ;  /* 0x00006600050a3a25 */ /* 0x000fc800078e00ff */
[----:B------:R-:W-:Y:S01]  /*0f30*/  @P3 IMAD R5, R5, c[0x0][0x19c], R11 ;  /* 0x0000670005053a24 */ /* 0x000fe200078e020b */
[----:B------:R-:W-:Y:S05]  /*0f40*/  @P3 BRA `(.L_x_679) ;  /* 0x000000a000003947 */ /* 0x000fea0003800000 */
[----:B------:R-:W-:Y:S01]  /*0f50*/  SHF.R.S32.HI R5, RZ, 0x1f, R4 ;  /* 0x0000001fff057819 */ /* 0x000fe20000011404 */
[----:B------:R-:W-:Y:S01]  /*0f60*/  IMAD.WIDE.U32 R6, R4, c[0x0][0x198], RZ ;  /* 0x0000660004067a25 */ /* 0x000fe200078e00ff */
[----:B-----5:R-:W-:-:S03]  /*0f70*/  SHF.R.S32.HI R3, RZ, 0x1f, R0 ;  /* 0x0000001fff037819 */ /* 0x020fc60000011400 */
[----:B------:R-:W-:Y:S02]  /*0f80*/  IMAD R5, R5, c[0x0][0x198], RZ ;  /* 0x0000660005057a24 */ /* 0x000fe400078e02ff */
[----:B------:R-:W-:Y:S02]  /*0f90*/  IMAD R3, R3, c[0x0][0x180], RZ ;  /* 0x0000600003037a24 */ /* 0x000fe400078e02ff */
[----:B------:R-:W-:Y:S02]  /*0fa0*/  IMAD R5, R4, c[0x0][0x19c], R5 ;  /* 0x0000670004057a24 */ /* 0x000fe400078e0205 */
[----:B------:R-:W-:-:S03]  /*0fb0*/  IMAD R3, R0, c[0x0][0x184], R3 ;  /* 0x0000610000037a24 */ /* 0x000fc600078e0203 */
[----:B------:R-:W-:-:S05]  /*0fc0*/  IADD3 R7, R7, R5, RZ ;  /* 0x0000000507077210 */ /* 0x000fca0007ffe0ff */
[----:B------:R-:W-:-:S05]  /*0fd0*/  IMAD.WIDE.U32 R10, R0, c[0x0][0x180], R6 ;  /* 0x00006000000a7a25 */ /* 0x000fca00078e0006 */
[----:B------:R-:W-:Y:S02]  /*0fe0*/  IADD3 R5, R11, R3, RZ ;  /* 0x000000030b057210 */ /* 0x000fe40007ffe0ff */
.L_x_679:
[----:B------:R-:W-:Y:S01]  /*0ff0*/  IABS R7, c[0x0][0x1c8] ;  /* 0x0000720000077a13 */ /* 0x000fe20000000000 */
[----:B------:R-:W-:Y:S01]  /*1000*/  @P3 IMAD.IADD R23, R4, 0x1, R23 ;  /* 0x0000000104173824 */ /* 0x000fe200078e0217 */
[----:B------:R-:W-:Y:S02]  /*1010*/  MOV R11, R5 ;  /* 0x00000005000b7202 */ /* 0x000fe40000000f00 */
[----:B------:R-:W2:Y:S01]  /*1020*/  I2F.RP R9, R7 ;  /* 0x0000000700097306 */ /* 0x000ea20000209400 */
[----:B------:R-:W-:-:S04]  /*1030*/  @P3 IMAD.WIDE.U32 R34, R23, c[0x0][0x1a0], RZ ;  /* 0x0000680017223a25 */ /* 0x000fc800078e00ff */
[----:B------:R-:W-:-:S03]  /*1040*/  @P3 IMAD R23, R23, c[0x0][0x1a4], R35 ;  /* 0x0000690017173a24 */ /* 0x000fc600078e0223 */
[----:B--2---:R-:W2:Y:S02]  /*1050*/  MUFU.RCP R12, R9 ;  /* 0x00000009000c7308 */ /* 0x004ea40000001000 */
[----:B--2---:R-:W-:-:S06]  /*1060*/  IADD3 R12, R12, 0xffffffe, RZ ;  /* 0x0ffffffe0c0c7810 */ /* 0x004fcc0007ffe0ff */
[----:B------:R-:W2:Y:S02]  /*1070*/  F2I.FTZ.U32.TRUNC.NTZ R13, R12 ;  /* 0x0000000c000d7305 */ /* 0x000ea4000021f000 */
[----:B--2---:R-:W-:Y:S01]  /*1080*/  IMAD.MOV R3, RZ, RZ, -R13 ;  /* 0x000000ffff037224 */ /* 0x004fe200078e0a0d */
[----:B------:R-:W-:-:S03]  /*1090*/  MOV R12, RZ ;  /* 0x000000ff000c7202 */ /* 0x000fc60000000f00 */
[----:B------:R-:W-:Y:S01]  /*10a0*/  IMAD R6, R3, R7, RZ ;  /* 0x0000000703067224 */ /* 0x000fe200078e02ff */
[----:B------:R-:W-:-:S03]  /*10b0*/  IABS R3, R8 ;  /* 0x0000000800037213 */ /* 0x000fc60000000000 */
[----:B------:R-:W-:-:S06]  /*10c0*/  IMAD.HI.U32 R6, R13, R6, R12 ;  /* 0x000000060d067227 */ /* 0x000fcc00078e000c */
[----:B------:R-:W-:-:S04]  /*10d0*/  IMAD.HI.U32 R28, R6, R3, RZ ;  /* 0x00000003061c7227 */ /* 0x000fc800078e00ff */
[----:B------:R-:W-:-:S04]  /*10e0*/  IMAD.MOV R6, RZ, RZ, -R28 ;  /* 0x000000ffff067224 */ /* 0x000fc800078e0a1c */
[----:B------:R-:W-:Y:S01]  /*10f0*/  IMAD R6, R7, R6, R3 ;  /* 0x0000000607067224 */ /* 0x000fe200078e0203 */
[----:B------:R-:W-:-:S04]  /*1100*/  LOP3.LUT R3, R8, c[0x0][0x1c8], RZ, 0x3c, !PT ;  /* 0x0000720008037a12 */ /* 0x000fc800078e3cff */
[----:B------:R-:W-:Y:S02]  /*1110*/  ISETP.GT.U32.AND P0, PT, R7, R6, PT ;  /* 0x000000060700720c */ /* 0x000fe40003f04070 */
[----:B------:R-:W-:-:S11]  /*1120*/  ISETP.GE.AND P1, PT, R3, RZ, PT ;  /* 0x000000ff0300720c */ /* 0x000fd60003f26270 */
[-C--:B------:R-:W-:Y:S02]  /*1130*/  @!P0 IADD3 R6, R6, -R7.reuse, RZ ;  /* 0x8000000706068210 */ /* 0x080fe40007ffe0ff */
[----:B------:R-:W-:Y:S02]  /*1140*/  @!P0 IADD3 R28, R28, 0x1, RZ ;  /* 0x000000011c1c8810 */ /* 0x000fe40007ffe0ff */
[----:B------:R-:W-:Y:S02]  /*1150*/  ISETP.GE.U32.AND P2, PT, R6, R7, PT ;  /* 0x000000070600720c */ /* 0x000fe40003f46070 */
[----:B------:R-:W-:Y:S02]  /*1160*/  ISETP.NE.AND P0, PT, RZ, c[0x0][0x1c8], PT ;  /* 0x00007200ff007a0c */ /* 0x000fe40003f05270 */
[----:B------:R-:W-:-:S04]  /*1170*/  LEA R7, R128, 0xffffff80, 0x7 ;  /* 0xffffff8080077811 */ /* 0x000fc800078e38ff */
[----:B------:R-:W-:Y:S01]  /*1180*/  SHF.R.S32.HI R3, RZ, 0x1f, R7 ;  /* 0x0000001fff037819 */ /* 0x000fe20000011407 */
[----:B------:R-:W-:-:S04]  /*1190*/  IMAD.WIDE.U32 R10, R7, c[0x0][0x198], R10 ;  /* 0x00006600070a7a25 */ /* 0x000fc800078e000a */
[----:B------:R-:W-:Y:S01]  /*11a0*/  @P2 IADD3 R28, R28, 0x1, RZ ;  /* 0x000000011c1c2810 */ /* 0x000fe20007ffe0ff */
[----:B------:R-:W-:-:S04]  /*11b0*/  IMAD R6, R3, c[0x0][0x198], RZ ;  /* 0x0000660003067a24 */ /* 0x000fc800078e02ff */
[----:B------:R-:W-:Y:S01]  /*11c0*/  @!P1 IMAD.MOV R28, RZ, RZ, -R28 ;  /* 0x000000ffff1c9224 */ /* 0x000fe200078e0a1c */
[----:B------:R-:W-:Y:S01]  /*11d0*/  @!P0 LOP3.LUT R28, RZ, c[0x0][0x1c8], RZ, 0x33, !PT ;  /* 0x00007200ff1c8a12 */ /* 0x000fe200078e33ff */
[----:B------:R-:W-:-:S03]  /*11e0*/  IMAD R5, R7, c[0x0][0x19c], R6 ;  /* 0x0000670007057a24 */ /* 0x000fc600078e0206 */
[----:B------:R-:W-:Y:S02]  /*11f0*/  SHF.R.S32.HI R13, RZ, 0x1f, R28 ;  /* 0x0000001fff0d7819 */ /* 0x000fe4000001141c */
[----:B------:R-:W-:-:S03]  /*1200*/  IADD3 R11, R11, R5, RZ ;  /* 0x000000050b0b7210 */ /* 0x000fc60007ffe0ff */
[----:B------:R-:W-:Y:S02]  /*1210*/  IMAD R9, R13, c[0x0][0x1b0], RZ ;  /* 0x00006c000d097a24 */ /* 0x000fe400078e02ff */
[----:B------:R-:W-:-:S04]  /*1220*/  IMAD.WIDE.U32 R32, R28, c[0x0][0x1b0], R10 ;  /* 0x00006c001c207a25 */ /* 0x000fc800078e000a */
[----:B------:R-:W-:-:S04]  /*1230*/  IMAD R9, R28, c[0x0][0x1b4], R9 ;  /* 0x00006d001c097a24 */ /* 0x000fc800078e0209 */
[----:B------:R-:W-:Y:S01]  /*1240*/  IMAD.IADD R9, R33, 0x1, R9 ;  /* 0x0000000121097824 */ /* 0x000fe200078e0209 */
        /* <DEDUP_REMOVED lines=11> */
.L_x_678:
[----:B------:R-:W-:Y:S01]  /*1300*/  ISETP.NE.AND P0, PT, R178, -0x1, PT ;  /* 0xffffffffb200780c */ /* 0x000fe20003f05270 */
[----:B------:R-:W-:Y:S01]  /*1310*/  IMAD R13, R13, c[0x0][0x1b8], RZ ;  /* 0x00006e000d0d7a24 */ /* 0x000fe200078e02ff */
[----:B-1----:R-:W-:Y:S01]  /*1320*/  SHF.R.S32.HI R15, RZ, 0x1f, R2 ;  /* 0x0000001fff0f7819 */ /* 0x002fe20000011402 */
[----:B------:R-:W-:Y:S03]  /*1330*/  BSSY B0, `(.L_x_680) ;  /* 0x000006b000007945 */ /* 0x000fe60003800000 */
[CC--:B------:R-:W-:Y:S02]  /*1340*/  LEA.HI R181, R15.reuse, R2.reuse, RZ, 0x2 ;  /* 0x000000020fb57211 */ /* 0x0c0fe400078f10ff */
[----:B------:R-:W-:Y:S02]  /*1350*/  LEA.HI R11, R15, R2, RZ, 0x3 ;  /* 0x000000020f0b7211 */ /* 0x000fe400078f18ff */
[----:B------:R-:W-:-:S02]  /*1360*/  LOP3.LUT R5, R181, 0xfffffffc, RZ, 0xc0, !PT ;  /* 0xfffffffcb5057812 */ /* 0x000fc400078ec0ff */
[----:B------:R-:W-:Y:S01]  /*1370*/  SHF.R.S32.HI R19, RZ, 0x3, R11 ;  /* 0x00000003ff137819 */ /* 0x000fe2000001140b */
[----:B------:R-:W-:Y:S01]  /*1380*/  @!P0 IMAD.WIDE.U32 R36, R25, c[0x0][0x178], RZ ;  /* 0x00005e0019248a25 */ /* 0x000fe200078e00ff */
[----:B-----5:R-:W-:Y:S02]  /*1390*/  @!P0 SHF.R.S32.HI R0, RZ, 0x1f, R25 ;  /* 0x0000001fff008819 */ /* 0x020fe40000011419 */
[----:B------:R-:W-:Y:S01]  /*13a0*/  SHF.R.S32.HI R188, RZ, 0x2, R181 ;  /* 0x00000002ffbc7819 */ /* 0x000fe200000114b5 */
[----:B------:R-:W-:Y:S02]  /*13b0*/  IMAD.IADD R184, R2, 0x1, -R5 ;  /* 0x0000000102b87824 */ /* 0x000fe400078e0a05 */
[----:B------:R-:W-:Y:S01]  /*13c0*/  @!P0 IMAD R0, R0, c[0x0][0x178], RZ ;  /* 0x00005e0000008a24 */ /* 0x000fe200078e02ff */
[----:B------:R-:W-:Y:S01]  /*13d0*/  LEA.HI R181, R181, R188, RZ, 0x1 ;  /* 0x000000bcb5b57211 */ /* 0x000fe200078f08ff */
[----:B------:R-:W-:Y:S01]  /*13e0*/  @P0 IMAD.WIDE.U32 R30, R178, c[0x0][0x190], RZ ;  /* 0x00006400b21e0a25 */ /* 0x000fe200078e00ff */
[----:B------:R-:W-:-:S02]  /*13f0*/  SHF.R.S32.HI R189, RZ, 0x1f, R188 ;  /* 0x0000001fffbd7819 */ /* 0x000fc400000114bc */
[----:B------:R-:W-:Y:S01]  /*1400*/  LOP3.LUT R181, R181, 0x7fffffe, RZ, 0xc0, !PT ;  /* 0x07fffffeb5b57812 */ /* 0x000fe200078ec0ff */
[----:B------:R-:W-:Y:S02]  /*1410*/  @!P0 IMAD R0, R25, c[0x0][0x17c], R0 ;  /* 0x00005f0019008a24 */ /* 0x000fe400078e0200 */
[----:B------:R-:W-:Y:S02]  /*1420*/  IMAD.SHL.U32 R25, R19, 0x40, RZ ;  /* 0x0000004013197824 */ /* 0x000fe400078e00ff */
[----:B------:R-:W-:Y:S02]  /*1430*/  IMAD.SHL.U32 R184, R184, 0x8, RZ ;  /* 0x00000008b8b87824 */ /* 0x000fe400078e00ff */
[----:B------:R-:W-:Y:S01]  /*1440*/  @P0 IMAD R17, R178, c[0x0][0x194], R31 ;  /* 0x00006500b2110a24 */ /* 0x000fe200078e021f */
[----:B------:R-:W-:Y:S01]  /*1450*/  LOP3.LUT R25, R25, 0xc0, RZ, 0xc0, !PT ;  /* 0x000000c019197812 */ /* 0x000fe200078ec0ff */
[----:B------:R-:W-:Y:S01]  /*1460*/  @!P0 IMAD.IADD R17, R37, 0x1, R0 ;  /* 0x0000000125118824 */ /* 0x000fe200078e0200 */
[-C--:B------:R-:W-:Y:S01]  /*1470*/  LEA.HI R0, R15, R2.reuse, RZ, 0x5 ;  /* 0x000000020f007211 */ /* 0x080fe200078f28ff */
[----:B------:R-:W-:Y:S01]  /*1480*/  IMAD.IADD R181, R188, 0x1, -R181 ;  /* 0x00000001bcb57824 */ /* 0x000fe200078e0ab5 */
[----:B------:R-:W-:Y:S01]  /*1490*/  LOP3.LUT R5, R25, 0x18, R184, 0xf8, !PT ;  /* 0x0000001819057812 */ /* 0x000fe200078ef8b8 */
[----:B------:R-:W-:Y:S01]  /*14a0*/  @!P0 IMAD.MOV.U32 R30, RZ, RZ, R36 ;  /* 0x000000ffff1e8224 */ /* 0x000fe200078e0024 */
[----:B------:R-:W-:Y:S01]  /*14b0*/  SHF.R.U32.HI R4, RZ, 0x3, R25 ;  /* 0x00000003ff047819 */ /* 0x000fe20000011619 */
[----:B------:R-:W-:Y:S01]  /*14c0*/  IMAD R131, R189, c[0x0][0x198], RZ ;  /* 0x00006600bd837a24 */ /* 0x000fe200078e02ff */
[----:B------:R-:W-:Y:S01]  /*14d0*/  LEA.HI R15, R15, R2, RZ, 0x4 ;  /* 0x000000020f0f7211 */ /* 0x000fe200078f20ff */
[----:B------:R-:W-:Y:S01]  /*14e0*/  IMAD.WIDE R26, R27, 0x40, R188 ;  /* 0x000000401b1a7825 */ /* 0x000fe200078e02bc */
[----:B------:R-:W-:-:S02]  /*14f0*/  LOP3.LUT R4, R5, R4, RZ, 0x3c, !PT ;  /* 0x0000000405047212 */ /* 0x000fc400078e3cff */
[----:B------:R-:W-:Y:S01]  /*1500*/  SHF.R.S32.HI R20, RZ, 0x5, R0 ;  /* 0x00000005ff147819 */ /* 0x000fe20000011400 */
[----:B------:R-:W-:Y:S01]  /*1510*/  IMAD R131, R188, c[0x0][0x19c], R131 ;  /* 0x00006700bc837a24 */ /* 0x000fe200078e0283 */
[----:B------:R-:W-:Y:S02]  /*1520*/  LOP3.LUT R5, R15, 0xfffffff0, RZ, 0xc0, !PT ;  /* 0xfffffff00f057812 */ /* 0x000fe400078ec0ff */
[----:B------:R-:W-:Y:S01]  /*1530*/  IADD3 R34, P0, R184, R34, RZ ;  /* 0x00000022b8227210 */ /* 0x000fe20007f1e0ff */
[----:B------:R-:W-:Y:S01]  /*1540*/  IMAD R181, R20, 0x8, R181 ;  /* 0x0000000814b57824 */ /* 0x000fe200078e02b5 */
[----:B------:R-:W-:Y:S01]  /*1550*/  SHF.R.S32.HI R185, RZ, 0x1f, R184 ;  /* 0x0000001fffb97819 */ /* 0x000fe200000114b8 */
[----:B------:R-:W-:Y:S01]  /*1560*/  IMAD.IADD R22, R2, 0x1, -R5 ;  /* 0x0000000102167824 */ /* 0x000fe200078e0a05 */
[----:B------:R-:W-:Y:S01]  /*1570*/  SHF.R.S32.HI R25, RZ, 0x1f, R8 ;  /* 0x0000001fff197819 */ /* 0x000fe20000011408 */
[----:B------:R-:W-:Y:S01]  /*1580*/  IMAD.U32 R181, R181, 0x20, R4 ;  /* 0x00000020b5b57824 */ /* 0x000fe200078e0004 */
[----:B------:R-:W-:Y:S01]  /*1590*/  IADD3.X R35, R185, R23, RZ, P0, !PT ;  /* 0x00000017b9237210 */ /* 0x000fe200007fe4ff */
[----:B------:R-:W-:Y:S01]  /*15a0*/  IMAD R4, R28, c[0x0][0x1bc], R13 ;  /* 0x00006f001c047a24 */ /* 0x000fe200078e020d */
[----:B------:R-:W-:Y:S01]  /*15b0*/  IADD3 R30, P0, R184, R30, RZ ;  /* 0x0000001eb81e7210 */ /* 0x000fe20007f1e0ff */
[----:B------:R-:W-:Y:S01]  /*15c0*/  IMAD R25, R25, c[0x0][0x1a8], RZ ;  /* 0x00006a0019197a24 */ /* 0x000fe200078e02ff */
[----:B------:R-:W-:Y:S01]  /*15d0*/  LEA.HI R13, R22, R22, RZ, 0x1 ;  /* 0x00000016160d7211 */ /* 0x000fe200078f08ff */
[----:B------:R-:W-:Y:S01]  /*15e0*/  IMAD.WIDE.U32 R28, R28, c[0x0][0x1b8], R34 ;  /* 0x00006e001c1c7a25 */ /* 0x000fe200078e0022 */
[----:B------:R-:W-:-:S02]  /*15f0*/  IADD3 R32, P1, R184, R32, RZ ;  /* 0x00000020b8207210 */ /* 0x000fc40007f3e0ff */
[----:B------:R-:W-:Y:S01]  /*1600*/  SHF.R.S32.HI R6, RZ, 0x1, R13 ;  /* 0x00000001ff067819 */ /* 0x000fe2000001140d */
[C---:B------:R-:W-:Y:S01]  /*1610*/  IMAD.X R31, R185.reuse, 0x1, R17, P0 ;  /* 0x00000001b91f7824 */ /* 0x040fe200000e0611 */
[----:B------:R-:W-:Y:S01]  /*1620*/  SHF.R.S32.HI R5, RZ, 0x1f, R13 ;  /* 0x0000001fff057819 */ /* 0x000fe2000001140d */
[----:B------:R-:W-:Y:S01]  /*1630*/  IMAD.X R33, R185, 0x1, R9, P1 ;  /* 0x00000001b9217824 */ /* 0x000fe200008e0609 */
[----:B------:R-:W-:Y:S01]  /*1640*/  IADD3 R124, P0, R188, R7, RZ ;  /* 0x00000007bc7c7210 */ /* 0x000fe20007f1e0ff */
[----:B------:R-:W-:Y:S01]  /*1650*/  IMAD.IADD R7, R182, 0x1, -R21 ;  /* 0x00000001b6077824 */ /* 0x000fe200078e0a15 */
[----:B------:R-:W-:Y:S01]  /*1660*/  LEA.HI R5, R5, R6, RZ, 0x2 ;  /* 0x0000000605057211 */ /* 0x000fe200078f10ff */
[----:B------:R-:W-:Y:S01]  /*1670*/  IMAD R25, R8, c[0x0][0x1ac], R25 ;  /* 0x00006b0008197a24 */ /* 0x000fe200078e0219 */
[----:B------:R-:W-:Y:S01]  /*1680*/  IADD3 R29, R29, R4, RZ ;  /* 0x000000041d1d7210 */ /* 0x000fe20007ffe0ff */
[----:B------:R-:W-:Y:S01]  /*1690*/  IMAD.X R3, R189, 0x1, R3, P0 ;  /* 0x00000001bd037824 */ /* 0x000fe200000e0603 */
[C---:B------:R-:W-:Y:S01]  /*16a0*/  ISETP.GE.AND P0, PT, R188.reuse, R7, PT ;  /* 0x00000007bc00720c */ /* 0x040fe20003f06270 */
[----:B------:R-:W-:Y:S01]  /*16b0*/  IMAD.WIDE.U32 R132, R188, c[0x0][0x198], R32 ;  /* 0x00006600bc847a25 */ /* 0x000fe200078e0020 */
[----:B------:R-:W-:-:S02]  /*16c0*/  LOP3.LUT R17, R5, 0xfffffffc, RZ, 0xc0, !PT ;  /* 0xfffffffc05117812 */ /* 0x000fc400078ec0ff */
[----:B------:R-:W-:Y:S01]  /*16d0*/  IADD3 R175, R184, 0x20, RZ ;  /* 0x00000020b8af7810 */ /* 0x000fe20007ffe0ff */
[----:B------:R-:W-:Y:S01]  /*16e0*/  IMAD R23, R3, c[0x0][0x1a0], RZ ;  /* 0x0000680003177a24 */ /* 0x000fe200078e02ff */
[----:B------:R-:W-:Y:S01]  /*16f0*/  LOP3.LUT R3, R0, 0xffffffe0, RZ, 0xc0, !PT ;  /* 0xffffffe000037812 */ /* 0x000fe200078ec0ff */
[----:B------:R-:W-:Y:S01]  /*1700*/  IMAD.IADD R17, R6, 0x1, -R17 ;  /* 0x0000000106117824 */ /* 0x000fe200078e0a11 */
[----:B------:R-:W-:Y:S01]  /*1710*/  IADD3 R174, R184, 0x40, RZ ;  /* 0x00000040b8ae7810 */ /* 0x000fe20007ffe0ff */
[----:B------:R-:W-:Y:S01]  /*1720*/  IMAD R23, R124, c[0x0][0x1a4], R23 ;  /* 0x000069007c177a24 */ /* 0x000fe200078e0217 */
[----:B------:R-:W-:Y:S01]  /*1730*/  IADD3 R4, -R3, R2, RZ ;  /* 0x0000000203047210 */ /* 0x000fe20007ffe1ff */
[----:B------:R-:W-:Y:S01]  /*1740*/  IMAD.MOV.U32 R5, RZ, RZ, 0x10 ;  /* 0x00000010ff057424 */ /* 0x000fe200078e00ff */
[----:B------:R-:W-:Y:S01]  /*1750*/  LOP3.LUT P1, RZ, R17, 0x2, RZ, 0xc0, !PT ;  /* 0x0000000211ff7812 */ /* 0x000fe2000782c0ff */
[----:B------:R-:W-:-:S03]  /*1760*/  IMAD.WIDE.U32 R8, R8, c[0x0][0x1a8], R30 ;  /* 0x00006a0008087a25 */ /* 0x000fc600078e001e */
[----:B------:R-:W-:Y:S01]  /*1770*/  SEL R3, R5, 0xfffffff0, !P1 ;  /* 0xfffffff005037807 */ /* 0x000fe20004800000 */
[----:B------:R-:W-:-:S04]  /*1780*/  IMAD.WIDE.U32 R124, R124, c[0x0][0x1a0], R28 ;  /* 0x000068007c7c7a25 */ /* 0x000fc800078e001c */
[----:B------:R-:W-:Y:S02]  /*1790*/  IMAD.IADD R131, R133, 0x1, R131 ;  /* 0x0000000185837824 */ /* 0x000fe400078e0283 */
[----:B------:R-:W-:Y:S02]  /*17a0*/  IMAD.SHL.U32 R181, R181, 0x2, RZ ;  /* 0x00000002b5b57824 */ /* 0x000fe400078e00ff */
[----:B------:R-:W-:Y:S02]  /*17b0*/  IMAD.IADD R25, R9, 0x1, R25 ;  /* 0x0000000109197824 */ /* 0x000fe400078e0219 */
[----:B------:R-:W-:Y:S01]  /*17c0*/  IMAD.IADD R6, R125, 0x1, R23 ;  /* 0x000000017d067824 */ /* 0x000fe200078e0217 */
[----:B------:R-:W-:Y:S05]  /*17d0*/  @P0 BRA `(.L_x_681) ;  /* 0x0000020000000947 */ /* 0x000fea0003800000 */
[----:B------:R-:W-:Y:S01]  /*17e0*/  ISETP.GE.AND P4, PT, R184, c[0x0][0x220], PT ;  /* 0x00008800b8007a0c */ /* 0x000fe20003f86270 */
[----:B------:R-:W-:Y:S01]  /*17f0*/  IMAD R0, R27, c[0x0][0x190], RZ ;  /* 0x000064001b007a24 */ /* 0x000fe200078e02ff */
[----:B------:R-:W-:Y:S01]  /*1800*/  ISETP.GE.AND P3, PT, R175, c[0x0][0x220], PT ;  /* 0x00008800af007a0c */ /* 0x000fe20003f66270 */
[----:B------:R-:W-:Y:S01]  /*1810*/  IMAD.MOV.U32 R24, RZ, RZ, R8 ;  /* 0x000000ffff187224 */ /* 0x000fe200078e0008 */
[----:B------:R-:W-:Y:S01]  /*1820*/  ISETP.GE.AND P2, PT, R174, c[0x0][0x220], PT ;  /* 0x00008800ae007a0c */ /* 0x000fe20003f46270 */
[----:B------:R-:W-:-:S02]  /*1830*/  IMAD R0, R26, c[0x0][0x194], R0 ;  /* 0x000065001a007a24 */ /* 0x000fc400078e0200 */
[----:B------:R-:W-:-:S04]  /*1840*/  IMAD.WIDE.U32 R28, R26, c[0x0][0x190], R24 ;  /* 0x000064001a1c7a25 */ /* 0x000fc800078e0018 */
[----:B------:R-:W-:Y:S02]  /*1850*/  IMAD.IADD R0, R29, 0x1, R0 ;  /* 0x000000011d007824 */ /* 0x000fe400078e0200 */
[C---:B------:R-:W-:Y:S01]  /*1860*/  @!P4 LEA R32, P1, R28.reuse, c[0x0][0x160], 0x1 ;  /* 0x000058001c20ca11 */ /* 0x040fe200078208ff */
[----:B------:R1:W-:Y:S01]  /*1870*/  @P4 STS [R181], RZ ;  /* 0x000000ffb5004388 */ /* 0x0003e20000000800 */
[C---:B------:R-:W-:Y:S02]  /*1880*/  @!P3 LEA R30, P0, R28.reuse, c[0x0][0x160], 0x1 ;  /* 0x000058001c1eba11 */ /* 0x040fe400078008ff */
[C-C-:B------:R-:W-:Y:S01]  /*1890*/  @!P4 LEA.HI.X R33, R28.reuse, c[0x0][0x164], R0.reuse, 0x1, P1 ;  /* 0x000059001c21ca11 */ /* 0x140fe200008f0c00 */
[----:B------:R1:W-:Y:S01]  /*18a0*/  @P4 STS [R181+0x4], RZ ;  /* 0x000004ffb5004388 */ /* 0x0003e20000000800 */
[----:B------:R-:W-:-:S03]  /*18b0*/  @!P3 LEA.HI.X R31, R28, c[0x0][0x164], R0, 0x1, P0 ;  /* 0x000059001c1fba11 */ /* 0x000fc600000f0c00 */
[----:B------:R1:W-:Y:S04]  /*18c0*/  @P4 STS.64 [R181+0x8], RZ ;  /* 0x000008ffb5004388 */ /* 0x0003e80000000a00 */
[----:B------:R-:W-:Y:S01]  /*18d0*/  @!PT LDS RZ, [RZ] ;  /* 0x00000000fffff984 */ /* 0x000fe20000000800 */
[----:B------:R-:W-:Y:S01]  /*18e0*/  @!PT LDS RZ, [RZ] ;  /* 0x00000000fffff984 */ /* 0x000fe20000000800 */
[----:B------:R-:W-:Y:S01]  /*18f0*/  @!PT LDS RZ, [RZ] ;  /* 0x00000000fffff984 */ /* 0x000fe20000000800 */
[----:B------:R1:W-:Y:S04]  /*1900*/  @!P4 LDGSTS.E.BYPASS.LTC128B.128 [R181], [R32.64] ;  /* 0x0000000020b5cfae */ /* 0x0003e8000b901d46 */
[----:B------:R1:W-:Y:S04]  /*1910*/  @P3 STS.128 [R181+0x1000], RZ ;  /* 0x001000ffb5003388 */ /* 0x0003e80000000c00 */
[----:B------:R-:W-:Y:S01]  /*1920*/  @!PT LDS RZ, [RZ] ;  /* 0x00000000fffff984 */ /* 0x000fe20000000800 */
[----:B------:R-:W-:Y:S01]  /*1930*/  @!PT LDS RZ, [RZ] ;  /* 0x00000000fffff984 */ /* 0x000fe20000000800 */
[----:B------:R-:W-:Y:S01]  /*1940*/  @!PT LDS RZ, [RZ] ;  /* 0x00000000fffff984 */ /* 0x000fe20000000800 */
[----:B------:R1:W-:Y:S04]  /*1950*/  @!P3 LDGSTS.E.BYPASS.LTC128B.128 [R181+0x1000], [R30.64+0x40] ;  /* 0x010000401eb5bfae */ /* 0x0003e8000b901d46 */
[----:B------:R1:W-:Y:S01]  /*1960*/  @P2 STS.128 [R181+0x2000], RZ ;  /* 0x002000ffb5002388 */ /* 0x0003e20000000c00 */
[----:B------:R-:W-:Y:S05]  /*1970*/  @P2 BRA `(.L_x_681) ;  /* 0x0000006000002947 */ /* 0x000fea0003800000 */
[----:B-1----:R-:W-:-:S04]  /*1980*/  LEA R30, P0, R28, c[0x0][0x160], 0x1 ;  /* 0x000058001c1e7a11 */ /* 0x002fc800078008ff */
[----:B------:R-:W-:-:S05]  /*1990*/  LEA.HI.X R31, R28, c[0x0][0x164], R0, 0x1, P0 ;  /* 0x000059001c1f7a11 */ /* 0x000fca00000f0c00 */
[----:B------:R-:W-:Y:S01]  /*19a0*/  @!PT LDS RZ, [RZ] ;  /* 0x00000000fffff984 */ /* 0x000fe20000000800 */
[----:B------:R-:W-:Y:S01]  /*19b0*/  @!PT LDS RZ, [RZ] ;  /* 0x00000000fffff984 */ /* 0x000fe20000000800 */
[----:B------:R-:W-:Y:S01]  /*19c0*/  @!PT LDS RZ, [RZ] ;  /* 0x00000000fffff984 */ /* 0x000fe20000000800 */
[----:B------:R1:W-:Y:S04]  /*19d0*/  LDGSTS.E.BYPASS.LTC128B.128 [R181+0x2000], [R30.64+0x80] ;  /* 0x020000801eb57fae */ /* 0x0003e8000b901d46 */
.L_x_681:
[----:B------:R-:W-:Y:S05]  /*19e0*/  BSYNC B0 ;  /* 0x0000000000007941 */ /* 0x000fea0003800000 */
.L_x_680:
        /* <DEDUP_REMOVED lines=11> */
[----:B------:R-:W-:-:S04]  /*1aa0*/  IMAD R0, R0, c[0x0][0x190], RZ ;  /* 0x0000640000007a24 */ /* 0x000fc800078e02ff */
[----:B------:R-:W-:Y:S01]  /*1ab0*/  IMAD R0, R7, c[0x0][0x194], R0 ;  /* 0x0000650007007a24 */ /* 0x000fe200078e0200 */
[C---:B------:R-:W-:Y:S01]  /*1ac0*/  @!P3 LEA R24, P4, R8.reuse, c[0x0][0x160], 0x1 ;  /* 0x000058000818ba11 */ /* 0x040fe200078808ff */
[----:B------:R2:W-:Y:S01]  /*1ad0*/  @P3 STS.128 [R181+0x800], RZ ;  /* 0x000800ffb5003388 */ /* 0x0005e20000000c00 */
[----:B------:R-:W-:Y:S01]  /*1ae0*/  @!P2 LEA R26, P1, R8, c[0x0][0x160], 0x1 ;  /* 0x00005800081aaa11 */ /* 0x000fe200078208ff */
[----:B------:R-:W-:-:S05]  /*1af0*/  IMAD.IADD R0, R9, 0x1, R0 ;  /* 0x0000000109007824 */ /* 0x000fca00078e0200 */
[C-C-:B------:R-:W-:Y:S02]  /*1b00*/  @!P3 LEA.HI.X R25, R8.reuse, c[0x0][0x164], R0.reuse, 0x1, P4 ;  /* 0x000059000819ba11 */ /* 0x140fe400020f0c00 */
[----:B------:R-:W-:-:S03]  /*1b10*/  @!P2 LEA.HI.X R27, R8, c[0x0][0x164], R0, 0x1, P1 ;  /* 0x00005900081baa11 */ /* 0x000fc600008f0c00 */
[----:B------:R-:W-:Y:S01]  /*1b20*/  @!PT LDS RZ, [RZ] ;  /* 0x00000000fffff984 */ /* 0x000fe20000000800 */
[----:B------:R-:W-:Y:S01]  /*1b30*/  @!PT LDS RZ, [RZ] ;  /* 0x00000000fffff984 */ /* 0x000fe20000000800 */
[----:B------:R-:W-:Y:S01]  /*1b40*/  @!PT LDS RZ, [RZ] ;  /* 0x00000000fffff984 */ /* 0x000fe20000000800 */
[----:B------:R2:W-:Y:S04]  /*1b50*/  @!P3 LDGSTS.E.BYPASS.LTC128B.128 [R181+0x800], [R24.64] ;  /* 0x0080000018b5bfae */ /* 0x0005e8000b901d46 */
[----:B------:R2:W-:Y:S04]  /*1b60*/  @P2 STS.128 [R181+0x1800], RZ ;  /* 0x001800ffb5002388 */ /* 0x0005e80000000c00 */
[----:B------:R-:W-:Y:S01]  /*1b70*/  @!PT LDS RZ, [RZ] ;  /* 0x00000000fffff984 */ /* 0x000fe20000000800 */
[----:B------:R-:W-:Y:S01]  /*1b80*/  @!PT LDS RZ, [RZ] ;  /* 0x00000000fffff984 */ /* 0x000fe20000000800 */
[----:B------:R-:W-:Y:S01]  /*1b90*/  @!PT LDS RZ, [RZ] ;  /* 0x00000000fffff984 */ /* 0x000fe20000000800 */
[----:B------:R2:W-:Y:S04]  /*1ba0*/  @!P2 LDGSTS.E.BYPASS.LTC128B.128 [R181+0x1800], [R26.64+0x40] ;  /* 0x018000401ab5afae */ /* 0x0005e8000b901d46 */
[----:B------:R2:W-:Y:S01]  /*1bb0*/  @P0 STS.128 [R181+0x2800], RZ ;  /* 0x002800ffb5000388 */ /* 0x0005e20000000c00 */
[----:B------:R-:W-:Y:S05]  /*1bc0*/  @P0 BRA `(.L_x_683) ;  /* 0x0000006000000947 */ /* 0x000fea0003800000 */
[----:B--2---:R-:W-:-:S04]  /*1bd0*/  LEA R24, P0, R8, c[0x0][0x160], 0x1 ;  /* 0x0000580008187a11 */ /* 0x004fc800078008ff */
[----:B------:R-:W-:-:S05]  /*1be0*/  LEA.HI.X R25, R8, c[0x0][0x164], R0, 0x1, P0 ;  /* 0x0000590008197a11 */ /* 0x000fca00000f0c00 */
[----:B------:R-:W-:Y:S01]  /*1bf0*/  @!PT LDS RZ, [RZ] ;  /* 0x00000000fffff984 */ /* 0x000fe20000000800 */
[----:B------:R-:W-:Y:S01]  /*1c00*/  @!PT LDS RZ, [RZ] ;  /* 0x00000000fffff984 */ /* 0x000fe20000000800 */
[----:B------:R-:W-:Y:S01]  /*1c10*/  @!PT LDS RZ, [RZ] ;  /* 0x00000000fffff984 */ /* 0x000fe20000000800 */
[----:B------:R2:W-:Y:S04]  /*1c20*/  LDGSTS.E.BYPASS.LTC128B.128 [R181+0x2800], [R24.64+0x80] ;  /* 0x0280008018b57fae */ /* 0x0005e8000b901d46 */
.L_x_683:
[----:B------:R-:W-:Y:S05]  /*1c30*/  BSYNC B0 ;  /* 0x0000000000007941 */ /* 0x000fea0003800000 */
.L_x_682:
[----:B------:R-:W-:Y:S01]  /*1c40*/  IADD3 R180, R128, -0x1, RZ ;  /* 0xffffffff80b47810 */ /* 0x000fe20007ffe0ff */
[----:B------:R-:W-:Y:S04]  /*1c50*/  BSSY B0, `(.L_x_684) ;  /* 0x0000020000007945 */ /* 0x000fe80003800000 */
[----:B------:R-:W-:-:S04]  /*1c60*/  IMAD.SHL.U32 R0, R180, 0x80, RZ ;  /* 0x00000080b4007824 */ /* 0x000fc800078e00ff */
[----:B------:R-:W-:-:S05]  /*1c70*/  IMAD.IADD R9, R127, 0x1, -R0 ;  /* 0x000000017f097824 */ /* 0x000fca00078e0a00 */
[----:B------:R-:W-:-:S13]  /*1c80*/  ISETP.GE.AND P0, PT, R188, R9, PT ;  /* 0x00000009bc00720c */ /* 0x000fda0003f06270 */
[----:B------:R-:W-:Y:S05]  /*1c90*/  @P0 BRA `(.L_x_685) ;  /* 0x000001b000000947 */ /* 0x000fea0003800000 */
[----:B------:R-:W-:Y:S02]  /*1ca0*/  ISETP.GE.AND P3, PT, R184, c[0x0][0x220], PT ;  /* 0x00008800b8007a0c */ /* 0x000fe40003f66270 */
[----:B------:R-:W-:Y:S02]  /*1cb0*/  ISETP.GE.AND P2, PT, R175, c[0x0][0x220], PT ;  /* 0x00008800af007a0c */ /* 0x000fe40003f46270 */
[----:B------:R-:W-:-:S09]  /*1cc0*/  ISETP.GE.AND P0, PT, R174, c[0x0][0x220], PT ;  /* 0x00008800ae007a0c */ /* 0x000fd20003f06270 */
[C---:B--2---:R-:W-:Y:S01]  /*1cd0*/  @!P3 LEA R26, P4, R132.reuse, c[0x0][0x168], 0x1 ;  /* 0x00005a00841aba11 */ /* 0x044fe200078808ff */
[----:B------:R2:W-:Y:S01]  /*1ce0*/  @P3 STS [R181+0x3000], RZ ;  /* 0x003000ffb5003388 */ /* 0x0005e20000000800 */
        /* <DEDUP_REMOVED lines=22> */
.L_x_685:
[----:B------:R-:W-:Y:S05]  /*1e50*/  BSYNC B0 ;  /* 0x0000000000007941 */ /* 0x000fea0003800000 */
.L_x_684:
[----:B------:R-:W-:Y:S01]  /*1e60*/  ISETP.GE.AND P0, PT, R14, R9, PT ;  /* 0x000000090e00720c */ /* 0x000fe20003f06270 */
[----:B------:R-:W-:Y:S01]  /*1e70*/  IMAD.MOV.U32 R129, RZ, RZ, c[0x0][0x198] ;  /* 0x00006600ff817624 */ /* 0x000fe200078e00ff */
[----:B------:R-:W-:Y:S01]  /*1e80*/  MOV R12, 0x5 ;  /* 0x00000005000c7802 */ /* 0x000fe20000000f00 */
[----:B------:R-:W-:Y:S02]  /*1e90*/  BSSY B0, `(.L_x_686) ;  /* 0x000001f000007945 */ /* 0x000fe40003800000 */
[C---:B------:R-:W-:Y:S01]  /*1ea0*/  IMAD.SHL.U32 R177, R129.reuse, 0x20, RZ ;  /* 0x0000002081b17824 */ /* 0x040fe200078e00ff */
[----:B------:R-:W-:-:S07]  /*1eb0*/  SHF.L.U64.HI R176, R129, R12, c[0x0][0x19c] ;  /* 0x0000670081b07619 */ /* 0x000fce000001020c */
[----:B------:R-:W-:Y:S05]  /*1ec0*/  @P0 BRA `(.L_x_687) ;  /* 0x000001b000000947 */ /* 0x000fea0003800000 */
[----:B------:R-:W-:Y:S02]  /*1ed0*/  ISETP.GE.AND P3, PT, R184, c[0x0][0x220], PT ;  /* 0x00008800b8007a0c */ /* 0x000fe40003f66270 */
[----:B------:R-:W-:Y:S02]  /*1ee0*/  ISETP.GE.AND P2, PT, R175, c[0x0][0x220], PT ;  /* 0x00008800af007a0c */ /* 0x000fe40003f46270 */
[----:B------:R-:W-:Y:S02]  /*1ef0*/  IADD3 R8, P1, R177, R132, RZ ;  /* 0x00000084b1087210 */ /* 0x000fe40007f3e0ff */
[----:B------:R-:W-:-:S03]  /*1f00*/  ISETP.GE.AND P0, PT, R174, c[0x0][0x220], PT ;  /* 0x00008800ae007a0c */ /* 0x000fc60003f06270 */
[----:B------:R-:W-:-:S04]  /*1f10*/  IMAD.X R7, R176, 0x1, R131, P1 ;  /* 0x00000001b0077824 */ /* 0x000fc800008e0683 */
[C---:B--2---:R-:W-:Y:S01]  /*1f20*/  @!P3 LEA R26, P4, R8.reuse, c[0x0][0x168], 0x1 ;  /* 0x00005a00081aba11 */ /* 0x044fe200078808ff */
[----:B------:R2:W-:Y:S01]  /*1f30*/  @P3 STS.128 [R181+0x3800], RZ ;  /* 0x003800ffb5003388 */ /* 0x0005e20000000c00 */
[C---:B------:R-:W-:Y:S02]  /*1f40*/  @!P2 LEA R24, P1, R8.reuse, c[0x0][0x168], 0x1 ;  /* 0x00005a000818aa11 */ /* 0x040fe400078208ff */
        /* <DEDUP_REMOVED lines=19> */
.L_x_687:
[----:B------:R-:W-:Y:S05]  /*2080*/  BSYNC B0 ;  /* 0x0000000000007941 */ /* 0x000fea0003800000 */
.L_x_686:
[----:B------:R-:W-:Y:S01]  /*2090*/  IADD3 R10, R188, 0x40, RZ ;  /* 0x00000040bc0a7810 */ /* 0x000fe20007ffe0ff */
[----:B------:R-:W-:Y:S03]  /*20a0*/  BSSY B0, `(.L_x_688) ;  /* 0x000001f000007945 */ /* 0x000fe60003800000 */
[----:B------:R-:W-:-:S13]  /*20b0*/  ISETP.GE.AND P0, PT, R10, R9, PT ;  /* 0x000000090a00720c */ /* 0x000fda0003f06270 */
[----:B------:R-:W-:Y:S05]  /*20c0*/  @P0 BRA `(.L_x_689) ;  /* 0x000001c000000947 */ /* 0x000fea0003800000 */
[----:B------:R-:W-:Y:S01]  /*20d0*/  ISETP.GE.AND P3, PT, R184, c[0x0][0x220], PT ;  /* 0x00008800b8007a0c */ /* 0x000fe20003f66270 */
[----:B------:R-:W-:Y:S01]  /*20e0*/  IMAD.MOV.U32 R16, RZ, RZ, c[0x0][0x19c] ;  /* 0x00006700ff107624 */ /* 0x000fe200078e00ff */
[----:B------:R-:W-:Y:S02]  /*20f0*/  ISETP.GE.AND P2, PT, R175, c[0x0][0x220], PT ;  /* 0x00008800af007a0c */ /* 0x000fe40003f46270 */
[C---:B------:R-:W-:Y:S02]  /*2100*/  LEA R8, P1, R129.reuse, R132, 0x6 ;  /* 0x0000008481087211 */ /* 0x040fe400078230ff */
[----:B------:R-:W-:Y:S02]  /*2110*/  ISETP.GE.AND P0, PT, R174, c[0x0][0x220], PT ;  /* 0x00008800ae007a0c */ /* 0x000fe40003f06270 */
[----:B------:R-:W-:-:S05]  /*2120*/  LEA.HI.X R7, R129, R131, R16, 0x6, P1 ;  /* 0x0000008381077211 */ /* 0x000fca00008f3410 */
        /* <DEDUP_REMOVED lines=22> */
.L_x_689:
[----:B------:R-:W-:Y:S05]  /*2290*/  BSYNC B0 ;  /* 0x0000000000007941 */ /* 0x000fea0003800000 */
.L_x_688:
[----:B------:R-:W-:Y:S01]  /*22a0*/  IADD3 R8, R188, 0x60, RZ ;  /* 0x00000060bc087810 */ /* 0x000fe20007ffe0ff */
[----:B------:R-:W-:Y:S03]  /*22b0*/  BSSY B0, `(.L_x_690) ;  /* 0x0000021000007945 */ /* 0x000fe60003800000 */
[----:B------:R-:W-:-:S13]  /*22c0*/  ISETP.GE.AND P0, PT, R8, R9, PT ;  /* 0x000000090800720c */ /* 0x000fda0003f06270 */
[----:B------:R-:W-:Y:S05]  /*22d0*/  @P0 BRA `(.L_x_691) ;  /* 0x000001e000000947 */ /* 0x000fea0003800000 */
[----:B------:R-:W-:Y:S01]  /*22e0*/  ISETP.GE.AND P3, PT, R184, c[0x0][0x220], PT ;  /* 0x00008800b8007a0c */ /* 0x000fe20003f66270 */
[----:B------:R-:W-:Y:S01]  /*22f0*/  IMAD.MOV.U32 R133, RZ, RZ, R131 ;  /* 0x000000ffff857224 */ /* 0x000fe200078e0083 */
[----:B------:R-:W-:Y:S01]  /*2300*/  ISETP.GE.AND P2, PT, R175, c[0x0][0x220], PT ;  /* 0x00008800af007a0c */ /* 0x000fe20003f46270 */
[----:B------:R-:W-:Y:S01]  /*2310*/  ULDC UR4, c[0x0][0x19c] ;  /* 0x0000670000047ab9 */ /* 0x000fe20000000800 */
[----:B------:R-:W-:Y:S01]  /*2320*/  ISETP.GE.AND P0, PT, R174, c[0x0][0x220], PT ;  /* 0x00008800ae007a0c */ /* 0x000fe20003f06270 */
[----:B------:R-:W-:Y:S01]  /*2330*/  UIMAD UR4, UR4, 0x60, URZ ;  /* 0x00000060040478a4 */ /* 0x000fe2000f8e023f */
[----:B--2---:R-:W-:-:S05]  /*2340*/  IMAD.WIDE.U32 R26, R129, 0x60, R132 ;  /* 0x00000060811a7825 */ /* 0x004fca00078e0084 */
[----:B------:R-:W-:Y:S02]  /*2350*/  IADD3 R7, R27, UR4, RZ ;  /* 0x000000041b077c10 */ /* 0x000fe4000fffe0ff */
[C---:B------:R-:W-:Y:S01]  /*2360*/  @!P3 LEA R28, P4, R26.reuse, c[0x0][0x168], 0x1 ;  /* 0x00005a001a1cba11 */ /* 0x040fe200078808ff */
        /* <DEDUP_REMOVED lines=21> */
.L_x_691:
[----:B------:R-:W-:Y:S05]  /*24c0*/  BSYNC B0 ;  /* 0x0000000000007941 */ /* 0x000fea0003800000 */
.L_x_690:
[----:B------:R-:W0:Y:S01]  /*24d0*/  LDGDEPBAR ;  /* 0x00000000000079af */ /* 0x000e220000000000 */
[----:B------:R-:W-:Y:S01]  /*24e0*/  LOP3.LUT R11, R11, 0xfffffff8, RZ, 0xc0, !PT ;  /* 0xfffffff80b0b7812 */ /* 0x000fe200078ec0ff */
[----:B------:R-:W-:Y:S01]  /*24f0*/  IMAD.SHL.U32 R17, R17, 0x40, RZ ;  /* 0x0000004011117824 */ /* 0x000fe200078e00ff */
[----:B------:R-:W-:Y:S01]  /*2500*/  LOP3.LUT R7, R13, 0x7fffffe, RZ, 0xc0, !PT ;  /* 0x07fffffe0d077812 */ /* 0x000fe200078ec0ff */
[C---:B------:R-:W-:Y:S01]  /*2510*/  IMAD.SHL.U32 R133, R2.reuse, 0x2, RZ ;  /* 0x0000000202857824 */ /* 0x040fe200078e00ff */
[----:B------:R-:W-:Y:S01]  /*2520*/  SHF.R.S32.HI R13, RZ, 0x1f, R22 ;  /* 0x0000001fff0d7819 */ /* 0x000fe20000011416 */
[----:B------:R-:W-:Y:S01]  /*2530*/  IMAD.IADD R11, R2, 0x1, -R11 ;  /* 0x00000001020b7824 */ /* 0x000fe200078e0a0b */
[----:B------:R-:W-:Y:S01]  /*2540*/  SHF.R.S32.HI R16, RZ, 0x4, R15 ;  /* 0x00000004ff107819 */ /* 0x000fe2000001140f */
[----:B------:R-:W-:Y:S01]  /*2550*/  IMAD.IADD R18, R22, 0x1, -R7 ;  /* 0x0000000116127824 */ /* 0x000fe200078e0a07 */
[----:B------:R-:W-:Y:S01]  /*2560*/  LEA.HI R13, R13, R22, RZ, 0x3 ;  /* 0x000000160d0d7211 */ /* 0x000fe200078f18ff */
[----:B------:R-:W-:Y:S01]  /*2570*/  BSSY B0, `(.L_x_692) ;  /* 0x000004a000007945 */ /* 0x000fe20003800000 */
[----:B------:R-:W-:-:S02]  /*2580*/  SHF.R.S32.HI R179, RZ, 0x1f, R4 ;  /* 0x0000001fffb37819 */ /* 0x000fc40000011404 */
[----:B------:R-:W-:Y:S01]  /*2590*/  ISETP.GE.AND P1, PT, R188, R9, PT ;  /* 0x00000009bc00720c */ /* 0x000fe20003f26270 */
[----:B------:R-:W-:Y:S01]  /*25a0*/  IMAD.SHL.U32 R13, R13, 0x20, RZ ;  /* 0x000000200d0d7824 */ /* 0x000fe200078e00ff */
[----:B------:R-:W-:Y:S02]  /*25b0*/  LEA.HI R15, R15, R16, RZ, 0x1 ;  /* 0x000000100f0f7211 */ /* 0x000fe400078f08ff */
[----:B------:R-:W-:Y:S02]  /*25c0*/  LEA.HI R7, R11, R11, RZ, 0x1 ;  /* 0x0000000b0b077211 */ /* 0x000fe400078f08ff */
[----:B------:R-:W-:Y:S02]  /*25d0*/  LEA.HI R179, R179, R4, RZ, 0x2 ;  /* 0x00000004b3b37211 */ /* 0x000fe400078f10ff */
[----:B------:R-:W-:Y:S02]  /*25e0*/  LOP3.LUT R15, R15, 0xfffffffe, RZ, 0xc0, !PT ;  /* 0xfffffffe0f0f7812 */ /* 0x000fe400078ec0ff */
[----:B------:R-:W-:Y:S01]  /*25f0*/  LOP3.LUT R4, R7, 0x7fffffe, RZ, 0xc0, !PT ;  /* 0x07fffffe07047812 */ /* 0x000fe200078ec0ff */
[----:B------:R-:W-:-:S04]  /*2600*/  DEPBAR.LE SB0, 0x0 ;  /* 0x000080000000791a */ /* 0x000fc80000000000 */
[----:B------:R-:W-:Y:S01]  /*2610*/  BAR.SYNC.DEFER_BLOCKING 0x0 ;  /* 0x0000000000007b1d */ /* 0x000fe20000010000 */
[----:B------:R-:W-:Y:S01]  /*2620*/  LOP3.LUT R13, R13, 0xffffff00, RZ, 0xc0, !PT ;  /* 0xffffff000d0d7812 */ /* 0x000fe200078ec0ff */
[----:B------:R-:W-:Y:S01]  /*2630*/  IMAD.IADD R15, R16, 0x1, -R15 ;  /* 0x00000001100f7824 */ /* 0x000fe200078e0a0f */
[----:B------:R-:W-:Y:S01]  /*2640*/  SHF.R.S32.HI R7, RZ, 0x1, R7 ;  /* 0x00000001ff077819 */ /* 0x000fe20000011407 */
[----:B------:R-:W-:Y:S01]  /*2650*/  IMAD.IADD R4, R11, 0x1, -R4 ;  /* 0x000000010b047824 */ /* 0x000fe200078e0a04 */
[----:B------:R-:W-:Y:S01]  /*2660*/  LOP3.LUT R17, R17, 0xc0, RZ, 0xc0, !PT ;  /* 0x000000c011117812 */ /* 0x000fe200078ec0ff */
[C---:B------:R-:W-:Y:S01]  /*2670*/  IMAD R16, R20.reuse, 0x10, R21 ;  /* 0x0000001014107824 */ /* 0x040fe200078e0215 */
[----:B------:R-:W-:Y:S01]  /*2680*/  LOP3.LUT P2, RZ, R7, 0x2, RZ, 0xc0, !PT ;  /* 0x0000000207ff7812 */ /* 0x000fe2000784c0ff */
[----:B------:R-:W-:Y:S01]  /*2690*/  IMAD R21, R20, 0x200, R13 ;  /* 0x0000020014157824 */ /* 0x000fe200078e020d */
[----:B------:R-:W-:Y:S01]  /*26a0*/  SHF.R.S32.HI R179, RZ, 0x2, R179 ;  /* 0x00000002ffb37819 */ /* 0x000fe200000114b3 */
[C---:B------:R-:W-:Y:S01]  /*26b0*/  IMAD R172, R15.reuse, 0x8, R4 ;  /* 0x000000080fac7824 */ /* 0x040fe200078e0204 */
[----:B------:R-:W-:Y:S01]  /*26c0*/  LEA R198, P0, R124, c[0x0][0x170], 0x1 ;  /* 0x00005c007cc67a11 */ /* 0x000fe200078008ff */
[----:B------:R-:W-:Y:S01]  /*26d0*/  IMAD.SHL.U32 R4, R15, 0x8, RZ ;  /* 0x000000080f047824 */ /* 0x000fe200078e00ff */
[----:B------:R-:W-:Y:S01]  /*26e0*/  IADD3 R16, R16, 0x1, R179 ;  /* 0x0000000110107810 */ /* 0x000fe20007ffe0b3 */
[----:B------:R-:W-:Y:S01]  /*26f0*/  IMAD.SHL.U32 R7, R7, 0x40, RZ ;  /* 0x0000004007077824 */ /* 0x000fe200078e00ff */
[----:B------:R-:W-:Y:S01]  /*2700*/  LOP3.LUT R133, R133, 0x6, RZ, 0xc0, !PT ;  /* 0x0000000685857812 */ /* 0x000fe200078ec0ff */
[C---:B------:R-:W-:Y:S01]  /*2710*/  IMAD R13, R18.reuse, 0x20, R13 ;  /* 0x00000020120d7824 */ /* 0x040fe200078e020d */
[----:B------:R-:W-:Y:S01]  /*2720*/  LOP3.LUT R4, R17, 0x8, R4, 0xf8, !PT ;  /* 0x0000000811047812 */ /* 0x000fe200078ef804 */
[----:B------:R-:W-:Y:S01]  /*2730*/  IMAD R21, R18, 0x20, R21 ;  /* 0x0000002012157824 */ /* 0x000fe200078e0215 */
[----:B------:R-:W-:Y:S01]  /*2740*/  LOP3.LUT R7, R7, 0xc0, RZ, 0xc0, !PT ;  /* 0x000000c007077812 */ /* 0x000fe200078ec0ff */
[----:B------:R-:W-:Y:S01]  /*2750*/  IMAD.SHL.U32 R18, R19, 0x8, RZ ;  /* 0x0000000813127824 */ /* 0x000fe200078e00ff */
[----:B------:R-:W-:-:S02]  /*2760*/  SHF.R.U32.HI R17, RZ, 0x3, R17 ;  /* 0x00000003ff117819 */ /* 0x000fc40000011611 */
[----:B------:R-:W-:Y:S01]  /*2770*/  IADD3 R2, R127, R16, -R182 ;  /* 0x000000107f027210 */ /* 0x000fe20007ffe8b6 */
[----:B------:R3:W-:Y:S01]  /*2780*/  @P1 STS [R181+0x9000], RZ ;  /* 0x009000ffb5001388 */ /* 0x0007e20000000800 */
[----:B------:R-:W-:Y:S02]  /*2790*/  LOP3.LUT R18, R7, 0x8, R18, 0xf8, !PT ;  /* 0x0000000807127812 */ /* 0x000fe400078ef812 */
[----:B------:R-:W-:Y:S01]  /*27a0*/  LOP3.LUT R4, R4, R17, RZ, 0x3c, !PT ;  /* 0x0000001104047212 */ /* 0x000fe200078e3cff */
[----:B------:R3:W-:Y:S01]  /*27b0*/  @P1 STS [R181+0x9004], RZ ;  /* 0x009004ffb5001388 */ /* 0x0007e20000000800 */
[----:B------:R-:W-:Y:S02]  /*27c0*/  SHF.R.U32.HI R7, RZ, 0x3, R7 ;  /* 0x00000003ff077819 */ /* 0x000fe40000011607 */
[----:B------:R-:W-:Y:S01]  /*27d0*/  LEA.HI.X R197, R124, c[0x0][0x174], R6, 0x1, P0 ;  /* 0x00005d007cc57a11 */ /* 0x000fe200000f0c06 */
[----:B------:R3:W-:Y:S01]  /*27e0*/  @P1 STS.64 [R181+0x9008], RZ ;  /* 0x009008ffb5001388 */ /* 0x0007e20000000a00 */
[----:B------:R-:W-:Y:S01]  /*27f0*/  LOP3.LUT R7, R18, R7, RZ, 0x3c, !PT ;  /* 0x0000000712077212 */ /* 0x000fe200078e3cff */
[C---:B------:R-:W-:Y:S01]  /*2800*/  IMAD.IADD R173, R4.reuse, 0x1, R21 ;  /* 0x0000000104ad7824 */ /* 0x040fe200078e0215 */
[----:B------:R-:W-:Y:S01]  /*2810*/  SEL R5, R5, 0xfffffff0, !P2 ;  /* 0xfffffff005057807 */ /* 0x000fe20005000000 */
[----:B------:R3:W-:Y:S01]  /*2820*/  @P1 STS.128 [R181+0xb000], RZ ;  /* 0x00b000ffb5001388 */ /* 0x0007e20000000c00 */
[----:B------:R-:W-:Y:S01]  /*2830*/  IMAD.IADD R4, R4, 0x1, R13 ;  /* 0x0000000104047824 */ /* 0x000fe200078e020d */
[----:B------:R-:W-:Y:S01]  /*2840*/  IADD3 R2, R2, c[0x0][0x2e8], RZ ;  /* 0x0000ba0002027a10 */ /* 0x000fe20007ffe0ff */
[----:B------:R-:W-:Y:S01]  /*2850*/  IMAD.U32 R172, R172, 0x20, R7 ;  /* 0x00000020acac7824 */ /* 0x000fe200078e0007 */
[----:B------:R3:W-:Y:S01]  /*2860*/  @P1 STS.128 [R181+0xd000], RZ ;  /* 0x00d000ffb5001388 */ /* 0x0007e20000000c00 */
[----:B------:R-:W-:Y:S01]  /*2870*/  IMAD.SHL.U32 R173, R173, 0x2, RZ ;  /* 0x00000002adad7824 */ /* 0x000fe200078e00ff */
[----:B------:R-:W-:Y:S05]  /*2880*/  @P1 BRA `(.L_x_693) ;  /* 0x0000018000001947 */ /* 0x000fea0003800000 */
[----:B------:R-:W-:Y:S02]  /*2890*/  ISETP.GE.AND P2, PT, R184, c[0x0][0x220], PT ;  /* 0x00008800b8007a0c */ /* 0x000fe40003f46270 */
[----:B------:R-:W-:-:S02]  /*28a0*/  ISETP.GE.AND P1, PT, R175, c[0x0][0x220], PT ;  /* 0x00008800af007a0c */ /* 0x000fc40003f26270 */
[----:B------:R-:W-:-:S09]  /*28b0*/  ISETP.GE.AND P0, PT, R174, c[0x0][0x220], PT ;  /* 0x00008800ae007a0c */ /* 0x000fd20003f06270 */
[----:B------:R-:W-:Y:S01]  /*28c0*/  @!P2 IMAD.MOV.U32 R199, RZ, RZ, R197 ;  /* 0x000000ffffc7a224 */ /* 0x000fe200078e00c5 */
[----:B------:R4:W-:Y:S01]  /*28d0*/  @P2 STS [R181+0x9000], RZ ;  /* 0x009000ffb5002388 */ /* 0x0009e20000000800 */
[----:B------:R-:W-:-:S03]  /*28e0*/  @!P1 IMAD.MOV.U32 R196, RZ, RZ, R198 ;  /* 0x000000ffffc49224 */ /* 0x000fc600078e00c6 */
[----:B------:R4:W-:Y:S04]  /*28f0*/  @P2 STS [R181+0x9004], RZ ;  /* 0x009004ffb5002388 */ /* 0x0009e80000000800 */
        /* <DEDUP_REMOVED lines=12> */
[----:B----4-:R-:W-:-:S05]  /*29c0*/  MOV R196, R198 ;  /* 0x000000c600c47202 */ /* 0x010fca0000000f00 */
[----:B------:R-:W-:Y:S01]  /*29d0*/  @!PT LDS RZ, [RZ] ;  /* 0x00000000fffff984 */ /* 0x000fe20000000800 */
[----:B------:R-:W-:Y:S01]  /*29e0*/  @!PT LDS RZ, [RZ] ;  /* 0x00000000fffff984 */ /* 0x000fe20000000800 */
[----:B------:R-:W-:Y:S01]  /*29f0*/  @!PT LDS RZ, [RZ] ;  /* 0x00000000fffff984 */ /* 0x000fe20000000800 */
[----:B------:R4:W-:Y:S02]  /*2a00*/  LDGSTS.E.BYPASS.LTC128B.128 [R181+0xd000], [R196.64+0x80] ;  /* 0x0d000080c4b57fae */ /* 0x0009e4000b901d46 */
.L_x_693:
[----:B------:R-:W-:Y:S05]  /*2a10*/  BSYNC B0 ;  /* 0x0000000000007941 */ /* 0x000fea0003800000 */
.L_x_692:
[----:B------:R-:W-:Y:S01]  /*2a20*/  ISETP.GE.AND P0, PT, R14, R9, PT ;  /* 0x000000090e00720c */ /* 0x000fe20003f06270 */
[----:B------:R-:W-:Y:S01]  /*2a30*/  IMAD.MOV.U32 R7, RZ, RZ, c[0x0][0x1a0] ;  /* 0x00006800ff077624 */ /* 0x000fe200078e00ff */
[----:B------:R-:W-:Y:S03]  /*2a40*/  BSSY B0, `(.L_x_694) ;  /* 0x0000020000007945 */ /* 0x000fe60003800000 */
[C---:B------:R-:W-:Y:S01]  /*2a50*/  IMAD.SHL.U32 R186, R7.reuse, 0x20, RZ ;  /* 0x0000002007ba7824 */ /* 0x040fe200078e00ff */
[----:B------:R-:W-:-:S07]  /*2a60*/  SHF.L.U64.HI R183, R7, R12, c[0x0][0x1a4] ;  /* 0x0000690007b77619 */ /* 0x000fce000001020c */
[----:B------:R1:W-:Y:S04]  /*2a70*/  @P0 STS.128 [R181+0x9800], RZ ;  /* 0x009800ffb5000388 */ /* 0x0003e80000000c00 */
[----:B------:R1:W-:Y:S04]  /*2a80*/  @P0 STS.128 [R181+0xb800], RZ ;  /* 0x00b800ffb5000388 */ /* 0x0003e80000000c00 */
[----:B------:R1:W-:Y:S01]  /*2a90*/  @P0 STS.128 [R181+0xd800], RZ ;  /* 0x00d800ffb5000388 */ /* 0x0003e20000000c00 */
[----:B------:R-:W-:Y:S05]  /*2aa0*/  @P0 BRA `(.L_x_695) ;  /* 0x0000019000000947 */ /* 0x000fea0003800000 */
[----:B------:R-:W-:Y:S02]  /*2ab0*/  ISETP.GE.AND P3, PT, R184, c[0x0][0x220], PT ;  /* 0x00008800b8007a0c */ /* 0x000fe40003f66270 */
[----:B------:R-:W-:-:S02]  /*2ac0*/  ISETP.GE.AND P2, PT, R175, c[0x0][0x220], PT ;  /* 0x00008800af007a0c */ /* 0x000fc40003f46270 */
[----:B------:R-:W-:-:S09]  /*2ad0*/  ISETP.GE.AND P0, PT, R174, c[0x0][0x220], PT ;  /* 0x00008800ae007a0c */ /* 0x000fd20003f06270 */
[CC--:B------:R-:W-:Y:S01]  /*2ae0*/  @!P3 LEA R14, P4, R186.reuse, R198.reuse, 0x1 ;  /* 0x000000c6ba0eb211 */ /* 0x0c0fe200078808ff */
[----:B------:R1:W-:Y:S01]  /*2af0*/  @P3 STS.128 [R181+0x9800], RZ ;  /* 0x009800ffb5003388 */ /* 0x0003e20000000c00 */
[C---:B------:R-:W-:Y:S02]  /*2b00*/  @!P2 LEA R12, P1, R186.reuse, R198, 0x1 ;  /* 0x000000c6ba0ca211 */ /* 0x040fe400078208ff */
[CCC-:B------:R-:W-:Y:S02]  /*2b10*/  @!P3 LEA.HI.X R15, R186.reuse, R197.reuse, R183.reuse, 0x1, P4 ;  /* 0x000000c5ba0fb211 */ /* 0x1c0fe400020f0cb7 */
[----:B------:R-:W-:-:S03]  /*2b20*/  @!P2 LEA.HI.X R13, R186, R197, R183, 0x1, P1 ;  /* 0x000000c5ba0da211 */ /* 0x000fc600008f0cb7 */
        /* <DEDUP_REMOVED lines=11> */
[----:B-1----:R-:W-:-:S04]  /*2be0*/  LEA R12, P0, R186, R198, 0x1 ;  /* 0x000000c6ba0c7211 */ /* 0x002fc800078008ff */
[----:B------:R-:W-:-:S05]  /*2bf0*/  LEA.HI.X R13, R186, R197, R183, 0x1, P0 ;  /* 0x000000c5ba0d7211 */ /* 0x000fca00000f0cb7 */
[----:B------:R-:W-:Y:S01]  /*2c00*/  @!PT LDS RZ, [RZ] ;  /* 0x00000000fffff984 */ /* 0x000fe20000000800 */
[----:B------:R-:W-:Y:S01]  /*2c10*/  @!PT LDS RZ, [RZ] ;  /* 0x00000000fffff984 */ /* 0x000fe20000000800 */
[----:B------:R-:W-:Y:S01]  /*2c20*/  @!PT LDS RZ, [RZ] ;  /* 0x00000000fffff984 */ /* 0x000fe20000000800 */
[----:B------:R1:W-:Y:S04]  /*2c30*/  LDGSTS.E.BYPASS.LTC128B.128 [R181+0xd800], [R12.64+0x80] ;  /* 0x0d8000800cb57fae */ /* 0x0003e8000b901d46 */
.L_x_695:
[----:B------:R-:W-:Y:S05]  /*2c40*/  BSYNC B0 ;  /* 0x0000000000007941 */ /* 0x000fea0003800000 */
.L_x_694:
[----:B------:R-:W-:Y:S01]  /*2c50*/  ISETP.GE.AND P0, PT, R10, R9, PT ;  /* 0x000000090a00720c */ /* 0x000fe20003f06270 */
[----:B------:R-:W-:-:S12]  /*2c60*/  BSSY B0, `(.L_x_696) ;  /* 0x0000021000007945 */ /* 0x000fd80003800000 */
[----:B------:R1:W-:Y:S04]  /*2c70*/  @P0 STS.128 [R181+0xa000], RZ ;  /* 0x00a000ffb5000388 */ /* 0x0003e80000000c00 */
[----:B------:R1:W-:Y:S04]  /*2c80*/  @P0 STS.128 [R181+0xc000], RZ ;  /* 0x00c000ffb5000388 */ /* 0x0003e80000000c00 */
[----:B------:R1:W-:Y:S01]  /*2c90*/  @P0 STS.128 [R181+0xe000], RZ ;  /* 0x00e000ffb5000388 */ /* 0x0003e20000000c00 */
[----:B------:R-:W-:Y:S05]  /*2ca0*/  @P0 BRA `(.L_x_697) ;  /* 0x000001c000000947 */ /* 0x000fea0003800000 */
[----:B------:R-:W-:Y:S01]  /*2cb0*/  ISETP.GE.AND P3, PT, R184, c[0x0][0x220], PT ;  /* 0x00008800b8007a0c */ /* 0x000fe20003f66270 */
[----:B------:R-:W-:Y:S01]  /*2cc0*/  IMAD.MOV.U32 R10, RZ, RZ, 0x6 ;  /* 0x00000006ff0a7424 */ /* 0x000fe200078e00ff */
[----:B------:R-:W-:Y:S01]  /*2cd0*/  ISETP.GE.AND P2, PT, R175, c[0x0][0x220], PT ;  /* 0x00008800af007a0c */ /* 0x000fe20003f46270 */
[----:B------:R-:W-:Y:S01]  /*2ce0*/  IMAD.SHL.U32 R11, R7, 0x40, RZ ;  /* 0x00000040070b7824 */ /* 0x000fe200078e00ff */
[----:B------:R-:W-:-:S02]  /*2cf0*/  ISETP.GE.AND P0, PT, R174, c[0x0][0x220], PT ;  /* 0x00008800ae007a0c */ /* 0x000fc40003f06270 */
[----:B------:R-:W-:-:S07]  /*2d00*/  SHF.L.U64.HI R10, R7, R10, c[0x0][0x1a4] ;  /* 0x00006900070a7619 */ /* 0x000fce000001020a */
[CC--:B-1----:R-:W-:Y:S01]  /*2d10*/  @!P3 LEA R14, P4, R11.reuse, R198.reuse, 0x1 ;  /* 0x000000c60b0eb211 */ /* 0x0c2fe200078808ff */
        /* <DEDUP_REMOVED lines=21> */
.L_x_697:
[----:B------:R-:W-:Y:S05]  /*2e70*/  BSYNC B0 ;  /* 0x0000000000007941 */ /* 0x000fea0003800000 */
.L_x_696:
[----:B------:R-:W-:Y:S01]  /*2e80*/  ISETP.GE.AND P0, PT, R8, R9, PT ;  /* 0x000000090800720c */ /* 0x000fe20003f06270 */
[----:B------:R-:W-:-:S12]  /*2e90*/  BSSY B0, `(.L_x_698) ;  /* 0x0000027000007945 */ /* 0x000fd80003800000 */
[----:B------:R1:W-:Y:S04]  /*2ea0*/  @P0 STS.128 [R181+0xa800], RZ ;  /* 0x00a800ffb5000388 */ /* 0x0003e80000000c00 */
[----:B------:R1:W-:Y:S04]  /*2eb0*/  @P0 STS.128 [R181+0xc800], RZ ;  /* 0x00c800ffb5000388 */ /* 0x0003e80000000c00 */
[----:B------:R1:W-:Y:S01]  /*2ec0*/  @P0 STS.128 [R181+0xe800], RZ ;  /* 0x00e800ffb5000388 */ /* 0x0003e20000000c00 */
[----:B------:R-:W-:Y:S05]  /*2ed0*/  @P0 BRA `(.L_x_699) ;  /* 0x0000022000000947 */ /* 0x000fea0003800000 */
[----:B------:R-:W-:Y:S02]  /*2ee0*/  ISETP.GE.AND P2, PT, R184, c[0x0][0x220], PT ;  /* 0x00008800b8007a0c */ /* 0x000fe40003f46270 */
[----:B------:R-:W-:-:S02]  /*2ef0*/  ISETP.GE.AND P1, PT, R175, c[0x0][0x220], PT ;  /* 0x00008800af007a0c */ /* 0x000fc40003f26270 */
[----:B------:R-:W-:-:S09]  /*2f00*/  ISETP.GE.AND P0, PT, R174, c[0x0][0x220], PT ;  /* 0x00008800ae007a0c */ /* 0x000fd20003f06270 */
[----:B------:R-:W-:Y:S01]  /*2f10*/  @!P2 MOV R9, c[0x0][0x1a4] ;  /* 0x000069000009aa02 */ /* 0x000fe20000000f00 */
[----:B------:R1:W-:Y:S01]  /*2f20*/  @P2 STS.128 [R181+0xa800], RZ ;  /* 0x00a800ffb5002388 */ /* 0x0003e20000000c00 */
[----:B----4-:R-:W-:Y:S01]  /*2f30*/  @!P2 MOV R199, R197 ;  /* 0x000000c500c7a202 */ /* 0x010fe20000000f00 */
[--C-:B------:R-:W-:Y:S01]  /*2f40*/  @!P1 IMAD.MOV.U32 R196, RZ, RZ, R198.reuse ;  /* 0x000000ffffc49224 */ /* 0x100fe200078e00c6 */
[----:B------:R-:W-:Y:S01]  /*2f50*/  @!P1 MOV R8, c[0x0][0x1a4] ;  /* 0x0000690000089a02 */ /* 0x000fe20000000f00 */
[----:B------:R-:W-:Y:S02]  /*2f60*/  @!P2 IMAD R9, R9, 0xc0, RZ ;  /* 0x000000c00909a824 */ /* 0x000fe400078e02ff */
[----:B------:R-:W-:-:S04]  /*2f70*/  @!P2 IMAD.WIDE.U32 R10, R7, 0xc0, R198 ;  /* 0x000000c0070aa825 */ /* 0x000fc800078e00c6 */
[----:B-1----:R-:W-:Y:S01]  /*2f80*/  @!P1 IMAD.WIDE.U32 R12, R7, 0xc0, R196 ;  /* 0x000000c0070c9825 */ /* 0x002fe200078e00c4 */
[----:B------:R-:W-:-:S03]  /*2f90*/  @!P2 IADD3 R11, R11, R9, RZ ;  /* 0x000000090b0ba210 */ /* 0x000fc60007ffe0ff */
[----:B------:R-:W-:Y:S02]  /*2fa0*/  @!P1 IMAD R8, R8, 0xc0, RZ ;  /* 0x000000c008089824 */ /* 0x000fe400078e02ff */
[----:B------:R-:W-:Y:S01]  /*2fb0*/  @!PT LDS RZ, [RZ] ;  /* 0x00000000fffff984 */ /* 0x000fe20000000800 */
[----:B------:R-:W-:Y:S01]  /*2fc0*/  @!PT LDS RZ, [RZ] ;  /* 0x00000000fffff984 */ /* 0x000fe20000000800 */
[----:B------:R-:W-:Y:S01]  /*2fd0*/  @!PT LDS RZ, [RZ] ;  /* 0x00000000fffff984 */ /* 0x000fe20000000800 */
[----:B------:R1:W-:Y:S02]  /*2fe0*/  @!P2 LDGSTS.E.BYPASS.LTC128B.128 [R181+0xa800], [R10.64] ;  /* 0x0a8000000ab5afae */ /* 0x0003e4000b901d46 */
[----:B------:R-:W-:Y:S02]  /*2ff0*/  @!P1 IMAD.IADD R13, R13, 0x1, R8 ;  /* 0x000000010d0d9824 */ /* 0x000fe400078e0208 */
[----:B------:R1:W-:Y:S04]  /*3000*/  @P1 STS.128 [R181+0xc800], RZ ;  /* 0x00c800ffb5001388 */ /* 0x0003e80000000c00 */
[----:B------:R-:W-:Y:S01]  /*3010*/  @!PT LDS RZ, [RZ] ;  /* 0x00000000fffff984 */ /* 0x000fe20000000800 */
[----:B------:R-:W-:Y:S01]  /*3020*/  @!PT LDS RZ, [RZ] ;  /* 0x00000000fffff984 */ /* 0x000fe20000000800 */
[----:B------:R-:W-:Y:S01]  /*3030*/  @!PT LDS RZ, [RZ] ;  /* 0x00000000fffff984 */ /* 0x000fe20000000800 */
[----:B------:R1:W-:Y:S04]  /*3040*/  @!P1 LDGSTS.E.BYPASS.LTC128B.128 [R181+0xc800], [R12.64+0x40] ;  /* 0x0c8000400cb59fae */ /* 0x0003e8000b901d46 */
[----:B------:R1:W-:Y:S01]  /*3050*/  @P0 STS.128 [R181+0xe800], RZ ;  /* 0x00e800ffb5000388 */ /* 0x0003e20000000c00 */
[----:B------:R-:W-:Y:S05]  /*3060*/  @P0 BRA `(.L_x_699) ;  /* 0x0000009000000947 */ /* 0x000fea0003800000 */
[----:B------:R-:W-:Y:S01]  /*3070*/  MOV R196, R198 ;  /* 0x000000c600c47202 */ /* 0x000fe20000000f00 */
[----:B------:R-:W-:-:S02]  /*3080*/  ULDC UR4, c[0x0][0x1a4] ;  /* 0x0000690000047ab9 */ /* 0x000fc40000000800 */
[----:B------:R-:W-:Y:S02]  /*3090*/  UIMAD UR4, UR4, 0xc0, URZ ;  /* 0x000000c0040478a4 */ /* 0x000fe4000f8e023f */
[----:B------:R-:W-:-:S05]  /*30a0*/  IMAD.WIDE.U32 R8, R7, 0xc0, R196 ;  /* 0x000000c007087825 */ /* 0x000fca00078e00c4 */
[----:B------:R-:W-:-:S05]  /*30b0*/  IADD3 R9, R9, UR4, RZ ;  /* 0x0000000409097c10 */ /* 0x000fca000fffe0ff */
[----:B------:R-:W-:Y:S01]  /*30c0*/  @!PT LDS RZ, [RZ] ;  /* 0x00000000fffff984 */ /* 0x000fe20000000800 */
[----:B------:R-:W-:Y:S01]  /*30d0*/  @!PT LDS RZ, [RZ] ;  /* 0x00000000fffff984 */ /* 0x000fe20000000800 */
[----:B------:R-:W-:Y:S01]  /*30e0*/  @!PT LDS RZ, [RZ] ;  /* 0x00000000fffff984 */ /* 0x000fe20000000800 */
[----:B------:R4:W-:Y:S02]  /*30f0*/  LDGSTS.E.BYPASS.LTC128B.128 [R181+0xe800], [R8.64+0x80] ;  /* 0x0e80008008b57fae */ /* 0x0009e4000b901d46 */
.L_x_699:
[----:B------:R-:W-:Y:S05]  /*3100*/  BSYNC B0 ;  /* 0x0000000000007941 */ /* 0x000fea0003800000 */
.L_x_698:
[----:B------:R-:W-:Y:S01]  /*3110*/  IMAD.SHL.U32 R172, R172, 0x2, RZ ;  /* 0x00000002acac7824 */ /* 0x000fe200078e00ff */
[----:B------:R-:W-:Y:S01]  /*3120*/  LDSM.16.M88.4 R92, [R173] ;  /* 0x00000000ad5c783b */ /* 0x000fe20000000200 */
[----:B------:R-:W-:Y:S01]  /*3130*/  IMAD R171, R3, 0x2, R173 ;  /* 0x0000000203ab7824 */ /* 0x000fe200078e02ad */
[----:B------:R-:W-:Y:S01]  /*3140*/  ISETP.GE.AND P5, PT, R128, 0x2, PT ;  /* 0x000000028000780c */ /* 0x000fe20003fa6270 */
[----:B------:R-:W-:Y:S01]  /*3150*/  IMAD R169, R5, 0x2, R172 ;  /* 0x0000000205a97824 */ /* 0x000fe200078e02ac */
[----:B------:R-:W5:Y:S01]  /*3160*/  LDSM.16.M88.4 R40, [R172+0x3400] ;  /* 0x00340000ac28783b */ /* 0x000f620000000200 */
[C---:B------:R-:W-:Y:S02]  /*3170*/  IADD3 R134, R2.reuse, 0x8, RZ ;  /* 0x0000000802867810 */ /* 0x040fe40007ffe0ff */
[-C--:B------:R-:W-:Y:S01]  /*3180*/  IMNMX R135, R2, R127.reuse, PT ;  /* 0x0000007f02877217 */ /* 0x080fe20003800200 */
[----:B-1----:R-:W1:Y:S01]  /*3190*/  LDSM.16.M88.4 R32, [R172+0x3800] ;  /* 0x00380000ac20783b */ /* 0x002e620000000200 */
[----:B------:R-:W-:-:S03]  /*31a0*/  IMNMX R134, R134, R127, PT ;  /* 0x0000007f86867217 */ /* 0x000fc60003800200 */
[----:B------:R-:W2:Y:S04]  /*31b0*/  LDSM.16.M88.4 R48, [R172+0x3000] ;  /* 0x00300000ac30783b */ /* 0x000ea80000000200 */
[----:B--2---:R-:W2:Y:S04]  /*31c0*/  LDSM.16.M88.4 R24, [R172+0x3c00] ;  /* 0x003c0000ac18783b */ /* 0x004ea80000000200 */
[----:B------:R-:W3:Y:S04]  /*31d0*/  LDSM.16.M88.4 R16, [R172+0x4000] ;  /* 0x00400000ac10783b */ /* 0x000ee80000000200 */
[----:B----4-:R-:W4:Y:S04]  /*31e0*/  LDSM.16.M88.4 R8, [R172+0x4400] ;  /* 0x00440000ac08783b */ /* 0x010f280000000200 */
[----:B------:R-:W2:Y:S04]  /*31f0*/  LDSM.16.M88.4 R100, [R172+0x4800] ;  /* 0x00480000ac64783b */ /* 0x000ea80000000200 */
[----:B------:R-:W2:Y:S04]  /*3200*/  LDSM.16.M88.4 R68, [R172+0x4c00] ;  /* 0x004c0000ac44783b */ /* 0x000ea80000000200 */
[----:B------:R-:W-:Y:S04]  /*3210*/  LDSM.16.M88.4 R56, [R171] ;  /* 0x00000000ab38783b */ /* 0x000fe80000000200 */
[----:B------:R-:W2:Y:S04]  /*3220*/  LDSM.16.M88.4 R64, [R169+0x3400] ;  /* 0x00340000a940783b */ /* 0x000ea80000000200 */
[----:B------:R-:W2:Y:S01]  /*3230*/  LDSM.16.M88.4 R72, [R169+0x3800] ;  /* 0x00380000a948783b */ /* 0x000ea20000000200 */
[C---:B-----5:R-:W-:Y:S03]  /*3240*/  HMMA.16816.F32 R44, R92.reuse, R40, RZ ;  /* 0x000000285c2c723c */ /* 0x060fe600000018ff */
[----:B------:R-:W5:Y:S04]  /*3250*/  LDSM.16.M88.4 R76, [R169+0x3000] ;  /* 0x00300000a94c783b */ /* 0x000f680000000200 */
[----:B------:R-:W3:Y:S01]  /*3260*/  LDSM.16.M88.4 R60, [R169+0x3c00] ;  /* 0x003c0000a93c783b */ /* 0x000ee20000000200 */
[C---:B-1----:R-:W-:Y:S03]  /*3270*/  HMMA.16816.F32 R36, R92.reuse, R32, RZ ;  /* 0x000000205c24723c */ /* 0x042fe600000018ff */
[----:B------:R-:W-:Y:S04]  /*3280*/  LDSM.16.M88.4 R80, [R169+0x4c00] ;  /* 0x004c0000a950783b */ /* 0x000fe80000000200 */
[----:B------:R-:W-:Y:S01]  /*3290*/  LDSM.16.M88.4 R84, [R169+0x6800] ;  /* 0x00680000a954783b */ /* 0x000fe20000000200 */
[C---:B------:R-:W-:Y:S03]  /*32a0*/  HMMA.16816.F32 R40, R92.reuse, R42, RZ ;  /* 0x0000002a5c28723c */ /* 0x040fe600000018ff */
[----:B------:R-:W-:Y:S04]  /*32b0*/  LDSM.16.M88.4 R116, [R173+0x2000] ;  /* 0x00200000ad74783b */ /* 0x000fe80000000200 */
[----:B------:R-:W-:Y:S01]  /*32c0*/  LDSM.16.M88.4 R120, [R172+0x8400] ;  /* 0x00840000ac78783b */ /* 0x000fe20000000200 */
[C---:B------:R-:W-:Y:S03]  /*32d0*/  HMMA.16816.F32 R32, R92.reuse, R34, RZ ;  /* 0x000000225c20723c */ /* 0x040fe600000018ff */
[----:B------:R-:W-:Y:S04]  /*32e0*/  LDSM.16.M88.4 R112, [R172+0x8800] ;  /* 0x00880000ac70783b */ /* 0x000fe80000000200 */
[----:B------:R-:W-:Y:S01]  /*32f0*/  LDSM.16.M88.4 R108, [R172+0x8c00] ;  /* 0x008c0000ac6c783b */ /* 0x000fe20000000200 */
[C---:B------:R-:W-:Y:S03]  /*3300*/  HMMA.16816.F32 R52, R92.reuse, R48, RZ ;  /* 0x000000305c34723c */ /* 0x040fe600000018ff */
[----:B------:R-:W-:Y:S04]  /*3310*/  LDSM.16.M88.4 R88, [R171+0x2000] ;  /* 0x00200000ab58783b */ /* 0x000fe80000000200 */
[----:B------:R-:W0:Y:S01]  /*3320*/  LDGDEPBAR ;  /* 0x00000000000079af */ /* 0x000e220000000000 */
[C---:B--2---:R-:W-:Y:S08]  /*3330*/  HMMA.16816.F32 R28, R92.reuse, R24, RZ ;  /* 0x000000185c1c723c */ /* 0x044ff000000018ff */
[C---:B---3--:R-:W-:Y:S08]  /*3340*/  HMMA.16816.F32 R20, R92.reuse, R16, RZ ;  /* 0x000000105c14723c */ /* 0x048ff000000018ff */
[C---:B----4-:R-:W-:Y:S08]  /*3350*/  HMMA.16816.F32 R12, R92.reuse, R8, RZ ;  /* 0x000000085c0c723c */ /* 0x050ff000000018ff */
[C---:B------:R-:W-:Y:S08]  /*3360*/  HMMA.16816.F32 R104, R92.reuse, R100, RZ ;  /* 0x000000645c68723c */ /* 0x040ff000000018ff */
[C---:B------:R-:W-:Y:S08]  /*3370*/  HMMA.16816.F32 R48, R92.reuse, R50, RZ ;  /* 0x000000325c30723c */ /* 0x040ff000000018ff */
[C---:B------:R-:W-:Y:S08]  /*3380*/  HMMA.16816.F32 R24, R92.reuse, R26, RZ ;  /* 0x0000001a5c18723c */ /* 0x040ff000000018ff */
[C---:B------:R-:W-:Y:S08]  /*3390*/  HMMA.16816.F32 R16, R92.reuse, R18, RZ ;  /* 0x000000125c10723c */ /* 0x040ff000000018ff */
[C---:B------:R-:W-:Y:S08]  /*33a0*/  HMMA.16816.F32 R8, R92.reuse, R10, RZ ;  /* 0x0000000a5c08723c */ /* 0x040ff000000018ff */
[C---:B------:R-:W-:Y:S08]  /*33b0*/  HMMA.16816.F32 R100, R92.reuse, R102, RZ ;  /* 0x000000665c64723c */ /* 0x040ff000000018ff */
[C---:B------:R-:W-:Y:S08]  /*33c0*/  HMMA.16816.F32 R96, R92.reuse, R68, RZ ;  /* 0x000000445c60723c */ /* 0x040ff000000018ff */
[----:B------:R-:W-:Y:S01]  /*33d0*/  HMMA.16816.F32 R92, R92, R70, RZ ;  /* 0x000000465c5c723c */ /* 0x000fe200000018ff */
[----:B------:R-:W1:Y:S07]  /*33e0*/  LDSM.16.M88.4 R68, [R169+0x4000] ;  /* 0x00400000a944783b */ /* 0x000e6e0000000200 */
[C---:B------:R-:W-:Y:S08]  /*33f0*/  HMMA.16816.F32 R44, R56.reuse, R64, R44 ;  /* 0x00000040382c723c */ /* 0x040ff0000000182c */
[C---:B------:R-:W-:Y:S01]  /*3400*/  HMMA.16816.F32 R40, R56.reuse, R66, R40 ;  /* 0x000000423828723c */ /* 0x040fe20000001828 */
[----:B------:R-:W2:Y:S07]  /*3410*/  LDSM.16.M88.4 R64, [R169+0x4400] ;  /* 0x00440000a940783b */ /* 0x000eae0000000200 */
[C---:B------:R-:W-:Y:S08]  /*3420*/  HMMA.16816.F32 R36, R56.reuse, R72, R36 ;  /* 0x000000483824723c */ /* 0x040ff00000001824 */
[C---:B------:R-:W-:Y:S01]  /*3430*/  HMMA.16816.F32 R32, R56.reuse, R74, R32 ;  /* 0x0000004a3820723c */ /* 0x040fe20000001820 */
[----:B------:R-:W3:Y:S07]  /*3440*/  LDSM.16.M88.4 R72, [R169+0x4800] ;  /* 0x00480000a948783b */ /* 0x000eee0000000200 */
[C---:B-----5:R-:W-:Y:S08]  /*3450*/  HMMA.16816.F32 R52, R56.reuse, R76, R52 ;  /* 0x0000004c3834723c */ /* 0x060ff00000001834 */
[C---:B------:R-:W-:Y:S01]  /*3460*/  HMMA.16816.F32 R48, R56.reuse, R78, R48 ;  /* 0x0000004e3830723c */ /* 0x040fe20000001830 */
[----:B------:R-:W-:Y:S07]  /*3470*/  LDSM.16.M88.4 R76, [R172+0x5000] ;  /* 0x00500000ac4c783b */ /* 0x000fee0000000200 */
[C---:B------:R-:W-:Y:S08]  /*3480*/  HMMA.16816.F32 R28, R56.reuse, R60, R28 ;  /* 0x0000003c381c723c */ /* 0x040ff0000000181c */
[C---:B------:R-:W-:Y:S01]  /*3490*/  HMMA.16816.F32 R24, R56.reuse, R62, R24 ;  /* 0x0000003e3818723c */ /* 0x040fe20000001818 */
[----:B------:R-:W4:Y:S07]  /*34a0*/  LDSM.16.M88.4 R60, [R173+0x1000] ;  /* 0x00100000ad3c783b */ /* 0x000f2e0000000200 */
[C---:B-1----:R-:W-:Y:S08]  /*34b0*/  HMMA.16816.F32 R20, R56.reuse, R68, R20 ;  /* 0x000000443814723c */ /* 0x042ff00000001814 */
[C---:B------:R-:W-:Y:S01]  /*34c0*/  HMMA.16816.F32 R16, R56.reuse, R70, R16 ;  /* 0x000000463810723c */ /* 0x040fe20000001810 */
[----:B------:R-:W1:Y:S07]  /*34d0*/  LDSM.16.M88.4 R68, [R172+0x5400] ;  /* 0x00540000ac44783b */ /* 0x000e6e0000000200 */
[C---:B--2---:R-:W-:Y:S08]  /*34e0*/  HMMA.16816.F32 R12, R56.reuse, R64, R12 ;  /* 0x00000040380c723c */ /* 0x044ff0000000180c */
[C---:B------:R-:W-:Y:S01]  /*34f0*/  HMMA.16816.F32 R8, R56.reuse, R66, R8 ;  /* 0x000000423808723c */ /* 0x040fe20000001808 */
[----:B------:R-:W2:Y:S07]  /*3500*/  LDSM.16.M88.4 R64, [R172+0x5800] ;  /* 0x00580000ac40783b */ /* 0x000eae0000000200 */
[C---:B---3--:R-:W-:Y:S08]  /*3510*/  HMMA.16816.F32 R104, R56.reuse, R72, R104 ;  /* 0x000000483868723c */ /* 0x048ff00000001868 */
[C---:B------:R-:W-:Y:S01]  /*3520*/  HMMA.16816.F32 R100, R56.reuse, R74, R100 ;  /* 0x0000004a3864723c */ /* 0x040fe20000001864 */
[----:B------:R-:W-:Y:S07]  /*3530*/  LDSM.16.M88.4 R72, [R172+0x5c00] ;  /* 0x005c0000ac48783b */ /* 0x000fee0000000200 */
[C---:B------:R-:W-:Y:S08]  /*3540*/  HMMA.16816.F32 R96, R56.reuse, R80, R96 ;  /* 0x000000503860723c */ /* 0x040ff00000001860 */
[----:B------:R-:W-:Y:S01]  /*3550*/  HMMA.16816.F32 R92, R56, R82, R92 ;  /* 0x00000052385c723c */ /* 0x000fe2000000185c */
[----:B------:R-:W3:Y:S04]  /*3560*/  LDSM.16.M88.4 R56, [R172+0x6000] ;  /* 0x00600000ac38783b */ /* 0x000ee80000000200 */
[----:B------:R-:W-:Y:S03]  /*3570*/  LDSM.16.M88.4 R80, [R172+0x6c00] ;  /* 0x006c0000ac50783b */ /* 0x000fe60000000200 */
[C---:B----4-:R-:W-:Y:S08]  /*3580*/  HMMA.16816.F32 R52, R60.reuse, R76, R52 ;  /* 0x0000004c3c34723c */ /* 0x050ff00000001834 */
[C---:B------:R-:W-:Y:S01]  /*3590*/  HMMA.16816.F32 R48, R60.reuse, R78, R48 ;  /* 0x0000004e3c30723c */ /* 0x040fe20000001830 */
[----:B------:R-:W-:Y:S07]  /*35a0*/  LDSM.16.M88.4 R76, [R171+0x1000] ;  /* 0x00100000ab4c783b */ /* 0x000fee0000000200 */
        /* <DEDUP_REMOVED lines=8> */
[----:B------:R-:W3:Y:S07]  /*3630*/  LDSM.16.M88.4 R56, [R169+0x5400] ;  /* 0x00540000a938783b */ /* 0x000eee0000000200 */
        /* <DEDUP_REMOVED lines=9> */
[C---:B------:R-:W-:Y:S08]  /*36d0*/  HMMA.16816.F32 R96, R60.reuse, R80, R96 ;  /* 0x000000503c60723c */ /* 0x040ff00000001860 */
[----:B------:R-:W-:Y:S01]  /*36e0*/  HMMA.16816.F32 R92, R60, R82, R92 ;  /* 0x000000523c5c723c */ /* 0x000fe2000000185c */
[----:B------:R-:W5:Y:S04]  /*36f0*/  LDSM.16.M88.4 R60, [R169+0x6000] ;  /* 0x00600000a93c783b */ /* 0x000f680000000200 */
[----:B------:R-:W-:Y:S03]  /*3700*/  LDSM.16.M88.4 R80, [R169+0x6c00] ;  /* 0x006c0000a950783b */ /* 0x000fe60000000200 */
[C---:B---3--:R-:W-:Y:S08]  /*3710*/  HMMA.16816.F32 R44, R76.reuse, R56, R44 ;  /* 0x000000384c2c723c */ /* 0x048ff0000000182c */
[C---:B------:R-:W-:Y:S01]  /*3720*/  HMMA.16816.F32 R40, R76.reuse, R58, R40 ;  /* 0x0000003a4c28723c */ /* 0x040fe20000001828 */
[----:B------:R-:W3:Y:S07]  /*3730*/  LDSM.16.M88.4 R56, [R169+0x6400] ;  /* 0x00640000a938783b */ /* 0x000eee0000000200 */
[C---:B----4-:R-:W-:Y:S08]  /*3740*/  HMMA.16816.F32 R52, R76.reuse, R72, R52 ;  /* 0x000000484c34723c */ /* 0x050ff00000001834 */
        /* <DEDUP_REMOVED lines=8> */
[C---:B-----5:R-:W-:Y:S08]  /*37d0*/  HMMA.16816.F32 R20, R76.reuse, R60, R20 ;  /* 0x0000003c4c14723c */ /* 0x060ff00000001814 */
[C---:B------:R-:W-:Y:S01]  /*37e0*/  HMMA.16816.F32 R16, R76.reuse, R62, R16 ;  /* 0x0000003e4c10723c */ /* 0x040fe20000001810 */
[----:B------:R-:W5:Y:S07]  /*37f0*/  LDSM.16.M88.4 R60, [R172+0x7c00] ;  /* 0x007c0000ac3c783b */ /* 0x000f6e0000000200 */
[C---:B---3--:R-:W-:Y:S08]  /*3800*/  HMMA.16816.F32 R12, R76.reuse, R56, R12 ;  /* 0x000000384c0c723c */ /* 0x048ff0000000180c */
[C---:B------:R-:W-:Y:S01]  /*3810*/  HMMA.16816.F32 R8, R76.reuse, R58, R8 ;  /* 0x0000003a4c08723c */ /* 0x040fe20000001808 */
[----:B------:R-:W3:Y:S07]  /*3820*/  LDSM.16.M88.4 R56, [R172+0x8000] ;  /* 0x00800000ac38783b */ /* 0x000eee0000000200 */
[C---:B------:R-:W-:Y:S08]  /*3830*/  HMMA.16816.F32 R104, R76.reuse, R84, R104 ;  /* 0x000000544c68723c */ /* 0x040ff00000001868 */
[C---:B------:R-:W-:Y:S01]  /*3840*/  HMMA.16816.F32 R100, R76.reuse, R86, R100 ;  /* 0x000000564c64723c */ /* 0x040fe20000001864 */
[----:B------:R-:W2:Y:S07]  /*3850*/  LDSM.16.M88.4 R84, [R169+0x7000] ;  /* 0x00700000a954783b */ /* 0x000eae0000000200 */
[C---:B------:R-:W-:Y:S08]  /*3860*/  HMMA.16816.F32 R96, R76.reuse, R80, R96 ;  /* 0x000000504c60723c */ /* 0x040ff00000001860 */
[----:B------:R-:W-:Y:S01]  /*3870*/  HMMA.16816.F32 R92, R76, R82, R92 ;  /* 0x000000524c5c723c */ /* 0x000fe2000000185c */
[----:B------:R-:W3:Y:S04]  /*3880*/  LDSM.16.M88.4 R80, [R169+0x7400] ;  /* 0x00740000a950783b */ /* 0x000ee80000000200 */
[----:B------:R-:W3:Y:S03]  /*3890*/  LDSM.16.M88.4 R76, [R169+0x7800] ;  /* 0x00780000a94c783b */ /* 0x000ee60000000200 */
        /* <DEDUP_REMOVED lines=13> */
[----:B------:R-:W-:Y:S01]  /*3970*/  HMMA.16816.F32 R16, R116, R58, R16 ;  /* 0x0000003a7410723c */ /* 0x000fe20000001810 */
[----:B------:R-:W3:Y:S01]  /*3980*/  LDSM.16.M88.4 R56, [R169+0x8c00] ;  /* 0x008c0000a938783b */ /* 0x000ee20000000200 */
[----:B------:R-:W-:-:S06]  /*3990*/  DEPBAR.LE SB0, 0x0 ;  /* 0x000080000000791a */ /* 0x000fcc0000000000 */
[C---:B------:R-:W-:Y:S08]  /*39a0*/  HMMA.16816.F32 R12, R116.reuse, R120, R12 ;  /* 0x00000078740c723c */ /* 0x040ff0000000180c */
[C---:B------:R-:W-:Y:S08]  /*39b0*/  HMMA.16816.F32 R8, R116.reuse, R122, R8 ;  /* 0x0000007a7408723c */ /* 0x040ff00000001808 */
[C---:B------:R-:W-:Y:S08]  /*39c0*/  HMMA.16816.F32 R104, R116.reuse, R112, R104 ;  /* 0x000000707468723c */ /* 0x040ff00000001868 */
[C---:B------:R-:W-:Y:S08]  /*39d0*/  HMMA.16816.F32 R100, R116.reuse, R114, R100 ;  /* 0x000000727464723c */ /* 0x040ff00000001864 */
[C---:B------:R-:W-:Y:S08]  /*39e0*/  HMMA.16816.F32 R96, R116.reuse, R108, R96 ;  /* 0x0000006c7460723c */ /* 0x040ff00000001860 */
[----:B------:R-:W-:Y:S08]  /*39f0*/  HMMA.16816.F32 R92, R116, R110, R92 ;  /* 0x0000006e745c723c */ /* 0x000ff0000000185c */
[C---:B------:R-:W-:Y:S08]  /*3a00*/  HMMA.16816.F32 R52, R88.reuse, R84, R52 ;  /* 0x000000545834723c */ /* 0x040ff00000001834 */
[C---:B------:R-:W-:Y:S08]  /*3a10*/  HMMA.16816.F32 R48, R88.reuse, R86, R48 ;  /* 0x000000565830723c */ /* 0x040ff00000001830 */
[C---:B------:R-:W-:Y:S08]  /*3a20*/  HMMA.16816.F32 R44, R88.reuse, R80, R44 ;  /* 0x00000050582c723c */ /* 0x040ff0000000182c */
[C---:B------:R-:W-:Y:S08]  /*3a30*/  HMMA.16816.F32 R40, R88.reuse, R82, R40 ;  /* 0x000000525828723c */ /* 0x040ff00000001828 */
[C---:B------:R-:W-:Y:S08]  /*3a40*/  HMMA.16816.F32 R36, R88.reuse, R76, R36 ;  /* 0x0000004c5824723c */ /* 0x040ff00000001824 */
[C---:B------:R-:W-:Y:S08]  /*3a50*/  HMMA.16816.F32 R32, R88.reuse, R78, R32 ;  /* 0x0000004e5820723c */ /* 0x040ff00000001820 */
[C---:B----4-:R-:W-:Y:S08]  /*3a60*/  HMMA.16816.F32 R28, R88.reuse, R72, R28 ;  /* 0x00000048581c723c */ /* 0x050ff0000000181c */
[C---:B------:R-:W-:Y:S08]  /*3a70*/  HMMA.16816.F32 R24, R88.reuse, R74, R24 ;  /* 0x0000004a5818723c */ /* 0x040ff00000001818 */
[C---:B-1----:R-:W-:Y:S08]  /*3a80*/  HMMA.16816.F32 R20, R88.reuse, R68, R20 ;  /* 0x000000445814723c */ /* 0x042ff00000001814 */
[C---:B------:R-:W-:Y:S08]  /*3a90*/  HMMA.16816.F32 R16, R88.reuse, R70, R16 ;  /* 0x000000465810723c */ /* 0x040ff00000001810 */
[C---:B--2---:R-:W-:Y:S08]  /*3aa0*/  HMMA.16816.F32 R12, R88.reuse, R64, R12 ;  /* 0x00000040580c723c */ /* 0x044ff0000000180c */
[C---:B------:R-:W-:Y:S08]  /*3ab0*/  HMMA.16816.F32 R8, R88.reuse, R66, R8 ;  /* 0x000000425808723c */ /* 0x040ff00000001808 */
[C---:B-----5:R-:W-:Y:S08]  /*3ac0*/  HMMA.16816.F32 R104, R88.reuse, R60, R104 ;  /* 0x0000003c5868723c */ /* 0x060ff00000001868 */
[C---:B------:R-:W-:Y:S08]  /*3ad0*/  HMMA.16816.F32 R100, R88.reuse, R62, R100 ;  /* 0x0000003e5864723c */ /* 0x040ff00000001864 */
[C---:B---3--:R-:W-:Y:S08]  /*3ae0*/  HMMA.16816.F32 R96, R88.reuse, R56, R96 ;  /* 0x000000385860723c */ /* 0x048ff00000001860 */
[----:B------:R-:W-:Y:S01]  /*3af0*/  HMMA.16816.F32 R92, R88, R58, R92 ;  /* 0x0000003a585c723c */ /* 0x000fe2000000185c */
[----:B------:R-:W-:Y:S06]  /*3b00*/  BAR.SYNC.DEFER_BLOCKING 0x0 ;  /* 0x0000000000007b1d */ /* 0x000fec0000010000 */
[----:B------:R-:W-:Y:S01]  /*3b10*/  @!UPT UIADD3 URZ, URZ, URZ, URZ ;  /* 0x0000003f3f3ff290 */ /* 0x000fe2000fffe03f */
[----:B------:R-:W-:Y:S11]  /*3b20*/  @!P5 BRA `(.L_x_700) ;  /* 0x00000b900000d947 */ /* 0x000ff60003800000 */
[----:B------:R-:W-:Y:S05]  /*3b30*/  @!P6 BRA `(.L_x_701) ;  /* 0x000003900000e947 */ /* 0x000fea0003800000 */
[----:B------:R-:W1:Y:S01]  /*3b40*/  I2F.RP R57, R130 ;  /* 0x0000008200397306 */ /* 0x000e620000209400 */
[----:B------:R-:W-:-:S02]  /*3b50*/  IADD3 R59, R0, -0x80, RZ ;  /* 0xffffff80003b7810 */ /* 0x000fc40007ffe0ff */
[----:B------:R-:W-:Y:S02]  /*3b60*/  IABS R56, R0 ;  /* 0x0000000000387213 */ /* 0x000fe40000000000 */
[----:B------:R-:W-:Y:S02]  /*3b70*/  IABS R2, R59 ;  /* 0x0000003b00027213 */ /* 0x000fe40000000000 */
[----:B------:R-:W-:Y:S01]  /*3b80*/  LOP3.LUT R59, R59, c[0x0][0x2d0], RZ, 0x3c, !PT ;  /* 0x0000b4003b3b7a12 */ /* 0x000fe200078e3cff */
[----:B-1----:R-:W1:Y:S02]  /*3b90*/  MUFU.RCP R60, R57 ;  /* 0x00000039003c7308 */ /* 0x002e640000001000 */
[----:B-1----:R-:W-:-:S06]  /*3ba0*/  IADD3 R60, R60, 0xffffffe, RZ ;  /* 0x0ffffffe3c3c7810 */ /* 0x002fcc0007ffe0ff */
[----:B------:R-:W1:Y:S02]  /*3bb0*/  F2I.FTZ.U32.TRUNC.NTZ R61, R60 ;  /* 0x0000003c003d7305 */ /* 0x000e64000021f000 */
[----:B-1----:R-:W-:Y:S02]  /*3bc0*/  IMAD.MOV R5, RZ, RZ, -R61 ;  /* 0x000000ffff057224 */ /* 0x002fe400078e0a3d */
[----:B------:R-:W-:Y:S02]  /*3bd0*/  IMAD.MOV.U32 R60, RZ, RZ, RZ ;  /* 0x000000ffff3c7224 */ /* 0x000fe400078e00ff */
[----:B------:R-:W-:-:S04]  /*3be0*/  IMAD R5, R5, R130, RZ ;  /* 0x0000008205057224 */ /* 0x000fc800078e02ff */
[----:B------:R-:W-:-:S06]  /*3bf0*/  IMAD.HI.U32 R5, R61, R5, R60 ;  /* 0x000000053d057227 */ /* 0x000fcc00078e003c */
[----:B------:R-:W-:-:S04]  /*3c00*/  IMAD.HI.U32 R60, R5, R56, RZ ;  /* 0x00000038053c7227 */ /* 0x000fc800078e00ff */
[----:B------:R-:W-:Y:S01]  /*3c10*/  IMAD.HI.U32 R58, R5, R2, RZ ;  /* 0x00000002053a7227 */ /* 0x000fe200078e00ff */
[----:B------:R-:W-:-:S03]  /*3c20*/  IADD3 R57, -R60, RZ, RZ ;  /* 0x000000ff3c397210 */ /* 0x000fc60007ffe1ff */
[----:B------:R-:W-:Y:S02]  /*3c30*/  IMAD.MOV R5, RZ, RZ, -R58 ;  /* 0x000000ffff057224 */ /* 0x000fe400078e0a3a */
[C---:B------:R-:W-:Y:S02]  /*3c40*/  IMAD R57, R130.reuse, R57, R56 ;  /* 0x0000003982397224 */ /* 0x040fe400078e0238 */
[----:B------:R-:W-:Y:S01]  /*3c50*/  IMAD R5, R130, R5, R2 ;  /* 0x0000000582057224 */ /* 0x000fe200078e0202 */
[----:B------:R-:W-:Y:S02]  /*3c60*/  LOP3.LUT R2, R0, c[0x0][0x2d0], RZ, 0x3c, !PT ;  /* 0x0000b40000027a12 */ /* 0x000fe400078e3cff */
[C---:B------:R-:W-:Y:S02]  /*3c70*/  ISETP.GT.U32.AND P0, PT, R130.reuse, R57, PT ;  /* 0x000000398200720c */ /* 0x040fe40003f04070 */
[----:B------:R-:W-:Y:S02]  /*3c80*/  ISETP.GT.U32.AND P1, PT, R130, R5, PT ;  /* 0x000000058200720c */ /* 0x000fe40003f24070 */
[----:B------:R-:W-:-:S02]  /*3c90*/  ISETP.GE.AND P2, PT, R2, RZ, PT ;  /* 0x000000ff0200720c */ /* 0x000fc40003f46270 */
[----:B------:R-:W-:-:S07]  /*3ca0*/  LOP3.LUT R2, RZ, c[0x0][0x2d0], RZ, 0x33, !PT ;  /* 0x0000b400ff027a12 */ /* 0x000fce00078e33ff */
[----:B------:R-:W-:Y:S01]  /*3cb0*/  @!P0 IMAD.IADD R57, R57, 0x1, -R130 ;  /* 0x0000000139398824 */ /* 0x000fe200078e0a82 */
[----:B------:R-:W-:Y:S02]  /*3cc0*/  @!P0 IADD3 R60, R60, 0x1, RZ ;  /* 0x000000013c3c8810 */ /* 0x000fe40007ffe0ff */
[-C--:B------:R-:W-:Y:S02]  /*3cd0*/  @!P1 IADD3 R5, R5, -R130.reuse, RZ ;  /* 0x8000008205059210 */ /* 0x080fe40007ffe0ff */
[-C--:B------:R-:W-:Y:S02]  /*3ce0*/  ISETP.GE.U32.AND P4, PT, R57, R130.reuse, PT ;  /* 0x000000823900720c */ /* 0x080fe40003f86070 */
[----:B------:R-:W-:Y:S02]  /*3cf0*/  ISETP.GE.U32.AND P3, PT, R5, R130, PT ;  /* 0x000000820500720c */ /* 0x000fe40003f66070 */
[----:B------:R-:W-:Y:S02]  /*3d00*/  ISETP.GE.AND P0, PT, R59, RZ, PT ;  /* 0x000000ff3b00720c */ /* 0x000fe40003f06270 */
[----:B------:R-:W-:-:S02]  /*3d10*/  @!P1 IADD3 R58, R58, 0x1, RZ ;  /* 0x000000013a3a9810 */ /* 0x000fc40007ffe0ff */
[----:B------:R-:W-:-:S05]  /*3d20*/  ISETP.NE.AND P1, PT, RZ, c[0x0][0x2d0], PT ;  /* 0x0000b400ff007a0c */ /* 0x000fca0003f25270 */
[----:B------:R-:W-:Y:S02]  /*3d30*/  @P4 IADD3 R60, R60, 0x1, RZ ;  /* 0x000000013c3c4810 */ /* 0x000fe40007ffe0ff */
[----:B------:R-:W-:-:S03]  /*3d40*/  @P3 IADD3 R58, R58, 0x1, RZ ;  /* 0x000000013a3a3810 */ /* 0x000fc60007ffe0ff */
[----:B------:R-:W-:Y:S02]  /*3d50*/  @!P2 IMAD.MOV R60, RZ, RZ, -R60 ;  /* 0x000000ffff3ca224 */ /* 0x000fe400078e0a3c */
[----:B------:R-:W-:-:S03]  /*3d60*/  @!P0 IMAD.MOV R58, RZ, RZ, -R58 ;  /* 0x000000ffff3a8224 */ /* 0x000fc600078e0a3a */
[C---:B------:R-:W-:Y:S02]  /*3d70*/  SEL R57, R2.reuse, R60, !P1 ;  /* 0x0000003c02397207 */ /* 0x040fe40004800000 */
[----:B------:R-:W-:-:S03]  /*3d80*/  SEL R2, R2, R58, !P1 ;  /* 0x0000003a02027207 */ /* 0x000fc60004800000 */
[----:B------:R-:W-:-:S04]  /*3d90*/  IMAD.WIDE R62, R57, 0x4, R190 ;  /* 0x00000004393e7825 */ /* 0x000fc800078e02be */
[----:B------:R-:W-:Y:S01]  /*3da0*/  IMAD.WIDE R60, R2, 0x4, R190 ;  /* 0x00000004023c7825 */ /* 0x000fe200078e02be */
[----:B------:R-:W2:Y:S04]  /*3db0*/  LDG.E R5, [R62.64] ;  /* 0x000000063e057981 */ /* 0x000ea8000c1e1900 */
[----:B------:R-:W2:Y:S01]  /*3dc0*/  LDG.E R56, [R60.64] ;  /* 0x000000063c387981 */ /* 0x000ea2000c1e1900 */
[----:B------:R-:W-:Y:S01]  /*3dd0*/  IADD3 R2, R57, -R2, RZ ;  /* 0x8000000239027210 */ /* 0x000fe20007ffe0ff */
[----:B------:R-:W-:-:S04]  /*3de0*/  IMAD.MOV.U32 R57, RZ, RZ, c[0x0][0x2d0] ;  /* 0x0000b400ff397624 */ /* 0x000fc800078e00ff */
[----:B------:R-:W-:-:S04]  /*3df0*/  IMAD R57, R2, R57, -0x80 ;  /* 0xffffff8002397424 */ /* 0x000fc800078e0239 */
[----:B------:R-:W-:Y:S01]  /*3e00*/  IMAD.WIDE.U32 R58, R57, c[0x0][0x198], RZ ;  /* 0x00006600393a7a25 */ /* 0x000fe200078e00ff */
[----:B------:R-:W-:-:S05]  /*3e10*/  SHF.R.S32.HI R2, RZ, 0x1f, R57 ;  /* 0x0000001fff027819 */ /* 0x000fca0000011439 */
[----:B------:R-:W-:-:S04]  /*3e20*/  IMAD R2, R2, c[0x0][0x198], RZ ;  /* 0x0000660002027a24 */ /* 0x000fc800078e02ff */
[----:B------:R-:W-:-:S05]  /*3e30*/  IMAD R2, R57, c[0x0][0x19c], R2 ;  /* 0x0000670039027a24 */ /* 0x000fca00078e0202 */
[----:B------:R-:W-:Y:S01]  /*3e40*/  IADD3 R59, R59, R2, RZ ;  /* 0x000000023b3b7210 */ /* 0x000fe20007ffe0ff */
[----:B--2---:R-:W-:-:S05]  /*3e50*/  IMAD.IADD R56, R56, 0x1, -R5 ;  /* 0x0000000138387824 */ /* 0x004fca00078e0a05 */
[----:B------:R-:W-:-:S05]  /*3e60*/  SHF.R.S32.HI R5, RZ, 0x1f, R56 ;  /* 0x0000001fff057819 */ /* 0x000fca0000011438 */
[----:B------:R-:W-:-:S04]  /*3e70*/  IMAD R5, R5, c[0x0][0x180], RZ ;  /* 0x0000600005057a24 */ /* 0x000fc800078e02ff */
[C---:B------:R-:W-:Y:S02]  /*3e80*/  IMAD R5, R56.reuse, c[0x0][0x184], R5 ;  /* 0x0000610038057a24 */ /* 0x040fe400078e0205 */
[----:B------:R-:W-:-:S04]  /*3e90*/  IMAD.WIDE.U32 R56, R56, c[0x0][0x180], R58 ;  /* 0x0000600038387a25 */ /* 0x000fc800078e003a */
[----:B------:R-:W-:Y:S01]  /*3ea0*/  IMAD.IADD R60, R57, 0x1, R5 ;  /* 0x00000001393c7824 */ /* 0x000fe200078e0205 */
[----:B------:R-:W-:Y:S01]  /*3eb0*/  MOV R59, R56 ;  /* 0x00000038003b7202 */ /* 0x000fe20000000f00 */
[----:B------:R-:W-:Y:S05]  /*3ec0*/  BRA `(.L_x_702) ;  /* 0x0000002000007947 */ /* 0x000fea0003800000 */
.L_x_701:
[----:B------:R-:W-:-:S04]  /*3ed0*/  LEA R59, -R129, RZ, 0x7 ;  /* 0x000000ff813b7211 */ /* 0x000fc800078e39ff */
[----:B------:R-:W-:Y:S02]  /*3ee0*/  SHF.R.S32.HI R60, RZ, 0x1f, R59 ;  /* 0x0000001fff3c7819 */ /* 0x000fe4000001143b */
.L_x_702:
[----:B------:R-:W-:Y:S01]  /*3ef0*/  ISETP.GE.AND P4, PT, R184, c[0x0][0x220], PT ;  /* 0x00008800b8007a0c */ /* 0x000fe20003f86270 */
[----:B------:R-:W-:Y:S01]  /*3f00*/  BSSY B0, `(.L_x_703) ;  /* 0x0000078000007945 */ /* 0x000fe20003800000 */
[----:B------:R-:W-:Y:S02]  /*3f10*/  ISETP.GE.AND P3, PT, R175, c[0x0][0x220], PT ;  /* 0x00008800af007a0c */ /* 0x000fe40003f66270 */
[----:B------:R-:W-:-:S09]  /*3f20*/  ISETP.GE.AND P2, PT, R174, c[0x0][0x220], PT ;  /* 0x00008800ae007a0c */ /* 0x000fd20003f46270 */
[CC--:B------:R-:W-:Y:S01]  /*3f30*/  @!P4 IADD3 R5, P0, R59.reuse, R132.reuse, RZ ;  /* 0x000000843b05c210 */ /* 0x0c0fe20007f1e0ff */
[----:B------:R1:W-:Y:S01]  /*3f40*/  @P4 STS [R181+0x3000], RZ ;  /* 0x003000ffb5004388 */ /* 0x0003e20000000800 */
[----:B------:R-:W-:-:S03]  /*3f50*/  @!P3 IADD3 R57, P1, R59, R132, RZ ;  /* 0x000000843b39b210 */ /* 0x000fc60007f3e0ff */
[C-C-:B------:R-:W-:Y:S01]  /*3f60*/  @!P4 IMAD.X R2, R60.reuse, 0x1, R131.reuse, P0 ;  /* 0x000000013c02c824 */ /* 0x140fe200000e0683 */
[----:B------:R-:W-:Y:S01]  /*3f70*/  @!P4 LEA R74, P0, R5, c[0x0][0x168], 0x1 ;  /* 0x00005a00054aca11 */ /* 0x000fe200078008ff */
[C-C-:B------:R-:W-:Y:S01]  /*3f80*/  @!P3 IMAD.X R56, R60.reuse, 0x1, R131.reuse, P1 ;  /* 0x000000013c38b824 */ /* 0x140fe200008e0683 */
[----:B------:R-:W-:Y:S01]  /*3f90*/  @!P3 LEA R68, P1, R57, c[0x0][0x168], 0x1 ;  /* 0x00005a003944ba11 */ /* 0x000fe200078208ff */
[----:B------:R1:W-:Y:S01]  /*3fa0*/  @P4 STS [R181+0x3004], RZ ;  /* 0x003004ffb5004388 */ /* 0x0003e20000000800 */
[----:B------:R-:W-:Y:S02]  /*3fb0*/  @!P4 LEA.HI.X R75, R5, c[0x0][0x16c], R2, 0x1, P0 ;  /* 0x00005b00054bca11 */ /* 0x000fe400000f0c02 */
[-C--:B------:R-:W-:Y:S01]  /*3fc0*/  @!P2 IADD3 R5, P0, R59, R132.reuse, RZ ;  /* 0x000000843b05a210 */ /* 0x080fe20007f1e0ff */
[----:B------:R1:W-:Y:S01]  /*3fd0*/  @P4 STS.64 [R181+0x3008], RZ ;  /* 0x003008ffb5004388 */ /* 0x0003e20000000a00 */
[----:B------:R-:W-:Y:S02]  /*3fe0*/  @!P3 LEA.HI.X R69, R57, c[0x0][0x16c], R56, 0x1, P1 ;  /* 0x00005b003945ba11 */ /* 0x000fe400008f0c38 */
[----:B------:R-:W-:Y:S01]  /*3ff0*/  IADD3 R57, P1, R177, R59, RZ ;  /* 0x0000003bb1397210 */ /* 0x000fe20007f3e0ff */
[----:B------:R-:W-:Y:S01]  /*4000*/  @!P2 IMAD.X R2, R60, 0x1, R131, P0 ;  /* 0x000000013c02a824 */ /* 0x000fe200000e0683 */
[C---:B------:R-:W-:Y:S01]  /*4010*/  @!P2 LEA R66, P0, R5.reuse, c[0x0][0x168], 0x1 ;  /* 0x00005a000542aa11 */ /* 0x040fe200078008ff */
[----:B------:R-:W-:Y:S01]  /*4020*/  @!PT LDS RZ, [RZ] ;  /* 0x00000000fffff984 */ /* 0x000fe20000000800 */
[----:B------:R-:W-:Y:S01]  /*4030*/  @!PT LDS RZ, [RZ] ;  /* 0x00000000fffff984 */ /* 0x000fe20000000800 */
[----:B------:R-:W-:Y:S01]  /*4040*/  @!PT LDS RZ, [RZ] ;  /* 0x00000000fffff984 */ /* 0x000fe20000000800 */
[----:B------:R1:W-:Y:S02]  /*4050*/  @!P4 LDGSTS.E.BYPASS.LTC128B.128 [R181+0x3000], [R74.64] ;  /* 0x030000004ab5cfae */ /* 0x0003e4000b901d46 */
[----:B------:R-:W-:Y:S01]  /*4060*/  IMAD.X R58, R176, 0x1, R60, P1 ;  /* 0x00000001b03a7824 */ /* 0x000fe200008e063c */
[----:B------:R-:W-:Y:S01]  /*4070*/  @!P2 LEA.HI.X R67, R5, c[0x0][0x16c], R2, 0x1, P0 ;  /* 0x00005b000543aa11 */ /* 0x000fe200000f0c02 */
[----:B------:R1:W-:Y:S01]  /*4080*/  @P3 STS.128 [R181+0x5000], RZ ;  /* 0x005000ffb5003388 */ /* 0x0003e20000000c00 */
[----:B------:R-:W-:-:S03]  /*4090*/  @!P4 IADD3 R5, P0, R57, R132, RZ ;  /* 0x000000843905c210 */ /* 0x000fc60007f1e0ff */
[----:B------:R-:W-:Y:S01]  /*40a0*/  @!PT LDS RZ, [RZ] ;  /* 0x00000000fffff984 */ /* 0x000fe20000000800 */
[----:B------:R-:W-:Y:S01]  /*40b0*/  @!PT LDS RZ, [RZ] ;  /* 0x00000000fffff984 */ /* 0x000fe20000000800 */
[----:B------:R-:W-:Y:S01]  /*40c0*/  @!PT LDS RZ, [RZ] ;  /* 0x00000000fffff984 */ /* 0x000fe20000000800 */
[----:B------:R1:W-:Y:S01]  /*40d0*/  @!P3 LDGSTS.E.BYPASS.LTC128B.128 [R181+0x5000], [R68.64+0x40] ;  /* 0x0500004044b5bfae */ /* 0x0003e2000b901d46 */
[----:B------:R-:W-:Y:S01]  /*40e0*/  @!P4 LEA R72, P1, R5, c[0x0][0x168], 0x1 ;  /* 0x00005a000548ca11 */ /* 0x000fe200078208ff */
[C-C-:B------:R-:W-:Y:S01]  /*40f0*/  @!P4 IMAD.X R2, R58.reuse, 0x1, R131.reuse, P0 ;  /* 0x000000013a02c824 */ /* 0x140fe200000e0683 */
[-C--:B------:R-:W-:Y:S01]  /*4100*/  @!P3 IADD3 R61, P0, R57, R132.reuse, RZ ;  /* 0x00000084393db210 */ /* 0x080fe20007f1e0ff */
[----:B------:R1:W-:Y:S03]  /*4110*/  @P2 STS.128 [R181+0x7000], RZ ;  /* 0x007000ffb5002388 */ /* 0x0003e60000000c00 */
[----:B------:R-:W-:Y:S01]  /*4120*/  @!P4 LEA.HI.X R73, R5, c[0x0][0x16c], R2, 0x1, P1 ;  /* 0x00005b000549ca11 */ /* 0x000fe200008f0c02 */
[----:B------:R-:W-:Y:S01]  /*4130*/  @!P3 IMAD.X R2, R58, 0x1, R131, P0 ;  /* 0x000000013a02b824 */ /* 0x000fe200000e0683 */
[----:B------:R-:W-:Y:S01]  /*4140*/  @!P3 LEA R64, P1, R61, c[0x0][0x168], 0x1 ;  /* 0x00005a003d40ba11 */ /* 0x000fe200078208ff */
[----:B------:R-:W-:Y:S01]  /*4150*/  @!PT LDS RZ, [RZ] ;  /* 0x00000000fffff984 */ /* 0x000fe20000000800 */
[----:B------:R-:W-:Y:S01]  /*4160*/  @!PT LDS RZ, [RZ] ;  /* 0x00000000fffff984 */ /* 0x000fe20000000800 */
[----:B------:R-:W-:Y:S01]  /*4170*/  @!PT LDS RZ, [RZ] ;  /* 0x00000000fffff984 */ /* 0x000fe20000000800 */
[----:B------:R1:W-:Y:S01]  /*4180*/  @!P2 LDGSTS.E.BYPASS.LTC128B.128 [R181+0x7000], [R66.64+0x80] ;  /* 0x0700008042b5afae */ /* 0x0003e2000b901d46 */
[----:B------:R-:W-:-:S02]  /*4190*/  @!P2 IADD3 R5, P0, R57, R132, RZ ;  /* 0x000000843905a210 */ /* 0x000fc40007f1e0ff */
[----:B------:R-:W-:Y:S01]  /*41a0*/  @!P3 LEA.HI.X R65, R61, c[0x0][0x16c], R2, 0x1, P1 ;  /* 0x00005b003d41ba11 */ /* 0x000fe200008f0c02 */
[----:B------:R1:W-:Y:S01]  /*41b0*/  @P4 STS.128 [R181+0x3800], RZ ;  /* 0x003800ffb5004388 */ /* 0x0003e20000000c00 */
        /* <DEDUP_REMOVED lines=31> */
[----:B------:R-:W-:Y:S01]  /*43b0*/  @!P2 LEA R78, P0, R2, c[0x0][0x168], 0x1 ;  /* 0x00005a00024eaa11 */ /* 0x000fe200078008ff */
        /* <DEDUP_REMOVED lines=13> */
[----:B------:R-:W-:Y:S01]  /*4490*/  @!P4 IMAD.X R5, R58, 0x1, R131, P0 ;  /* 0x000000013a05c824 */ /* 0x000fe200000e0683 */
[----:B------:R-:W-:Y:S01]  /*44a0*/  @!P3 IADD3 R2, P0, R57, R132, RZ ;  /* 0x000000843902b210 */ /* 0x000fe20007f1e0ff */
[----:B------:R1:W-:Y:S03]  /*44b0*/  @P2 STS.128 [R181+0x8000], RZ ;  /* 0x008000ffb5002388 */ /* 0x0003e60000000c00 */
[----:B------:R-:W-:Y:S01]  /*44c0*/  @!P4 LEA.HI.X R81, R56, c[0x0][0x16c], R5, 0x1, P1 ;  /* 0x00005b003851ca11 */ /* 0x000fe200008f0c05 */
[----:B------:R-:W-:Y:S01]  /*44d0*/  @!P3 IMAD.X R5, R58, 0x1, R131, P0 ;  /* 0x000000013a05b824 */ /* 0x000fe200000e0683 */
[C---:B------:R-:W-:Y:S01]  /*44e0*/  @!P3 LEA R82, P0, R2.reuse, c[0x0][0x168], 0x1 ;  /* 0x00005a000252ba11 */ /* 0x040fe200078008ff */
[----:B------:R-:W-:Y:S01]  /*44f0*/  @!PT LDS RZ, [RZ] ;  /* 0x00000000fffff984 */ /* 0x000fe20000000800 */
[----:B------:R-:W-:Y:S01]  /*4500*/  @!PT LDS RZ, [RZ] ;  /* 0x00000000fffff984 */ /* 0x000fe20000000800 */
[----:B------:R-:W-:Y:S01]  /*4510*/  @!PT LDS RZ, [RZ] ;  /* 0x00000000fffff984 */ /* 0x000fe20000000800 */
[----:B------:R1:W-:Y:S03]  /*4520*/  @!P2 LDGSTS.E.BYPASS.LTC128B.128 [R181+0x8000], [R78.64+0x80] ;  /* 0x080000804eb5afae */ /* 0x0003e6000b901d46 */
[----:B------:R-:W-:Y:S01]  /*4530*/  @!P3 LEA.HI.X R83, R2, c[0x0][0x16c], R5, 0x1, P0 ;  /* 0x00005b000253ba11 */ /* 0x000fe200000f0c05 */
[----:B------:R1:W-:Y:S04]  /*4540*/  @P4 STS.128 [R181+0x4800], RZ ;  /* 0x004800ffb5004388 */ /* 0x0003e80000000c00 */
        /* <DEDUP_REMOVED lines=11> */
[----:B------:R-:W-:-:S05]  /*4600*/  IADD3 R57, P0, R57, R132, RZ ;  /* 0x0000008439397210 */ /* 0x000fca0007f1e0ff */
[----:B------:R-:W-:Y:S01]  /*4610*/  IMAD.X R58, R58, 0x1, R131, P0 ;  /* 0x000000013a3a7824 */ /* 0x000fe200000e0683 */
[----:B------:R-:W-:-:S04]  /*4620*/  LEA R56, P0, R57, c[0x0][0x168], 0x1 ;  /* 0x00005a0039387a11 */ /* 0x000fc800078008ff */
[----:B------:R-:W-:-:S05]  /*4630*/  LEA.HI.X R57, R57, c[0x0][0x16c], R58, 0x1, P0 ;  /* 0x00005b0039397a11 */ /* 0x000fca00000f0c3a */
[----:B------:R-:W-:Y:S01]  /*4640*/  @!PT LDS RZ, [RZ] ;  /* 0x00000000fffff984 */ /* 0x000fe20000000800 */
[----:B------:R-:W-:Y:S01]  /*4650*/  @!PT LDS RZ, [RZ] ;  /* 0x00000000fffff984 */ /* 0x000fe20000000800 */
[----:B------:R-:W-:Y:S01]  /*4660*/  @!PT LDS RZ, [RZ] ;  /* 0x00000000fffff984 */ /* 0x000fe20000000800 */
[----:B------:R2:W-:Y:S04]  /*4670*/  LDGSTS.E.BYPASS.LTC128B.128 [R181+0x8800], [R56.64+0x80] ;  /* 0x0880008038b57fae */ /* 0x0005e8000b901d46 */
.L_x_704:
[----:B------:R-:W-:Y:S05]  /*4680*/  BSYNC B0 ;  /* 0x0000000000007941 */ /* 0x000fea0003800000 */
.L_x_703:
[----:B------:R-:W0:Y:S01]  /*4690*/  LDGDEPBAR ;  /* 0x00000000000079af */ /* 0x000e220000000000 */
[----:B------:R-:W-:-:S04]  /*46a0*/  IADD3 R132, P0, R59, R132, RZ ;  /* 0x000000843b847210 */ /* 0x000fc80007f1e0ff */
[----:B------:R-:W-:Y:S02]  /*46b0*/  IADD3.X R131, R60, R131, RZ, P0, !PT ;  /* 0x000000833c837210 */ /* 0x000fe400007fe4ff */
.L_x_700:
[----:B------:R-:W-:Y:S02]  /*46c0*/  IMAD.IADD R2, R0, 0x1, R133 ;  /* 0x0000000100027824 */ /* 0x000fe400078e0285 */
[----:B------:R-:W-:-:S03]  /*46d0*/  IMAD.SHL.U32 R170, R4, 0x2, RZ ;  /* 0x0000000204aa7824 */ /* 0x000fc600078e00ff */
[C---:B------:R-:W-:Y:S01]  /*46e0*/  IADD3 R5, R2.reuse, 0x1, RZ ;  /* 0x0000000102057810 */ /* 0x040fe20007ffe0ff */
[----:B------:R-:W-:Y:S01]  /*46f0*/  IMAD R168, R3, 0x2, R170 ;  /* 0x0000000203a87824 */ /* 0x000fe200078e02aa */
[----:B------:R-:W-:Y:S01]  /*4700*/  IADD3 R0, R2, 0x8, RZ ;  /* 0x0000000802007810 */ /* 0x000fe20007ffe0ff */
[----:B-1----:R-:W-:Y:S01]  /*4710*/  LDSM.16.MT88.4 R68, [R170+0x9000] ;  /* 0x00900000aa44783b */ /* 0x002fe20000004200 */
[CC--:B------:R-:W-:Y:S02]  /*4720*/  ISETP.GE.AND P4, PT, R5.reuse, R135.reuse, PT ;  /* 0x000000870500720c */ /* 0x0c0fe40003f86270 */
[-C--:B------:R-:W-:Y:S01]  /*4730*/  ISETP.GE.AND P2, PT, R5, R134.reuse, PT ;  /* 0x000000860500720c */ /* 0x080fe20003f46270 */
[----:B------:R-:W-:Y:S01]  /*4740*/  LDSM.16.MT88.4 R84, [R170+0xb000] ;  /* 0x00b00000aa54783b */ /* 0x000fe20000004200 */
[----:B------:R-:W-:Y:S02]  /*4750*/  ISETP.GE.AND P0, PT, R0, R135, PT ;  /* 0x000000870000720c */ /* 0x000fe40003f06270 */
[----:B------:R-:W-:Y:S01]  /*4760*/  IADD3 R5, R2, 0x9, RZ ;  /* 0x0000000902057810 */ /* 0x000fe20007ffe0ff */
[----:B------:R-:W-:Y:S01]  /*4770*/  LDSM.16.MT88.4 R108, [R170+0xd000] ;  /* 0x00d00000aa6c783b */ /* 0x000fe20000004200 */
[----:B------:R-:W-:-:S02]  /*4780*/  ISETP.GE.AND P3, PT, R0, R134, PT ;  /* 0x000000860000720c */ /* 0x000fc40003f66270 */
[----:B--2---:R-:W-:Y:S02]  /*4790*/  IADD3 R56, R2, 0x10, RZ ;  /* 0x0000001002387810 */ /* 0x004fe40007ffe0ff */
[----:B------:R-:W-:Y:S02]  /*47a0*/  FSEL R0, R48, -INF , !P0 ;  /* 0xff80000030007808 */ /* 0x000fe40004000000 */
[C---:B------:R-:W-:Y:S02]  /*47b0*/  ISETP.GE.AND P1, PT, R5.reuse, R135, PT ;  /* 0x000000870500720c */ /* 0x040fe40003f26270 */
[----:B------:R-:W-:Y:S02]  /*47c0*/  ISETP.GE.AND P0, PT, R5, R134, PT ;  /* 0x000000860500720c */ /* 0x000fe40003f06270 */
[----:B------:R-:W-:Y:S02]  /*47d0*/  FSEL R79, R50, -INF , !P3 ;  /* 0xff800000324f7808 */ /* 0x000fe40005800000 */
[----:B------:R-:W-:-:S02]  /*47e0*/  IADD3 R5, R2, 0x11, RZ ;  /* 0x0000001102057810 */ /* 0x000fc40007ffe0ff */
[-C--:B------:R-:W-:Y:S02]  /*47f0*/  ISETP.GE.AND P3, PT, R56, R135.reuse, PT ;  /* 0x000000873800720c */ /* 0x080fe40003f66270 */
[----:B------:R-:W-:Y:S02]  /*4800*/  FSEL R77, R51, -INF , !P0 ;  /* 0xff800000334d7808 */ /* 0x000fe40004000000 */
[----:B------:R-:W-:Y:S02]  /*4810*/  FSEL R50, R49, -INF , !P1 ;  /* 0xff80000031327808 */ /* 0x000fe40004800000 */
[----:B------:R-:W-:Y:S02]  /*4820*/  ISETP.GE.AND P0, PT, R5, R135, PT ;  /* 0x000000870500720c */ /* 0x000fe40003f06270 */
[----:B------:R-:W-:Y:S02]  /*4830*/  FSEL R60, R44, -INF , !P3 ;  /* 0xff8000002c3c7808 */ /* 0x000fe40005800000 */
[----:B------:R-:W-:-:S02]  /*4840*/  ISETP.GE.AND P1, PT, R56, R134, PT ;  /* 0x000000863800720c */ /* 0x000fc40003f26270 */
[C---:B------:R-:W-:Y:S02]  /*4850*/  IADD3 R48, R2.reuse, 0x18, RZ ;  /* 0x0000001802307810 */ /* 0x040fe40007ffe0ff */
[-C--:B------:R-:W-:Y:S02]  /*4860*/  ISETP.GE.AND P3, PT, R5, R134.reuse, PT ;  /* 0x000000860500720c */ /* 0x080fe40003f66270 */
[----:B------:R-:W-:Y:S02]  /*4870*/  IADD3 R5, R2, 0x19, RZ ;  /* 0x0000001902057810 */ /* 0x000fe40007ffe0ff */
[----:B------:R-:W-:Y:S02]  /*4880*/  FSEL R64, R45, -INF , !P0 ;  /* 0xff8000002d407808 */ /* 0x000fe40004000000 */
[----:B------:R-:W-:Y:S02]  /*4890*/  FSEL R75, R46, -INF , !P1 ;  /* 0xff8000002e4b7808 */ /* 0x000fe40004800000 */
[----:B------:R-:W-:-:S02]  /*48a0*/  ISETP.GE.AND P0, PT, R48, R134, PT ;  /* 0x000000863000720c */ /* 0x000fc40003f06270 */
[----:B------:R-:W-:Y:S02]  /*48b0*/  FSEL R73, R47, -INF , !P3 ;  /* 0xff8000002f497808 */ /* 0x000fe40005800000 */
[-C--:B------:R-:W-:Y:S02]  /*48c0*/  ISETP.GE.AND P1, PT, R48, R135.reuse, PT ;  /* 0x000000873000720c */ /* 0x080fe40003f26270 */
[----:B------:R-:W-:Y:S02]  /*48d0*/  ISETP.GE.AND P3, PT, R5, R135, PT ;  /* 0x000000870500720c */ /* 0x000fe40003f66270 */
[----:B------:R-:W-:Y:S02]  /*48e0*/  IADD3 R44, R2, 0x20, RZ ;  /* 0x00000020022c7810 */ /* 0x000fe40007ffe0ff */
[----:B------:R-:W-:Y:S02]  /*48f0*/  FSEL R65, R42, -INF , !P0 ;  /* 0xff8000002a417808 */ /* 0x000fe40004000000 */
[----:B------:R-:W-:-:S02]  /*4900*/  FSEL R46, R40, -INF , !P1 ;  /* 0xff800000282e7808 */ /* 0x000fc40004800000 */
[----:B------:R-:W-:Y:S02]  /*4910*/  FSEL R42, R41, -INF , !P3 ;  /* 0xff800000292a7808 */ /* 0x000fe40005800000 */
[-C--:B------:R-:W-:Y:S02]  /*4920*/  ISETP.GE.AND P1, PT, R5, R134.reuse, PT ;  /* 0x000000860500720c */ /* 0x080fe40003f26270 */
[C---:B------:R-:W-:Y:S02]  /*4930*/  ISETP.GE.AND P0, PT, R44.reuse, R135, PT ;  /* 0x000000872c00720c */ /* 0x040fe40003f06270 */
[----:B------:R-:W-:Y:S02]  /*4940*/  ISETP.GE.AND P3, PT, R44, R134, PT ;  /* 0x000000862c00720c */ /* 0x000fe40003f66270 */
[C---:B------:R-:W-:Y:S02]  /*4950*/  IADD3 R5, R2.reuse, 0x21, RZ ;  /* 0x0000002102057810 */ /* 0x040fe40007ffe0ff */
[----:B------:R-:W-:-:S02]  /*4960*/  IADD3 R41, R2, 0x28, RZ ;  /* 0x0000002802297810 */ /* 0x000fc40007ffe0ff */
[----:B------:R-:W-:Y:S02]  /*4970*/  FSEL R43, R43, -INF , !P1 ;  /* 0xff8000002b2b7808 */ /* 0x000fe40004800000 */
[----:B------:R-:W-:Y:S02]  /*4980*/  FSEL R40, R36, -INF , !P0 ;  /* 0xff80000024287808 */ /* 0x000fe40004000000 */
[----:B------:R-:W-:Y:S02]  /*4990*/  FSEL R155, R38, -INF , !P3 ;  /* 0xff800000269b7808 */ /* 0x000fe40005800000 */
[CC--:B------:R-:W-:Y:S02]  /*49a0*/  ISETP.GE.AND P1, PT, R5.reuse, R135.reuse, PT ;  /* 0x000000870500720c */ /* 0x0c0fe40003f26270 */
[----:B------:R-:W-:Y:S02]  /*49b0*/  ISETP.GE.AND P0, PT, R5, R134, PT ;  /* 0x000000860500720c */ /* 0x000fe40003f06270 */
[----:B------:R-:W-:-:S02]  /*49c0*/  ISETP.GE.AND P3, PT, R41, R135, PT ;  /* 0x000000872900720c */ /* 0x000fc40003f66270 */
[----:B------:R-:W-:Y:S02]  /*49d0*/  IADD3 R5, R2, 0x29, RZ ;  /* 0x0000002902057810 */ /* 0x000fe40007ffe0ff */
[----:B------:R-:W-:Y:S02]  /*49e0*/  FSEL R38, R37, -INF , !P1 ;  /* 0xff80000025267808 */ /* 0x000fe40004800000 */
[----:B------:R-:W-:Y:S02]  /*49f0*/  FSEL R44, R32, -INF , !P3 ;  /* 0xff800000202c7808 */ /* 0x000fe40005800000 */
[-C--:B------:R-:W-:Y:S02]  /*4a00*/  ISETP.GE.AND P1, PT, R41, R134.reuse, PT ;  /* 0x000000862900720c */ /* 0x080fe40003f26270 */
[----:B------:R-:W-:Y:S02]  /*4a10*/  ISETP.GE.AND P3, PT, R5, R134, PT ;  /* 0x000000860500720c */ /* 0x000fe40003f66270 */
[----:B------:R-:W-:-:S02]  /*4a20*/  FSEL R39, R39, -INF , !P0 ;  /* 0xff80000027277808 */ /* 0x000fc40004000000 */
[----:B------:R-:W-:Y:S02]  /*4a30*/  IADD3 R36, R2, 0x30, RZ ;  /* 0x0000003002247810 */ /* 0x000fe40007ffe0ff */
[-C--:B------:R-:W-:Y:S02]  /*4a40*/  ISETP.GE.AND P0, PT, R5, R135.reuse, PT ;  /* 0x000000870500720c */ /* 0x080fe40003f06270 */
[----:B------:R-:W-:Y:S02]  /*4a50*/  FSEL R37, R34, -INF , !P1 ;  /* 0xff80000022257808 */ /* 0x000fe40004800000 */
[----:B------:R-:W-:Y:S02]  /*4a60*/  FSEL R153, R35, -INF , !P3 ;  /* 0xff80000023997808 */ /* 0x000fe40005800000 */
[-C--:B------:R-:W-:Y:S02]  /*4a70*/  ISETP.GE.AND P1, PT, R36, R135.reuse, PT ;  /* 0x000000872400720c */ /* 0x080fe40003f26270 */
[----:B------:R-:W-:-:S02]  /*4a80*/  ISETP.GE.AND P3, PT, R2, R135, PT ;  /* 0x000000870200720c */ /* 0x000fc40003f66270 */
[----:B------:R-:W-:Y:S02]  /*4a90*/  FSEL R142, R33, -INF , !P0 ;  /* 0xff800000218e7808 */ /* 0x000fe40004000000 */
[----:B------:R-:W-:Y:S02]  /*4aa0*/  IADD3 R5, R2, 0x31, RZ ;  /* 0x0000003102057810 */ /* 0x000fe40007ffe0ff */
[----:B------:R-:W-:Y:S02]  /*4ab0*/  ISETP.GE.AND P0, PT, R36, R134, PT ;  /* 0x000000862400720c */ /* 0x000fe40003f06270 */
[----:B------:R-:W-:Y:S02]  /*4ac0*/  IADD3 R33, R2, 0x38, RZ ;  /* 0x0000003802217810 */ /* 0x000fe40007ffe0ff */
[----:B------:R-:W-:Y:S02]  /*4ad0*/  FSEL R32, R53, -INF , !P4 ;  /* 0xff80000035207808 */ /* 0x000fe40006000000 */
[----:B------:R-:W-:-:S02]  /*4ae0*/  FSEL R36, R28, -INF , !P1 ;  /* 0xff8000001c247808 */ /* 0x000fc40004800000 */
[----:B------:R-:W-:Y:S02]  /*4af0*/  FSEL R52, R52, -INF , !P3 ;  /* 0xff80000034347808 */ /* 0x000fe40005800000 */
[CC--:B------:R-:W-:Y:S02]  /*4b00*/  ISETP.GE.AND P4, PT, R5.reuse, R135.reuse, PT ;  /* 0x000000870500720c */ /* 0x0c0fe40003f86270 */
[-C--:B------:R-:W-:Y:S02]  /*4b10*/  ISETP.GE.AND P1, PT, R5, R134.reuse, PT ;  /* 0x000000860500720c */ /* 0x080fe40003f26270 */
[----:B------:R-:W-:Y:S02]  /*4b20*/  FSEL R5, R30, -INF , !P0 ;  /* 0xff8000001e057808 */ /* 0x000fe40004000000 */
[C---:B------:R-:W-:Y:S02]  /*4b30*/  ISETP.GE.AND P3, PT, R33.reuse, R135, PT ;  /* 0x000000872100720c */ /* 0x040fe40003f66270 */
[----:B------:R-:W-:-:S02]  /*4b40*/  ISETP.GE.AND P0, PT, R33, R134, PT ;  /* 0x000000862100720c */ /* 0x000fc40003f06270 */
[----:B------:R-:W-:Y:S02]  /*4b50*/  FMNMX.FTZ R33, R52, R32, !PT ;  /* 0x0000002034217209 */ /* 0x000fe40007810000 */
[----:B------:R-:W-:Y:S02]  /*4b60*/  FSEL R136, R29, -INF , !P4 ;  /* 0xff8000001d887808 */ /* 0x000fe40006000000 */
[----:B------:R-:W-:Y:S02]  /*4b70*/  FMNMX.FTZ R29, R0, R33, !PT ;  /* 0x00000021001d7209 */ /* 0x000fe40007810000 */
[----:B------:R-:W-:Y:S02]  /*4b80*/  IADD3 R30, R2, 0x39, RZ ;  /* 0x00000039021e7810 */ /* 0x000fe40007ffe0ff */
[----:B------:R-:W-:Y:S02]  /*4b90*/  FMNMX.FTZ R29, R50, R29, !PT ;  /* 0x0000001d321d7209 */ /* 0x000fe40007810000 */
[----:B------:R-:W-:-:S02]  /*4ba0*/  FSEL R149, R31, -INF , !P1 ;  /* 0xff8000001f957808 */ /* 0x000fc40004800000 */
[----:B------:R-:W-:Y:S02]  /*4bb0*/  IADD3 R28, R2, 0x40, RZ ;  /* 0x00000040021c7810 */ /* 0x000fe40007ffe0ff */
[C---:B------:R-:W-:Y:S02]  /*4bc0*/  ISETP.GE.AND P4, PT, R30.reuse, R135, PT ;  /* 0x000000871e00720c */ /* 0x040fe40003f86270 */
[----:B------:R-:W-:Y:S02]  /*4bd0*/  ISETP.GE.AND P1, PT, R30, R134, PT ;  /* 0x000000861e00720c */ /* 0x000fe40003f26270 */
[----:B------:R-:W-:Y:S02]  /*4be0*/  FSEL R145, R26, -INF , !P0 ;  /* 0xff8000001a917808 */ /* 0x000fe40004000000 */
[----:B------:R-:W-:Y:S02]  /*4bf0*/  FMNMX.FTZ R29, R60, R29, !PT ;  /* 0x0000001d3c1d7209 */ /* 0x000fe40007810000 */
[----:B------:R-:W-:-:S02]  /*4c00*/  IADD3 R26, R2, 0x41, RZ ;  /* 0x00000041021a7810 */ /* 0x000fc40007ffe0ff */
[----:B------:R-:W-:Y:S02]  /*4c10*/  FSEL R138, R24, -INF , !P3 ;  /* 0xff800000188a7808 */ /* 0x000fe40005800000 */
[----:B------:R-:W-:Y:S02]  /*4c20*/  ISETP.GE.AND P3, PT, R28, R135, PT ;  /* 0x000000871c00720c */ /* 0x000fe40003f66270 */
[----:B------:R-:W-:Y:S02]  /*4c30*/  FSEL R140, R25, -INF , !P4 ;  /* 0xff800000198c7808 */ /* 0x000fe40006000000 */
[----:B------:R-:W-:Y:S02]  /*4c40*/  FMNMX.FTZ R25, R64, R29, !PT ;  /* 0x0000001d40197209 */ /* 0x000fe40007810000 */
[----:B------:R-:W-:Y:S02]  /*4c50*/  FSEL R147, R27, -INF , !P1 ;  /* 0xff8000001b937808 */ /* 0x000fe40004800000 */
[----:B------:R-:W-:-:S02]  /*4c60*/  ISETP.GE.AND P1, PT, R26, R134, PT ;  /* 0x000000861a00720c */ /* 0x000fc40003f26270 */
[----:B------:R-:W-:Y:S02]  /*4c70*/  ISETP.GE.AND P4, PT, R26, R135, PT ;  /* 0x000000871a00720c */ /* 0x000fe40003f86270 */
[----:B------:R-:W-:Y:S02]  /*4c80*/  FSEL R118, R20, -INF , !P3 ;  /* 0xff80000014767808 */ /* 0x000fe40005800000 */
[----:B------:R-:W-:Y:S02]  /*4c90*/  IADD3 R24, R2, 0x48, RZ ;  /* 0x0000004802187810 */ /* 0x000fe40007ffe0ff */
[----:B------:R-:W-:Y:S02]  /*4ca0*/  FMNMX.FTZ R25, R46, R25, !PT ;  /* 0x000000192e197209 */ /* 0x000fe40007810000 */
[----:B------:R-:W-:Y:S02]  /*4cb0*/  IADD3 R20, R2, 0x49, RZ ;  /* 0x0000004902147810 */ /* 0x000fe40007ffe0ff */
[----:B------:R-:W-:-:S02]  /*4cc0*/  FSEL R143, R23, -INF , !P1 ;  /* 0xff800000178f7808 */ /* 0x000fc40004800000 */
[----:B------:R-:W-:Y:S02]  /*4cd0*/  ISETP.GE.AND P1, PT, R2, R134, PT ;  /* 0x000000860200720c */ /* 0x000fe40003f26270 */
[----:B------:R-:W-:Y:S02]  /*4ce0*/  FSEL R120, R21, -INF , !P4 ;  /* 0xff80000015787808 */ /* 0x000fe40006000000 */
[----:B------:R-:W-:Y:S02]  /*4cf0*/  FSEL R33, R55, -INF , !P2 ;  /* 0xff80000037217808 */ /* 0x000fe40005000000 */
[----:B------:R-:W-:Y:S02]  /*4d00*/  ISETP.GE.AND P3, PT, R24, R135, PT ;  /* 0x000000871800720c */ /* 0x000fe40003f66270 */
[----:B------:R-:W-:Y:S02]  /*4d10*/  FMNMX.FTZ R25, R42, R25, !PT ;  /* 0x000000192a197209 */ /* 0x000fe40007810000 */
[----:B------:R-:W-:-:S02]  /*4d20*/  ISETP.GE.AND P4, PT, R20, R135, PT ;  /* 0x000000871400720c */ /* 0x000fc40003f86270 */
[----:B------:R-:W-:Y:S02]  /*4d30*/  ISETP.GE.AND P2, PT, R20, R134, PT ;  /* 0x000000861400720c */ /* 0x000fe40003f46270 */
[----:B------:R-:W-:Y:S02]  /*4d40*/  IADD3 R20, R2, 0x50, RZ ;  /* 0x0000005002147810 */ /* 0x000fe40007ffe0ff */
[----:B------:R-:W-:Y:S02]  /*4d50*/  FSEL R54, R54, -INF , !P1 ;  /* 0xff80000036367808 */ /* 0x000fe40004800000 */
[----:B------:R-:W-:Y:S02]  /*4d60*/  FMNMX.FTZ R21, R40, R25, !PT ;  /* 0x0000001928157209 */ /* 0x000fe40007810000 */
[----:B------:R-:W-:Y:S02]  /*4d70*/  FSEL R122, R16, -INF , !P3 ;  /* 0xff800000107a7808 */ /* 0x000fe40005800000 */
[----:B------:R-:W-:-:S02]  /*4d80*/  ISETP.GE.AND P3, PT, R20, R135, PT ;  /* 0x000000871400720c */ /* 0x000fc40003f66270 */
[----:B------:R-:W-:Y:S02]  /*4d90*/  ISETP.GE.AND P1, PT, R20, R134, PT ;  /* 0x000000861400720c */ /* 0x000fe40003f26270 */
[----:B------:R-:W-:Y:S02]  /*4da0*/  FMNMX.FTZ R20, R54, R33, !PT ;  /* 0x0000002136147209 */ /* 0x000fe40007810000 */
[----:B------:R-:W-:Y:S02]  /*4db0*/  FMNMX.FTZ R21, R38, R21, !PT ;  /* 0x0000001526157209 */ /* 0x000fe40007810000 */
[----:B------:R-:W-:Y:S02]  /*4dc0*/  FMNMX.FTZ R20, R79, R20, !PT ;  /* 0x000000144f147209 */ /* 0x000fe40007810000 */
[----:B------:R-:W-:Y:S02]  /*4dd0*/  FMNMX.FTZ R21, R44, R21, !PT ;  /* 0x000000152c157209 */ /* 0x000fe40007810000 */
[----:B------:R-:W-:-:S02]  /*4de0*/  FMNMX.FTZ R20, R77, R20, !PT ;  /* 0x000000144d147209 */ /* 0x000fc40007810000 */
[----:B------:R-:W-:Y:S02]  /*4df0*/  ISETP.GE.AND P0, PT, R28, R134, PT ;  /* 0x000000861c00720c */ /* 0x000fe40003f06270 */
[----:B------:R-:W-:Y:S02]  /*4e00*/  FMNMX.FTZ R25, R142, R21, !PT ;  /* 0x000000158e197209 */ /* 0x000fe40007810000 */
[----:B------:R-:W-:Y:S02]  /*4e10*/  FMNMX.FTZ R20, R75, R20, !PT ;  /* 0x000000144b147209 */ /* 0x000fe40007810000 */
[----:B------:R-:W-:Y:S02]  /*4e20*/  FSEL R139, R22, -INF , !P0 ;  /* 0xff800000168b7808 */ /* 0x000fe40004000000 */
[----:B------:R-:W-:Y:S02]  /*4e30*/  FMNMX.FTZ R25, R36, R25, !PT ;  /* 0x0000001924197209 */ /* 0x000fe40007810000 */
[----:B------:R-:W-:-:S02]  /*4e40*/  ISETP.GE.AND P0, PT, R24, R134, PT ;  /* 0x000000861800720c */ /* 0x000fc40003f06270 */
[----:B------:R-:W-:Y:S02]  /*4e50*/  FMNMX.FTZ R20, R73, R20, !PT ;  /* 0x0000001449147209 */ /* 0x000fe40007810000 */
[----:B------:R-:W-:Y:S02]  /*4e60*/  FMNMX.FTZ R25, R136, R25, !PT ;  /* 0x0000001988197209 */ /* 0x000fe40007810000 */
[----:B------:R-:W-:Y:S02]  /*4e70*/  FSEL R141, R18, -INF , !P0 ;  /* 0xff800000128d7808 */ /* 0x000fe40004000000 */
[----:B------:R-:W-:Y:S02]  /*4e80*/  FMNMX.FTZ R18, R65, R20, !PT ;  /* 0x0000001441127209 */ /* 0x000fe40007810000 */
[----:B------:R-:W-:Y:S02]  /*4e90*/  FMNMX.FTZ R25, R138, R25, !PT ;  /* 0x000000198a197209 */ /* 0x000fe40007810000 */
[----:B------:R-:W-:-:S02]  /*4ea0*/  IADD3 R23, R2, 0x58, RZ ;  /* 0x0000005802177810 */ /* 0x000fc40007ffe0ff */
[----:B------:R-:W-:Y:S02]  /*4eb0*/  FSEL R20, R12, -INF , !P3 ;  /* 0xff8000000c147808 */ /* 0x000fe40005800000 */
[----:B------:R-:W-:Y:S02]  /*4ec0*/  FMNMX.FTZ R12, R43, R18, !PT ;  /* 0x000000122b0c7209 */ /* 0x000fe40007810000 */
[----:B------:R-:W-:Y:S02]  /*4ed0*/  FMNMX.FTZ R25, R140, R25, !PT ;  /* 0x000000198c197209 */ /* 0x000fe40007810000 */
[----:B------:R-:W-:Y:S02]  /*4ee0*/  ISETP.GE.AND P3, PT, R23, R135, PT ;  /* 0x000000871700720c */ /* 0x000fe40003f66270 */
[----:B------:R-:W-:Y:S02]  /*4ef0*/  FMNMX.FTZ R12, R155, R12, !PT ;  /* 0x0000000c9b0c7209 */ /* 0x000fe40007810000 */
[----:B------:R-:W-:-:S02]  /*4f00*/  FMNMX.FTZ R25, R118, R25, !PT ;  /* 0x0000001976197209 */ /* 0x000fc40007810000 */
[----:B------:R-:W-:Y:S02]  /*4f10*/  FSEL R56, R8, -INF , !P3 ;  /* 0xff80000008387808 */ /* 0x000fe40005800000 */
[----:B------:R-:W-:Y:S02]  /*4f20*/  FMNMX.FTZ R8, R39, R12, !PT ;  /* 0x0000000c27087209 */ /* 0x000fe40007810000 */
[----:B------:R-:W-:Y:S02]  /*4f30*/  FMNMX.FTZ R25, R120, R25, !PT ;  /* 0x0000001978197209 */ /* 0x000fe40007810000 */
[----:B------:R-:W-:Y:S02]  /*4f40*/  IADD3 R21, R2, 0x51, RZ ;  /* 0x0000005102157810 */ /* 0x000fe40007ffe0ff */
[----:B------:R-:W-:Y:S02]  /*4f50*/  FMNMX.FTZ R8, R37, R8, !PT ;  /* 0x0000000825087209 */ /* 0x000fe40007810000 */
[----:B------:R-:W-:-:S02]  /*4f60*/  FSEL R126, R17, -INF , !P4 ;  /* 0xff800000117e7808 */ /* 0x000fc40006000000 */
[----:B------:R-:W-:Y:S02]  /*4f70*/  FMNMX.FTZ R17, R122, R25, !PT ;  /* 0x000000197a117209 */ /* 0x000fe40007810000 */
[----:B------:R-:W-:Y:S02]  /*4f80*/  ISETP.GE.AND P0, PT, R21, R135, PT ;  /* 0x000000871500720c */ /* 0x000fe40003f06270 */
[----:B------:R-:W-:Y:S02]  /*4f90*/  FMNMX.FTZ R8, R153, R8, !PT ;  /* 0x0000000899087209 */ /* 0x000fe40007810000 */
[----:B------:R-:W-:Y:S02]  /*4fa0*/  IADD3 R49, R2, 0x59, RZ ;  /* 0x0000005902317810 */ /* 0x000fe40007ffe0ff */
[----:B------:R-:W-:Y:S02]  /*4fb0*/  FMNMX.FTZ R17, R126, R17, !PT ;  /* 0x000000117e117209 */ /* 0x000fe40007810000 */
[----:B------:R-:W-:-:S02]  /*4fc0*/  FSEL R22, R13, -INF , !P0 ;  /* 0xff8000000d167808 */ /* 0x000fc40004000000 */
[----:B------:R-:W-:Y:S02]  /*4fd0*/  FMNMX.FTZ R8, R5, R8, !PT ;  /* 0x0000000805087209 */ /* 0x000fe40007810000 */
[----:B------:R-:W-:Y:S02]  /*4fe0*/  ISETP.GE.AND P0, PT, R49, R135, PT ;  /* 0x000000873100720c */ /* 0x000fe40003f06270 */
[----:B------:R-:W-:Y:S02]  /*4ff0*/  IADD3 R47, R2, 0x61, RZ ;  /* 0x00000061022f7810 */ /* 0x000fe40007ffe0ff */
[----:B------:R-:W-:Y:S02]  /*5000*/  FMNMX.FTZ R13, R20, R17, !PT ;  /* 0x00000011140d7209 */ /* 0x000fe40007810000 */
[----:B------:R-:W-:Y:S02]  /*5010*/  FMNMX.FTZ R8, R149, R8, !PT ;  /* 0x0000000895087209 */ /* 0x000fe40007810000 */
[----:B------:R-:W-:-:S02]  /*5020*/  FSEL R58, R9, -INF , !P0 ;  /* 0xff800000093a7808 */ /* 0x000fc40004000000 */
[----:B------:R-:W-:Y:S02]  /*5030*/  IADD3 R48, R2, 0x60, RZ ;  /* 0x0000006002307810 */ /* 0x000fe40007ffe0ff */
[----:B------:R-:W-:Y:S02]  /*5040*/  FMNMX.FTZ R13, R22, R13, !PT ;  /* 0x0000000d160d7209 */ /* 0x000fe40007810000 */
[-C--:B------:R-:W-:Y:S02]  /*5050*/  ISETP.GE.AND P0, PT, R47, R135.reuse, PT ;  /* 0x000000872f00720c */ /* 0x080fe40003f06270 */
[----:B------:R-:W-:Y:S02]  /*5060*/  IADD3 R41, R2, 0x69, RZ ;  /* 0x0000006902297810 */ /* 0x000fe40007ffe0ff */
[----:B------:R-:W-:Y:S02]  /*5070*/  FMNMX.FTZ R8, R145, R8, !PT ;  /* 0x0000000891087209 */ /* 0x000fe40007810000 */
[----:B------:R-:W-:-:S02]  /*5080*/  ISETP.GE.AND P3, PT, R48, R135, PT ;  /* 0x000000873000720c */ /* 0x000fc40003f66270 */
[----:B------:R-:W-:Y:S02]  /*5090*/  FMNMX.FTZ R9, R56, R13, !PT ;  /* 0x0000000d38097209 */ /* 0x000fe40007810000 */
[----:B------:R-:W-:Y:S02]  /*50a0*/  FSEL R28, R105, -INF , !P0 ;  /* 0xff800000691c7808 */ /* 0x000fe40004000000 */
[----:B------:R-:W-:Y:S02]  /*50b0*/  ISETP.GE.AND P0, PT, R41, R135, PT ;  /* 0x000000872900720c */ /* 0x000fe40003f06270 */
[C---:B------:R-:W-:Y:S02]  /*50c0*/  IADD3 R34, R2.reuse, 0x71, RZ ;  /* 0x0000007102227810 */ /* 0x040fe40007ffe0ff */
[----:B------:R-:W-:Y:S02]  /*50d0*/  FMNMX.FTZ R8, R147, R8, !PT ;  /* 0x0000000893087209 */ /* 0x000fe40007810000 */
[----:B------:R-:W-:-:S02]  /*50e0*/  IADD3 R45, R2, 0x68, RZ ;  /* 0x00000068022d7810 */ /* 0x000fc40007ffe0ff */
[----:B------:R-:W-:Y:S02]  /*50f0*/  FSEL R25, R104, -INF , !P3 ;  /* 0xff80000068197808 */ /* 0x000fe40005800000 */
[----:B------:R-:W-:Y:S02]  /*5100*/  FMNMX.FTZ R12, R58, R9, !PT ;  /* 0x000000093a0c7209 */ /* 0x000fe40007810000 */
[----:B------:R-:W-:Y:S02]  /*5110*/  FSEL R31, R101, -INF , !P0 ;  /* 0xff800000651f7808 */ /* 0x000fe40004000000 */
[C---:B------:R-:W-:Y:S02]  /*5120*/  IADD3 R35, R2.reuse, 0x70, RZ ;  /* 0x0000007002237810 */ /* 0x040fe40007ffe0ff */
[----:B------:R-:W-:Y:S02]  /*5130*/  IADD3 R16, R2, 0x78, RZ ;  /* 0x0000007802107810 */ /* 0x000fe40007ffe0ff */
[----:B------:R-:W-:-:S02]  /*5140*/  ISETP.GE.AND P0, PT, R34, R135, PT ;  /* 0x000000872200720c */ /* 0x000fc40003f06270 */
[----:B------:R-:W-:Y:S02]  /*5150*/  FMNMX.FTZ R8, R139, R8, !PT ;  /* 0x000000088b087209 */ /* 0x000fe40007810000 */
[----:B------:R-:W-:Y:S02]  /*5160*/  IADD3 R2, R2, 0x79, RZ ;  /* 0x0000007902027810 */ /* 0x000fe40007ffe0ff */
[----:B------:R-:W-:Y:S02]  /*5170*/  ISETP.GE.AND P3, PT, R45, R135, PT ;  /* 0x000000872d00720c */ /* 0x000fe40003f66270 */
[----:B------:R-:W-:Y:S02]  /*5180*/  FMNMX.FTZ R9, R25, R12, !PT ;  /* 0x0000000c19097209 */ /* 0x000fe40007810000 */
[----:B------:R-:W-:Y:S02]  /*5190*/  FSEL R27, R97, -INF , !P0 ;  /* 0xff800000611b7808 */ /* 0x000fe40004000000 */
[----:B------:R-:W-:-:S02]  /*51a0*/  FMNMX.FTZ R8, R143, R8, !PT ;  /* 0x000000088f087209 */ /* 0x000fc40007810000 */
[----:B------:R-:W-:Y:S02]  /*51b0*/  ISETP.GE.AND P0, PT, R2, R135, PT ;  /* 0x000000870200720c */ /* 0x000fe40003f06270 */
[----:B------:R-:W-:Y:S02]  /*51c0*/  FSEL R30, R100, -INF , !P3 ;  /* 0xff800000641e7808 */ /* 0x000fe40005800000 */
[----:B------:R-:W-:Y:S02]  /*51d0*/  FMNMX.FTZ R9, R28, R9, !PT ;  /* 0x000000091c097209 */ /* 0x000fe40007810000 */
[----:B------:R-:W-:Y:S02]  /*51e0*/  FSEL R151, R19, -INF , !P2 ;  /* 0xff80000013977808 */ /* 0x000fe40005000000 */
[----:B------:R-:W-:Y:S02]  /*51f0*/  FMNMX.FTZ R8, R141, R8, !PT ;  /* 0x000000088d087209 */ /* 0x000fe40007810000 */
[----:B------:R-:W-:-:S02]  /*5200*/  FSEL R29, R93, -INF , !P0 ;  /* 0xff8000005d1d7808 */ /* 0x000fc40004000000 */
[----:B------:R-:W-:Y:S02]  /*5210*/  ISETP.GE.AND P3, PT, R35, R135, PT ;  /* 0x000000872300720c */ /* 0x000fe40003f66270 */
[----:B------:R-:W-:Y:S02]  /*5220*/  FMNMX.FTZ R12, R30, R9, !PT ;  /* 0x000000091e0c7209 */ /* 0x000fe40007810000 */
[----:B------:R-:W-:Y:S02]  /*5230*/  ISETP.GE.AND P0, PT, R21, R134, PT ;  /* 0x000000861500720c */ /* 0x000fe40003f06270 */
[----:B------:R-:W-:Y:S02]  /*5240*/  FSEL R21, R14, -INF , !P1 ;  /* 0xff8000000e157808 */ /* 0x000fe40004800000 */
[----:B------:R-:W-:Y:S02]  /*5250*/  FMNMX.FTZ R14, R151, R8, !PT ;  /* 0x00000008970e7209 */ /* 0x000fe40007810000 */
[----:B------:R-:W-:-:S02]  /*5260*/  FSEL R24, R96, -INF , !P3 ;  /* 0xff80000060187808 */ /* 0x000fc40005800000 */
[----:B------:R-:W-:Y:S02]  /*5270*/  FMNMX.FTZ R9, R31, R12, !PT ;  /* 0x0000000c1f097209 */ /* 0x000fe40007810000 */
[----:B------:R-:W-:Y:S02]  /*5280*/  ISETP.GE.AND P1, PT, R23, R134, PT ;  /* 0x000000861700720c */ /* 0x000fe40003f26270 */
[----:B------:R-:W-:Y:S02]  /*5290*/  FSEL R23, R15, -INF , !P0 ;  /* 0xff8000000f177808 */ /* 0x000fe40004000000 */
[----:B------:R-:W-:Y:S02]  /*52a0*/  FMNMX.FTZ R14, R21, R14, !PT ;  /* 0x0000000e150e7209 */ /* 0x000fe40007810000 */
[----:B------:R-:W-:Y:S02]  /*52b0*/  ISETP.GE.AND P3, PT, R16, R135, PT ;  /* 0x000000871000720c */ /* 0x000fe40003f66270 */
[----:B------:R-:W-:-:S02]  /*52c0*/  FMNMX.FTZ R12, R24, R9, !PT ;  /* 0x00000009180c7209 */ /* 0x000fc40007810000 */
[----:B------:R-:W-:Y:S02]  /*52d0*/  ISETP.GE.AND P0, PT, R49, R134, PT ;  /* 0x000000863100720c */ /* 0x000fe40003f06270 */
[----:B------:R-:W-:Y:S02]  /*52e0*/  FSEL R119, R10, -INF , !P1 ;  /* 0xff8000000a777808 */ /* 0x000fe40004800000 */
[----:B------:R-:W-:Y:S02]  /*52f0*/  FMNMX.FTZ R14, R23, R14, !PT ;  /* 0x0000000e170e7209 */ /* 0x000fe40007810000 */
[----:B------:R-:W-:Y:S02]  /*5300*/  FSEL R26, R92, -INF , !P3 ;  /* 0xff8000005c1a7808 */ /* 0x000fe40005800000 */
[----:B------:R-:W-:Y:S02]  /*5310*/  FMNMX.FTZ R9, R27, R12, !PT ;  /* 0x0000000c1b097209 */ /* 0x000fe40007810000 */
[----:B------:R-:W-:-:S02]  /*5320*/  ISETP.GE.AND P1, PT, R48, R134, PT ;  /* 0x000000863000720c */ /* 0x000fc40003f26270 */
[----:B------:R-:W-:Y:S02]  /*5330*/  FSEL R67, R11, -INF , !P0 ;  /* 0xff8000000b437808 */ /* 0x000fe40004000000 */
[----:B------:R-:W-:Y:S02]  /*5340*/  FMNMX.FTZ R14, R119, R14, !PT ;  /* 0x0000000e770e7209 */ /* 0x000fe40007810000 */
[----:B------:R-:W-:Y:S02]  /*5350*/  FMNMX.FTZ R12, R26, R9, !PT ;  /* 0x000000091a0c7209 */ /* 0x000fe40007810000 */
[----:B------:R-:W-:Y:S02]  /*5360*/  ISETP.GE.AND P0, PT, R47, R134, PT ;  /* 0x000000862f00720c */ /* 0x000fe40003f06270 */
[----:B------:R-:W-:Y:S02]  /*5370*/  FSEL R49, R106, -INF , !P1 ;  /* 0xff8000006a317808 */ /* 0x000fe40004800000 */
[----:B------:R-:W-:-:S02]  /*5380*/  FMNMX.FTZ R14, R67, R14, !PT ;  /* 0x0000000e430e7209 */ /* 0x000fc40007810000 */
[----:B------:R-:W-:Y:S02]  /*5390*/  FMNMX.FTZ R8, R29, R12, !PT ;  /* 0x0000000c1d087209 */ /* 0x000fe40007810000 */
[----:B------:R-:W-:Y:S02]  /*53a0*/  ISETP.GE.AND P1, PT, R45, R134, PT ;  /* 0x000000862d00720c */ /* 0x000fe40003f26270 */
[----:B------:R-:W-:Y:S01]  /*53b0*/  FSEL R61, R107, -INF , !P0 ;  /* 0xff8000006b3d7808 */ /* 0x000fe20004000000 */
[----:B------:R-:W1:Y:S01]  /*53c0*/  SHFL.BFLY PT, R9, R8, 0x2, 0x1f ;  /* 0x0c401f0008097f89 */ /* 0x000e6200000e0000 */
[----:B------:R-:W-:Y:S02]  /*53d0*/  FMNMX.FTZ R14, R49, R14, !PT ;  /* 0x0000000e310e7209 */ /* 0x000fe40007810000 */
[----:B------:R-:W-:Y:S02]  /*53e0*/  ISETP.GE.AND P0, PT, R41, R134, PT ;  /* 0x000000862900720c */ /* 0x000fe40003f06270 */
[----:B------:R-:W-:-:S02]  /*53f0*/  FSEL R63, R102, -INF , !P1 ;  /* 0xff800000663f7808 */ /* 0x000fc40004800000 */
[----:B------:R-:W-:Y:S02]  /*5400*/  FMNMX.FTZ R10, R61, R14, !PT ;  /* 0x0000000e3d0a7209 */ /* 0x000fe40007810000 */
[----:B------:R-:W-:Y:S01]  /*5410*/  ISETP.GE.AND P1, PT, R35, R134, PT ;  /* 0x000000862300720c */ /* 0x000fe20003f26270 */
[----:B------:R-:W-:Y:S01]  /*5420*/  LDSM.16.MT88.4 R12, [R170+0x9400] ;  /* 0x00940000aa0c783b */ /* 0x000fe20000004200 */
[----:B------:R-:W-:Y:S02]  /*5430*/  FSEL R47, R103, -INF , !P0 ;  /* 0xff800000672f7808 */ /* 0x000fe40004000000 */
[----:B------:R-:W-:Y:S02]  /*5440*/  FMNMX.FTZ R10, R63, R10, !PT ;  /* 0x0000000a3f0a7209 */ /* 0x000fe40007810000 */
[----:B------:R-:W-:Y:S02]  /*5450*/  ISETP.GE.AND P0, PT, R34, R134, PT ;  /* 0x000000862200720c */ /* 0x000fe40003f06270 */
[----:B------:R-:W-:-:S02]  /*5460*/  FSEL R48, R98, -INF , !P1 ;  /* 0xff80000062307808 */ /* 0x000fc40004800000 */
[----:B------:R-:W-:Y:S02]  /*5470*/  FMNMX.FTZ R11, R47, R10, !PT ;  /* 0x0000000a2f0b7209 */ /* 0x000fe40007810000 */
[-C--:B------:R-:W-:Y:S02]  /*5480*/  ISETP.GE.AND P1, PT, R16, R134.reuse, PT ;  /* 0x000000861000720c */ /* 0x080fe40003f26270 */
[----:B------:R-:W-:Y:S01]  /*5490*/  FSEL R59, R99, -INF , !P0 ;  /* 0xff800000633b7808 */ /* 0x000fe20004000000 */
[----:B------:R-:W-:Y:S01]  /*54a0*/  LDSM.16.MT88.4 R16, [R170+0xb400] ;  /* 0x00b40000aa10783b */ /* 0x000fe20000004200 */
[----:B------:R-:W-:Y:S02]  /*54b0*/  FMNMX.FTZ R10, R48, R11, !PT ;  /* 0x0000000b300a7209 */ /* 0x000fe40007810000 */
[----:B------:R-:W-:Y:S02]  /*54c0*/  ISETP.GE.AND P0, PT, R2, R134, PT ;  /* 0x000000860200720c */ /* 0x000fe40003f06270 */
[----:B------:R-:W-:-:S02]  /*54d0*/  FSEL R57, R94, -INF , !P1 ;  /* 0xff8000005e397808 */ /* 0x000fc40004800000 */
[----:B------:R-:W-:Y:S02]  /*54e0*/  FMNMX.FTZ R10, R59, R10, !PT ;  /* 0x0000000a3b0a7209 */ /* 0x000fe40007810000 */
[----:B------:R-:W-:Y:S02]  /*54f0*/  FSEL R55, R95, -INF , !P0 ;  /* 0xff8000005f377808 */ /* 0x000fe40004000000 */
[----:B------:R-:W-:Y:S01]  /*5500*/  FMNMX.FTZ R10, R57, R10, !PT ;  /* 0x0000000a390a7209 */ /* 0x000fe20007810000 */
[----:B------:R-:W-:Y:S01]  /*5510*/  LDSM.16.MT88.4 R92, [R168+0xb000] ;  /* 0x00b00000a85c783b */ /* 0x000fe20000004200 */
[----:B-1----:R-:W-:Y:S02]  /*5520*/  FMNMX.FTZ R9, R8, R9, !PT ;  /* 0x0000000908097209 */ /* 0x002fe40007810000 */
[----:B------:R-:W-:-:S03]  /*5530*/  FMNMX.FTZ R11, R55, R10, !PT ;  /* 0x0000000a370b7209 */ /* 0x000fc60007810000 */
[----:B------:R-:W1:Y:S04]  /*5540*/  SHFL.BFLY PT, R8, R9, 0x1, 0x1f ;  /* 0x0c201f0009087f89 */ /* 0x000e6800000e0000 */
[----:B------:R-:W2:Y:S01]  /*5550*/  SHFL.BFLY PT, R10, R11, 0x2, 0x1f ;  /* 0x0c401f000b0a7f89 */ /* 0x000ea200000e0000 */
[----:B-1----:R-:W-:Y:S02]  /*5560*/  FMNMX.FTZ R2, R9, R8, !PT ;  /* 0x0000000809027209 */ /* 0x002fe40007810000 */
[----:B--2---:R-:W-:-:S03]  /*5570*/  FMNMX.FTZ R8, R11, R10, !PT ;  /* 0x0000000a0b087209 */ /* 0x004fc60007810000 */
[C---:B------:R-:W-:Y:S01]  /*5580*/  FMUL.FTZ R53, R2.reuse, c[0x0][0x23c] ;  /* 0x00008f0002357a20 */ /* 0x040fe20000410000 */
[----:B------:R-:W-:Y:S01]  /*5590*/  FSETP.NEU.FTZ.AND P0, PT, R2, -INF , PT ;  /* 0xff8000000200780b */ /* 0x000fe20003f1d000 */
[----:B------:R-:W1:Y:S03]  /*55a0*/  SHFL.BFLY PT, R9, R8, 0x1, 0x1f ;  /* 0x0c201f0008097f89 */ /* 0x000e6600000e0000 */
[----:B------:R-:W-:-:S05]  /*55b0*/  FSEL R53, R53, RZ, P0 ;  /* 0x000000ff35357208 */ /* 0x000fca0000000000 */
[--C-:B------:R-:W-:Y:S02]  /*55c0*/  FFMA.FTZ R121, R0, c[0x0][0x23c], -R53.reuse ;  /* 0x00008f0000797a23 */ /* 0x100fe40000010835 */
[--C-:B------:R-:W-:Y:S02]  /*55d0*/  FFMA.FTZ R62, R50, c[0x0][0x23c], -R53.reuse ;  /* 0x00008f00323e7a23 */ /* 0x100fe40000010835 */
[--C-:B------:R-:W-:Y:S02]  /*55e0*/  FFMA.FTZ R51, R64, c[0x0][0x23c], -R53.reuse ;  /* 0x00008f0040337a23 */ /* 0x100fe40000010835 */
[--C-:B------:R-:W-:Y:S01]  /*55f0*/  FFMA.FTZ R123, R52, c[0x0][0x23c], -R53.reuse ;  /* 0x00008f00347b7a23 */ /* 0x100fe20000010835 */
[----:B------:R-:W-:Y:S01]  /*5600*/  MUFU.EX2 R121, R121 ;  /* 0x0000007900797308 */ /* 0x000fe20000000800 */
[--C-:B------:R-:W-:Y:S02]  /*5610*/  FFMA.FTZ R66, R32, c[0x0][0x23c], -R53.reuse ;  /* 0x00008f0020427a23 */ /* 0x100fe40000010835 */
[----:B------:R-:W-:-:S02]  /*5620*/  FFMA.FTZ R52, R46, c[0x0][0x23c], -R53 ;  /* 0x00008f002e347a23 */ /* 0x000fc40000010835 */
[--C-:B------:R-:W-:Y:S02]  /*5630*/  FFMA.FTZ R60, R60, c[0x0][0x23c], -R53.reuse ;  /* 0x00008f003c3c7a23 */ /* 0x100fe40000010835 */
[--C-:B------:R-:W-:Y:S01]  /*5640*/  FFMA.FTZ R45, R42, c[0x0][0x23c], -R53.reuse ;  /* 0x00008f002a2d7a23 */ /* 0x100fe20000010835 */
[----:B------:R-:W-:Y:S01]  /*5650*/  MUFU.EX2 R123, R123 ;  /* 0x0000007b007b7308 */ /* 0x000fe20000000800 */
[--C-:B------:R-:W-:Y:S01]  /*5660*/  FFMA.FTZ R42, R38, c[0x0][0x23c], -R53.reuse ;  /* 0x00008f00262a7a23 */ /* 0x100fe20000010835 */
[----:B-1----:R-:W-:Y:S01]  /*5670*/  FMNMX.FTZ R0, R8, R9, !PT ;  /* 0x0000000908007209 */ /* 0x002fe20007810000 */
[--C-:B------:R-:W-:Y:S02]  /*5680*/  FFMA.FTZ R41, R44, c[0x0][0x23c], -R53.reuse ;  /* 0x00008f002c297a23 */ /* 0x100fe40000010835 */
[--C-:B------:R-:W-:Y:S01]  /*5690*/  FFMA.FTZ R38, R142, c[0x0][0x23c], -R53.reuse ;  /* 0x00008f008e267a23 */ /* 0x100fe20000010835 */
[C---:B------:R-:W-:Y:S01]  /*56a0*/  FSETP.NEU.FTZ.AND P0, PT, R0.reuse, -INF , PT ;  /* 0xff8000000000780b */ /* 0x040fe20003f1d000 */
[----:B------:R-:W-:Y:S01]  /*56b0*/  FMUL.FTZ R50, R0, c[0x0][0x23c] ;  /* 0x00008f0000327a20 */ /* 0x000fe20000410000 */
[----:B------:R-:W1:Y:S01]  /*56c0*/  MUFU.EX2 R66, R66 ;  /* 0x0000004200427308 */ /* 0x000e620000000800 */
[----:B------:R-:W-:-:S02]  /*56d0*/  FFMA.FTZ R4, R140, c[0x0][0x23c], -R53 ;  /* 0x00008f008c047a23 */ /* 0x000fc40000010835 */
[----:B------:R-:W-:Y:S01]  /*56e0*/  FFMA.FTZ R56, R56, c[0x0][0x23c], -R53 ;  /* 0x00008f0038387a23 */ /* 0x000fe20000010835 */
[----:B------:R-:W-:Y:S02]  /*56f0*/  FSEL R50, R50, RZ, P0 ;  /* 0x000000ff32327208 */ /* 0x000fe40000000000 */
[----:B------:R-:W-:Y:S02]  /*5700*/  LEA R194, P0, R132, c[0x0][0x168], 0x1 ;  /* 0x00005a0084c27a11 */ /* 0x000fe400078008ff */
[----:B------:R-:W2:Y:S01]  /*5710*/  MUFU.EX2 R62, R62 ;  /* 0x0000003e003e7308 */ /* 0x000ea20000000800 */
[--C-:B------:R-:W-:Y:S01]  /*5720*/  FFMA.FTZ R137, R54, c[0x0][0x23c], -R50.reuse ;  /* 0x00008f0036897a23 */ /* 0x100fe20000010832 */
[----:B------:R-:W-:Y:S01]  /*5730*/  LEA.HI.X R193, R132, c[0x0][0x16c], R131, 0x1, P0 ;  /* 0x00005b0084c17a11 */ /* 0x000fe200000f0c83 */
[--C-:B------:R-:W-:Y:S02]  /*5740*/  FFMA.FTZ R116, R33, c[0x0][0x23c], -R50.reuse ;  /* 0x00008f0021747a23 */ /* 0x100fe40000010832 */
[--C-:B------:R-:W-:Y:S01]  /*5750*/  FFMA.FTZ R127, R79, c[0x0][0x23c], -R50.reuse ;  /* 0x00008f004f7f7a23 */ /* 0x100fe20000010832 */
[----:B------:R-:W-:Y:S01]  /*5760*/  LDSM.16.MT88.4 R32, [R168+0x9400] ;  /* 0x00940000a820783b */ /* 0x000fe20000004200 */
[--C-:B------:R-:W-:Y:S01]  /*5770*/  FFMA.FTZ R64, R77, c[0x0][0x23c], -R50.reuse ;  /* 0x00008f004d407a23 */ /* 0x100fe20000010832 */
[----:B------:R-:W-:Y:S01]  /*5780*/  MUFU.EX2 R137, R137 ;  /* 0x0000008900897308 */ /* 0x000fe20000000800 */
[----:B-1----:R-:W-:Y:S01]  /*5790*/  F2FP.PACK_AB R104, R66, R123 ;  /* 0x0000007b4268723e */ /* 0x002fe200000000ff */
[--C-:B------:R-:W-:Y:S01]  /*57a0*/  FFMA.FTZ R117, R75, c[0x0][0x23c], -R50.reuse ;  /* 0x00008f004b757a23 */ /* 0x100fe20000010832 */
[----:B------:R-:W1:Y:S01]  /*57b0*/  LDSM.16.MT88.4 R76, [R168+0x9000] ;  /* 0x00900000a84c783b */ /* 0x000e620000004200 */
[----:B------:R-:W-:-:S02]  /*57c0*/  FFMA.FTZ R54, R73, c[0x0][0x23c], -R50 ;  /* 0x00008f0049367a23 */ /* 0x000fc40000010832 */
[--C-:B------:R-:W-:Y:S02]  /*57d0*/  FFMA.FTZ R65, R65, c[0x0][0x23c], -R50.reuse ;  /* 0x00008f0041417a23 */ /* 0x100fe40000010832 */
[----:B------:R-:W3:Y:S01]  /*57e0*/  MUFU.EX2 R116, R116 ;  /* 0x0000007400747308 */ /* 0x000ee20000000800 */
[----:B--2---:R-:W-:Y:S01]  /*57f0*/  F2FP.PACK_AB R106, R62, R121 ;  /* 0x000000793e6a723e */ /* 0x004fe200000000ff */
[--C-:B------:R-:W-:Y:S02]  /*5800*/  FFMA.FTZ R46, R43, c[0x0][0x23c], -R50.reuse ;  /* 0x00008f002b2e7a23 */ /* 0x100fe40000010832 */
[----:B------:R-:W-:Y:S02]  /*5810*/  FFMA.FTZ R43, R40, c[0x0][0x23c], -R53 ;  /* 0x00008f00282b7a23 */ /* 0x000fe40000010835 */
[--C-:B------:R-:W-:Y:S02]  /*5820*/  FFMA.FTZ R40, R37, c[0x0][0x23c], -R50.reuse ;  /* 0x00008f0025287a23 */ /* 0x100fe40000010832 */
[----:B------:R-:W-:Y:S01]  /*5830*/  MUFU.EX2 R127, R127 ;  /* 0x0000007f007f7308 */ /* 0x000fe20000000800 */
[----:B------:R-:W-:-:S02]  /*5840*/  FFMA.FTZ R44, R155, c[0x0][0x23c], -R50 ;  /* 0x00008f009b2c7a23 */ /* 0x000fc40000010832 */
[--C-:B------:R-:W-:Y:S02]  /*5850*/  FFMA.FTZ R39, R39, c[0x0][0x23c], -R50.reuse ;  /* 0x00008f0027277a23 */ /* 0x100fe40000010832 */
[--C-:B------:R-:W-:Y:S02]  /*5860*/  FFMA.FTZ R37, R153, c[0x0][0x23c], -R50.reuse ;  /* 0x00008f0099257a23 */ /* 0x100fe40000010832 */
[--C-:B------:R-:W-:Y:S01]  /*5870*/  FFMA.FTZ R3, R147, c[0x0][0x23c], -R50.reuse ;  /* 0x00008f0093037a23 */ /* 0x100fe20000010832 */
[----:B------:R-:W2:Y:S01]  /*5880*/  MUFU.EX2 R64, R64 ;  /* 0x0000004000407308 */ /* 0x000ea20000000800 */
[----:B---3--:R-:W-:Y:S01]  /*5890*/  F2FP.PACK_AB R105, R116, R137 ;  /* 0x000000897469723e */ /* 0x008fe200000000ff */
[--C-:B------:R-:W-:Y:S02]  /*58a0*/  FFMA.FTZ R147, R120, c[0x0][0x23c], -R53.reuse ;  /* 0x00008f0078937a23 */ /* 0x100fe40000010835 */
[----:B------:R-:W-:Y:S02]  /*58b0*/  FFMA.FTZ R120, R122, c[0x0][0x23c], -R53 ;  /* 0x00008f007a787a23 */ /* 0x000fe40000010835 */
[----:B------:R-:W-:-:S02]  /*58c0*/  FFMA.FTZ R122, R143, c[0x0][0x23c], -R50 ;  /* 0x00008f008f7a7a23 */ /* 0x000fc40000010832 */
[----:B------:R-:W-:Y:S01]  /*58d0*/  MUFU.EX2 R60, R60 ;  /* 0x0000003c003c7308 */ /* 0x000fe20000000800 */
[----:B------:R-:W-:Y:S02]  /*58e0*/  FADD.FTZ R66, R123, R66 ;  /* 0x000000427b427221 */ /* 0x000fe40000010000 */
[----:B------:R-:W-:Y:S02]  /*58f0*/  FFMA.FTZ R143, R22, c[0x0][0x23c], -R53 ;  /* 0x00008f00168f7a23 */ /* 0x000fe40000010835 */
[----:B------:R-:W-:Y:S02]  /*5900*/  FADD.FTZ R121, R121, R66 ;  /* 0x0000004279797221 */ /* 0x000fe40000010000 */
[--C-:B------:R-:W-:Y:S01]  /*5910*/  FFMA.FTZ R119, R119, c[0x0][0x23c], -R50.reuse ;  /* 0x00008f0077777a23 */ /* 0x100fe20000010832 */
[----:B--2---:R-:W-:Y:S01]  /*5920*/  F2FP.PACK_AB R107, R64, R127 ;  /* 0x0000007f406b723e */ /* 0x004fe200000000ff */
[----:B------:R-:W2:Y:S01]  /*5930*/  MUFU.EX2 R51, R51 ;  /* 0x0000003300337308 */ /* 0x000ea20000000800 */
[----:B------:R-:W-:-:S02]  /*5940*/  FFMA.FTZ R66, R67, c[0x0][0x23c], -R50 ;  /* 0x00008f0043427a23 */ /* 0x000fc40000010832 */
[----:B------:R-:W-:Y:S02]  /*5950*/  FADD.FTZ R116, R137, R116 ;  /* 0x0000007489747221 */ /* 0x000fe40000010000 */
[----:B------:R-:W-:Y:S01]  /*5960*/  FADD.FTZ R121, R62, R121 ;  /* 0x000000793e797221 */ /* 0x000fe20000010000 */
[C---:B------:R-:W-:Y:S01]  /*5970*/  HMMA.16816.F32 R112, R104.reuse, R68, RZ ;  /* 0x000000446870723c */ /* 0x040fe200000018ff */
[----:B------:R-:W-:Y:S01]  /*5980*/  FADD.FTZ R127, R127, R116 ;  /* 0x000000747f7f7221 */ /* 0x000fe20000010000 */
[----:B------:R-:W-:Y:S01]  /*5990*/  MUFU.EX2 R52, R52 ;  /* 0x0000003400347308 */ /* 0x000fe20000000800 */
[--C-:B------:R-:W-:Y:S02]  /*59a0*/  FFMA.FTZ R116, R49, c[0x0][0x23c], -R50.reuse ;  /* 0x00008f0031747a23 */ /* 0x100fe40000010832 */
[--C-:B------:R-:W-:Y:S02]  /*59b0*/  FFMA.FTZ R62, R25, c[0x0][0x23c], -R53.reuse ;  /* 0x00008f00193e7a23 */ /* 0x100fe40000010835 */
[----:B------:R-:W-:Y:S01]  /*59c0*/  FFMA.FTZ R67, R31, c[0x0][0x23c], -R53 ;  /* 0x00008f001f437a23 */ /* 0x000fe20000010835 */
[----:B------:R-:W-:Y:S01]  /*59d0*/  HMMA.16816.F32 R68, R104, R70, RZ ;  /* 0x000000466844723c */ /* 0x000fe200000018ff */
[--C-:B------:R-:W-:Y:S01]  /*59e0*/  FFMA.FTZ R49, R61, c[0x0][0x23c], -R50.reuse ;  /* 0x00008f003d317a23 */ /* 0x100fe20000010832 */
[----:B------:R-:W3:Y:S01]  /*59f0*/  MUFU.EX2 R45, R45 ;  /* 0x0000002d002d7308 */ /* 0x000ee20000000800 */
[----:B--2---:R-:W-:Y:S01]  /*5a00*/  F2FP.PACK_AB R8, R51, R60 ;  /* 0x0000003c3308723e */ /* 0x004fe200000000ff */
[----:B------:R-:W-:-:S02]  /*5a10*/  FFMA.FTZ R47, R47, c[0x0][0x23c], -R50 ;  /* 0x00008f002f2f7a23 */ /* 0x000fc40000010832 */
[----:B------:R-:W-:Y:S02]  /*5a20*/  FFMA.FTZ R61, R27, c[0x0][0x23c], -R53 ;  /* 0x00008f001b3d7a23 */ /* 0x000fe40000010835 */
[----:B------:R-:W-:Y:S01]  /*5a30*/  HMMA.16816.F32 R88, R104, R92, RZ ;  /* 0x0000005c6858723c */ /* 0x000fe200000018ff */
[--C-:B------:R-:W-:Y:S01]  /*5a40*/  FFMA.FTZ R48, R48, c[0x0][0x23c], -R50.reuse ;  /* 0x00008f0030307a23 */ /* 0x100fe20000010832 */
[----:B------:R-:W-:Y:S01]  /*5a50*/  MUFU.EX2 R117, R117 ;  /* 0x0000007500757308 */ /* 0x000fe20000000800 */
[--C-:B------:R-:W-:Y:S02]  /*5a60*/  FFMA.FTZ R59, R59, c[0x0][0x23c], -R50.reuse ;  /* 0x00008f003b3b7a23 */ /* 0x100fe40000010832 */
[----:B------:R-:W-:-:S03]  /*5a70*/  FFMA.FTZ R57, R57, c[0x0][0x23c], -R50 ;  /* 0x00008f0039397a23 */ /* 0x000fc60000010832 */
[----:B------:R-:W-:Y:S02]  /*5a80*/  HMMA.16816.F32 R92, R104, R94, RZ ;  /* 0x0000005e685c723c */ /* 0x000fe400000018ff */
[----:B------:R-:W2:Y:S01]  /*5a90*/  MUFU.EX2 R54, R54 ;  /* 0x0000003600367308 */ /* 0x000ea20000000800 */
[----:B---3--:R-:W-:-:S05]  /*5aa0*/  F2FP.PACK_AB R10, R45, R52 ;  /* 0x000000342d0a723e */ /* 0x008fca00000000ff */
[C---:B------:R-:W-:Y:S02]  /*5ab0*/  HMMA.16816.F32 R80, R104.reuse, R84, RZ ;  /* 0x000000546850723c */ /* 0x040fe400000018ff */
[----:B------:R-:W-:Y:S06]  /*5ac0*/  MUFU.EX2 R65, R65 ;  /* 0x0000004100417308 */ /* 0x000fec0000000800 */
[----:B------:R-:W-:Y:S02]  /*5ad0*/  HMMA.16816.F32 R84, R104, R86, RZ ;  /* 0x000000566854723c */ /* 0x000fe400000018ff */
[----:B------:R-:W3:Y:S01]  /*5ae0*/  MUFU.EX2 R46, R46 ;  /* 0x0000002e002e7308 */ /* 0x000ee20000000800 */
[----:B--2---:R-:W-:-:S05]  /*5af0*/  F2FP.PACK_AB R9, R54, R117 ;  /* 0x000000753609723e */ /* 0x004fca00000000ff */
[C---:B------:R-:W-:Y:S02]  /*5b00*/  HMMA.16816.F32 R96, R104.reuse, R108, RZ ;  /* 0x0000006c6860723c */ /* 0x040fe400000018ff */
[----:B------:R-:W-:Y:S06]  /*5b10*/  MUFU.EX2 R43, R43 ;  /* 0x0000002b002b7308 */ /* 0x000fec0000000800 */
[C---:B------:R-:W-:Y:S01]  /*5b20*/  HMMA.16816.F32 R108, R104.reuse, R110, RZ ;  /* 0x0000006e686c723c */ /* 0x040fe200000018ff */
[----:B---3--:R-:W-:Y:S01]  /*5b30*/  F2FP.PACK_AB R11, R46, R65 ;  /* 0x000000412e0b723e */ /* 0x008fe200000000ff */
[----:B------:R-:W2:Y:S06]  /*5b40*/  MUFU.EX2 R42, R42 ;  /* 0x0000002a002a7308 */ /* 0x000eac0000000800 */
[----:B-1----:R-:W-:Y:S02]  /*5b50*/  HMMA.16816.F32 R72, R104, R76, RZ ;  /* 0x0000004c6848723c */ /* 0x002fe400000018ff */
[----:B------:R-:W-:Y:S06]  /*5b60*/  MUFU.EX2 R41, R41 ;  /* 0x0000002900297308 */ /* 0x000fec0000000800 */
[C---:B------:R-:W-:Y:S02]  /*5b70*/  HMMA.16816.F32 R112, R8.reuse, R12, R112 ;  /* 0x0000000c0870723c */ /* 0x040fe40000001870 */
[----:B------:R-:W1:Y:S06]  /*5b80*/  MUFU.EX2 R38, R38 ;  /* 0x0000002600267308 */ /* 0x000e6c0000000800 */
[C---:B------:R-:W-:Y:S01]  /*5b90*/  HMMA.16816.F32 R68, R8.reuse, R14, R68 ;  /* 0x0000000e0844723c */ /* 0x040fe20000001844 */
[----:B------:R-:W3:Y:S01]  /*5ba0*/  LDSM.16.MT88.4 R12, [R168+0xb400] ;  /* 0x00b40000a80c783b */ /* 0x000ee20000004200 */
[----:B------:R-:W-:Y:S06]  /*5bb0*/  MUFU.EX2 R44, R44 ;  /* 0x0000002c002c7308 */ /* 0x000fec0000000800 */
[C---:B------:R-:W-:Y:S02]  /*5bc0*/  HMMA.16816.F32 R80, R8.reuse, R16, R80 ;  /* 0x000000100850723c */ /* 0x040fe40000001850 */
[----:B------:R-:W4:Y:S06]  /*5bd0*/  MUFU.EX2 R39, R39 ;  /* 0x0000002700277308 */ /* 0x000f2c0000000800 */
[----:B------:R-:W-:Y:S01]  /*5be0*/  HMMA.16816.F32 R84, R8, R18, R84 ;  /* 0x000000120854723c */ /* 0x000fe20000001854 */
[----:B------:R-:W5:Y:S01]  /*5bf0*/  LDSM.16.MT88.4 R16, [R168+0xd000] ;  /* 0x00d00000a810783b */ /* 0x000f620000004200 */
[----:B------:R-:W-:Y:S06]  /*5c00*/  MUFU.EX2 R40, R40 ;  /* 0x0000002800287308 */ /* 0x000fec0000000800 */
[----:B------:R-:W-:Y:S02]  /*5c10*/  HMMA.16816.F32 R76, R104, R78, RZ ;  /* 0x0000004e684c723c */ /* 0x000fe400000018ff */
[----:B------:R-:W1:Y:S06]  /*5c20*/  MUFU.EX2 R37, R37 ;  /* 0x0000002500257308 */ /* 0x000e6c0000000800 */
[C---:B------:R-:W-:Y:S02]  /*5c30*/  HMMA.16816.F32 R72, R8.reuse, R32, R72 ;  /* 0x000000200848723c */ /* 0x040fe40000001848 */
[----:B------:R-:W-:Y:S05]  /*5c40*/  MUFU.EX2 R4, R4 ;  /* 0x0000000400047308 */ /* 0x000fea0000000800 */
[--C-:B------:R-:W-:Y:S01]  /*5c50*/  FFMA.FTZ R33, R138, c[0x0][0x23c], -R53.reuse ;  /* 0x00008f008a217a23 */ /* 0x100fe20000010835 */
[----:B---3--:R-:W-:Y:S01]  /*5c60*/  HMMA.16816.F32 R88, R8, R12, R88 ;  /* 0x0000000c0858723c */ /* 0x008fe20000001858 */
[----:B------:R-:W-:Y:S01]  /*5c70*/  FFMA.FTZ R32, R145, c[0x0][0x23c], -R50 ;  /* 0x00008f0091207a23 */ /* 0x000fe20000010832 */
[----:B------:R-:W-:Y:S01]  /*5c80*/  MUFU.EX2 R3, R3 ;  /* 0x0000000300037308 */ /* 0x000fe20000000800 */
[----:B------:R-:W-:-:S02]  /*5c90*/  FFMA.FTZ R145, R126, c[0x0][0x23c], -R53 ;  /* 0x00008f007e917a23 */ /* 0x000fc40000010835 */
[----:B------:R-:W-:-:S03]  /*5ca0*/  FFMA.FTZ R126, R20, c[0x0][0x23c], -R53 ;  /* 0x00008f00147e7a23 */ /* 0x000fc60000010835 */
[----:B------:R-:W-:Y:S01]  /*5cb0*/  HMMA.16816.F32 R92, R8, R14, R92 ;  /* 0x0000000e085c723c */ /* 0x000fe2000000185c */
[----:B------:R-:W3:Y:S01]  /*5cc0*/  LDSM.16.MT88.4 R12, [R170+0xd400] ;  /* 0x00d40000aa0c783b */ /* 0x000ee20000004200 */
[----:B------:R-:W-:Y:S06]  /*5cd0*/  MUFU.EX2 R33, R33 ;  /* 0x0000002100217308 */ /* 0x000fec0000000800 */
[C---:B-----5:R-:W-:Y:S02]  /*5ce0*/  HMMA.16816.F32 R100, R104.reuse, R16, RZ ;  /* 0x000000106864723c */ /* 0x060fe400000018ff */
[----:B------:R-:W-:Y:S06]  /*5cf0*/  MUFU.EX2 R32, R32 ;  /* 0x0000002000207308 */ /* 0x000fec0000000800 */
[----:B------:R-:W-:Y:S01]  /*5d00*/  HMMA.16816.F32 R104, R104, R18, RZ ;  /* 0x000000126868723c */ /* 0x000fe200000018ff */
[----:B------:R-:W-:Y:S01]  /*5d10*/  LDSM.16.MT88.4 R16, [R168+0xa400] ;  /* 0x00a40000a810783b */ /* 0x000fe20000004200 */
[----:B------:R-:W-:Y:S06]  /*5d20*/  MUFU.EX2 R147, R147 ;  /* 0x0000009300937308 */ /* 0x000fec0000000800 */
[----:B------:R-:W-:Y:S02]  /*5d30*/  HMMA.16816.F32 R76, R8, R34, R76 ;  /* 0x00000022084c723c */ /* 0x000fe4000000184c */
[----:B------:R-:W-:Y:S05]  /*5d40*/  MUFU.EX2 R120, R120 ;  /* 0x0000007800787308 */ /* 0x000fea0000000800 */
[----:B------:R-:W-:-:S02]  /*5d50*/  FFMA.FTZ R35, R36, c[0x0][0x23c], -R53 ;  /* 0x00008f0024237a23 */ /* 0x000fc40000010835 */
[--C-:B------:R-:W-:Y:S01]  /*5d60*/  FFMA.FTZ R36, R5, c[0x0][0x23c], -R50.reuse ;  /* 0x00008f0005247a23 */ /* 0x100fe20000010832 */
[----:B------:R-:W-:Y:S01]  /*5d70*/  MUFU.EX2 R145, R145 ;  /* 0x0000009100917308 */ /* 0x000fe20000000800 */
[--C-:B------:R-:W-:Y:S02]  /*5d80*/  FFMA.FTZ R34, R136, c[0x0][0x23c], -R53.reuse ;  /* 0x00008f0088227a23 */ /* 0x100fe40000010835 */
[--C-:B------:R-:W-:Y:S02]  /*5d90*/  FFMA.FTZ R5, R149, c[0x0][0x23c], -R50.reuse ;  /* 0x00008f0095057a23 */ /* 0x100fe40000010832 */
[----:B------:R-:W-:Y:S01]  /*5da0*/  FFMA.FTZ R136, R118, c[0x0][0x23c], -R53 ;  /* 0x00008f0076887a23 */ /* 0x000fe20000010835 */
[----:B---3--:R-:W-:Y:S02]  /*5db0*/  HMMA.16816.F32 R96, R8, R12, R96 ;  /* 0x0000000c0860723c */ /* 0x008fe40000001860 */
[----:B------:R-:W-:Y:S01]  /*5dc0*/  MUFU.EX2 R35, R35 ;  /* 0x0000002300237308 */ /* 0x000fe20000000800 */
[----:B------:R-:W-:-:S02]  /*5dd0*/  FFMA.FTZ R149, R139, c[0x0][0x23c], -R50 ;  /* 0x00008f008b957a23 */ /* 0x000fc40000010832 */
[--C-:B------:R-:W-:Y:S02]  /*5de0*/  FFMA.FTZ R139, R141, c[0x0][0x23c], -R50.reuse ;  /* 0x00008f008d8b7a23 */ /* 0x100fe40000010832 */
[--C-:B------:R-:W-:Y:S01]  /*5df0*/  FFMA.FTZ R118, R151, c[0x0][0x23c], -R50.reuse ;  /* 0x00008f0097767a23 */ /* 0x100fe20000010832 */
[----:B------:R-:W-:Y:S01]  /*5e00*/  HMMA.16816.F32 R108, R8, R14, R108 ;  /* 0x0000000e086c723c */ /* 0x000fe2000000186c */
[----:B------:R-:W3:Y:S01]  /*5e10*/  LDSM.16.MT88.4 R12, [R168+0xd400] ;  /* 0x00d40000a80c783b */ /* 0x000ee20000004200 */
[----:B------:R-:W5:Y:S01]  /*5e20*/  MUFU.EX2 R34, R34 ;  /* 0x0000002200227308 */ /* 0x000f620000000800 */
[----:B------:R-:W-:Y:S02]  /*5e30*/  FFMA.FTZ R141, R58, c[0x0][0x23c], -R53 ;  /* 0x00008f003a8d7a23 */ /* 0x000fe40000010835 */
[--C-:B------:R-:W-:Y:S02]  /*5e40*/  FFMA.FTZ R151, R21, c[0x0][0x23c], -R50.reuse ;  /* 0x00008f0015977a23 */ /* 0x100fe40000010832 */
[----:B------:R-:W-:-:S02]  /*5e50*/  FFMA.FTZ R58, R23, c[0x0][0x23c], -R50 ;  /* 0x00008f00173a7a23 */ /* 0x000fc40000010832 */
[----:B------:R-:W-:Y:S01]  /*5e60*/  LDSM.16.MT88.4 R20, [R170+0xa400] ;  /* 0x00a40000aa14783b */ /* 0x000fe20000004200 */
[----:B------:R-:W-:Y:S08]  /*5e70*/  MUFU.EX2 R36, R36 ;  /* 0x0000002400247308 */ /* 0x000ff00000000800 */
[----:B------:R-:W1:Y:S08]  /*5e80*/  MUFU.EX2 R5, R5 ;  /* 0x0000000500057308 */ /* 0x000e700000000800 */
[----:B------:R-:W1:Y:S08]  /*5e90*/  MUFU.EX2 R136, R136 ;  /* 0x0000008800887308 */ /* 0x000e700000000800 */
[----:B------:R-:W-:Y:S01]  /*5ea0*/  MUFU.EX2 R149, R149 ;  /* 0x0000009500957308 */ /* 0x000fe20000000800 */
[C---:B---3--:R-:W-:Y:S07]  /*5eb0*/  HMMA.16816.F32 R100, R8.reuse, R12, R100 ;  /* 0x0000000c0864723c */ /* 0x048fee0000001864 */
[----:B------:R-:W3:Y:S01]  /*5ec0*/  MUFU.EX2 R122, R122 ;  /* 0x0000007a007a7308 */ /* 0x000ee20000000800 */
[----:B------:R-:W-:Y:S01]  /*5ed0*/  HMMA.16816.F32 R104, R8, R14, R104 ;  /* 0x0000000e0868723c */ /* 0x000fe20000001868 */
[----:B------:R-:W3:Y:S06]  /*5ee0*/  LDSM.16.MT88.4 R12, [R170+0x9800] ;  /* 0x00980000aa0c783b */ /* 0x000eec0000004200 */
[----:B------:R-:W-:Y:S01]  /*5ef0*/  MUFU.EX2 R139, R139 ;  /* 0x0000008b008b7308 */ /* 0x000fe20000000800 */
[----:B--2---:R-:W-:-:S02]  /*5f00*/  F2FP.PACK_AB R8, R42, R43 ;  /* 0x0000002b2a08723e */ /* 0x004fc400000000ff */
[----:B-1----:R-:W-:-:S05]  /*5f10*/  F2FP.PACK_AB R10, R38, R41 ;  /* 0x00000029260a723e */ /* 0x002fca00000000ff */
[----:B------:R-:W1:Y:S01]  /*5f20*/  MUFU.EX2 R118, R118 ;  /* 0x0000007600767308 */ /* 0x000e620000000800 */
[----:B----4-:R-:W-:Y:S02]  /*5f30*/  F2FP.PACK_AB R9, R39, R44 ;  /* 0x0000002c2709723e */ /* 0x010fe400000000ff */
[----:B------:R-:W-:-:S05]  /*5f40*/  F2FP.PACK_AB R11, R37, R40 ;  /* 0x00000028250b723e */ /* 0x000fca00000000ff */
[----:B------:R-:W-:Y:S08]  /*5f50*/  MUFU.EX2 R126, R126 ;  /* 0x0000007e007e7308 */ /* 0x000ff00000000800 */
[----:B------:R-:W-:Y:S08]  /*5f60*/  MUFU.EX2 R143, R143 ;  /* 0x0000008f008f7308 */ /* 0x000ff00000000800 */
[----:B------:R-:W-:Y:S01]  /*5f70*/  MUFU.EX2 R56, R56 ;  /* 0x0000003800387308 */ /* 0x000fe20000000800 */
[C---:B---3--:R-:W-:Y:S07]  /*5f80*/  HMMA.16816.F32 R112, R8.reuse, R12, R112 ;  /* 0x0000000c0870723c */ /* 0x048fee0000001870 */
[----:B------:R-:W2:Y:S01]  /*5f90*/  MUFU.EX2 R141, R141 ;  /* 0x0000008d008d7308 */ /* 0x000ea20000000800 */
[C---:B------:R-:W-:Y:S01]  /*5fa0*/  HMMA.16816.F32 R68, R8.reuse, R14, R68 ;  /* 0x0000000e0844723c */ /* 0x040fe20000001844 */
[----:B------:R-:W3:Y:S06]  /*5fb0*/  LDSM.16.MT88.4 R12, [R168+0x9800] ;  /* 0x00980000a80c783b */ /* 0x000eec0000004200 */
[----:B------:R-:W-:Y:S08]  /*5fc0*/  MUFU.EX2 R151, R151 ;  /* 0x0000009700977308 */ /* 0x000ff00000000800 */
[----:B------:R-:W4:Y:S08]  /*5fd0*/  MUFU.EX2 R58, R58 ;  /* 0x0000003a003a7308 */ /* 0x000f300000000800 */
[----:B------:R-:W-:Y:S08]  /*5fe0*/  MUFU.EX2 R119, R119 ;  /* 0x0000007700777308 */ /* 0x000ff00000000800 */
[----:B------:R-:W1:Y:S08]  /*5ff0*/  MUFU.EX2 R66, R66 ;  /* 0x0000004200427308 */ /* 0x000e700000000800 */
[----:B------:R-:W-:Y:S01]  /*6000*/  MUFU.EX2 R62, R62 ;  /* 0x0000003e003e7308 */ /* 0x000fe20000000800 */
[C---:B---3--:R-:W-:Y:S07]  /*6010*/  HMMA.16816.F32 R72, R8.reuse, R12, R72 ;  /* 0x0000000c0848723c */ /* 0x048fee0000001848 */
[----:B------:R-:W-:Y:S01]  /*6020*/  MUFU.EX2 R67, R67 ;  /* 0x0000004300437308 */ /* 0x000fe20000000800 */
[C---:B------:R-:W-:Y:S01]  /*6030*/  HMMA.16816.F32 R76, R8.reuse, R14, R76 ;  /* 0x0000000e084c723c */ /* 0x040fe2000000184c */
[----:B------:R-:W3:Y:S06]  /*6040*/  LDSM.16.MT88.4 R12, [R170+0xb800] ;  /* 0x00b80000aa0c783b */ /* 0x000eec0000004200 */
[----:B------:R-:W-:Y:S08]  /*6050*/  MUFU.EX2 R116, R116 ;  /* 0x0000007400747308 */ /* 0x000ff00000000800 */
[----:B------:R-:W-:Y:S08]  /*6060*/  MUFU.EX2 R49, R49 ;  /* 0x0000003100317308 */ /* 0x000ff00000000800 */
[----:B------:R-:W-:Y:S08]  /*6070*/  MUFU.EX2 R47, R47 ;  /* 0x0000002f002f7308 */ /* 0x000ff00000000800 */
[----:B------:R-:W-:Y:S01]  /*6080*/  MUFU.EX2 R57, R57 ;  /* 0x0000003900397308 */ /* 0x000fe20000000800 */
[C---:B---3--:R-:W-:Y:S08]  /*6090*/  HMMA.16816.F32 R80, R8.reuse, R12, R80 ;  /* 0x0000000c0850723c */ /* 0x048ff00000001850 */
[C---:B------:R-:W-:Y:S01]  /*60a0*/  HMMA.16816.F32 R84, R8.reuse, R14, R84 ;  /* 0x0000000e0854723c */ /* 0x040fe20000001854 */
[----:B------:R-:W3:Y:S07]  /*60b0*/  LDSM.16.MT88.4 R12, [R168+0xb800] ;  /* 0x00b80000a80c783b */ /* 0x000eee0000004200 */
[C---:B---3--:R-:W-:Y:S08]  /*60c0*/  HMMA.16816.F32 R88, R8.reuse, R12, R88 ;  /* 0x0000000c0858723c */ /* 0x048ff00000001858 */
[C---:B------:R-:W-:Y:S01]  /*60d0*/  HMMA.16816.F32 R92, R8.reuse, R14, R92 ;  /* 0x0000000e085c723c */ /* 0x040fe2000000185c */
[----:B------:R-:W3:Y:S07]  /*60e0*/  LDSM.16.MT88.4 R12, [R170+0xd800] ;  /* 0x00d80000aa0c783b */ /* 0x000eee0000004200 */
[C---:B---3--:R-:W-:Y:S08]  /*60f0*/  HMMA.16816.F32 R96, R8.reuse, R12, R96 ;  /* 0x0000000c0860723c */ /* 0x048ff00000001860 */
[C---:B------:R-:W-:Y:S01]  /*6100*/  HMMA.16816.F32 R108, R8.reuse, R14, R108 ;  /* 0x0000000e086c723c */ /* 0x040fe2000000186c */
[----:B------:R-:W3:Y:S07]  /*6110*/  LDSM.16.MT88.4 R12, [R168+0xd800] ;  /* 0x00d80000a80c783b */ /* 0x000eee0000004200 */
[C---:B---3--:R-:W-:Y:S08]  /*6120*/  HMMA.16816.F32 R100, R8.reuse, R12, R100 ;  /* 0x0000000c0864723c */ /* 0x048ff00000001864 */
[----:B------:R-:W-:Y:S01]  /*6130*/  HMMA.16816.F32 R104, R8, R14, R104 ;  /* 0x0000000e0868723c */ /* 0x000fe20000001868 */
[----:B------:R-:W3:Y:S06]  /*6140*/  LDSM.16.MT88.4 R12, [R170+0x9c00] ;  /* 0x009c0000aa0c783b */ /* 0x000eec0000004200 */
[----:B-----5:R-:W-:-:S02]  /*6150*/  F2FP.PACK_AB R8, R34, R35 ;  /* 0x000000232208723e */ /* 0x020fc400000000ff */
[----:B------:R-:W-:Y:S02]  /*6160*/  F2FP.PACK_AB R10, R4, R33 ;  /* 0x00000021040a723e */ /* 0x000fe400000000ff */
[----:B------:R-:W-:Y:S02]  /*6170*/  F2FP.PACK_AB R9, R5, R36 ;  /* 0x000000240509723e */ /* 0x000fe400000000ff */
[----:B------:R-:W-:-:S07]  /*6180*/  F2FP.PACK_AB R11, R3, R32 ;  /* 0x00000020030b723e */ /* 0x000fce00000000ff */
        /* <DEDUP_REMOVED lines=18> */
[----:B------:R-:W-:-:S02]  /*62b0*/  F2FP.PACK_AB R8, R147, R136 ;  /* 0x000000889308723e */ /* 0x000fc400000000ff */
[----:B------:R-:W-:Y:S02]  /*62c0*/  F2FP.PACK_AB R10, R145, R120 ;  /* 0x00000078910a723e */ /* 0x000fe400000000ff */
[----:B------:R-:W-:Y:S02]  /*62d0*/  F2FP.PACK_AB R9, R122, R149 ;  /* 0x000000957a09723e */ /* 0x000fe400000000ff */
[----:B-1----:R-:W-:-:S07]  /*62e0*/  F2FP.PACK_AB R11, R118, R139 ;  /* 0x0000008b760b723e */ /* 0x002fce00000000ff */
[C---:B---3--:R-:W-:Y:S08]  /*62f0*/  HMMA.16816.F32 R112, R8.reuse, R12, R112 ;  /* 0x0000000c0870723c */ /* 0x048ff00000001870 */
[C---:B------:R-:W-:Y:S01]  /*6300*/  HMMA.16816.F32 R68, R8.reuse, R14, R68 ;  /* 0x0000000e0844723c */ /* 0x040fe20000001844 */
[----:B------:R-:W1:Y:S07]  /*6310*/  LDSM.16.MT88.4 R12, [R168+0xa000] ;  /* 0x00a00000a80c783b */ /* 0x000e6e0000004200 */
[C---:B-1----:R-:W-:Y:S08]  /*6320*/  HMMA.16816.F32 R72, R8.reuse, R12, R72 ;  /* 0x0000000c0848723c */ /* 0x042ff00000001848 */
        /* <DEDUP_REMOVED lines=12> */
[----:B------:R-:W-:Y:S01]  /*63f0*/  HMMA.16816.F32 R104, R8, R14, R104 ;  /* 0x0000000e0868723c */ /* 0x000fe20000001868 */
[----:B------:R-:W1:Y:S06]  /*6400*/  LDSM.16.MT88.4 R12, [R170+0xc400] ;  /* 0x00c40000aa0c783b */ /* 0x000e6c0000004200 */
[----:B------:R-:W-:Y:S01]  /*6410*/  FADD.FTZ R8, R64, R127 ;  /* 0x0000007f40087221 */ /* 0x000fe20000010000 */
[----:B--2---:R-:W-:Y:S01]  /*6420*/  F2FP.PACK_AB R10, R141, R56 ;  /* 0x000000388d0a723e */ /* 0x004fe200000000ff */
[----:B------:R-:W-:Y:S01]  /*6430*/  FADD.FTZ R64, R60, R121 ;  /* 0x000000793c407221 */ /* 0x000fe20000010000 */
[----:B----4-:R-:W-:Y:S01]  /*6440*/  F2FP.PACK_AB R9, R58, R151 ;  /* 0x000000973a09723e */ /* 0x010fe200000000ff */
[----:B------:R-:W-:Y:S01]  /*6450*/  FADD.FTZ R121, R117, R8 ;  /* 0x0000000875797221 */ /* 0x000fe20000010000 */
[----:B------:R-:W-:Y:S01]  /*6460*/  F2FP.PACK_AB R8, R143, R126 ;  /* 0x0000007e8f08723e */ /* 0x000fe200000000ff */
[--C-:B------:R-:W-:Y:S01]  /*6470*/  FFMA.FTZ R117, R28, c[0x0][0x23c], -R53.reuse ;  /* 0x00008f001c757a23 */ /* 0x100fe20000010835 */
[----:B------:R-:W-:Y:S01]  /*6480*/  F2FP.PACK_AB R11, R66, R119 ;  /* 0x00000077420b723e */ /* 0x000fe200000000ff */
[----:B------:R-:W-:-:S02]  /*6490*/  FFMA.FTZ R60, R30, c[0x0][0x23c], -R53 ;  /* 0x00008f001e3c7a23 */ /* 0x000fc40000010835 */
[----:B------:R-:W-:Y:S02]  /*64a0*/  FADD.FTZ R51, R51, R64 ;  /* 0x0000004033337221 */ /* 0x000fe40000010000 */
[----:B------:R-:W2:Y:S02]  /*64b0*/  MUFU.EX2 R117, R117 ;  /* 0x0000007500757308 */ /* 0x000ea40000000800 */
[----:B------:R-:W-:Y:S01]  /*64c0*/  HMMA.16816.F32 R72, R8, R16, R72 ;  /* 0x000000100848723c */ /* 0x000fe20000001848 */
[----:B------:R-:W-:-:S04]  /*64d0*/  FADD.FTZ R52, R52, R51 ;  /* 0x0000003334347221 */ /* 0x000fc80000010000 */
[----:B------:R-:W-:Y:S01]  /*64e0*/  FADD.FTZ R52, R45, R52 ;  /* 0x000000342d347221 */ /* 0x000fe20000010000 */
[----:B------:R-:W3:Y:S02]  /*64f0*/  MUFU.EX2 R60, R60 ;  /* 0x0000003c003c7308 */ /* 0x000ee40000000800 */
[----:B------:R-:W-:Y:S01]  /*6500*/  HMMA.16816.F32 R76, R8, R18, R76 ;  /* 0x00000012084c723c */ /* 0x000fe2000000184c */
[----:B------:R-:W4:Y:S01]  /*6510*/  LDSM.16.MT88.4 R16, [R168+0xe400] ;  /* 0x00e40000a810783b */ /* 0x000f220000004200 */
[----:B------:R-:W-:-:S04]  /*6520*/  FADD.FTZ R43, R43, R52 ;  /* 0x000000342b2b7221 */ /* 0x000fc80000010000 */
[----:B------:R-:W-:Y:S01]  /*6530*/  FADD.FTZ R42, R42, R43 ;  /* 0x0000002b2a2a7221 */ /* 0x000fe20000010000 */
[----:B------:R-:W-:Y:S01]  /*6540*/  MUFU.EX2 R45, R48 ;  /* 0x00000030002d7308 */ /* 0x000fe20000000800 */
[----:B------:R-:W-:Y:S02]  /*6550*/  HMMA.16816.F32 R112, R8, R20, R112 ;  /* 0x000000140870723c */ /* 0x000fe40000001870 */
[----:B------:R-:W-:-:S04]  /*6560*/  FADD.FTZ R41, R41, R42 ;  /* 0x0000002a29297221 */ /* 0x000fc80000010000 */
[----:B------:R-:W-:Y:S02]  /*6570*/  FADD.FTZ R38, R38, R41 ;  /* 0x0000002926267221 */ /* 0x000fe40000010000 */
[----:B-1----:R-:W-:Y:S02]  /*6580*/  HMMA.16816.F32 R80, R8, R12, R80 ;  /* 0x0000000c0850723c */ /* 0x002fe40000001850 */
[----:B------:R-:W-:-:S04]  /*6590*/  FADD.FTZ R35, R35, R38 ;  /* 0x0000002623237221 */ /* 0x000fc80000010000 */
[----:B------:R-:W-:Y:S02]  /*65a0*/  FADD.FTZ R34, R34, R35 ;  /* 0x0000002322227221 */ /* 0x000fe40000010000 */
[----:B------:R-:W-:Y:S01]  /*65b0*/  HMMA.16816.F32 R84, R8, R14, R84 ;  /* 0x0000000e0854723c */ /* 0x000fe20000001854 */
[----:B------:R-:W1:Y:S01]  /*65c0*/  LDSM.16.MT88.4 R12, [R170+0xe400] ;  /* 0x00e40000aa0c783b */ /* 0x000e620000004200 */
[----:B------:R-:W-:-:S04]  /*65d0*/  FADD.FTZ R33, R33, R34 ;  /* 0x0000002221217221 */ /* 0x000fc80000010000 */
[----:B------:R-:W-:Y:S02]  /*65e0*/  FADD.FTZ R33, R4, R33 ;  /* 0x0000002104217221 */ /* 0x000fe40000010000 */
[----:B------:R-:W-:Y:S01]  /*65f0*/  HMMA.16816.F32 R68, R8, R22, R68 ;  /* 0x000000160844723c */ /* 0x000fe20000001844 */
[----:B------:R-:W5:Y:S01]  /*6600*/  LDSM.16.MT88.4 R20, [R168+0xc400] ;  /* 0x00c40000a814783b */ /* 0x000f620000004200 */
[----:B------:R-:W-:-:S04]  /*6610*/  FADD.FTZ R136, R136, R33 ;  /* 0x0000002188887221 */ /* 0x000fc80000010000 */
[----:B------:R-:W-:Y:S02]  /*6620*/  FADD.FTZ R147, R147, R136 ;  /* 0x0000008893937221 */ /* 0x000fe40000010000 */
[----:B----4-:R-:W-:Y:S02]  /*6630*/  HMMA.16816.F32 R100, R8, R16, R100 ;  /* 0x000000100864723c */ /* 0x010fe40000001864 */
[----:B------:R-:W-:-:S04]  /*6640*/  FADD.FTZ R120, R120, R147 ;  /* 0x0000009378787221 */ /* 0x000fc80000010000 */
[----:B------:R-:W-:Y:S02]  /*6650*/  FADD.FTZ R145, R145, R120 ;  /* 0x0000007891917221 */ /* 0x000fe40000010000 */
[----:B------:R-:W-:Y:S01]  /*6660*/  FFMA.FTZ R17, R63, c[0x0][0x23c], -R50 ;  /* 0x00008f003f117a23 */ /* 0x000fe20000010832 */
[----:B------:R-:W-:Y:S01]  /*6670*/  HMMA.16816.F32 R104, R8, R18, R104 ;  /* 0x000000120868723c */ /* 0x000fe20000001868 */
[----:B------:R-:W-:Y:S02]  /*6680*/  FADD.FTZ R16, R54, R121 ;  /* 0x0000007936107221 */ /* 0x000fe40000010000 */
[----:B------:R4:W2:Y:S01]  /*6690*/  MUFU.EX2 R64, R17 ;  /* 0x0000001100407308 */ /* 0x0008a20000000800 */
[--C-:B------:R-:W-:Y:S02]  /*66a0*/  FFMA.FTZ R63, R24, c[0x0][0x23c], -R53.reuse ;  /* 0x00008f00183f7a23 */ /* 0x100fe40000010835 */
[----:B------:R-:W-:Y:S02]  /*66b0*/  FADD.FTZ R51, R65, R16 ;  /* 0x0000001041337221 */ /* 0x000fe40000010000 */
[----:B------:R-:W-:-:S02]  /*66c0*/  FFMA.FTZ R54, R26, c[0x0][0x23c], -R53 ;  /* 0x00008f001a367a23 */ /* 0x000fc40000010835 */
[----:B------:R-:W-:Y:S01]  /*66d0*/  FFMA.FTZ R53, R29, c[0x0][0x23c], -R53 ;  /* 0x00008f001d357a23 */ /* 0x000fe20000010835 */
[----:B------:R-:W-:Y:S01]  /*66e0*/  LDSM.16.MT88.4 R24, [R170+0xc800] ;  /* 0x00c80000aa18783b */ /* 0x000fe20000004200 */
[----:B------:R-:W-:Y:S02]  /*66f0*/  FADD.FTZ R51, R46, R51 ;  /* 0x000000332e337221 */ /* 0x000fe40000010000 */
[----:B------:R-:W-:Y:S01]  /*6700*/  FFMA.FTZ R50, R55, c[0x0][0x23c], -R50 ;  /* 0x00008f0037327a23 */ /* 0x000fe20000010832 */
[----:B------:R-:W-:Y:S01]  /*6710*/  LDSM.16.MT88.4 R28, [R168+0xa800] ;  /* 0x00a80000a81c783b */ /* 0x000fe20000004200 */
[----:B-1----:R-:W-:Y:S01]  /*6720*/  HMMA.16816.F32 R96, R8, R12, R96 ;  /* 0x0000000c0860723c */ /* 0x002fe20000001860 */
[----:B------:R-:W-:Y:S01]  /*6730*/  FADD.FTZ R44, R44, R51 ;  /* 0x000000332c2c7221 */ /* 0x000fe20000010000 */
[----:B------:R-:W-:Y:S01]  /*6740*/  MUFU.EX2 R46, R59 ;  /* 0x0000003b002e7308 */ /* 0x000fe20000000800 */
[----:B----4-:R-:W1:Y:S01]  /*6750*/  LDSM.16.MT88.4 R16, [R168+0xc800] ;  /* 0x00c80000a810783b */ /* 0x010e620000004200 */
[----:B------:R-:W-:-:S02]  /*6760*/  FADD.FTZ R126, R126, R145 ;  /* 0x000000917e7e7221 */ /* 0x000fc40000010000 */
[----:B------:R-:W-:Y:S02]  /*6770*/  FADD.FTZ R39, R39, R44 ;  /* 0x0000002c27277221 */ /* 0x000fe40000010000 */
[C---:B------:R-:W-:Y:S01]  /*6780*/  HMMA.16816.F32 R108, R8.reuse, R14, R108 ;  /* 0x0000000e086c723c */ /* 0x040fe2000000186c */
[----:B------:R-:W4:Y:S01]  /*6790*/  LDSM.16.MT88.4 R12, [R170+0xa800] ;  /* 0x00a80000aa0c783b */ /* 0x000f220000004200 */
[----:B------:R-:W-:Y:S01]  /*67a0*/  FADD.FTZ R40, R40, R39 ;  /* 0x0000002728287221 */ /* 0x000fe20000010000 */
[----:B------:R-:W-:Y:S01]  /*67b0*/  MUFU.EX2 R50, R50 ;  /* 0x0000003200327308 */ /* 0x000fe20000000800 */
[----:B------:R-:W-:Y:S02]  /*67c0*/  FADD.FTZ R143, R143, R126 ;  /* 0x0000007e8f8f7221 */ /* 0x000fe40000010000 */
[----:B------:R-:W-:Y:S02]  /*67d0*/  FADD.FTZ R37, R37, R40 ;  /* 0x0000002825257221 */ /* 0x000fe40000010000 */
[----:B-----5:R-:W-:Y:S01]  /*67e0*/  HMMA.16816.F32 R88, R8, R20, R88 ;  /* 0x000000140858723c */ /* 0x020fe20000001858 */
[----:B------:R-:W-:-:S02]  /*67f0*/  FADD.FTZ R56, R56, R143 ;  /* 0x0000008f38387221 */ /* 0x000fc40000010000 */
[----:B------:R-:W-:Y:S02]  /*6800*/  FADD.FTZ R36, R36, R37 ;  /* 0x0000002524247221 */ /* 0x000fe40000010000 */
[----:B------:R-:W-:Y:S02]  /*6810*/  FADD.FTZ R141, R141, R56 ;  /* 0x000000388d8d7221 */ /* 0x000fe40000010000 */
[----:B------:R-:W-:Y:S01]  /*6820*/  FADD.FTZ R5, R5, R36 ;  /* 0x0000002405057221 */ /* 0x000fe20000010000 */
[----:B------:R-:W-:Y:S01]  /*6830*/  HMMA.16816.F32 R92, R8, R22, R92 ;  /* 0x00000016085c723c */ /* 0x000fe2000000185c */
[----:B------:R-:W-:Y:S02]  /*6840*/  LDSM.16.MT88.4 R20, [R168+0xe800] ;  /* 0x00e80000a814783b */ /* 0x000fe40000004200 */
[----:B------:R-:W-:-:S04]  /*6850*/  FADD.FTZ R32, R32, R5 ;  /* 0x0000000520207221 */ /* 0x000fc80000010000 */
[----:B--2---:R-:W-:Y:S01]  /*6860*/  F2FP.PACK_AB R8, R117, R62 ;  /* 0x0000003e7508723e */ /* 0x004fe200000000ff */
[----:B------:R-:W-:Y:S01]  /*6870*/  FADD.FTZ R32, R3, R32 ;  /* 0x0000002003207221 */ /* 0x000fe20000010000 */
[----:B---3--:R-:W-:Y:S01]  /*6880*/  F2FP.PACK_AB R10, R67, R60 ;  /* 0x0000003c430a723e */ /* 0x008fe200000000ff */
[----:B------:R-:W-:Y:S01]  /*6890*/  FADD.FTZ R62, R62, R141 ;  /* 0x0000008d3e3e7221 */ /* 0x000fe20000010000 */
[----:B------:R-:W-:Y:S01]  /*68a0*/  F2FP.PACK_AB R9, R49, R116 ;  /* 0x000000743109723e */ /* 0x000fe200000000ff */
[----:B------:R-:W-:Y:S01]  /*68b0*/  FADD.FTZ R149, R149, R32 ;  /* 0x0000002095957221 */ /* 0x000fe20000010000 */
[----:B------:R-:W-:Y:S01]  /*68c0*/  F2FP.PACK_AB R11, R47, R64 ;  /* 0x000000402f0b723e */ /* 0x000fe200000000ff */
[----:B------:R-:W-:Y:S02]  /*68d0*/  FADD.FTZ R117, R117, R62 ;  /* 0x0000003e75757221 */ /* 0x000fe40000010000 */
[----:B------:R-:W-:Y:S02]  /*68e0*/  FADD.FTZ R122, R122, R149 ;  /* 0x000000957a7a7221 */ /* 0x000fe40000010000 */
[----:B------:R-:W-:-:S02]  /*68f0*/  FADD.FTZ R60, R60, R117 ;  /* 0x000000753c3c7221 */ /* 0x000fc40000010000 */
[----:B-1----:R-:W-:Y:S01]  /*6900*/  HMMA.16816.F32 R88, R8, R16, R88 ;  /* 0x000000100858723c */ /* 0x002fe20000001858 */
[----:B------:R-:W-:Y:S02]  /*6910*/  FADD.FTZ R139, R139, R122 ;  /* 0x0000007a8b8b7221 */ /* 0x000fe40000010000 */
[----:B------:R-:W-:Y:S02]  /*6920*/  FADD.FTZ R67, R67, R60 ;  /* 0x0000003c43437221 */ /* 0x000fe40000010000 */
[----:B------:R-:W-:-:S03]  /*6930*/  FADD.FTZ R118, R118, R139 ;  /* 0x0000008b76767221 */ /* 0x000fc60000010000 */
[----:B----4-:R-:W-:Y:S01]  /*6940*/  HMMA.16816.F32 R112, R8, R12, R112 ;  /* 0x0000000c0870723c */ /* 0x010fe20000001870 */
[----:B------:R-:W-:-:S04]  /*6950*/  FADD.FTZ R151, R151, R118 ;  /* 0x0000007697977221 */ /* 0x000fc80000010000 */
[----:B------:R-:W-:-:S03]  /*6960*/  FADD.FTZ R58, R58, R151 ;  /* 0x000000973a3a7221 */ /* 0x000fc60000010000 */
[----:B------:R-:W-:Y:S01]  /*6970*/  HMMA.16816.F32 R68, R8, R14, R68 ;  /* 0x0000000e0844723c */ /* 0x000fe20000001844 */
[----:B------:R-:W1:Y:S01]  /*6980*/  LDSM.16.MT88.4 R12, [R170+0xe800] ;  /* 0x00e80000aa0c783b */ /* 0x000e620000004200 */
[----:B------:R-:W-:-:S04]  /*6990*/  FADD.FTZ R119, R119, R58 ;  /* 0x0000003a77777221 */ /* 0x000fc80000010000 */
[----:B------:R-:W-:Y:S02]  /*69a0*/  FADD.FTZ R119, R66, R119 ;  /* 0x0000007742777221 */ /* 0x000fe40000010000 */
[----:B------:R-:W-:Y:S01]  /*69b0*/  HMMA.16816.F32 R92, R8, R18, R92 ;  /* 0x00000012085c723c */ /* 0x000fe2000000185c */
[----:B------:R-:W2:Y:S01]  /*69c0*/  LDSM.16.MT88.4 R16, [R168+0xac00] ;  /* 0x00ac0000a810783b */ /* 0x000ea20000004200 */
[----:B------:R-:W-:-:S04]  /*69d0*/  FADD.FTZ R116, R116, R119 ;  /* 0x0000007774747221 */ /* 0x000fc80000010000 */
[----:B------:R-:W-:Y:S02]  /*69e0*/  FADD.FTZ R49, R49, R116 ;  /* 0x0000007431317221 */ /* 0x000fe40000010000 */
[----:B------:R-:W-:Y:S01]  /*69f0*/  HMMA.16816.F32 R72, R8, R28, R72 ;  /* 0x0000001c0848723c */ /* 0x000fe20000001848 */
[----:B------:R-:W-:Y:S01]  /*6a00*/  MUFU.EX2 R28, R63 ;  /* 0x0000003f001c7308 */ /* 0x000fe20000000800 */
[----:B------:R-:W-:-:S04]  /*6a10*/  FADD.FTZ R64, R64, R49 ;  /* 0x0000003140407221 */ /* 0x000fc80000010000 */
[----:B------:R-:W-:Y:S02]  /*6a20*/  FADD.FTZ R64, R47, R64 ;  /* 0x000000402f407221 */ /* 0x000fe40000010000 */
[C---:B------:R-:W-:Y:S01]  /*6a30*/  HMMA.16816.F32 R76, R8.reuse, R30, R76 ;  /* 0x0000001e084c723c */ /* 0x040fe2000000184c */
[----:B------:R-:W3:Y:S07]  /*6a40*/  MUFU.EX2 R31, R61 ;  /* 0x0000003d001f7308 */ /* 0x000eee0000000800 */
[C---:B------:R-:W-:Y:S01]  /*6a50*/  HMMA.16816.F32 R80, R8.reuse, R24, R80 ;  /* 0x000000180850723c */ /* 0x040fe20000001850 */
[----:B------:R-:W-:Y:S07]  /*6a60*/  MUFU.EX2 R29, R54 ;  /* 0x00000036001d7308 */ /* 0x000fee0000000800 */
[C---:B------:R-:W-:Y:S01]  /*6a70*/  HMMA.16816.F32 R84, R8.reuse, R26, R84 ;  /* 0x0000001a0854723c */ /* 0x040fe20000001854 */
[----:B------:R-:W4:Y:S01]  /*6a80*/  MUFU.EX2 R30, R53 ;  /* 0x00000035001e7308 */ /* 0x000f220000000800 */
[----:B------:R-:W-:Y:S06]  /*6a90*/  LDSM.16.MT88.4 R24, [R170+0xac00] ;  /* 0x00ac0000aa18783b */ /* 0x000fec0000004200 */
[C---:B-1----:R-:W-:Y:S08]  /*6aa0*/  HMMA.16816.F32 R96, R8.reuse, R12, R96 ;  /* 0x0000000c0860723c */ /* 0x042ff00000001860 */
[C---:B------:R-:W-:Y:S01]  /*6ab0*/  HMMA.16816.F32 R108, R8.reuse, R14, R108 ;  /* 0x0000000e086c723c */ /* 0x040fe2000000186c */
[----:B------:R-:W1:Y:S07]  /*6ac0*/  LDSM.16.MT88.4 R12, [R170+0xcc00] ;  /* 0x00cc0000aa0c783b */ /* 0x000e6e0000004200 */
[C---:B------:R-:W-:Y:S08]  /*6ad0*/  HMMA.16816.F32 R100, R8.reuse, R20, R100 ;  /* 0x000000140864723c */ /* 0x040ff00000001864 */
[----:B------:R-:W-:Y:S01]  /*6ae0*/  HMMA.16816.F32 R104, R8, R22, R104 ;  /* 0x000000160868723c */ /* 0x000fe20000001868 */
[----:B------:R-:W5:Y:S06]  /*6af0*/  LDSM.16.MT88.4 R20, [R168+0xcc00] ;  /* 0x00cc0000a814783b */ /* 0x000f6c0000004200 */
[----:B---3--:R-:W-:Y:S01]  /*6b00*/  F2FP.PACK_AB R8, R31, R28 ;  /* 0x0000001c1f08723e */ /* 0x008fe200000000ff */
[----:B------:R-:W-:Y:S01]  /*6b10*/  FADD.FTZ R28, R28, R67 ;  /* 0x000000431c1c7221 */ /* 0x000fe20000010000 */
[----:B----4-:R-:W-:-:S02]  /*6b20*/  F2FP.PACK_AB R10, R30, R29 ;  /* 0x0000001d1e0a723e */ /* 0x010fc400000000ff */
[----:B------:R-:W-:Y:S01]  /*6b30*/  F2FP.PACK_AB R9, R46, R45 ;  /* 0x0000002d2e09723e */ /* 0x000fe200000000ff */
[----:B------:R-:W-:Y:S01]  /*6b40*/  FADD.FTZ R45, R45, R64 ;  /* 0x000000402d2d7221 */ /* 0x000fe20000010000 */
[----:B------:R-:W-:Y:S01]  /*6b50*/  F2FP.PACK_AB R11, R50, R57 ;  /* 0x00000039320b723e */ /* 0x000fe200000000ff */
[----:B------:R-:W-:Y:S02]  /*6b60*/  FADD.FTZ R28, R31, R28 ;  /* 0x0000001c1f1c7221 */ /* 0x000fe40000010000 */
[----:B------:R-:W-:Y:S02]  /*6b70*/  FADD.FTZ R46, R46, R45 ;  /* 0x0000002d2e2e7221 */ /* 0x000fe40000010000 */
[----:B------:R-:W-:Y:S02]  /*6b80*/  FADD.FTZ R29, R29, R28 ;  /* 0x0000001c1d1d7221 */ /* 0x000fe40000010000 */
[----:B--2---:R-:W-:Y:S01]  /*6b90*/  HMMA.16816.F32 R72, R8, R16, R72 ;  /* 0x000000100848723c */ /* 0x004fe20000001848 */
[----:B------:R-:W-:-:S02]  /*6ba0*/  FADD.FTZ R57, R57, R46 ;  /* 0x0000002e39397221 */ /* 0x000fc40000010000 */
[----:B------:R-:W-:Y:S02]  /*6bb0*/  FADD.FTZ R195, R30, R29 ;  /* 0x0000001d1ec37221 */ /* 0x000fe40000010000 */
[----:B------:R-:W-:-:S03]  /*6bc0*/  FADD.FTZ R196, R50, R57 ;  /* 0x0000003932c47221 */ /* 0x000fc60000010000 */
[C---:B------:R-:W-:Y:S01]  /*6bd0*/  HMMA.16816.F32 R76, R8.reuse, R18, R76 ;  /* 0x00000012084c723c */ /* 0x040fe2000000184c */
[----:B------:R-:W2:Y:S07]  /*6be0*/  LDSM.16.MT88.4 R16, [R170+0xec00] ;  /* 0x00ec0000aa10783b */ /* 0x000eae0000004200 */
[C---:B-1----:R-:W-:Y:S08]  /*6bf0*/  HMMA.16816.F32 R80, R8.reuse, R12, R80 ;  /* 0x0000000c0850723c */ /* 0x042ff00000001850 */
[C---:B------:R-:W-:Y:S01]  /*6c00*/  HMMA.16816.F32 R84, R8.reuse, R14, R84 ;  /* 0x0000000e0854723c */ /* 0x040fe20000001854 */
[----:B------:R-:W1:Y:S07]  /*6c10*/  LDSM.16.MT88.4 R12, [R168+0xec00] ;  /* 0x00ec0000a80c783b */ /* 0x000e6e0000004200 */
[C---:B------:R-:W-:Y:S08]  /*6c20*/  HMMA.16816.F32 R112, R8.reuse, R24, R112 ;  /* 0x000000180870723c */ /* 0x040ff00000001870 */
[C---:B------:R-:W-:Y:S08]  /*6c30*/  HMMA.16816.F32 R68, R8.reuse, R26, R68 ;  /* 0x0000001a0844723c */ /* 0x040ff00000001844 */
[C---:B-----5:R-:W-:Y:S08]  /*6c40*/  HMMA.16816.F32 R88, R8.reuse, R20, R88 ;  /* 0x000000140858723c */ /* 0x060ff00000001858 */
[C---:B------:R-:W-:Y:S08]  /*6c50*/  HMMA.16816.F32 R92, R8.reuse, R22, R92 ;  /* 0x00000016085c723c */ /* 0x040ff0000000185c */
[C---:B--2---:R-:W-:Y:S08]  /*6c60*/  HMMA.16816.F32 R96, R8.reuse, R16, R96 ;  /* 0x000000100860723c */ /* 0x044ff00000001860 */
[C---:B------:R-:W-:Y:S08]  /*6c70*/  HMMA.16816.F32 R108, R8.reuse, R18, R108 ;  /* 0x00000012086c723c */ /* 0x040ff0000000186c */
[C---:B-1----:R-:W-:Y:S08]  /*6c80*/  HMMA.16816.F32 R100, R8.reuse, R12, R100 ;  /* 0x0000000c0864723c */ /* 0x042ff00000001864 */
[----:B------:R-:W-:Y:S01]  /*6c90*/  HMMA.16816.F32 R104, R8, R14, R104 ;  /* 0x0000000e0868723c */ /* 0x000fe20000001868 */
[----:B------:R-:W-:Y:S07]  /*6ca0*/  @!P5 BRA `(.L_x_705) ;  /* 0x000049400000d947 */ /* 0x000fee0003800000 */
[----:B------:R-:W-:-:S04]  /*6cb0*/  DEPBAR.LE SB0, 0x0 ;  /* 0x000080000000791a */ /* 0x000fc80000000000 */
[----:B------:R-:W-:Y:S01]  /*6cc0*/  IADD3 R180, R128, -0x2, RZ ;  /* 0xfffffffe80b47810 */ /* 0x000fe20007ffe0ff */
[----:B------:R-:W-:Y:S06]  /*6cd0*/  BAR.SYNC.DEFER_BLOCKING 0x0 ;  /* 0x0000000000007b1d */ /* 0x000fec0000010000 */
[----:B------:R-:W-:Y:S05]  /*6ce0*/  @!P6 BRA `(.L_x_706) ;  /* 0x000003a00000e947 */ /* 0x000fea0003800000 */
[----:B------:R-:W1:Y:S01]  /*6cf0*/  I2F.RP R5, R130 ;  /* 0x0000008200057306 */ /* 0x000e620000209400 */
[----:B------:R-:W-:-:S05]  /*6d00*/  IMAD.SHL.U32 R3, R180, 0x80, RZ ;  /* 0x00000080b4037824 */ /* 0x000fca00078e00ff */
[----:B------:R-:W-:Y:S02]  /*6d10*/  IADD3 R11, R3, 0x80, RZ ;  /* 0x00000080030b7810 */ /* 0x000fe40007ffe0ff */
[----:B------:R-:W-:Y:S02]  /*6d20*/  IABS R4, R3 ;  /* 0x0000000300047213 */ /* 0x000fe40000000000 */
[----:B------:R-:W-:Y:S02]  /*6d30*/  IABS R8, R11 ;  /* 0x0000000b00087213 */ /* 0x000fe40000000000 */
[----:B------:R-:W-:Y:S02]  /*6d40*/  LOP3.LUT R11, R11, c[0x0][0x2d0], RZ, 0x3c, !PT ;  /* 0x0000b4000b0b7a12 */ /* 0x000fe400078e3cff */
[----:B------:R-:W-:Y:S01]  /*6d50*/  LOP3.LUT R3, R3, c[0x0][0x2d0], RZ, 0x3c, !PT ;  /* 0x0000b40003037a12 */ /* 0x000fe200078e3cff */
[----:B-1----:R-:W1:Y:S01]  /*6d60*/  MUFU.RCP R12, R5 ;  /* 0x00000005000c7308 */ /* 0x002e620000001000 */
[----:B------:R-:W-:-:S02]  /*6d70*/  ISETP.GE.AND P2, PT, R11, RZ, PT ;  /* 0x000000ff0b00720c */ /* 0x000fc40003f46270 */
[----:B------:R-:W-:Y:S02]  /*6d80*/  ISETP.GE.AND P0, PT, R3, RZ, PT ;  /* 0x000000ff0300720c */ /* 0x000fe40003f06270 */
[----:B-1----:R-:W-:-:S04]  /*6d90*/  IADD3 R12, R12, 0xffffffe, RZ ;  /* 0x0ffffffe0c0c7810 */ /* 0x002fc80007ffe0ff */
        /* <DEDUP_REMOVED lines=10> */
[----:B------:R-:W-:-:S03]  /*6e40*/  IMAD R5, R130, R5, R4 ;  /* 0x0000000582057224 */ /* 0x000fc600078e0204 */
[C---:B------:R-:W-:Y:S02]  /*6e50*/  ISETP.GT.U32.AND P3, PT, R130.reuse, R7, PT ;  /* 0x000000078200720c */ /* 0x040fe40003f64070 */
[----:B------:R-:W-:-:S11]  /*6e60*/  ISETP.GT.U32.AND P1, PT, R130, R5, PT ;  /* 0x000000058200720c */ /* 0x000fd60003f24070 */
[----:B------:R-:W-:Y:S01]  /*6e70*/  @!P3 IMAD.IADD R7, R7, 0x1, -R130 ;  /* 0x000000010707b824 */ /* 0x000fe200078e0a82 */
[----:B------:R-:W-:Y:S02]  /*6e80*/  @!P3 IADD3 R10, R10, 0x1, RZ ;  /* 0x000000010a0ab810 */ /* 0x000fe40007ffe0ff */
[-C--:B------:R-:W-:Y:S02]  /*6e90*/  @!P1 IADD3 R5, R5, -R130.reuse, RZ ;  /* 0x8000008205059210 */ /* 0x080fe40007ffe0ff */
[-C--:B------:R-:W-:Y:S02]  /*6ea0*/  ISETP.GE.U32.AND P5, PT, R7, R130.reuse, PT ;  /* 0x000000820700720c */ /* 0x080fe40003fa6070 */
[----:B------:R-:W-:Y:S02]  /*6eb0*/  ISETP.GE.U32.AND P4, PT, R5, R130, PT ;  /* 0x000000820500720c */ /* 0x000fe40003f86070 */
[----:B------:R-:W-:Y:S02]  /*6ec0*/  @!P1 IADD3 R9, R9, 0x1, RZ ;  /* 0x0000000109099810 */ /* 0x000fe40007ffe0ff */
[----:B------:R-:W-:-:S02]  /*6ed0*/  ISETP.NE.AND P1, PT, RZ, c[0x0][0x2d0], PT ;  /* 0x0000b400ff007a0c */ /* 0x000fc40003f25270 */
[----:B------:R-:W-:-:S05]  /*6ee0*/  LOP3.LUT R7, RZ, c[0x0][0x2d0], RZ, 0x33, !PT ;  /* 0x0000b400ff077a12 */ /* 0x000fca00078e33ff */
        /* <DEDUP_REMOVED lines=18> */
[----:B--2---:R-:W-:-:S04]  /*7010*/  IMAD.IADD R5, R5, 0x1, -R4 ;  /* 0x0000000105057824 */ /* 0x004fc800078e0a04 */
[----:B------:R-:W-:Y:S01]  /*7020*/  IMAD.WIDE.U32 R10, R5, c[0x0][0x188], R10 ;  /* 0x00006200050a7a25 */ /* 0x000fe200078e000a */
[----:B------:R-:W-:-:S04]  /*7030*/  SHF.R.S32.HI R4, RZ, 0x1f, R5 ;  /* 0x0000001fff047819 */ /* 0x000fc80000011405 */
[----:B------:R-:W-:Y:S01]  /*7040*/  MOV R9, R10 ;  /* 0x0000000a00097202 */ /* 0x000fe20000000f00 */
[----:B------:R-:W-:-:S04]  /*7050*/  IMAD R4, R4, c[0x0][0x188], RZ ;  /* 0x0000620004047a24 */ /* 0x000fc800078e02ff */
[----:B------:R-:W-:-:S04]  /*7060*/  IMAD R4, R5, c[0x0][0x18c], R4 ;  /* 0x0000630005047a24 */ /* 0x000fc800078e0204 */
[----:B------:R-:W-:Y:S01]  /*7070*/  IMAD.IADD R5, R11, 0x1, R4 ;  /* 0x000000010b057824 */ /* 0x000fe200078e0204 */
[----:B------:R-:W-:Y:S05]  /*7080*/  BRA `(.L_x_707) ;  /* 0x0000002000007947 */ /* 0x000fea0003800000 */
.L_x_706:
[----:B------:R-:W-:-:S04]  /*7090*/  LEA R9, -R7, RZ, 0x7 ;  /* 0x000000ff07097211 */ /* 0x000fc800078e39ff */
[----:B------:R-:W-:Y:S02]  /*70a0*/  SHF.R.S32.HI R5, RZ, 0x1f, R9 ;  /* 0x0000001fff057819 */ /* 0x000fe40000011409 */
.L_x_707:
[----:B------:R-:W-:Y:S01]  /*70b0*/  ISETP.GE.AND P3, PT, R175, c[0x0][0x220], PT ;  /* 0x00008800af007a0c */ /* 0x000fe20003f66270 */
[----:B------:R-:W-:Y:S01]  /*70c0*/  IMAD.SHL.U32 R162, R180, 0x80, RZ ;  /* 0x00000080b4a27824 */ /* 0x000fe200078e00ff */
[----:B------:R-:W-:Y:S02]  /*70d0*/  ISETP.GE.AND P2, PT, R174, c[0x0][0x220], PT ;  /* 0x00008800ae007a0c */ /* 0x000fe40003f46270 */
[----:B------:R-:W-:Y:S02]  /*70e0*/  ISETP.GE.AND P4, PT, R184, c[0x0][0x220], PT ;  /* 0x00008800b8007a0c */ /* 0x000fe40003f86270 */
[----:B------:R-:W-:-:S04]  /*70f0*/  LEA R136, P5, R9, R198, 0x1 ;  /* 0x000000c609887211 */ /* 0x000fc800078a08ff */
[----:B------:R-:W-:-:S03]  /*7100*/  LEA.HI.X R137, R9, R197, R5, 0x1, P5 ;  /* 0x000000c509897211 */ /* 0x000fc600028f0c05 */
[CC--:B------:R-:W-:Y:S02]  /*7110*/  @!P3 IADD3 R8, P1, R9.reuse, R124.reuse, RZ ;  /* 0x0000007c0908b210 */ /* 0x0c0fe40007f3e0ff */
[----:B------:R-:W-:Y:S02]  /*7120*/  @!P2 IADD3 R4, P0, R9, R124, RZ ;  /* 0x0000007c0904a210 */ /* 0x000fe40007f1e0ff */
[----:B------:R-:W-:Y:S01]  /*7130*/  @P4 STS [R181+0x9000], RZ ;  /* 0x009000ffb5004388 */ /* 0x000fe20000000800 */
[C-C-:B------:R-:W-:Y:S01]  /*7140*/  @!P3 IMAD.X R7, R5.reuse, 0x1, R6.reuse, P1 ;  /* 0x000000010507b824 */ /* 0x140fe200008e0606 */
[----:B------:R-:W-:Y:S01]  /*7150*/  @!P3 LEA R16, P1, R8, c[0x0][0x170], 0x1 ;  /* 0x00005c000810ba11 */ /* 0x000fe200078208ff */
[----:B------:R-:W-:Y:S01]  /*7160*/  @!P2 IMAD.X R3, R5, 0x1, R6, P0 ;  /* 0x000000010503a824 */ /* 0x000fe200000e0606 */
[----:B------:R-:W-:Y:S01]  /*7170*/  @!P2 LEA R10, P0, R4, c[0x0][0x170], 0x1 ;  /* 0x00005c00040aaa11 */ /* 0x000fe200078008ff */
[----:B------:R-:W-:Y:S01]  /*7180*/  @P4 STS [R181+0x9004], RZ ;  /* 0x009004ffb5004388 */ /* 0x000fe20000000800 */
[----:B------:R-:W-:-:S02]  /*7190*/  @!P3 LEA.HI.X R17, R8, c[0x0][0x174], R7, 0x1, P1 ;  /* 0x00005d000811ba11 */ /* 0x000fc400008f0c07 */
[----:B------:R-:W-:Y:S01]  /*71a0*/  IADD3 R7, P1, R186, R9, RZ ;  /* 0x00000009ba077210 */ /* 0x000fe20007f3e0ff */
[----:B------:R-:W-:Y:S01]  /*71b0*/  @P4 STS.64 [R181+0x9008], RZ ;  /* 0x009008ffb5004388 */ /* 0x000fe20000000a00 */
[----:B------:R-:W-:Y:S02]  /*71c0*/  @!P2 LEA.HI.X R11, R4, c[0x0][0x174], R3, 0x1, P0 ;  /* 0x00005d00040baa11 */ /* 0x000fe400000f0c03 */
[----:B------:R-:W-:Y:S01]  /*71d0*/  @!P3 IADD3 R8, P0, R7, R124, RZ ;  /* 0x0000007c0708b210 */ /* 0x000fe20007f1e0ff */
[----:B------:R-:W-:Y:S01]  /*71e0*/  IMAD.X R5, R183, 0x1, R5, P1 ;  /* 0x00000001b7057824 */ /* 0x000fe200008e0605 */
[----:B------:R-:W-:Y:S01]  /*71f0*/  @!P4 LEA R14, P1, R7, R198, 0x1 ;  /* 0x000000c6070ec211 */ /* 0x000fe200078208ff */
[----:B------:R-:W-:Y:S01]  /*7200*/  @!PT LDS RZ, [RZ] ;  /* 0x00000000fffff984 */ /* 0x000fe20000000800 */
[----:B------:R-:W-:Y:S01]  /*7210*/  @!PT LDS RZ, [RZ] ;  /* 0x00000000fffff984 */ /* 0x000fe20000000800 */
[----:B------:R-:W-:Y:S01]  /*7220*/  @!PT LDS RZ, [RZ] ;  /* 0x00000000fffff984 */ /* 0x000fe20000000800 */
[----:B------:R1:W-:Y:S01]  /*7230*/  @!P4 LDGSTS.E.BYPASS.LTC128B.128 [R181+0x9000], [R136.64] ;  /* 0x0900000088b5cfae */ /* 0x0003e2000b901d46 */
[----:B------:R-:W-:Y:S01]  /*7240*/  @!P3 LEA R12, P5, R8, c[0x0][0x170], 0x1 ;  /* 0x00005c00080cba11 */ /* 0x000fe200078a08ff */
[----:B------:R-:W-:Y:S01]  /*7250*/  @!P3 IMAD.X R3, R5, 0x1, R6, P0 ;  /* 0x000000010503b824 */ /* 0x000fe200000e0606 */
[C---:B------:R-:W-:Y:S01]  /*7260*/  @!P4 LEA.HI.X R15, R7.reuse, R197, R5, 0x1, P1 ;  /* 0x000000c5070fc211 */ /* 0x040fe200008f0c05 */
[----:B------:R-:W-:Y:S01]  /*7270*/  @P3 STS.128 [R181+0xb000], RZ ;  /* 0x00b000ffb5003388 */ /* 0x000fe20000000c00 */
[----:B------:R-:W-:-:S02]  /*7280*/  @!P2 IADD3 R4, P0, R7, R124, RZ ;  /* 0x0000007c0704a210 */ /* 0x000fc40007f1e0ff */
[----:B------:R-:W-:Y:S01]  /*7290*/  IADD3 R7, P1, R186, R7, RZ ;  /* 0x00000007ba077210 */ /* 0x000fe20007f3e0ff */
[----:B------:R-:W-:Y:S01]  /*72a0*/  @!PT LDS RZ, [RZ] ;  /* 0x00000000fffff984 */ /* 0x000fe20000000800 */
[----:B------:R-:W-:Y:S01]  /*72b0*/  @!PT LDS RZ, [RZ] ;  /* 0x00000000fffff984 */ /* 0x000fe20000000800 */
[----:B------:R-:W-:Y:S01]  /*72c0*/  @!PT LDS RZ, [RZ] ;  /* 0x00000000fffff984 */ /* 0x000fe20000000800 */
[----:B------:R2:W-:Y:S01]  /*72d0*/  @!P3 LDGSTS.E.BYPASS.LTC128B.128 [R181+0xb000], [R16.64+0x40] ;  /* 0x0b00004010b5bfae */ /* 0x0005e2000b901d46 */
[----:B------:R-:W-:Y:S01]  /*72e0*/  @!P3 LEA.HI.X R13, R8, c[0x0][0x174], R3, 0x1, P5 ;  /* 0x00005d00080dba11 */ /* 0x000fe200028f0c03 */
[--C-:B------:R-:W-:Y:S01]  /*72f0*/  @!P2 IMAD.X R3, R5, 0x1, R6.reuse, P0 ;  /* 0x000000010503a824 */ /* 0x100fe200000e0606 */
[C---:B------:R-:W-:Y:S01]  /*7300*/  @!P2 LEA R18, P0, R4.reuse, c[0x0][0x170], 0x1 ;  /* 0x00005c000412aa11 */ /* 0x040fe200078008ff */
[----:B------:R-:W-:Y:S01]  /*7310*/  IMAD.X R5, R183, 0x1, R5, P1 ;  /* 0x00000001b7057824 */ /* 0x000fe200008e0605 */
[CC--:B------:R-:W-:Y:S01]  /*7320*/  @!P3 IADD3 R8, P1, R7.reuse, R124.reuse, RZ ;  /* 0x0000007c0708b210 */ /* 0x0c0fe20007f3e0ff */
[----:B------:R-:W-:Y:S01]  /*7330*/  @P2 STS.128 [R181+0xd000], RZ ;  /* 0x00d000ffb5002388 */ /* 0x000fe20000000c00 */
[----:B------:R-:W-:Y:S02]  /*7340*/  @!P2 LEA.HI.X R19, R4, c[0x0][0x174], R3, 0x1, P0 ;  /* 0x00005d000413aa11 */ /* 0x000fe400000f0c03 */
[----:B------:R-:W-:Y:S01]  /*7350*/  @!P2 IADD3 R3, P0, R7, R124, RZ ;  /* 0x0000007c0703a210 */ /* 0x000fe20007f1e0ff */
[C-C-:B------:R-:W-:Y:S01]  /*7360*/  @!P3 IMAD.X R9, R5.reuse, 0x1, R6.reuse, P1 ;  /* 0x000000010509b824 */ /* 0x140fe200008e0606 */
[C---:B------:R-:W-:Y:S01]  /*7370*/  @!P3 LEA R20, P1, R8.reuse, c[0x0][0x170], 0x1 ;  /* 0x00005c000814ba11 */ /* 0x040fe200078208ff */
[----:B------:R-:W-:Y:S01]  /*7380*/  @!PT LDS RZ, [RZ] ;  /* 0x00000000fffff984 */ /* 0x000fe20000000800 */
[----:B------:R-:W-:Y:S01]  /*7390*/  @!PT LDS RZ, [RZ] ;  /* 0x00000000fffff984 */ /* 0x000fe20000000800 */
[----:B------:R-:W-:Y:S01]  /*73a0*/  @!PT LDS RZ, [RZ] ;  /* 0x00000000fffff984 */ /* 0x000fe20000000800 */
[----:B------:R3:W-:Y:S02]  /*73b0*/  @!P2 LDGSTS.E.BYPASS.LTC128B.128 [R181+0xd000], [R10.64+0x80] ;  /* 0x0d0000800ab5afae */ /* 0x0007e4000b901d46 */
[----:B------:R-:W-:Y:S01]  /*73c0*/  @!P2 IMAD.X R4, R5, 0x1, R6, P0 ;  /* 0x000000010504a824 */ /* 0x000fe200000e0606 */
[----:B------:R-:W-:Y:S01]  /*73d0*/  @!P3 LEA.HI.X R21, R8, c[0x0][0x174], R9, 0x1, P1 ;  /* 0x00005d000815ba11 */ /* 0x000fe200008f0c09 */
[----:B------:R-:W-:Y:S01]  /*73e0*/  @P4 STS.128 [R181+0x9800], RZ ;  /* 0x009800ffb5004388 */ /* 0x000fe20000000c00 */
[----:B------:R-:W-:-:S02]  /*73f0*/  @!P2 LEA R22, P0, R3, c[0x0][0x170], 0x1 ;  /* 0x00005c000316aa11 */ /* 0x000fc400078008ff */
[----:B------:R-:W-:Y:S01]  /*7400*/  @!P4 LEA R24, P1, R7, R198, 0x1 ;  /* 0x000000c60718c211 */ /* 0x000fe200078208ff */
[----:B------:R-:W-:Y:S01]  /*7410*/  @!PT LDS RZ, [RZ] ;  /* 0x00000000fffff984 */ /* 0x000fe20000000800 */
[----:B------:R-:W-:Y:S01]  /*7420*/  @!PT LDS RZ, [RZ] ;  /* 0x00000000fffff984 */ /* 0x000fe20000000800 */
[----:B------:R-:W-:Y:S01]  /*7430*/  @!PT LDS RZ, [RZ] ;  /* 0x00000000fffff984 */ /* 0x000fe20000000800 */
[----:B------:R4:W-:Y:S01]  /*7440*/  @!P4 LDGSTS.E.BYPASS.LTC128B.128 [R181+0x9800], [R14.64] ;  /* 0x098000000eb5cfae */ /* 0x0009e2000b901d46 */
[----:B------:R-:W-:Y:S02]  /*7450*/  IADD3 R9, P5, R186, R7, RZ ;  /* 0x00000007ba097210 */ /* 0x000fe40007fbe0ff */
[----:B------:R-:W-:Y:S01]  /*7460*/  @!P2 LEA.HI.X R23, R3, c[0x0][0x174], R4, 0x1, P0 ;  /* 0x00005d000317aa11 */ /* 0x000fe200000f0c04 */
[----:B------:R-:W-:Y:S01]  /*7470*/  @P3 STS.128 [R181+0xb800], RZ ;  /* 0x00b800ffb5003388 */ /* 0x000fe20000000c00 */
[--C-:B------:R-:W-:Y:S01]  /*7480*/  @!P4 LEA.HI.X R25, R7, R197, R5.reuse, 0x1, P1 ;  /* 0x000000c50719c211 */ /* 0x100fe200008f0c05 */
[----:B------:R-:W-:Y:S01]  /*7490*/  IMAD.X R5, R183, 0x1, R5, P5 ;  /* 0x00000001b7057824 */ /* 0x000fe200028e0605 */
[CC--:B------:R-:W-:Y:S01]  /*74a0*/  @!P3 IADD3 R3, P1, R9.reuse, R124.reuse, RZ ;  /* 0x0000007c0903b210 */ /* 0x0c0fe20007f3e0ff */
[----:B------:R-:W-:Y:S01]  /*74b0*/  @!PT LDS RZ, [RZ] ;  /* 0x00000000fffff984 */ /* 0x000fe20000000800 */
[----:B------:R-:W-:Y:S01]  /*74c0*/  @!PT LDS RZ, [RZ] ;  /* 0x00000000fffff984 */ /* 0x000fe20000000800 */
[----:B------:R-:W-:Y:S01]  /*74d0*/  @!PT LDS RZ, [RZ] ;  /* 0x00000000fffff984 */ /* 0x000fe20000000800 */
[----:B------:R4:W-:Y:S01]  /*74e0*/  @!P3 LDGSTS.E.BYPASS.LTC128B.128 [R181+0xb800], [R12.64+0x40] ;  /* 0x0b8000400cb5bfae */ /* 0x0009e2000b901d46 */
[----:B------:R-:W-:-:S02]  /*74f0*/  @!P2 IADD3 R124, P0, R9, R124, RZ ;  /* 0x0000007c097ca210 */ /* 0x000fc40007f1e0ff */
[----:B------:R-:W-:Y:S01]  /*7500*/  @!P4 LEA R8, P5, R9, R198, 0x1 ;  /* 0x000000c60908c211 */ /* 0x000fe200078a08ff */
[----:B------:R-:W-:Y:S01]  /*7510*/  @P2 STS.128 [R181+0xd800], RZ ;  /* 0x00d800ffb5002388 */ /* 0x000fe20000000c00 */
[----:B------:R-:W-:Y:S01]  /*7520*/  @!P3 IMAD.X R4, R5, 0x1, R6, P1 ;  /* 0x000000010504b824 */ /* 0x000fe200008e0606 */
[----:B------:R-:W-:Y:S01]  /*7530*/  @!P3 LEA R28, P1, R3, c[0x0][0x170], 0x1 ;  /* 0x00005c00031cba11 */ /* 0x000fe200078208ff */
[----:B------:R-:W-:Y:S01]  /*7540*/  IMAD.MOV.U32 R198, RZ, RZ, R136 ;  /* 0x000000ffffc67224 */ /* 0x000fe200078e0088 */
[----:B------:R-:W-:Y:S01]  /*7550*/  @!PT LDS RZ, [RZ] ;  /* 0x00000000fffff984 */ /* 0x000fe20000000800 */
[----:B------:R-:W-:Y:S01]  /*7560*/  @!PT LDS RZ, [RZ] ;  /* 0x00000000fffff984 */ /* 0x000fe20000000800 */
[----:B------:R-:W-:Y:S01]  /*7570*/  @!PT LDS RZ, [RZ] ;  /* 0x00000000fffff984 */ /* 0x000fe20000000800 */
[----:B------:R2:W-:Y:S01]  /*7580*/  @!P2 LDGSTS.E.BYPASS.LTC128B.128 [R181+0xd800], [R18.64+0x80] ;  /* 0x0d80008012b5afae */ /* 0x0005e2000b901d46 */
[----:B------:R-:W-:Y:S01]  /*7590*/  @!P4 LEA.HI.X R9, R9, R197, R5, 0x1, P5 ;  /* 0x000000c50909c211 */ /* 0x000fe200028f0c05 */
[----:B------:R-:W-:Y:S01]  /*75a0*/  @!P2 IMAD.X R5, R5, 0x1, R6, P0 ;  /* 0x000000010505a824 */ /* 0x000fe200000e0606 */
[C---:B------:R-:W-:Y:S01]  /*75b0*/  @!P2 LEA R26, P0, R124.reuse, c[0x0][0x170], 0x1 ;  /* 0x00005c007c1aaa11 */ /* 0x040fe200078008ff */
[----:B------:R-:W-:Y:S01]  /*75c0*/  @P4 STS.128 [R181+0xa000], RZ ;  /* 0x00a000ffb5004388 */ /* 0x000fe20000000c00 */
[----:B------:R-:W-:Y:S01]  /*75d0*/  @!P3 LEA.HI.X R29, R3, c[0x0][0x174], R4, 0x1, P1 ;  /* 0x00005d00031dba11 */ /* 0x000fe200008f0c04 */
[----:B------:R-:W-:Y:S01]  /*75e0*/  IMAD.MOV.U32 R197, RZ, RZ, R137 ;  /* 0x000000ffffc57224 */ /* 0x000fe200078e0089 */
[----:B------:R-:W-:Y:S01]  /*75f0*/  @!P2 LEA.HI.X R27, R124, c[0x0][0x174], R5, 0x1, P0 ;  /* 0x00005d007c1baa11 */ /* 0x000fe200000f0c05 */
[----:B------:R-:W-:Y:S01]  /*7600*/  @!PT LDS RZ, [RZ] ;  /* 0x00000000fffff984 */ /* 0x000fe20000000800 */
[----:B------:R-:W-:Y:S01]  /*7610*/  @!PT LDS RZ, [RZ] ;  /* 0x00000000fffff984 */ /* 0x000fe20000000800 */
[----:B------:R-:W-:Y:S01]  /*7620*/  @!PT LDS RZ, [RZ] ;  /* 0x00000000fffff984 */ /* 0x000fe20000000800 */
[----:B------:R5:W-:Y:S01]  /*7630*/  @!P4 LDGSTS.E.BYPASS.LTC128B.128 [R181+0xa000], [R24.64] ;  /* 0x0a00000018b5cfae */ /* 0x000be2000b901d46 */
[----:B------:R-:W-:-:S03]  /*7640*/  LOP3.LUT R3, R162, 0x8, R133, 0xfe, !PT ;  /* 0x00000008a2037812 */ /* 0x000fc600078efe85 */
[----:B------:R-:W-:Y:S01]  /*7650*/  @P3 STS.128 [R181+0xc000], RZ ;  /* 0x00c000ffb5003388 */ /* 0x000fe20000000c00 */
[C---:B------:R-:W-:Y:S02]  /*7660*/  ISETP.GE.AND P5, PT, R3.reuse, R135, PT ;  /* 0x000000870300720c */ /* 0x040fe40003fa6270 */
[----:B------:R-:W-:Y:S01]  /*7670*/  ISETP.GE.AND P1, PT, R3, R134, PT ;  /* 0x000000860300720c */ /* 0x000fe20003f26270 */
[----:B------:R-:W-:Y:S01]  /*7680*/  @!PT LDS RZ, [RZ] ;  /* 0x00000000fffff984 */ /* 0x000fe20000000800 */
[----:B------:R-:W-:Y:S01]  /*7690*/  @!PT LDS RZ, [RZ] ;  /* 0x00000000fffff984 */ /* 0x000fe20000000800 */
[----:B------:R-:W-:Y:S01]  /*76a0*/  @!PT LDS RZ, [RZ] ;  /* 0x00000000fffff984 */ /* 0x000fe20000000800 */
[----:B------:R1:W-:Y:S01]  /*76b0*/  @!P3 LDGSTS.E.BYPASS.LTC128B.128 [R181+0xc000], [R20.64+0x40] ;  /* 0x0c00004014b5bfae */ /* 0x0003e2000b901d46 */
[----:B------:R-:W-:-:S03]  /*76c0*/  LOP3.LUT R3, R162, 0x10, R133, 0xfe, !PT ;  /* 0x00000010a2037812 */ /* 0x000fc600078efe85 */
[----:B------:R-:W-:Y:S01]  /*76d0*/  @P2 STS.128 [R181+0xe000], RZ ;  /* 0x00e000ffb5002388 */ /* 0x000fe20000000c00 */
[----:B------:R-:W-:-:S03]  /*76e0*/  ISETP.GE.AND P0, PT, R3, R135, PT ;  /* 0x000000870300720c */ /* 0x000fc60003f06270 */
[----:B------:R-:W-:Y:S01]  /*76f0*/  @!PT LDS RZ, [RZ] ;  /* 0x00000000fffff984 */ /* 0x000fe20000000800 */
[----:B------:R-:W-:Y:S01]  /*7700*/  @!PT LDS RZ, [RZ] ;  /* 0x00000000fffff984 */ /* 0x000fe20000000800 */
[----:B------:R-:W-:Y:S01]  /*7710*/  @!PT LDS RZ, [RZ] ;  /* 0x00000000fffff984 */ /* 0x000fe20000000800 */
[----:B------:R1:W-:Y:S04]  /*7720*/  @!P2 LDGSTS.E.BYPASS.LTC128B.128 [R181+0xe000], [R22.64+0x80] ;  /* 0x0e00008016b5afae */ /* 0x0003e8000b901d46 */
[----:B------:R-:W-:Y:S04]  /*7730*/  @P4 STS.128 [R181+0xa800], RZ ;  /* 0x00a800ffb5004388 */ /* 0x000fe80000000c00 */
[----:B------:R-:W-:Y:S01]  /*7740*/  @!PT LDS RZ, [RZ] ;  /* 0x00000000fffff984 */ /* 0x000fe20000000800 */
[----:B------:R-:W-:Y:S01]  /*7750*/  @!PT LDS RZ, [RZ] ;  /* 0x00000000fffff984 */ /* 0x000fe20000000800 */
[----:B------:R-:W-:Y:S01]  /*7760*/  @!PT LDS RZ, [RZ] ;  /* 0x00000000fffff984 */ /* 0x000fe20000000800 */
[----:B------:R3:W-:Y:S04]  /*7770*/  @!P4 LDGSTS.E.BYPASS.LTC128B.128 [R181+0xa800], [R8.64] ;  /* 0x0a80000008b5cfae */ /* 0x0007e8000b901d46 */
[----:B------:R-:W-:Y:S04]  /*7780*/  @P3 STS.128 [R181+0xc800], RZ ;  /* 0x00c800ffb5003388 */ /* 0x000fe80000000c00 */
        /* <DEDUP_REMOVED lines=8> */
[----:B------:R5:W-:Y:S04]  /*7810*/  @!P2 LDGSTS.E.BYPASS.LTC128B.128 [R181+0xe800], [R26.64+0x80] ;  /* 0x0e8000801ab5afae */ /* 0x000be8000b901d46 */
[----:B------:R-:W-:Y:S04]  /*7820*/  LDSM.16.M88.4 R4, [R173] ;  /* 0x00000000ad04783b */ /* 0x000fe80000000200 */
[----:B------:R-:W2:Y:S04]  /*7830*/  LDSM.16.M88.4 R60, [R172+0x3000] ;  /* 0x00300000ac3c783b */ /* 0x000ea80000000200 */
[----:B------:R-:W2:Y:S04]  /*7840*/  LDSM.16.M88.4 R52, [R172+0x3400] ;  /* 0x00340000ac34783b */ /* 0x000ea80000000200 */
[----:B------:R-:W-:Y:S04]  /*7850*/  LDSM.16.M88.4 R116, [R171] ;  /* 0x00000000ab74783b */ /* 0x000fe80000000200 */
[----:B-1----:R-:W1:Y:S04]  /*7860*/  LDSM.16.M88.4 R20, [R169+0x3000] ;  /* 0x00300000a914783b */ /* 0x002e680000000200 */
[----:B------:R-:W1:Y:S04]  /*7870*/  LDSM.16.M88.4 R36, [R172+0x3c00] ;  /* 0x003c0000ac24783b */ /* 0x000e680000000200 */
[----:B------:R-:W1:Y:S04]  /*7880*/  LDSM.16.M88.4 R44, [R172+0x3800] ;  /* 0x00380000ac2c783b */ /* 0x000e680000000200 */
[----:B----4-:R-:W4:Y:S04]  /*7890*/  LDSM.16.M88.4 R12, [R169+0x3400] ;  /* 0x00340000a90c783b */ /* 0x010f280000000200 */
[----:B---3--:R-:W3:Y:S04]  /*78a0*/  LDSM.16.M88.4 R8, [R169+0x3c00] ;  /* 0x003c0000a908783b */ /* 0x008ee80000000200 */
[----:B------:R-:W3:Y:S04]  /*78b0*/  LDSM.16.M88.4 R28, [R172+0x4000] ;  /* 0x00400000ac1c783b */ /* 0x000ee80000000200 */
[----:B-----5:R-:W5:Y:S01]  /*78c0*/  LDSM.16.M88.4 R24, [R169+0x3800] ;  /* 0x00380000a918783b */ /* 0x020f620000000200 */
[C---:B--2---:R-:W-:Y:S03]  /*78d0*/  HMMA.16816.F32 R64, R4.reuse, R60, RZ ;  /* 0x0000003c0440723c */ /* 0x044fe600000018ff */
[----:B------:R-:W-:Y:S04]  /*78e0*/  LDSM.16.M88.4 R16, [R169+0x4000] ;  /* 0x00400000a910783b */ /* 0x000fe80000000200 */
[----:B------:R-:W-:Y:S01]  /*78f0*/  LDSM.16.M88.4 R120, [R172+0x4c00] ;  /* 0x004c0000ac78783b */ /* 0x000fe20000000200 */
[C---:B------:R-:W-:Y:S03]  /*7900*/  HMMA.16816.F32 R60, R4.reuse, R62, RZ ;  /* 0x0000003e043c723c */ /* 0x040fe600000018ff */
[----:B------:R-:W-:Y:S04]  /*7910*/  LDSM.16.M88.4 R124, [R169+0x4800] ;  /* 0x00480000a97c783b */ /* 0x000fe80000000200 */
[----:B------:R-:W0:Y:S01]  /*7920*/  LDGDEPBAR ;  /* 0x00000000000079af */ /* 0x000e220000000000 */
[----:B------:R-:W-:Y:S08]  /*7930*/  HMMA.16816.F32 R56, R4, R52, RZ ;  /* 0x000000340438723c */ /* 0x000ff000000018ff */
[C---:B-1----:R-:W-:Y:S08]  /*7940*/  HMMA.16816.F32 R64, R116.reuse, R20, R64 ;  /* 0x000000147440723c */ /* 0x042ff00000001840 */
[----:B------:R-:W-:Y:S01]  /*7950*/  HMMA.16816.F32 R60, R116, R22, R60 ;  /* 0x00000016743c723c */ /* 0x000fe2000000183c */
[----:B------:R-:W1:Y:S07]  /*7960*/  LDSM.16.M88.4 R20, [R172+0x4400] ;  /* 0x00440000ac14783b */ /* 0x000e6e0000000200 */
[C---:B------:R-:W-:Y:S08]  /*7970*/  HMMA.16816.F32 R40, R4.reuse, R36, RZ ;  /* 0x000000240428723c */ /* 0x040ff000000018ff */
[C---:B------:R-:W-:Y:S08]  /*7980*/  HMMA.16816.F32 R52, R4.reuse, R54, RZ ;  /* 0x000000360434723c */ /* 0x040ff000000018ff */
[C---:B------:R-:W-:Y:S08]  /*7990*/  HMMA.16816.F32 R36, R4.reuse, R38, RZ ;  /* 0x000000260424723c */ /* 0x040ff000000018ff */
[C---:B------:R-:W-:Y:S08]  /*79a0*/  HMMA.16816.F32 R48, R4.reuse, R44, RZ ;  /* 0x0000002c0430723c */ /* 0x040ff000000018ff */
[----:B------:R-:W-:Y:S08]  /*79b0*/  HMMA.16816.F32 R44, R4, R46, RZ ;  /* 0x0000002e042c723c */ /* 0x000ff000000018ff */
[C---:B----4-:R-:W-:Y:S08]  /*79c0*/  HMMA.16816.F32 R56, R116.reuse, R12, R56 ;  /* 0x0000000c7438723c */ /* 0x050ff00000001838 */
[C---:B------:R-:W-:Y:S01]  /*79d0*/  HMMA.16816.F32 R52, R116.reuse, R14, R52 ;  /* 0x0000000e7434723c */ /* 0x040fe20000001834 */
[----:B------:R-:W2:Y:S07]  /*79e0*/  LDSM.16.M88.4 R12, [R172+0x4800] ;  /* 0x00480000ac0c783b */ /* 0x000eae0000000200 */
[C---:B---3--:R-:W-:Y:S08]  /*79f0*/  HMMA.16816.F32 R40, R116.reuse, R8, R40 ;  /* 0x000000087428723c */ /* 0x048ff00000001828 */
[----:B------:R-:W-:Y:S01]  /*7a00*/  HMMA.16816.F32 R36, R116, R10, R36 ;  /* 0x0000000a7424723c */ /* 0x000fe20000001824 */
[----:B------:R-:W3:Y:S07]  /*7a10*/  LDSM.16.M88.4 R8, [R169+0x4400] ;  /* 0x00440000a908783b */ /* 0x000eee0000000200 */
[----:B------:R-:W-:Y:S08]  /*7a20*/  HMMA.16816.F32 R32, R4, R28, RZ ;  /* 0x0000001c0420723c */ /* 0x000ff000000018ff */
[C---:B-----5:R-:W-:Y:S08]  /*7a30*/  HMMA.16816.F32 R48, R116.reuse, R24, R48 ;  /* 0x000000187430723c */ /* 0x060ff00000001830 */
[----:B------:R-:W-:Y:S08]  /*7a40*/  HMMA.16816.F32 R44, R116, R26, R44 ;  /* 0x0000001a742c723c */ /* 0x000ff0000000182c */
[C---:B------:R-:W-:Y:S08]  /*7a50*/  HMMA.16816.F32 R28, R4.reuse, R30, RZ ;  /* 0x0000001e041c723c */ /* 0x040ff000000018ff */
[C---:B-1----:R-:W-:Y:S08]  /*7a60*/  HMMA.16816.F32 R24, R4.reuse, R20, RZ ;  /* 0x000000140418723c */ /* 0x042ff000000018ff */
[----:B------:R-:W-:Y:S08]  /*7a70*/  HMMA.16816.F32 R20, R4, R22, RZ ;  /* 0x000000160414723c */ /* 0x000ff000000018ff */
[C---:B------:R-:W-:Y:S08]  /*7a80*/  HMMA.16816.F32 R32, R116.reuse, R16, R32 ;  /* 0x000000107420723c */ /* 0x040ff00000001820 */
[----:B------:R-:W-:Y:S08]  /*7a90*/  HMMA.16816.F32 R28, R116, R18, R28 ;  /* 0x00000012741c723c */ /* 0x000ff0000000181c */
[----:B--2---:R-:W-:Y:S08]  /*7aa0*/  HMMA.16816.F32 R16, R4, R12, RZ ;  /* 0x0000000c0410723c */ /* 0x004ff000000018ff */
[C---:B---3--:R-:W-:Y:S08]  /*7ab0*/  HMMA.16816.F32 R24, R116.reuse, R8, R24 ;  /* 0x000000087418723c */ /* 0x048ff00000001818 */
[----:B------:R-:W-:Y:S08]  /*7ac0*/  HMMA.16816.F32 R20, R116, R10, R20 ;  /* 0x0000000a7414723c */ /* 0x000ff00000001814 */
[C---:B------:R-:W-:Y:S08]  /*7ad0*/  HMMA.16816.F32 R12, R4.reuse, R14, RZ ;  /* 0x0000000e040c723c */ /* 0x040ff000000018ff */
[C---:B------:R-:W-:Y:S08]  /*7ae0*/  HMMA.16816.F32 R8, R4.reuse, R120, RZ ;  /* 0x000000780408723c */ /* 0x040ff000000018ff */
[----:B------:R-:W-:Y:S01]  /*7af0*/  HMMA.16816.F32 R4, R4, R122, RZ ;  /* 0x0000007a0404723c */ /* 0x000fe200000018ff */
[----:B------:R-:W1:Y:S07]  /*7b00*/  LDSM.16.M88.4 R120, [R169+0x4c00] ;  /* 0x004c0000a978783b */ /* 0x000e6e0000000200 */
[C---:B------:R-:W-:Y:S08]  /*7b10*/  HMMA.16816.F32 R16, R116.reuse, R124, R16 ;  /* 0x0000007c7410723c */ /* 0x040ff00000001810 */
[C---:B------:R-:W-:Y:S01]  /*7b20*/  HMMA.16816.F32 R12, R116.reuse, R126, R12 ;  /* 0x0000007e740c723c */ /* 0x040fe2000000180c */
[----:B------:R-:W-:Y:S07]  /*7b30*/  LDSM.16.M88.4 R124, [R172+0x5000] ;  /* 0x00500000ac7c783b */ /* 0x000fee0000000200 */
[C---:B-1----:R-:W-:Y:S08]  /*7b40*/  HMMA.16816.F32 R8, R116.reuse, R120, R8 ;  /* 0x000000787408723c */ /* 0x042ff00000001808 */
[----:B------:R-:W-:Y:S01]  /*7b50*/  HMMA.16816.F32 R4, R116, R122, R4 ;  /* 0x0000007a7404723c */ /* 0x000fe20000001804 */
[----:B------:R-:W1:Y:S04]  /*7b60*/  LDSM.16.M88.4 R116, [R173+0x1000] ;  /* 0x00100000ad74783b */ /* 0x000e680000000200 */
[----:B------:R-:W2:Y:S03]  /*7b70*/  LDSM.16.M88.4 R120, [R172+0x5400] ;  /* 0x00540000ac78783b */ /* 0x000ea60000000200 */
[C---:B-1----:R-:W-:Y:S08]  /*7b80*/  HMMA.16816.F32 R64, R116.reuse, R124, R64 ;  /* 0x0000007c7440723c */ /* 0x042ff00000001840 */
[C---:B------:R-:W-:Y:S01]  /*7b90*/  HMMA.16816.F32 R60, R116.reuse, R126, R60 ;  /* 0x0000007e743c723c */ /* 0x040fe2000000183c */
[----:B------:R-:W1:Y:S07]  /*7ba0*/  LDSM.16.M88.4 R124, [R172+0x5800] ;  /* 0x00580000ac7c783b */ /* 0x000e6e0000000200 */
[C---:B--2---:R-:W-:Y:S08]  /*7bb0*/  HMMA.16816.F32 R56, R116.reuse, R120, R56 ;  /* 0x000000787438723c */ /* 0x044ff00000001838 */
[C---:B------:R-:W-:Y:S01]  /*7bc0*/  HMMA.16816.F32 R52, R116.reuse, R122, R52 ;  /* 0x0000007a7434723c */ /* 0x040fe20000001834 */
[----:B------:R-:W2:Y:S07]  /*7bd0*/  LDSM.16.M88.4 R120, [R172+0x5c00] ;  /* 0x005c0000ac78783b */ /* 0x000eae0000000200 */
        /* <DEDUP_REMOVED lines=14> */
[----:B------:R-:W-:Y:S07]  /*7cc0*/  LDSM.16.M88.4 R124, [R169+0x5000] ;  /* 0x00500000a97c783b */ /* 0x000fee0000000200 */
[C---:B--2---:R-:W-:Y:S08]  /*7cd0*/  HMMA.16816.F32 R8, R116.reuse, R120, R8 ;  /* 0x000000787408723c */ /* 0x044ff00000001808 */
        /* <DEDUP_REMOVED lines=69> */
[----:B------:R-:W-:Y:S01]  /*8130*/  HMMA.16816.F32 R20, R124, R118, R20 ;  /* 0x000000767c14723c */ /* 0x000fe20000001814 */
[----:B------:R-:W2:Y:S01]  /*8140*/  LDSM.16.M88.4 R116, [R169+0x8c00] ;  /* 0x008c0000a974783b */ /* 0x000ea20000000200 */
[----:B------:R-:W-:-:S06]  /*8150*/  DEPBAR.LE SB0, 0x0 ;  /* 0x000080000000791a */ /* 0x000fcc0000000000 */
[C---:B-1----:R-:W-:Y:S07]  /*8160*/  HMMA.16816.F32 R16, R124.reuse, R120, R16 ;  /* 0x000000787c10723c */ /* 0x042fee0000001810 */
[----:B------:R-:W-:Y:S01]  /*8170*/  FSEL R121, R60, -INF , !P5 ;  /* 0xff8000003c797808 */ /* 0x000fe20006800000 */
[----:B------:R-:W-:Y:S01]  /*8180*/  HMMA.16816.F32 R12, R124, R122, R12 ;  /* 0x0000007a7c0c723c */ /* 0x000fe2000000180c */
[----:B------:R-:W-:Y:S01]  /*8190*/  BAR.SYNC.DEFER_BLOCKING 0x0 ;  /* 0x0000000000007b1d */ /* 0x000fe20000010000 */
[----:B------:R-:W-:-:S02]  /*81a0*/  ISETP.GE.AND P5, PT, R3, R134, PT ;  /* 0x000000860300720c */ /* 0x000fc40003fa6270 */
[----:B------:R-:W-:Y:S02]  /*81b0*/  LOP3.LUT R3, R162, 0x18, R133, 0xfe, !PT ;  /* 0x00000018a2037812 */ /* 0x000fe400078efe85 */
[----:B------:R-:W-:Y:S02]  /*81c0*/  FSEL R212, R58, -INF , !P5 ;  /* 0xff8000003ad47808 */ /* 0x000fe40006800000 */
[C---:B--2---:R-:W-:Y:S07]  /*81d0*/  HMMA.16816.F32 R8, R124.reuse, R116, R8 ;  /* 0x000000747c08723c */ /* 0x044fee0000001808 */
[----:B------:R-:W-:Y:S01]  /*81e0*/  FSEL R117, R56, -INF , !P0 ;  /* 0xff80000038757808 */ /* 0x000fe20004000000 */
[----:B------:R-:W-:Y:S01]  /*81f0*/  HMMA.16816.F32 R4, R124, R118, R4 ;  /* 0x000000767c04723c */ /* 0x000fe20000001804 */
[----:B------:R-:W-:-:S06]  /*8200*/  ISETP.GE.AND P0, PT, R3, R134, PT ;  /* 0x000000860300720c */ /* 0x000fcc0003f06270 */
[----:B------:R-:W-:Y:S02]  /*8210*/  FSEL R124, R62, -INF , !P1 ;  /* 0xff8000003e7c7808 */ /* 0x000fe40004800000 */
[-C--:B------:R-:W-:Y:S02]  /*8220*/  ISETP.GE.AND P1, PT, R3, R135.reuse, PT ;  /* 0x000000870300720c */ /* 0x080fe40003f26270 */
[----:B------:R-:W-:Y:S02]  /*8230*/  LOP3.LUT R3, R162, 0x20, R133, 0xfe, !PT ;  /* 0x00000020a2037812 */ /* 0x000fe400078efe85 */
[----:B------:R-:W-:Y:S02]  /*8240*/  FSEL R205, R52, -INF , !P1 ;  /* 0xff80000034cd7808 */ /* 0x000fe40004800000 */
[C---:B------:R-:W-:Y:S02]  /*8250*/  ISETP.GE.AND P5, PT, R3.reuse, R135, PT ;  /* 0x000000870300720c */ /* 0x040fe40003fa6270 */
[----:B------:R-:W-:-:S02]  /*8260*/  ISETP.GE.AND P1, PT, R3, R134, PT ;  /* 0x000000860300720c */ /* 0x000fc40003f26270 */
[--C-:B------:R-:W-:Y:S02]  /*8270*/  LOP3.LUT R3, R162, 0x28, R133.reuse, 0xfe, !PT ;  /* 0x00000028a2037812 */ /* 0x100fe400078efe85 */
[----:B------:R-:W-:Y:S02]  /*8280*/  FSEL R126, R54, -INF , !P0 ;  /* 0xff800000367e7808 */ /* 0x000fe40004000000 */
[----:B------:R-:W-:Y:S02]  /*8290*/  FSEL R125, R48, -INF , !P5 ;  /* 0xff800000307d7808 */ /* 0x000fe40006800000 */
[C---:B------:R-:W-:Y:S02]  /*82a0*/  ISETP.GE.AND P0, PT, R3.reuse, R135, PT ;  /* 0x000000870300720c */ /* 0x040fe40003f06270 */
[----:B------:R-:W-:Y:S02]  /*82b0*/  ISETP.GE.AND P5, PT, R3, R134, PT ;  /* 0x000000860300720c */ /* 0x000fe40003fa6270 */
[----:B------:R-:W-:-:S02]  /*82c0*/  LOP3.LUT R3, R162, 0x30, R133, 0xfe, !PT ;  /* 0x00000030a2037812 */ /* 0x000fc400078efe85 */
[----:B------:R-:W-:Y:S02]  /*82d0*/  FSEL R192, R50, -INF , !P1 ;  /* 0xff80000032c07808 */ /* 0x000fe40004800000 */
[----:B------:R-:W-:Y:S02]  /*82e0*/  FSEL R123, R44, -INF , !P0 ;  /* 0xff8000002c7b7808 */ /* 0x000fe40004000000 */
[C---:B------:R-:W-:Y:S02]  /*82f0*/  ISETP.GE.AND P1, PT, R3.reuse, R135, PT ;  /* 0x000000870300720c */ /* 0x040fe40003f26270 */
[----:B------:R-:W-:Y:S02]  /*8300*/  ISETP.GE.AND P0, PT, R3, R134, PT ;  /* 0x000000860300720c */ /* 0x000fe40003f06270 */
[----:B------:R-:W-:Y:S02]  /*8310*/  LOP3.LUT R3, R162, 0x38, R133, 0xfe, !PT ;  /* 0x00000038a2037812 */ /* 0x000fe400078efe85 */
[----:B------:R-:W-:-:S02]  /*8320*/  FSEL R122, R46, -INF , !P5 ;  /* 0xff8000002e7a7808 */ /* 0x000fc40006800000 */
[----:B------:R-:W-:Y:S02]  /*8330*/  FSEL R167, R40, -INF , !P1 ;  /* 0xff80000028a77808 */ /* 0x000fe40004800000 */
[C---:B------:R-:W-:Y:S02]  /*8340*/  ISETP.GE.AND P5, PT, R3.reuse, R135, PT ;  /* 0x000000870300720c */ /* 0x040fe40003fa6270 */
[----:B------:R-:W-:Y:S02]  /*8350*/  ISETP.GE.AND P1, PT, R3, R134, PT ;  /* 0x000000860300720c */ /* 0x000fe40003f26270 */
[----:B------:R-:W-:Y:S02]  /*8360*/  LOP3.LUT R3, R162, 0x40, R133, 0xfe, !PT ;  /* 0x00000040a2037812 */ /* 0x000fe400078efe85 */
[----:B------:R-:W-:Y:S02]  /*8370*/  FSEL R200, R42, -INF , !P0 ;  /* 0xff8000002ac87808 */ /* 0x000fe40004000000 */
[----:B------:R-:W-:-:S02]  /*8380*/  FSEL R165, R36, -INF , !P5 ;  /* 0xff80000024a57808 */ /* 0x000fc40006800000 */
[CC--:B------:R-:W-:Y:S02]  /*8390*/  ISETP.GE.AND P0, PT, R3.reuse, R135.reuse, PT ;  /* 0x000000870300720c */ /* 0x0c0fe40003f06270 */
[----:B------:R-:W-:Y:S02]  /*83a0*/  ISETP.GE.AND P5, PT, R3, R134, PT ;  /* 0x000000860300720c */ /* 0x000fe40003fa6270 */
[----:B------:R-:W-:Y:S02]  /*83b0*/  LOP3.LUT R3, R162, 0x48, R133, 0xfe, !PT ;  /* 0x00000048a2037812 */ /* 0x000fe400078efe85 */
[----:B------:R-:W-:Y:S02]  /*83c0*/  FSEL R166, R38, -INF , !P1 ;  /* 0xff80000026a67808 */ /* 0x000fe40004800000 */
[----:B------:R-:W-:Y:S02]  /*83d0*/  FSEL R147, R32, -INF , !P0 ;  /* 0xff80000020937808 */ /* 0x000fe40004000000 */
[----:B------:R-:W-:-:S02]  /*83e0*/  ISETP.GE.AND P1, PT, R3, R135, PT ;  /* 0x000000870300720c */ /* 0x000fc40003f26270 */
[-C--:B------:R-:W-:Y:S02]  /*83f0*/  ISETP.GE.AND P0, PT, R3, R134.reuse, PT ;  /* 0x000000860300720c */ /* 0x080fe40003f06270 */
[----:B------:R-:W-:Y:S02]  /*8400*/  LOP3.LUT R3, R162, 0x50, R133, 0xfe, !PT ;  /* 0x00000050a2037812 */ /* 0x000fe400078efe85 */
[----:B------:R-:W-:Y:S02]  /*8410*/  FSEL R148, R34, -INF , !P5 ;  /* 0xff80000022947808 */ /* 0x000fe40006800000 */
        /* <DEDUP_REMOVED lines=21> */
[C---:B------:R-:W-:Y:S02]  /*8570*/  ISETP.GE.AND P0, PT, R3.reuse, R135, PT ;  /* 0x000000870300720c */ /* 0x040fe40003f06270 */
[----:B------:R-:W-:Y:S02]  /*8580*/  ISETP.GE.AND P5, PT, R3, R134, PT ;  /* 0x000000860300720c */ /* 0x000fe40003fa6270 */
[C---:B------:R-:W-:Y:S02]  /*8590*/  LOP3.LUT R3, R162.reuse, 0x78, R133, 0xfe, !PT ;  /* 0x00000078a2037812 */ /* 0x040fe400078efe85 */
[----:B------:R-:W-:Y:S02]  /*85a0*/  LOP3.LUT R133, R162, R133, RZ, 0xfc, !PT ;  /* 0x00000085a2857212 */ /* 0x000fe400078efcff */
[----:B------:R-:W-:Y:S02]  /*85b0*/  FSEL R62, R14, -INF , !P1 ;  /* 0xff8000000e3e7808 */ /* 0x000fe40004800000 */
[----:B------:R-:W-:-:S02]  /*85c0*/  FSEL R149, R8, -INF , !P0 ;  /* 0xff80000008957808 */ /* 0x000fc40004000000 */
[CC--:B------:R-:W-:Y:S02]  /*85d0*/  ISETP.GE.AND P1, PT, R3.reuse, R135.reuse, PT ;  /* 0x000000870300720c */ /* 0x0c0fe40003f26270 */
[----:B------:R-:W-:Y:S02]  /*85e0*/  ISETP.GE.AND P0, PT, R3, R134, PT ;  /* 0x000000860300720c */ /* 0x000fe40003f06270 */
[----:B------:R-:W-:Y:S02]  /*85f0*/  IADD3 R3, R133, 0x1, RZ ;  /* 0x0000000185037810 */ /* 0x000fe40007ffe0ff */
[----:B------:R-:W-:Y:S02]  /*8600*/  FSEL R58, R10, -INF , !P5 ;  /* 0xff8000000a3a7808 */ /* 0x000fe40006800000 */
[----:B------:R-:W-:Y:S02]  /*8610*/  ISETP.GE.AND P5, PT, R3, R135, PT ;  /* 0x000000870300720c */ /* 0x000fe40003fa6270 */
[----:B------:R-:W-:-:S02]  /*8620*/  FSEL R151, R4, -INF , !P1 ;  /* 0xff80000004977808 */ /* 0x000fc40004800000 */
[----:B------:R-:W-:Y:S02]  /*8630*/  IADD3 R4, R133, 0x9, RZ ;  /* 0x0000000985047810 */ /* 0x000fe40007ffe0ff */
[-C--:B------:R-:W-:Y:S02]  /*8640*/  ISETP.GE.AND P1, PT, R3, R134.reuse, PT ;  /* 0x000000860300720c */ /* 0x080fe40003f26270 */
[----:B------:R-:W-:Y:S02]  /*8650*/  FSEL R60, R6, -INF , !P0 ;  /* 0xff800000063c7808 */ /* 0x000fe40004000000 */
[----:B------:R-:W-:Y:S02]  /*8660*/  FSEL R3, R65, -INF , !P5 ;  /* 0xff80000041037808 */ /* 0x000fe40006800000 */
[C---:B------:R-:W-:Y:S02]  /*8670*/  ISETP.GE.AND P0, PT, R4.reuse, R135, PT ;  /* 0x000000870400720c */ /* 0x040fe40003f06270 */
[----:B------:R-:W-:-:S02]  /*8680*/  ISETP.GE.AND P5, PT, R4, R134, PT ;  /* 0x000000860400720c */ /* 0x000fc40003fa6270 */
[----:B------:R-:W-:Y:S02]  /*8690*/  IADD3 R4, R133, 0x11, RZ ;  /* 0x0000001185047810 */ /* 0x000fe40007ffe0ff */
[----:B------:R-:W-:Y:S02]  /*86a0*/  FSEL R6, R67, -INF , !P1 ;  /* 0xff80000043067808 */ /* 0x000fe40004800000 */
[C---:B------:R-:W-:Y:S02]  /*86b0*/  ISETP.GE.AND P1, PT, R4.reuse, R135, PT ;  /* 0x000000870400720c */ /* 0x040fe40003f26270 */
[----:B------:R-:W-:Y:S02]  /*86c0*/  FSEL R65, R61, -INF , !P0 ;  /* 0xff8000003d417808 */ /* 0x000fe40004000000 */
[----:B------:R-:W-:Y:S02]  /*86d0*/  IADD3 R8, R133, 0x19, RZ ;  /* 0x0000001985087810 */ /* 0x000fe40007ffe0ff */
[----:B------:R-:W-:-:S02]  /*86e0*/  ISETP.GE.AND P0, PT, R4, R134, PT ;  /* 0x000000860400720c */ /* 0x000fc40003f06270 */
[----:B------:R-:W-:Y:S02]  /*86f0*/  FSEL R4, R63, -INF , !P5 ;  /* 0xff8000003f047808 */ /* 0x000fe40006800000 */
[----:B------:R-:W-:Y:S02]  /*8700*/  FSEL R63, R57, -INF , !P1 ;  /* 0xff800000393f7808 */ /* 0x000fe40004800000 */
[C---:B------:R-:W-:Y:S02]  /*8710*/  ISETP.GE.AND P5, PT, R8.reuse, R135, PT ;  /* 0x000000870800720c */ /* 0x040fe40003fa6270 */
[----:B------:R-:W-:Y:S02]  /*8720*/  ISETP.GE.AND P1, PT, R8, R134, PT ;  /* 0x000000860800720c */ /* 0x000fe40003f26270 */
[----:B------:R-:W-:Y:S02]  /*8730*/  IADD3 R8, R133, 0x21, RZ ;  /* 0x0000002185087810 */ /* 0x000fe40007ffe0ff */
[----:B------:R-:W-:-:S02]  /*8740*/  FSEL R216, R59, -INF , !P0 ;  /* 0xff8000003bd87808 */ /* 0x000fc40004000000 */
[----:B------:R-:W-:Y:S02]  /*8750*/  FSEL R57, R53, -INF , !P5 ;  /* 0xff80000035397808 */ /* 0x000fe40006800000 */
[C---:B------:R-:W-:Y:S02]  /*8760*/  ISETP.GE.AND P0, PT, R8.reuse, R135, PT ;  /* 0x000000870800720c */ /* 0x040fe40003f06270 */
[----:B------:R-:W-:Y:S02]  /*8770*/  ISETP.GE.AND P5, PT, R8, R134, PT ;  /* 0x000000860800720c */ /* 0x000fe40003fa6270 */
[----:B------:R-:W-:Y:S02]  /*8780*/  IADD3 R8, R133, 0x29, RZ ;  /* 0x0000002985087810 */ /* 0x000fe40007ffe0ff */
[----:B------:R-:W-:Y:S02]  /*8790*/  FSEL R214, R55, -INF , !P1 ;  /* 0xff80000037d67808 */ /* 0x000fe40004800000 */
[----:B------:R-:W-:-:S02]  /*87a0*/  FSEL R203, R49, -INF , !P0 ;  /* 0xff80000031cb7808 */ /* 0x000fc40004000000 */
[CC--:B------:R-:W-:Y:S02]  /*87b0*/  ISETP.GE.AND P1, PT, R8.reuse, R135.reuse, PT ;  /* 0x000000870800720c */ /* 0x0c0fe40003f26270 */
[----:B------:R-:W-:Y:S02]  /*87c0*/  ISETP.GE.AND P0, PT, R8, R134, PT ;  /* 0x000000860800720c */ /* 0x000fe40003f06270 */
[----:B------:R-:W-:Y:S02]  /*87d0*/  IADD3 R8, R133, 0x31, RZ ;  /* 0x0000003185087810 */ /* 0x000fe40007ffe0ff */
[----:B------:R-:W-:Y:S02]  /*87e0*/  FSEL R210, R51, -INF , !P5 ;  /* 0xff80000033d27808 */ /* 0x000fe40006800000 */
[----:B------:R-:W-:Y:S02]  /*87f0*/  FSEL R127, R45, -INF , !P1 ;  /* 0xff8000002d7f7808 */ /* 0x000fe40004800000 */
[----:B------:R-:W-:-:S02]  /*8800*/  ISETP.GE.AND P5, PT, R8, R135, PT ;  /* 0x000000870800720c */ /* 0x000fc40003fa6270 */
[-C--:B------:R-:W-:Y:S02]  /*8810*/  ISETP.GE.AND P1, PT, R8, R134.reuse, PT ;  /* 0x000000860800720c */ /* 0x080fe40003f26270 */
[----:B------:R-:W-:Y:S02]  /*8820*/  IADD3 R8, R133, 0x39, RZ ;  /* 0x0000003985087810 */ /* 0x000fe40007ffe0ff */
[----:B------:R-:W-:Y:S02]  /*8830*/  FSEL R202, R47, -INF , !P0 ;  /* 0xff8000002fca7808 */ /* 0x000fe40004000000 */
[----:B------:R-:W-:Y:S02]  /*8840*/  FSEL R199, R41, -INF , !P5 ;  /* 0xff80000029c77808 */ /* 0x000fe40006800000 */
[C---:B------:R-:W-:Y:S02]  /*8850*/  ISETP.GE.AND P0, PT, R8.reuse, R135, PT ;  /* 0x000000870800720c */ /* 0x040fe40003f06270 */
[----:B------:R-:W-:-:S02]  /*8860*/  ISETP.GE.AND P5, PT, R8, R134, PT ;  /* 0x000000860800720c */ /* 0x000fc40003fa6270 */
[----:B------:R-:W-:Y:S02]  /*8870*/  IADD3 R8, R133, 0x41, RZ ;  /* 0x0000004185087810 */ /* 0x000fe40007ffe0ff */
[----:B------:R-:W-:Y:S02]  /*8880*/  FSEL R206, R43, -INF , !P1 ;  /* 0xff8000002bce7808 */ /* 0x000fe40004800000 */
[----:B------:R-:W-:Y:S02]  /*8890*/  FSEL R187, R37, -INF , !P0 ;  /* 0xff80000025bb7808 */ /* 0x000fe40004000000 */
[C---:B------:R-:W-:Y:S02]  /*88a0*/  ISETP.GE.AND P1, PT, R8.reuse, R135, PT ;  /* 0x000000870800720c */ /* 0x040fe40003f26270 */
[----:B------:R-:W-:Y:S02]  /*88b0*/  ISETP.GE.AND P0, PT, R8, R134, PT ;  /* 0x000000860800720c */ /* 0x000fe40003f06270 */
[----:B------:R-:W-:-:S02]  /*88c0*/  IADD3 R8, R133, 0x49, RZ ;  /* 0x0000004985087810 */ /* 0x000fc40007ffe0ff */
        /* <DEDUP_REMOVED lines=26> */
[----:B------:R-:W-:Y:S02]  /*8a70*/  ISETP.GE.AND P0, PT, R8, R134, PT ;  /* 0x000000860800720c */ /* 0x000fe40003f06270 */
[----:B------:R-:W-:Y:S02]  /*8a80*/  FSEL R120, R19, -INF , !P1 ;  /* 0xff80000013787808 */ /* 0x000fe40004800000 */
[----:B------:R-:W-:Y:S02]  /*8a90*/  FSEL R61, R11, -INF , !P0 ;  /* 0xff8000000b3d7808 */ /* 0x000fe40004000000 */
[----:B------:R-:W-:-:S02]  /*8aa0*/  ISETP.GE.AND P0, PT, R128, 0x3, PT ;  /* 0x000000038000780c */ /* 0x000fc40003f06270 */
[-C--:B------:R-:W-:Y:S02]  /*8ab0*/  ISETP.GE.AND P1, PT, R8, R135.reuse, PT ;  /* 0x000000870800720c */ /* 0x080fe40003f26270 */
[----:B------:R-:W-:Y:S02]  /*8ac0*/  IADD3 R8, R133, 0x79, RZ ;  /* 0x0000007985087810 */ /* 0x000fe40007ffe0ff */
[----:B------:R-:W-:Y:S02]  /*8ad0*/  FSEL R119, R15, -INF , !P5 ;  /* 0xff8000000f777808 */ /* 0x000fe40006800000 */
[----:B------:R-:W-:Y:S02]  /*8ae0*/  FSEL R158, R9, -INF , !P1 ;  /* 0xff800000099e7808 */ /* 0x000fe40004800000 */
[-C--:B------:R-:W-:Y:S02]  /*8af0*/  ISETP.GE.AND P5, PT, R133, R135.reuse, PT ;  /* 0x000000878500720c */ /* 0x080fe40003fa6270 */
[----:B------:R-:W-:-:S02]  /*8b00*/  ISETP.GE.AND P1, PT, R8, R135, PT ;  /* 0x000000870800720c */ /* 0x000fc40003f26270 */
[----:B------:R-:W-:Y:S02]  /*8b10*/  FSEL R9, R64, -INF , !P5 ;  /* 0xff80000040097808 */ /* 0x000fe40006800000 */
[----:B------:R-:W-:Y:S02]  /*8b20*/  FSEL R161, R5, -INF , !P1 ;  /* 0xff80000005a17808 */ /* 0x000fe40004800000 */
[-C--:B------:R-:W-:Y:S02]  /*8b30*/  ISETP.GE.AND P5, PT, R133, R134.reuse, PT ;  /* 0x000000868500720c */ /* 0x080fe40003fa6270 */
[----:B------:R-:W-:Y:S02]  /*8b40*/  ISETP.GE.AND P1, PT, R8, R134, PT ;  /* 0x000000860800720c */ /* 0x000fe40003f26270 */
[----:B------:R-:W-:Y:S02]  /*8b50*/  FSEL R66, R66, -INF , !P5 ;  /* 0xff80000042427808 */ /* 0x000fe40006800000 */
[----:B------:R-:W-:Y:S01]  /*8b60*/  FSEL R118, R7, -INF , !P1 ;  /* 0xff80000007767808 */ /* 0x000fe20004800000 */
[----:B------:R-:W-:Y:S05]  /*8b70*/  @!P0 BRA `(.L_x_708) ;  /* 0x00000af000008947 */ /* 0x000fea0003800000 */
[----:B------:R-:W-:Y:S05]  /*8b80*/  @!P6 BRA `(.L_x_709) ;  /* 0x000003a00000e947 */ /* 0x000fea0003800000 */
[----:B------:R-:W1:Y:S01]  /*8b90*/  I2F.RP R7, R130 ;  /* 0x0000008200077306 */ /* 0x000e620000209400 */
[----:B------:R-:W-:Y:S01]  /*8ba0*/  IMAD.MOV.U32 R10, RZ, RZ, RZ ;  /* 0x000000ffff0a7224 */ /* 0x000fe200078e00ff */
[----:B------:R-:W-:-:S06]  /*8bb0*/  IABS R8, R162 ;  /* 0x000000a200087213 */ /* 0x000fcc0000000000 */
[----:B-1----:R-:W1:Y:S02]  /*8bc0*/  MUFU.RCP R11, R7 ;  /* 0x00000007000b7308 */ /* 0x002e640000001000 */
[----:B-1----:R-:W-:-:S06]  /*8bd0*/  IADD3 R11, R11, 0xffffffe, RZ ;  /* 0x0ffffffe0b0b7810 */ /* 0x002fcc0007ffe0ff */
[----:B------:R-:W1:Y:S02]  /*8be0*/  F2I.FTZ.U32.TRUNC.NTZ R11, R11 ;  /* 0x0000000b000b7305 */ /* 0x000e64000021f000 */
[----:B-1----:R-:W-:-:S04]  /*8bf0*/  IMAD.MOV R5, RZ, RZ, -R11 ;  /* 0x000000ffff057224 */ /* 0x002fc800078e0a0b */
[----:B------:R-:W-:-:S04]  /*8c00*/  IMAD R5, R5, R130, RZ ;  /* 0x0000008205057224 */ /* 0x000fc800078e02ff */
[----:B------:R-:W-:Y:S01]  /*8c10*/  IMAD.HI.U32 R5, R11, R5, R10 ;  /* 0x000000050b057227 */ /* 0x000fe200078e000a */
[C---:B------:R-:W-:Y:S02]  /*8c20*/  IADD3 R10, R162.reuse, -0x80, RZ ;  /* 0xffffff80a20a7810 */ /* 0x040fe40007ffe0ff */
[----:B------:R-:W-:Y:S02]  /*8c30*/  LOP3.LUT R162, R162, c[0x0][0x2d0], RZ, 0x3c, !PT ;  /* 0x0000b400a2a27a12 */ /* 0x000fe400078e3cff */
[----:B------:R-:W-:Y:S01]  /*8c40*/  IABS R7, R10 ;  /* 0x0000000a00077213 */ /* 0x000fe20000000000 */
[----:B------:R-:W-:Y:S01]  /*8c50*/  IMAD.HI.U32 R12, R5, R8, RZ ;  /* 0x00000008050c7227 */ /* 0x000fe200078e00ff */
[----:B------:R-:W-:-:S03]  /*8c60*/  LOP3.LUT R10, R10, c[0x0][0x2d0], RZ, 0x3c, !PT ;  /* 0x0000b4000a0a7a12 */ /* 0x000fc600078e3cff */
[----:B------:R-:W-:Y:S02]  /*8c70*/  IMAD.MOV R11, RZ, RZ, -R12 ;  /* 0x000000ffff0b7224 */ /* 0x000fe400078e0a0c */
[----:B------:R-:W-:-:S04]  /*8c80*/  IMAD.HI.U32 R5, R5, R7, RZ ;  /* 0x0000000705057227 */ /* 0x000fc800078e00ff */
[----:B------:R-:W-:Y:S01]  /*8c90*/  IMAD R11, R130, R11, R8 ;  /* 0x0000000b820b7224 */ /* 0x000fe200078e0208 */
[----:B------:R-:W-:-:S04]  /*8ca0*/  IADD3 R8, -R5, RZ, RZ ;  /* 0x000000ff05087210 */ /* 0x000fc80007ffe1ff */
[C---:B------:R-:W-:Y:S01]  /*8cb0*/  ISETP.GT.U32.AND P0, PT, R130.reuse, R11, PT ;  /* 0x0000000b8200720c */ /* 0x040fe20003f04070 */
[----:B------:R-:W-:Y:S01]  /*8cc0*/  IMAD R7, R130, R8, R7 ;  /* 0x0000000882077224 */ /* 0x000fe200078e0207 */
[----:B------:R-:W-:-:S04]  /*8cd0*/  LOP3.LUT R8, RZ, c[0x0][0x2d0], RZ, 0x33, !PT ;  /* 0x0000b400ff087a12 */ /* 0x000fc800078e33ff */
[----:B------:R-:W-:-:S07]  /*8ce0*/  ISETP.GT.U32.AND P1, PT, R130, R7, PT ;  /* 0x000000078200720c */ /* 0x000fce0003f24070 */
[----:B------:R-:W-:Y:S01]  /*8cf0*/  @!P0 IMAD.IADD R11, R11, 0x1, -R130 ;  /* 0x000000010b0b8824 */ /* 0x000fe200078e0a82 */
[----:B------:R-:W-:-:S04]  /*8d00*/  @!P0 IADD3 R12, R12, 0x1, RZ ;  /* 0x000000010c0c8810 */ /* 0x000fc80007ffe0ff */
[-C--:B------:R-:W-:Y:S01]  /*8d10*/  ISETP.GE.U32.AND P5, PT, R11, R130.reuse, PT ;  /* 0x000000820b00720c */ /* 0x080fe20003fa6070 */
[----:B------:R-:W-:Y:S01]  /*8d20*/  @!P1 IMAD.IADD R7, R7, 0x1, -R130 ;  /* 0x0000000107079824 */ /* 0x000fe200078e0a82 */
[----:B------:R-:W-:Y:S02]  /*8d30*/  @!P1 IADD3 R5, R5, 0x1, RZ ;  /* 0x0000000105059810 */ /* 0x000fe40007ffe0ff */
[----:B------:R-:W-:Y:S02]  /*8d40*/  ISETP.GE.AND P1, PT, R10, RZ, PT ;  /* 0x000000ff0a00720c */ /* 0x000fe40003f26270 */
[----:B------:R-:W-:-:S07]  /*8d50*/  ISETP.GE.U32.AND P0, PT, R7, R130, PT ;  /* 0x000000820700720c */ /* 0x000fce0003f06070 */
[----:B------:R-:W-:Y:S02]  /*8d60*/  @P5 IADD3 R12, R12, 0x1, RZ ;  /* 0x000000010c0c5810 */ /* 0x000fe40007ffe0ff */
[----:B------:R-:W-:-:S04]  /*8d70*/  ISETP.GE.AND P5, PT, R162, RZ, PT ;  /* 0x000000ffa200720c */ /* 0x000fc80003fa6270 */
[----:B------:R-:W-:Y:S02]  /*8d80*/  @P0 IADD3 R5, R5, 0x1, RZ ;  /* 0x0000000105050810 */ /* 0x000fe40007ffe0ff */
[----:B------:R-:W-:Y:S02]  /*8d90*/  ISETP.NE.AND P0, PT, RZ, c[0x0][0x2d0], PT ;  /* 0x0000b400ff007a0c */ /* 0x000fe40003f05270 */
[----:B------:R-:W-:-:S05]  /*8da0*/  MOV R7, R5 ;  /* 0x0000000500077202 */ /* 0x000fca0000000f00 */
        /* <DEDUP_REMOVED lines=24> */
.L_x_709:
[----:B------:R-:W-:-:S04]  /*8f30*/  LEA R129, -R129, RZ, 0x7 ;  /* 0x000000ff81817211 */ /* 0x000fc800078e39ff */
[----:B------:R-:W-:Y:S02]  /*8f40*/  SHF.R.S32.HI R12, RZ, 0x1f, R129 ;  /* 0x0000001fff0c7819 */ /* 0x000fe40000011481 */
.L_x_710:
[----:B------:R-:W-:Y:S01]  /*8f50*/  @!P3 IADD3 R8, P0, R132, R129, RZ ;  /* 0x000000818408b210 */ /* 0x000fe20007f1e0ff */
[----:B------:R1:W-:Y:S01]  /*8f60*/  @P4 STS [R181+0x3004], RZ ;  /* 0x003004ffb5004388 */ /* 0x0003e20000000800 */
[----:B------:R-:W-:Y:S01]  /*8f70*/  @!P4 LEA R16, P1, R129, R194, 0x1 ;  /* 0x000000c28110c211 */ /* 0x000fe200078208ff */
[----:B------:R-:W-:Y:S02]  /*8f80*/  BSSY B0, `(.L_x_711) ;  /* 0x000006b000007945 */ /* 0x000fe40003800000 */
[--C-:B------:R-:W-:Y:S01]  /*8f90*/  @!P3 IMAD.X R5, R131, 0x1, R12.reuse, P0 ;  /* 0x000000018305b824 */ /* 0x100fe200000e060c */
[C---:B------:R-:W-:Y:S01]  /*8fa0*/  @!P3 LEA R14, P0, R8.reuse, c[0x0][0x168], 0x1 ;  /* 0x00005a00080eba11 */ /* 0x040fe200078008ff */
[----:B------:R1:W-:Y:S01]  /*8fb0*/  @P4 STS.64 [R181+0x3008], RZ ;  /* 0x003008ffb5004388 */ /* 0x0003e20000000a00 */
[----:B------:R-:W-:Y:S02]  /*8fc0*/  @!P4 LEA.HI.X R17, R129, R193, R12, 0x1, P1 ;  /* 0x000000c18111c211 */ /* 0x000fe400008f0c0c */
[----:B------:R-:W-:Y:S01]  /*8fd0*/  @!P3 LEA.HI.X R15, R8, c[0x0][0x16c], R5, 0x1, P0 ;  /* 0x00005b00080fba11 */ /* 0x000fe200000f0c05 */
[----:B------:R1:W-:Y:S01]  /*8fe0*/  @P4 STS [R181+0x3000], RZ ;  /* 0x003000ffb5004388 */ /* 0x0003e20000000800 */
[----:B------:R-:W-:-:S02]  /*8ff0*/  @!P2 IADD3 R8, P0, R132, R129, RZ ;  /* 0x000000818408a210 */ /* 0x000fc40007f1e0ff */
[----:B------:R-:W-:Y:S01]  /*9000*/  @!P4 IADD3 R7, P1, R177, R129, RZ ;  /* 0x00000081b107c210 */ /* 0x000fe20007f3e0ff */
[----:B------:R-:W-:Y:S01]  /*9010*/  @!PT LDS RZ, [RZ] ;  /* 0x00000000fffff984 */ /* 0x000fe20000000800 */
[----:B------:R-:W-:Y:S01]  /*9020*/  @!PT LDS RZ, [RZ] ;  /* 0x00000000fffff984 */ /* 0x000fe20000000800 */
[----:B------:R-:W-:Y:S01]  /*9030*/  @!PT LDS RZ, [RZ] ;  /* 0x00000000fffff984 */ /* 0x000fe20000000800 */
[----:B------:R2:W-:Y:S02]  /*9040*/  @!P4 LDGSTS.E.BYPASS.LTC128B.128 [R181+0x3000], [R16.64] ;  /* 0x0300000010b5cfae */ /* 0x0005e4000b901d46 */
[--C-:B------:R-:W-:Y:S01]  /*9050*/  @!P2 IMAD.X R5, R131, 0x1, R12.reuse, P0 ;  /* 0x000000018305a824 */ /* 0x100fe200000e060c */
[C---:B------:R-:W-:Y:S01]  /*9060*/  @!P2 LEA R10, P0, R8.reuse, c[0x0][0x168], 0x1 ;  /* 0x00005a00080aaa11 */ /* 0x040fe200078008ff */
[----:B------:R1:W-:Y:S03]  /*9070*/  @P3 STS.128 [R181+0x5000], RZ ;  /* 0x005000ffb5003388 */ /* 0x0003e60000000c00 */
[----:B------:R-:W-:Y:S01]  /*9080*/  @!P2 LEA.HI.X R11, R8, c[0x0][0x16c], R5, 0x1, P0 ;  /* 0x00005b00080baa11 */ /* 0x000fe200000f0c05 */
[----:B------:R-:W-:Y:S01]  /*9090*/  @!P4 IMAD.X R8, R176, 0x1, R12, P1 ;  /* 0x00000001b008c824 */ /* 0x000fe200008e060c */
[C---:B------:R-:W-:Y:S01]  /*90a0*/  @!P4 LEA R18, P0, R7.reuse, R194, 0x1 ;  /* 0x000000c20712c211 */ /* 0x040fe200078008ff */
[----:B------:R-:W-:Y:S01]  /*90b0*/  @!PT LDS RZ, [RZ] ;  /* 0x00000000fffff984 */ /* 0x000fe20000000800 */
[----:B------:R-:W-:Y:S01]  /*90c0*/  @!PT LDS RZ, [RZ] ;  /* 0x00000000fffff984 */ /* 0x000fe20000000800 */
[----:B------:R-:W-:Y:S01]  /*90d0*/  @!PT LDS RZ, [RZ] ;  /* 0x00000000fffff984 */ /* 0x000fe20000000800 */
[----:B------:R3:W-:Y:S03]  /*90e0*/  @!P3 LDGSTS.E.BYPASS.LTC128B.128 [R181+0x5000], [R14.64+0x40] ;  /* 0x050000400eb5bfae */ /* 0x0007e6000b901d46 */
[----:B------:R-:W-:Y:S01]  /*90f0*/  @!P4 LEA.HI.X R19, R7, R193, R8, 0x1, P0 ;  /* 0x000000c10713c211 */ /* 0x000fe200000f0c08 */
[----:B------:R1:W-:Y:S01]  /*9100*/  @P2 STS.128 [R181+0x7000], RZ ;  /* 0x007000ffb5002388 */ /* 0x0003e20000000c00 */
[----:B------:R-:W-:-:S03]  /*9110*/  @!P3 IADD3 R8, P1, P0, R132, R129, R177 ;  /* 0x000000818408b210 */ /* 0x000fc6000783e0b1 */
[----:B------:R-:W-:Y:S01]  /*9120*/  @!PT LDS RZ, [RZ] ;  /* 0x00000000fffff984 */ /* 0x000fe20000000800 */
[----:B------:R-:W-:Y:S01]  /*9130*/  @!PT LDS RZ, [RZ] ;  /* 0x00000000fffff984 */ /* 0x000fe20000000800 */
[----:B------:R-:W-:Y:S01]  /*9140*/  @!PT LDS RZ, [RZ] ;  /* 0x00000000fffff984 */ /* 0x000fe20000000800 */
[----:B------:R4:W-:Y:S01]  /*9150*/  @!P2 LDGSTS.E.BYPASS.LTC128B.128 [R181+0x7000], [R10.64+0x80] ;  /* 0x070000800ab5afae */ /* 0x0009e2000b901d46 */
[----:B------:R-:W-:Y:S02]  /*9160*/  @!P3 IADD3.X R7, R131, R12, R176, P1, P0 ;  /* 0x0000000c8307b210 */ /* 0x000fe40000fe04b0 */
[----:B------:R-:W-:Y:S01]  /*9170*/  @!P2 IADD3 R5, P1, P0, R132, R129, R177 ;  /* 0x000000818405a210 */ /* 0x000fe2000783e0b1 */
[----:B------:R1:W-:Y:S04]  /*9180*/  @P4 STS.128 [R181+0x3800], RZ ;  /* 0x003800ffb5004388 */ /* 0x0003e80000000c00 */
[----:B------:R-:W-:Y:S01]  /*9190*/  @!PT LDS RZ, [RZ] ;  /* 0x00000000fffff984 */ /* 0x000fe20000000800 */
[----:B------:R-:W-:Y:S01]  /*91a0*/  @!PT LDS RZ, [RZ] ;  /* 0x00000000fffff984 */ /* 0x000fe20000000800 */
[----:B------:R-:W-:Y:S01]  /*91b0*/  @!PT LDS RZ, [RZ] ;  /* 0x00000000fffff984 */ /* 0x000fe20000000800 */
[----:B------:R5:W-:Y:S04]  /*91c0*/  @!P4 LDGSTS.E.BYPASS.LTC128B.128 [R181+0x3800], [R18.64] ;  /* 0x0380000012b5cfae */ /* 0x000be8000b901d46 */
[----:B------:R1:W-:Y:S01]  /*91d0*/  @P3 STS.128 [R181+0x5800], RZ ;  /* 0x005800ffb5003388 */ /* 0x0003e20000000c00 */
[----:B---3--:R-:W-:-:S04]  /*91e0*/  @!P3 LEA R14, P5, R8, c[0x0][0x168], 0x1 ;  /* 0x00005a00080eba11 */ /* 0x008fc800078a08ff */
[----:B------:R-:W-:Y:S02]  /*91f0*/  @!P3 LEA.HI.X R15, R8, c[0x0][0x16c], R7, 0x1, P5 ;  /* 0x00005b00080fba11 */ /* 0x000fe400028f0c07 */
[----:B------:R-:W-:Y:S02]  /*9200*/  @!P2 IADD3.X R8, R131, R12, R176, P1, P0 ;  /* 0x0000000c8308a210 */ /* 0x000fe40000fe04b0 */
[C---:B--2---:R-:W-:Y:S01]  /*9210*/  @!P2 LEA R16, P0, R5.reuse, c[0x0][0x168], 0x1 ;  /* 0x00005a000510aa11 */ /* 0x044fe200078008ff */
[----:B------:R-:W-:Y:S01]  /*9220*/  @!PT LDS RZ, [RZ] ;  /* 0x00000000fffff984 */ /* 0x000fe20000000800 */
[----:B------:R-:W-:Y:S01]  /*9230*/  @!PT LDS RZ, [RZ] ;  /* 0x00000000fffff984 */ /* 0x000fe20000000800 */
[----:B------:R-:W-:Y:S01]  /*9240*/  @!PT LDS RZ, [RZ] ;  /* 0x00000000fffff984 */ /* 0x000fe20000000800 */
[----:B------:R2:W-:Y:S03]  /*9250*/  @!P3 LDGSTS.E.BYPASS.LTC128B.128 [R181+0x5800], [R14.64+0x40] ;  /* 0x058000400eb5bfae */ /* 0x0005e6000b901d46 */
[----:B------:R-:W-:Y:S01]  /*9260*/  @!P2 LEA.HI.X R17, R5, c[0x0][0x16c], R8, 0x1, P0 ;  /* 0x00005b000511aa11 */ /* 0x000fe200000f0c08 */
[----:B------:R1:W-:Y:S01]  /*9270*/  @P2 STS.128 [R181+0x7800], RZ ;  /* 0x007800ffb5002388 */ /* 0x0003e20000000c00 */
[----:B------:R-:W-:-:S03]  /*9280*/  IADD3 R7, P1, P0, R177, R129, R177 ;  /* 0x00000081b1077210 */ /* 0x000fc6000783e0b1 */
[----:B------:R-:W-:Y:S01]  /*9290*/  @!PT LDS RZ, [RZ] ;  /* 0x00000000fffff984 */ /* 0x000fe20000000800 */
[----:B------:R-:W-:Y:S01]  /*92a0*/  @!PT LDS RZ, [RZ] ;  /* 0x00000000fffff984 */ /* 0x000fe20000000800 */
[----:B------:R-:W-:Y:S01]  /*92b0*/  @!PT LDS RZ, [RZ] ;  /* 0x00000000fffff984 */ /* 0x000fe20000000800 */
[----:B------:R3:W-:Y:S01]  /*92c0*/  @!P2 LDGSTS.E.BYPASS.LTC128B.128 [R181+0x7800], [R16.64+0x80] ;  /* 0x0780008010b5afae */ /* 0x0007e2000b901d46 */
[----:B----4-:R-:W-:Y:S02]  /*92d0*/  IADD3.X R10, R176, R12, R176, P1, P0 ;  /* 0x0000000cb00a7210 */ /* 0x010fe40000fe04b0 */
[C---:B-----5:R-:W-:Y:S01]  /*92e0*/  @!P4 LEA R18, P0, R7.reuse, R194, 0x1 ;  /* 0x000000c20712c211 */ /* 0x060fe200078008ff */
[----:B------:R1:W-:Y:S03]  /*92f0*/  @P4 STS.128 [R181+0x4000], RZ ;  /* 0x004000ffb5004388 */ /* 0x0003e60000000c00 */
[----:B------:R-:W-:Y:S02]  /*9300*/  @!P4 LEA.HI.X R19, R7, R193, R10, 0x1, P0 ;  /* 0x000000c10713c211 */ /* 0x000fe400000f0c0a */
[----:B------:R-:W-:-:S03]  /*9310*/  @!P3 IADD3 R8, P0, R132, R7, RZ ;  /* 0x000000078408b210 */ /* 0x000fc60007f1e0ff */
[----:B------:R-:W-:Y:S01]  /*9320*/  @!PT LDS RZ, [RZ] ;  /* 0x00000000fffff984 */ /* 0x000fe20000000800 */
[----:B------:R-:W-:Y:S01]  /*9330*/  @!PT LDS RZ, [RZ] ;  /* 0x00000000fffff984 */ /* 0x000fe20000000800 */
[----:B------:R-:W-:Y:S01]  /*9340*/  @!PT LDS RZ, [RZ] ;  /* 0x00000000fffff984 */ /* 0x000fe20000000800 */
[----:B------:R4:W-:Y:S02]  /*9350*/  @!P4 LDGSTS.E.BYPASS.LTC128B.128 [R181+0x4000], [R18.64] ;  /* 0x0400000012b5cfae */ /* 0x0009e4000b901d46 */
[----:B------:R-:W-:Y:S02]  /*9360*/  @!P3 IMAD.X R5, R131, 0x1, R10, P0 ;  /* 0x000000018305b824 */ /* 0x000fe400000e060a */
[----:B------:R1:W-:Y:S01]  /*9370*/  @P3 STS.128 [R181+0x6000], RZ ;  /* 0x006000ffb5003388 */ /* 0x0003e20000000c00 */
[----:B--2---:R-:W-:-:S04]  /*9380*/  @!P3 LEA R14, P0, R8, c[0x0][0x168], 0x1 ;  /* 0x00005a00080eba11 */ /* 0x004fc800078008ff */
[----:B------:R-:W-:Y:S02]  /*9390*/  @!P3 LEA.HI.X R15, R8, c[0x0][0x16c], R5, 0x1, P0 ;  /* 0x00005b00080fba11 */ /* 0x000fe400000f0c05 */
[----:B------:R-:W-:-:S03]  /*93a0*/  @!P2 IADD3 R8, P0, R132, R7, RZ ;  /* 0x000000078408a210 */ /* 0x000fc60007f1e0ff */
[----:B------:R-:W-:Y:S01]  /*93b0*/  @!PT LDS RZ, [RZ] ;  /* 0x00000000fffff984 */ /* 0x000fe20000000800 */
[----:B------:R-:W-:Y:S01]  /*93c0*/  @!PT LDS RZ, [RZ] ;  /* 0x00000000fffff984 */ /* 0x000fe20000000800 */
[----:B------:R-:W-:Y:S01]  /*93d0*/  @!PT LDS RZ, [RZ] ;  /* 0x00000000fffff984 */ /* 0x000fe20000000800 */
[----:B------:R1:W-:Y:S02]  /*93e0*/  @!P3 LDGSTS.E.BYPASS.LTC128B.128 [R181+0x6000], [R14.64+0x40] ;  /* 0x060000400eb5bfae */ /* 0x0003e4000b901d46 */
[----:B------:R-:W-:Y:S01]  /*93f0*/  @!P2 IMAD.X R5, R131, 0x1, R10, P0 ;  /* 0x000000018305a824 */ /* 0x000fe200000e060a */
[C---:B---3--:R-:W-:Y:S01]  /*9400*/  @!P2 LEA R16, P0, R8.reuse, c[0x0][0x168], 0x1 ;  /* 0x00005a000810aa11 */ /* 0x048fe200078008ff */
[----:B------:R1:W-:Y:S03]  /*9410*/  @P2 STS.128 [R181+0x8000], RZ ;  /* 0x008000ffb5002388 */ /* 0x0003e60000000c00 */
[----:B------:R-:W-:Y:S02]  /*9420*/  @!P2 LEA.HI.X R17, R8, c[0x0][0x16c], R5, 0x1, P0 ;  /* 0x00005b000811aa11 */ /* 0x000fe400000f0c05 */
[----:B------:R-:W-:-:S03]  /*9430*/  IADD3 R7, P0, R177, R7, RZ ;  /* 0x00000007b1077210 */ /* 0x000fc60007f1e0ff */
[----:B------:R-:W-:Y:S01]  /*9440*/  @!PT LDS RZ, [RZ] ;  /* 0x00000000fffff984 */ /* 0x000fe20000000800 */
[----:B------:R-:W-:Y:S01]  /*9450*/  @!PT LDS RZ, [RZ] ;  /* 0x00000000fffff984 */ /* 0x000fe20000000800 */
[----:B------:R-:W-:Y:S01]  /*9460*/  @!PT LDS RZ, [RZ] ;  /* 0x00000000fffff984 */ /* 0x000fe20000000800 */
[----:B------:R1:W-:Y:S02]  /*9470*/  @!P2 LDGSTS.E.BYPASS.LTC128B.128 [R181+0x8000], [R16.64+0x80] ;  /* 0x0800008010b5afae */ /* 0x0003e4000b901d46 */
[----:B------:R-:W-:Y:S01]  /*9480*/  IMAD.X R10, R176, 0x1, R10, P0 ;  /* 0x00000001b00a7824 */ /* 0x000fe200000e060a */
[----:B------:R-:W-:Y:S01]  /*9490*/  @!P3 IADD3 R8, P0, R132, R7, RZ ;  /* 0x000000078408b210 */ /* 0x000fe20007f1e0ff */
[----:B------:R1:W-:Y:S04]  /*94a0*/  @P4 STS.128 [R181+0x4800], RZ ;  /* 0x004800ffb5004388 */ /* 0x0003e80000000c00 */
[----:B------:R-:W-:Y:S01]  /*94b0*/  @!P3 IMAD.X R5, R131, 0x1, R10, P0 ;  /* 0x000000018305b824 */ /* 0x000fe200000e060a */
[----:B----4-:R-:W-:-:S04]  /*94c0*/  @!P3 LEA R18, P0, R8, c[0x0][0x168], 0x1 ;  /* 0x00005a000812ba11 */ /* 0x010fc800078008ff */
[----:B------:R-:W-:Y:S02]  /*94d0*/  @!P3 LEA.HI.X R19, R8, c[0x0][0x16c], R5, 0x1, P0 ;  /* 0x00005b000813ba11 */ /* 0x000fe400000f0c05 */
[----:B------:R-:W-:-:S04]  /*94e0*/  @!P4 LEA R20, P0, R7, R194, 0x1 ;  /* 0x000000c20714c211 */ /* 0x000fc800078008ff */
[----:B------:R-:W-:-:S05]  /*94f0*/  @!P4 LEA.HI.X R21, R7, R193, R10, 0x1, P0 ;  /* 0x000000c10715c211 */ /* 0x000fca00000f0c0a */
        /* <DEDUP_REMOVED lines=13> */
[----:B-1----:R-:W-:-:S04]  /*95d0*/  LEA R14, P0, R7, c[0x0][0x168], 0x1 ;  /* 0x00005a00070e7a11 */ /* 0x002fc800078008ff */
[----:B------:R-:W-:-:S05]  /*95e0*/  LEA.HI.X R15, R7, c[0x0][0x16c], R10, 0x1, P0 ;  /* 0x00005b00070f7a11 */ /* 0x000fca00000f0c0a */
[----:B------:R-:W-:Y:S01]  /*95f0*/  @!PT LDS RZ, [RZ] ;  /* 0x00000000fffff984 */ /* 0x000fe20000000800 */
[----:B------:R-:W-:Y:S01]  /*9600*/  @!PT LDS RZ, [RZ] ;  /* 0x00000000fffff984 */ /* 0x000fe20000000800 */
[----:B------:R-:W-:Y:S01]  /*9610*/  @!PT LDS RZ, [RZ] ;  /* 0x00000000fffff984 */ /* 0x000fe20000000800 */
[----:B------:R1:W-:Y:S04]  /*9620*/  LDGSTS.E.BYPASS.LTC128B.128 [R181+0x8800], [R14.64+0x80] ;  /* 0x088000800eb57fae */ /* 0x0003e8000b901d46 */
.L_x_712:
[----:B------:R-:W-:Y:S05]  /*9630*/  BSYNC B0 ;  /* 0x0000000000007941 */ /* 0x000fea0003800000 */
.L_x_711:
[----:B------:R-:W0:Y:S01]  /*9640*/  LDGDEPBAR ;  /* 0x00000000000079af */ /* 0x000e220000000000 */
[----:B------:R-:W-:-:S04]  /*9650*/  LEA R194, P0, R129, R194, 0x1 ;  /* 0x000000c281c27211 */ /* 0x000fc800078008ff */
[----:B------:R-:W-:Y:S02]  /*9660*/  LEA.HI.X R193, R129, R193, R12, 0x1, P0 ;  /* 0x000000c181c17211 */ /* 0x000fe400000f0c0c */
.L_x_708:
[----:B------:R-:W-:Y:S01]  /*9670*/  FMNMX.FTZ R8, R2, R9, !PT ;  /* 0x0000000902087209 */ /* 0x000fe20007810000 */
[----:B-1----:R-:W-:Y:S01]  /*9680*/  LDSM.16.MT88.4 R16, [R168+0x9000] ;  /* 0x00900000a810783b */ /* 0x002fe20000004200 */
[----:B------:R-:W-:Y:S02]  /*9690*/  FMNMX.FTZ R5, R0, R66, !PT ;  /* 0x0000004200057209 */ /* 0x000fe40007810000 */
[----:B------:R-:W-:Y:S01]  /*96a0*/  FMNMX.FTZ R8, R3, R8, !PT ;  /* 0x0000000803087209 */ /* 0x000fe20007810000 */
[----:B------:R-:W-:Y:S01]  /*96b0*/  LDSM.16.MT88.4 R24, [R170+0xb000] ;  /* 0x00b00000aa18783b */ /* 0x000fe20000004200 */
[----:B------:R-:W-:Y:S02]  /*96c0*/  FMNMX.FTZ R5, R6, R5, !PT ;  /* 0x0000000506057209 */ /* 0x000fe40007810000 */
[----:B------:R-:W-:Y:S01]  /*96d0*/  FMNMX.FTZ R8, R121, R8, !PT ;  /* 0x0000000879087209 */ /* 0x000fe20007810000 */
[----:B------:R-:W-:Y:S01]  /*96e0*/  LDSM.16.MT88.4 R32, [R168+0xb000] ;  /* 0x00b00000a820783b */ /* 0x000fe20000004200 */
[----:B------:R-:W-:-:S02]  /*96f0*/  FMNMX.FTZ R5, R124, R5, !PT ;  /* 0x000000057c057209 */ /* 0x000fc40007810000 */
[----:B------:R-:W-:Y:S01]  /*9700*/  FMNMX.FTZ R8, R65, R8, !PT ;  /* 0x0000000841087209 */ /* 0x000fe20007810000 */
[----:B------:R-:W-:Y:S01]  /*9710*/  LDSM.16.MT88.4 R40, [R170+0xd000] ;  /* 0x00d00000aa28783b */ /* 0x000fe20000004200 */
[----:B------:R-:W-:Y:S02]  /*9720*/  FMNMX.FTZ R5, R4, R5, !PT ;  /* 0x0000000504057209 */ /* 0x000fe40007810000 */
[----:B------:R-:W-:Y:S01]  /*9730*/  FMNMX.FTZ R8, R117, R8, !PT ;  /* 0x0000000875087209 */ /* 0x000fe20007810000 */
[----:B------:R-:W-:Y:S01]  /*9740*/  LDSM.16.MT88.4 R52, [R168+0xd000] ;  /* 0x00d00000a834783b */ /* 0x000fe20000004200 */
[----:B------:R-:W-:Y:S02]  /*9750*/  FMNMX.FTZ R5, R212, R5, !PT ;  /* 0x00000005d4057209 */ /* 0x000fe40007810000 */
[----:B------:R-:W-:Y:S02]  /*9760*/  FMNMX.FTZ R8, R63, R8, !PT ;  /* 0x000000083f087209 */ /* 0x000fe40007810000 */
[----:B------:R-:W-:-:S02]  /*9770*/  FMNMX.FTZ R5, R216, R5, !PT ;  /* 0x00000005d8057209 */ /* 0x000fc40007810000 */
[----:B------:R-:W-:Y:S02]  /*9780*/  FMNMX.FTZ R8, R205, R8, !PT ;  /* 0x00000008cd087209 */ /* 0x000fe40007810000 */
[----:B------:R-:W-:Y:S02]  /*9790*/  FMNMX.FTZ R5, R126, R5, !PT ;  /* 0x000000057e057209 */ /* 0x000fe40007810000 */
[----:B------:R-:W-:Y:S02]  /*97a0*/  FMNMX.FTZ R8, R57, R8, !PT ;  /* 0x0000000839087209 */ /* 0x000fe40007810000 */
        /* <DEDUP_REMOVED lines=37> */
[----:B------:R-:W-:-:S04]  /*9a00*/  FMNMX.FTZ R8, R145, R8, !PT ;  /* 0x0000000891087209 */ /* 0x000fc80007810000 */
[----:B------:R-:W-:-:S04]  /*9a10*/  FMNMX.FTZ R8, R157, R8, !PT ;  /* 0x000000089d087209 */ /* 0x000fc80007810000 */
[----:B------:R-:W-:Y:S02]  /*9a20*/  FMNMX.FTZ R7, R149, R8, !PT ;  /* 0x0000000895077209 */ /* 0x000fe40007810000 */
[----:B------:R-:W-:Y:S02]  /*9a30*/  FMNMX.FTZ R8, R62, R5, !PT ;  /* 0x000000053e087209 */ /* 0x000fe40007810000 */
[----:B------:R-:W-:Y:S02]  /*9a40*/  FMNMX.FTZ R10, R158, R7, !PT ;  /* 0x000000079e0a7209 */ /* 0x000fe40007810000 */
[----:B------:R-:W-:Y:S02]  /*9a50*/  FMNMX.FTZ R5, R119, R8, !PT ;  /* 0x0000000877057209 */ /* 0x000fe40007810000 */
[----:B------:R-:W-:Y:S02]  /*9a60*/  FMNMX.FTZ R10, R151, R10, !PT ;  /* 0x0000000a970a7209 */ /* 0x000fe40007810000 */
[----:B------:R-:W-:-:S02]  /*9a70*/  FMNMX.FTZ R8, R58, R5, !PT ;  /* 0x000000053a087209 */ /* 0x000fc40007810000 */
[----:B------:R-:W-:Y:S02]  /*9a80*/  FMNMX.FTZ R10, R161, R10, !PT ;  /* 0x0000000aa10a7209 */ /* 0x000fe40007810000 */
[----:B------:R-:W-:-:S03]  /*9a90*/  FMNMX.FTZ R11, R61, R8, !PT ;  /* 0x000000083d0b7209 */ /* 0x000fc60007810000 */
[----:B------:R-:W1:Y:S01]  /*9aa0*/  SHFL.BFLY PT, R7, R10, 0x2, 0x1f ;  /* 0x0c401f000a077f89 */ /* 0x000e6200000e0000 */
[----:B------:R-:W-:-:S04]  /*9ab0*/  FMNMX.FTZ R11, R60, R11, !PT ;  /* 0x0000000b3c0b7209 */ /* 0x000fc80007810000 */
[----:B------:R-:W-:-:S05]  /*9ac0*/  FMNMX.FTZ R11, R118, R11, !PT ;  /* 0x0000000b760b7209 */ /* 0x000fca0007810000 */
[----:B------:R-:W2:Y:S01]  /*9ad0*/  SHFL.BFLY PT, R8, R11, 0x2, 0x1f ;  /* 0x0c401f000b087f89 */ /* 0x000ea200000e0000 */
[----:B-1----:R-:W-:-:S05]  /*9ae0*/  FMNMX.FTZ R7, R10, R7, !PT ;  /* 0x000000070a077209 */ /* 0x002fca0007810000 */
[----:B------:R-:W1:Y:S01]  /*9af0*/  SHFL.BFLY PT, R56, R7, 0x1, 0x1f ;  /* 0x0c201f0007387f89 */ /* 0x000e6200000e0000 */
[----:B--2---:R-:W-:-:S05]  /*9b00*/  FMNMX.FTZ R8, R11, R8, !PT ;  /* 0x000000080b087209 */ /* 0x004fca0007810000 */
[----:B------:R-:W2:Y:S01]  /*9b10*/  SHFL.BFLY PT, R5, R8, 0x1, 0x1f ;  /* 0x0c201f0008057f89 */ /* 0x000ea200000e0000 */
[----:B-1----:R-:W-:-:S04]  /*9b20*/  FMNMX.FTZ R56, R7, R56, !PT ;  /* 0x0000003807387209 */ /* 0x002fc80007810000 */
[C---:B------:R-:W-:Y:S01]  /*9b30*/  FSETP.NEU.FTZ.AND P1, PT, R56.reuse, -INF , PT ;  /* 0xff8000003800780b */ /* 0x040fe20003f3d000 */
[----:B------:R-:W-:-:S05]  /*9b40*/  FMUL.FTZ R162, R56, c[0x0][0x23c] ;  /* 0x00008f0038a27a20 */ /* 0x000fca0000410000 */
[----:B------:R-:W-:-:S05]  /*9b50*/  FSEL R162, R162, RZ, P1 ;  /* 0x000000ffa2a27208 */ /* 0x000fca0000800000 */
[--C-:B------:R-:W-:Y:S01]  /*9b60*/  FFMA.FTZ R137, R3, c[0x0][0x23c], -R162.reuse ;  /* 0x00008f0003897a23 */ /* 0x100fe200000108a2 */
[----:B--2---:R-:W-:Y:S01]  /*9b70*/  FMNMX.FTZ R3, R8, R5, !PT ;  /* 0x0000000508037209 */ /* 0x004fe20007810000 */
[--C-:B------:R-:W-:Y:S01]  /*9b80*/  FFMA.FTZ R208, R9, c[0x0][0x23c], -R162.reuse ;  /* 0x00008f0009d07a23 */ /* 0x100fe200000108a2 */
[----:B------:R-:W-:Y:S01]  /*9b90*/  FSEL R5, R56, RZ, P1 ;  /* 0x000000ff38057208 */ /* 0x000fe20000800000 */
[--C-:B------:R-:W-:Y:S01]  /*9ba0*/  FFMA.FTZ R136, R121, c[0x0][0x23c], -R162.reuse ;  /* 0x00008f0079887a23 */ /* 0x100fe200000108a2 */
[C---:B------:R-:W-:Y:S01]  /*9bb0*/  FSETP.NEU.FTZ.AND P0, PT, R3.reuse, -INF , PT ;  /* 0xff8000000300780b */ /* 0x040fe20003f1d000 */
[C---:B------:R-:W-:Y:S01]  /*9bc0*/  FMUL.FTZ R121, R3.reuse, c[0x0][0x23c] ;  /* 0x00008f0003797a20 */ /* 0x040fe20000410000 */
[----:B------:R-:W1:Y:S01]  /*9bd0*/  LDSM.16.MT88.4 R8, [R170+0x9000] ;  /* 0x00900000aa08783b */ /* 0x000e620000004200 */
[----:B------:R-:W-:Y:S01]  /*9be0*/  FADD.FTZ R5, R2, -R5 ;  /* 0x8000000502057221 */ /* 0x000fe20000010000 */
[----:B------:R-:W-:Y:S01]  /*9bf0*/  FSEL R7, R3, RZ, P0 ;  /* 0x000000ff03077208 */ /* 0x000fe20000000000 */
[----:B------:R-:W-:Y:S01]  /*9c00*/  FFMA.FTZ R131, R65, c[0x0][0x23c], -R162 ;  /* 0x00008f0041837a23 */ /* 0x000fe200000108a2 */
[----:B------:R-:W-:Y:S01]  /*9c10*/  FSEL R121, R121, RZ, P0 ;  /* 0x000000ff79797208 */ /* 0x000fe20000000000 */
[----:B------:R-:W-:Y:S01]  /*9c20*/  FMUL.FTZ R201, R5, c[0x0][0x23c] ;  /* 0x00008f0005c97a20 */ /* 0x000fe20000410000 */
[----:B------:R-:W-:Y:S01]  /*9c30*/  MUFU.EX2 R208, R208 ;  /* 0x000000d000d07308 */ /* 0x000fe20000000800 */
[----:B------:R-:W-:-:S02]  /*9c40*/  FADD.FTZ R7, R0, -R7 ;  /* 0x8000000700077221 */ /* 0x000fc40000010000 */
[--C-:B------:R-:W-:Y:S02]  /*9c50*/  FFMA.FTZ R133, R124, c[0x0][0x23c], -R121.reuse ;  /* 0x00008f007c857a23 */ /* 0x100fe40000010879 */
[--C-:B------:R-:W-:Y:S02]  /*9c60*/  FFMA.FTZ R163, R66, c[0x0][0x23c], -R121.reuse ;  /* 0x00008f0042a37a23 */ /* 0x100fe40000010879 */
[--C-:B------:R-:W-:Y:S01]  /*9c70*/  FFMA.FTZ R135, R6, c[0x0][0x23c], -R121.reuse ;  /* 0x00008f0006877a23 */ /* 0x100fe20000010879 */
[----:B------:R-:W2:Y:S01]  /*9c80*/  MUFU.EX2 R137, R137 ;  /* 0x0000008900897308 */ /* 0x000ea20000000800 */
[----:B------:R-:W-:Y:S01]  /*9c90*/  FMUL.FTZ R164, R7, c[0x0][0x23c] ;  /* 0x00008f0007a47a20 */ /* 0x000fe20000410000 */
[----:B------:R-:W-:Y:S01]  /*9ca0*/  LDSM.16.MT88.4 R64, [R168+0x9400] ;  /* 0x00940000a840783b */ /* 0x000fe20000004200 */
[----:B------:R-:W-:Y:S02]  /*9cb0*/  FFMA.FTZ R124, R4, c[0x0][0x23c], -R121 ;  /* 0x00008f00047c7a23 */ /* 0x000fe40000010879 */
[----:B------:R-:W-:-:S02]  /*9cc0*/  FFMA.FTZ R134, R117, c[0x0][0x23c], -R162 ;  /* 0x00008f0075867a23 */ /* 0x000fc400000108a2 */
[--C-:B------:R-:W-:Y:S01]  /*9cd0*/  FFMA.FTZ R117, R63, c[0x0][0x23c], -R162.reuse ;  /* 0x00008f003f757a23 */ /* 0x100fe200000108a2 */
[----:B------:R-:W-:Y:S01]  /*9ce0*/  MUFU.EX2 R136, R136 ;  /* 0x0000008800887308 */ /* 0x000fe20000000800 */
[--C-:B------:R-:W-:Y:S02]  /*9cf0*/  FFMA.FTZ R2, R57, c[0x0][0x23c], -R162.reuse ;  /* 0x00008f0039027a23 */ /* 0x100fe400000108a2 */
[----:B------:R-:W-:Y:S02]  /*9d00*/  FFMA.FTZ R59, R205, c[0x0][0x23c], -R162 ;  /* 0x00008f00cd3b7a23 */ /* 0x000fe400000108a2 */
[--C-:B------:R-:W-:Y:S02]  /*9d10*/  FFMA.FTZ R132, R212, c[0x0][0x23c], -R121.reuse ;  /* 0x00008f00d4847a23 */ /* 0x100fe40000010879 */
[--C-:B------:R-:W-:Y:S01]  /*9d20*/  FFMA.FTZ R63, R216, c[0x0][0x23c], -R121.reuse ;  /* 0x00008f00d83f7a23 */ /* 0x100fe20000010879 */
[----:B------:R-:W3:Y:S01]  /*9d30*/  MUFU.EX2 R131, R131 ;  /* 0x0000008300837308 */ /* 0x000ee20000000800 */
[----:B--2---:R-:W-:Y:S01]  /*9d40*/  F2FP.PACK_AB R48, R137, R208 ;  /* 0x000000d08930723e */ /* 0x004fe200000000ff */
[----:B------:R-:W-:-:S02]  /*9d50*/  FFMA.FTZ R57, R126, c[0x0][0x23c], -R121 ;  /* 0x00008f007e397a23 */ /* 0x000fc40000010879 */
[--C-:B------:R-:W-:Y:S02]  /*9d60*/  FFMA.FTZ R0, R214, c[0x0][0x23c], -R121.reuse ;  /* 0x00008f00d6007a23 */ /* 0x100fe40000010879 */
[--C-:B------:R-:W-:Y:S02]  /*9d70*/  FFMA.FTZ R129, R125, c[0x0][0x23c], -R162.reuse ;  /* 0x00008f007d817a23 */ /* 0x100fe400000108a2 */
[----:B------:R-:W-:Y:S01]  /*9d80*/  MUFU.EX2 R163, R163 ;  /* 0x000000a300a37308 */ /* 0x000fe20000000800 */
[--C-:B------:R-:W-:Y:S02]  /*9d90*/  FFMA.FTZ R126, R123, c[0x0][0x23c], -R162.reuse ;  /* 0x00008f007b7e7a23 */ /* 0x100fe400000108a2 */
[--C-:B------:R-:W-:Y:S02]  /*9da0*/  FFMA.FTZ R125, R127, c[0x0][0x23c], -R162.reuse ;  /* 0x00008f007f7d7a23 */ /* 0x100fe400000108a2 */
[--C-:B------:R-:W-:Y:S02]  /*9db0*/  FFMA.FTZ R123, R122, c[0x0][0x23c], -R121.reuse ;  /* 0x00008f007a7b7a23 */ /* 0x100fe40000010879 */
[----:B------:R-:W-:Y:S01]  /*9dc0*/  FFMA.FTZ R128, R203, c[0x0][0x23c], -R162 ;  /* 0x00008f00cb807a23 */ /* 0x000fe200000108a2 */
[----:B------:R-:W2:Y:S01]  /*9dd0*/  MUFU.EX2 R135, R135 ;  /* 0x0000008700877308 */ /* 0x000ea20000000800 */
[----:B---3--:R-:W-:Y:S01]  /*9de0*/  F2FP.PACK_AB R50, R131, R136 ;  /* 0x000000888332723e */ /* 0x008fe200000000ff */
[----:B------:R-:W-:-:S02]  /*9df0*/  FFMA.FTZ R130, R192, c[0x0][0x23c], -R121 ;  /* 0x00008f00c0827a23 */ /* 0x000fc40000010879 */
[--C-:B------:R-:W-:Y:S02]  /*9e00*/  FFMA.FTZ R127, R210, c[0x0][0x23c], -R121.reuse ;  /* 0x00008f00d27f7a23 */ /* 0x100fe40000010879 */
[--C-:B------:R-:W-:Y:S02]  /*9e10*/  FFMA.FTZ R122, R202, c[0x0][0x23c], -R121.reuse ;  /* 0x00008f00ca7a7a23 */ /* 0x100fe40000010879 */
[----:B------:R-:W3:Y:S01]  /*9e20*/  MUFU.EX2 R201, R201 ;  /* 0x000000c900c97308 */ /* 0x000ee20000000800 */
[--C-:B------:R-:W-:Y:S02]  /*9e30*/  FFMA.FTZ R202, R167, c[0x0][0x23c], -R162.reuse ;  /* 0x00008f00a7ca7a23 */ /* 0x100fe400000108a2 */
[--C-:B------:R-:W-:Y:S02]  /*9e40*/  FFMA.FTZ R192, R165, c[0x0][0x23c], -R162.reuse ;  /* 0x00008f00a5c07a23 */ /* 0x100fe400000108a2 */
[--C-:B------:R-:W-:Y:S02]  /*9e50*/  FFMA.FTZ R167, R187, c[0x0][0x23c], -R162.reuse ;  /* 0x00008f00bba77a23 */ /* 0x100fe400000108a2 */
[----:B------:R-:W-:Y:S01]  /*9e60*/  FFMA.FTZ R199, R199, c[0x0][0x23c], -R162 ;  /* 0x00008f00c7c77a23 */ /* 0x000fe200000108a2 */
[----:B------:R-:W4:Y:S01]  /*9e70*/  MUFU.EX2 R164, R164 ;  /* 0x000000a400a47308 */ /* 0x000f220000000800 */
[----:B--2---:R-:W-:Y:S01]  /*9e80*/  F2FP.PACK_AB R49, R135, R163 ;  /* 0x000000a38731723e */ /* 0x004fe200000000ff */
[----:B------:R-:W-:-:S02]  /*9e90*/  FFMA.FTZ R200, R200, c[0x0][0x23c], -R121 ;  /* 0x00008f00c8c87a23 */ /* 0x000fc40000010879 */
[--C-:B------:R-:W-:Y:S02]  /*9ea0*/  FFMA.FTZ R187, R206, c[0x0][0x23c], -R121.reuse ;  /* 0x00008f00cebb7a23 */ /* 0x100fe40000010879 */
[----:B------:R-:W-:Y:S02]  /*9eb0*/  FFMA.FTZ R166, R166, c[0x0][0x23c], -R121 ;  /* 0x00008f00a6a67a23 */ /* 0x000fe40000010879 */
[----:B------:R-:W-:Y:S01]  /*9ec0*/  MUFU.EX2 R133, R133 ;  /* 0x0000008500857308 */ /* 0x000fe20000000800 */
[-C--:B---3--:R-:W-:Y:S02]  /*9ed0*/  FMUL.FTZ R4, R112, R201.reuse ;  /* 0x000000c970047220 */ /* 0x088fe40000410000 */
[-C--:B------:R-:W-:Y:S02]  /*9ee0*/  FMUL.FTZ R5, R113, R201.reuse ;  /* 0x000000c971057220 */ /* 0x080fe40000410000 */
[-C--:B------:R-:W-:Y:S02]  /*9ef0*/  FMUL.FTZ R68, R68, R201.reuse ;  /* 0x000000c944447220 */ /* 0x080fe40000410000 */
[----:B------:R-:W-:Y:S01]  /*9f00*/  FMUL.FTZ R69, R69, R201 ;  /* 0x000000c945457220 */ /* 0x000fe20000410000 */
[----:B------:R-:W2:Y:S01]  /*9f10*/  MUFU.EX2 R124, R124 ;  /* 0x0000007c007c7308 */ /* 0x000ea20000000800 */
[----:B----4-:R-:W-:-:S02]  /*9f20*/  FMUL.FTZ R6, R114, R164 ;  /* 0x000000a472067220 */ /* 0x010fc40000410000 */
[-C--:B------:R-:W-:Y:S02]  /*9f30*/  FMUL.FTZ R7, R115, R164.reuse ;  /* 0x000000a473077220 */ /* 0x080fe40000410000 */
[-C--:B------:R-:W-:Y:S02]  /*9f40*/  FMUL.FTZ R70, R70, R164.reuse ;  /* 0x000000a446467220 */ /* 0x080fe40000410000 */
[-C--:B------:R-:W-:Y:S01]  /*9f50*/  FMUL.FTZ R71, R71, R164.reuse ;  /* 0x000000a447477220 */ /* 0x080fe20000410000 */
[----:B------:R-:W-:Y:S01]  /*9f60*/  MUFU.EX2 R134, R134 ;  /* 0x0000008600867308 */ /* 0x000fe20000000800 */
[-C--:B------:R-:W-:Y:S02]  /*9f70*/  FMUL.FTZ R12, R72, R201.reuse ;  /* 0x000000c9480c7220 */ /* 0x080fe40000410000 */
[----:B------:R-:W-:Y:S02]  /*9f80*/  FMUL.FTZ R13, R73, R201 ;  /* 0x000000c9490d7220 */ /* 0x000fe40000410000 */
[----:B------:R-:W-:-:S02]  /*9f90*/  FMUL.FTZ R14, R74, R164 ;  /* 0x000000a44a0e7220 */ /* 0x000fc40000410000 */
[-C--:B------:R-:W-:Y:S01]  /*9fa0*/  FMUL.FTZ R15, R75, R164.reuse ;  /* 0x000000a44b0f7220 */ /* 0x080fe20000410000 */
[----:B--2---:R-:W-:Y:S01]  /*9fb0*/  F2FP.PACK_AB R51, R124, R133 ;  /* 0x000000857c33723e */ /* 0x004fe200000000ff */
[----:B------:R-:W-:Y:S01]  /*9fc0*/  LDSM.16.MT88.4 R72, [R170+0xb400] ;  /* 0x00b40000aa48783b */ /* 0x000fe20000004200 */
[-C--:B------:R-:W-:Y:S01]  /*9fd0*/  FMUL.FTZ R20, R80, R201.reuse ;  /* 0x000000c950147220 */ /* 0x080fe20000410000 */
[----:B------:R-:W2:Y:S01]  /*9fe0*/  MUFU.EX2 R117, R117 ;  /* 0x0000007500757308 */ /* 0x000ea20000000800 */
[-C--:B------:R-:W-:Y:S02]  /*9ff0*/  FMUL.FTZ R21, R81, R201.reuse ;  /* 0x000000c951157220 */ /* 0x080fe40000410000 */
[-C--:B------:R-:W-:Y:S01]  /*a000*/  FMUL.FTZ R22, R82, R164.reuse ;  /* 0x000000a452167220 */ /* 0x080fe20000410000 */
[----:B-1----:R-:W-:Y:S01]  /*a010*/  HMMA.16816.F32 R4, R48, R8, R4 ;  /* 0x000000083004723c */ /* 0x002fe20000001804 */
[----:B------:R-:W-:Y:S02]  /*a020*/  FMUL.FTZ R23, R83, R164 ;  /* 0x000000a453177220 */ /* 0x000fe40000410000 */
[-C--:B------:R-:W-:Y:S01]  /*a030*/  FMUL.FTZ R76, R76, R201.reuse ;  /* 0x000000c94c4c7220 */ /* 0x080fe20000410000 */
[----:B------:R-:W-:Y:S01]  /*a040*/  MUFU.EX2 R59, R59 ;  /* 0x0000003b003b7308 */ /* 0x000fe20000000800 */
[----:B------:R-:W-:-:S02]  /*a050*/  FMUL.FTZ R77, R77, R201 ;  /* 0x000000c94d4d7220 */ /* 0x000fc40000410000 */
[-C--:B------:R-:W-:Y:S01]  /*a060*/  FMUL.FTZ R78, R78, R164.reuse ;  /* 0x000000a44e4e7220 */ /* 0x080fe20000410000 */
[C---:B------:R-:W-:Y:S01]  /*a070*/  HMMA.16816.F32 R8, R48.reuse, R10, R68 ;  /* 0x0000000a3008723c */ /* 0x040fe20000001844 */
[----:B------:R-:W1:Y:S01]  /*a080*/  LDSM.16.MT88.4 R68, [R170+0x9400] ;  /* 0x00940000aa44783b */ /* 0x000e620000004200 */
[-C--:B------:R-:W-:Y:S02]  /*a090*/  FMUL.FTZ R79, R79, R164.reuse ;  /* 0x000000a44f4f7220 */ /* 0x080fe40000410000 */
[-C--:B------:R-:W-:Y:S01]  /*a0a0*/  FMUL.FTZ R84, R84, R201.reuse ;  /* 0x000000c954547220 */ /* 0x080fe20000410000 */
[----:B------:R-:W-:Y:S01]  /*a0b0*/  MUFU.EX2 R2, R2 ;  /* 0x0000000200027308 */ /* 0x000fe20000000800 */
[----:B------:R-:W-:Y:S02]  /*a0c0*/  FMUL.FTZ R85, R85, R201 ;  /* 0x000000c955557220 */ /* 0x000fe40000410000 */
[-C--:B------:R-:W-:Y:S01]  /*a0d0*/  FMUL.FTZ R86, R86, R164.reuse ;  /* 0x000000a456567220 */ /* 0x080fe20000410000 */
[----:B------:R-:W-:Y:S01]  /*a0e0*/  HMMA.16816.F32 R12, R48, R16, R12 ;  /* 0x00000010300c723c */ /* 0x000fe2000000180c */
[----:B------:R-:W-:-:S02]  /*a0f0*/  FMUL.FTZ R87, R87, R164 ;  /* 0x000000a457577220 */ /* 0x000fc40000410000 */
[-C--:B------:R-:W-:Y:S01]  /*a100*/  FMUL.FTZ R28, R88, R201.reuse ;  /* 0x000000c9581c7220 */ /* 0x080fe20000410000 */
[----:B------:R-:W-:Y:S01]  /*a110*/  MUFU.EX2 R132, R132 ;  /* 0x0000008400847308 */ /* 0x000fe20000000800 */
[-C--:B------:R-:W-:Y:S02]  /*a120*/  FMUL.FTZ R29, R89, R201.reuse ;  /* 0x000000c9591d7220 */ /* 0x080fe40000410000 */
[-C--:B------:R-:W-:Y:S01]  /*a130*/  FMUL.FTZ R30, R90, R164.reuse ;  /* 0x000000a45a1e7220 */ /* 0x080fe20000410000 */
[----:B------:R-:W-:Y:S01]  /*a140*/  HMMA.16816.F32 R20, R48, R24, R20 ;  /* 0x000000183014723c */ /* 0x000fe20000001814 */
[----:B------:R-:W-:Y:S02]  /*a150*/  FMUL.FTZ R31, R91, R164 ;  /* 0x000000a45b1f7220 */ /* 0x000fe40000410000 */
[-C--:B------:R-:W-:Y:S01]  /*a160*/  FMUL.FTZ R36, R96, R201.reuse ;  /* 0x000000c960247220 */ /* 0x080fe20000410000 */
[----:B------:R-:W3:Y:S01]  /*a170*/  MUFU.EX2 R63, R63 ;  /* 0x0000003f003f7308 */ /* 0x000ee20000000800 */
[----:B------:R-:W-:-:S02]  /*a180*/  FMUL.FTZ R37, R97, R201 ;  /* 0x000000c961257220 */ /* 0x000fc40000410000 */
[-C--:B------:R-:W-:Y:S01]  /*a190*/  FMUL.FTZ R38, R98, R164.reuse ;  /* 0x000000a462267220 */ /* 0x080fe20000410000 */
[C---:B------:R-:W-:Y:S01]  /*a1a0*/  HMMA.16816.F32 R16, R48.reuse, R18, R76 ;  /* 0x000000123010723c */ /* 0x040fe2000000184c */
[-C--:B------:R-:W-:Y:S01]  /*a1b0*/  FMUL.FTZ R39, R99, R164.reuse ;  /* 0x000000a463277220 */ /* 0x080fe20000410000 */
[----:B------:R-:W-:Y:S01]  /*a1c0*/  LDSM.16.MT88.4 R76, [R168+0xa400] ;  /* 0x00a40000a84c783b */ /* 0x000fe20000004200 */
[-C--:B------:R-:W-:Y:S01]  /*a1d0*/  FMUL.FTZ R92, R92, R201.reuse ;  /* 0x000000c95c5c7220 */ /* 0x080fe20000410000 */
[----:B------:R-:W-:Y:S01]  /*a1e0*/  MUFU.EX2 R57, R57 ;  /* 0x0000003900397308 */ /* 0x000fe20000000800 */
[-C--:B------:R-:W-:Y:S02]  /*a1f0*/  FMUL.FTZ R93, R93, R201.reuse ;  /* 0x000000c95d5d7220 */ /* 0x080fe40000410000 */
[-C--:B------:R-:W-:Y:S01]  /*a200*/  FMUL.FTZ R94, R94, R164.reuse ;  /* 0x000000a45e5e7220 */ /* 0x080fe20000410000 */
[----:B------:R-:W-:Y:S01]  /*a210*/  HMMA.16816.F32 R24, R48, R26, R84 ;  /* 0x0000001a3018723c */ /* 0x000fe20000001854 */
[----:B------:R-:W-:Y:S01]  /*a220*/  FMUL.FTZ R95, R95, R164 ;  /* 0x000000a45f5f7220 */ /* 0x000fe20000410000 */
[----:B------:R-:W-:Y:S01]  /*a230*/  LDSM.16.MT88.4 R84, [R170+0xc400] ;  /* 0x00c40000aa54783b */ /* 0x000fe20000004200 */
[-C--:B------:R-:W-:Y:S01]  /*a240*/  FMUL.FTZ R108, R108, R201.reuse ;  /* 0x000000c96c6c7220 */ /* 0x080fe20000410000 */
[----:B------:R-:W4:Y:S01]  /*a250*/  MUFU.EX2 R0, R0 ;  /* 0x0000000000007308 */ /* 0x000f220000000800 */
[----:B------:R-:W-:-:S02]  /*a260*/  FMUL.FTZ R109, R109, R201 ;  /* 0x000000c96d6d7220 */ /* 0x000fc40000410000 */
[-C--:B------:R-:W-:Y:S01]  /*a270*/  FMUL.FTZ R110, R110, R164.reuse ;  /* 0x000000a46e6e7220 */ /* 0x080fe20000410000 */
[C---:B------:R-:W-:Y:S01]  /*a280*/  HMMA.16816.F32 R28, R48.reuse, R32, R28 ;  /* 0x00000020301c723c */ /* 0x040fe2000000181c */
        /* <DEDUP_REMOVED lines=8> */
[----:B------:R-:W5:Y:S01]  /*a310*/  MUFU.EX2 R128, R128 ;  /* 0x0000008000807308 */ /* 0x000f620000000800 */
[-C--:B------:R-:W-:Y:S02]  /*a320*/  FMUL.FTZ R105, R105, R201.reuse ;  /* 0x000000c969697220 */ /* 0x080fe40000410000 */
[-C--:B------:R-:W-:Y:S01]  /*a330*/  FMUL.FTZ R106, R106, R164.reuse ;  /* 0x000000a46a6a7220 */ /* 0x080fe20000410000 */
[----:B------:R-:W-:Y:S01]  /*a340*/  HMMA.16816.F32 R32, R48, R34, R92 ;  /* 0x000000223020723c */ /* 0x000fe2000000185c */
[----:B------:R-:W-:Y:S01]  /*a350*/  FMUL.FTZ R107, R107, R164 ;  /* 0x000000a46b6b7220 */ /* 0x000fe20000410000 */
[----:B------:R-:W-:Y:S01]  /*a360*/  LDSM.16.MT88.4 R92, [R168+0xc400] ;  /* 0x00c40000a85c783b */ /* 0x000fe20000004200 */
[----:B------:R-:W-:Y:S01]  /*a370*/  FFMA.FTZ R165, R204, c[0x0][0x23c], -R121 ;  /* 0x00008f00cca57a23 */ /* 0x000fe20000010879 */
[----:B------:R-:W-:Y:S01]  /*a380*/  MUFU.EX2 R126, R126 ;  /* 0x0000007e007e7308 */ /* 0x000fe20000000800 */
[----:B------:R-:W-:-:S02]  /*a390*/  FFMA.FTZ R208, R195, R201, R208 ;  /* 0x000000c9c3d07223 */ /* 0x000fc400000100d0 */
[--C-:B------:R-:W-:Y:S01]  /*a3a0*/  FFMA.FTZ R195, R147, c[0x0][0x23c], -R162.reuse ;  /* 0x00008f0093c37a23 */ /* 0x100fe200000108a2 */
[C---:B------:R-:W-:Y:S01]  /*a3b0*/  HMMA.16816.F32 R40, R48.reuse, R42, R108 ;  /* 0x0000002a3028723c */ /* 0x040fe2000000186c */
[--C-:B------:R-:W-:Y:S01]  /*a3c0*/  FFMA.FTZ R204, R159, c[0x0][0x23c], -R162.reuse ;  /* 0x00008f009fcc7a23 */ /* 0x100fe200000108a2 */
[----:B------:R-:W-:Y:S01]  /*a3d0*/  LDSM.16.MT88.4 R108, [R170+0xe400] ;  /* 0x00e40000aa6c783b */ /* 0x000fe20000004200 */
[--C-:B------:R-:W-:Y:S01]  /*a3e0*/  FFMA.FTZ R147, R150, c[0x0][0x23c], -R162.reuse ;  /* 0x00008f0096937a23 */ /* 0x100fe200000108a2 */
[----:B------:R-:W-:Y:S01]  /*a3f0*/  MUFU.EX2 R125, R125 ;  /* 0x0000007d007d7308 */ /* 0x000fe20000000800 */
[----:B------:R-:W-:Y:S02]  /*a400*/  FFMA.FTZ R150, R160, c[0x0][0x23c], -R162 ;  /* 0x00008f00a0967a23 */ /* 0x000fe400000108a2 */
[--C-:B------:R-:W-:Y:S01]  /*a410*/  FFMA.FTZ R148, R148, c[0x0][0x23c], -R121.reuse ;  /* 0x00008f0094947a23 */ /* 0x100fe20000010879 */
[----:B------:R-:W-:Y:S01]  /*a420*/  HMMA.16816.F32 R44, R48, R52, R44 ;  /* 0x00000034302c723c */ /* 0x000fe2000000182c */
[----:B------:R-:W-:-:S02]  /*a430*/  FFMA.FTZ R159, R152, c[0x0][0x23c], -R121 ;  /* 0x00008f00989f7a23 */ /* 0x000fc40000010879 */
[--C-:B------:R-:W-:Y:S01]  /*a440*/  FFMA.FTZ R146, R146, c[0x0][0x23c], -R121.reuse ;  /* 0x00008f0092927a23 */ /* 0x100fe20000010879 */
[----:B------:R-:W-:Y:S01]  /*a450*/  MUFU.EX2 R130, R130 ;  /* 0x0000008200827308 */ /* 0x000fe20000000800 */
[----:B------:R-:W-:Y:S02]  /*a460*/  FFMA.FTZ R154, R154, c[0x0][0x23c], -R121 ;  /* 0x00008f009a9a7a23 */ /* 0x000fe40000010879 */
[----:B--2---:R-:W-:Y:S01]  /*a470*/  F2FP.PACK_AB R52, R117, R134 ;  /* 0x000000867534723e */ /* 0x004fe200000000ff */
[----:B------:R-:W-:Y:S01]  /*a480*/  HMMA.16816.F32 R48, R48, R54, R104 ;  /* 0x000000363030723c */ /* 0x000fe20000001868 */
[----:B---3--:R-:W-:Y:S01]  /*a490*/  F2FP.PACK_AB R53, R63, R132 ;  /* 0x000000843f35723e */ /* 0x008fe200000000ff */
[--C-:B------:R-:W-:Y:S02]  /*a4a0*/  FFMA.FTZ R153, R153, c[0x0][0x23c], -R162.reuse ;  /* 0x00008f0099997a23 */ /* 0x100fe400000108a2 */
[----:B------:R-:W2:Y:S01]  /*a4b0*/  MUFU.EX2 R127, R127 ;  /* 0x0000007f007f7308 */ /* 0x000ea20000000800 */
[----:B------:R-:W-:-:S02]  /*a4c0*/  FFMA.FTZ R141, R141, c[0x0][0x23c], -R162 ;  /* 0x00008f008d8d7a23 */ /* 0x000fc400000108a2 */
[----:B------:R-:W-:Y:S01]  /*a4d0*/  F2FP.PACK_AB R54, R2, R59 ;  /* 0x0000003b0236723e */ /* 0x000fe200000000ff */
[--C-:B------:R-:W-:Y:S01]  /*a4e0*/  FFMA.FTZ R155, R155, c[0x0][0x23c], -R162.reuse ;  /* 0x00008f009b9b7a23 */ /* 0x100fe200000108a2 */
[----:B----4-:R-:W-:Y:S01]  /*a4f0*/  F2FP.PACK_AB R55, R0, R57 ;  /* 0x000000390037723e */ /* 0x010fe200000000ff */
[----:B------:R-:W-:Y:S02]  /*a500*/  FFMA.FTZ R140, R140, c[0x0][0x23c], -R121 ;  /* 0x00008f008c8c7a23 */ /* 0x000fe40000010879 */
[----:B------:R-:W-:Y:S01]  /*a510*/  MUFU.EX2 R123, R123 ;  /* 0x0000007b007b7308 */ /* 0x000fe20000000800 */
[--C-:B------:R-:W-:Y:S02]  /*a520*/  FFMA.FTZ R143, R143, c[0x0][0x23c], -R162.reuse ;  /* 0x00008f008f8f7a23 */ /* 0x100fe400000108a2 */
[--C-:B------:R-:W-:Y:S01]  /*a530*/  FFMA.FTZ R156, R156, c[0x0][0x23c], -R162.reuse ;  /* 0x00008f009c9c7a23 */ /* 0x100fe200000108a2 */
[----:B-1----:R-:W-:Y:S01]  /*a540*/  HMMA.16816.F32 R4, R52, R68, R4 ;  /* 0x000000443404723c */ /* 0x002fe20000001804 */
[----:B------:R-:W-:-:S02]  /*a550*/  FFMA.FTZ R145, R145, c[0x0][0x23c], -R162 ;  /* 0x00008f0091917a23 */ /* 0x000fc400000108a2 */
[----:B------:R-:W-:Y:S01]  /*a560*/  FFMA.FTZ R157, R157, c[0x0][0x23c], -R162 ;  /* 0x00008f009d9d7a23 */ /* 0x000fe200000108a2 */
[----:B------:R-:W1:Y:S01]  /*a570*/  MUFU.EX2 R122, R122 ;  /* 0x0000007a007a7308 */ /* 0x000e620000000800 */
[----:B------:R-:W-:Y:S02]  /*a580*/  FFMA.FTZ R164, R196, R164, R163 ;  /* 0x000000a4c4a47223 */ /* 0x000fe400000100a3 */
[----:B------:R-:W-:Y:S01]  /*a590*/  FADD.FTZ R137, R137, R208 ;  /* 0x000000d089897221 */ /* 0x000fe20000010000 */
[----:B------:R-:W-:Y:S01]  /*a5a0*/  HMMA.16816.F32 R8, R52, R70, R8 ;  /* 0x000000463408723c */ /* 0x000fe20000001808 */
[----:B------:R-:W3:Y:S01]  /*a5b0*/  LDSM.16.MT88.4 R68, [R168+0xb400] ;  /* 0x00b40000a844783b */ /* 0x000ee20000004200 */
[----:B------:R-:W-:Y:S02]  /*a5c0*/  FADD.FTZ R164, R135, R164 ;  /* 0x000000a487a47221 */ /* 0x000fe40000010000 */
[----:B------:R-:W-:Y:S01]  /*a5d0*/  MUFU.EX2 R202, R202 ;  /* 0x000000ca00ca7308 */ /* 0x000fe20000000800 */
[----:B------:R-:W-:-:S02]  /*a5e0*/  FADD.FTZ R136, R136, R137 ;  /* 0x0000008988887221 */ /* 0x000fc40000010000 */
[----:B------:R-:W-:Y:S01]  /*a5f0*/  FADD.FTZ R133, R133, R164 ;  /* 0x000000a485857221 */ /* 0x000fe20000010000 */
[C---:B------:R-:W-:Y:S01]  /*a600*/  HMMA.16816.F32 R12, R52.reuse, R64, R12 ;  /* 0x00000040340c723c */ /* 0x040fe2000000180c */
[--C-:B------:R-:W-:Y:S02]  /*a610*/  FFMA.FTZ R149, R149, c[0x0][0x23c], -R162.reuse ;  /* 0x00008f0095957a23 */ /* 0x100fe400000108a2 */
[----:B------:R-:W-:Y:S01]  /*a620*/  FADD.FTZ R133, R124, R133 ;  /* 0x000000857c857221 */ /* 0x000fe20000010000 */
[----:B------:R-:W-:Y:S01]  /*a630*/  MUFU.EX2 R199, R199 ;  /* 0x000000c700c77308 */ /* 0x000fe20000000800 */
[--C-:B------:R-:W-:Y:S02]  /*a640*/  FFMA.FTZ R158, R158, c[0x0][0x23c], -R162.reuse ;  /* 0x00008f009e9e7a23 */ /* 0x100fe400000108a2 */
[----:B------:R-:W-:Y:S01]  /*a650*/  FFMA.FTZ R151, R151, c[0x0][0x23c], -R162 ;  /* 0x00008f0097977a23 */ /* 0x000fe200000108a2 */
[----:B------:R-:W-:Y:S01]  /*a660*/  HMMA.16816.F32 R16, R52, R66, R16 ;  /* 0x000000423410723c */ /* 0x000fe20000001810 */
[----:B------:R-:W4:Y:S01]  /*a670*/  LDSM.16.MT88.4 R64, [R168+0xd400] ;  /* 0x00d40000a840783b */ /* 0x000f220000004200 */
[----:B------:R-:W-:-:S02]  /*a680*/  FFMA.FTZ R196, R118, c[0x0][0x23c], -R121 ;  /* 0x00008f0076c47a23 */ /* 0x000fc40000010879 */
[----:B------:R-:W-:Y:S01]  /*a690*/  MUFU.EX2 R192, R192 ;  /* 0x000000c000c07308 */ /* 0x000fe20000000800 */
[----:B------:R-:W-:Y:S02]  /*a6a0*/  FFMA.FTZ R161, R161, c[0x0][0x23c], -R162 ;  /* 0x00008f00a1a17a23 */ /* 0x000fe400000108a2 */
[----:B------:R-:W-:Y:S01]  /*a6b0*/  FADD.FTZ R131, R131, R136 ;  /* 0x0000008883837221 */ /* 0x000fe20000010000 */
[C---:B------:R-:W-:Y:S01]  /*a6c0*/  HMMA.16816.F32 R20, R52.reuse, R72, R20 ;  /* 0x000000483414723c */ /* 0x040fe20000001814 */
[--C-:B------:R-:W-:Y:S02]  /*a6d0*/  FFMA.FTZ R58, R58, c[0x0][0x23c], -R121.reuse ;  /* 0x00008f003a3a7a23 */ /* 0x100fe40000010879 */
[--C-:B------:R-:W-:Y:S01]  /*a6e0*/  FFMA.FTZ R61, R61, c[0x0][0x23c], -R121.reuse ;  /* 0x00008f003d3d7a23 */ /* 0x100fe20000010879 */
[----:B------:R-:W-:Y:S01]  /*a6f0*/  MUFU.EX2 R167, R167 ;  /* 0x000000a700a77308 */ /* 0x000fe20000000800 */
[----:B------:R-:W-:Y:S02]  /*a700*/  FFMA.FTZ R60, R60, c[0x0][0x23c], -R121 ;  /* 0x00008f003c3c7a23 */ /* 0x000fe40000010879 */
[----:B------:R-:W-:Y:S01]  /*a710*/  FADD.FTZ R132, R132, R133 ;  /* 0x0000008584847221 */ /* 0x000fe20000010000 */
[----:B------:R-:W-:Y:S01]  /*a720*/  HMMA.16816.F32 R24, R52, R74, R24 ;  /* 0x0000004a3418723c */ /* 0x000fe20000001818 */
[----:B------:R-:W1:Y:S01]  /*a730*/  LDSM.16.MT88.4 R72, [R170+0xd400] ;  /* 0x00d40000aa48783b */ /* 0x000e620000004200 */
[----:B------:R-:W-:-:S02]  /*a740*/  FADD.FTZ R134, R134, R131 ;  /* 0x0000008386867221 */ /* 0x000fc40000010000 */
[----:B------:R-:W-:Y:S01]  /*a750*/  MUFU.EX2 R200, R200 ;  /* 0x000000c800c87308 */ /* 0x000fe20000000800 */
[----:B------:R-:W-:Y:S02]  /*a760*/  FADD.FTZ R132, R63, R132 ;  /* 0x000000843f847221 */ /* 0x000fe40000010000 */
[----:B------:R-:W-:Y:S01]  /*a770*/  FADD.FTZ R134, R117, R134 ;  /* 0x0000008675867221 */ /* 0x000fe20000010000 */
[C---:B---3--:R-:W-:Y:S03]  /*a780*/  HMMA.16816.F32 R28, R52.reuse, R68, R28 ;  /* 0x00000044341c723c */ /* 0x048fe6000000181c */
[----:B------:R-:W-:Y:S01]  /*a790*/  FADD.FTZ R59, R59, R134 ;  /* 0x000000863b3b7221 */ /* 0x000fe20000010000 */
[----:B------:R-:W-:Y:S03]  /*a7a0*/  MUFU.EX2 R187, R187 ;  /* 0x000000bb00bb7308 */ /* 0x000fe60000000800 */
[----:B------:R-:W-:Y:S01]  /*a7b0*/  FADD.FTZ R2, R2, R59 ;  /* 0x0000003b02027221 */ /* 0x000fe20000010000 */
[C---:B------:R-:W-:Y:S01]  /*a7c0*/  HMMA.16816.F32 R32, R52.reuse, R70, R32 ;  /* 0x000000463420723c */ /* 0x040fe20000001820 */
[----:B------:R-:W3:Y:S03]  /*a7d0*/  LDSM.16.MT88.4 R68, [R170+0x9800] ;  /* 0x00980000aa44783b */ /* 0x000ee60000004200 */
[----:B------:R-:W-:Y:S04]  /*a7e0*/  MUFU.EX2 R166, R166 ;  /* 0x000000a600a67308 */ /* 0x000fe80000000800 */
[C---:B----4-:R-:W-:Y:S04]  /*a7f0*/  HMMA.16816.F32 R44, R52.reuse, R64, R44 ;  /* 0x00000040342c723c */ /* 0x050fe8000000182c */
[----:B------:R-:W-:Y:S04]  /*a800*/  MUFU.EX2 R165, R165 ;  /* 0x000000a500a57308 */ /* 0x000fe80000000800 */
[C---:B------:R-:W-:Y:S01]  /*a810*/  HMMA.16816.F32 R48, R52.reuse, R66, R48 ;  /* 0x000000423430723c */ /* 0x040fe20000001830 */
[----:B------:R-:W4:Y:S03]  /*a820*/  LDSM.16.MT88.4 R64, [R168+0x9800] ;  /* 0x00980000a840783b */ /* 0x000f260000004200 */
[----:B------:R-:W-:Y:S04]  /*a830*/  MUFU.EX2 R195, R195 ;  /* 0x000000c300c37308 */ /* 0x000fe80000000800 */
[C---:B-1----:R-:W-:Y:S04]  /*a840*/  HMMA.16816.F32 R36, R52.reuse, R72, R36 ;  /* 0x000000483424723c */ /* 0x042fe80000001824 */
[----:B------:R-:W1:Y:S04]  /*a850*/  MUFU.EX2 R204, R204 ;  /* 0x000000cc00cc7308 */ /* 0x000e680000000800 */
[----:B------:R-:W-:Y:S01]  /*a860*/  HMMA.16816.F32 R40, R52, R74, R40 ;  /* 0x0000004a3428723c */ /* 0x000fe20000001828 */
[----:B------:R-:W4:Y:S03]  /*a870*/  LDSM.16.MT88.4 R72, [R170+0xb800] ;  /* 0x00b80000aa48783b */ /* 0x000f260000004200 */
[----:B------:R-:W-:Y:S03]  /*a880*/  MUFU.EX2 R147, R147 ;  /* 0x0000009300937308 */ /* 0x000fe60000000800 */
[----:B-----5:R-:W-:Y:S01]  /*a890*/  F2FP.PACK_AB R52, R128, R129 ;  /* 0x000000818034723e */ /* 0x020fe200000000ff */
[----:B------:R-:W-:Y:S01]  /*a8a0*/  FADD.FTZ R129, R129, R2 ;  /* 0x0000000281817221 */ /* 0x000fe20000010000 */
[----:B--2---:R-:W-:-:S02]  /*a8b0*/  F2FP.PACK_AB R53, R127, R130 ;  /* 0x000000827f35723e */ /* 0x004fc400000000ff */
[C---:B------:R-:W-:Y:S01]  /*a8c0*/  F2FP.PACK_AB R54, R125.reuse, R126 ;  /* 0x0000007e7d36723e */ /* 0x040fe200000000ff */
[----:B------:R-:W2:Y:S01]  /*a8d0*/  MUFU.EX2 R150, R150 ;  /* 0x0000009600967308 */ /* 0x000ea20000000800 */
[----:B------:R-:W-:Y:S01]  /*a8e0*/  F2FP.PACK_AB R55, R122, R123 ;  /* 0x0000007b7a37723e */ /* 0x000fe200000000ff */
[----:B------:R-:W-:Y:S01]  /*a8f0*/  FADD.FTZ R129, R128, R129 ;  /* 0x0000008180817221 */ /* 0x000fe20000010000 */
[----:B-1----:R-:W-:Y:S02]  /*a900*/  F2FP.PACK_AB R104, R204, R195 ;  /* 0x000000c3cc68723e */ /* 0x002fe400000000ff */
[----:B------:R-:W-:Y:S01]  /*a910*/  MOV R2, R56 ;  /* 0x0000003800027202 */ /* 0x000fe20000000f00 */
[----:B------:R-:W-:Y:S02]  /*a920*/  FADD.FTZ R126, R126, R129 ;  /* 0x000000817e7e7221 */ /* 0x000fe40000010000 */
[----:B---3--:R-:W-:Y:S01]  /*a930*/  HMMA.16816.F32 R4, R52, R68, R4 ;  /* 0x000000443404723c */ /* 0x008fe20000001804 */
[----:B------:R-:W-:Y:S01]  /*a940*/  MUFU.EX2 R148, R148 ;  /* 0x0000009400947308 */ /* 0x000fe20000000800 */
[----:B------:R-:W-:-:S06]  /*a950*/  FADD.FTZ R125, R125, R126 ;  /* 0x0000007e7d7d7221 */ /* 0x000fcc0000010000 */
[----:B------:R-:W-:Y:S01]  /*a960*/  HMMA.16816.F32 R8, R52, R70, R8 ;  /* 0x000000463408723c */ /* 0x000fe20000001808 */
[----:B------:R-:W1:Y:S01]  /*a970*/  LDSM.16.MT88.4 R68, [R168+0xb800] ;  /* 0x00b80000a844783b */ /* 0x000e620000004200 */
[----:B------:R-:W3:Y:S01]  /*a980*/  MUFU.EX2 R159, R159 ;  /* 0x0000009f009f7308 */ /* 0x000ee20000000800 */
[----:B--2---:R-:W-:-:S05]  /*a990*/  F2FP.PACK_AB R106, R150, R147 ;  /* 0x00000093966a723e */ /* 0x004fca00000000ff */
[C---:B----4-:R-:W-:Y:S02]  /*a9a0*/  HMMA.16816.F32 R12, R52.reuse, R64, R12 ;  /* 0x00000040340c723c */ /* 0x050fe4000000180c */
[----:B------:R-:W-:Y:S06]  /*a9b0*/  MUFU.EX2 R146, R146 ;  /* 0x0000009200927308 */ /* 0x000fec0000000800 */
[C---:B------:R-:W-:Y:S01]  /*a9c0*/  HMMA.16816.F32 R16, R52.reuse, R66, R16 ;  /* 0x000000423410723c */ /* 0x040fe20000001810 */
[----:B------:R-:W2:Y:S01]  /*a9d0*/  LDSM.16.MT88.4 R64, [R168+0xd800] ;  /* 0x00d80000a840783b */ /* 0x000ea20000004200 */
[----:B---3--:R-:W-:Y:S01]  /*a9e0*/  F2FP.PACK_AB R105, R159, R148 ;  /* 0x000000949f69723e */ /* 0x008fe200000000ff */
[----:B------:R-:W-:Y:S05]  /*a9f0*/  MUFU.EX2 R149, R149 ;  /* 0x0000009500957308 */ /* 0x000fea0000000800 */
[C---:B------:R-:W-:Y:S03]  /*aa00*/  HMMA.16816.F32 R20, R52.reuse, R72, R20 ;  /* 0x000000483414723c */ /* 0x040fe60000001814 */
[----:B------:R-:W-:Y:S05]  /*aa10*/  MUFU.EX2 R158, R158 ;  /* 0x0000009e009e7308 */ /* 0x000fea0000000800 */
[C---:B------:R-:W-:Y:S01]  /*aa20*/  HMMA.16816.F32 R24, R52.reuse, R74, R24 ;  /* 0x0000004a3418723c */ /* 0x040fe20000001818 */
[----:B------:R-:W3:Y:S02]  /*aa30*/  LDSM.16.MT88.4 R72, [R170+0xd800] ;  /* 0x00d80000aa48783b */ /* 0x000ee40000004200 */
[----:B------:R-:W-:Y:S05]  /*aa40*/  MUFU.EX2 R151, R151 ;  /* 0x0000009700977308 */ /* 0x000fea0000000800 */
[C---:B-1----:R-:W-:Y:S03]  /*aa50*/  HMMA.16816.F32 R28, R52.reuse, R68, R28 ;  /* 0x00000044341c723c */ /* 0x042fe6000000181c */
[----:B------:R-:W-:Y:S05]  /*aa60*/  MUFU.EX2 R196, R196 ;  /* 0x000000c400c47308 */ /* 0x000fea0000000800 */
[C---:B------:R-:W-:Y:S01]  /*aa70*/  HMMA.16816.F32 R32, R52.reuse, R70, R32 ;  /* 0x000000463420723c */ /* 0x040fe20000001820 */
[----:B------:R-:W1:Y:S07]  /*aa80*/  LDSM.16.MT88.4 R68, [R168+0x9c00] ;  /* 0x009c0000a844783b */ /* 0x000e6e0000004200 */
[C---:B--2---:R-:W-:Y:S08]  /*aa90*/  HMMA.16816.F32 R44, R52.reuse, R64, R44 ;  /* 0x00000040342c723c */ /* 0x044ff0000000182c */
[C---:B------:R-:W-:Y:S01]  /*aaa0*/  HMMA.16816.F32 R48, R52.reuse, R66, R48 ;  /* 0x000000423430723c */ /* 0x040fe20000001830 */
[----:B------:R-:W2:Y:S07]  /*aab0*/  LDSM.16.MT88.4 R64, [R170+0xbc00] ;  /* 0x00bc0000aa40783b */ /* 0x000eae0000004200 */
[C---:B---3--:R-:W-:Y:S08]  /*aac0*/  HMMA.16816.F32 R36, R52.reuse, R72, R36 ;  /* 0x000000483424723c */ /* 0x048ff00000001824 */
[----:B------:R-:W-:Y:S01]  /*aad0*/  HMMA.16816.F32 R40, R52, R74, R40 ;  /* 0x0000004a3428723c */ /* 0x000fe20000001828 */
[----:B------:R-:W3:Y:S06]  /*aae0*/  LDSM.16.MT88.4 R72, [R170+0x9c00] ;  /* 0x009c0000aa48783b */ /* 0x000eec0000004200 */
[----:B------:R-:W-:Y:S01]  /*aaf0*/  F2FP.PACK_AB R52, R199, R202 ;  /* 0x000000cac734723e */ /* 0x000fe200000000ff */
[----:B------:R-:W-:Y:S01]  /*ab00*/  FADD.FTZ R202, R202, R125 ;  /* 0x0000007dcaca7221 */ /* 0x000fe20000010000 */
[----:B------:R-:W-:-:S02]  /*ab10*/  F2FP.PACK_AB R53, R187, R200 ;  /* 0x000000c8bb35723e */ /* 0x000fc400000000ff */
[----:B------:R-:W-:Y:S01]  /*ab20*/  F2FP.PACK_AB R54, R167, R192 ;  /* 0x000000c0a736723e */ /* 0x000fe200000000ff */
[----:B------:R-:W-:Y:S01]  /*ab30*/  FADD.FTZ R199, R199, R202 ;  /* 0x000000cac7c77221 */ /* 0x000fe20000010000 */
[----:B------:R-:W-:-:S07]  /*ab40*/  F2FP.PACK_AB R55, R165, R166 ;  /* 0x000000a6a537723e */ /* 0x000fce00000000ff */
[C---:B-1----:R-:W-:Y:S08]  /*ab50*/  HMMA.16816.F32 R12, R52.reuse, R68, R12 ;  /* 0x00000044340c723c */ /* 0x042ff0000000180c */
[C---:B------:R-:W-:Y:S01]  /*ab60*/  HMMA.16816.F32 R16, R52.reuse, R70, R16 ;  /* 0x000000463410723c */ /* 0x040fe20000001810 */
[----:B------:R-:W1:Y:S07]  /*ab70*/  LDSM.16.MT88.4 R68, [R170+0xdc00] ;  /* 0x00dc0000aa44783b */ /* 0x000e6e0000004200 */
[C---:B--2---:R-:W-:Y:S08]  /*ab80*/  HMMA.16816.F32 R20, R52.reuse, R64, R20 ;  /* 0x000000403414723c */ /* 0x044ff00000001814 */
[C---:B---3--:R-:W-:Y:S08]  /*ab90*/  HMMA.16816.F32 R4, R52.reuse, R72, R4 ;  /* 0x000000483404723c */ /* 0x048ff00000001804 */
[C---:B------:R-:W-:Y:S01]  /*aba0*/  HMMA.16816.F32 R8, R52.reuse, R74, R8 ;  /* 0x0000004a3408723c */ /* 0x040fe20000001808 */
[----:B------:R-:W2:Y:S07]  /*abb0*/  LDSM.16.MT88.4 R72, [R168+0xbc00] ;  /* 0x00bc0000a848783b */ /* 0x000eae0000004200 */
[C---:B------:R-:W-:Y:S01]  /*abc0*/  HMMA.16816.F32 R24, R52.reuse, R66, R24 ;  /* 0x000000423418723c */ /* 0x040fe20000001818 */
[----:B------:R-:W3:Y:S07]  /*abd0*/  LDSM.16.MT88.4 R64, [R168+0xdc00] ;  /* 0x00dc0000a840783b */ /* 0x000eee0000004200 */
[C---:B-1----:R-:W-:Y:S08]  /*abe0*/  HMMA.16816.F32 R36, R52.reuse, R68, R36 ;  /* 0x000000443424723c */ /* 0x042ff00000001824 */
[C---:B------:R-:W-:Y:S01]  /*abf0*/  HMMA.16816.F32 R40, R52.reuse, R70, R40 ;  /* 0x000000463428723c */ /* 0x040fe20000001828 */
[----:B------:R-:W1:Y:S07]  /*ac00*/  LDSM.16.MT88.4 R68, [R170+0xc000] ;  /* 0x00c00000aa44783b */ /* 0x000e6e0000004200 */
[C---:B--2---:R-:W-:Y:S07]  /*ac10*/  HMMA.16816.F32 R28, R52.reuse, R72, R28 ;  /* 0x00000048341c723c */ /* 0x044fee000000181c */
[----:B------:R-:W-:Y:S01]  /*ac20*/  FFMA.FTZ R72, R139, c[0x0][0x23c], -R162 ;  /* 0x00008f008b487a23 */ /* 0x000fe200000108a2 */
[C---:B------:R-:W-:Y:S01]  /*ac30*/  HMMA.16816.F32 R32, R52.reuse, R74, R32 ;  /* 0x0000004a3420723c */ /* 0x040fe20000001820 */
[----:B------:R-:W2:Y:S07]  /*ac40*/  MUFU.EX2 R139, R154 ;  /* 0x0000009a008b7308 */ /* 0x000eae0000000800 */
[C---:B---3--:R-:W-:Y:S08]  /*ac50*/  HMMA.16816.F32 R44, R52.reuse, R64, R44 ;  /* 0x00000040342c723c */ /* 0x048ff0000000182c */
[----:B------:R-:W-:Y:S01]  /*ac60*/  HMMA.16816.F32 R48, R52, R66, R48 ;  /* 0x000000423430723c */ /* 0x000fe20000001830 */
[----:B------:R-:W3:Y:S01]  /*ac70*/  LDSM.16.MT88.4 R64, [R170+0xa000] ;  /* 0x00a00000aa40783b */ /* 0x000ee20000004200 */
[----:B--2---:R-:W-:-:S03]  /*ac80*/  F2FP.PACK_AB R107, R139, R146 ;  /* 0x000000928b6b723e */ /* 0x004fc600000000ff */
[----:B------:R-:W2:Y:S04]  /*ac90*/  LDSM.16.MT88.4 R52, [R168+0xa000] ;  /* 0x00a00000a834783b */ /* 0x000ea80000004200 */
[C---:B-1----:R-:W-:Y:S08]  /*aca0*/  HMMA.16816.F32 R20, R104.reuse, R68, R20 ;  /* 0x000000446814723c */ /* 0x042ff00000001814 */
[C---:B------:R-:W-:Y:S01]  /*acb0*/  HMMA.16816.F32 R24, R104.reuse, R70, R24 ;  /* 0x000000466818723c */ /* 0x040fe20000001818 */
[----:B------:R-:W-:Y:S07]  /*acc0*/  LDSM.16.MT88.4 R68, [R170+0xa400] ;  /* 0x00a40000aa44783b */ /* 0x000fee0000004200 */
[C---:B---3--:R-:W-:Y:S01]  /*acd0*/  HMMA.16816.F32 R112, R104.reuse, R64, R4 ;  /* 0x000000406870723c */ /* 0x048fe20000001804 */
[----:B------:R-:W1:Y:S07]  /*ace0*/  LDSM.16.MT88.4 R4, [R168+0xe000] ;  /* 0x00e00000a804783b */ /* 0x000e6e0000004200 */
[C---:B------:R-:W-:Y:S01]  /*acf0*/  HMMA.16816.F32 R8, R104.reuse, R66, R8 ;  /* 0x000000426808723c */ /* 0x040fe20000001808 */
[----:B------:R-:W3:Y:S07]  /*ad00*/  LDSM.16.MT88.4 R64, [R168+0xc000] ;  /* 0x00c00000a840783b */ /* 0x000eee0000004200 */
[C---:B--2---:R-:W-:Y:S08]  /*ad10*/  HMMA.16816.F32 R12, R104.reuse, R52, R12 ;  /* 0x00000034680c723c */ /* 0x044ff0000000180c */
[C---:B------:R-:W-:Y:S01]  /*ad20*/  HMMA.16816.F32 R16, R104.reuse, R54, R16 ;  /* 0x000000366810723c */ /* 0x040fe20000001810 */
[----:B------:R-:W2:Y:S07]  /*ad30*/  LDSM.16.MT88.4 R52, [R170+0xe000] ;  /* 0x00e00000aa34783b */ /* 0x000eae0000004200 */
[C---:B-1----:R-:W-:Y:S08]  /*ad40*/  HMMA.16816.F32 R44, R104.reuse, R4, R44 ;  /* 0x00000004682c723c */ /* 0x042ff0000000182c */
[C---:B---3--:R-:W-:Y:S08]  /*ad50*/  HMMA.16816.F32 R28, R104.reuse, R64, R28 ;  /* 0x00000040681c723c */ /* 0x048ff0000000181c */
[C---:B------:R-:W-:Y:S08]  /*ad60*/  HMMA.16816.F32 R32, R104.reuse, R66, R32 ;  /* 0x000000426820723c */ /* 0x040ff00000001820 */
[C---:B--2---:R-:W-:Y:S01]  /*ad70*/  HMMA.16816.F32 R36, R104.reuse, R52, R36 ;  /* 0x000000346824723c */ /* 0x044fe20000001824 */
[----:B------:R-:W-:Y:S07]  /*ad80*/  MUFU.EX2 R52, R72 ;  /* 0x0000004800347308 */ /* 0x000fee0000000800 */
[C---:B------:R-:W-:Y:S01]  /*ad90*/  HMMA.16816.F32 R40, R104.reuse, R54, R40 ;  /* 0x000000366828723c */ /* 0x040fe20000001828 */
[----:B------:R-:W1:Y:S07]  /*ada0*/  MUFU.EX2 R55, R153 ;  /* 0x0000009900377308 */ /* 0x000e6e0000000800 */
[----:B------:R-:W-:Y:S01]  /*adb0*/  HMMA.16816.F32 R104, R104, R6, R48 ;  /* 0x000000066868723c */ /* 0x000fe20000001830 */
[----:B------:R-:W-:Y:S06]  /*adc0*/  MUFU.EX2 R53, R141 ;  /* 0x0000008d00357308 */ /* 0x000fec0000000800 */
[----:B------:R-:W-:-:S02]  /*add0*/  FFMA.FTZ R51, R142, c[0x0][0x23c], -R121 ;  /* 0x00008f008e337a23 */ /* 0x000fc40000010879 */
[--C-:B------:R-:W-:Y:S01]  /*ade0*/  FFMA.FTZ R48, R138, c[0x0][0x23c], -R121.reuse ;  /* 0x00008f008a307a23 */ /* 0x100fe20000010879 */
[----:B------:R-:W2:Y:S01]  /*adf0*/  MUFU.EX2 R54, R155 ;  /* 0x0000009b00367308 */ /* 0x000ea20000000800 */
[----:B------:R-:W-:Y:S01]  /*ae00*/  FFMA.FTZ R49, R144, c[0x0][0x23c], -R121 ;  /* 0x00008f0090317a23 */ /* 0x000fe20000010879 */
[----:B-1----:R-:W-:-:S06]  /*ae10*/  F2FP.PACK_AB R4, R55, R52 ;  /* 0x000000343704723e */ /* 0x002fcc00000000ff */
[----:B------:R-:W-:Y:S08]  /*ae20*/  MUFU.EX2 R50, R140 ;  /* 0x0000008c00327308 */ /* 0x000ff00000000800 */
[----:B------:R-:W1:Y:S01]  /*ae30*/  MUFU.EX2 R51, R51 ;  /* 0x0000003300337308 */ /* 0x000e620000000800 */
[----:B--2---:R-:W-:-:S07]  /*ae40*/  F2FP.PACK_AB R6, R54, R53 ;  /* 0x000000353606723e */ /* 0x004fce00000000ff */
[----:B------:R-:W-:Y:S08]  /*ae50*/  MUFU.EX2 R48, R48 ;  /* 0x0000003000307308 */ /* 0x000ff00000000800 */
[----:B------:R-:W2:Y:S01]  /*ae60*/  MUFU.EX2 R49, R49 ;  /* 0x0000003100317308 */ /* 0x000ea20000000800 */
[----:B-1----:R-:W-:Y:S02]  /*ae70*/  F2FP.PACK_AB R5, R51, R50 ;  /* 0x000000323305723e */ /* 0x002fe400000000ff */
[----:B--2---:R-:W-:-:S07]  /*ae80*/  F2FP.PACK_AB R7, R49, R48 ;  /* 0x000000303107723e */ /* 0x004fce00000000ff */
[C---:B------:R-:W-:Y:S08]  /*ae90*/  HMMA.16816.F32 R112, R4.reuse, R68, R112 ;  /* 0x000000440470723c */ /* 0x040ff00000001870 */
[C---:B------:R-:W-:Y:S01]  /*aea0*/  HMMA.16816.F32 R68, R4.reuse, R70, R8 ;  /* 0x000000460444723c */ /* 0x040fe20000001808 */
[----:B------:R-:W1:Y:S07]  /*aeb0*/  LDSM.16.MT88.4 R8, [R168+0xe400] ;  /* 0x00e40000a808783b */ /* 0x000e6e0000004200 */
[C---:B------:R-:W-:Y:S01]  /*aec0*/  HMMA.16816.F32 R72, R4.reuse, R76, R12 ;  /* 0x0000004c0448723c */ /* 0x040fe2000000180c */
[----:B------:R-:W2:Y:S07]  /*aed0*/  LDSM.16.MT88.4 R12, [R170+0xa800] ;  /* 0x00a80000aa0c783b */ /* 0x000eae0000004200 */
[C---:B------:R-:W-:Y:S01]  /*aee0*/  HMMA.16816.F32 R88, R4.reuse, R92, R28 ;  /* 0x0000005c0458723c */ /* 0x040fe2000000181c */
[----:B------:R-:W-:Y:S07]  /*aef0*/  MUFU.EX2 R30, R143 ;  /* 0x0000008f001e7308 */ /* 0x000fee0000000800 */
[C---:B------:R-:W-:Y:S01]  /*af00*/  HMMA.16816.F32 R92, R4.reuse, R94, R32 ;  /* 0x0000005e045c723c */ /* 0x040fe20000001820 */
[----:B------:R-:W3:Y:S06]  /*af10*/  MUFU.EX2 R29, R156 ;  /* 0x0000009c001d7308 */ /* 0x000eec0000000800 */
[--C-:B------:R-:W-:Y:S01]  /*af20*/  FFMA.FTZ R32, R116, c[0x0][0x23c], -R121.reuse ;  /* 0x00008f0074207a23 */ /* 0x100fe20000010879 */
[----:B------:R-:W-:Y:S01]  /*af30*/  HMMA.16816.F32 R80, R4, R84, R20 ;  /* 0x000000540450723c */ /* 0x000fe20000001814 */
[--C-:B------:R-:W-:Y:S01]  /*af40*/  FFMA.FTZ R35, R120, c[0x0][0x23c], -R121.reuse ;  /* 0x00008f0078237a23 */ /* 0x100fe20000010879 */
[----:B------:R-:W-:Y:S01]  /*af50*/  MUFU.EX2 R28, R145 ;  /* 0x00000091001c7308 */ /* 0x000fe20000000800 */
[--C-:B------:R-:W-:Y:S01]  /*af60*/  FFMA.FTZ R33, R62, c[0x0][0x23c], -R121.reuse ;  /* 0x00008f003e217a23 */ /* 0x100fe20000010879 */
[----:B------:R-:W4:Y:S01]  /*af70*/  LDSM.16.MT88.4 R20, [R170+0xc800] ;  /* 0x00c80000aa14783b */ /* 0x000f220000004200 */
[----:B------:R-:W-:-:S03]  /*af80*/  FFMA.FTZ R34, R119, c[0x0][0x23c], -R121 ;  /* 0x00008f0077227a23 */ /* 0x000fc60000010879 */
[C---:B------:R-:W-:Y:S02]  /*af90*/  HMMA.16816.F32 R96, R4.reuse, R108, R36 ;  /* 0x0000006c0460723c */ /* 0x040fe40000001824 */
[----:B------:R-:W-:Y:S06]  /*afa0*/  MUFU.EX2 R31, R157 ;  /* 0x0000009d001f7308 */ /* 0x000fec0000000800 */
[C---:B------:R-:W-:Y:S01]  /*afb0*/  HMMA.16816.F32 R76, R4.reuse, R78, R16 ;  /* 0x0000004e044c723c */ /* 0x040fe20000001810 */
[----:B------:R-:W-:Y:S01]  /*afc0*/  LDSM.16.MT88.4 R16, [R168+0xc800] ;  /* 0x00c80000a810783b */ /* 0x000fe20000004200 */
[----:B------:R-:W-:Y:S06]  /*afd0*/  MUFU.EX2 R32, R32 ;  /* 0x0000002000207308 */ /* 0x000fec0000000800 */
[C---:B------:R-:W-:Y:S01]  /*afe0*/  HMMA.16816.F32 R84, R4.reuse, R86, R24 ;  /* 0x000000560454723c */ /* 0x040fe20000001818 */
[----:B------:R-:W5:Y:S01]  /*aff0*/  LDSM.16.MT88.4 R24, [R168+0xa800] ;  /* 0x00a80000a818783b */ /* 0x000f620000004200 */
[----:B------:R-:W2:Y:S06]  /*b000*/  MUFU.EX2 R35, R35 ;  /* 0x0000002300237308 */ /* 0x000eac0000000800 */
[C---:B------:R-:W-:Y:S02]  /*b010*/  HMMA.16816.F32 R108, R4.reuse, R110, R40 ;  /* 0x0000006e046c723c */ /* 0x040fe40000001828 */
[----:B------:R-:W-:Y:S06]  /*b020*/  MUFU.EX2 R33, R33 ;  /* 0x0000002100217308 */ /* 0x000fec0000000800 */
[C---:B-1----:R-:W-:Y:S02]  /*b030*/  HMMA.16816.F32 R100, R4.reuse, R8, R44 ;  /* 0x000000080464723c */ /* 0x042fe4000000182c */
[----:B------:R-:W1:Y:S06]  /*b040*/  MUFU.EX2 R34, R34 ;  /* 0x0000002200227308 */ /* 0x000e6c0000000800 */
[----:B------:R-:W-:Y:S01]  /*b050*/  HMMA.16816.F32 R104, R4, R10, R104 ;  /* 0x0000000a0468723c */ /* 0x000fe20000001868 */
[----:B------:R-:W5:Y:S06]  /*b060*/  LDSM.16.MT88.4 R8, [R170+0xe800] ;  /* 0x00e80000aa08783b */ /* 0x000f6c0000004200 */
[----:B---3--:R-:W-:-:S02]  /*b070*/  F2FP.PACK_AB R4, R29, R30 ;  /* 0x0000001e1d04723e */ /* 0x008fc400000000ff */
[----:B--2---:R-:W-:Y:S02]  /*b080*/  F2FP.PACK_AB R5, R35, R32 ;  /* 0x000000202305723e */ /* 0x004fe400000000ff */
[----:B------:R-:W-:Y:S02]  /*b090*/  F2FP.PACK_AB R6, R31, R28 ;  /* 0x0000001c1f06723e */ /* 0x000fe400000000ff */
[----:B-1----:R-:W-:-:S07]  /*b0a0*/  F2FP.PACK_AB R7, R34, R33 ;  /* 0x000000212207723e */ /* 0x002fce00000000ff */
[C---:B------:R-:W-:Y:S08]  /*b0b0*/  HMMA.16816.F32 R112, R4.reuse, R12, R112 ;  /* 0x0000000c0470723c */ /* 0x040ff00000001870 */
[C---:B------:R-:W-:Y:S01]  /*b0c0*/  HMMA.16816.F32 R68, R4.reuse, R14, R68 ;  /* 0x0000000e0444723c */ /* 0x040fe20000001844 */
[----:B------:R-:W1:Y:S07]  /*b0d0*/  LDSM.16.MT88.4 R12, [R168+0xe800] ;  /* 0x00e80000a80c783b */ /* 0x000e6e0000004200 */
[C---:B----4-:R-:W-:Y:S08]  /*b0e0*/  HMMA.16816.F32 R80, R4.reuse, R20, R80 ;  /* 0x000000140450723c */ /* 0x050ff00000001850 */
[C---:B------:R-:W-:Y:S01]  /*b0f0*/  HMMA.16816.F32 R84, R4.reuse, R22, R84 ;  /* 0x000000160454723c */ /* 0x040fe20000001854 */
[----:B------:R-:W2:Y:S07]  /*b100*/  LDSM.16.MT88.4 R20, [R170+0xac00] ;  /* 0x00ac0000aa14783b */ /* 0x000eae0000004200 */
[C---:B-----5:R-:W-:Y:S01]  /*b110*/  HMMA.16816.F32 R72, R4.reuse, R24, R72 ;  /* 0x000000180448723c */ /* 0x060fe20000001848 */
[----:B------:R-:W-:Y:S07]  /*b120*/  MUFU.EX2 R24, R161 ;  /* 0x000000a100187308 */ /* 0x000fee0000000800 */
[C---:B------:R-:W-:Y:S01]  /*b130*/  HMMA.16816.F32 R76, R4.reuse, R26, R76 ;  /* 0x0000001a044c723c */ /* 0x040fe2000000184c */
[----:B------:R-:W-:Y:S07]  /*b140*/  MUFU.EX2 R26, R58 ;  /* 0x0000003a001a7308 */ /* 0x000fee0000000800 */
[C---:B------:R-:W-:Y:S01]  /*b150*/  HMMA.16816.F32 R96, R4.reuse, R8, R96 ;  /* 0x000000080460723c */ /* 0x040fe20000001860 */
[----:B------:R-:W3:Y:S07]  /*b160*/  MUFU.EX2 R25, R61 ;  /* 0x0000003d00197308 */ /* 0x000eee0000000800 */
[C---:B-1----:R-:W-:Y:S01]  /*b170*/  HMMA.16816.F32 R100, R4.reuse, R12, R100 ;  /* 0x0000000c0464723c */ /* 0x042fe20000001864 */
[----:B------:R-:W1:Y:S06]  /*b180*/  MUFU.EX2 R27, R60 ;  /* 0x0000003c001b7308 */ /* 0x000e6c0000000800 */
[----:B------:R-:W-:Y:S01]  /*b190*/  FADD.FTZ R13, R57, R132 ;  /* 0x00000084390d7221 */ /* 0x000fe20000010000 */
[----:B------:R-:W-:Y:S01]  /*b1a0*/  HMMA.16816.F32 R108, R4, R10, R108 ;  /* 0x0000000a046c723c */ /* 0x000fe2000000186c */
[----:B------:R-:W4:Y:S02]  /*b1b0*/  LDSM.16.MT88.4 R8, [R170+0xcc00] ;  /* 0x00cc0000aa08783b */ /* 0x000f240000004200 */
[----:B------:R-:W-:-:S02]  /*b1c0*/  FADD.FTZ R13, R0, R13 ;  /* 0x0000000d000d7221 */ /* 0x000fc40000010000 */
[----:B------:R-:W-:Y:S02]  /*b1d0*/  FADD.FTZ R0, R192, R199 ;  /* 0x000000c7c0007221 */ /* 0x000fe40000010000 */
[----:B------:R-:W-:Y:S01]  /*b1e0*/  FADD.FTZ R130, R130, R13 ;  /* 0x0000000d82827221 */ /* 0x000fe20000010000 */
[----:B------:R-:W-:Y:S01]  /*b1f0*/  HMMA.16816.F32 R88, R4, R16, R88 ;  /* 0x000000100458723c */ /* 0x000fe20000001858 */
[----:B------:R-:W-:Y:S02]  /*b200*/  FADD.FTZ R0, R167, R0 ;  /* 0x00000000a7007221 */ /* 0x000fe40000010000 */
[----:B------:R-:W-:Y:S02]  /*b210*/  FADD.FTZ R130, R127, R130 ;  /* 0x000000827f827221 */ /* 0x000fe40000010000 */
[----:B------:R-:W-:-:S03]  /*b220*/  FADD.FTZ R195, R195, R0 ;  /* 0x00000000c3c37221 */ /* 0x000fc60000010000 */
[----:B------:R-:W-:Y:S01]  /*b230*/  HMMA.16816.F32 R92, R4, R18, R92 ;  /* 0x00000012045c723c */ /* 0x000fe2000000185c */
[----:B------:R-:W5:Y:S01]  /*b240*/  LDSM.16.MT88.4 R16, [R168+0xac00] ;  /* 0x00ac0000a810783b */ /* 0x000f620000004200 */
[----:B------:R-:W-:-:S06]  /*b250*/  FADD.FTZ R204, R204, R195 ;  /* 0x000000c3cccc7221 */ /* 0x000fcc0000010000 */
[----:B------:R-:W-:Y:S01]  /*b260*/  HMMA.16816.F32 R104, R4, R14, R104 ;  /* 0x0000000e0468723c */ /* 0x000fe20000001868 */
[----:B------:R-:W5:Y:S06]  /*b270*/  LDSM.16.MT88.4 R12, [R168+0xcc00] ;  /* 0x00cc0000a80c783b */ /* 0x000f6c0000004200 */
[----:B------:R-:W-:Y:S02]  /*b280*/  F2FP.PACK_AB R4, R158, R149 ;  /* 0x000000959e04723e */ /* 0x000fe400000000ff */
[----:B---3--:R-:W-:Y:S02]  /*b290*/  F2FP.PACK_AB R5, R25, R26 ;  /* 0x0000001a1905723e */ /* 0x008fe400000000ff */
[----:B------:R-:W-:-:S02]  /*b2a0*/  F2FP.PACK_AB R6, R24, R151 ;  /* 0x000000971806723e */ /* 0x000fc400000000ff */
[----:B-1----:R-:W-:-:S07]  /*b2b0*/  F2FP.PACK_AB R7, R196, R27 ;  /* 0x0000001bc407723e */ /* 0x002fce00000000ff */
[C---:B--2---:R-:W-:Y:S07]  /*b2c0*/  HMMA.16816.F32 R112, R4.reuse, R20, R112 ;  /* 0x000000140470723c */ /* 0x044fee0000001870 */
[----:B------:R-:W-:Y:S01]  /*b2d0*/  FADD.FTZ R21, R123, R130 ;  /* 0x000000827b157221 */ /* 0x000fe20000010000 */
[----:B----4-:R-:W-:Y:S03]  /*b2e0*/  HMMA.16816.F32 R80, R4, R8, R80 ;  /* 0x000000080450723c */ /* 0x010fe60000001850 */
[----:B------:R-:W-:-:S04]  /*b2f0*/  FADD.FTZ R21, R122, R21 ;  /* 0x000000157a157221 */ /* 0x000fc80000010000 */
[----:B------:R-:W-:Y:S01]  /*b300*/  FADD.FTZ R200, R200, R21 ;  /* 0x00000015c8c87221 */ /* 0x000fe20000010000 */
[----:B------:R-:W-:Y:S01]  /*b310*/  HMMA.16816.F32 R84, R4, R10, R84 ;  /* 0x0000000a0454723c */ /* 0x000fe20000001854 */
[----:B------:R-:W1:Y:S02]  /*b320*/  LDSM.16.MT88.4 R8, [R168+0xec00] ;  /* 0x00ec0000a808783b */ /* 0x000e640000004200 */
[----:B------:R-:W-:-:S04]  /*b330*/  FADD.FTZ R187, R187, R200 ;  /* 0x000000c8bbbb7221 */ /* 0x000fc80000010000 */
[----:B------:R-:W-:Y:S01]  /*b340*/  FADD.FTZ R166, R166, R187 ;  /* 0x000000bba6a67221 */ /* 0x000fe20000010000 */
[----:B-----5:R-:W-:Y:S03]  /*b350*/  HMMA.16816.F32 R72, R4, R16, R72 ;  /* 0x000000100448723c */ /* 0x020fe60000001848 */
[----:B------:R-:W-:-:S04]  /*b360*/  FADD.FTZ R165, R165, R166 ;  /* 0x000000a6a5a57221 */ /* 0x000fc80000010000 */
[----:B------:R-:W-:Y:S01]  /*b370*/  FADD.FTZ R148, R148, R165 ;  /* 0x000000a594947221 */ /* 0x000fe20000010000 */
[----:B------:R-:W-:Y:S01]  /*b380*/  HMMA.16816.F32 R76, R4, R18, R76 ;  /* 0x00000012044c723c */ /* 0x000fe2000000184c */
[----:B------:R-:W2:Y:S02]  /*b390*/  LDSM.16.MT88.4 R16, [R170+0xec00] ;  /* 0x00ec0000aa10783b */ /* 0x000ea40000004200 */
[----:B------:R-:W-:-:S04]  /*b3a0*/  FADD.FTZ R159, R159, R148 ;  /* 0x000000949f9f7221 */ /* 0x000fc80000010000 */
[----:B------:R-:W-:Y:S01]  /*b3b0*/  FADD.FTZ R146, R146, R159 ;  /* 0x0000009f92927221 */ /* 0x000fe20000010000 */
[----:B------:R-:W-:Y:S03]  /*b3c0*/  HMMA.16816.F32 R88, R4, R12, R88 ;  /* 0x0000000c0458723c */ /* 0x000fe60000001858 */
[----:B------:R-:W-:-:S04]  /*b3d0*/  FADD.FTZ R139, R139, R146 ;  /* 0x000000928b8b7221 */ /* 0x000fc80000010000 */
[----:B------:R-:W-:Y:S01]  /*b3e0*/  FADD.FTZ R13, R147, R204 ;  /* 0x000000cc930d7221 */ /* 0x000fe20000010000 */
[C---:B------:R-:W-:Y:S01]  /*b3f0*/  HMMA.16816.F32 R68, R4.reuse, R22, R68 ;  /* 0x000000160444723c */ /* 0x040fe20000001844 */
[----:B------:R-:W-:Y:S02]  /*b400*/  FADD.FTZ R50, R50, R139 ;  /* 0x0000008b32327221 */ /* 0x000fe40000010000 */
[----:B------:R-:W-:Y:S02]  /*b410*/  FADD.FTZ R13, R150, R13 ;  /* 0x0000000d960d7221 */ /* 0x000fe40000010000 */
[----:B------:R-:W-:Y:S02]  /*b420*/  FADD.FTZ R51, R51, R50 ;  /* 0x0000003233337221 */ /* 0x000fe40000010000 */
[----:B------:R-:W-:Y:S01]  /*b430*/  FADD.FTZ R0, R52, R13 ;  /* 0x0000000d34007221 */ /* 0x000fe20000010000 */
[----:B------:R-:W-:Y:S01]  /*b440*/  HMMA.16816.F32 R92, R4, R14, R92 ;  /* 0x0000000e045c723c */ /* 0x000fe2000000185c */
[----:B------:R-:W-:-:S02]  /*b450*/  FADD.FTZ R48, R48, R51 ;  /* 0x0000003330307221 */ /* 0x000fc40000010000 */
[----:B------:R-:W-:Y:S02]  /*b460*/  FADD.FTZ R0, R55, R0 ;  /* 0x0000000037007221 */ /* 0x000fe40000010000 */
[----:B------:R-:W-:Y:S02]  /*b470*/  FADD.FTZ R49, R49, R48 ;  /* 0x0000003031317221 */ /* 0x000fe40000010000 */
[----:B------:R-:W-:Y:S01]  /*b480*/  FADD.FTZ R13, R53, R0 ;  /* 0x00000000350d7221 */ /* 0x000fe20000010000 */
[----:B-1----:R-:W-:Y:S01]  /*b490*/  HMMA.16816.F32 R100, R4, R8, R100 ;  /* 0x000000080464723c */ /* 0x002fe20000001864 */
[----:B------:R-:W-:Y:S02]  /*b4a0*/  FADD.FTZ R0, R32, R49 ;  /* 0x0000003120007221 */ /* 0x000fe40000010000 */
[----:B------:R-:W-:Y:S02]  /*b4b0*/  FADD.FTZ R13, R54, R13 ;  /* 0x0000000d360d7221 */ /* 0x000fe40000010000 */
[----:B------:R-:W-:-:S02]  /*b4c0*/  FADD.FTZ R0, R35, R0 ;  /* 0x0000000023007221 */ /* 0x000fc40000010000 */
[----:B------:R-:W-:Y:S01]  /*b4d0*/  FADD.FTZ R30, R30, R13 ;  /* 0x0000000d1e1e7221 */ /* 0x000fe20000010000 */
[C---:B------:R-:W-:Y:S01]  /*b4e0*/  HMMA.16816.F32 R104, R4.reuse, R10, R104 ;  /* 0x0000000a0468723c */ /* 0x040fe20000001868 */
[----:B------:R-:W-:Y:S02]  /*b4f0*/  FADD.FTZ R9, R33, R0 ;  /* 0x0000000021097221 */ /* 0x000fe40000010000 */
[----:B------:R-:W-:Y:S02]  /*b500*/  FADD.FTZ R29, R29, R30 ;  /* 0x0000001e1d1d7221 */ /* 0x000fe40000010000 */
[----:B------:R-:W-:Y:S02]  /*b510*/  FADD.FTZ R9, R34, R9 ;  /* 0x0000000922097221 */ /* 0x000fe40000010000 */
[----:B------:R-:W-:Y:S01]  /*b520*/  FADD.FTZ R28, R28, R29 ;  /* 0x0000001d1c1c7221 */ /* 0x000fe20000010000 */
[----:B--2---:R-:W-:Y:S01]  /*b530*/  HMMA.16816.F32 R96, R4, R16, R96 ;  /* 0x000000100460723c */ /* 0x004fe20000001860 */
[----:B------:R-:W-:-:S02]  /*b540*/  FADD.FTZ R26, R26, R9 ;  /* 0x000000091a1a7221 */ /* 0x000fc40000010000 */
[----:B------:R-:W-:Y:S02]  /*b550*/  FADD.FTZ R0, R31, R28 ;  /* 0x0000001c1f007221 */ /* 0x000fe40000010000 */
[----:B------:R-:W-:Y:S02]  /*b560*/  FADD.FTZ R26, R25, R26 ;  /* 0x0000001a191a7221 */ /* 0x000fe40000010000 */
[----:B------:R-:W-:Y:S01]  /*b570*/  FADD.FTZ R149, R149, R0 ;  /* 0x0000000095957221 */ /* 0x000fe20000010000 */
[----:B------:R-:W-:Y:S01]  /*b580*/  HMMA.16816.F32 R108, R4, R18, R108 ;  /* 0x00000012046c723c */ /* 0x000fe2000000186c */
[----:B------:R-:W-:Y:S01]  /*b590*/  FADD.FTZ R27, R27, R26 ;  /* 0x0000001a1b1b7221 */ /* 0x000fe20000010000 */
[----:B------:R-:W-:Y:S01]  /*b5a0*/  MOV R0, R3 ;  /* 0x0000000300007202 */ /* 0x000fe20000000f00 */
[----:B------:R-:W-:Y:S02]  /*b5b0*/  FADD.FTZ R158, R158, R149 ;  /* 0x000000959e9e7221 */ /* 0x000fe40000010000 */
[----:B------:R-:W-:-:S02]  /*b5c0*/  FADD.FTZ R196, R196, R27 ;  /* 0x0000001bc4c47221 */ /* 0x000fc40000010000 */
[----:B------:R-:W-:-:S04]  /*b5d0*/  FADD.FTZ R151, R151, R158 ;  /* 0x0000009e97977221 */ /* 0x000fc80000010000 */
[----:B------:R-:W-:Y:S02]  /*b5e0*/  FADD.FTZ R195, R24, R151 ;  /* 0x0000009718c37221 */ /* 0x000fe40000010000 */
.L_x_705:
[----:B------:R-:W-:-:S13]  /*b5f0*/  ISETP.GE.AND P0, PT, R180, 0x1, PT ;  /* 0x00000001b400780c */ /* 0x000fda0003f06270 */
[----:B------:R-:W-:Y:S05]  /*b600*/  @!P0 BRA `(.L_x_713) ;  /* 0x00003d8000008947 */ /* 0x000fea0003800000 */
[----:B------:R-:W-:Y:S01]  /*b610*/  ULDC UR5, c[0x0][0x1a0] ;  /* 0x0000680000057ab9 */ /* 0x000fe20000000800 */
[----:B------:R-:W-:Y:S01]  /*b620*/  IMAD.MOV.U32 R3, RZ, RZ, R0 ;  /* 0x000000ffff037224 */ /* 0x000fe200078e0000 */
[----:B------:R-:W-:Y:S01]  /*b630*/  ULEA UR5, -UR5, URZ, 0x7 ;  /* 0x0000003f05057291 */ /* 0x000fe2000f8e393f */
[----:B------:R-:W-:-:S03]  /*b640*/  IMAD.MOV.U32 R117, RZ, RZ, R2 ;  /* 0x000000ffff757224 */ /* 0x000fc600078e0002 */
[----:B------:R-:W-:Y:S02]  /*b650*/  USHF.R.S32.HI UR4, URZ, 0x1f, UR5 ;  /* 0x0000001f3f047899 */ /* 0x000fe40008011405 */
[----:B------:R-:W-:-:S04]  /*b660*/  MOV R192, UR5 ;  /* 0x0000000500c07c02 */ /* 0x000fc80008000f00 */
[----:B------:R-:W-:Y:S02]  /*b670*/  MOV R187, UR4 ;  /* 0x0000000400bb7c02 */ /* 0x000fe40008000f00 */
.L_x_717:
[----:B------:R-:W-:Y:S01]  /*b680*/  MOV R119, R192 ;  /* 0x000000c000777202 */ /* 0x000fe20000000f00 */
[----:B------:R-:W-:Y:S04]  /*b690*/  DEPBAR.LE SB0, 0x0 ;  /* 0x000080000000791a */ /* 0x000fe80000000000 */
[----:B------:R-:W-:Y:S01]  /*b6a0*/  BAR.SYNC.DEFER_BLOCKING 0x0 ;  /* 0x0000000000007b1d */ /* 0x000fe20000010000 */
[----:B------:R-:W-:Y:S05]  /*b6b0*/  MOV R0, R187 ;  /* 0x000000bb00007202 */ /* 0x000fea0000000f00 */
[----:B------:R-:W-:-:S05]  /*b6c0*/  @!P6 BRA `(.L_x_714) ;  /* 0x000003c00000e947 */ /* 0x000fca0003800000 */
[----:B------:R-:W-:Y:S01]  /*b6d0*/  IMAD.SHL.U32 R10, R180, 0x80, RZ ;  /* 0x00000080b40a7824 */ /* 0x000fe200078e00ff */
[----:B------:R-:W-:Y:S04]  /*b6e0*/  IABS R0, c[0x0][0x2d0] ;  /* 0x0000b40000007a13 */ /* 0x000fe80000000000 */
[----:B------:R-:W1:Y:S01]  /*b6f0*/  I2F.RP R7, R0 ;  /* 0x0000000000077306 */ /* 0x000e620000209400 */
[----:B------:R-:W-:Y:S09]  /*b700*/  IABS R6, R10 ;  /* 0x0000000a00067213 */ /* 0x000ff20000000000 */
[----:B-1----:R-:W1:Y:S02]  /*b710*/  MUFU.RCP R2, R7 ;  /* 0x0000000700027308 */ /* 0x002e640000001000 */
[----:B-1----:R-:W-:Y:S02]  /*b720*/  IADD3 R8, R2, 0xffffffe, RZ ;  /* 0x0ffffffe02087810 */ /* 0x002fe40007ffe0ff */
[C---:B------:R-:W-:Y:S06]  /*b730*/  IADD3 R2, R10.reuse, -0x80, RZ ;  /* 0xffffff800a027810 */ /* 0x040fec0007ffe0ff */
[----:B------:R-:W1:Y:S01]  /*b740*/  F2I.FTZ.U32.TRUNC.NTZ R9, R8 ;  /* 0x0000000800097305 */ /* 0x000e62000021f000 */
[----:B------:R-:W-:Y:S02]  /*b750*/  LOP3.LUT R10, R10, c[0x0][0x2d0], RZ, 0x3c, !PT ;  /* 0x0000b4000a0a7a12 */ /* 0x000fe400078e3cff */
[----:B------:R-:W-:Y:S02]  /*b760*/  IABS R4, R2 ;  /* 0x0000000200047213 */ /* 0x000fe40000000000 */
[----:B------:R-:W-:Y:S02]  /*b770*/  LOP3.LUT R2, R2, c[0x0][0x2d0], RZ, 0x3c, !PT ;  /* 0x0000b40002027a12 */ /* 0x000fe400078e3cff */
[----:B------:R-:W-:Y:S02]  /*b780*/  ISETP.GE.AND P2, PT, R10, RZ, PT ;  /* 0x000000ff0a00720c */ /* 0x000fe40003f46270 */
[----:B------:R-:W-:Y:S01]  /*b790*/  ISETP.GE.AND P0, PT, R2, RZ, PT ;  /* 0x000000ff0200720c */ /* 0x000fe20003f06270 */
[--C-:B-1----:R-:W-:Y:S02]  /*b7a0*/  IMAD.MOV R5, RZ, RZ, -R9.reuse ;  /* 0x000000ffff057224 */ /* 0x102fe400078e0a09 */
[----:B------:R-:W-:Y:S02]  /*b7b0*/  IMAD.MOV.U32 R8, RZ, RZ, RZ ;  /* 0x000000ffff087224 */ /* 0x000fe400078e00ff */
[----:B------:R-:W-:Y:S04]  /*b7c0*/  IMAD R5, R5, R0, RZ ;  /* 0x0000000005057224 */ /* 0x000fe800078e02ff */
[----:B------:R-:W-:Y:S06]  /*b7d0*/  IMAD.HI.U32 R9, R9, R5, R8 ;  /* 0x0000000509097227 */ /* 0x000fec00078e0008 */
[C---:B------:R-:W-:Y:S04]  /*b7e0*/  IMAD.HI.U32 R8, R9.reuse, R4, RZ ;  /* 0x0000000409087227 */ /* 0x040fe800078e00ff */
[----:B------:R-:W-:Y:S04]  /*b7f0*/  IMAD.HI.U32 R9, R9, R6, RZ ;  /* 0x0000000609097227 */ /* 0x000fe800078e00ff */
[----:B------:R-:W-:Y:S02]  /*b800*/  IMAD.MOV R7, RZ, RZ, -R9 ;  /* 0x000000ffff077224 */ /* 0x000fe400078e0a09 */
[----:B------:R-:W-:Y:S02]  /*b810*/  IMAD.MOV R5, RZ, RZ, -R8 ;  /* 0x000000ffff057224 */ /* 0x000fe400078e0a08 */
[C---:B------:R-:W-:Y:S02]  /*b820*/  IMAD R6, R0.reuse, R7, R6 ;  /* 0x0000000700067224 */ /* 0x040fe400078e0206 */
[C---:B------:R-:W-:Y:S03]  /*b830*/  IMAD R4, R0.reuse, R5, R4 ;  /* 0x0000000500047224 */ /* 0x040fe600078e0204 */
[C---:B------:R-:W-:Y:S02]  /*b840*/  ISETP.GT.U32.AND P3, PT, R0.reuse, R6, PT ;  /* 0x000000060000720c */ /* 0x040fe40003f64070 */
[----:B------:R-:W-:Y:S11]  /*b850*/  ISETP.GT.U32.AND P1, PT, R0, R4, PT ;  /* 0x000000040000720c */ /* 0x000ff60003f24070 */
[----:B------:R-:W-:Y:S01]  /*b860*/  @!P3 IADD3 R9, R9, 0x1, RZ ;  /* 0x000000010909b810 */ /* 0x000fe20007ffe0ff */
[--C-:B------:R-:W-:Y:S01]  /*b870*/  @!P3 IMAD.IADD R6, R6, 0x1, -R0.reuse ;  /* 0x000000010606b824 */ /* 0x100fe200078e0a00 */
[----:B------:R-:W-:Y:S01]  /*b880*/  @!P1 IADD3 R8, R8, 0x1, RZ ;  /* 0x0000000108089810 */ /* 0x000fe20007ffe0ff */
[----:B------:R-:W-:Y:S01]  /*b890*/  @!P1 IMAD.IADD R4, R4, 0x1, -R0 ;  /* 0x0000000104049824 */ /* 0x000fe200078e0a00 */
[----:B------:R-:W-:Y:S02]  /*b8a0*/  ISETP.NE.AND P1, PT, RZ, c[0x0][0x2d0], PT ;  /* 0x0000b400ff007a0c */ /* 0x000fe40003f25270 */
[-C--:B------:R-:W-:Y:S02]  /*b8b0*/  ISETP.GE.U32.AND P5, PT, R6, R0.reuse, PT ;  /* 0x000000000600720c */ /* 0x080fe40003fa6070 */
[----:B------:R-:W-:Y:S02]  /*b8c0*/  ISETP.GE.U32.AND P4, PT, R4, R0, PT ;  /* 0x000000000400720c */ /* 0x000fe40003f86070 */
[----:B------:R-:W-:Y:S09]  /*b8d0*/  LOP3.LUT R0, RZ, c[0x0][0x2d0], RZ, 0x33, !PT ;  /* 0x0000b400ff007a12 */ /* 0x000ff200078e33ff */
[----:B------:R-:W-:Y:S02]  /*b8e0*/  @P5 IADD3 R9, R9, 0x1, RZ ;  /* 0x0000000109095810 */ /* 0x000fe40007ffe0ff */
[----:B------:R-:W-:Y:S03]  /*b8f0*/  @P4 IADD3 R8, R8, 0x1, RZ ;  /* 0x0000000108084810 */ /* 0x000fe60007ffe0ff */
[----:B------:R-:W-:Y:S01]  /*b900*/  @!P2 IMAD.MOV R9, RZ, RZ, -R9 ;  /* 0x000000ffff09a224 */ /* 0x000fe200078e0a09 */
[----:B------:R-:W-:Y:S04]  /*b910*/  @!P0 IADD3 R8, -R8, RZ, RZ ;  /* 0x000000ff08088210 */ /* 0x000fe80007ffe1ff */
[C---:B------:R-:W-:Y:S02]  /*b920*/  SEL R9, R0.reuse, R9, !P1 ;  /* 0x0000000900097207 */ /* 0x040fe40004800000 */
[----:B------:R-:W-:Y:S02]  /*b930*/  SEL R5, R0, R8, !P1 ;  /* 0x0000000800057207 */ /* 0x000fe40004800000 */
[-C--:B------:R-:W-:Y:S02]  /*b940*/  LEA R6, P0, R9, R190.reuse, 0x2 ;  /* 0x000000be09067211 */ /* 0x080fe400078010ff */
[----:B------:R-:W-:Y:S01]  /*b950*/  LEA R10, P1, R5, R190, 0x2 ;  /* 0x000000be050a7211 */ /* 0x000fe200078210ff */
[C---:B------:R-:W-:Y:S01]  /*b960*/  IMAD.IADD R0, R9.reuse, 0x1, -R5 ;  /* 0x0000000109007824 */ /* 0x040fe200078e0a05 */
[-C--:B------:R-:W-:Y:S02]  /*b970*/  LEA.HI.X.SX32 R7, R9, R191.reuse, 0x2, P0 ;  /* 0x000000bf09077211 */ /* 0x080fe400000f16ff */
[----:B------:R-:W-:Y:S01]  /*b980*/  LEA.HI.X.SX32 R11, R5, R191, 0x2, P1 ;  /* 0x000000bf050b7211 */ /* 0x000fe200008f16ff */
[----:B------:R-:W-:Y:S03]  /*b990*/  IMAD.MOV.U32 R5, RZ, RZ, c[0x0][0x2d0] ;  /* 0x0000b400ff057624 */ /* 0x000fe600078e00ff */
[----:B------:R-:W2:Y:S01]  /*b9a0*/  LDG.E R7, [R6.64] ;  /* 0x0000000606077981 */ /* 0x000ea2000c1e1900 */
[----:B------:R-:W-:Y:S03]  /*b9b0*/  IMAD R5, R0, R5, -0x80 ;  /* 0xffffff8000057424 */ /* 0x000fe600078e0205 */
[----:B------:R-:W2:Y:S01]  /*b9c0*/  LDG.E R2, [R10.64] ;  /* 0x000000060a027981 */ /* 0x000ea2000c1e1900 */
[C---:B------:R-:W-:Y:S01]  /*b9d0*/  IMAD.WIDE.U32 R8, R5.reuse, c[0x0][0x1a0], RZ ;  /* 0x0000680005087a25 */ /* 0x040fe200078e00ff */
[----:B------:R-:W-:Y:S05]  /*b9e0*/  SHF.R.S32.HI R0, RZ, 0x1f, R5 ;  /* 0x0000001fff007819 */ /* 0x000fea0000011405 */
[----:B------:R-:W-:Y:S04]  /*b9f0*/  IMAD R0, R0, c[0x0][0x1a0], RZ ;  /* 0x0000680000007a24 */ /* 0x000fe800078e02ff */
[----:B------:R-:W-:Y:S05]  /*ba00*/  IMAD R0, R5, c[0x0][0x1a4], R0 ;  /* 0x0000690005007a24 */ /* 0x000fea00078e0200 */
[----:B------:R-:W-:Y:S01]  /*ba10*/  IADD3 R9, R9, R0, RZ ;  /* 0x0000000009097210 */ /* 0x000fe20007ffe0ff */
[----:B--2---:R-:W-:Y:S04]  /*ba20*/  IMAD.IADD R2, R2, 0x1, -R7 ;  /* 0x0000000102027824 */ /* 0x004fe800078e0a07 */
[----:B------:R-:W-:Y:S01]  /*ba30*/  IMAD.WIDE.U32 R8, R2, c[0x0][0x188], R8 ;  /* 0x0000620002087a25 */ /* 0x000fe200078e0008 */
[----:B------:R-:W-:Y:S03]  /*ba40*/  SHF.R.S32.HI R4, RZ, 0x1f, R2 ;  /* 0x0000001fff047819 */ /* 0x000fe60000011402 */
[----:B------:R-:W-:Y:S02]  /*ba50*/  IMAD.MOV.U32 R119, RZ, RZ, R8 ;  /* 0x000000ffff777224 */ /* 0x000fe400078e0008 */
[----:B------:R-:W-:Y:S04]  /*ba60*/  IMAD R5, R4, c[0x0][0x188], RZ ;  /* 0x0000620004057a24 */ /* 0x000fe800078e02ff */
[----:B------:R-:W-:Y:S04]  /*ba70*/  IMAD R5, R2, c[0x0][0x18c], R5 ;  /* 0x0000630002057a24 */ /* 0x000fe800078e0205 */
[----:B------:R-:W-:Y:S02]  /*ba80*/  IMAD.IADD R0, R9, 0x1, R5 ;  /* 0x0000000109007824 */ /* 0x000fe400078e0205 */
.L_x_714:
[----:B------:R-:W-:Y:S02]  /*ba90*/  ISETP.GE.AND P4, PT, R184, c[0x0][0x220], PT ;  /* 0x00008800b8007a0c */ /* 0x000fe40003f86270 */
[----:B------:R-:W-:Y:S02]  /*baa0*/  ISETP.GE.AND P3, PT, R175, c[0x0][0x220], PT ;  /* 0x00008800af007a0c */ /* 0x000fe40003f66270 */
[CC--:B------:R-:W-:Y:S02]  /*bab0*/  LEA R118, P1, R119.reuse, R198.reuse, 0x1 ;  /* 0x000000c677767211 */ /* 0x0c0fe400078208ff */
[----:B------:R-:W-:Y:S02]  /*bac0*/  IADD3 R201, P0, R186, R119, RZ ;  /* 0x00000077bac97210 */ /* 0x000fe40007f1e0ff */
[-CC-:B------:R-:W-:Y:S02]  /*bad0*/  LEA.HI.X R119, R119, R197.reuse, R0.reuse, 0x1, P1 ;  /* 0x000000c577777211 */ /* 0x180fe400008f0c00 */
[----:B------:R-:W-:Y:S01]  /*bae0*/  ISETP.GE.AND P2, PT, R174, c[0x0][0x220], PT ;  /* 0x00008800ae007a0c */ /* 0x000fe20003f46270 */
[----:B------:R-:W-:Y:S02]  /*baf0*/  IMAD.X R2, R183, 0x1, R0, P0 ;  /* 0x00000001b7027824 */ /* 0x000fe400000e0600 */
[----:B------:R-:W-:Y:S01]  /*bb00*/  @P4 STS [R181+0x9000], RZ ;  /* 0x009000ffb5004388 */ /* 0x000fe20000000800 */
[CC--:B------:R-:W-:Y:S02]  /*bb10*/  @!P4 LEA R204, P5, R201.reuse, R198.reuse, 0x1 ;  /* 0x000000c6c9ccc211 */ /* 0x0c0fe400078a08ff */
[CC--:B------:R-:W-:Y:S01]  /*bb20*/  @!P3 LEA R202, P1, R201.reuse, R198.reuse, 0x1 ;  /* 0x000000c6c9cab211 */ /* 0x0c0fe200078208ff */
[----:B------:R-:W-:Y:S01]  /*bb30*/  @P4 STS [R181+0x9004], RZ ;  /* 0x009004ffb5004388 */ /* 0x000fe20000000800 */
[CCC-:B------:R-:W-:Y:S02]  /*bb40*/  @!P4 LEA.HI.X R205, R201.reuse, R197.reuse, R2.reuse, 0x1, P5 ;  /* 0x000000c5c9cdc211 */ /* 0x1c0fe400028f0c02 */
[C-C-:B------:R-:W-:Y:S01]  /*bb50*/  @!P3 LEA.HI.X R203, R201.reuse, R197, R2.reuse, 0x1, P1 ;  /* 0x000000c5c9cbb211 */ /* 0x140fe200008f0c02 */
[----:B------:R-:W-:Y:S01]  /*bb60*/  @P4 STS.64 [R181+0x9008], RZ ;  /* 0x009008ffb5004388 */ /* 0x000fe20000000a00 */
[C---:B------:R-:W-:Y:S02]  /*bb70*/  IADD3 R199, P5, R186.reuse, R201, RZ ;  /* 0x000000c9bac77210 */ /* 0x040fe40007fbe0ff */
[-C--:B------:R-:W-:Y:S01]  /*bb80*/  @!P2 LEA R200, P0, R201, R198.reuse, 0x1 ;  /* 0x000000c6c9c8a211 */ /* 0x080fe200078008ff */
[----:B------:R-:W-:Y:S01]  /*bb90*/  @!PT LDS RZ, [RZ] ;  /* 0x00000000fffff984 */ /* 0x000fe20000000800 */
[----:B------:R-:W-:Y:S01]  /*bba0*/  @!PT LDS RZ, [RZ] ;  /* 0x00000000fffff984 */ /* 0x000fe20000000800 */
[----:B------:R-:W-:Y:S01]  /*bbb0*/  @!PT LDS RZ, [RZ] ;  /* 0x00000000fffff984 */ /* 0x000fe20000000800 */
[----:B------:R1:W-:Y:S01]  /*bbc0*/  @!P4 LDGSTS.E.BYPASS.LTC128B.128 [R181+0x9000], [R118.64] ;  /* 0x0900000076b5cfae */ /* 0x0003e2000b901d46 */
[-C--:B------:R-:W-:Y:S02]  /*bbd0*/  @!P3 LEA R208, P1, R199, R198.reuse, 0x1 ;  /* 0x000000c6c7d0b211 */ /* 0x080fe400078208ff */
[-CC-:B------:R-:W-:Y:S01]  /*bbe0*/  @!P2 LEA.HI.X R201, R201, R197.reuse, R2.reuse, 0x1, P0 ;  /* 0x000000c5c9c9a211 */ /* 0x180fe200000f0c02 */
[----:B------:R-:W-:Y:S01]  /*bbf0*/  @P3 STS.128 [R181+0xb000], RZ ;  /* 0x00b000ffb5003388 */ /* 0x000fe20000000c00 */
[----:B------:R-:W-:Y:S01]  /*bc00*/  IMAD.X R2, R183, 0x1, R2, P5 ;  /* 0x00000001b7027824 */ /* 0x000fe200028e0602 */
[CC--:B------:R-:W-:Y:S02]  /*bc10*/  @!P4 LEA R210, P5, R199.reuse, R198.reuse, 0x1 ;  /* 0x000000c6c7d2c211 */ /* 0x0c0fe400078a08ff */
[----:B------:R-:W-:Y:S01]  /*bc20*/  @!PT LDS RZ, [RZ] ;  /* 0x00000000fffff984 */ /* 0x000fe20000000800 */
[----:B------:R-:W-:Y:S01]  /*bc30*/  @!PT LDS RZ, [RZ] ;  /* 0x00000000fffff984 */ /* 0x000fe20000000800 */
[----:B------:R-:W-:Y:S01]  /*bc40*/  @!PT LDS RZ, [RZ] ;  /* 0x00000000fffff984 */ /* 0x000fe20000000800 */
[----:B------:R1:W-:Y:S01]  /*bc50*/  @!P3 LDGSTS.E.BYPASS.LTC128B.128 [R181+0xb000], [R118.64+0x40] ;  /* 0x0b00004076b5bfae */ /* 0x0003e2000b901d46 */
[CC--:B------:R-:W-:Y:S02]  /*bc60*/  @!P2 LEA R206, P0, R199.reuse, R198.reuse, 0x1 ;  /* 0x000000c6c7cea211 */ /* 0x0c0fe400078008ff */
[CCC-:B------:R-:W-:Y:S01]  /*bc70*/  @!P4 LEA.HI.X R211, R199.reuse, R197.reuse, R2.reuse, 0x1, P5 ;  /* 0x000000c5c7d3c211 */ /* 0x1c0fe200028f0c02 */
[----:B------:R-:W-:Y:S01]  /*bc80*/  @P2 STS.128 [R181+0xd000], RZ ;  /* 0x00d000ffb5002388 */ /* 0x000fe20000000c00 */
[C-C-:B------:R-:W-:Y:S02]  /*bc90*/  @!P3 LEA.HI.X R209, R199.reuse, R197, R2.reuse, 0x1, P1 ;  /* 0x000000c5c7d1b211 */ /* 0x140fe400008f0c02 */
[----:B------:R-:W-:Y:S01]  /*bca0*/  IADD3 R0, P5, R186, R199, RZ ;  /* 0x000000c7ba007210 */ /* 0x000fe20007fbe0ff */
[----:B------:R-:W-:Y:S01]  /*bcb0*/  @!PT LDS RZ, [RZ] ;  /* 0x00000000fffff984 */ /* 0x000fe20000000800 */
[----:B------:R-:W-:Y:S01]  /*bcc0*/  @!PT LDS RZ, [RZ] ;  /* 0x00000000fffff984 */ /* 0x000fe20000000800 */
[----:B------:R-:W-:Y:S01]  /*bcd0*/  @!PT LDS RZ, [RZ] ;  /* 0x00000000fffff984 */ /* 0x000fe20000000800 */
[----:B------:R1:W-:Y:S01]  /*bce0*/  @!P2 LDGSTS.E.BYPASS.LTC128B.128 [R181+0xd000], [R118.64+0x80] ;  /* 0x0d00008076b5afae */ /* 0x0003e2000b901d46 */
[-CC-:B------:R-:W-:Y:S02]  /*bcf0*/  @!P2 LEA.HI.X R207, R199, R197.reuse, R2.reuse, 0x1, P0 ;  /* 0x000000c5c7cfa211 */ /* 0x180fe400000f0c02 */
[CC--:B------:R-:W-:Y:S01]  /*bd00*/  @!P3 LEA R212, P1, R0.reuse, R198.reuse, 0x1 ;  /* 0x000000c600d4b211 */ /* 0x0c0fe200078208ff */
[----:B------:R-:W-:Y:S01]  /*bd10*/  @P4 STS.128 [R181+0x9800], RZ ;  /* 0x009800ffb5004388 */ /* 0x000fe20000000c00 */
[----:B------:R-:W-:Y:S01]  /*bd20*/  IMAD.X R2, R183, 0x1, R2, P5 ;  /* 0x00000001b7027824 */ /* 0x000fe200028e0602 */
[CC--:B------:R-:W-:Y:S02]  /*bd30*/  @!P4 LEA R214, P5, R0.reuse, R198.reuse, 0x1 ;  /* 0x000000c600d6c211 */ /* 0x0c0fe400078a08ff */
[----:B------:R-:W-:Y:S01]  /*bd40*/  @!PT LDS RZ, [RZ] ;  /* 0x00000000fffff984 */ /* 0x000fe20000000800 */
[----:B------:R-:W-:Y:S01]  /*bd50*/  @!PT LDS RZ, [RZ] ;  /* 0x00000000fffff984 */ /* 0x000fe20000000800 */
[----:B------:R-:W-:Y:S01]  /*bd60*/  @!PT LDS RZ, [RZ] ;  /* 0x00000000fffff984 */ /* 0x000fe20000000800 */
[----:B------:R1:W-:Y:S01]  /*bd70*/  @!P4 LDGSTS.E.BYPASS.LTC128B.128 [R181+0x9800], [R204.64] ;  /* 0x09800000ccb5cfae */ /* 0x0003e2000b901d46 */
[C---:B------:R-:W-:Y:S02]  /*bd80*/  @!P2 LEA R198, P0, R0.reuse, R198, 0x1 ;  /* 0x000000c600c6a211 */ /* 0x040fe400078008ff */
[CCC-:B------:R-:W-:Y:S01]  /*bd90*/  @!P4 LEA.HI.X R215, R0.reuse, R197.reuse, R2.reuse, 0x1, P5 ;  /* 0x000000c500d7c211 */ /* 0x1c0fe200028f0c02 */
[----:B------:R-:W-:Y:S01]  /*bda0*/  @P3 STS.128 [R181+0xb800], RZ ;  /* 0x00b800ffb5003388 */ /* 0x000fe20000000c00 */
[CCC-:B------:R-:W-:Y:S02]  /*bdb0*/  @!P3 LEA.HI.X R213, R0.reuse, R197.reuse, R2.reuse, 0x1, P1 ;  /* 0x000000c500d5b211 */ /* 0x1c0fe400008f0c02 */
[----:B------:R-:W-:Y:S01]  /*bdc0*/  @!P2 LEA.HI.X R199, R0, R197, R2, 0x1, P0 ;  /* 0x000000c500c7a211 */ /* 0x000fe200000f0c02 */
[----:B------:R-:W-:Y:S01]  /*bdd0*/  @!PT LDS RZ, [RZ] ;  /* 0x00000000fffff984 */ /* 0x000fe20000000800 */
[----:B------:R-:W-:Y:S01]  /*bde0*/  @!PT LDS RZ, [RZ] ;  /* 0x00000000fffff984 */ /* 0x000fe20000000800 */
[----:B------:R-:W-:Y:S01]  /*bdf0*/  @!PT LDS RZ, [RZ] ;  /* 0x00000000fffff984 */ /* 0x000fe20000000800 */
[----:B------:R1:W-:Y:S01]  /*be00*/  @!P3 LDGSTS.E.BYPASS.LTC128B.128 [R181+0xb800], [R202.64+0x40] ;  /* 0x0b800040cab5bfae */ /* 0x0003e2000b901d46 */
[----:B------:R-:W-:Y:S01]  /*be10*/  ISETP.GE.AND P0, PT, R180, 0x2, PT ;  /* 0x00000002b400780c */ /* 0x000fe20003f06270 */
[----:B------:R-:W-:Y:S02]  /*be20*/  IMAD.MOV.U32 R197, RZ, RZ, R119 ;  /* 0x000000ffffc57224 */ /* 0x000fe400078e0077 */
        /* <DEDUP_REMOVED lines=36> */
[----:B------:R-:W3:Y:S04]  /*c070*/  LDSM.16.M88.4 R124, [R172+0x3000] ;  /* 0x00300000ac7c783b */ /* 0x000ee80000000200 */
[----:B------:R-:W4:Y:S04]  /*c080*/  LDSM.16.M88.4 R128, [R172+0x3400] ;  /* 0x00340000ac80783b */ /* 0x000f280000000200 */
[----:B------:R-:W5:Y:S04]  /*c090*/  LDSM.16.M88.4 R132, [R172+0x3800] ;  /* 0x00380000ac84783b */ /* 0x000f680000000200 */
[----:B------:R-:W0:Y:S04]  /*c0a0*/  LDGDEPBAR ;  /* 0x00000000000079af */ /* 0x000e280000000000 */
[----:B------:R-:W1:Y:S01]  /*c0b0*/  LDSM.16.M88.4 R136, [R172+0x3c00] ;  /* 0x003c0000ac88783b */ /* 0x000e620000000200 */
[----:B--2---:R-:W-:Y:S03]  /*c0c0*/  IMAD.MOV.U32 R198, RZ, RZ, R118 ;  /* 0x000000ffffc67224 */ /* 0x004fe600078e0076 */
[----:B------:R-:W2:Y:S04]  /*c0d0*/  LDSM.16.M88.4 R140, [R172+0x4000] ;  /* 0x00400000ac8c783b */ /* 0x000ea80000000200 */
[----:B------:R-:W1:Y:S04]  /*c0e0*/  LDSM.16.M88.4 R144, [R172+0x4400] ;  /* 0x00440000ac90783b */ /* 0x000e680000000200 */
[----:B------:R-:W1:Y:S04]  /*c0f0*/  LDSM.16.M88.4 R148, [R172+0x4800] ;  /* 0x00480000ac94783b */ /* 0x000e680000000200 */
[----:B------:R-:W1:Y:S04]  /*c100*/  LDSM.16.M88.4 R152, [R172+0x4c00] ;  /* 0x004c0000ac98783b */ /* 0x000e680000000200 */
[----:B------:R-:W-:Y:S01]  /*c110*/  LDSM.16.M88.4 R156, [R171] ;  /* 0x00000000ab9c783b */ /* 0x000fe20000000200 */
[C---:B---3--:R-:W-:Y:S03]  /*c120*/  HMMA.16816.F32 R4, R120.reuse, R124, RZ ;  /* 0x0000007c7804723c */ /* 0x048fe600000018ff */
[----:B------:R-:W3:Y:S04]  /*c130*/  LDSM.16.M88.4 R160, [R169+0x3000] ;  /* 0x00300000a9a0783b */ /* 0x000ee80000000200 */
[----:B------:R-:W1:Y:S01]  /*c140*/  LDSM.16.M88.4 R164, [R169+0x3400] ;  /* 0x00340000a9a4783b */ /* 0x000e620000000200 */
[C---:B------:R-:W-:Y:S03]  /*c150*/  HMMA.16816.F32 R8, R120.reuse, R126, RZ ;  /* 0x0000007e7808723c */ /* 0x040fe600000018ff */
[----:B------:R-:W-:Y:S05]  /*c160*/  LDSM.16.M88.4 R124, [R169+0x3c00] ;  /* 0x003c0000a97c783b */ /* 0x000fea0000000200 */
[C---:B----4-:R-:W-:Y:S08]  /*c170*/  HMMA.16816.F32 R12, R120.reuse, R128, RZ ;  /* 0x00000080780c723c */ /* 0x050ff000000018ff */
[C---:B------:R-:W-:Y:S01]  /*c180*/  HMMA.16816.F32 R16, R120.reuse, R130, RZ ;  /* 0x000000827810723c */ /* 0x040fe200000018ff */
[----:B------:R-:W-:Y:S07]  /*c190*/  LDSM.16.M88.4 R128, [R169+0x4000] ;  /* 0x00400000a980783b */ /* 0x000fee0000000200 */
[C---:B-----5:R-:W-:Y:S08]  /*c1a0*/  HMMA.16816.F32 R20, R120.reuse, R132, RZ ;  /* 0x000000847814723c */ /* 0x060ff000000018ff */
[C---:B------:R-:W-:Y:S01]  /*c1b0*/  HMMA.16816.F32 R24, R120.reuse, R134, RZ ;  /* 0x000000867818723c */ /* 0x040fe200000018ff */
[----:B------:R-:W-:Y:S07]  /*c1c0*/  LDSM.16.M88.4 R132, [R172+0x5c00] ;  /* 0x005c0000ac84783b */ /* 0x000fee0000000200 */
[C---:B-1----:R-:W-:Y:S08]  /*c1d0*/  HMMA.16816.F32 R28, R120.reuse, R136, RZ ;  /* 0x00000088781c723c */ /* 0x042ff000000018ff */
[C---:B------:R-:W-:Y:S08]  /*c1e0*/  HMMA.16816.F32 R32, R120.reuse, R138, RZ ;  /* 0x0000008a7820723c */ /* 0x040ff000000018ff */
[C---:B--2---:R-:W-:Y:S08]  /*c1f0*/  HMMA.16816.F32 R36, R120.reuse, R140, RZ ;  /* 0x0000008c7824723c */ /* 0x044ff000000018ff */
        /* <DEDUP_REMOVED lines=8> */
[C---:B---3--:R-:W-:Y:S08]  /*c280*/  HMMA.16816.F32 R4, R156.reuse, R160, R4 ;  /* 0x000000a09c04723c */ /* 0x048ff00000001804 */
[C---:B------:R-:W-:Y:S08]  /*c290*/  HMMA.16816.F32 R8, R156.reuse, R162, R8 ;  /* 0x000000a29c08723c */ /* 0x040ff00000001808 */
[C---:B------:R-:W-:Y:S08]  /*c2a0*/  HMMA.16816.F32 R12, R156.reuse, R164, R12 ;  /* 0x000000a49c0c723c */ /* 0x040ff0000000180c */
[C---:B------:R-:W-:Y:S08]  /*c2b0*/  HMMA.16816.F32 R16, R156.reuse, R166, R16 ;  /* 0x000000a69c10723c */ /* 0x040ff00000001810 */
[C---:B-1----:R-:W-:Y:S08]  /*c2c0*/  HMMA.16816.F32 R20, R156.reuse, R120, R20 ;  /* 0x000000789c14723c */ /* 0x042ff00000001814 */
[C---:B------:R-:W-:Y:S01]  /*c2d0*/  HMMA.16816.F32 R24, R156.reuse, R122, R24 ;  /* 0x0000007a9c18723c */ /* 0x040fe20000001818 */
[----:B------:R-:W1:Y:S07]  /*c2e0*/  LDSM.16.M88.4 R120, [R169+0x4400] ;  /* 0x00440000a978783b */ /* 0x000e6e0000000200 */
[C---:B------:R-:W-:Y:S08]  /*c2f0*/  HMMA.16816.F32 R28, R156.reuse, R124, R28 ;  /* 0x0000007c9c1c723c */ /* 0x040ff0000000181c */
[C---:B------:R-:W-:Y:S01]  /*c300*/  HMMA.16816.F32 R32, R156.reuse, R126, R32 ;  /* 0x0000007e9c20723c */ /* 0x040fe20000001820 */
[----:B------:R-:W2:Y:S07]  /*c310*/  LDSM.16.M88.4 R124, [R169+0x4800] ;  /* 0x00480000a97c783b */ /* 0x000eae0000000200 */
[C---:B------:R-:W-:Y:S08]  /*c320*/  HMMA.16816.F32 R36, R156.reuse, R128, R36 ;  /* 0x000000809c24723c */ /* 0x040ff00000001824 */
[C---:B------:R-:W-:Y:S01]  /*c330*/  HMMA.16816.F32 R40, R156.reuse, R130, R40 ;  /* 0x000000829c28723c */ /* 0x040fe20000001828 */
[----:B------:R-:W3:Y:S07]  /*c340*/  LDSM.16.M88.4 R128, [R169+0x4c00] ;  /* 0x004c0000a980783b */ /* 0x000eee0000000200 */
[C---:B-1----:R-:W-:Y:S08]  /*c350*/  HMMA.16816.F32 R44, R156.reuse, R120, R44 ;  /* 0x000000789c2c723c */ /* 0x042ff0000000182c */
[C---:B------:R-:W-:Y:S01]  /*c360*/  HMMA.16816.F32 R48, R156.reuse, R122, R48 ;  /* 0x0000007a9c30723c */ /* 0x040fe20000001830 */
[----:B------:R-:W-:Y:S07]  /*c370*/  LDSM.16.M88.4 R120, [R173+0x1000] ;  /* 0x00100000ad78783b */ /* 0x000fee0000000200 */
[C---:B--2---:R-:W-:Y:S08]  /*c380*/  HMMA.16816.F32 R52, R156.reuse, R124, R52 ;  /* 0x0000007c9c34723c */ /* 0x044ff00000001834 */
[C---:B------:R-:W-:Y:S01]  /*c390*/  HMMA.16816.F32 R56, R156.reuse, R126, R56 ;  /* 0x0000007e9c38723c */ /* 0x040fe20000001838 */
[----:B------:R-:W1:Y:S07]  /*c3a0*/  LDSM.16.M88.4 R124, [R172+0x5000] ;  /* 0x00500000ac7c783b */ /* 0x000e6e0000000200 */
[C---:B---3--:R-:W-:Y:S08]  /*c3b0*/  HMMA.16816.F32 R60, R156.reuse, R128, R60 ;  /* 0x000000809c3c723c */ /* 0x048ff0000000183c */
[----:B------:R-:W-:Y:S01]  /*c3c0*/  HMMA.16816.F32 R64, R156, R130, R64 ;  /* 0x000000829c40723c */ /* 0x000fe20000001840 */
        /* <DEDUP_REMOVED lines=10> */
[C---:B------:R-:W-:Y:S08]  /*c470*/  HMMA.16816.F32 R28, R120.reuse, R132, R28 ;  /* 0x00000084781c723c */ /* 0x040ff0000000181c */
[C---:B------:R-:W-:Y:S01]  /*c480*/  HMMA.16816.F32 R32, R120.reuse, R134, R32 ;  /* 0x000000867820723c */ /* 0x040fe20000001820 */
[----:B------:R-:W3:Y:S07]  /*c490*/  LDSM.16.M88.4 R132, [R172+0x6800] ;  /* 0x00680000ac84783b */ /* 0x000eee0000000200 */
[C---:B--2---:R-:W-:Y:S08]  /*c4a0*/  HMMA.16816.F32 R36, R120.reuse, R128, R36 ;  /* 0x000000807824723c */ /* 0x044ff00000001824 */
[C---:B------:R-:W-:Y:S01]  /*c4b0*/  HMMA.16816.F32 R40, R120.reuse, R130, R40 ;  /* 0x000000827828723c */ /* 0x040fe20000001828 */
[----:B------:R-:W2:Y:S07]  /*c4c0*/  LDSM.16.M88.4 R128, [R172+0x6c00] ;  /* 0x006c0000ac80783b */ /* 0x000eae0000000200 */
[C---:B-1----:R-:W-:Y:S08]  /*c4d0*/  HMMA.16816.F32 R44, R120.reuse, R124, R44 ;  /* 0x0000007c782c723c */ /* 0x042ff0000000182c */
[C---:B------:R-:W-:Y:S01]  /*c4e0*/  HMMA.16816.F32 R48, R120.reuse, R126, R48 ;  /* 0x0000007e7830723c */ /* 0x040fe20000001830 */
[----:B------:R-:W-:Y:S07]  /*c4f0*/  LDSM.16.M88.4 R124, [R171+0x1000] ;  /* 0x00100000ab7c783b */ /* 0x000fee0000000200 */
[C---:B---3--:R-:W-:Y:S08]  /*c500*/  HMMA.16816.F32 R52, R120.reuse, R132, R52 ;  /* 0x000000847834723c */ /* 0x048ff00000001834 */
[C---:B------:R-:W-:Y:S01]  /*c510*/  HMMA.16816.F32 R56, R120.reuse, R134, R56 ;  /* 0x000000867838723c */ /* 0x040fe20000001838 */
[----:B------:R-:W1:Y:S07]  /*c520*/  LDSM.16.M88.4 R132, [R169+0x5000] ;  /* 0x00500000a984783b */ /* 0x000e6e0000000200 */
[C---:B--2---:R-:W-:Y:S08]  /*c530*/  HMMA.16816.F32 R60, R120.reuse, R128, R60 ;  /* 0x00000080783c723c */ /* 0x044ff0000000183c */
[----:B------:R-:W-:Y:S01]  /*c540*/  HMMA.16816.F32 R64, R120, R130, R64 ;  /* 0x000000827840723c */ /* 0x000fe20000001840 */
[----:B------:R-:W2:Y:S04]  /*c550*/  LDSM.16.M88.4 R120, [R169+0x5400] ;  /* 0x00540000a978783b */ /* 0x000ea80000000200 */
[----:B------:R-:W3:Y:S03]  /*c560*/  LDSM.16.M88.4 R128, [R169+0x5800] ;  /* 0x00580000a980783b */ /* 0x000ee60000000200 */
        /* <DEDUP_REMOVED lines=18> */
[C---:B-1----:R-:W-:Y:S08]  /*c690*/  HMMA.16816.F32 R52, R124.reuse, R132, R52 ;  /* 0x000000847c34723c */ /* 0x042ff00000001834 */
        /* <DEDUP_REMOVED lines=45> */
[----:B------:R-:W2:Y:S01]  /*c970*/  LDSM.16.M88.4 R120, [R169+0x8c00] ;  /* 0x008c0000a978783b */ /* 0x000ea20000000200 */
[----:B------:R-:W-:Y:S04]  /*c980*/  DEPBAR.LE SB0, 0x0 ;  /* 0x000080000000791a */ /* 0x000fe80000000000 */
[----:B------:R-:W-:Y:S02]  /*c990*/  BAR.SYNC.DEFER_BLOCKING 0x0 ;  /* 0x0000000000007b1d */ /* 0x000fe40000010000 */
[C---:B---3--:R-:W-:Y:S08]  /*c9a0*/  HMMA.16816.F32 R44, R124.reuse, R128, R44 ;  /* 0x000000807c2c723c */ /* 0x048ff0000000182c */
[C---:B------:R-:W-:Y:S08]  /*c9b0*/  HMMA.16816.F32 R48, R124.reuse, R130, R48 ;  /* 0x000000827c30723c */ /* 0x040ff00000001830 */
[C---:B-1----:R-:W-:Y:S08]  /*c9c0*/  HMMA.16816.F32 R52, R124.reuse, R132, R52 ;  /* 0x000000847c34723c */ /* 0x042ff00000001834 */
[C---:B------:R-:W-:Y:S08]  /*c9d0*/  HMMA.16816.F32 R56, R124.reuse, R134, R56 ;  /* 0x000000867c38723c */ /* 0x040ff00000001838 */
[C---:B--2---:R-:W-:Y:S08]  /*c9e0*/  HMMA.16816.F32 R60, R124.reuse, R120, R60 ;  /* 0x000000787c3c723c */ /* 0x044ff0000000183c */
[----:B------:R-:W-:Y:S01]  /*c9f0*/  HMMA.16816.F32 R64, R124, R122, R64 ;  /* 0x0000007a7c40723c */ /* 0x000fe20000001840 */
[----:B------:R-:W-:-:S07]  /*ca00*/  @!P0 BRA `(.L_x_715) ;  /* 0x000009e000008947 */ /* 0x000fce0003800000 */
[----:B------:R-:W-:Y:S02]  /*ca10*/  ULDC UR5, c[0x0][0x198] ;  /* 0x0000660000057ab9 */ /* 0x000fe40000000800 */
[----:B------:R-:W-:Y:S04]  /*ca20*/  ULEA UR5, -UR5, URZ, 0x7 ;  /* 0x0000003f05057291 */ /* 0x000fe8000f8e393f */
[----:B------:R-:W-:Y:S02]  /*ca30*/  USHF.R.S32.HI UR4, URZ, 0x1f, UR5 ;  /* 0x0000001f3f047899 */ /* 0x000fe40008011405 */
[----:B------:R-:W-:Y:S04]  /*ca40*/  MOV R0, UR5 ;  /* 0x0000000500007c02 */ /* 0x000fe80008000f00 */
[----:B------:R-:W-:Y:S01]  /*ca50*/  MOV R2, UR4 ;  /* 0x0000000400027c02 */ /* 0x000fe20008000f00 */
[----:B------:R-:W-:-:S05]  /*ca60*/  @!P6 BRA `(.L_x_716) ;  /* 0x000003d00000e947 */ /* 0x000fca0003800000 */
[----:B------:R-:W-:Y:S01]  /*ca70*/  IMAD.SHL.U32 R120, R180, 0x80, RZ ;  /* 0x00000080b4787824 */ /* 0x000fe200078e00ff */
[----:B------:R-:W-:Y:S04]  /*ca80*/  IABS R2, c[0x0][0x2d0] ;  /* 0x0000b40000027a13 */ /* 0x000fe80000000000 */
[----:B------:R-:W1:Y:S01]  /*ca90*/  I2F.RP R116, R2 ;  /* 0x0000000200747306 */ /* 0x000e620000209400 */
[C---:B------:R-:W-:Y:S02]  /*caa0*/  IADD3 R118, R120.reuse, -0x100, RZ ;  /* 0xffffff0078767810 */ /* 0x040fe40007ffe0ff */
[----:B------:R-:W-:Y:S02]  /*cab0*/  IADD3 R120, R120, -0x80, RZ ;  /* 0xffffff8078787810 */ /* 0x000fe40007ffe0ff */
[----:B------:R-:W-:Y:S02]  /*cac0*/  IABS R121, R118 ;  /* 0x0000007600797213 */ /* 0x000fe40000000000 */
[----:B------:R-:W-:Y:S03]  /*cad0*/  LOP3.LUT R118, R118, c[0x0][0x2d0], RZ, 0x3c, !PT ;  /* 0x0000b40076767a12 */ /* 0x000fe600078e3cff */
[----:B-1----:R-:W1:Y:S02]  /*cae0*/  MUFU.RCP R0, R116 ;  /* 0x0000007400007308 */ /* 0x002e640000001000 */
[----:B-1----:R-:W-:Y:S08]  /*caf0*/  IADD3 R122, R0, 0xffffffe, RZ ;  /* 0x0ffffffe007a7810 */ /* 0x002ff00007ffe0ff */
[----:B------:R-:W1:Y:S02]  /*cb00*/  F2I.FTZ.U32.TRUNC.NTZ R123, R122 ;  /* 0x0000007a007b7305 */ /* 0x000e64000021f000 */
[--C-:B-1----:R-:W-:Y:S02]  /*cb10*/  IMAD.MOV R119, RZ, RZ, -R123.reuse ;  /* 0x000000ffff777224 */ /* 0x102fe400078e0a7b */
[----:B------:R-:W-:Y:S02]  /*cb20*/  IMAD.MOV.U32 R122, RZ, RZ, RZ ;  /* 0x000000ffff7a7224 */ /* 0x000fe400078e00ff */
[----:B------:R-:W-:Y:S04]  /*cb30*/  IMAD R0, R119, R2, RZ ;  /* 0x0000000277007224 */ /* 0x000fe800078e02ff */
[----:B------:R-:W-:Y:S01]  /*cb40*/  IMAD.HI.U32 R0, R123, R0, R122 ;  /* 0x000000007b007227 */ /* 0x000fe200078e007a */
[----:B------:R-:W-:Y:S02]  /*cb50*/  IABS R123, R120 ;  /* 0x00000078007b7213 */ /* 0x000fe40000000000 */
[----:B------:R-:W-:Y:S03]  /*cb60*/  LOP3.LUT R120, R120, c[0x0][0x2d0], RZ, 0x3c, !PT ;  /* 0x0000b40078787a12 */ /* 0x000fe600078e3cff */
[C---:B------:R-:W-:Y:S04]  /*cb70*/  IMAD.HI.U32 R116, R0.reuse, R121, RZ ;  /* 0x0000007900747227 */ /* 0x040fe800078e00ff */
[----:B------:R-:W-:Y:S02]  /*cb80*/  IMAD.MOV R119, RZ, RZ, -R116 ;  /* 0x000000ffff777224 */ /* 0x000fe400078e0a74 */
[----:B------:R-:W-:Y:S04]  /*cb90*/  IMAD.HI.U32 R0, R0, R123, RZ ;  /* 0x0000007b00007227 */ /* 0x000fe800078e00ff */
[C---:B------:R-:W-:Y:S02]  /*cba0*/  IMAD R121, R2.reuse, R119, R121 ;  /* 0x0000007702797224 */ /* 0x040fe400078e0279 */
[----:B------:R-:W-:Y:S03]  /*cbb0*/  IMAD.MOV R119, RZ, RZ, -R0 ;  /* 0x000000ffff777224 */ /* 0x000fe600078e0a00 */
[C---:B------:R-:W-:Y:S01]  /*cbc0*/  ISETP.GT.U32.AND P0, PT, R2.reuse, R121, PT ;  /* 0x000000790200720c */ /* 0x040fe20003f04070 */
[C---:B------:R-:W-:Y:S01]  /*cbd0*/  IMAD R123, R2.reuse, R119, R123 ;  /* 0x00000077027b7224 */ /* 0x040fe200078e027b */
[----:B------:R-:W-:Y:S04]  /*cbe0*/  LOP3.LUT R119, RZ, c[0x0][0x2d0], RZ, 0x33, !PT ;  /* 0x0000b400ff777a12 */ /* 0x000fe800078e33ff */
[----:B------:R-:W-:Y:S07]  /*cbf0*/  ISETP.GT.U32.AND P1, PT, R2, R123, PT ;  /* 0x0000007b0200720c */ /* 0x000fee0003f24070 */
[--C-:B------:R-:W-:Y:S01]  /*cc00*/  @!P0 IMAD.IADD R121, R121, 0x1, -R2.reuse ;  /* 0x0000000179798824 */ /* 0x100fe200078e0a02 */
[----:B------:R-:W-:Y:S04]  /*cc10*/  @!P0 IADD3 R116, R116, 0x1, RZ ;  /* 0x0000000174748810 */ /* 0x000fe80007ffe0ff */
[-C--:B------:R-:W-:Y:S01]  /*cc20*/  ISETP.GE.U32.AND P5, PT, R121, R2.reuse, PT ;  /* 0x000000027900720c */ /* 0x080fe20003fa6070 */
[----:B------:R-:W-:Y:S01]  /*cc30*/  @!P1 IMAD.IADD R123, R123, 0x1, -R2 ;  /* 0x000000017b7b9824 */ /* 0x000fe200078e0a02 */
[----:B------:R-:W-:Y:S02]  /*cc40*/  @!P1 IADD3 R0, R0, 0x1, RZ ;  /* 0x0000000100009810 */ /* 0x000fe40007ffe0ff */
[----:B------:R-:W-:Y:S02]  /*cc50*/  ISETP.GE.AND P1, PT, R118, RZ, PT ;  /* 0x000000ff7600720c */ /* 0x000fe40003f26270 */
[----:B------:R-:W-:Y:S07]  /*cc60*/  ISETP.GE.U32.AND P0, PT, R123, R2, PT ;  /* 0x000000027b00720c */ /* 0x000fee0003f06070 */
[----:B------:R-:W-:Y:S02]  /*cc70*/  @P5 IADD3 R116, R116, 0x1, RZ ;  /* 0x0000000174745810 */ /* 0x000fe40007ffe0ff */
[----:B------:R-:W-:Y:S03]  /*cc80*/  ISETP.GE.AND P5, PT, R120, RZ, PT ;  /* 0x000000ff7800720c */ /* 0x000fe60003fa6270 */
[----:B------:R-:W-:Y:S01]  /*cc90*/  @!P1 IMAD.MOV R116, RZ, RZ, -R116 ;  /* 0x000000ffff749224 */ /* 0x000fe200078e0a74 */
[----:B------:R-:W-:Y:S02]  /*cca0*/  @P0 IADD3 R0, R0, 0x1, RZ ;  /* 0x0000000100000810 */ /* 0x000fe40007ffe0ff */
[----:B------:R-:W-:Y:S04]  /*ccb0*/  ISETP.NE.AND P0, PT, RZ, c[0x0][0x2d0], PT ;  /* 0x0000b400ff007a0c */ /* 0x000fe80003f05270 */
[----:B------:R-:W-:Y:S03]  /*ccc0*/  SEL R123, R119, R116, !P0 ;  /* 0x00000074777b7207 */ /* 0x000fe60004000000 */
[----:B------:R-:W-:Y:S01]  /*ccd0*/  @!P5 IMAD.MOV R0, RZ, RZ, -R0 ;  /* 0x000000ffff00d224 */ /* 0x000fe200078e0a00 */
[----:B------:R-:W-:Y:S04]  /*cce0*/  LEA R124, P1, R123, R190, 0x2 ;  /* 0x000000be7b7c7211 */ /* 0x000fe800078210ff */
[----:B------:R-:W-:Y:S02]  /*ccf0*/  SEL R119, R119, R0, !P0 ;  /* 0x0000000077777207 */ /* 0x000fe40004000000 */
[-C--:B------:R-:W-:Y:S02]  /*cd00*/  LEA.HI.X.SX32 R125, R123, R191.reuse, 0x2, P1 ;  /* 0x000000bf7b7d7211 */ /* 0x080fe400008f16ff */
[C---:B------:R-:W-:Y:S01]  /*cd10*/  LEA R120, P0, R119.reuse, R190, 0x2 ;  /* 0x000000be77787211 */ /* 0x040fe200078010ff */
[C---:B------:R-:W-:Y:S02]  /*cd20*/  IMAD.IADD R0, R119.reuse, 0x1, -R123 ;  /* 0x0000000177007824 */ /* 0x040fe400078e0a7b */
[----:B------:R-:W2:Y:S01]  /*cd30*/  LDG.E R2, [R124.64] ;  /* 0x000000067c027981 */ /* 0x000ea2000c1e1900 */
[----:B------:R-:W-:Y:S01]  /*cd40*/  LEA.HI.X.SX32 R121, R119, R191, 0x2, P0 ;  /* 0x000000bf77797211 */ /* 0x000fe200000f16ff */
[----:B------:R-:W-:Y:S04]  /*cd50*/  IMAD.MOV.U32 R119, RZ, RZ, c[0x0][0x2d0] ;  /* 0x0000b400ff777624 */ /* 0x000fe800078e00ff */
[----:B------:R-:W-:Y:S01]  /*cd60*/  IMAD R119, R0, R119, -0x80 ;  /* 0xffffff8000777424 */ /* 0x000fe200078e0277 */
[----:B------:R-:W2:Y:S03]  /*cd70*/  LDG.E R121, [R120.64] ;  /* 0x0000000678797981 */ /* 0x000ea6000c1e1900 */
[C---:B------:R-:W-:Y:S01]  /*cd80*/  IMAD.WIDE.U32 R122, R119.reuse, c[0x0][0x198], RZ ;  /* 0x00006600777a7a25 */ /* 0x040fe200078e00ff */
[----:B------:R-:W-:Y:S05]  /*cd90*/  SHF.R.S32.HI R0, RZ, 0x1f, R119 ;  /* 0x0000001fff007819 */ /* 0x000fea0000011477 */
[----:B------:R-:W-:Y:S04]  /*cda0*/  IMAD R0, R0, c[0x0][0x198], RZ ;  /* 0x0000660000007a24 */ /* 0x000fe800078e02ff */
[----:B------:R-:W-:Y:S04]  /*cdb0*/  IMAD R0, R119, c[0x0][0x19c], R0 ;  /* 0x0000670077007a24 */ /* 0x000fe800078e0200 */
[----:B------:R-:W-:Y:S02]  /*cdc0*/  IMAD.IADD R123, R123, 0x1, R0 ;  /* 0x000000017b7b7824 */ /* 0x000fe400078e0200 */
[----:B--2---:R-:W-:Y:S04]  /*cdd0*/  IMAD.IADD R2, R2, 0x1, -R121 ;  /* 0x0000000102027824 */ /* 0x004fe800078e0a79 */
[----:B------:R-:W-:Y:S01]  /*cde0*/  IMAD.WIDE.U32 R122, R2, c[0x0][0x180], R122 ;  /* 0x00006000027a7a25 */ /* 0x000fe200078e007a */
[----:B------:R-:W-:Y:S03]  /*cdf0*/  SHF.R.S32.HI R116, RZ, 0x1f, R2 ;  /* 0x0000001fff747819 */ /* 0x000fe60000011402 */
[----:B------:R-:W-:Y:S02]  /*ce00*/  IMAD.MOV.U32 R0, RZ, RZ, R122 ;  /* 0x000000ffff007224 */ /* 0x000fe400078e007a */
[----:B------:R-:W-:Y:S04]  /*ce10*/  IMAD R119, R116, c[0x0][0x180], RZ ;  /* 0x0000600074777a24 */ /* 0x000fe800078e02ff */
[----:B------:R-:W-:Y:S04]  /*ce20*/  IMAD R119, R2, c[0x0][0x184], R119 ;  /* 0x0000610002777a24 */ /* 0x000fe800078e0277 */
[----:B------:R-:W-:Y:S02]  /*ce30*/  IMAD.IADD R2, R123, 0x1, R119 ;  /* 0x000000017b027824 */ /* 0x000fe400078e0277 */
.L_x_716:
[----:B------:R1:W-:Y:S01]  /*ce40*/  @P4 STS [R181+0x3004], RZ ;  /* 0x003004ffb5004388 */ /* 0x0003e20000000800 */
[C---:B------:R-:W-:Y:S02]  /*ce50*/  LEA R124, P1, R0.reuse, R194, 0x1 ;  /* 0x000000c2007c7211 */ /* 0x040fe400078208ff */
[----:B------:R-:W-:Y:S01]  /*ce60*/  IADD3 R121, P0, R177, R0, RZ ;  /* 0x00000000b1797210 */ /* 0x000fe20007f1e0ff */
[----:B------:R1:W-:Y:S01]  /*ce70*/  @P4 STS.64 [R181+0x3008], RZ ;  /* 0x003008ffb5004388 */ /* 0x0003e20000000a00 */
[-CC-:B------:R-:W-:Y:S02]  /*ce80*/  LEA.HI.X R125, R0, R193.reuse, R2.reuse, 0x1, P1 ;  /* 0x000000c1007d7211 */ /* 0x180fe400008f0c02 */
[CC--:B------:R-:W-:Y:S01]  /*ce90*/  @!P4 LEA R136, P5, R121.reuse, R194.reuse, 0x1 ;  /* 0x000000c27988c211 */ /* 0x0c0fe200078a08ff */
[----:B------:R1:W-:Y:S01]  /*cea0*/  @P4 STS [R181+0x3000], RZ ;  /* 0x003000ffb5004388 */ /* 0x0003e20000000800 */
[CC--:B------:R-:W-:Y:S01]  /*ceb0*/  @!P3 LEA R122, P1, R121.reuse, R194.reuse, 0x1 ;  /* 0x000000c2797ab211 */ /* 0x0c0fe200078208ff */
[C---:B------:R-:W-:Y:S01]  /*cec0*/  IMAD.X R2, R176.reuse, 0x1, R2, P0 ;  /* 0x00000001b0027824 */ /* 0x040fe200000e0602 */
[CC--:B------:R-:W-:Y:S01]  /*ced0*/  @!P2 LEA R120, P0, R121.reuse, R194.reuse, 0x1 ;  /* 0x000000c27978a211 */ /* 0x0c0fe200078008ff */
[----:B------:R-:W-:Y:S01]  /*cee0*/  @!PT LDS RZ, [RZ] ;  /* 0x00000000fffff984 */ /* 0x000fe20000000800 */
[----:B------:R-:W-:Y:S01]  /*cef0*/  @!PT LDS RZ, [RZ] ;  /* 0x00000000fffff984 */ /* 0x000fe20000000800 */
[----:B------:R-:W-:Y:S01]  /*cf00*/  @!PT LDS RZ, [RZ] ;  /* 0x00000000fffff984 */ /* 0x000fe20000000800 */
[----:B------:R1:W-:Y:S03]  /*cf10*/  @!P4 LDGSTS.E.BYPASS.LTC128B.128 [R181+0x3000], [R124.64] ;  /* 0x030000007cb5cfae */ /* 0x0003e6000b901d46 */
[CCC-:B------:R-:W-:Y:S01]  /*cf20*/  @!P4 LEA.HI.X R137, R121.reuse, R193.reuse, R2.reuse, 0x1, P5 ;  /* 0x000000c17989c211 */ /* 0x1c0fe200028f0c02 */
[----:B------:R1:W-:Y:S01]  /*cf30*/  @P3 STS.128 [R181+0x5000], RZ ;  /* 0x005000ffb5003388 */ /* 0x0003e20000000c00 */
[--C-:B------:R-:W-:Y:S02]  /*cf40*/  @!P3 LEA.HI.X R123, R121, R193, R2.reuse, 0x1, P1 ;  /* 0x000000c1797bb211 */ /* 0x100fe400008f0c02 */
[----:B------:R-:W-:Y:S01]  /*cf50*/  IADD3 R119, P5, R177, R121, RZ ;  /* 0x00000079b1777210 */ /* 0x000fe20007fbe0ff */
[----:B------:R-:W-:Y:S01]  /*cf60*/  @!PT LDS RZ, [RZ] ;  /* 0x00000000fffff984 */ /* 0x000fe20000000800 */
[----:B------:R-:W-:Y:S01]  /*cf70*/  @!PT LDS RZ, [RZ] ;  /* 0x00000000fffff984 */ /* 0x000fe20000000800 */
[----:B------:R-:W-:Y:S01]  /*cf80*/  @!PT LDS RZ, [RZ] ;  /* 0x00000000fffff984 */ /* 0x000fe20000000800 */
[----:B------:R1:W-:Y:S01]  /*cf90*/  @!P3 LDGSTS.E.BYPASS.LTC128B.128 [R181+0x5000], [R124.64+0x40] ;  /* 0x050000407cb5bfae */ /* 0x0003e2000b901d46 */
[-CC-:B------:R-:W-:Y:S02]  /*cfa0*/  @!P2 LEA.HI.X R121, R121, R193.reuse, R2.reuse, 0x1, P0 ;  /* 0x000000c17979a211 */ /* 0x180fe400000f0c02 */
[CC--:B------:R-:W-:Y:S01]  /*cfb0*/  @!P3 LEA R126, P1, R119.reuse, R194.reuse, 0x1 ;  /* 0x000000c2777eb211 */ /* 0x0c0fe200078208ff */
[----:B------:R1:W-:Y:S01]  /*cfc0*/  @P2 STS.128 [R181+0x7000], RZ ;  /* 0x007000ffb5002388 */ /* 0x0003e20000000c00 */
[CC--:B------:R-:W-:Y:S01]  /*cfd0*/  @!P2 LEA R118, P0, R119.reuse, R194.reuse, 0x1 ;  /* 0x000000c27776a211 */ /* 0x0c0fe200078008ff */
[----:B------:R-:W-:Y:S01]  /*cfe0*/  IMAD.X R2, R176, 0x1, R2, P5 ;  /* 0x00000001b0027824 */ /* 0x000fe200028e0602 */
[CC--:B------:R-:W-:Y:S01]  /*cff0*/  @!P4 LEA R128, P5, R119.reuse, R194.reuse, 0x1 ;  /* 0x000000c27780c211 */ /* 0x0c0fe200078a08ff */
[----:B------:R-:W-:Y:S01]  /*d000*/  @!PT LDS RZ, [RZ] ;  /* 0x00000000fffff984 */ /* 0x000fe20000000800 */
[----:B------:R-:W-:Y:S01]  /*d010*/  @!PT LDS RZ, [RZ] ;  /* 0x00000000fffff984 */ /* 0x000fe20000000800 */
[----:B------:R-:W-:Y:S01]  /*d020*/  @!PT LDS RZ, [RZ] ;  /* 0x00000000fffff984 */ /* 0x000fe20000000800 */
[----:B------:R1:W-:Y:S03]  /*d030*/  @!P2 LDGSTS.E.BYPASS.LTC128B.128 [R181+0x7000], [R124.64+0x80] ;  /* 0x070000807cb5afae */ /* 0x0003e6000b901d46 */
[CCC-:B------:R-:W-:Y:S01]  /*d040*/  @!P4 LEA.HI.X R129, R119.reuse, R193.reuse, R2.reuse, 0x1, P5 ;  /* 0x000000c17781c211 */ /* 0x1c0fe200028f0c02 */
[----:B------:R1:W-:Y:S01]  /*d050*/  @P4 STS.128 [R181+0x3800], RZ ;  /* 0x003800ffb5004388 */ /* 0x0003e20000000c00 */
[--C-:B------:R-:W-:Y:S02]  /*d060*/  @!P3 LEA.HI.X R127, R119, R193, R2.reuse, 0x1, P1 ;  /* 0x000000c1777fb211 */ /* 0x100fe400008f0c02 */
[----:B------:R-:W-:Y:S01]  /*d070*/  IADD3 R0, P5, R177, R119, RZ ;  /* 0x00000077b1007210 */ /* 0x000fe20007fbe0ff */
[----:B------:R-:W-:Y:S01]  /*d080*/  @!PT LDS RZ, [RZ] ;  /* 0x00000000fffff984 */ /* 0x000fe20000000800 */
[----:B------:R-:W-:Y:S01]  /*d090*/  @!PT LDS RZ, [RZ] ;  /* 0x00000000fffff984 */ /* 0x000fe20000000800 */
[----:B------:R-:W-:Y:S01]  /*d0a0*/  @!PT LDS RZ, [RZ] ;  /* 0x00000000fffff984 */ /* 0x000fe20000000800 */
[----:B------:R1:W-:Y:S01]  /*d0b0*/  @!P4 LDGSTS.E.BYPASS.LTC128B.128 [R181+0x3800], [R136.64] ;  /* 0x0380000088b5cfae */ /* 0x0003e2000b901d46 */
[-CC-:B------:R-:W-:Y:S02]  /*d0c0*/  @!P2 LEA.HI.X R119, R119, R193.reuse, R2.reuse, 0x1, P0 ;  /* 0x000000c17777a211 */ /* 0x180fe400000f0c02 */
[CC--:B------:R-:W-:Y:S01]  /*d0d0*/  @!P3 LEA R130, P1, R0.reuse, R194.reuse, 0x1 ;  /* 0x000000c20082b211 */ /* 0x0c0fe200078208ff */
[----:B------:R1:W-:Y:S01]  /*d0e0*/  @P3 STS.128 [R181+0x5800], RZ ;  /* 0x005800ffb5003388 */ /* 0x0003e20000000c00 */
[-C--:B------:R-:W-:Y:S01]  /*d0f0*/  @!P2 LEA R134, P0, R0, R194.reuse, 0x1 ;  /* 0x000000c20086a211 */ /* 0x080fe200078008ff */
[----:B------:R-:W-:Y:S01]  /*d100*/  IMAD.X R2, R176, 0x1, R2, P5 ;  /* 0x00000001b0027824 */ /* 0x000fe200028e0602 */
[C---:B------:R-:W-:Y:S01]  /*d110*/  @!P4 LEA R132, P5, R0.reuse, R194, 0x1 ;  /* 0x000000c20084c211 */ /* 0x040fe200078a08ff */
[----:B------:R-:W-:Y:S01]  /*d120*/  @!PT LDS RZ, [RZ] ;  /* 0x00000000fffff984 */ /* 0x000fe20000000800 */
[----:B------:R-:W-:Y:S01]  /*d130*/  @!PT LDS RZ, [RZ] ;  /* 0x00000000fffff984 */ /* 0x000fe20000000800 */
[----:B------:R-:W-:Y:S01]  /*d140*/  @!PT LDS RZ, [RZ] ;  /* 0x00000000fffff984 */ /* 0x000fe20000000800 */
[----:B------:R1:W-:Y:S01]  /*d150*/  @!P3 LDGSTS.E.BYPASS.LTC128B.128 [R181+0x5800], [R122.64+0x40] ;  /* 0x058000407ab5bfae */ /* 0x0003e2000b901d46 */
[----:B------:R-:W-:Y:S02]  /*d160*/  IMAD.MOV.U32 R194, RZ, RZ, R124 ;  /* 0x000000ffffc27224 */ /* 0x000fe400078e007c */
[CCC-:B------:R-:W-:Y:S01]  /*d170*/  @!P4 LEA.HI.X R133, R0.reuse, R193.reuse, R2.reuse, 0x1, P5 ;  /* 0x000000c10085c211 */ /* 0x1c0fe200028f0c02 */
[----:B------:R1:W-:Y:S01]  /*d180*/  @P2 STS.128 [R181+0x7800], RZ ;  /* 0x007800ffb5002388 */ /* 0x0003e20000000c00 */
[CCC-:B------:R-:W-:Y:S02]  /*d190*/  @!P3 LEA.HI.X R131, R0.reuse, R193.reuse, R2.reuse, 0x1, P1 ;  /* 0x000000c10083b211 */ /* 0x1c0fe400008f0c02 */
[----:B------:R-:W-:Y:S01]  /*d1a0*/  @!P2 LEA.HI.X R135, R0, R193, R2, 0x1, P0 ;  /* 0x000000c10087a211 */ /* 0x000fe200000f0c02 */
[----:B------:R-:W-:Y:S01]  /*d1b0*/  @!PT LDS RZ, [RZ] ;  /* 0x00000000fffff984 */ /* 0x000fe20000000800 */
[----:B------:R-:W-:Y:S01]  /*d1c0*/  @!PT LDS RZ, [RZ] ;  /* 0x00000000fffff984 */ /* 0x000fe20000000800 */
[----:B------:R-:W-:Y:S01]  /*d1d0*/  @!PT LDS RZ, [RZ] ;  /* 0x00000000fffff984 */ /* 0x000fe20000000800 */
[----:B------:R1:W-:Y:S01]  /*d1e0*/  @!P2 LDGSTS.E.BYPASS.LTC128B.128 [R181+0x7800], [R120.64+0x80] ;  /* 0x0780008078b5afae */ /* 0x0003e2000b901d46 */
[----:B------:R-:W-:Y:S03]  /*d1f0*/  IMAD.MOV.U32 R193, RZ, RZ, R125 ;  /* 0x000000ffffc17224 */ /* 0x000fe600078e007d */
        /* <DEDUP_REMOVED lines=30> */
[----:B------:R-:W0:Y:S02]  /*d3e0*/  LDGDEPBAR ;  /* 0x00000000000079af */ /* 0x000e240000000000 */
.L_x_715:
[----:B------:R-:W-:Y:S02]  /*d3f0*/  FMNMX.FTZ R0, R4, R117, !PT ;  /* 0x0000007504007209 */ /* 0x000fe40007810000 */
[----:B------:R-:W-:Y:S02]  /*d400*/  FMNMX.FTZ R2, R6, R3, !PT ;  /* 0x0000000306027209 */ /* 0x000fe40007810000 */
[----:B-1----:R-:W-:Y:S02]  /*d410*/  FMNMX.FTZ R119, R5, R0, !PT ;  /* 0x0000000005777209 */ /* 0x002fe40007810000 */
[----:B------:R-:W-:Y:S02]  /*d420*/  FMNMX.FTZ R121, R7, R2, !PT ;  /* 0x0000000207797209 */ /* 0x000fe40007810000 */
        /* <DEDUP_REMOVED lines=56> */
[----:B------:R-:W-:Y:S04]  /*d7b0*/  FMNMX.FTZ R0, R64, R119, !PT ;  /* 0x0000007740007209 */ /* 0x000fe80007810000 */
[----:B------:R-:W-:Y:S02]  /*d7c0*/  FMNMX.FTZ R120, R65, R0, !PT ;  /* 0x0000000041787209 */ /* 0x000fe40007810000 */
[----:B------:R-:W-:Y:S03]  /*d7d0*/  FMNMX.FTZ R0, R66, R123, !PT ;  /* 0x0000007b42007209 */ /* 0x000fe60007810000 */
[----:B------:R-:W-:Y:S01]  /*d7e0*/  SHFL.BFLY PT, R123, R120, 0x2, 0x1f ;  /* 0x0c401f00787b7f89 */ /* 0x000fe200000e0000 */
[----:B------:R-:W-:Y:S07]  /*d7f0*/  FMNMX.FTZ R121, R67, R0, !PT ;  /* 0x0000000043797209 */ /* 0x000fee0007810000 */
[----:B------:R-:W1:Y:S02]  /*d800*/  SHFL.BFLY PT, R0, R121, 0x2, 0x1f ;  /* 0x0c401f0079007f89 */ /* 0x000e6400000e0000 */
[----:B-1----:R-:W-:Y:S02]  /*d810*/  FMNMX.FTZ R119, R121, R0, !PT ;  /* 0x0000000079777209 */ /* 0x002fe40007810000 */
[----:B------:R-:W-:Y:S04]  /*d820*/  FMNMX.FTZ R125, R120, R123, !PT ;  /* 0x0000007b787d7209 */ /* 0x000fe80007810000 */
[----:B------:R-:W-:Y:S08]  /*d830*/  LDSM.16.MT88.4 R120, [R170+0x9000] ;  /* 0x00900000aa78783b */ /* 0x000ff00000004200 */
[----:B------:R-:W1:Y:S08]  /*d840*/  SHFL.BFLY PT, R2, R125, 0x1, 0x1f ;  /* 0x0c201f007d027f89 */ /* 0x000e7000000e0000 */
[----:B------:R-:W2:Y:S01]  /*d850*/  SHFL.BFLY PT, R0, R119, 0x1, 0x1f ;  /* 0x0c201f0077007f89 */ /* 0x000ea200000e0000 */
[----:B-1----:R-:W-:Y:S07]  /*d860*/  FMNMX.FTZ R2, R125, R2, !PT ;  /* 0x000000027d027209 */ /* 0x002fee0007810000 */
[----:B------:R-:W1:Y:S01]  /*d870*/  LDSM.16.MT88.4 R124, [R168+0x9000] ;  /* 0x00900000a87c783b */ /* 0x000e620000004200 */
[C---:B------:R-:W-:Y:S01]  /*d880*/  FSETP.NEU.FTZ.AND P0, PT, R2.reuse, -INF , PT ;  /* 0xff8000000200780b */ /* 0x040fe20003f1d000 */
[C---:B------:R-:W-:Y:S02]  /*d890*/  FMUL.FTZ R134, R2.reuse, c[0x0][0x23c] ;  /* 0x00008f0002867a20 */ /* 0x040fe40000410000 */
[----:B------:R-:W-:Y:S01]  /*d8a0*/  FADD.FTZ R116, -R2, R117 ;  /* 0x0000007502747221 */ /* 0x000fe20000010100 */
[----:B--2---:R-:W-:Y:S02]  /*d8b0*/  FMNMX.FTZ R0, R119, R0, !PT ;  /* 0x0000000077007209 */ /* 0x004fe40007810000 */
[----:B------:R-:W-:Y:S01]  /*d8c0*/  FSEL R134, R134, RZ, P0 ;  /* 0x000000ff86867208 */ /* 0x000fe20000000000 */
[----:B------:R-:W-:Y:S01]  /*d8d0*/  FMUL.FTZ R118, R116, c[0x0][0x23c] ;  /* 0x00008f0074767a20 */ /* 0x000fe20000410000 */
[C---:B------:R-:W-:Y:S01]  /*d8e0*/  FSETP.NEU.FTZ.AND P0, PT, R0.reuse, -INF , PT ;  /* 0xff8000000000780b */ /* 0x040fe20003f1d000 */
[C---:B------:R-:W-:Y:S02]  /*d8f0*/  FMUL.FTZ R119, R0.reuse, c[0x0][0x23c] ;  /* 0x00008f0000777a20 */ /* 0x040fe40000410000 */
[--C-:B------:R-:W-:Y:S01]  /*d900*/  FFMA.FTZ R137, R5, c[0x0][0x23c], -R134.reuse ;  /* 0x00008f0005897a23 */ /* 0x100fe20000010886 */
[----:B------:R-:W2:Y:S01]  /*d910*/  MUFU.EX2 R116, R118 ;  /* 0x0000007600747308 */ /* 0x000ea20000000800 */
[----:B------:R-:W-:Y:S01]  /*d920*/  FADD.FTZ R117, -R0, R3 ;  /* 0x0000000300757221 */ /* 0x000fe20000010100 */
[----:B------:R-:W-:Y:S01]  /*d930*/  FSEL R5, R119, RZ, P0 ;  /* 0x000000ff77057208 */ /* 0x000fe20000000000 */
[--C-:B------:R-:W-:Y:S01]  /*d940*/  FFMA.FTZ R144, R4, c[0x0][0x23c], -R134.reuse ;  /* 0x00008f0004907a23 */ /* 0x100fe20000010886 */
[----:B------:R-:W-:Y:S01]  /*d950*/  ISETP.GT.AND P0, PT, R180, 0x1, PT ;  /* 0x00000001b400780c */ /* 0x000fe20003f04270 */
[----:B------:R-:W-:Y:S01]  /*d960*/  FMUL.FTZ R3, R117, c[0x0][0x23c] ;  /* 0x00008f0075037a20 */ /* 0x000fe20000410000 */
[----:B------:R-:W-:Y:S01]  /*d970*/  MOV R117, R2 ;  /* 0x0000000200757202 */ /* 0x000fe20000000f00 */
[--C-:B------:R-:W-:Y:S02]  /*d980*/  FFMA.FTZ R146, R6, c[0x0][0x23c], -R5.reuse ;  /* 0x00008f0006927a23 */ /* 0x100fe40000010805 */
[--C-:B------:R-:W-:Y:S01]  /*d990*/  FFMA.FTZ R135, R7, c[0x0][0x23c], -R5.reuse ;  /* 0x00008f0007877a23 */ /* 0x100fe20000010805 */
[----:B------:R-:W-:Y:S01]  /*d9a0*/  MUFU.EX2 R144, R144 ;  /* 0x0000009000907308 */ /* 0x000fe20000000800 */
[--C-:B------:R-:W-:Y:S02]  /*d9b0*/  FFMA.FTZ R136, R8, c[0x0][0x23c], -R134.reuse ;  /* 0x00008f0008887a23 */ /* 0x100fe40000010886 */
[--C-:B------:R-:W-:Y:S02]  /*d9c0*/  FFMA.FTZ R129, R9, c[0x0][0x23c], -R134.reuse ;  /* 0x00008f0009817a23 */ /* 0x100fe40000010886 */
[--C-:B------:R-:W-:Y:S02]  /*d9d0*/  FFMA.FTZ R131, R10, c[0x0][0x23c], -R5.reuse ;  /* 0x00008f000a837a23 */ /* 0x100fe40000010805 */
[--C-:B------:R-:W-:Y:S02]  /*d9e0*/  FFMA.FTZ R128, R11, c[0x0][0x23c], -R5.reuse ;  /* 0x00008f000b807a23 */ /* 0x100fe40000010805 */
[--C-:B------:R-:W-:Y:S01]  /*d9f0*/  FFMA.FTZ R133, R12, c[0x0][0x23c], -R134.reuse ;  /* 0x00008f000c857a23 */ /* 0x100fe20000010886 */
[----:B------:R-:W3:Y:S01]  /*da00*/  MUFU.EX2 R3, R3 ;  /* 0x0000000300037308 */ /* 0x000ee20000000800 */
[--C-:B------:R-:W-:Y:S02]  /*da10*/  FFMA.FTZ R130, R13, c[0x0][0x23c], -R134.reuse ;  /* 0x00008f000d827a23 */ /* 0x100fe40000010886 */
[--C-:B------:R-:W-:Y:S02]  /*da20*/  FFMA.FTZ R132, R14, c[0x0][0x23c], -R5.reuse ;  /* 0x00008f000e847a23 */ /* 0x100fe40000010805 */
[C---:B--2---:R-:W-:Y:S02]  /*da30*/  FMUL.FTZ R8, R116.reuse, R112 ;  /* 0x0000007074087220 */ /* 0x044fe40000410000 */
[C---:B------:R-:W-:Y:S02]  /*da40*/  FMUL.FTZ R9, R116.reuse, R113 ;  /* 0x0000007174097220 */ /* 0x040fe40000410000 */
[C---:B------:R-:W-:Y:S01]  /*da50*/  FMUL.FTZ R68, R116.reuse, R68 ;  /* 0x0000004474447220 */ /* 0x040fe20000410000 */
[----:B------:R-:W2:Y:S01]  /*da60*/  MUFU.EX2 R137, R137 ;  /* 0x0000008900897308 */ /* 0x000ea20000000800 */
[C---:B------:R-:W-:Y:S02]  /*da70*/  FMUL.FTZ R69, R116.reuse, R69 ;  /* 0x0000004574457220 */ /* 0x040fe40000410000 */
[C---:B------:R-:W-:Y:S02]  /*da80*/  FMUL.FTZ R72, R116.reuse, R72 ;  /* 0x0000004874487220 */ /* 0x040fe40000410000 */
[C---:B------:R-:W-:Y:S02]  /*da90*/  FMUL.FTZ R73, R116.reuse, R73 ;  /* 0x0000004974497220 */ /* 0x040fe40000410000 */
[C---:B------:R-:W-:Y:S02]  /*daa0*/  FMUL.FTZ R76, R116.reuse, R76 ;  /* 0x0000004c744c7220 */ /* 0x040fe40000410000 */
[C---:B------:R-:W-:Y:S01]  /*dab0*/  FMUL.FTZ R77, R116.reuse, R77 ;  /* 0x0000004d744d7220 */ /* 0x040fe20000410000 */
[----:B------:R-:W-:Y:S01]  /*dac0*/  MUFU.EX2 R146, R146 ;  /* 0x0000009200927308 */ /* 0x000fe20000000800 */
[C---:B------:R-:W-:Y:S02]  /*dad0*/  FMUL.FTZ R80, R116.reuse, R80 ;  /* 0x0000005074507220 */ /* 0x040fe40000410000 */
[C---:B------:R-:W-:Y:S02]  /*dae0*/  FMUL.FTZ R81, R116.reuse, R81 ;  /* 0x0000005174517220 */ /* 0x040fe40000410000 */
[C---:B---3--:R-:W-:Y:S02]  /*daf0*/  FMUL.FTZ R10, R3.reuse, R114 ;  /* 0x00000072030a7220 */ /* 0x048fe40000410000 */
[C---:B------:R-:W-:Y:S02]  /*db00*/  FMUL.FTZ R11, R3.reuse, R115 ;  /* 0x00000073030b7220 */ /* 0x040fe40000410000 */
[C---:B------:R-:W-:Y:S01]  /*db10*/  FMUL.FTZ R70, R3.reuse, R70 ;  /* 0x0000004603467220 */ /* 0x040fe20000410000 */
[----:B------:R-:W3:Y:S01]  /*db20*/  MUFU.EX2 R135, R135 ;  /* 0x0000008700877308 */ /* 0x000ee20000000800 */
[C---:B------:R-:W-:Y:S02]  /*db30*/  FMUL.FTZ R71, R3.reuse, R71 ;  /* 0x0000004703477220 */ /* 0x040fe40000410000 */
[----:B------:R-:W-:Y:S01]  /*db40*/  FMUL.FTZ R74, R3, R74 ;  /* 0x0000004a034a7220 */ /* 0x000fe20000410000 */
[----:B--2---:R-:W-:Y:S01]  /*db50*/  F2FP.PACK_AB R112, R137, R144 ;  /* 0x000000908970723e */ /* 0x004fe200000000ff */
[C---:B------:R-:W-:Y:S02]  /*db60*/  FMUL.FTZ R75, R3.reuse, R75 ;  /* 0x0000004b034b7220 */ /* 0x040fe40000410000 */
[C---:B------:R-:W-:Y:S02]  /*db70*/  FMUL.FTZ R78, R3.reuse, R78 ;  /* 0x0000004e034e7220 */ /* 0x040fe40000410000 */
[C---:B------:R-:W-:Y:S01]  /*db80*/  FMUL.FTZ R79, R3.reuse, R79 ;  /* 0x0000004f034f7220 */ /* 0x040fe20000410000 */
[----:B------:R-:W-:Y:S01]  /*db90*/  MUFU.EX2 R136, R136 ;  /* 0x0000008800887308 */ /* 0x000fe20000000800 */
[C---:B------:R-:W-:Y:S02]  /*dba0*/  FMUL.FTZ R82, R3.reuse, R82 ;  /* 0x0000005203527220 */ /* 0x040fe40000410000 */
[C---:B------:R-:W-:Y:S02]  /*dbb0*/  FMUL.FTZ R83, R3.reuse, R83 ;  /* 0x0000005303537220 */ /* 0x040fe40000410000 */
[C---:B------:R-:W-:Y:S02]  /*dbc0*/  FMUL.FTZ R84, R116.reuse, R84 ;  /* 0x0000005474547220 */ /* 0x040fe40000410000 */
[C---:B------:R-:W-:Y:S02]  /*dbd0*/  FMUL.FTZ R85, R116.reuse, R85 ;  /* 0x0000005574557220 */ /* 0x040fe40000410000 */
[C---:B------:R-:W-:Y:S01]  /*dbe0*/  FMUL.FTZ R86, R3.reuse, R86 ;  /* 0x0000005603567220 */ /* 0x040fe20000410000 */
[----:B------:R-:W2:Y:S01]  /*dbf0*/  MUFU.EX2 R129, R129 ;  /* 0x0000008100817308 */ /* 0x000ea20000000800 */
[----:B------:R-:W-:Y:S02]  /*dc00*/  FMUL.FTZ R87, R3, R87 ;  /* 0x0000005703577220 */ /* 0x000fe40000410000 */
[C---:B------:R-:W-:Y:S01]  /*dc10*/  FMUL.FTZ R88, R116.reuse, R88 ;  /* 0x0000005874587220 */ /* 0x040fe20000410000 */
[----:B---3--:R-:W-:Y:S01]  /*dc20*/  F2FP.PACK_AB R113, R135, R146 ;  /* 0x000000928771723e */ /* 0x008fe200000000ff */
        /* <DEDUP_REMOVED lines=9> */
[----:B------:R-:W3:Y:S01]  /*dcc0*/  MUFU.EX2 R128, R128 ;  /* 0x0000008000807308 */ /* 0x000ee20000000800 */
[C---:B------:R-:W-:Y:S02]  /*dcd0*/  FMUL.FTZ R13, R116.reuse, R109 ;  /* 0x0000006d740d7220 */ /* 0x040fe40000410000 */
[----:B------:R-:W-:Y:S01]  /*dce0*/  FMUL.FTZ R14, R3, R110 ;  /* 0x0000006e030e7220 */ /* 0x000fe20000410000 */
[----:B--2---:R-:W-:Y:S01]  /*dcf0*/  F2FP.PACK_AB R114, R129, R136 ;  /* 0x000000888172723e */ /* 0x004fe200000000ff */
[--C-:B------:R-:W-:Y:S02]  /*dd00*/  FFMA.FTZ R7, R15, c[0x0][0x23c], -R5.reuse ;  /* 0x00008f000f077a23 */ /* 0x100fe40000010805 */
[C---:B------:R-:W-:Y:S02]  /*dd10*/  FMUL.FTZ R15, R3.reuse, R111 ;  /* 0x0000006f030f7220 */ /* 0x040fe40000410000 */
[C---:B------:R-:W-:Y:S01]  /*dd20*/  FMUL.FTZ R96, R116.reuse, R96 ;  /* 0x0000006074607220 */ /* 0x040fe20000410000 */
[----:B------:R-:W-:Y:S01]  /*dd30*/  LDSM.16.MT88.4 R108, [R170+0x9400] ;  /* 0x00940000aa6c783b */ /* 0x000fe20000004200 */
[----:B------:R-:W-:Y:S01]  /*dd40*/  FMUL.FTZ R97, R116, R97 ;  /* 0x0000006174617220 */ /* 0x000fe20000410000 */
[----:B------:R-:W-:Y:S01]  /*dd50*/  MUFU.EX2 R132, R132 ;  /* 0x0000008400847308 */ /* 0x000fe20000000800 */
[C---:B------:R-:W-:Y:S02]  /*dd60*/  FMUL.FTZ R98, R3.reuse, R98 ;  /* 0x0000006203627220 */ /* 0x040fe40000410000 */
[----:B------:R-:W-:Y:S02]  /*dd70*/  FMUL.FTZ R99, R3, R99 ;  /* 0x0000006303637220 */ /* 0x000fe40000410000 */
[--C-:B------:R-:W-:Y:S02]  /*dd80*/  FFMA.FTZ R6, R16, c[0x0][0x23c], -R134.reuse ;  /* 0x00008f0010067a23 */ /* 0x100fe40000010886 */
[--C-:B------:R-:W-:Y:S02]  /*dd90*/  FFMA.FTZ R118, R18, c[0x0][0x23c], -R5.reuse ;  /* 0x00008f0012767a23 */ /* 0x100fe40000010805 */
[--C-:B------:R-:W-:Y:S01]  /*dda0*/  FFMA.FTZ R119, R19, c[0x0][0x23c], -R5.reuse ;  /* 0x00008f0013777a23 */ /* 0x100fe20000010805 */
[----:B------:R-:W-:Y:S01]  /*ddb0*/  MUFU.EX2 R133, R133 ;  /* 0x0000008500857308 */ /* 0x000fe20000000800 */
[--C-:B------:R-:W-:Y:S01]  /*ddc0*/  FFMA.FTZ R17, R17, c[0x0][0x23c], -R134.reuse ;  /* 0x00008f0011117a23 */ /* 0x100fe20000010886 */
[----:B---3--:R-:W-:Y:S01]  /*ddd0*/  F2FP.PACK_AB R115, R128, R131 ;  /* 0x000000838073723e */ /* 0x008fe200000000ff */
[--C-:B------:R-:W-:Y:S02]  /*dde0*/  FFMA.FTZ R141, R28, c[0x0][0x23c], -R134.reuse ;  /* 0x00008f001c8d7a23 */ /* 0x100fe40000010886 */
[--C-:B------:R-:W-:Y:S02]  /*ddf0*/  FFMA.FTZ R138, R31, c[0x0][0x23c], -R5.reuse ;  /* 0x00008f001f8a7a23 */ /* 0x100fe40000010805 */
[--C-:B------:R-:W-:Y:S02]  /*de00*/  FFMA.FTZ R139, R32, c[0x0][0x23c], -R134.reuse ;  /* 0x00008f00208b7a23 */ /* 0x100fe40000010886 */
[C---:B------:R-:W-:Y:S01]  /*de10*/  HMMA.16816.F32 R8, R112.reuse, R120, R8 ;  /* 0x000000787008723c */ /* 0x040fe20000001808 */
[----:B------:R-:W2:Y:S04]  /*de20*/  MUFU.EX2 R130, R130 ;  /* 0x0000008200827308 */ /* 0x000ea80000000800 */
[----:B------:R-:W-:Y:S02]  /*de30*/  FFMA.FTZ R140, R33, c[0x0][0x23c], -R134 ;  /* 0x00008f00218c7a23 */ /* 0x000fe40000010886 */
[--C-:B------:R-:W-:Y:S01]  /*de40*/  FFMA.FTZ R142, R34, c[0x0][0x23c], -R5.reuse ;  /* 0x00008f00228e7a23 */ /* 0x100fe20000010805 */
[C---:B------:R-:W-:Y:S01]  /*de50*/  HMMA.16816.F32 R68, R112.reuse, R122, R68 ;  /* 0x0000007a7044723c */ /* 0x040fe20000001844 */
[----:B------:R-:W3:Y:S02]  /*de60*/  LDSM.16.MT88.4 R120, [R170+0xb000] ;  /* 0x00b00000aa78783b */ /* 0x000ee40000004200 */
[----:B------:R-:W-:Y:S01]  /*de70*/  MUFU.EX2 R6, R6 ;  /* 0x0000000600067308 */ /* 0x000fe20000000800 */
[--C-:B------:R-:W-:Y:S02]  /*de80*/  FFMA.FTZ R143, R35, c[0x0][0x23c], -R5.reuse ;  /* 0x00008f00238f7a23 */ /* 0x100fe40000010805 */
[--C-:B------:R-:W-:Y:S02]  /*de90*/  FFMA.FTZ R145, R38, c[0x0][0x23c], -R5.reuse ;  /* 0x00008f0026917a23 */ /* 0x100fe40000010805 */
[C---:B-1----:R-:W-:Y:S01]  /*dea0*/  HMMA.16816.F32 R72, R112.reuse, R124, R72 ;  /* 0x0000007c7048723c */ /* 0x042fe20000001848 */
[----:B------:R-:W-:Y:S03]  /*deb0*/  LDSM.16.MT88.4 R32, [R168+0xc000] ;  /* 0x00c00000a820783b */ /* 0x000fe60000004200 */
[--C-:B------:R-:W-:Y:S01]  /*dec0*/  FFMA.FTZ R148, R39, c[0x0][0x23c], -R5.reuse ;  /* 0x00008f0027947a23 */ /* 0x100fe20000010805 */
[----:B------:R-:W-:Y:S01]  /*ded0*/  MUFU.EX2 R118, R118 ;  /* 0x0000007600767308 */ /* 0x000fe20000000800 */
[--C-:B------:R-:W-:Y:S02]  /*dee0*/  FFMA.FTZ R149, R42, c[0x0][0x23c], -R5.reuse ;  /* 0x00008f002a957a23 */ /* 0x100fe40000010805 */
[C---:B------:R-:W-:Y:S01]  /*def0*/  HMMA.16816.F32 R76, R112.reuse, R126, R76 ;  /* 0x0000007e704c723c */ /* 0x040fe2000000184c */
[----:B------:R-:W1:Y:S03]  /*df00*/  LDSM.16.MT88.4 R124, [R168+0xb000] ;  /* 0x00b00000a87c783b */ /* 0x000e660000004200 */
[----:B------:R-:W-:Y:S01]  /*df10*/  FFMA.FTZ R152, R43, c[0x0][0x23c], -R5 ;  /* 0x00008f002b987a23 */ /* 0x000fe20000010805 */
[----:B--2---:R-:W-:Y:S01]  /*df20*/  F2FP.PACK_AB R16, R130, R133 ;  /* 0x000000858210723e */ /* 0x004fe200000000ff */
[C---:B------:R-:W-:Y:S01]  /*df30*/  FMUL.FTZ R100, R116.reuse, R100 ;  /* 0x0000006474647220 */ /* 0x040fe20000410000 */
[----:B------:R-:W2:Y:S01]  /*df40*/  MUFU.EX2 R119, R119 ;  /* 0x0000007700777308 */ /* 0x000ea20000000800 */
[C---:B------:R-:W-:Y:S04]  /*df50*/  FMUL.FTZ R101, R116.reuse, R101 ;  /* 0x0000006574657220 */ /* 0x040fe80000410000 */
[C---:B------:R-:W-:Y:S02]  /*df60*/  FMUL.FTZ R102, R3.reuse, R102 ;  /* 0x0000006603667220 */ /* 0x040fe40000410000 */
[C---:B------:R-:W-:Y:S02]  /*df70*/  FMUL.FTZ R103, R3.reuse, R103 ;  /* 0x0000006703677220 */ /* 0x040fe40000410000 */
[C---:B------:R-:W-:Y:S01]  /*df80*/  FMUL.FTZ R104, R116.reuse, R104 ;  /* 0x0000006874687220 */ /* 0x040fe20000410000 */
[----:B------:R-:W-:Y:S01]  /*df90*/  MUFU.EX2 R141, R141 ;  /* 0x0000008d008d7308 */ /* 0x000fe20000000800 */
[C---:B------:R-:W-:Y:S02]  /*dfa0*/  FMUL.FTZ R105, R116.reuse, R105 ;  /* 0x0000006974697220 */ /* 0x040fe40000410000 */
[C---:B------:R-:W-:Y:S02]  /*dfb0*/  FMUL.FTZ R106, R3.reuse, R106 ;  /* 0x0000006a036a7220 */ /* 0x040fe40000410000 */
[C---:B------:R-:W-:Y:S02]  /*dfc0*/  FMUL.FTZ R107, R3.reuse, R107 ;  /* 0x0000006b036b7220 */ /* 0x040fe40000410000 */
[----:B------:R-:W-:Y:S01]  /*dfd0*/  FFMA.FTZ R144, R116, R195, R144 ;  /* 0x000000c374907223 */ /* 0x000fe20000010090 */
[C---:B---3--:R-:W-:Y:S02]  /*dfe0*/  HMMA.16816.F32 R80, R112.reuse, R120, R80 ;  /* 0x000000787050723c */ /* 0x048fe40000001850 */
[----:B------:R-:W-:Y:S01]  /*dff0*/  MUFU.EX2 R138, R138 ;  /* 0x0000008a008a7308 */ /* 0x000fe20000000800 */
[----:B------:R-:W-:Y:S02]  /*e000*/  FFMA.FTZ R116, R36, c[0x0][0x23c], -R134 ;  /* 0x00008f0024747a23 */ /* 0x000fe40000010886 */
[----:B------:R-:W-:Y:S01]  /*e010*/  FFMA.FTZ R146, R3, R196, R146 ;  /* 0x000000c403927223 */ /* 0x000fe20000010092 */
[----:B--2---:R-:W-:Y:S01]  /*e020*/  F2FP.PACK_AB R19, R119, R118 ;  /* 0x000000767713723e */ /* 0x004fe200000000ff */
[--C-:B------:R-:W-:Y:S01]  /*e030*/  FFMA.FTZ R3, R37, c[0x0][0x23c], -R134.reuse ;  /* 0x00008f0025037a23 */ /* 0x100fe20000010886 */
[C---:B------:R-:W-:Y:S01]  /*e040*/  HMMA.16816.F32 R84, R112.reuse, R122, R84 ;  /* 0x0000007a7054723c */ /* 0x040fe20000001854 */
[----:B------:R-:W2:Y:S03]  /*e050*/  LDSM.16.MT88.4 R120, [R170+0xd000] ;  /* 0x00d00000aa78783b */ /* 0x000ea60000004200 */
[--C-:B------:R-:W-:Y:S01]  /*e060*/  FFMA.FTZ R147, R40, c[0x0][0x23c], -R134.reuse ;  /* 0x00008f0028937a23 */ /* 0x100fe20000010886 */
[----:B------:R-:W-:Y:S01]  /*e070*/  MUFU.EX2 R139, R139 ;  /* 0x0000008b008b7308 */ /* 0x000fe20000000800 */
[--C-:B------:R-:W-:Y:S02]  /*e080*/  FFMA.FTZ R40, R52, c[0x0][0x23c], -R134.reuse ;  /* 0x00008f0034287a23 */ /* 0x100fe40000010886 */
[C---:B-1----:R-:W-:Y:S01]  /*e090*/  HMMA.16816.F32 R88, R112.reuse, R124, R88 ;  /* 0x0000007c7058723c */ /* 0x042fe20000001858 */
[----:B------:R-:W-:Y:S03]  /*e0a0*/  LDSM.16.MT88.4 R36, [R168+0xc400] ;  /* 0x00c40000a824783b */ /* 0x000fe60000004200 */
[--C-:B------:R-:W-:Y:S02]  /*e0b0*/  FFMA.FTZ R52, R53, c[0x0][0x23c], -R134.reuse ;  /* 0x00008f0035347a23 */ /* 0x100fe40000010886 */
[----:B------:R-:W-:Y:S01]  /*e0c0*/  FFMA.FTZ R150, R41, c[0x0][0x23c], -R134 ;  /* 0x00008f0029967a23 */ /* 0x000fe20000010886 */
[----:B------:R-:W-:Y:S01]  /*e0d0*/  MUFU.EX2 R53, R40 ;  /* 0x0000002800357308 */ /* 0x000fe20000000800 */
[C---:B------:R-:W-:Y:S01]  /*e0e0*/  HMMA.16816.F32 R92, R112.reuse, R126, R92 ;  /* 0x0000007e705c723c */ /* 0x040fe2000000185c */
[----:B------:R-:W1:Y:S03]  /*e0f0*/  LDSM.16.MT88.4 R124, [R168+0xd000] ;  /* 0x00d00000a87c783b */ /* 0x000e660000004200 */
[----:B------:R-:W-:Y:S02]  /*e100*/  FADD.FTZ R146, R135, R146 ;  /* 0x0000009287927221 */ /* 0x000fe40000010000 */
[----:B------:R-:W-:Y:S02]  /*e110*/  FFMA.FTZ R44, R44, c[0x0][0x23c], -R134 ;  /* 0x00008f002c2c7a23 */ /* 0x000fe40000010886 */
[----:B------:R-:W-:Y:S01]  /*e120*/  FADD.FTZ R41, R131, R146 ;  /* 0x0000009283297221 */ /* 0x000fe20000010000 */
[----:B------:R-:W-:Y:S03]  /*e130*/  MUFU.EX2 R140, R140 ;  /* 0x0000008c008c7308 */ /* 0x000fe60000000800 */
[----:B------:R-:W-:Y:S02]  /*e140*/  FADD.FTZ R41, R128, R41 ;  /* 0x0000002980297221 */ /* 0x000fe40000010000 */
[--C-:B------:R-:W-:Y:S02]  /*e150*/  FFMA.FTZ R45, R45, c[0x0][0x23c], -R134.reuse ;  /* 0x00008f002d2d7a23 */ /* 0x100fe40000010886 */
[--C-:B------:R-:W-:Y:S02]  /*e160*/  FFMA.FTZ R48, R48, c[0x0][0x23c], -R134.reuse ;  /* 0x00008f0030307a23 */ /* 0x100fe40000010886 */
[--C-:B------:R-:W-:Y:S01]  /*e170*/  FFMA.FTZ R49, R49, c[0x0][0x23c], -R134.reuse ;  /* 0x00008f0031317a23 */ /* 0x100fe20000010886 */
[----:B------:R-:W-:Y:S01]  /*e180*/  MUFU.EX2 R142, R142 ;  /* 0x0000008e008e7308 */ /* 0x000fe20000000800 */
[--C-:B------:R-:W-:Y:S02]  /*e190*/  FFMA.FTZ R46, R46, c[0x0][0x23c], -R5.reuse ;  /* 0x00008f002e2e7a23 */ /* 0x100fe40000010805 */
[--C-:B------:R-:W-:Y:S02]  /*e1a0*/  FFMA.FTZ R47, R47, c[0x0][0x23c], -R5.reuse ;  /* 0x00008f002f2f7a23 */ /* 0x100fe40000010805 */
[--C-:B------:R-:W-:Y:S01]  /*e1b0*/  FFMA.FTZ R50, R50, c[0x0][0x23c], -R5.reuse ;  /* 0x00008f0032327a23 */ /* 0x100fe20000010805 */
[C---:B--2---:R-:W-:Y:S03]  /*e1c0*/  HMMA.16816.F32 R96, R112.reuse, R120, R96 ;  /* 0x000000787060723c */ /* 0x044fe60000001860 */
[--C-:B------:R-:W-:Y:S01]  /*e1d0*/  FFMA.FTZ R51, R51, c[0x0][0x23c], -R5.reuse ;  /* 0x00008f0033337a23 */ /* 0x100fe20000010805 */
[----:B------:R-:W2:Y:S01]  /*e1e0*/  MUFU.EX2 R121, R7 ;  /* 0x0000000700797308 */ /* 0x000ea20000000800 */
[--C-:B------:R-:W-:Y:S02]  /*e1f0*/  FFMA.FTZ R56, R56, c[0x0][0x23c], -R134.reuse ;  /* 0x00008f0038387a23 */ /* 0x100fe40000010886 */
[--C-:B------:R-:W-:Y:S01]  /*e200*/  FFMA.FTZ R120, R24, c[0x0][0x23c], -R134.reuse ;  /* 0x00008f0018787a23 */ /* 0x100fe20000010886 */
[C---:B------:R-:W-:Y:S04]  /*e210*/  HMMA.16816.F32 R12, R112.reuse, R122, R12 ;  /* 0x0000007a700c723c */ /* 0x040fe8000000180c */
[--C-:B------:R-:W-:Y:S02]  /*e220*/  FFMA.FTZ R57, R57, c[0x0][0x23c], -R134.reuse ;  /* 0x00008f0039397a23 */ /* 0x100fe40000010886 */
[----:B------:R2:W3:Y:S01]  /*e230*/  MUFU.EX2 R7, R17 ;  /* 0x0000001100077308 */ /* 0x0004e20000000800 */
[--C-:B------:R-:W-:Y:S01]  /*e240*/  FFMA.FTZ R122, R21, c[0x0][0x23c], -R134.reuse ;  /* 0x00008f00157a7a23 */ /* 0x100fe20000010886 */
[C---:B-1----:R-:W-:Y:S04]  /*e250*/  HMMA.16816.F32 R100, R112.reuse, R124, R100 ;  /* 0x0000007c7064723c */ /* 0x042fe80000001864 */
[--C-:B------:R-:W-:Y:S02]  /*e260*/  FFMA.FTZ R123, R23, c[0x0][0x23c], -R5.reuse ;  /* 0x00008f00177b7a23 */ /* 0x100fe40000010805 */
[--C-:B------:R-:W-:Y:S02]  /*e270*/  FFMA.FTZ R54, R54, c[0x0][0x23c], -R5.reuse ;  /* 0x00008f0036367a23 */ /* 0x100fe40000010805 */
[----:B------:R-:W-:Y:S01]  /*e280*/  HMMA.16816.F32 R104, R112, R126, R104 ;  /* 0x0000007e7068723c */ /* 0x000fe20000001868 */
[----:B------:R-:W1:Y:S01]  /*e290*/  LDSM.16.MT88.4 R112, [R168+0x9400] ;  /* 0x00940000a870783b */ /* 0x000e620000004200 */
[----:B------:R-:W-:Y:S02]  /*e2a0*/  MUFU.EX2 R120, R120 ;  /* 0x0000007800787308 */ /* 0x000fe40000000800 */
[--C-:B------:R-:W-:Y:S02]  /*e2b0*/  FFMA.FTZ R125, R20, c[0x0][0x23c], -R134.reuse ;  /* 0x00008f00147d7a23 */ /* 0x100fe40000010886 */
[--C-:B------:R-:W-:Y:S02]  /*e2c0*/  FFMA.FTZ R124, R22, c[0x0][0x23c], -R5.reuse ;  /* 0x00008f00167c7a23 */ /* 0x100fe40000010805 */
[--C-:B------:R-:W-:Y:S01]  /*e2d0*/  FFMA.FTZ R126, R29, c[0x0][0x23c], -R134.reuse ;  /* 0x00008f001d7e7a23 */ /* 0x100fe20000010886 */
[----:B------:R-:W-:Y:S03]  /*e2e0*/  LDSM.16.MT88.4 R20, [R170+0x9800] ;  /* 0x00980000aa14783b */ /* 0x000fe60000004200 */
[----:B------:R-:W4:Y:S01]  /*e2f0*/  MUFU.EX2 R125, R125 ;  /* 0x0000007d007d7308 */ /* 0x000f220000000800 */
[----:B------:R-:W-:Y:S01]  /*e300*/  FFMA.FTZ R127, R30, c[0x0][0x23c], -R5 ;  /* 0x00008f001e7f7a23 */ /* 0x000fe20000010805 */
[----:B--2---:R-:W-:Y:S01]  /*e310*/  F2FP.PACK_AB R17, R121, R132 ;  /* 0x000000847911723e */ /* 0x004fe200000000ff */
[----:B------:R-:W-:Y:S01]  /*e320*/  FADD.FTZ R132, R132, R41 ;  /* 0x0000002984847221 */ /* 0x000fe20000010000 */
[----:B---3--:R-:W-:Y:S01]  /*e330*/  F2FP.PACK_AB R18, R7, R6 ;  /* 0x000000060712723e */ /* 0x008fe200000000ff */
[----:B------:R-:W-:Y:S01]  /*e340*/  LDSM.16.MT88.4 R28, [R170+0xbc00] ;  /* 0x00bc0000aa1c783b */ /* 0x000fe20000004200 */
[--C-:B------:R-:W-:Y:S02]  /*e350*/  FFMA.FTZ R55, R55, c[0x0][0x23c], -R5.reuse ;  /* 0x00008f0037377a23 */ /* 0x100fe40000010805 */
[--C-:B------:R-:W-:Y:S02]  /*e360*/  FFMA.FTZ R58, R58, c[0x0][0x23c], -R5.reuse ;  /* 0x00008f003a3a7a23 */ /* 0x100fe40000010805 */
[----:B------:R-:W2:Y:S01]  /*e370*/  MUFU.EX2 R122, R122 ;  /* 0x0000007a007a7308 */ /* 0x000ea20000000800 */
[C---:B------:R-:W-:Y:S02]  /*e380*/  HMMA.16816.F32 R8, R16.reuse, R108, R8 ;  /* 0x0000006c1008723c */ /* 0x040fe40000001808 */
[----:B------:R-:W-:Y:S03]  /*e390*/  LDSM.16.MT88.4 R40, [R170+0xe800] ;  /* 0x00e80000aa28783b */ /* 0x000fe60000004200 */
[--C-:B------:R-:W-:Y:S02]  /*e3a0*/  FFMA.FTZ R59, R59, c[0x0][0x23c], -R5.reuse ;  /* 0x00008f003b3b7a23 */ /* 0x100fe40000010805 */
[--C-:B------:R-:W-:Y:S01]  /*e3b0*/  FFMA.FTZ R60, R60, c[0x0][0x23c], -R134.reuse ;  /* 0x00008f003c3c7a23 */ /* 0x100fe20000010886 */
[C---:B------:R-:W-:Y:S01]  /*e3c0*/  HMMA.16816.F32 R68, R16.reuse, R110, R68 ;  /* 0x0000006e1044723c */ /* 0x040fe20000001844 */
[----:B------:R-:W-:Y:S01]  /*e3d0*/  MUFU.EX2 R124, R124 ;  /* 0x0000007c007c7308 */ /* 0x000fe20000000800 */
[----:B------:R-:W3:Y:S02]  /*e3e0*/  LDSM.16.MT88.4 R108, [R170+0xb400] ;  /* 0x00b40000aa6c783b */ /* 0x000ee40000004200 */
[--C-:B------:R-:W-:Y:S02]  /*e3f0*/  FFMA.FTZ R61, R61, c[0x0][0x23c], -R134.reuse ;  /* 0x00008f003d3d7a23 */ /* 0x100fe40000010886 */
[----:B------:R-:W-:Y:S02]  /*e400*/  FFMA.FTZ R64, R64, c[0x0][0x23c], -R134 ;  /* 0x00008f0040407a23 */ /* 0x000fe40000010886 */
[--C-:B------:R-:W-:Y:S01]  /*e410*/  FFMA.FTZ R62, R62, c[0x0][0x23c], -R5.reuse ;  /* 0x00008f003e3e7a23 */ /* 0x100fe20000010805 */
[C---:B-1----:R-:W-:Y:S02]  /*e420*/  HMMA.16816.F32 R72, R16.reuse, R112, R72 ;  /* 0x000000701048723c */ /* 0x042fe40000001848 */
[----:B------:R-:W1:Y:S01]  /*e430*/  MUFU.EX2 R123, R123 ;  /* 0x0000007b007b7308 */ /* 0x000e620000000800 */
[--C-:B------:R-:W-:Y:S02]  /*e440*/  FFMA.FTZ R63, R63, c[0x0][0x23c], -R5.reuse ;  /* 0x00008f003f3f7a23 */ /* 0x100fe40000010805 */
[----:B------:R-:W-:Y:S02]  /*e450*/  FFMA.FTZ R66, R66, c[0x0][0x23c], -R5 ;  /* 0x00008f0042427a23 */ /* 0x000fe40000010805 */
[----:B------:R-:W-:Y:S01]  /*e460*/  FADD.FTZ R121, R121, R132 ;  /* 0x0000008479797221 */ /* 0x000fe20000010000 */
[C---:B------:R-:W-:Y:S01]  /*e470*/  HMMA.16816.F32 R76, R16.reuse, R114, R76 ;  /* 0x00000072104c723c */ /* 0x040fe2000000184c */
[----:B------:R-:W5:Y:S03]  /*e480*/  LDSM.16.MT88.4 R112, [R168+0xb400] ;  /* 0x00b40000a870783b */ /* 0x000f660000004200 */
[----:B------:R-:W-:Y:S01]  /*e490*/  MUFU.EX2 R126, R126 ;  /* 0x0000007e007e7308 */ /* 0x000fe20000000800 */
[----:B------:R-:W-:Y:S02]  /*e4a0*/  FADD.FTZ R118, R118, R121 ;  /* 0x0000007976767221 */ /* 0x000fe40000010000 */
[----:B------:R-:W-:Y:S02]  /*e4b0*/  FADD.FTZ R137, R137, R144 ;  /* 0x0000009089897221 */ /* 0x000fe40000010000 */
[----:B------:R-:W-:Y:S03]  /*e4c0*/  FADD.FTZ R119, R119, R118 ;  /* 0x0000007677777221 */ /* 0x000fe60000010000 */
[----:B------:R-:W-:Y:S02]  /*e4d0*/  FADD.FTZ R136, R136, R137 ;  /* 0x0000008988887221 */ /* 0x000fe40000010000 */
[----:B------:R-:W-:Y:S02]  /*e4e0*/  MUFU.EX2 R127, R127 ;  /* 0x0000007f007f7308 */ /* 0x000fe40000000800 */
[----:B------:R-:W-:Y:S04]  /*e4f0*/  FADD.FTZ R136, R129, R136 ;  /* 0x0000008881887221 */ /* 0x000fe80000010000 */
[----:B------:R-:W-:Y:S04]  /*e500*/  FADD.FTZ R133, R133, R136 ;  /* 0x0000008885857221 */ /* 0x000fe80000010000 */
[----:B------:R-:W-:Y:S01]  /*e510*/  MUFU.EX2 R143, R143 ;  /* 0x0000008f008f7308 */ /* 0x000fe20000000800 */
[C---:B---3--:R-:W-:Y:S03]  /*e520*/  HMMA.16816.F32 R80, R16.reuse, R108, R80 ;  /* 0x0000006c1050723c */ /* 0x048fe60000001850 */
[----:B------:R-:W-:Y:S04]  /*e530*/  FADD.FTZ R133, R130, R133 ;  /* 0x0000008582857221 */ /* 0x000fe80000010000 */
[----:B------:R-:W-:Y:S01]  /*e540*/  FADD.FTZ R6, R6, R133 ;  /* 0x0000008506067221 */ /* 0x000fe20000010000 */
[C---:B------:R-:W-:Y:S01]  /*e550*/  HMMA.16816.F32 R84, R16.reuse, R110, R84 ;  /* 0x0000006e1054723c */ /* 0x040fe20000001854 */
[----:B------:R-:W3:Y:S01]  /*e560*/  LDSM.16.MT88.4 R108, [R170+0xd400] ;  /* 0x00d40000aa6c783b */ /* 0x000ee20000004200 */
[----:B------:R-:W-:Y:S02]  /*e570*/  MUFU.EX2 R116, R116 ;  /* 0x0000007400747308 */ /* 0x000fe40000000800 */
[----:B------:R-:W-:Y:S04]  /*e580*/  FADD.FTZ R6, R7, R6 ;  /* 0x0000000607067221 */ /* 0x000fe80000010000 */
[----:B----4-:R-:W-:Y:S01]  /*e590*/  FADD.FTZ R7, R125, R6 ;  /* 0x000000067d077221 */ /* 0x010fe20000010000 */
[C---:B-----5:R-:W-:Y:S03]  /*e5a0*/  HMMA.16816.F32 R88, R16.reuse, R112, R88 ;  /* 0x000000701058723c */ /* 0x060fe60000001858 */
[----:B------:R-:W-:Y:S01]  /*e5b0*/  MUFU.EX2 R3, R3 ;  /* 0x0000000300037308 */ /* 0x000fe20000000800 */
[----:B--2---:R-:W-:Y:S04]  /*e5c0*/  FADD.FTZ R7, R122, R7 ;  /* 0x000000077a077221 */ /* 0x004fe80000010000 */
[C---:B------:R-:W-:Y:S01]  /*e5d0*/  HMMA.16816.F32 R92, R16.reuse, R114, R92 ;  /* 0x00000072105c723c */ /* 0x040fe2000000185c */
[----:B------:R-:W2:Y:S04]  /*e5e0*/  LDSM.16.MT88.4 R112, [R168+0xd400] ;  /* 0x00d40000a870783b */ /* 0x000ea80000004200 */
[----:B------:R-:W-:Y:S10]  /*e5f0*/  MUFU.EX2 R145, R145 ;  /* 0x0000009100917308 */ /* 0x000ff40000000800 */
[----:B------:R-:W-:Y:S01]  /*e600*/  MUFU.EX2 R148, R148 ;  /* 0x0000009400947308 */ /* 0x000fe20000000800 */
[C---:B---3--:R-:W-:Y:S09]  /*e610*/  HMMA.16816.F32 R96, R16.reuse, R108, R96 ;  /* 0x0000006c1060723c */ /* 0x048ff20000001860 */
[----:B------:R-:W-:Y:S03]  /*e620*/  MUFU.EX2 R147, R147 ;  /* 0x0000009300937308 */ /* 0x000fe60000000800 */
[--C-:B------:R-:W-:Y:S01]  /*e630*/  FFMA.FTZ R109, R25, c[0x0][0x23c], -R134.reuse ;  /* 0x00008f00196d7a23 */ /* 0x100fe20000010886 */
[C---:B------:R-:W-:Y:S06]  /*e640*/  HMMA.16816.F32 R12, R16.reuse, R110, R12 ;  /* 0x0000006e100c723c */ /* 0x040fec000000180c */
[----:B------:R-:W-:Y:S01]  /*e650*/  MUFU.EX2 R150, R150 ;  /* 0x0000009600967308 */ /* 0x000fe20000000800 */
[--C-:B------:R-:W-:Y:S02]  /*e660*/  FFMA.FTZ R108, R26, c[0x0][0x23c], -R5.reuse ;  /* 0x00008f001a6c7a23 */ /* 0x100fe40000010805 */
[----:B------:R-:W-:Y:S03]  /*e670*/  FFMA.FTZ R134, R65, c[0x0][0x23c], -R134 ;  /* 0x00008f0041867a23 */ /* 0x000fe60000010886 */
[--C-:B------:R-:W-:Y:S01]  /*e680*/  FFMA.FTZ R111, R27, c[0x0][0x23c], -R5.reuse ;  /* 0x00008f001b6f7a23 */ /* 0x100fe20000010805 */
[C---:B--2---:R-:W-:Y:S01]  /*e690*/  HMMA.16816.F32 R100, R16.reuse, R112, R100 ;  /* 0x000000701064723c */ /* 0x044fe20000001864 */
[----:B------:R-:W2:Y:S02]  /*e6a0*/  LDSM.16.MT88.4 R24, [R168+0x9800] ;  /* 0x00980000a818783b */ /* 0x000ea40000004200 */
[----:B------:R-:W-:Y:S01]  /*e6b0*/  FFMA.FTZ R5, R67, c[0x0][0x23c], -R5 ;  /* 0x00008f0043057a23 */ /* 0x000fe20000010805 */
[----:B------:R-:W3:Y:S04]  /*e6c0*/  MUFU.EX2 R109, R109 ;  /* 0x0000006d006d7308 */ /* 0x000ee80000000800 */
[----:B------:R-:W-:Y:S06]  /*e6d0*/  HMMA.16816.F32 R104, R16, R114, R104 ;  /* 0x000000721068723c */ /* 0x000fec0000001868 */
[----:B------:R-:W4:Y:S01]  /*e6e0*/  MUFU.EX2 R108, R108 ;  /* 0x0000006c006c7308 */ /* 0x000f220000000800 */
[----:B------:R-:W-:Y:S02]  /*e6f0*/  F2FP.PACK_AB R16, R122, R125 ;  /* 0x0000007d7a10723e */ /* 0x000fe400000000ff */
[C---:B-1----:R-:W-:Y:S03]  /*e700*/  F2FP.PACK_AB R17, R123.reuse, R124 ;  /* 0x0000007c7b11723e */ /* 0x042fe600000000ff */
[----:B------:R-:W-:Y:S04]  /*e710*/  FADD.FTZ R124, R124, R119 ;  /* 0x000000777c7c7221 */ /* 0x000fe80000010000 */
[----:B------:R-:W1:Y:S01]  /*e720*/  MUFU.EX2 R111, R111 ;  /* 0x0000006f006f7308 */ /* 0x000e620000000800 */
[----:B------:R-:W-:Y:S01]  /*e730*/  FADD.FTZ R123, R123, R124 ;  /* 0x0000007c7b7b7221 */ /* 0x000fe20000010000 */
[C---:B---3--:R-:W-:Y:S01]  /*e740*/  F2FP.PACK_AB R18, R109.reuse, R120 ;  /* 0x000000786d12723e */ /* 0x048fe200000000ff */
[----:B------:R-:W-:Y:S04]  /*e750*/  FADD.FTZ R120, R120, R7 ;  /* 0x0000000778787221 */ /* 0x000fe80000010000 */
[----:B------:R-:W-:Y:S03]  /*e760*/  FADD.FTZ R120, R109, R120 ;  /* 0x000000786d787221 */ /* 0x000fe60000010000 */
[----:B------:R-:W-:Y:S01]  /*e770*/  MUFU.EX2 R149, R149 ;  /* 0x0000009500957308 */ /* 0x000fe20000000800 */
[----:B----4-:R-:W-:Y:S09]  /*e780*/  FADD.FTZ R6, R108, R123 ;  /* 0x0000007b6c067221 */ /* 0x010ff20000010000 */
[----:B------:R-:W3:Y:S01]  /*e790*/  MUFU.EX2 R152, R152 ;  /* 0x0000009800987308 */ /* 0x000ee20000000800 */
[C---:B-1----:R-:W-:Y:S01]  /*e7a0*/  F2FP.PACK_AB R19, R111.reuse, R108 ;  /* 0x0000006c6f13723e */ /* 0x042fe200000000ff */
[----:B------:R-:W-:Y:S02]  /*e7b0*/  FADD.FTZ R6, R111, R6 ;  /* 0x000000066f067221 */ /* 0x000fe40000010000 */
[----:B------:R-:W-:Y:S02]  /*e7c0*/  LDSM.16.MT88.4 R108, [R170+0xec00] ;  /* 0x00ec0000aa6c783b */ /* 0x000fe40000004200 */
[----:B------:R-:W-:Y:S04]  /*e7d0*/  FADD.FTZ R7, R127, R6 ;  /* 0x000000067f077221 */ /* 0x000fe80000010000 */
[----:B------:R-:W-:Y:S01]  /*e7e0*/  MUFU.EX2 R44, R44 ;  /* 0x0000002c002c7308 */ /* 0x000fe20000000800 */
[C---:B------:R-:W-:Y:S03]  /*e7f0*/  HMMA.16816.F32 R8, R16.reuse, R20, R8 ;  /* 0x000000141008723c */ /* 0x040fe60000001808 */
[----:B------:R-:W-:Y:S04]  /*e800*/  FADD.FTZ R7, R138, R7 ;  /* 0x000000078a077221 */ /* 0x000fe80000010000 */
[----:B------:R-:W-:Y:S01]  /*e810*/  FADD.FTZ R6, R142, R7 ;  /* 0x000000078e067221 */ /* 0x000fe20000010000 */
[C---:B------:R-:W-:Y:S01]  /*e820*/  HMMA.16816.F32 R68, R16.reuse, R22, R68 ;  /* 0x000000161044723c */ /* 0x040fe20000001844 */
[----:B------:R-:W1:Y:S01]  /*e830*/  LDSM.16.MT88.4 R20, [R170+0xb800] ;  /* 0x00b80000aa14783b */ /* 0x000e620000004200 */
[----:B------:R-:W4:Y:S02]  /*e840*/  MUFU.EX2 R45, R45 ;  /* 0x0000002d002d7308 */ /* 0x000f240000000800 */
[----:B------:R-:W-:Y:S04]  /*e850*/  FADD.FTZ R6, R143, R6 ;  /* 0x000000068f067221 */ /* 0x000fe80000010000 */
[C---:B--2---:R-:W-:Y:S04]  /*e860*/  HMMA.16816.F32 R72, R16.reuse, R24, R72 ;  /* 0x000000181048723c */ /* 0x044fe80000001848 */
[----:B------:R-:W-:Y:S04]  /*e870*/  MUFU.EX2 R46, R46 ;  /* 0x0000002e002e7308 */ /* 0x000fe80000000800 */
[C---:B------:R-:W-:Y:S01]  /*e880*/  HMMA.16816.F32 R76, R16.reuse, R26, R76 ;  /* 0x0000001a104c723c */ /* 0x040fe2000000184c */
[----:B------:R-:W2:Y:S05]  /*e890*/  LDSM.16.MT88.4 R24, [R168+0xb800] ;  /* 0x00b80000a818783b */ /* 0x000eaa0000004200 */
[----:B------:R-:W5:Y:S10]  /*e8a0*/  MUFU.EX2 R47, R47 ;  /* 0x0000002f002f7308 */ /* 0x000f740000000800 */
[----:B------:R-:W-:Y:S01]  /*e8b0*/  MUFU.EX2 R48, R48 ;  /* 0x0000003000307308 */ /* 0x000fe20000000800 */
[C---:B-1----:R-:W-:Y:S09]  /*e8c0*/  HMMA.16816.F32 R80, R16.reuse, R20, R80 ;  /* 0x000000141050723c */ /* 0x042ff20000001850 */
[----:B------:R-:W1:Y:S01]  /*e8d0*/  MUFU.EX2 R49, R49 ;  /* 0x0000003100317308 */ /* 0x000e620000000800 */
[C---:B------:R-:W-:Y:S01]  /*e8e0*/  HMMA.16816.F32 R84, R16.reuse, R22, R84 ;  /* 0x000000161054723c */ /* 0x040fe20000001854 */
[----:B------:R-:W1:Y:S08]  /*e8f0*/  LDSM.16.MT88.4 R20, [R170+0xd800] ;  /* 0x00d80000aa14783b */ /* 0x000e700000004200 */
[----:B------:R-:W-:Y:S01]  /*e900*/  MUFU.EX2 R50, R50 ;  /* 0x0000003200327308 */ /* 0x000fe20000000800 */
[C---:B--2---:R-:W-:Y:S09]  /*e910*/  HMMA.16816.F32 R88, R16.reuse, R24, R88 ;  /* 0x000000181058723c */ /* 0x044ff20000001858 */
[----:B------:R-:W2:Y:S01]  /*e920*/  MUFU.EX2 R51, R51 ;  /* 0x0000003300337308 */ /* 0x000ea20000000800 */
[C---:B------:R-:W-:Y:S01]  /*e930*/  HMMA.16816.F32 R92, R16.reuse, R26, R92 ;  /* 0x0000001a105c723c */ /* 0x040fe2000000185c */
[----:B------:R-:W2:Y:S08]  /*e940*/  LDSM.16.MT88.4 R24, [R168+0xd800] ;  /* 0x00d80000a818783b */ /* 0x000eb00000004200 */
[----:B------:R-:W2:Y:S10]  /*e950*/  MUFU.EX2 R52, R52 ;  /* 0x0000003400347308 */ /* 0x000eb40000000800 */
        /* <DEDUP_REMOVED lines=8> */
[----:B------:R-:W-:Y:S01]  /*e9e0*/  HMMA.16816.F32 R104, R16, R26, R104 ;  /* 0x0000001a1068723c */ /* 0x000fe20000001868 */
[----:B------:R-:W2:Y:S06]  /*e9f0*/  LDSM.16.MT88.4 R24, [R168+0x9c00] ;  /* 0x009c0000a818783b */ /* 0x000eac0000004200 */
[----:B------:R-:W-:Y:S02]  /*ea00*/  F2FP.PACK_AB R16, R126, R141 ;  /* 0x0000008d7e10723e */ /* 0x000fe400000000ff */
[----:B------:R-:W-:Y:S03]  /*ea10*/  MUFU.EX2 R58, R58 ;  /* 0x0000003a003a7308 */ /* 0x000fe60000000800 */
[----:B------:R-:W-:Y:S02]  /*ea20*/  F2FP.PACK_AB R17, R138, R127 ;  /* 0x0000007f8a11723e */ /* 0x000fe400000000ff */
[----:B------:R-:W-:Y:S01]  /*ea30*/  F2FP.PACK_AB R18, R140, R139 ;  /* 0x0000008b8c12723e */ /* 0x000fe200000000ff */
[----:B------:R-:W-:Y:S01]  /*ea40*/  FADD.FTZ R141, R141, R120 ;  /* 0x000000788d8d7221 */ /* 0x000fe20000010000 */
[----:B------:R-:W-:Y:S03]  /*ea50*/  F2FP.PACK_AB R19, R143, R142 ;  /* 0x0000008e8f13723e */ /* 0x000fe600000000ff */
[----:B------:R-:W-:Y:S01]  /*ea60*/  FADD.FTZ R126, R126, R141 ;  /* 0x0000008d7e7e7221 */ /* 0x000fe20000010000 */
[----:B------:R-:W3:Y:S03]  /*ea70*/  MUFU.EX2 R59, R59 ;  /* 0x0000003b003b7308 */ /* 0x000ee60000000800 */
[----:B------:R-:W-:Y:S01]  /*ea80*/  FADD.FTZ R139, R139, R126 ;  /* 0x0000007e8b8b7221 */ /* 0x000fe20000010000 */
[C---:B-1----:R-:W-:Y:S06]  /*ea90*/  HMMA.16816.F32 R8, R16.reuse, R20, R8 ;  /* 0x000000141008723c */ /* 0x042fec0000001808 */
[----:B------:R-:W-:Y:S01]  /*eaa0*/  MUFU.EX2 R60, R60 ;  /* 0x0000003c003c7308 */ /* 0x000fe20000000800 */
[----:B------:R-:W-:Y:S01]  /*eab0*/  FADD.FTZ R139, R140, R139 ;  /* 0x0000008b8c8b7221 */ /* 0x000fe20000010000 */
[C---:B------:R-:W-:Y:S01]  /*eac0*/  HMMA.16816.F32 R68, R16.reuse, R22, R68 ;  /* 0x000000161044723c */ /* 0x040fe20000001844 */
[----:B------:R-:W1:Y:S07]  /*ead0*/  LDSM.16.MT88.4 R20, [R168+0xbc00] ;  /* 0x00bc0000a814783b */ /* 0x000e6e0000004200 */
[----:B------:R-:W1:Y:S01]  /*eae0*/  MUFU.EX2 R61, R61 ;  /* 0x0000003d003d7308 */ /* 0x000e620000000800 */
[C---:B--2---:R-:W-:Y:S09]  /*eaf0*/  HMMA.16816.F32 R72, R16.reuse, R24, R72 ;  /* 0x000000181048723c */ /* 0x044ff20000001848 */
[----:B------:R-:W-:Y:S01]  /*eb00*/  MUFU.EX2 R62, R62 ;  /* 0x0000003e003e7308 */ /* 0x000fe20000000800 */
[C---:B------:R-:W-:Y:S01]  /*eb10*/  HMMA.16816.F32 R76, R16.reuse, R26, R76 ;  /* 0x0000001a104c723c */ /* 0x040fe2000000184c */
[----:B------:R-:W2:Y:S07]  /*eb20*/  LDSM.16.MT88.4 R24, [R170+0xdc00] ;  /* 0x00dc0000aa18783b */ /* 0x000eae0000004200 */
[C---:B------:R-:W-:Y:S01]  /*eb30*/  HMMA.16816.F32 R80, R16.reuse, R28, R80 ;  /* 0x0000001c1050723c */ /* 0x040fe20000001850 */
[----:B------:R-:W2:Y:S07]  /*eb40*/  MUFU.EX2 R63, R63 ;  /* 0x0000003f003f7308 */ /* 0x000eae0000000800 */
[C---:B------:R-:W-:Y:S01]  /*eb50*/  HMMA.16816.F32 R84, R16.reuse, R30, R84 ;  /* 0x0000001e1054723c */ /* 0x040fe20000001854 */
[----:B------:R-:W3:Y:S02]  /*eb60*/  LDSM.16.MT88.4 R28, [R168+0xdc00] ;  /* 0x00dc0000a81c783b */ /* 0x000ee40000004200 */
[----:B------:R-:W-:Y:S05]  /*eb70*/  MUFU.EX2 R64, R64 ;  /* 0x0000004000407308 */ /* 0x000fea0000000800 */
[C---:B-1----:R-:W-:Y:S05]  /*eb80*/  HMMA.16816.F32 R88, R16.reuse, R20, R88 ;  /* 0x000000141058723c */ /* 0x042fea0000001858 */
[----:B------:R-:W1:Y:S03]  /*eb90*/  MUFU.EX2 R195, R134 ;  /* 0x0000008600c37308 */ /* 0x000e660000000800 */
[C---:B------:R-:W-:Y:S01]  /*eba0*/  HMMA.16816.F32 R92, R16.reuse, R22, R92 ;  /* 0x00000016105c723c */ /* 0x040fe2000000185c */
[----:B------:R-:W1:Y:S06]  /*ebb0*/  LDSM.16.MT88.4 R20, [R170+0xa000] ;  /* 0x00a00000aa14783b */ /* 0x000e6c0000004200 */
[----:B------:R-:W-:Y:S01]  /*ebc0*/  MUFU.EX2 R5, R5 ;  /* 0x0000000500057308 */ /* 0x000fe20000000800 */
        /* <DEDUP_REMOVED lines=8> */
[----:B------:R-:W-:Y:S03]  /*ec50*/  F2FP.PACK_AB R17, R148, R145 ;  /* 0x000000919411723e */ /* 0x000fe600000000ff */
[----:B------:R-:W-:Y:S01]  /*ec60*/  F2FP.PACK_AB R18, R150, R147 ;  /* 0x000000939612723e */ /* 0x000fe200000000ff */
[----:B------:R-:W-:Y:S01]  /*ec70*/  FADD.FTZ R145, R145, R6 ;  /* 0x0000000691917221 */ /* 0x000fe20000010000 */
[----:B------:R-:W-:Y:S01]  /*ec80*/  F2FP.PACK_AB R19, R152, R149 ;  /* 0x000000959813723e */ /* 0x000fe200000000ff */
[----:B------:R-:W-:Y:S02]  /*ec90*/  FADD.FTZ R116, R3, R116 ;  /* 0x0000007403747221 */ /* 0x000fe40000010000 */
[----:B------:R-:W-:Y:S02]  /*eca0*/  FADD.FTZ R148, R148, R145 ;  /* 0x0000009194947221 */ /* 0x000fe40000010000 */
[----:B------:R-:W-:Y:S02]  /*ecb0*/  FADD.FTZ R147, R147, R116 ;  /* 0x0000007493937221 */ /* 0x000fe40000010000 */
[C---:B-1----:R-:W-:Y:S03]  /*ecc0*/  HMMA.16816.F32 R8, R16.reuse, R20, R8 ;  /* 0x000000141008723c */ /* 0x042fe60000001808 */
[----:B------:R-:W-:Y:S02]  /*ecd0*/  FADD.FTZ R3, R149, R148 ;  /* 0x0000009495037221 */ /* 0x000fe40000010000 */
[----:B------:R-:W-:Y:S02]  /*ece0*/  FADD.FTZ R147, R150, R147 ;  /* 0x0000009396937221 */ /* 0x000fe40000010000 */
[----:B------:R-:W-:Y:S01]  /*ecf0*/  FADD.FTZ R3, R152, R3 ;  /* 0x0000000398037221 */ /* 0x000fe20000010000 */
[C---:B------:R-:W-:Y:S01]  /*ed00*/  HMMA.16816.F32 R68, R16.reuse, R22, R68 ;  /* 0x000000161044723c */ /* 0x040fe20000001844 */
[----:B------:R-:W1:Y:S07]  /*ed10*/  LDSM.16.MT88.4 R20, [R170+0xe000] ;  /* 0x00e00000aa14783b */ /* 0x000e6e0000004200 */
[C---:B--2---:R-:W-:Y:S08]  /*ed20*/  HMMA.16816.F32 R72, R16.reuse, R24, R72 ;  /* 0x000000181048723c */ /* 0x044ff00000001848 */
[C---:B------:R-:W-:Y:S01]  /*ed30*/  HMMA.16816.F32 R76, R16.reuse, R26, R76 ;  /* 0x0000001a104c723c */ /* 0x040fe2000000184c */
[----:B------:R-:W2:Y:S07]  /*ed40*/  LDSM.16.MT88.4 R24, [R168+0xe000] ;  /* 0x00e00000a818783b */ /* 0x000eae0000004200 */
[C---:B---3--:R-:W-:Y:S08]  /*ed50*/  HMMA.16816.F32 R80, R16.reuse, R28, R80 ;  /* 0x0000001c1050723c */ /* 0x048ff00000001850 */
[C---:B------:R-:W-:Y:S01]  /*ed60*/  HMMA.16816.F32 R84, R16.reuse, R30, R84 ;  /* 0x0000001e1054723c */ /* 0x040fe20000001854 */
[----:B------:R-:W3:Y:S07]  /*ed70*/  LDSM.16.MT88.4 R28, [R170+0xa400] ;  /* 0x00a40000aa1c783b */ /* 0x000eee0000004200 */
[C---:B------:R-:W-:Y:S08]  /*ed80*/  HMMA.16816.F32 R88, R16.reuse, R32, R88 ;  /* 0x000000201058723c */ /* 0x040ff00000001858 */
[C---:B------:R-:W-:Y:S01]  /*ed90*/  HMMA.16816.F32 R92, R16.reuse, R34, R92 ;  /* 0x00000022105c723c */ /* 0x040fe2000000185c */
[----:B------:R-:W-:Y:S07]  /*eda0*/  LDSM.16.MT88.4 R32, [R170+0xc400] ;  /* 0x00c40000aa20783b */ /* 0x000fee0000004200 */
[C---:B-1----:R-:W-:Y:S08]  /*edb0*/  HMMA.16816.F32 R96, R16.reuse, R20, R96 ;  /* 0x000000141060723c */ /* 0x042ff00000001860 */
[C---:B------:R-:W-:Y:S01]  /*edc0*/  HMMA.16816.F32 R12, R16.reuse, R22, R12 ;  /* 0x00000016100c723c */ /* 0x040fe2000000180c */
[----:B------:R-:W1:Y:S07]  /*edd0*/  LDSM.16.MT88.4 R20, [R168+0xa400] ;  /* 0x00a40000a814783b */ /* 0x000e6e0000004200 */
[C---:B--2---:R-:W-:Y:S08]  /*ede0*/  HMMA.16816.F32 R100, R16.reuse, R24, R100 ;  /* 0x000000181064723c */ /* 0x044ff00000001864 */
[----:B------:R-:W-:Y:S01]  /*edf0*/  HMMA.16816.F32 R104, R16, R26, R104 ;  /* 0x0000001a1068723c */ /* 0x000fe20000001868 */
[----:B------:R-:W2:Y:S06]  /*ee00*/  LDSM.16.MT88.4 R24, [R170+0xe400] ;  /* 0x00e40000aa18783b */ /* 0x000eac0000004200 */
[----:B----4-:R-:W-:Y:S01]  /*ee10*/  F2FP.PACK_AB R16, R45, R44 ;  /* 0x0000002c2d10723e */ /* 0x010fe200000000ff */
[----:B------:R-:W-:Y:S01]  /*ee20*/  FADD.FTZ R44, R44, R147 ;  /* 0x000000932c2c7221 */ /* 0x000fe20000010000 */
[----:B-----5:R-:W-:Y:S03]  /*ee30*/  F2FP.PACK_AB R17, R47, R46 ;  /* 0x0000002e2f11723e */ /* 0x020fe600000000ff */
[----:B------:R-:W-:Y:S01]  /*ee40*/  F2FP.PACK_AB R18, R49, R48 ;  /* 0x000000303112723e */ /* 0x000fe200000000ff */
[----:B------:R-:W-:Y:S01]  /*ee50*/  FADD.FTZ R46, R46, R3 ;  /* 0x000000032e2e7221 */ /* 0x000fe20000010000 */
[----:B------:R-:W-:Y:S01]  /*ee60*/  F2FP.PACK_AB R19, R51, R50 ;  /* 0x000000323313723e */ /* 0x000fe200000000ff */
[----:B------:R-:W-:Y:S01]  /*ee70*/  FADD.FTZ R45, R45, R44 ;  /* 0x0000002c2d2d7221 */ /* 0x000fe20000010000 */
[----:B------:R-:W-:Y:S01]  /*ee80*/  IADD3 R3, R180, -0x1, RZ ;  /* 0xffffffffb4037810 */ /* 0x000fe20007ffe0ff */
[----:B------:R-:W-:Y:S02]  /*ee90*/  FADD.FTZ R47, R47, R46 ;  /* 0x0000002e2f2f7221 */ /* 0x000fe40000010000 */
[----:B------:R-:W-:Y:S01]  /*eea0*/  FADD.FTZ R48, R48, R45 ;  /* 0x0000002d30307221 */ /* 0x000fe20000010000 */
[----:B------:R-:W-:Y:S01]  /*eeb0*/  MOV R180, R3 ;  /* 0x0000000300b47202 */ /* 0x000fe20000000f00 */
[C---:B---3--:R-:W-:Y:S03]  /*eec0*/  HMMA.16816.F32 R8, R16.reuse, R28, R8 ;  /* 0x0000001c1008723c */ /* 0x048fe60000001808 */
[----:B------:R-:W-:Y:S01]  /*eed0*/  FADD.FTZ R50, R50, R47 ;  /* 0x0000002f32327221 */ /* 0x000fe20000010000 */
[----:B------:R-:W-:Y:S01]  /*eee0*/  MOV R3, R0 ;  /* 0x0000000000037202 */ /* 0x000fe20000000f00 */
[----:B------:R-:W-:Y:S02]  /*eef0*/  FADD.FTZ R48, R49, R48 ;  /* 0x0000003031307221 */ /* 0x000fe40000010000 */
[----:B------:R-:W-:Y:S01]  /*ef00*/  FADD.FTZ R51, R51, R50 ;  /* 0x0000003233337221 */ /* 0x000fe20000010000 */
[C---:B------:R-:W-:Y:S01]  /*ef10*/  HMMA.16816.F32 R68, R16.reuse, R30, R68 ;  /* 0x0000001e1044723c */ /* 0x040fe20000001844 */
[----:B------:R-:W3:Y:S07]  /*ef20*/  LDSM.16.MT88.4 R28, [R168+0xe400] ;  /* 0x00e40000a81c783b */ /* 0x000eee0000004200 */
[C---:B-1----:R-:W-:Y:S08]  /*ef30*/  HMMA.16816.F32 R72, R16.reuse, R20, R72 ;  /* 0x000000141048723c */ /* 0x042ff00000001848 */
[C---:B------:R-:W-:Y:S01]  /*ef40*/  HMMA.16816.F32 R76, R16.reuse, R22, R76 ;  /* 0x00000016104c723c */ /* 0x040fe2000000184c */
[----:B------:R-:W1:Y:S07]  /*ef50*/  LDSM.16.MT88.4 R20, [R170+0xa800] ;  /* 0x00a80000aa14783b */ /* 0x000e6e0000004200 */
[C---:B------:R-:W-:Y:S08]  /*ef60*/  HMMA.16816.F32 R80, R16.reuse, R32, R80 ;  /* 0x000000201050723c */ /* 0x040ff00000001850 */
[C---:B------:R-:W-:Y:S01]  /*ef70*/  HMMA.16816.F32 R84, R16.reuse, R34, R84 ;  /* 0x000000221054723c */ /* 0x040fe20000001854 */
[----:B------:R-:W-:Y:S07]  /*ef80*/  LDSM.16.MT88.4 R32, [R170+0xc800] ;  /* 0x00c80000aa20783b */ /* 0x000fee0000004200 */
[C---:B------:R-:W-:Y:S08]  /*ef90*/  HMMA.16816.F32 R88, R16.reuse, R36, R88 ;  /* 0x000000241058723c */ /* 0x040ff00000001858 */
[C---:B------:R-:W-:Y:S01]  /*efa0*/  HMMA.16816.F32 R92, R16.reuse, R38, R92 ;  /* 0x00000026105c723c */ /* 0x040fe2000000185c */
[----:B------:R-:W-:Y:S07]  /*efb0*/  LDSM.16.MT88.4 R36, [R168+0xc800] ;  /* 0x00c80000a824783b */ /* 0x000fee0000004200 */
        /* <DEDUP_REMOVED lines=24> */
[C---:B------:R-:W-:Y:S08]  /*f140*/  HMMA.16816.F32 R80, R16.reuse, R32, R80 ;  /* 0x000000201050723c */ /* 0x040ff00000001850 */
[C---:B------:R-:W-:Y:S01]  /*f150*/  HMMA.16816.F32 R84, R16.reuse, R34, R84 ;  /* 0x000000221054723c */ /* 0x040fe20000001854 */
[----:B------:R-:W4:Y:S07]  /*f160*/  LDSM.16.MT88.4 R32, [R170+0xcc00] ;  /* 0x00cc0000aa20783b */ /* 0x000f2e0000004200 */
[C---:B------:R-:W-:Y:S01]  /*f170*/  HMMA.16816.F32 R88, R16.reuse, R36, R88 ;  /* 0x000000241058723c */ /* 0x040fe20000001858 */
[----:B------:R-:W5:Y:S07]  /*f180*/  MUFU.EX2 R36, R66 ;  /* 0x0000004200247308 */ /* 0x000f6e0000000800 */
[C---:B------:R-:W-:Y:S08]  /*f190*/  HMMA.16816.F32 R92, R16.reuse, R38, R92 ;  /* 0x00000026105c723c */ /* 0x040ff0000000185c */
[C---:B------:R-:W-:Y:S08]  /*f1a0*/  HMMA.16816.F32 R96, R16.reuse, R40, R96 ;  /* 0x000000281060723c */ /* 0x040ff00000001860 */
[C---:B------:R-:W-:Y:S08]  /*f1b0*/  HMMA.16816.F32 R12, R16.reuse, R42, R12 ;  /* 0x0000002a100c723c */ /* 0x040ff0000000180c */
[C---:B---3--:R-:W-:Y:S08]  /*f1c0*/  HMMA.16816.F32 R100, R16.reuse, R28, R100 ;  /* 0x0000001c1064723c */ /* 0x048ff00000001864 */
[----:B------:R-:W-:Y:S07]  /*f1d0*/  HMMA.16816.F32 R104, R16, R30, R104 ;  /* 0x0000001e1068723c */ /* 0x000fee0000001868 */
[----:B------:R-:W-:Y:S01]  /*f1e0*/  F2FP.PACK_AB R16, R61, R60 ;  /* 0x0000003c3d10723e */ /* 0x000fe200000000ff */
[----:B------:R-:W-:Y:S01]  /*f1f0*/  FADD.FTZ R60, R60, R57 ;  /* 0x000000393c3c7221 */ /* 0x000fe20000010000 */
[----:B------:R-:W-:Y:S03]  /*f200*/  F2FP.PACK_AB R17, R63, R62 ;  /* 0x0000003e3f11723e */ /* 0x000fe600000000ff */
[----:B------:R-:W-:Y:S01]  /*f210*/  F2FP.PACK_AB R18, R195, R64 ;  /* 0x00000040c312723e */ /* 0x000fe200000000ff */
[----:B------:R-:W-:Y:S01]  /*f220*/  FADD.FTZ R62, R62, R59 ;  /* 0x0000003b3e3e7221 */ /* 0x000fe20000010000 */
[----:B-----5:R-:W-:Y:S01]  /*f230*/  F2FP.PACK_AB R19, R5, R36 ;  /* 0x000000240513723e */ /* 0x020fe200000000ff */
[----:B------:R-:W-:Y:S02]  /*f240*/  FADD.FTZ R61, R61, R60 ;  /* 0x0000003c3d3d7221 */ /* 0x000fe40000010000 */
[----:B------:R-:W-:Y:S02]  /*f250*/  FADD.FTZ R63, R63, R62 ;  /* 0x0000003e3f3f7221 */ /* 0x000fe40000010000 */
[----:B------:R-:W-:Y:S02]  /*f260*/  FADD.FTZ R64, R64, R61 ;  /* 0x0000003d40407221 */ /* 0x000fe40000010000 */
[C---:B-1----:R-:W-:Y:S01]  /*f270*/  HMMA.16816.F32 R112, R16.reuse, R20, R8 ;  /* 0x000000141070723c */ /* 0x042fe20000001808 */
[----:B------:R-:W1:Y:S02]  /*f280*/  LDSM.16.MT88.4 R8, [R168+0xcc00] ;  /* 0x00cc0000a808783b */ /* 0x000e640000004200 */
[----:B------:R-:W-:Y:S02]  /*f290*/  FADD.FTZ R36, R36, R63 ;  /* 0x0000003f24247221 */ /* 0x000fe40000010000 */
[----:B------:R-:W-:Y:S02]  /*f2a0*/  FADD.FTZ R195, R195, R64 ;  /* 0x00000040c3c37221 */ /* 0x000fe40000010000 */
[----:B------:R-:W-:Y:S01]  /*f2b0*/  FADD.FTZ R196, R5, R36 ;  /* 0x0000002405c47221 */ /* 0x000fe20000010000 */
[C---:B------:R-:W-:Y:S01]  /*f2c0*/  HMMA.16816.F32 R68, R16.reuse, R22, R68 ;  /* 0x000000161044723c */ /* 0x040fe20000001844 */
[----:B------:R-:W3:Y:S07]  /*f2d0*/  LDSM.16.MT88.4 R20, [R168+0xec00] ;  /* 0x00ec0000a814783b */ /* 0x000eee0000004200 */
[C---:B--2---:R-:W-:Y:S08]  /*f2e0*/  HMMA.16816.F32 R72, R16.reuse, R24, R72 ;  /* 0x000000181048723c */ /* 0x044ff00000001848 */
[C---:B------:R-:W-:Y:S08]  /*f2f0*/  HMMA.16816.F32 R76, R16.reuse, R26, R76 ;  /* 0x0000001a104c723c */ /* 0x040ff0000000184c */
[C---:B----4-:R-:W-:Y:S08]  /*f300*/  HMMA.16816.F32 R80, R16.reuse, R32, R80 ;  /* 0x000000201050723c */ /* 0x050ff00000001850 */
[C---:B------:R-:W-:Y:S08]  /*f310*/  HMMA.16816.F32 R84, R16.reuse, R34, R84 ;  /* 0x000000221054723c */ /* 0x040ff00000001854 */
[C---:B-1----:R-:W-:Y:S08]  /*f320*/  HMMA.16816.F32 R88, R16.reuse, R8, R88 ;  /* 0x000000081058723c */ /* 0x042ff00000001858 */
[C---:B------:R-:W-:Y:S08]  /*f330*/  HMMA.16816.F32 R92, R16.reuse, R10, R92 ;  /* 0x0000000a105c723c */ /* 0x040ff0000000185c */
[C---:B------:R-:W-:Y:S08]  /*f340*/  HMMA.16816.F32 R96, R16.reuse, R108, R96 ;  /* 0x0000006c1060723c */ /* 0x040ff00000001860 */
[C---:B------:R-:W-:Y:S08]  /*f350*/  HMMA.16816.F32 R108, R16.reuse, R110, R12 ;  /* 0x0000006e106c723c */ /* 0x040ff0000000180c */
[C---:B---3--:R-:W-:Y:S08]  /*f360*/  HMMA.16816.F32 R100, R16.reuse, R20, R100 ;  /* 0x000000141064723c */ /* 0x048ff00000001864 */
[----:B------:R-:W-:Y:S01]  /*f370*/  HMMA.16816.F32 R104, R16, R22, R104 ;  /* 0x000000161068723c */ /* 0x000fe20000001868 */
[----:B------:R-:W-:-:S07]  /*f380*/  @P0 BRA `(.L_x_717) ;  /* 0xffffc2f000000947 */ /* 0x000fce000383ffff */
.L_x_713:
[----:B------:R-:W1:Y:S01]  /*f390*/  SHFL.BFLY PT, R8, R195, 0x2, 0x1f ;  /* 0x0c401f00c3087f89 */ /* 0x000e6200000e0000 */
[----:B------:R-:W-:Y:S01]  /*f3a0*/  MOV R6, 0x3f800000 ;  /* 0x3f80000000067802 */ /* 0x000fe20000000f00 */
[----:B------:R-:W-:Y:S01]  /*f3b0*/  BSSY B0, `(.L_x_718) ;  /* 0x00000c4000007945 */ /* 0x000fe20003800000 */
[----:B------:R-:W-:Y:S01]  /*f3c0*/  MOV R7, 0x3f800000 ;  /* 0x3f80000000077802 */ /* 0x000fe20000000f00 */
[----:B------:R-:W2:Y:S04]  /*f3d0*/  SHFL.BFLY PT, R9, R196, 0x2, 0x1f ;  /* 0x0c401f00c4097f89 */ /* 0x000ea800000e0000 */
[----:B------:R-:W3:Y:S01]  /*f3e0*/  S2R R3, SR_TID.X ;  /* 0x0000000000037919 */ /* 0x000ee20000002100 */
[----:B-1----:R-:W-:-:S02]  /*f3f0*/  FADD.FTZ R8, R8, R195 ;  /* 0x000000c308087221 */ /* 0x002fc40000010000 */
[----:B--2---:R-:W-:-:S03]  /*f400*/  FADD.FTZ R9, R9, R196 ;  /* 0x000000c409097221 */ /* 0x004fc60000010000 */
[----:B------:R-:W1:Y:S04]  /*f410*/  SHFL.BFLY PT, R5, R8, 0x1, 0x1f ;  /* 0x0c201f0008057f89 */ /* 0x000e6800000e0000 */
[----:B------:R-:W2:Y:S01]  /*f420*/  SHFL.BFLY PT, R4, R9, 0x1, 0x1f ;  /* 0x0c201f0009047f89 */ /* 0x000ea200000e0000 */
[----:B-1----:R-:W-:Y:S02]  /*f430*/  FADD.FTZ R5, R8, R5 ;  /* 0x0000000508057221 */ /* 0x002fe40000010000 */
[----:B--2---:R-:W-:-:S03]  /*f440*/  FADD.FTZ R4, R9, R4 ;  /* 0x0000000409047221 */ /* 0x004fc60000010000 */
[----:B------:R-:W-:Y:S02]  /*f450*/  FSETP.NE.FTZ.AND P4, PT, R5, RZ, PT ;  /* 0x000000ff0500720b */ /* 0x000fe40003f95000 */
[----:B------:R-:W-:-:S11]  /*f460*/  FSETP.NE.FTZ.AND P3, PT, R4, RZ, PT ;  /* 0x000000ff0400720b */ /* 0x000fd60003f75000 */
[----:B------:R-:W1:Y:S08]  /*f470*/  @P4 MUFU.RCP R6, R5 ;  /* 0x0000000500064308 */ /* 0x000e700000001000 */
[----:B------:R-:W2:Y:S01]  /*f480*/  @P3 MUFU.RCP R7, R4 ;  /* 0x0000000400073308 */ /* 0x000ea20000001000 */
[----:B-1----:R-:W-:-:S07]  /*f490*/  FMUL.FTZ R112, R6, R112 ;  /* 0x0000007006707220 */ /* 0x002fce0000410000 */
[----:B------:R-:W1:Y:S01]  /*f4a0*/  @P4 MUFU.LG2 R5, R5 ;  /* 0x0000000500054308 */ /* 0x000e620000000c00 */
[C---:B------:R-:W-:Y:S02]  /*f4b0*/  FMUL.FTZ R113, R6.reuse, R113 ;  /* 0x0000007106717220 */ /* 0x040fe40000410000 */
[C---:B------:R-:W-:Y:S02]  /*f4c0*/  FMUL.FTZ R68, R6.reuse, R68 ;  /* 0x0000004406447220 */ /* 0x040fe40000410000 */
[C---:B------:R-:W-:Y:S01]  /*f4d0*/  FMUL.FTZ R69, R6.reuse, R69 ;  /* 0x0000004506457220 */ /* 0x040fe20000410000 */
[----:B------:R-:W-:Y:S01]  /*f4e0*/  F2FP.PACK_AB R112, R113, R112 ;  /* 0x000000707170723e */ /* 0x000fe200000000ff */
[C---:B------:R-:W-:Y:S01]  /*f4f0*/  FMUL.FTZ R72, R6.reuse, R72 ;  /* 0x0000004806487220 */ /* 0x040fe20000410000 */
[----:B------:R-:W4:Y:S01]  /*f500*/  @P3 MUFU.LG2 R4, R4 ;  /* 0x0000000400043308 */ /* 0x000f220000000c00 */
[C---:B------:R-:W-:Y:S01]  /*f510*/  FMUL.FTZ R73, R6.reuse, R73 ;  /* 0x0000004906497220 */ /* 0x040fe20000410000 */
[----:B------:R-:W-:Y:S01]  /*f520*/  F2FP.PACK_AB R68, R69, R68 ;  /* 0x000000444544723e */ /* 0x000fe200000000ff */
[----:B------:R-:W-:-:S02]  /*f530*/  FMUL.FTZ R76, R6, R76 ;  /* 0x0000004c064c7220 */ /* 0x000fc40000410000 */
[C---:B------:R-:W-:Y:S01]  /*f540*/  FMUL.FTZ R77, R6.reuse, R77 ;  /* 0x0000004d064d7220 */ /* 0x040fe20000410000 */
[----:B------:R-:W-:Y:S01]  /*f550*/  F2FP.PACK_AB R72, R73, R72 ;  /* 0x000000484948723e */ /* 0x000fe200000000ff */
[C---:B------:R-:W-:Y:S02]  /*f560*/  FMUL.FTZ R80, R6.reuse, R80 ;  /* 0x0000005006507220 */ /* 0x040fe40000410000 */
[C---:B------:R-:W-:Y:S01]  /*f570*/  FMUL.FTZ R81, R6.reuse, R81 ;  /* 0x0000005106517220 */ /* 0x040fe20000410000 */
[----:B------:R-:W-:Y:S01]  /*f580*/  F2FP.PACK_AB R76, R77, R76 ;  /* 0x0000004c4d4c723e */ /* 0x000fe200000000ff */
[C---:B------:R-:W-:Y:S02]  /*f590*/  FMUL.FTZ R84, R6.reuse, R84 ;  /* 0x0000005406547220 */ /* 0x040fe40000410000 */
        /* <DEDUP_REMOVED lines=18> */
[----:B------:R-:W-:Y:S01]  /*f6c0*/  FMUL.FTZ R105, R6, R105 ;  /* 0x0000006906697220 */ /* 0x000fe20000410000 */
[----:B---3--:R-:W-:Y:S01]  /*f6d0*/  SHF.R.S32.HI R6, RZ, 0x1f, R3 ;  /* 0x0000001fff067819 */ /* 0x008fe20000011403 */
[----:B--2---:R-:W-:Y:S01]  /*f6e0*/  FMUL.FTZ R115, R7, R115 ;  /* 0x0000007307737220 */ /* 0x004fe20000410000 */
[----:B------:R-:W-:Y:S01]  /*f6f0*/  F2FP.PACK_AB R100, R101, R100 ;  /* 0x000000646564723e */ /* 0x000fe200000000ff */
[C---:B------:R-:W-:Y:S01]  /*f700*/  FMUL.FTZ R114, R7.reuse, R114 ;  /* 0x0000007207727220 */ /* 0x040fe20000410000 */
[C---:B------:R-:W-:Y:S01]  /*f710*/  LEA.HI R8, R6.reuse, R3, RZ, 0x2 ;  /* 0x0000000306087211 */ /* 0x040fe200078f10ff */
[C---:B------:R-:W-:Y:S01]  /*f720*/  FMUL.FTZ R71, R7.reuse, R71 ;  /* 0x0000004707477220 */ /* 0x040fe20000410000 */
[----:B------:R-:W-:Y:S01]  /*f730*/  LEA.HI R6, R6, R3, RZ, 0x5 ;  /* 0x0000000306067211 */ /* 0x000fe200078f28ff */
[C---:B------:R-:W-:Y:S01]  /*f740*/  FMUL.FTZ R70, R7.reuse, R70 ;  /* 0x0000004607467220 */ /* 0x040fe20000410000 */
[----:B------:R-:W-:Y:S01]  /*f750*/  SHF.R.S32.HI R9, RZ, 0x2, R8 ;  /* 0x00000002ff097819 */ /* 0x000fe20000011408 */
[C---:B------:R-:W-:Y:S01]  /*f760*/  FMUL.FTZ R75, R7.reuse, R75 ;  /* 0x0000004b074b7220 */ /* 0x040fe20000410000 */
[----:B------:R-:W-:Y:S01]  /*f770*/  LOP3.LUT R12, R8, 0xfffffffc, RZ, 0xc0, !PT ;  /* 0xfffffffc080c7812 */ /* 0x000fe200078ec0ff */
[C---:B------:R-:W-:Y:S01]  /*f780*/  FMUL.FTZ R74, R7.reuse, R74 ;  /* 0x0000004a074a7220 */ /* 0x040fe20000410000 */
[----:B------:R-:W-:Y:S01]  /*f790*/  SHF.R.S32.HI R10, RZ, 0x1f, R9 ;  /* 0x0000001fff0a7819 */ /* 0x000fe20000011409 */
[C---:B------:R-:W-:Y:S01]  /*f7a0*/  FMUL.FTZ R79, R7.reuse, R79 ;  /* 0x0000004f074f7220 */ /* 0x040fe20000410000 */
[----:B------:R-:W-:Y:S01]  /*f7b0*/  SHF.R.S32.HI R11, RZ, 0x5, R6 ;  /* 0x00000005ff0b7819 */ /* 0x000fe20000011406 */
[C---:B------:R-:W-:Y:S01]  /*f7c0*/  FMUL.FTZ R78, R7.reuse, R78 ;  /* 0x0000004e074e7220 */ /* 0x040fe20000410000 */
[----:B------:R-:W-:Y:S01]  /*f7d0*/  LEA.HI R10, R10, R9, RZ, 0x3 ;  /* 0x000000090a0a7211 */ /* 0x000fe200078f18ff */
[----:B------:R-:W-:Y:S01]  /*f7e0*/  FMUL.FTZ R83, R7, R83 ;  /* 0x0000005307537220 */ /* 0x000fe20000410000 */
[----:B------:R-:W-:Y:S01]  /*f7f0*/  F2FP.PACK_AB R114, R115, R114 ;  /* 0x000000727372723e */ /* 0x000fe200000000ff */
[C---:B------:R-:W-:Y:S01]  /*f800*/  FMUL.FTZ R82, R7.reuse, R82 ;  /* 0x0000005207527220 */ /* 0x040fe20000410000 */
[----:B------:R-:W-:Y:S01]  /*f810*/  LOP3.LUT R10, R10, 0xfffffff8, RZ, 0xc0, !PT ;  /* 0xfffffff80a0a7812 */ /* 0x000fe200078ec0ff */
[----:B------:R-:W-:Y:S01]  /*f820*/  FMUL.FTZ R87, R7, R87 ;  /* 0x0000005707577220 */ /* 0x000fe20000410000 */
[----:B------:R-:W-:Y:S01]  /*f830*/  F2FP.PACK_AB R70, R71, R70 ;  /* 0x000000464746723e */ /* 0x000fe200000000ff */
[----:B------:R-:W-:Y:S01]  /*f840*/  FMUL.FTZ R86, R7, R86 ;  /* 0x0000005607567220 */ /* 0x000fe20000410000 */
[----:B------:R-:W-:Y:S01]  /*f850*/  IADD3 R10, R9, -R10, RZ ;  /* 0x8000000a090a7210 */ /* 0x000fe20007ffe0ff */
[----:B------:R-:W-:Y:S01]  /*f860*/  FMUL.FTZ R91, R7, R91 ;  /* 0x0000005b075b7220 */ /* 0x000fe20000410000 */
[----:B------:R-:W-:Y:S01]  /*f870*/  F2FP.PACK_AB R74, R75, R74 ;  /* 0x0000004a4b4a723e */ /* 0x000fe200000000ff */
        /* <DEDUP_REMOVED lines=14> */
[C---:B------:R-:W-:Y:S01]  /*f960*/  FMUL.FTZ R103, R7.reuse, R103 ;  /* 0x0000006707677220 */ /* 0x040fe20000410000 */
[----:B------:R-:W-:Y:S01]  /*f970*/  LOP3.LUT R6, R6, 0xffffffe0, RZ, 0xc0, !PT ;  /* 0xffffffe006067812 */ /* 0x000fe200078ec0ff */
[----:B------:R-:W-:Y:S01]  /*f980*/  FMUL.FTZ R102, R7, R102 ;  /* 0x0000006607667220 */ /* 0x000fe20000410000 */
[----:B------:R-:W-:Y:S01]  /*f990*/  F2FP.PACK_AB R110, R111, R110 ;  /* 0x0000006e6f6e723e */ /* 0x000fe200000000ff */
[C---:B------:R-:W-:Y:S01]  /*f9a0*/  FMUL.FTZ R107, R7.reuse, R107 ;  /* 0x0000006b076b7220 */ /* 0x040fe20000410000 */
[----:B------:R-:W-:Y:S01]  /*f9b0*/  IADD3 R6, -R6, R3, RZ ;  /* 0x0000000306067210 */ /* 0x000fe20007ffe1ff */
[----:B------:R-:W-:Y:S01]  /*f9c0*/  FMUL.FTZ R106, R7, R106 ;  /* 0x0000006a076a7220 */ /* 0x000fe20000410000 */
[----:B------:R-:W-:Y:S01]  /*f9d0*/  LEA.HI R7, R10, R10, RZ, 0x1 ;  /* 0x0000000a0a077211 */ /* 0x000fe200078f08ff */
[----:B------:R-:W-:Y:S01]  /*f9e0*/  IMAD.IADD R12, R3, 0x1, -R12 ;  /* 0x00000001030c7824 */ /* 0x000fe200078e0a0c */
[----:B------:R-:W-:Y:S01]  /*f9f0*/  F2FP.PACK_AB R102, R103, R102 ;  /* 0x000000666766723e */ /* 0x000fe200000000ff */
[----:B-1----:R-:W-:Y:S01]  /*fa00*/  @P4 FMUL.FTZ R5, R5, 0.69314718246459960938 ;  /* 0x3f31721805054820 */ /* 0x002fe20000410000 */
[----:B------:R-:W-:Y:S01]  /*fa10*/  SHF.R.S32.HI R13, RZ, 0x1, R7 ;  /* 0x00000001ff0d7819 */ /* 0x000fe20000011407 */
[----:B------:R-:W-:Y:S01]  /*fa20*/  IMAD R12, R11, 0x100, R12 ;  /* 0x000001000b0c7824 */ /* 0x000fe200078e020c */
[----:B------:R-:W-:Y:S01]  /*fa30*/  LOP3.LUT R7, R7, 0x3fffffe, RZ, 0xc0, !PT ;  /* 0x03fffffe07077812 */ /* 0x000fe200078ec0ff */
[----:B------:R-:W-:Y:S01]  /*fa40*/  IMAD.MOV.U32 R3, RZ, RZ, 0x7f800000 ;  /* 0x7f800000ff037424 */ /* 0x000fe200078e00ff */
[----:B------:R-:W-:Y:S01]  /*fa50*/  SHF.L.U32 R14, R13, 0x6, RZ ;  /* 0x000000060d0e7819 */ /* 0x000fe200000006ff */
[----:B------:R-:W-:Y:S01]  /*fa60*/  @P4 FFMA.FTZ R3, R2, c[0x0][0x238], R5 ;  /* 0x00008e0002034a23 */ /* 0x000fe20000010005 */
[----:B------:R-:W-:-:S02]  /*fa70*/  IADD3 R7, R10, -R7, RZ ;  /* 0x800000070a077210 */ /* 0x000fc40007ffe0ff */
[----:B------:R-:W-:Y:S02]  /*fa80*/  LOP3.LUT R14, R14, 0xc0, RZ, 0xc0, !PT ;  /* 0x000000c00e0e7812 */ /* 0x000fe400078ec0ff */
[----:B------:R-:W-:Y:S02]  /*fa90*/  LOP3.LUT R10, R13, 0x1, RZ, 0xc0, !PT ;  /* 0x000000010d0a7812 */ /* 0x000fe400078ec0ff */
[----:B------:R-:W-:Y:S02]  /*faa0*/  LEA R7, R7, R12, 0x4 ;  /* 0x0000000c07077211 */ /* 0x000fe400078e20ff */
[----:B------:R-:W-:Y:S01]  /*fab0*/  LEA.HI R14, R14, R14, RZ, 0x1d ;  /* 0x0000000e0e0e7211 */ /* 0x000fe200078fe8ff */
[----:B------:R-:W1:Y:S01]  /*fac0*/  LDC.U8 R12, c[0x0][0x328] ;  /* 0x0000ca00ff0c7b82 */ /* 0x000e620000000000 */
[----:B------:R-:W-:Y:S02]  /*fad0*/  ISETP.NE.U32.AND P1, PT, R10, 0x1, PT ;  /* 0x000000010a00780c */ /* 0x000fe40003f25070 */
[----:B------:R-:W-:-:S02]  /*fae0*/  LEA R7, R7, R14, 0x1 ;  /* 0x0000000e07077211 */ /* 0x000fc400078e08ff */
[----:B------:R-:W-:Y:S02]  /*faf0*/  LOP3.LUT P0, RZ, R13, 0x2, RZ, 0xc0, !PT ;  /* 0x000000020dff7812 */ /* 0x000fe4000780c0ff */
[----:B------:R-:W-:Y:S01]  /*fb00*/  F2FP.PACK_AB R106, R107, R106 ;  /* 0x0000006a6b6a723e */ /* 0x000fe200000000ff */
[----:B------:R-:W-:Y:S01]  /*fb10*/  IMAD.SHL.U32 R15, R7, 0x2, RZ ;  /* 0x00000002070f7824 */ /* 0x000fe200078e00ff */
[----:B------:R-:W-:-:S04]  /*fb20*/  MOV R7, 0x20 ;  /* 0x0000002000077802 */ /* 0x000fc80000000f00 */
[----:B------:R-:W-:Y:S01]  /*fb30*/  IADD3 R13, R15, -0x10, RZ ;  /* 0xfffffff00f0d7810 */ /* 0x000fe20007ffe0ff */
[----:B------:R-:W-:Y:S01]  /*fb40*/  STS [R15], R112 ;  /* 0x000000700f007388 */ /* 0x000fe20000000800 */
[----:B------:R-:W-:Y:S02]  /*fb50*/  SEL R10, R7, 0xffffffe0, !P0 ;  /* 0xffffffe0070a7807 */ /* 0x000fe40004000000 */
[C---:B------:R-:W-:Y:S01]  /*fb60*/  @P1 IADD3 R13, R15.reuse, 0x10, RZ ;  /* 0x000000100f0d1810 */ /* 0x040fe20007ffe0ff */
[----:B------:R-:W-:Y:S01]  /*fb70*/  STS [R15+0x200], R114 ;  /* 0x000200720f007388 */ /* 0x000fe20000000800 */
[----:B------:R-:W-:Y:S02]  /*fb80*/  IADD3 R33, R15, R10, RZ ;  /* 0x0000000a0f217210 */ /* 0x000fe40007ffe0ff */
[----:B------:R-:W-:Y:S01]  /*fb90*/  ISETP.NE.AND P1, PT, R178, -0x1, PT ;  /* 0xffffffffb200780c */ /* 0x000fe20003f25270 */
[----:B------:R-:W-:Y:S01]  /*fba0*/  IMAD.IADD R37, R10, 0x1, R13 ;  /* 0x000000010a257824 */ /* 0x000fe200078e020d */
[----:B------:R-:W-:Y:S01]  /*fbb0*/  STS [R13], R68 ;  /* 0x000000440d007388 */ /* 0x000fe20000000800 */
[----:B-1----:R-:W-:-:S03]  /*fbc0*/  ISETP.NE.AND P2, PT, R12, RZ, PT ;  /* 0x000000ff0c00720c */ /* 0x002fc60003f45270 */
[----:B------:R-:W-:Y:S01]  /*fbd0*/  STS [R13+0x200], R70 ;  /* 0x000200460d007388 */ /* 0x000fe20000000800 */
[----:B------:R-:W-:-:S03]  /*fbe0*/  ISETP.NE.OR P0, PT, R178, -0x1, !P2 ;  /* 0xffffffffb200780c */ /* 0x000fc60005705670 */
[----:B------:R-:W-:Y:S03]  /*fbf0*/  STS [R33], R72 ;  /* 0x0000004821007388 */ /* 0x000fe60000000800 */
[C---:B------:R-:W-:Y:S01]  /*fc00*/  @P1 IMAD.WIDE.U32 R38, R178.reuse, c[0x0][0x1e8], RZ ;  /* 0x00007a00b2261a25 */ /* 0x040fe200078e00ff */
[----:B------:R-:W-:Y:S04]  /*fc10*/  STS [R33+0x200], R74 ;  /* 0x0002004a21007388 */ /* 0x000fe80000000800 */
[----:B------:R-:W-:Y:S04]  /*fc20*/  STS [R37], R76 ;  /* 0x0000004c25007388 */ /* 0x000fe80000000800 */
[----:B------:R-:W-:Y:S04]  /*fc30*/  STS [R37+0x200], R78 ;  /* 0x0002004e25007388 */ /* 0x000fe80000000800 */
        /* <DEDUP_REMOVED lines=15> */
[----:B------:R1:W-:Y:S04]  /*fd30*/  STS [R37+0x2200], R106 ;  /* 0x0022006a25007388 */ /* 0x0003e80000000800 */
[----:B------:R-:W-:Y:S06]  /*fd40*/  BAR.SYNC.DEFER_BLOCKING 0x0 ;  /* 0x0000000000007b1d */ /* 0x000fec0000010000 */
[----:B------:R-:W2:Y:S04]  /*fd50*/  S2R R7, SR_CTAID.Y ;  /* 0x0000000000077919 */ /* 0x000ea80000002600 */
[----:B------:R-:W3:Y:S01]  /*fd60*/  S2R R10, SR_CTAID.Z ;  /* 0x00000000000a7919 */ /* 0x000ee20000002700 */
[----:B-1----:R-:W-:-:S02]  /*fd70*/  @P1 IMAD R37, R178, c[0x0][0x1ec], R39 ;  /* 0x00007b00b2251a24 */ /* 0x002fc400078e0227 */
[----:B----4-:R-:W-:Y:S01]  /*fd80*/  @P3 FMUL.FTZ R39, R4, 0.69314718246459960938 ;  /* 0x3f31721804273820 */ /* 0x010fe20000410000 */
[----:B------:R1:W4:Y:S04]  /*fd90*/  LDS.128 R28, [R181] ;  /* 0x00000000b51c7984 */ /* 0x0003280000000c00 */
[----:B------:R1:W1:Y:S01]  /*fda0*/  LDS.128 R24, [R181+0x800] ;  /* 0x00080000b5187984 */ /* 0x0002620000000c00 */
[C---:B--2---:R-:W-:Y:S01]  /*fdb0*/  @!P1 IMAD.WIDE.U32 R40, R7.reuse, c[0x0][0x1e0], RZ ;  /* 0x0000780007289a25 */ /* 0x044fe200078e00ff */
[----:B------:R-:W-:Y:S02]  /*fdc0*/  @!P1 SHF.R.S32.HI R36, RZ, 0x1f, R7 ;  /* 0x0000001fff249819 */ /* 0x000fe40000011407 */
[----:B------:R2:W1:Y:S01]  /*fdd0*/  LDS.128 R20, [R181+0x1000] ;  /* 0x00100000b5147984 */ /* 0x0004620000000c00 */
[----:B------:R-:W-:Y:S01]  /*fde0*/  @!P0 IMAD R178, R7, c[0x0][0x214], RZ ;  /* 0x0000850007b28a24 */ /* 0x000fe200078e02ff */
[----:B------:R-:W-:-:S02]  /*fdf0*/  @!P1 MOV R38, R40 ;  /* 0x0000002800269202 */ /* 0x000fc40000000f00 */
[----:B------:R2:W1:Y:S01]  /*fe00*/  LDS.128 R16, [R181+0x1800] ;  /* 0x00180000b5107984 */ /* 0x0004620000000c00 */
[----:B------:R-:W-:Y:S01]  /*fe10*/  SHF.R.S32.HI R40, RZ, 0x1f, R11 ;  /* 0x0000001fff287819 */ /* 0x000fe2000001140b */
[----:B------:R-:W-:Y:S01]  /*fe20*/  @!P1 IMAD R36, R36, c[0x0][0x1e0], RZ ;  /* 0x0000780024249a24 */ /* 0x000fe200078e02ff */
[----:B------:R-:W-:Y:S01]  /*fe30*/  LOP3.LUT P0, RZ, R6, 0x3, RZ, 0xc0, !PT ;  /* 0x0000000306ff7812 */ /* 0x000fe2000780c0ff */
[----:B------:R2:W1:Y:S01]  /*fe40*/  LDS.128 R12, [R181+0x2000] ;  /* 0x00200000b50c7984 */ /* 0x0004620000000c00 */
[----:B------:R-:W-:Y:S01]  /*fe50*/  LEA.HI R40, R40, R11, RZ, 0x2 ;  /* 0x0000000b28287211 */ /* 0x000fe200078f10ff */
[C---:B------:R-:W-:Y:S01]  /*fe60*/  @!P1 IMAD R36, R7.reuse, c[0x0][0x1e4], R36 ;  /* 0x0000790007249a24 */ /* 0x040fe200078e0224 */
[----:B------:R-:W-:Y:S01]  /*fe70*/  MOV R6, 0x7f800000 ;  /* 0x7f80000000067802 */ /* 0x000fe20000000f00 */
[----:B------:R2:W1:Y:S01]  /*fe80*/  LDS.128 R32, [R181+0x2800] ;  /* 0x00280000b5207984 */ /* 0x0004620000000c00 */
[----:B------:R-:W-:Y:S01]  /*fe90*/  LOP3.LUT R40, R40, 0xffffffc, RZ, 0xc0, !PT ;  /* 0x0ffffffc28287812 */ /* 0x000fe200078ec0ff */
[----:B---3--:R-:W-:Y:S01]  /*fea0*/  @!P2 IMAD R7, R7, c[0x0][0x1c0], R10 ;  /* 0x000070000707aa24 */ /* 0x008fe200078e020a */
[----:B------:R-:W-:Y:S01]  /*feb0*/  @!P1 IADD3 R37, R41, R36, RZ ;  /* 0x0000002429259210 */ /* 0x000fe20007ffe0ff */
[----:B------:R-:W-:Y:S01]  /*fec0*/  @P2 IMAD R178, R10, c[0x0][0x234], R178 ;  /* 0x00008d000ab22a24 */ /* 0x000fe200078e02b2 */
[----:B------:R-:W-:Y:S01]  /*fed0*/  IADD3 R40, R11, -R40, RZ ;  /* 0x800000280b287210 */ /* 0x000fe20007ffe0ff */
[----:B------:R-:W-:-:S02]  /*fee0*/  @P3 FFMA.FTZ R6, R0, c[0x0][0x238], R39 ;  /* 0x00008e0000063a23 */ /* 0x000fc40000010027 */
[----:B------:R-:W-:Y:S01]  /*fef0*/  @!P2 IMAD R178, R7, c[0x0][0x214], RZ ;  /* 0x0000850007b2aa24 */ /* 0x000fe200078e02ff */
[----:B------:R-:W-:Y:S01]  /*ff00*/  LEA R40, R40, R179, 0x4 ;  /* 0x000000b328287211 */ /* 0x000fe200078e20ff */
[----:B------:R-:W-:Y:S05]  /*ff10*/  @P0 BRA `(.L_x_719) ;  /* 0x000000d000000947 */ /* 0x000fea0003800000 */
[----:B------:R-:W3:Y:S01]  /*ff20*/  S2R R7, SR_CTAID.X ;  /* 0x0000000000077919 */ /* 0x000ee20000002500 */
[----:B------:R-:W-:Y:S01]  /*ff30*/  IADD3 R2, R40, 0x8, RZ ;  /* 0x0000000828027810 */ /* 0x000fe20007ffe0ff */
[C---:B---3--:R-:W-:Y:S02]  /*ff40*/  IMAD R11, R7.reuse, 0x40, R178 ;  /* 0x00000040070b7824 */ /* 0x048fe400078e02b2 */
[----:B------:R-:W-:-:S03]  /*ff50*/  IMAD R7, R7, -0x40, R182 ;  /* 0xffffffc007077824 */ /* 0x000fc600078e02b6 */
[----:B------:R-:W-:Y:S02]  /*ff60*/  SHF.R.S32.HI R5, RZ, 0x1f, R11 ;  /* 0x0000001fff057819 */ /* 0x000fe4000001140b */
[C---:B------:R-:W-:Y:S02]  /*ff70*/  IADD3 R0, P0, R40.reuse, R11, RZ ;  /* 0x0000000b28007210 */ /* 0x040fe40007f1e0ff */
[-C--:B------:R-:W-:Y:S02]  /*ff80*/  ISETP.GE.AND P2, PT, R40, R7.reuse, PT ;  /* 0x000000072800720c */ /* 0x080fe40003f46270 */
[----:B------:R-:W-:Y:S02]  /*ff90*/  ISETP.GE.AND P1, PT, R2, R7, PT ;  /* 0x000000070200720c */ /* 0x000fe40003f26270 */
[----:B------:R-:W-:Y:S02]  /*ffa0*/  LEA.HI.X.SX32 R5, R40, R5, 0x1, P0 ;  /* 0x0000000528057211 */ /* 0x000fe400000f0eff */
[----:B------:R-:W-:-:S04]  /*ffb0*/  LEA R4, P0, R0, c[0x0][0x200], 0x2 ;  /* 0x0000800000047a11 */ /* 0x000fc800078010ff */
[----:B------:R-:W-:-:S05]  /*ffc0*/  LEA.HI.X R5, R0, c[0x0][0x204], R5, 0x2, P0 ;  /* 0x0000810000057a11 */ /* 0x000fca00000f1405 */
[----:B------:R3:W-:Y:S04]  /*ffd0*/  @!P2 STG.E [R4.64], R3 ;  /* 0x000000030400a986 */ /* 0x0007e8000c101906 */
[----:B------:R3:W-:Y:S02]  /*ffe0*/  @!P1 STG.E [R4.64+0x20], R6 ;  /* 0x0000200604009986 */ /* 0x0007e4000c101906 */
.L_x_719:
[----:B------:R-:W-:Y:S05]  /*fff0*/  BSYNC B0 ;  /* 0x0000000000007941 */ /* 0x000fea0003800000 */
.L_x_718:
[----:B---3--:R-:W3:Y:S01]  /*10000*/  S2R R5, SR_CTAID.X ;  /* 0x0000000000057919 */ /* 0x008ee20000002500 */
[----:B------:R-:W-:Y:S01]  /*10010*/  SHF.R.S32.HI R2, RZ, 0x1f, R10 ;  /* 0x0000001fff027819 */ /* 0x000fe2000001140a */
[----:B------:R-:W-:Y:S04]  /*10020*/  BSSY B0, `(.L_x_720) ;  /* 0x000001c000007945 */ /* 0x000fe80003800000 */
[----:B------:R-:W-:-:S04]  /*10030*/  IMAD R7, R2, c[0x0][0x1f0], RZ ;  /* 0x00007c0002077a24 */ /* 0x000fc800078e02ff */
[----:B------:R-:W-:Y:S01]  /*10040*/  IMAD R7, R10, c[0x0][0x1f4], R7 ;  /* 0x00007d000a077a24 */ /* 0x000fe200078e0207 */
[----:B---3--:R-:W-:-:S04]  /*10050*/  SHF.L.U32 R3, R5, 0x6, RZ ;  /* 0x0000000605037819 */ /* 0x008fc800000006ff */
[----:B------:R-:W-:Y:S01]  /*10060*/  SHF.R.S32.HI R0, RZ, 0x1f, R3 ;  /* 0x0000001fff007819 */ /* 0x000fe20000011403 */
[C---:B------:R-:W-:Y:S01]  /*10070*/  IMAD.WIDE.U32 R40, R3.reuse, c[0x0][0x1e8], R184 ;  /* 0x00007a0003287a25 */ /* 0x040fe200078e00b8 */
[----:B------:R-:W-:-:S03]  /*10080*/  IADD3 R2, -R3, R182, RZ ;  /* 0x000000b603027210 */ /* 0x000fc60007ffe1ff */
[----:B------:R-:W-:Y:S01]  /*10090*/  IMAD R0, R0, c[0x0][0x1e8], RZ ;  /* 0x00007a0000007a24 */ /* 0x000fe200078e02ff */
[----:B------:R-:W-:-:S03]  /*100a0*/  IADD3 R38, P0, R38, R40, RZ ;  /* 0x0000002826267210 */ /* 0x000fc60007f1e0ff */
[----:B------:R-:W-:-:S05]  /*100b0*/  IMAD R0, R3, c[0x0][0x1ec], R0 ;  /* 0x00007b0003007a24 */ /* 0x000fca00078e0200 */
[----:B------:R-:W-:Y:S02]  /*100c0*/  IADD3.X R39, R37, R41, R0, P0, !PT ;  /* 0x0000002925277210 */ /* 0x000fe400007fe400 */
[----:B------:R-:W-:-:S03]  /*100d0*/  ISETP.GE.AND P0, PT, R9, R2, PT ;  /* 0x000000020900720c */ /* 0x000fc60003f06270 */
[----:B------:R-:W-:-:S05]  /*100e0*/  IMAD.WIDE.U32 R38, R10, c[0x0][0x1f0], R38 ;  /* 0x00007c000a267a25 */ /* 0x000fca00078e0026 */
[----:B------:R-:W-:-:S05]  /*100f0*/  IADD3 R3, R7, R39, RZ ;  /* 0x0000002707037210 */ /* 0x000fca0007ffe0ff */
        /* <DEDUP_REMOVED lines=11> */
[----:B----4-:R3:W-:Y:S04]  /*101b0*/  @!P2 STG.E.128 [R10.64], R28 ;  /* 0x0000001c0a00a986 */ /* 0x0107e8000c101d06 */
[----:B-1----:R3:W-:Y:S04]  /*101c0*/  @!P1 STG.E.128 [R10.64+0x40], R20 ;  /* 0x000040140a009986 */ /* 0x0027e8000c101d06 */
[----:B------:R3:W-:Y:S02]  /*101d0*/  @!P0 STG.E.128 [R10.64+0x80], R12 ;  /* 0x0000800c0a008986 */ /* 0x0007e4000c101d06 */
.L_x_721:
[----:B------:R-:W-:Y:S05]  /*101e0*/  BSYNC B0 ;  /* 0x0000000000007941 */ /* 0x000fea0003800000 */
.L_x_720:
[----:B------:R-:W-:Y:S01]  /*101f0*/  IMAD R5, R5, -0x40, R182 ;  /* 0xffffffc005057824 */ /* 0x000fe200078e02b6 */
[----:B------:R-:W-:-:S04]  /*10200*/  LEA.HI.SX32 R8, R8, 0x20, 0x1e ;  /* 0x0000002008087811 */ /* 0x000fc800078ff2ff */
[----:B------:R-:W-:-:S13]  /*10210*/  ISETP.GE.AND P0, PT, R8, R5, PT ;  /* 0x000000050800720c */ /* 0x000fda0003f06270 */
[----:B------:R-:W-:Y:S05]  /*10220*/  @P0 EXIT ;  /* 0x000000000000094d */ /* 0x000fea0003800000 */
[----:B------:R-:W-:Y:S01]  /*10230*/  IADD3 R9, P0, R9, 0x20, RZ ;  /* 0x0000002009097810 */ /* 0x000fe20007f1e0ff */
[----:B------:R-:W-:Y:S01]  /*10240*/  IMAD.MOV.U32 R2, RZ, RZ, R38 ;  /* 0x000000ffff027224 */ /* 0x000fe200078e0026 */
[----:B------:R-:W-:-:S03]  /*10250*/  ISETP.GE.AND P1, PT, R184, c[0x0][0x220], PT ;  /* 0x00008800b8007a0c */ /* 0x000fc60003f26270 */
        /* <DEDUP_REMOVED lines=8> */
[----:B-1----:R1:W-:Y:S01]  /*102e0*/  @!P0 STG.E.128 [R4.64+0x40], R16 ;  /* 0x0000401004008986 */ /* 0x0023e2000c101d06 */
[----:B------:R-:W-:-:S03]  /*102f0*/  ISETP.GE.AND P0, PT, R174, c[0x0][0x220], PT ;  /* 0x00008800ae007a0c */ /* 0x000fc60003f06270 */
[----:B------:R1:W-:Y:S10]  /*10300*/  @!P1 STG.E.128 [R4.64], R24 ;  /* 0x0000001804009986 */ /* 0x0003f4000c101d06 */
[----:B------:R-:W-:Y:S05]  /*10310*/  @P0 EXIT ;  /* 0x000000000000094d */ /* 0x000fea0003800000 */
[----:B------:R-:W-:Y:S01]  /*10320*/  STG.E.128 [R4.64+0x80], R32 ;  /* 0x0000802004007986 */ /* 0x000fe2000c101d06 */
[----:B------:R-:W-:Y:S05]  /*10330*/  EXIT ;  /* 0x000000000000794d */ /* 0x000fea0003800000 */
.L_x_722:
        /* <DEDUP_REMOVED lines=12> */
.L_x_6106:


//--------------------- .text._ZN5flash24flash_fwd_splitkv_kernelI23Flash_fwd_kernel_traitsILi96ELi64ELi128ELi4ELb0ELb0EN7cutlass6half_tE19Flash_kernel_traitsILi96ELi64ELi128ELi4ES3_EELb1ELb0ELb0ELb0ELb0ELb1ELb0ELb0EEEvNS_16Flash_fwd_paramsE --------------------------
	.section	.text._ZN5flash24flash_fwd_splitkv_kernelI23Flash_fwd_kernel_traitsILi96ELi64ELi128ELi4ELb0ELb0EN7cutlass6half_tE19Flash_kernel_traitsILi96ELi64ELi128ELi4ES3_EELb1ELb0ELb0ELb0ELb0ELb1ELb0ELb0EEEvNS_16Flash_fwd_paramsE,"ax",@progbits
	.sectioninfo	@"SHI_REGISTERS=255"
	.align	128
        .global         _ZN5flash24flash_fwd_splitkv_kernelI23Flash_fwd_kernel_traitsILi96ELi64ELi128ELi4ELb0ELb0EN7cutlass6half_tE19Flash_kernel_traitsILi96ELi64ELi128ELi4ES3_EELb1ELb0ELb0ELb0ELb0ELb1ELb0ELb0EEEvNS_16Flash_fwd_paramsE
        .type           _ZN5flash24flash_fwd_splitkv_kernelI23Flash_fwd_kernel_traitsILi96ELi64ELi128ELi4ELb0ELb0EN7cutlass6half_tE19Flash_kernel_traitsILi96ELi64ELi128ELi4ES3_EELb1ELb0ELb0ELb0ELb0ELb1ELb0ELb0EEEvNS_16Flash_fwd_paramsE,@function
        .size           _ZN5flash24flash_fwd_splitkv_kernelI23Flash_fwd_kernel_traitsILi96ELi64ELi128ELi4ELb0ELb0EN7cutlass6half_tE19Flash_kernel_traitsILi96ELi64ELi128ELi4ES3_EELb1ELb0ELb0ELb0ELb0ELb1ELb0ELb0EEEvNS_16Flash_fwd_paramsE,(.L_x_6107 - _ZN5flash24flash_fwd_splitkv_kernelI23Flash_fwd_kernel_traitsILi96ELi64ELi128ELi4ELb0ELb0EN7cutlass6half_tE19Flash_kernel_traitsILi96ELi64ELi128ELi4ES3_EELb1ELb0ELb0ELb0ELb0ELb1ELb0ELb0EEEvNS_16Flash_fwd_paramsE)
        .other          _ZN5flash24flash_fwd_splitkv_kernelI23Flash_fwd_kernel_traitsILi96ELi64ELi128ELi4ELb0ELb0EN7cutlass6half_tE19Flash_kernel_traitsILi96ELi64ELi128ELi4ES3_EELb1ELb0ELb0ELb0ELb0ELb1ELb0ELb0EEEvNS_16Flash_fwd_paramsE,@"STO_CUDA_ENTRY STV_DEFAULT"
_ZN5flash24flash_fwd_splitkv_kernelI23Flash_fwd_kernel_traitsILi96ELi64ELi128ELi4ELb0ELb0EN7cutlass6half_tE19Flash_kernel_traitsILi96ELi64ELi128ELi4ES3_EELb1ELb0ELb0ELb0ELb0ELb1ELb0ELb0EEEvNS_16Flash_fwd_paramsE:
.text._ZN5flash24flash_fwd_splitkv_kernelI23Flash_fwd_kernel_traitsILi96ELi64ELi128ELi4ELb0ELb0EN7cutlass6half_tE19Flash_kernel_traitsILi96ELi64ELi128ELi4ES3_EELb1ELb0ELb0ELb0ELb0ELb1ELb0ELb0EEEvNS_16Flash_fwd_paramsE:
        /* <DEDUP_REMOVED lines=33> */
.L_x_723:
[----:B-1-34-:R-:W-:Y:S02]  /*0210*/  MOV R0, c[0x0][0x218] ;  /* 0x0000860000007a02 */ /* 0x01afe40000000f00 */
.L_x_724:
        /* <DEDUP_REMOVED lines=80> */
.L_x_727:
[----:B------:R-:W-:Y:S05]  /*0720*/  BSYNC B0 ;  /* 0x0000000000007941 */ /* 0x000fea0003800000 */
.L_x_726:
        /* <DEDUP_REMOVED lines=19> */
.L_x_729:
[----:B------:R-:W-:Y:S05]  /*0860*/  BSYNC B0 ;  /* 0x0000000000007941 */ /* 0x000fea0003800000 */
.L_x_728:
        /* <DEDUP_REMOVED lines=13> */
.L_x_725:
        /* <DEDUP_REMOVED lines=92> */
.L_x_730:
        /* <DEDUP_REMOVED lines=15> */
.L_x_732:
        /* <DEDUP_REMOVED lines=49> */
.L_x_731:
        /* <DEDUP_REMOVED lines=110> */
.L_x_734:
[----:B------:R-:W-:Y:S05]  /*19e0*/  BSYNC B0 ;  /* 0x0000000000007941 */ /* 0x000fea0003800000 */
.L_x_733:
        /* <DEDUP_REMOVED lines=36> */
.L_x_736:
[----:B------:R-:W-:Y:S05]  /*1c30*/  BSYNC B0 ;  /* 0x0000000000007941 */ /* 0x000fea0003800000 */
.L_x_735:
        /* <DEDUP_REMOVED lines=33> */
.L_x_738:
[----:B------:R-:W-:Y:S05]  /*1e50*/  BSYNC B0 ;  /* 0x0000000000007941 */ /* 0x000fea0003800000 */
.L_x_737:
        /* <DEDUP_REMOVED lines=34> */
.L_x_740:
[----:B------:R-:W-:Y:S05]  /*2080*/  BSYNC B0 ;  /* 0x0000000000007941 */ /* 0x000fea0003800000 */
.L_x_739:
        /* <DEDUP_REMOVED lines=32> */
.L_x_742:
[----:B------:R-:W-:Y:S05]  /*2290*/  BSYNC B0 ;  /* 0x0000000000007941 */ /* 0x000fea0003800000 */
.L_x_741:
        /* <DEDUP_REMOVED lines=34> */
.L_x_744:
[----:B------:R-:W-:Y:S05]  /*24c0*/  BSYNC B0 ;  /* 0x0000000000007941 */ /* 0x000fea0003800000 */
.L_x_743:
        /* <DEDUP_REMOVED lines=84> */
.L_x_746:
[----:B------:R-:W-:Y:S05]  /*2a10*/  BSYNC B0 ;  /* 0x0000000000007941 */ /* 0x000fea0003800000 */
.L_x_745:
        /* <DEDUP_REMOVED lines=34> */
.L_x_748:
[----:B------:R-:W-:Y:S05]  /*2c40*/  BSYNC B0 ;  /* 0x0000000000007941 */ /* 0x000fea0003800000 */
.L_x_747:
        /* <DEDUP_REMOVED lines=34> */
.L_x_750:
[----:B------:R-:W-:Y:S05]  /*2e70*/  BSYNC B0 ;  /* 0x0000000000007941 */ /* 0x000fea0003800000 */
.L_x_749:
        /* <DEDUP_REMOVED lines=40> */
.L_x_752:
[----:B------:R-:W-:Y:S05]  /*3100*/  BSYNC B0 ;  /* 0x0000000000007941 */ /* 0x000fea0003800000 */
.L_x_751:
[----:B------:R-:W-:Y:S01]  /*3110*/  SHF.L.U32 R166, R166, 0x1, RZ ;  /* 0x00000001a6a67819 */ /* 0x000fe200000006ff */
[----:B------:R-:W-:Y:S01]  /*3120*/  LDSM.16.M88.4 R108, [R167] ;  /* 0x00000000a76c783b */ /* 0x000fe20000000200 */
[----:B------:R-:W-:Y:S02]  /*3130*/  LEA R165, R3, R167, 0x1 ;  /* 0x000000a703a57211 */ /* 0x000fe400078e08ff */
[----:B------:R-:W-:Y:S01]  /*3140*/  LEA R118, R5, R166, 0x1 ;  /* 0x000000a605767211 */ /* 0x000fe200078e08ff */
[----:B------:R-:W5:Y:S01]  /*3150*/  LDSM.16.M88.4 R16, [R166+0x3000] ;  /* 0x00300000a610783b */ /* 0x000f620000000200 */
[----:B------:R-:W-:Y:S02]  /*3160*/  ISETP.GE.AND P5, PT, R117, 0x2, PT ;  /* 0x000000027500780c */ /* 0x000fe40003fa6270 */
[C---:B------:R-:W-:Y:S01]  /*3170*/  IADD3 R136, R2.reuse, 0x8, RZ ;  /* 0x0000000802887810 */ /* 0x040fe20007ffe0ff */
[----:B------:R-:W1:Y:S01]  /*3180*/  LDSM.16.M88.4 R76, [R166+0x3800] ;  /* 0x00380000a64c783b */ /* 0x000e620000000200 */
[----:B------:R-:W-:-:S02]  /*3190*/  IMNMX R137, R2, R127, PT ;  /* 0x0000007f02897217 */ /* 0x000fc40003800200 */
[----:B------:R-:W-:Y:S01]  /*31a0*/  IMNMX R136, R136, R127, PT ;  /* 0x0000007f88887217 */ /* 0x000fe20003800200 */
[----:B------:R-:W2:Y:S04]  /*31b0*/  LDSM.16.M88.4 R68, [R166+0x3c00] ;  /* 0x003c0000a644783b */ /* 0x000ea80000000200 */
[----:B------:R-:W-:Y:S04]  /*31c0*/  LDSM.16.M88.4 R112, [R165] ;  /* 0x00000000a570783b */ /* 0x000fe80000000200 */
[----:B------:R-:W3:Y:S04]  /*31d0*/  LDSM.16.M88.4 R96, [R118+0x3000] ;  /* 0x003000007660783b */ /* 0x000ee80000000200 */
[----:B------:R-:W4:Y:S04]  /*31e0*/  LDSM.16.M88.4 R60, [R166+0x4000] ;  /* 0x00400000a63c783b */ /* 0x000f280000000200 */
[----:B------:R-:W2:Y:S04]  /*31f0*/  LDSM.16.M88.4 R52, [R166+0x4400] ;  /* 0x00440000a634783b */ /* 0x000ea80000000200 */
[----:B------:R-:W3:Y:S04]  /*3200*/  LDSM.16.M88.4 R36, [R118+0x3800] ;  /* 0x003800007624783b */ /* 0x000ee80000000200 */
[----:B-1----:R-:W1:Y:S04]  /*3210*/  LDSM.16.M88.4 R32, [R118+0x3c00] ;  /* 0x003c00007620783b */ /* 0x002e680000000200 */
[----:B------:R-:W1:Y:S01]  /*3220*/  LDSM.16.M88.4 R84, [R166+0x3400] ;  /* 0x00340000a654783b */ /* 0x000e620000000200 */
[C---:B-----5:R-:W-:Y:S03]  /*3230*/  HMMA.16816.F32 R20, R108.reuse, R16, RZ ;  /* 0x000000106c14723c */ /* 0x060fe600000018ff */
[----:B------:R-:W5:Y:S04]  /*3240*/  LDSM.16.M88.4 R44, [R166+0x4800] ;  /* 0x00480000a62c783b */ /* 0x000f680000000200 */
[----:B------:R-:W1:Y:S01]  /*3250*/  LDSM.16.M88.4 R100, [R166+0x4c00] ;  /* 0x004c0000a664783b */ /* 0x000e620000000200 */
[C---:B------:R-:W-:Y:S03]  /*3260*/  HMMA.16816.F32 R16, R108.reuse, R18, RZ ;  /* 0x000000126c10723c */ /* 0x040fe600000018ff */
[----:B------:R-:W-:Y:S04]  /*3270*/  LDSM.16.M88.4 R104, [R167+0x1000] ;  /* 0x00100000a768783b */ /* 0x000fe80000000200 */
[----:B----4-:R-:W4:Y:S01]  /*3280*/  LDSM.16.M88.4 R8, [R166+0x5000] ;  /* 0x00500000a608783b */ /* 0x010f220000000200 */
[C---:B------:R-:W-:Y:S03]  /*3290*/  HMMA.16816.F32 R80, R108.reuse, R76, RZ ;  /* 0x0000004c6c50723c */ /* 0x040fe600000018ff */
[----:B--2---:R-:W2:Y:S04]  /*32a0*/  LDSM.16.M88.4 R28, [R118+0x4000] ;  /* 0x00400000761c783b */ /* 0x004ea80000000200 */
[----:B------:R-:W1:Y:S01]  /*32b0*/  LDSM.16.M88.4 R24, [R118+0x4400] ;  /* 0x004400007618783b */ /* 0x000e620000000200 */
[C---:B------:R-:W-:Y:S03]  /*32c0*/  HMMA.16816.F32 R72, R108.reuse, R68, RZ ;  /* 0x000000446c48723c */ /* 0x040fe600000018ff */
[----:B------:R-:W1:Y:S04]  /*32d0*/  LDSM.16.M88.4 R92, [R118+0x3400] ;  /* 0x00340000765c783b */ /* 0x000e680000000200 */
[----:B------:R-:W-:Y:S01]  /*32e0*/  LDSM.16.M88.4 R12, [R118+0x4800] ;  /* 0x00480000760c783b */ /* 0x000fe20000000200 */
[C---:B------:R-:W-:Y:S03]  /*32f0*/  HMMA.16816.F32 R76, R108.reuse, R78, RZ ;  /* 0x0000004e6c4c723c */ /* 0x040fe600000018ff */
[----:B------:R-:W-:Y:S04]  /*3300*/  LDSM.16.M88.4 R120, [R118+0x4c00] ;  /* 0x004c00007678783b */ /* 0x000fe80000000200 */
[----:B------:R-:W0:Y:S01]  /*3310*/  LDGDEPBAR ;  /* 0x00000000000079af */ /* 0x000e220000000000 */
[----:B------:R-:W-:Y:S08]  /*3320*/  HMMA.16816.F32 R68, R108, R70, RZ ;  /* 0x000000466c44723c */ /* 0x000ff000000018ff */
[C---:B---3--:R-:W-:Y:S08]  /*3330*/  HMMA.16816.F32 R20, R112.reuse, R96, R20 ;  /* 0x000000607014723c */ /* 0x048ff00000001814 */
[----:B------:R-:W-:Y:S01]  /*3340*/  HMMA.16816.F32 R16, R112, R98, R16 ;  /* 0x000000627010723c */ /* 0x000fe20000001810 */
[----:B------:R-:W-:Y:S07]  /*3350*/  LDSM.16.M88.4 R96, [R166+0x5800] ;  /* 0x00580000a660783b */ /* 0x000fee0000000200 */
[C---:B------:R-:W-:Y:S08]  /*3360*/  HMMA.16816.F32 R64, R108.reuse, R60, RZ ;  /* 0x0000003c6c40723c */ /* 0x040ff000000018ff */
[C---:B------:R-:W-:Y:S08]  /*3370*/  HMMA.16816.F32 R56, R108.reuse, R52, RZ ;  /* 0x000000346c38723c */ /* 0x040ff000000018ff */
[C---:B------:R-:W-:Y:S08]  /*3380*/  HMMA.16816.F32 R60, R108.reuse, R62, RZ ;  /* 0x0000003e6c3c723c */ /* 0x040ff000000018ff */
[----:B------:R-:W-:Y:S08]  /*3390*/  HMMA.16816.F32 R52, R108, R54, RZ ;  /* 0x000000366c34723c */ /* 0x000ff000000018ff */
[C---:B------:R-:W-:Y:S08]  /*33a0*/  HMMA.16816.F32 R80, R112.reuse, R36, R80 ;  /* 0x000000247050723c */ /* 0x040ff00000001850 */
[C---:B------:R-:W-:Y:S01]  /*33b0*/  HMMA.16816.F32 R76, R112.reuse, R38, R76 ;  /* 0x00000026704c723c */ /* 0x040fe2000000184c */
[----:B------:R-:W-:Y:S07]  /*33c0*/  LDSM.16.M88.4 R36, [R165+0x1000] ;  /* 0x00100000a524783b */ /* 0x000fee0000000200 */
[C---:B-1----:R-:W-:Y:S08]  /*33d0*/  HMMA.16816.F32 R72, R112.reuse, R32, R72 ;  /* 0x000000207048723c */ /* 0x042ff00000001848 */
[----:B------:R-:W-:Y:S01]  /*33e0*/  HMMA.16816.F32 R68, R112, R34, R68 ;  /* 0x000000227044723c */ /* 0x000fe20000001844 */
[----:B------:R-:W1:Y:S07]  /*33f0*/  LDSM.16.M88.4 R32, [R118+0x5000] ;  /* 0x005000007620783b */ /* 0x000e6e0000000200 */
[C---:B------:R-:W-:Y:S08]  /*3400*/  HMMA.16816.F32 R88, R108.reuse, R84, RZ ;  /* 0x000000546c58723c */ /* 0x040ff000000018ff */
[C---:B-----5:R-:W-:Y:S08]  /*3410*/  HMMA.16816.F32 R48, R108.reuse, R44, RZ ;  /* 0x0000002c6c30723c */ /* 0x060ff000000018ff */
[C---:B------:R-:W-:Y:S08]  /*3420*/  HMMA.16816.F32 R84, R108.reuse, R86, RZ ;  /* 0x000000566c54723c */ /* 0x040ff000000018ff */
[C---:B------:R-:W-:Y:S08]  /*3430*/  HMMA.16816.F32 R44, R108.reuse, R46, RZ ;  /* 0x0000002e6c2c723c */ /* 0x040ff000000018ff */
[C---:B------:R-:W-:Y:S08]  /*3440*/  HMMA.16816.F32 R40, R108.reuse, R100, RZ ;  /* 0x000000646c28723c */ /* 0x040ff000000018ff */
[----:B------:R-:W-:Y:S01]  /*3450*/  HMMA.16816.F32 R108, R108, R102, RZ ;  /* 0x000000666c6c723c */ /* 0x000fe200000018ff */
[----:B------:R-:W3:Y:S07]  /*3460*/  LDSM.16.M88.4 R100, [R166+0x5400] ;  /* 0x00540000a664783b */ /* 0x000eee0000000200 */
[C---:B----4-:R-:W-:Y:S08]  /*3470*/  HMMA.16816.F32 R20, R104.reuse, R8, R20 ;  /* 0x000000086814723c */ /* 0x050ff00000001814 */
[----:B------:R-:W-:Y:S01]  /*3480*/  HMMA.16816.F32 R16, R104, R10, R16 ;  /* 0x0000000a6810723c */ /* 0x000fe20000001810 */
[----:B------:R-:W-:Y:S07]  /*3490*/  LDSM.16.M88.4 R8, [R118+0x7000] ;  /* 0x007000007608783b */ /* 0x000fee0000000200 */
[C---:B--2---:R-:W-:Y:S08]  /*34a0*/  HMMA.16816.F32 R64, R112.reuse, R28, R64 ;  /* 0x0000001c7040723c */ /* 0x044ff00000001840 */
[C---:B------:R-:W-:Y:S01]  /*34b0*/  HMMA.16816.F32 R60, R112.reuse, R30, R60 ;  /* 0x0000001e703c723c */ /* 0x040fe2000000183c */
[----:B------:R-:W-:Y:S07]  /*34c0*/  LDSM.16.M88.4 R28, [R167+0x2000] ;  /* 0x00200000a71c783b */ /* 0x000fee0000000200 */
[C---:B------:R-:W-:Y:S08]  /*34d0*/  HMMA.16816.F32 R56, R112.reuse, R24, R56 ;  /* 0x000000187038723c */ /* 0x040ff00000001838 */
[C---:B------:R-:W-:Y:S01]  /*34e0*/  HMMA.16816.F32 R52, R112.reuse, R26, R52 ;  /* 0x0000001a7034723c */ /* 0x040fe20000001834 */
[----:B------:R-:W2:Y:S07]  /*34f0*/  LDSM.16.M88.4 R24, [R166+0x7000] ;  /* 0x00700000a618783b */ /* 0x000eae0000000200 */
[C---:B------:R-:W-:Y:S08]  /*3500*/  HMMA.16816.F32 R88, R112.reuse, R92, R88 ;  /* 0x0000005c7058723c */ /* 0x040ff00000001858 */
[----:B------:R-:W-:Y:S01]  /*3510*/  HMMA.16816.F32 R84, R112, R94, R84 ;  /* 0x0000005e7054723c */ /* 0x000fe20000001854 */
[----:B------:R-:W-:Y:S07]  /*3520*/  LDSM.16.M88.4 R92, [R166+0x5c00] ;  /* 0x005c0000a65c783b */ /* 0x000fee0000000200 */
[C---:B-1----:R-:W-:Y:S08]  /*3530*/  HMMA.16816.F32 R20, R36.reuse, R32, R20 ;  /* 0x000000202414723c */ /* 0x042ff00000001814 */
[----:B------:R-:W-:Y:S01]  /*3540*/  HMMA.16816.F32 R16, R36, R34, R16 ;  /* 0x000000222410723c */ /* 0x000fe20000001810 */
[----:B------:R-:W1:Y:S07]  /*3550*/  LDSM.16.M88.4 R32, [R118+0x5400] ;  /* 0x005400007620783b */ /* 0x000e6e0000000200 */
[C---:B------:R-:W-:Y:S08]  /*3560*/  HMMA.16816.F32 R48, R112.reuse, R12, R48 ;  /* 0x0000000c7030723c */ /* 0x040ff00000001830 */
[----:B------:R-:W-:Y:S01]  /*3570*/  HMMA.16816.F32 R44, R112, R14, R44 ;  /* 0x0000000e702c723c */ /* 0x000fe2000000182c */
[----:B------:R-:W4:Y:S07]  /*3580*/  LDSM.16.M88.4 R12, [R165+0x2000] ;  /* 0x00200000a50c783b */ /* 0x000f2e0000000200 */
[----:B---3--:R-:W-:Y:S08]  /*3590*/  HMMA.16816.F32 R88, R104, R100, R88 ;  /* 0x000000646858723c */ /* 0x008ff00000001858 */
[----:B--2---:R-:W-:Y:S08]  /*35a0*/  HMMA.16816.F32 R20, R28, R24, R20 ;  /* 0x000000181c14723c */ /* 0x004ff00000001814 */
[----:B------:R-:W-:Y:S01]  /*35b0*/  HMMA.16816.F32 R84, R104, R102, R84 ;  /* 0x000000666854723c */ /* 0x000fe20000001854 */
[----:B------:R-:W-:Y:S07]  /*35c0*/  LDSM.16.M88.4 R100, [R166+0x6000] ;  /* 0x00600000a664783b */ /* 0x000fee0000000200 */
[----:B------:R-:W-:Y:S01]  /*35d0*/  HMMA.16816.F32 R16, R28, R26, R16 ;  /* 0x0000001a1c10723c */ /* 0x000fe20000001810 */
[----:B------:R-:W2:Y:S07]  /*35e0*/  LDSM.16.M88.4 R24, [R166+0x7400] ;  /* 0x00740000a618783b */ /* 0x000eae0000000200 */
[C---:B------:R-:W-:Y:S08]  /*35f0*/  HMMA.16816.F32 R80, R104.reuse, R96, R80 ;  /* 0x000000606850723c */ /* 0x040ff00000001850 */
[----:B------:R-:W-:Y:S01]  /*3600*/  HMMA.16816.F32 R76, R104, R98, R76 ;  /* 0x00000062684c723c */ /* 0x000fe2000000184c */
[----:B------:R-:W3:Y:S07]  /*3610*/  LDSM.16.M88.4 R96, [R118+0x5800] ;  /* 0x005800007660783b */ /* 0x000eee0000000200 */
[C---:B-1----:R-:W-:Y:S08]  /*3620*/  HMMA.16816.F32 R88, R36.reuse, R32, R88 ;  /* 0x000000202458723c */ /* 0x042ff00000001858 */
[----:B------:R-:W-:Y:S01]  /*3630*/  HMMA.16816.F32 R84, R36, R34, R84 ;  /* 0x000000222454723c */ /* 0x000fe20000001854 */
[----:B------:R-:W1:Y:S07]  /*3640*/  LDSM.16.M88.4 R32, [R118+0x7400] ;  /* 0x007400007620783b */ /* 0x000e6e0000000200 */
[C---:B----4-:R-:W-:Y:S08]  /*3650*/  HMMA.16816.F32 R16, R12.reuse, R10, R16 ;  /* 0x0000000a0c10723c */ /* 0x050ff00000001810 */
[----:B------:R-:W-:Y:S01]  /*3660*/  HMMA.16816.F32 R20, R12, R8, R20 ;  /* 0x000000080c14723c */ /* 0x000fe20000001814 */
[----:B------:R-:W4:Y:S07]  /*3670*/  LDSM.16.M88.4 R8, [R166+0x7800] ;  /* 0x00780000a608783b */ /* 0x000f2e0000000200 */
[----:B--2---:R-:W-:Y:S08]  /*3680*/  HMMA.16816.F32 R88, R28, R24, R88 ;  /* 0x000000181c58723c */ /* 0x004ff00000001858 */
[----:B---3--:R-:W-:Y:S01]  /*3690*/  HMMA.16816.F32 R80, R36, R96, R80 ;  /* 0x000000602450723c */ /* 0x008fe20000001850 */
[----:B------:R-:W-:-:S06]  /*36a0*/  FMUL.FTZ R16, R16, c[0x0][0x2ec] ;  /* 0x0000bb0010107a20 */ /* 0x000fcc0000410000 */
[----:B------:R-:W-:Y:S01]  /*36b0*/  FMUL.FTZ R96, R17, c[0x0][0x2ec] ;  /* 0x0000bb0011607a20 */ /* 0x000fe20000410000 */
[----:B------:R-:W-:Y:S01]  /*36c0*/  HMMA.16816.F32 R76, R36, R98, R76 ;  /* 0x00000062244c723c */ /* 0x000fe2000000184c */
[----:B------:R-:W-:Y:S02]  /*36d0*/  FMUL.FTZ R97, R18, c[0x0][0x2ec] ;  /* 0x0000bb0012617a20 */ /* 0x000fe40000410000 */
[----:B------:R-:W-:Y:S02]  /*36e0*/  FMUL.FTZ R21, R21, c[0x0][0x2ec] ;  /* 0x0000bb0015157a20 */ /* 0x000fe40000410000 */
[----:B------:R-:W-:Y:S01]  /*36f0*/  FMUL.FTZ R5, R20, c[0x0][0x2ec] ;  /* 0x0000bb0014057a20 */ /* 0x000fe20000410000 */
[----:B------:R-:W2:Y:S01]  /*3700*/  MUFU.TANH R96, R96 ;  /* 0x0000006000607308 */ /* 0x000ea20000002400 */
[----:B------:R-:W-:Y:S01]  /*3710*/  FMUL.FTZ R98, R19, c[0x0][0x2ec] ;  /* 0x0000bb0013627a20 */ /* 0x000fe20000410000 */
[----:B------:R-:W-:Y:S06]  /*3720*/  HMMA.16816.F32 R68, R104, R94, R68 ;  /* 0x0000005e6844723c */ /* 0x000fec0000001844 */
[----:B------:R3:W1:Y:S01]  /*3730*/  MUFU.TANH R95, R16 ;  /* 0x00000010005f7308 */ /* 0x0006620000002400 */
[----:B------:R-:W-:Y:S01]  /*3740*/  FMUL.FTZ R94, R23, c[0x0][0x2ec] ;  /* 0x0000bb00175e7a20 */ /* 0x000fe20000410000 */
[----:B------:R-:W-:Y:S01]  /*3750*/  HMMA.16816.F32 R84, R28, R26, R84 ;  /* 0x0000001a1c54723c */ /* 0x000fe20000001854 */
[----:B------:R-:W5:Y:S05]  /*3760*/  LDSM.16.M88.4 R24, [R118+0x7800] ;  /* 0x007800007618783b */ /* 0x000f6a0000000200 */
[----:B------:R-:W2:Y:S02]  /*3770*/  MUFU.TANH R5, R5 ;  /* 0x0000000500057308 */ /* 0x000ea40000002400 */
[----:B------:R-:W-:Y:S01]  /*3780*/  HMMA.16816.F32 R72, R104, R92, R72 ;  /* 0x0000005c6848723c */ /* 0x000fe20000001848 */
[----:B---3--:R-:W3:Y:S05]  /*3790*/  LDSM.16.M88.4 R16, [R166+0x6400] ;  /* 0x00640000a610783b */ /* 0x008eea0000000200 */
[----:B------:R2:W2:Y:S01]  /*37a0*/  MUFU.TANH R92, R21 ;  /* 0x00000015005c7308 */ /* 0x0004a20000002400 */
[----:B------:R-:W-:Y:S01]  /*37b0*/  FMUL.FTZ R93, R22, c[0x0][0x2ec] ;  /* 0x0000bb00165d7a20 */ /* 0x000fe20000410000 */
[----:B-1----:R-:W-:Y:S06]  /*37c0*/  HMMA.16816.F32 R88, R12, R32, R88 ;  /* 0x000000200c58723c */ /* 0x002fec0000001858 */
[----:B------:R-:W1:Y:S02]  /*37d0*/  MUFU.TANH R93, R93 ;  /* 0x0000005d005d7308 */ /* 0x000e640000002400 */
[C---:B----4-:R-:W-:Y:S01]  /*37e0*/  HMMA.16816.F32 R80, R28.reuse, R8, R80 ;  /* 0x000000081c50723c */ /* 0x050fe20000001850 */
[----:B--2---:R-:W2:Y:S05]  /*37f0*/  LDSM.16.M88.4 R20, [R118+0x5c00] ;  /* 0x005c00007614783b */ /* 0x004eaa0000000200 */
[----:B------:R-:W4:Y:S02]  /*3800*/  MUFU.TANH R94, R94 ;  /* 0x0000005e005e7308 */ /* 0x000f240000002400 */
[----:B------:R-:W-:Y:S01]  /*3810*/  HMMA.16816.F32 R76, R28, R10, R76 ;  /* 0x0000000a1c4c723c */ /* 0x000fe2000000184c */
[----:B------:R-:W1:Y:S05]  /*3820*/  LDSM.16.M88.4 R8, [R118+0x6000] ;  /* 0x006000007608783b */ /* 0x000e6a0000000200 */
[----:B------:R-:W1:Y:S02]  /*3830*/  MUFU.TANH R97, R97 ;  /* 0x0000006100617308 */ /* 0x000e640000002400 */
[----:B------:R-:W-:Y:S01]  /*3840*/  HMMA.16816.F32 R64, R104, R100, R64 ;  /* 0x000000646840723c */ /* 0x000fe20000001840 */
[----:B------:R-:W-:-:S02]  /*3850*/  FMUL.FTZ R88, R88, c[0x0][0x2ec] ;  /* 0x0000bb0058587a20 */ /* 0x000fc40000410000 */
[----:B------:R-:W-:Y:S02]  /*3860*/  FMUL.FTZ R89, R89, c[0x0][0x2ec] ;  /* 0x0000bb0059597a20 */ /* 0x000fe40000410000 */
[----:B------:R-:W-:Y:S01]  /*3870*/  FMUL.FTZ R90, R90, c[0x0][0x2ec] ;  /* 0x0000bb005a5a7a20 */ /* 0x000fe20000410000 */
[----:B------:R-:W1:Y:S02]  /*3880*/  MUFU.TANH R99, R88 ;  /* 0x0000005800637308 */ /* 0x000e640000002400 */
[----:B------:R-:W-:Y:S06]  /*3890*/  HMMA.16816.F32 R60, R104, R102, R60 ;  /* 0x00000066683c723c */ /* 0x000fec000000183c */
[----:B------:R-:W1:Y:S02]  /*38a0*/  MUFU.TANH R100, R89 ;  /* 0x0000005900647308 */ /* 0x000e640000002400 */
[----:B------:R-:W-:Y:S01]  /*38b0*/  HMMA.16816.F32 R84, R12, R34, R84 ;  /* 0x000000220c54723c */ /* 0x000fe20000001854 */
[----:B------:R-:W1:Y:S01]  /*38c0*/  LDSM.16.M88.4 R32, [R166+0x7c00] ;  /* 0x007c0000a620783b */ /* 0x000e620000000200 */
[----:B------:R-:W-:-:S04]  /*38d0*/  FMUL.FTZ R102, R91, c[0x0][0x2ec] ;  /* 0x0000bb005b667a20 */ /* 0x000fc80000410000 */
[----:B------:R3:W1:Y:S02]  /*38e0*/  MUFU.TANH R101, R90 ;  /* 0x0000005a00657308 */ /* 0x0006640000002400 */
[C---:B-----5:R-:W-:Y:S06]  /*38f0*/  HMMA.16816.F32 R80, R12.reuse, R24, R80 ;  /* 0x000000180c50723c */ /* 0x060fec0000001850 */
[----:B------:R-:W1:Y:S02]  /*3900*/  MUFU.TANH R98, R98 ;  /* 0x0000006200627308 */ /* 0x000e640000002400 */
[----:B------:R-:W-:Y:S01]  /*3910*/  HMMA.16816.F32 R76, R12, R26, R76 ;  /* 0x0000001a0c4c723c */ /* 0x000fe2000000184c */
[----:B------:R-:W-:Y:S05]  /*3920*/  LDSM.16.M88.4 R24, [R118+0x6400] ;  /* 0x006400007618783b */ /* 0x000fea0000000200 */
[----:B------:R-:W1:Y:S02]  /*3930*/  MUFU.TANH R102, R102 ;  /* 0x0000006600667308 */ /* 0x000e640000002400 */
[----:B---3--:R-:W-:Y:S01]  /*3940*/  HMMA.16816.F32 R88, R104, R16, R56 ;  /* 0x000000106858723c */ /* 0x008fe20000001838 */
[----:B------:R-:W-:Y:S01]  /*3950*/  LDSM.16.M88.4 R56, [R118+0x7c00] ;  /* 0x007c00007638783b */ /* 0x000fe20000000200 */
[----:B------:R-:W-:-:S02]  /*3960*/  FMUL.FTZ R84, R84, c[0x0][0x2ec] ;  /* 0x0000bb0054547a20 */ /* 0x000fc40000410000 */
[----:B------:R-:W-:Y:S02]  /*3970*/  FMUL.FTZ R85, R85, c[0x0][0x2ec] ;  /* 0x0000bb0055557a20 */ /* 0x000fe40000410000 */
[----:B------:R-:W-:Y:S02]  /*3980*/  FMUL.FTZ R86, R86, c[0x0][0x2ec] ;  /* 0x0000bb0056567a20 */ /* 0x000fe40000410000 */
[----:B------:R-:W-:Y:S01]  /*3990*/  HMMA.16816.F32 R52, R104, R18, R52 ;  /* 0x000000126834723c */ /* 0x000fe20000001834 */
[----:B------:R-:W3:Y:S01]  /*39a0*/  LDSM.16.M88.4 R16, [R166+0x8000] ;  /* 0x00800000a610783b */ /* 0x000ee20000000200 */
[----:B------:R-:W-:Y:S01]  /*39b0*/  FMUL.FTZ R87, R87, c[0x0][0x2ec] ;  /* 0x0000bb0057577a20 */ /* 0x000fe20000410000 */
[----:B------:R-:W1:Y:S01]  /*39c0*/  MUFU.TANH R84, R84 ;  /* 0x0000005400547308 */ /* 0x000e620000002400 */
[----:B------:R-:W-:Y:S02]  /*39d0*/  FMUL.FTZ R80, R80, c[0x0][0x2ec] ;  /* 0x0000bb0050507a20 */ /* 0x000fe40000410000 */
[----:B------:R-:W-:-:S02]  /*39e0*/  FMUL.FTZ R81, R81, c[0x0][0x2ec] ;  /* 0x0000bb0051517a20 */ /* 0x000fc40000410000 */
[C---:B--2---:R-:W-:Y:S01]  /*39f0*/  HMMA.16816.F32 R72, R36.reuse, R20, R72 ;  /* 0x000000142448723c */ /* 0x044fe20000001848 */
[----:B------:R-:W-:Y:S02]  /*3a00*/  FMUL.FTZ R82, R82, c[0x0][0x2ec] ;  /* 0x0000bb0052527a20 */ /* 0x000fe40000410000 */
[----:B------:R-:W-:Y:S01]  /*3a10*/  FMUL.FTZ R83, R83, c[0x0][0x2ec] ;  /* 0x0000bb0053537a20 */ /* 0x000fe20000410000 */
[----:B------:R-:W2:Y:S01]  /*3a20*/  MUFU.TANH R85, R85 ;  /* 0x0000005500557308 */ /* 0x000ea20000002400 */
[----:B------:R-:W-:Y:S02]  /*3a30*/  FMUL.FTZ R76, R76, c[0x0][0x2ec] ;  /* 0x0000bb004c4c7a20 */ /* 0x000fe40000410000 */
[----:B------:R-:W-:Y:S01]  /*3a40*/  FMUL.FTZ R77, R77, c[0x0][0x2ec] ;  /* 0x0000bb004d4d7a20 */ /* 0x000fe20000410000 */
[----:B------:R-:W-:Y:S01]  /*3a50*/  HMMA.16816.F32 R68, R36, R22, R68 ;  /* 0x000000162444723c */ /* 0x000fe20000001844 */
[----:B------:R-:W5:Y:S01]  /*3a60*/  LDSM.16.M88.4 R20, [R166+0x6800] ;  /* 0x00680000a614783b */ /* 0x000f620000000200 */
[----:B------:R-:W-:-:S02]  /*3a70*/  FMUL.FTZ R78, R78, c[0x0][0x2ec] ;  /* 0x0000bb004e4e7a20 */ /* 0x000fc40000410000 */
[----:B------:R-:W-:Y:S01]  /*3a80*/  FMUL.FTZ R79, R79, c[0x0][0x2ec] ;  /* 0x0000bb004f4f7a20 */ /* 0x000fe20000410000 */
[----:B------:R-:W2:Y:S03]  /*3a90*/  MUFU.TANH R86, R86 ;  /* 0x0000005600567308 */ /* 0x000ea60000002400 */
[C---:B-1----:R-:W-:Y:S05]  /*3aa0*/  HMMA.16816.F32 R64, R36.reuse, R8, R64 ;  /* 0x000000082440723c */ /* 0x042fea0000001840 */
[----:B------:R-:W1:Y:S03]  /*3ab0*/  MUFU.TANH R87, R87 ;  /* 0x0000005700577308 */ /* 0x000e660000002400 */
[----:B------:R-:W-:Y:S01]  /*3ac0*/  HMMA.16816.F32 R60, R36, R10, R60 ;  /* 0x0000000a243c723c */ /* 0x000fe2000000183c */
[----:B------:R-:W1:Y:S04]  /*3ad0*/  LDSM.16.M88.4 R8, [R166+0x8400] ;  /* 0x00840000a608783b */ /* 0x000e680000000200 */
[----:B------:R-:W1:Y:S03]  /*3ae0*/  MUFU.TANH R80, R80 ;  /* 0x0000005000507308 */ /* 0x000e660000002400 */
[C---:B------:R-:W-:Y:S05]  /*3af0*/  HMMA.16816.F32 R72, R28.reuse, R32, R72 ;  /* 0x000000201c48723c */ /* 0x040fea0000001848 */
[----:B------:R-:W1:Y:S03]  /*3b00*/  MUFU.TANH R81, R81 ;  /* 0x0000005100517308 */ /* 0x000e660000002400 */
[C---:B------:R-:W-:Y:S01]  /*3b10*/  HMMA.16816.F32 R68, R28.reuse, R34, R68 ;  /* 0x000000221c44723c */ /* 0x040fe20000001844 */
[----:B------:R-:W-:Y:S04]  /*3b20*/  LDSM.16.M88.4 R32, [R118+0x8000] ;  /* 0x008000007620783b */ /* 0x000fe80000000200 */
[----:B------:R-:W1:Y:S03]  /*3b30*/  MUFU.TANH R82, R82 ;  /* 0x0000005200527308 */ /* 0x000e660000002400 */
[----:B---3--:R-:W-:Y:S05]  /*3b40*/  HMMA.16816.F32 R64, R28, R16, R64 ;  /* 0x000000101c40723c */ /* 0x008fea0000001840 */
[----:B------:R-:W3:Y:S03]  /*3b50*/  MUFU.TANH R83, R83 ;  /* 0x0000005300537308 */ /* 0x000ee60000002400 */
[----:B------:R-:W-:Y:S05]  /*3b60*/  HMMA.16816.F32 R88, R36, R24, R88 ;  /* 0x000000182458723c */ /* 0x000fea0000001858 */
[----:B------:R-:W1:Y:S03]  /*3b70*/  MUFU.TANH R76, R76 ;  /* 0x0000004c004c7308 */ /* 0x000e660000002400 */
[----:B------:R-:W-:Y:S01]  /*3b80*/  HMMA.16816.F32 R60, R28, R18, R60 ;  /* 0x000000121c3c723c */ /* 0x000fe2000000183c */
[----:B------:R-:W1:Y:S04]  /*3b90*/  LDSM.16.M88.4 R16, [R166+0x6c00] ;  /* 0x006c0000a610783b */ /* 0x000e680000000200 */
[----:B------:R-:W1:Y:S03]  /*3ba0*/  MUFU.TANH R77, R77 ;  /* 0x0000004d004d7308 */ /* 0x000e660000002400 */
[----:B------:R-:W-:Y:S01]  /*3bb0*/  HMMA.16816.F32 R52, R36, R26, R52 ;  /* 0x0000001a2434723c */ /* 0x000fe20000001834 */
[----:B------:R-:W-:Y:S04]  /*3bc0*/  LDSM.16.M88.4 R24, [R166+0x8800] ;  /* 0x00880000a618783b */ /* 0x000fe80000000200 */
[----:B------:R-:W1:Y:S03]  /*3bd0*/  MUFU.TANH R78, R78 ;  /* 0x0000004e004e7308 */ /* 0x000e660000002400 */
[C---:B-----5:R-:W-:Y:S05]  /*3be0*/  HMMA.16816.F32 R48, R104.reuse, R20, R48 ;  /* 0x000000146830723c */ /* 0x060fea0000001830 */
[----:B------:R-:W1:Y:S03]  /*3bf0*/  MUFU.TANH R79, R79 ;  /* 0x0000004f004f7308 */ /* 0x000e660000002400 */
[----:B------:R-:W-:Y:S01]  /*3c00*/  HMMA.16816.F32 R44, R104, R22, R44 ;  /* 0x00000016682c723c */ /* 0x000fe2000000182c */
[----:B------:R-:W5:Y:S07]  /*3c10*/  LDSM.16.M88.4 R20, [R118+0x8400] ;  /* 0x008400007614783b */ /* 0x000f6e0000000200 */
[C---:B------:R-:W-:Y:S08]  /*3c20*/  HMMA.16816.F32 R108, R112.reuse, R122, R108 ;  /* 0x0000007a706c723c */ /* 0x040ff0000000186c */
[----:B------:R-:W-:Y:S08]  /*3c30*/  HMMA.16816.F32 R40, R112, R120, R40 ;  /* 0x000000787028723c */ /* 0x000ff00000001828 */
[C---:B------:R-:W-:Y:S08]  /*3c40*/  HMMA.16816.F32 R72, R12.reuse, R56, R72 ;  /* 0x000000380c48723c */ /* 0x040ff00000001848 */
[----:B------:R-:W-:Y:S01]  /*3c50*/  HMMA.16816.F32 R68, R12, R58, R68 ;  /* 0x0000003a0c44723c */ /* 0x000fe20000001844 */
[----:B------:R-:W2:Y:S07]  /*3c60*/  LDSM.16.M88.4 R56, [R118+0x6800] ;  /* 0x006800007638783b */ /* 0x000eae0000000200 */
[C---:B-1----:R-:W-:Y:S08]  /*3c70*/  HMMA.16816.F32 R88, R28.reuse, R8, R88 ;  /* 0x000000081c58723c */ /* 0x042ff00000001858 */
[----:B------:R-:W-:Y:S01]  /*3c80*/  HMMA.16816.F32 R52, R28, R10, R52 ;  /* 0x0000000a1c34723c */ /* 0x000fe20000001834 */
[----:B------:R-:W1:Y:S01]  /*3c90*/  LDSM.16.M88.4 R8, [R118+0x6c00] ;  /* 0x006c00007608783b */ /* 0x000e620000000200 */
[----:B------:R-:W-:-:S02]  /*3ca0*/  FMUL.FTZ R148, R72, c[0x0][0x2ec] ;  /* 0x0000bb0048947a20 */ /* 0x000fc40000410000 */
[----:B------:R-:W-:Y:S02]  /*3cb0*/  FMUL.FTZ R72, R73, c[0x0][0x2ec] ;  /* 0x0000bb0049487a20 */ /* 0x000fe40000410000 */
[----:B------:R-:W-:Y:S02]  /*3cc0*/  FMUL.FTZ R73, R75, c[0x0][0x2ec] ;  /* 0x0000bb004b497a20 */ /* 0x000fe40000410000 */
[C---:B------:R-:W-:Y:S01]  /*3cd0*/  HMMA.16816.F32 R108, R104.reuse, R18, R108 ;  /* 0x00000012686c723c */ /* 0x040fe2000000186c */
[----:B------:R-:W-:Y:S01]  /*3ce0*/  FMUL.FTZ R68, R68, c[0x0][0x2ec] ;  /* 0x0000bb0044447a20 */ /* 0x000fe20000410000 */
[----:B------:R-:W1:Y:S01]  /*3cf0*/  MUFU.TANH R148, R148 ;  /* 0x0000009400947308 */ /* 0x000e620000002400 */
[----:B------:R-:W-:Y:S02]  /*3d00*/  FMUL.FTZ R69, R69, c[0x0][0x2ec] ;  /* 0x0000bb0045457a20 */ /* 0x000fe40000410000 */
[----:B------:R-:W-:Y:S02]  /*3d10*/  FMUL.FTZ R74, R74, c[0x0][0x2ec] ;  /* 0x0000bb004a4a7a20 */ /* 0x000fe40000410000 */
[----:B------:R-:W-:Y:S01]  /*3d20*/  FMUL.FTZ R70, R70, c[0x0][0x2ec] ;  /* 0x0000bb0046467a20 */ /* 0x000fe20000410000 */
[----:B------:R-:W-:Y:S01]  /*3d30*/  HMMA.16816.F32 R40, R104, R16, R40 ;  /* 0x000000106828723c */ /* 0x000fe20000001828 */
[----:B------:R-:W-:Y:S01]  /*3d40*/  LDSM.16.M88.4 R16, [R118+0x8c00] ;  /* 0x008c00007610783b */ /* 0x000fe20000000200 */
[----:B------:R-:W-:Y:S01]  /*3d50*/  FMUL.FTZ R71, R71, c[0x0][0x2ec] ;  /* 0x0000bb0047477a20 */ /* 0x000fe20000410000 */
[----:B------:R-:W1:Y:S05]  /*3d60*/  MUFU.TANH R72, R72 ;  /* 0x0000004800487308 */ /* 0x000e6a0000002400 */
[C---:B-----5:R-:W-:Y:S03]  /*3d70*/  HMMA.16816.F32 R88, R12.reuse, R20, R88 ;  /* 0x000000140c58723c */ /* 0x060fe60000001858 */
[----:B------:R-:W1:Y:S05]  /*3d80*/  MUFU.TANH R151, R74 ;  /* 0x0000004a00977308 */ /* 0x000e6a0000002400 */
[----:B------:R-:W-:Y:S01]  /*3d90*/  HMMA.16816.F32 R52, R12, R22, R52 ;  /* 0x000000160c34723c */ /* 0x000fe20000001834 */
[----:B------:R-:W5:Y:S02]  /*3da0*/  LDSM.16.M88.4 R20, [R166+0x8c00] ;  /* 0x008c0000a614783b */ /* 0x000f640000000200 */
[----:B------:R-:W1:Y:S05]  /*3db0*/  MUFU.TANH R73, R73 ;  /* 0x0000004900497308 */ /* 0x000e6a0000002400 */
[C---:B--2---:R-:W-:Y:S03]  /*3dc0*/  HMMA.16816.F32 R44, R36.reuse, R58, R44 ;  /* 0x0000003a242c723c */ /* 0x044fe6000000182c */
[----:B------:R-:W2:Y:S05]  /*3dd0*/  MUFU.TANH R68, R68 ;  /* 0x0000004400447308 */ /* 0x000eaa0000002400 */
[----:B------:R-:W-:Y:S01]  /*3de0*/  HMMA.16816.F32 R48, R36, R56, R48 ;  /* 0x000000382430723c */ /* 0x000fe20000001830 */
[----:B------:R-:W-:-:S02]  /*3df0*/  FMUL.FTZ R88, R88, c[0x0][0x2ec] ;  /* 0x0000bb0058587a20 */ /* 0x000fc40000410000 */
[----:B------:R-:W-:Y:S01]  /*3e00*/  FMUL.FTZ R89, R89, c[0x0][0x2ec] ;  /* 0x0000bb0059597a20 */ /* 0x000fe20000410000 */
[----:B------:R-:W2:Y:S01]  /*3e10*/  MUFU.TANH R69, R69 ;  /* 0x0000004500457308 */ /* 0x000ea20000002400 */
[----:B------:R-:W-:-:S03]  /*3e20*/  FMUL.FTZ R90, R90, c[0x0][0x2ec] ;  /* 0x0000bb005a5a7a20 */ /* 0x000fc60000410000 */
[----:B-1----:R-:W-:Y:S01]  /*3e30*/  HMMA.16816.F32 R108, R36, R10, R108 ;  /* 0x0000000a246c723c */ /* 0x002fe2000000186c */
[----:B------:R-:W-:Y:S02]  /*3e40*/  FMUL.FTZ R54, R54, c[0x0][0x2ec] ;  /* 0x0000bb0036367a20 */ /* 0x000fe40000410000 */
[----:B------:R-:W-:Y:S01]  /*3e50*/  FMUL.FTZ R55, R55, c[0x0][0x2ec] ;  /* 0x0000bb0037377a20 */ /* 0x000fe20000410000 */
[----:B------:R-:W1:Y:S01]  /*3e60*/  MUFU.TANH R145, R70 ;  /* 0x0000004600917308 */ /* 0x000e620000002400 */
[----:B------:R-:W-:Y:S02]  /*3e70*/  FMUL.FTZ R52, R52, c[0x0][0x2ec] ;  /* 0x0000bb0034347a20 */ /* 0x000fe40000410000 */
[----:B------:R-:W-:Y:S01]  /*3e80*/  FMUL.FTZ R53, R53, c[0x0][0x2ec] ;  /* 0x0000bb0035357a20 */ /* 0x000fe20000410000 */
[C---:B------:R-:W-:Y:S04]  /*3e90*/  HMMA.16816.F32 R64, R12.reuse, R32, R64 ;  /* 0x000000200c40723c */ /* 0x040fe80000001840 */
[----:B------:R-:W1:Y:S04]  /*3ea0*/  MUFU.TANH R123, R54 ;  /* 0x00000036007b7308 */ /* 0x000e680000002400 */
[----:B------:R-:W-:Y:S01]  /*3eb0*/  HMMA.16816.F32 R60, R12, R34, R60 ;  /* 0x000000220c3c723c */ /* 0x000fe2000000183c */
[----:B------:R-:W1:Y:S01]  /*3ec0*/  LDSM.16.M88.4 R32, [R118+0x8800] ;  /* 0x008800007620783b */ /* 0x000e620000000200 */
[----:B------:R-:W-:-:S04]  /*3ed0*/  DEPBAR.LE SB0, 0x0 ;  /* 0x000080000000791a */ /* 0x000fc80000000000 */
[----:B------:R-:W1:Y:S02]  /*3ee0*/  MUFU.TANH R143, R71 ;  /* 0x00000047008f7308 */ /* 0x000e640000002400 */
[----:B------:R-:W-:Y:S06]  /*3ef0*/  HMMA.16816.F32 R40, R36, R8, R40 ;  /* 0x000000082428723c */ /* 0x000fec0000001828 */
[----:B------:R-:W1:Y:S01]  /*3f00*/  MUFU.TANH R128, R88 ;  /* 0x0000005800807308 */ /* 0x000e620000002400 */
[----:B------:R-:W-:Y:S01]  /*3f10*/  FMUL.FTZ R8, R91, c[0x0][0x2ec] ;  /* 0x0000bb005b087a20 */ /* 0x000fe20000410000 */
[----:B------:R-:W-:Y:S01]  /*3f20*/  HMMA.16816.F32 R44, R28, R26, R44 ;  /* 0x0000001a1c2c723c */ /* 0x000fe2000000182c */
[----:B------:R-:W-:-:S02]  /*3f30*/  FMUL.FTZ R64, R64, c[0x0][0x2ec] ;  /* 0x0000bb0040407a20 */ /* 0x000fc40000410000 */
[----:B------:R-:W-:Y:S02]  /*3f40*/  FMUL.FTZ R65, R65, c[0x0][0x2ec] ;  /* 0x0000bb0041417a20 */ /* 0x000fe40000410000 */
[----:B------:R-:W-:Y:S01]  /*3f50*/  FMUL.FTZ R66, R66, c[0x0][0x2ec] ;  /* 0x0000bb0042427a20 */ /* 0x000fe20000410000 */
[----:B------:R-:W1:Y:S01]  /*3f60*/  MUFU.TANH R146, R64 ;  /* 0x0000004000927308 */ /* 0x000e620000002400 */
[----:B------:R-:W-:Y:S01]  /*3f70*/  FMUL.FTZ R67, R67, c[0x0][0x2ec] ;  /* 0x0000bb0043437a20 */ /* 0x000fe20000410000 */
[C---:B------:R-:W-:Y:S01]  /*3f80*/  HMMA.16816.F32 R48, R28.reuse, R24, R48 ;  /* 0x000000181c30723c */ /* 0x040fe20000001830 */
[----:B------:R-:W-:Y:S02]  /*3f90*/  FMUL.FTZ R63, R63, c[0x0][0x2ec] ;  /* 0x0000bb003f3f7a20 */ /* 0x000fe40000410000 */
[----:B------:R-:W-:Y:S02]  /*3fa0*/  FMUL.FTZ R60, R60, c[0x0][0x2ec] ;  /* 0x0000bb003c3c7a20 */ /* 0x000fe40000410000 */
[----:B------:R-:W-:Y:S01]  /*3fb0*/  FMUL.FTZ R61, R61, c[0x0][0x2ec] ;  /* 0x0000bb003d3d7a20 */ /* 0x000fe20000410000 */
[----:B------:R-:W1:Y:S01]  /*3fc0*/  MUFU.TANH R139, R63 ;  /* 0x0000003f008b7308 */ /* 0x000e620000002400 */
[----:B------:R-:W-:Y:S01]  /*3fd0*/  FMUL.FTZ R62, R62, c[0x0][0x2ec] ;  /* 0x0000bb003e3e7a20 */ /* 0x000fe20000410000 */
[C---:B-----5:R-:W-:Y:S06]  /*3fe0*/  HMMA.16816.F32 R108, R28.reuse, R22, R108 ;  /* 0x000000161c6c723c */ /* 0x060fec000000186c */
[----:B------:R-:W2:Y:S02]  /*3ff0*/  MUFU.TANH R63, R55 ;  /* 0x00000037003f7308 */ /* 0x000ea40000002400 */
[----:B------:R-:W-:Y:S06]  /*4000*/  HMMA.16816.F32 R40, R28, R20, R40 ;  /* 0x000000141c28723c */ /* 0x000fec0000001828 */
[----:B------:R-:W2:Y:S02]  /*4010*/  MUFU.TANH R142, R60 ;  /* 0x0000003c008e7308 */ /* 0x000ea40000002400 */
[C---:B-1----:R-:W-:Y:S06]  /*4020*/  HMMA.16816.F32 R44, R12.reuse, R34, R44 ;  /* 0x000000220c2c723c */ /* 0x042fec000000182c */
[----:B------:R-:W1:Y:S02]  /*4030*/  MUFU.TANH R144, R65 ;  /* 0x0000004100907308 */ /* 0x000e640000002400 */
[C---:B------:R-:W-:Y:S06]  /*4040*/  HMMA.16816.F32 R48, R12.reuse, R32, R48 ;  /* 0x000000200c30723c */ /* 0x040fec0000001830 */
[----:B------:R-:W1:Y:S02]  /*4050*/  MUFU.TANH R149, R66 ;  /* 0x0000004200957308 */ /* 0x000e640000002400 */
[C---:B------:R-:W-:Y:S06]  /*4060*/  HMMA.16816.F32 R108, R12.reuse, R18, R108 ;  /* 0x000000120c6c723c */ /* 0x040fec000000186c */
[----:B------:R-:W1:Y:S02]  /*4070*/  MUFU.TANH R141, R67 ;  /* 0x00000043008d7308 */ /* 0x000e640000002400 */
[----:B------:R-:W-:Y:S01]  /*4080*/  HMMA.16816.F32 R40, R12, R16, R40 ;  /* 0x000000100c28723c */ /* 0x000fe20000001828 */
[----:B------:R-:W-:-:S02]  /*4090*/  FMUL.FTZ R45, R45, c[0x0][0x2ec] ;  /* 0x0000bb002d2d7a20 */ /* 0x000fc40000410000 */
[----:B------:R-:W-:Y:S02]  /*40a0*/  FMUL.FTZ R46, R46, c[0x0][0x2ec] ;  /* 0x0000bb002e2e7a20 */ /* 0x000fe40000410000 */
[----:B------:R-:W-:Y:S01]  /*40b0*/  FMUL.FTZ R44, R44, c[0x0][0x2ec] ;  /* 0x0000bb002c2c7a20 */ /* 0x000fe20000410000 */
[----:B------:R5:W1:Y:S02]  /*40c0*/  MUFU.TANH R54, R45 ;  /* 0x0000002d00367308 */ /* 0x000a640000002400 */
[----:B------:R-:W-:Y:S02]  /*40d0*/  FMUL.FTZ R57, R51, c[0x0][0x2ec] ;  /* 0x0000bb0033397a20 */ /* 0x000fe40000410000 */
[----:B------:R-:W-:Y:S02]  /*40e0*/  FMUL.FTZ R48, R48, c[0x0][0x2ec] ;  /* 0x0000bb0030307a20 */ /* 0x000fe40000410000 */
[----:B------:R-:W-:Y:S02]  /*40f0*/  FMUL.FTZ R49, R49, c[0x0][0x2ec] ;  /* 0x0000bb0031317a20 */ /* 0x000fe40000410000 */
[----:B------:R1:W1:Y:S01]  /*4100*/  MUFU.TANH R55, R46 ;  /* 0x0000002e00377308 */ /* 0x0002620000002400 */
[----:B------:R-:W-:-:S02]  /*4110*/  FMUL.FTZ R50, R50, c[0x0][0x2ec] ;  /* 0x0000bb0032327a20 */ /* 0x000fc40000410000 */
[----:B------:R-:W-:Y:S02]  /*4120*/  FMUL.FTZ R51, R47, c[0x0][0x2ec] ;  /* 0x0000bb002f337a20 */ /* 0x000fe40000410000 */
[----:B------:R-:W-:Y:S02]  /*4130*/  FMUL.FTZ R30, R109, c[0x0][0x2ec] ;  /* 0x0000bb006d1e7a20 */ /* 0x000fe40000410000 */
[----:B------:R-:W-:Y:S01]  /*4140*/  FMUL.FTZ R31, R111, c[0x0][0x2ec] ;  /* 0x0000bb006f1f7a20 */ /* 0x000fe20000410000 */
[----:B------:R2:W2:Y:S01]  /*4150*/  MUFU.TANH R60, R48 ;  /* 0x00000030003c7308 */ /* 0x0004a20000002400 */
[----:B-----5:R-:W-:Y:S02]  /*4160*/  FMUL.FTZ R45, R110, c[0x0][0x2ec] ;  /* 0x0000bb006e2d7a20 */ /* 0x020fe40000410000 */
[----:B------:R-:W-:Y:S02]  /*4170*/  FMUL.FTZ R40, R40, c[0x0][0x2ec] ;  /* 0x0000bb0028287a20 */ /* 0x000fe40000410000 */
[----:B------:R-:W-:-:S02]  /*4180*/  FMUL.FTZ R41, R41, c[0x0][0x2ec] ;  /* 0x0000bb0029297a20 */ /* 0x000fc40000410000 */
[----:B------:R-:W-:Y:S01]  /*4190*/  FMUL.FTZ R42, R42, c[0x0][0x2ec] ;  /* 0x0000bb002a2a7a20 */ /* 0x000fe20000410000 */
[----:B------:R2:W2:Y:S01]  /*41a0*/  MUFU.TANH R58, R49 ;  /* 0x00000031003a7308 */ /* 0x0004a20000002400 */
[----:B-1----:R-:W-:Y:S02]  /*41b0*/  FMUL.FTZ R46, R108, c[0x0][0x2ec] ;  /* 0x0000bb006c2e7a20 */ /* 0x002fe40000410000 */
[----:B------:R-:W-:-:S05]  /*41c0*/  FMUL.FTZ R43, R43, c[0x0][0x2ec] ;  /* 0x0000bb002b2b7a20 */ /* 0x000fca0000410000 */
[----:B------:R1:W1:Y:S08]  /*41d0*/  MUFU.TANH R59, R50 ;  /* 0x00000032003b7308 */ /* 0x0002700000002400 */
[----:B------:R1:W1:Y:S08]  /*41e0*/  MUFU.TANH R140, R61 ;  /* 0x0000003d008c7308 */ /* 0x0002700000002400 */
[----:B------:R1:W1:Y:S08]  /*41f0*/  MUFU.TANH R147, R62 ;  /* 0x0000003e00937308 */ /* 0x0002700000002400 */
[----:B------:R1:W1:Y:S08]  /*4200*/  MUFU.TANH R126, R89 ;  /* 0x00000059007e7308 */ /* 0x0002700000002400 */
[----:B------:R1:W1:Y:S08]  /*4210*/  MUFU.TANH R129, R90 ;  /* 0x0000005a00817308 */ /* 0x0002700000002400 */
[----:B------:R-:W1:Y:S08]  /*4220*/  MUFU.TANH R8, R8 ;  /* 0x0000000800087308 */ /* 0x000e700000002400 */
[----:B------:R1:W1:Y:S08]  /*4230*/  MUFU.TANH R122, R52 ;  /* 0x00000034007a7308 */ /* 0x0002700000002400 */
[----:B------:R1:W1:Y:S08]  /*4240*/  MUFU.TANH R120, R53 ;  /* 0x0000003500787308 */ /* 0x0002700000002400 */
[----:B------:R-:W1:Y:S08]  /*4250*/  MUFU.TANH R57, R57 ;  /* 0x0000003900397308 */ /* 0x000e700000002400 */
[----:B------:R1:W1:Y:S08]  /*4260*/  MUFU.TANH R56, R44 ;  /* 0x0000002c00387308 */ /* 0x0002700000002400 */
[----:B------:R-:W1:Y:S08]  /*4270*/  MUFU.TANH R51, R51 ;  /* 0x0000003300337308 */ /* 0x000e700000002400 */
[----:B------:R1:W1:Y:S08]  /*4280*/  MUFU.TANH R50, R40 ;  /* 0x0000002800327308 */ /* 0x0002700000002400 */
[----:B------:R1:W1:Y:S08]  /*4290*/  MUFU.TANH R48, R41 ;  /* 0x0000002900307308 */ /* 0x0002700000002400 */
[----:B------:R1:W1:Y:S08]  /*42a0*/  MUFU.TANH R49, R42 ;  /* 0x0000002a00317308 */ /* 0x0002700000002400 */
[----:B------:R1:W1:Y:S08]  /*42b0*/  MUFU.TANH R47, R43 ;  /* 0x0000002b002f7308 */ /* 0x0002700000002400 */
[----:B------:R-:W1:Y:S08]  /*42c0*/  MUFU.TANH R46, R46 ;  /* 0x0000002e002e7308 */ /* 0x000e700000002400 */
[----:B------:R-:W1:Y:S08]  /*42d0*/  MUFU.TANH R30, R30 ;  /* 0x0000001e001e7308 */ /* 0x000e700000002400 */
[----:B------:R-:W1:Y:S08]  /*42e0*/  MUFU.TANH R45, R45 ;  /* 0x0000002d002d7308 */ /* 0x000e700000002400 */
[----:B------:R-:W1:Y:S01]  /*42f0*/  MUFU.TANH R31, R31 ;  /* 0x0000001f001f7308 */ /* 0x000e620000002400 */
[----:B------:R-:W-:Y:S06]  /*4300*/  BAR.SYNC.DEFER_BLOCKING 0x0 ;  /* 0x0000000000007b1d */ /* 0x000fec0000010000 */
[----:B------:R-:W-:Y:S05]  /*4310*/  @!P5 BRA `(.L_x_753) ;  /* 0x00000b900000d947 */ /* 0x000fea0003800000 */
[----:B--234-:R-:W-:Y:S05]  /*4320*/  @!P6 BRA `(.L_x_754) ;  /* 0x000003900000e947 */ /* 0x01cfea0003800000 */
[----:B------:R-:W2:Y:S01]  /*4330*/  I2F.RP R11, R132 ;  /* 0x00000084000b7306 */ /* 0x000ea20000209400 */
[----:B------:R-:W-:-:S02]  /*4340*/  IADD3 R13, R0, -0x80, RZ ;  /* 0xffffff80000d7810 */ /* 0x000fc40007ffe0ff */
[----:B------:R-:W-:Y:S02]  /*4350*/  IABS R10, R0 ;  /* 0x00000000000a7213 */ /* 0x000fe40000000000 */
[----:B------:R-:W-:Y:S02]  /*4360*/  IABS R2, R13 ;  /* 0x0000000d00027213 */ /* 0x000fe40000000000 */
[----:B------:R-:W-:Y:S01]  /*4370*/  LOP3.LUT R13, R13, c[0x0][0x2d0], RZ, 0x3c, !PT ;  /* 0x0000b4000d0d7a12 */ /* 0x000fe200078e3cff */
[----:B--2---:R-:W2:Y:S02]  /*4380*/  MUFU.RCP R14, R11 ;  /* 0x0000000b000e7308 */ /* 0x004ea40000001000 */
[----:B--2---:R-:W-:-:S06]  /*4390*/  IADD3 R14, R14, 0xffffffe, RZ ;  /* 0x0ffffffe0e0e7810 */ /* 0x004fcc0007ffe0ff */
[----:B------:R-:W2:Y:S02]  /*43a0*/  F2I.FTZ.U32.TRUNC.NTZ R15, R14 ;  /* 0x0000000e000f7305 */ /* 0x000ea4000021f000 */
[----:B--2---:R-:W-:Y:S02]  /*43b0*/  IMAD.MOV R9, RZ, RZ, -R15 ;  /* 0x000000ffff097224 */ /* 0x004fe400078e0a0f */
        /* <DEDUP_REMOVED lines=48> */
.L_x_754:
[----:B------:R-:W-:-:S04]  /*46c0*/  LEA R13, -R119, RZ, 0x7 ;  /* 0x000000ff770d7211 */ /* 0x000fc800078e39ff */
[----:B------:R-:W-:Y:S02]  /*46d0*/  SHF.R.S32.HI R14, RZ, 0x1f, R13 ;  /* 0x0000001fff0e7819 */ /* 0x000fe4000001140d */
.L_x_755:
        /* <DEDUP_REMOVED lines=121> */
.L_x_757:
[----:B------:R-:W-:Y:S05]  /*4e70*/  BSYNC B0 ;  /* 0x0000000000007941 */ /* 0x000fea0003800000 */
.L_x_756:
[----:B------:R-:W0:Y:S01]  /*4e80*/  LDGDEPBAR ;  /* 0x00000000000079af */ /* 0x000e220000000000 */
[----:B------:R-:W-:-:S04]  /*4e90*/  IADD3 R134, P0, R13, R134, RZ ;  /* 0x000000860d867210 */ /* 0x000fc80007f1e0ff */
[----:B------:R-:W-:Y:S02]  /*4ea0*/  IADD3.X R133, R14, R133, RZ, P0, !PT ;  /* 0x000000850e857210 */ /* 0x000fe400007fe4ff */
.L_x_753:
[----:B--234-:R-:W-:Y:S02]  /*4eb0*/  IMAD.IADD R2, R0, 0x1, R135 ;  /* 0x0000000100027824 */ /* 0x01cfe400078e0287 */
[----:B------:R-:W-:-:S03]  /*4ec0*/  IMAD.SHL.U32 R164, R4, 0x2, RZ ;  /* 0x0000000204a47824 */ /* 0x000fc600078e00ff */
[C---:B------:R-:W-:Y:S01]  /*4ed0*/  IADD3 R0, R2.reuse, 0x1, RZ ;  /* 0x0000000102007810 */ /* 0x040fe20007ffe0ff */
[----:B------:R-:W-:Y:S01]  /*4ee0*/  IMAD R116, R3, 0x2, R164 ;  /* 0x0000000203747824 */ /* 0x000fe200078e02a4 */
[----:B------:R-:W-:Y:S01]  /*4ef0*/  IADD3 R9, R2, 0x8, RZ ;  /* 0x0000000802097810 */ /* 0x000fe20007ffe0ff */
[----:B------:R-:W-:Y:S01]  /*4f00*/  LDSM.16.MT88.4 R108, [R164+0x9000] ;  /* 0x00900000a46c783b */ /* 0x000fe20000004200 */
[CC--:B------:R-:W-:Y:S02]  /*4f10*/  ISETP.GE.AND P3, PT, R0.reuse, R137.reuse, PT ;  /* 0x000000890000720c */ /* 0x0c0fe40003f66270 */
[----:B------:R-:W-:Y:S02]  /*4f20*/  ISETP.GE.AND P2, PT, R0, R136, PT ;  /* 0x000000880000720c */ /* 0x000fe40003f46270 */
[----:B------:R-:W-:Y:S02]  /*4f30*/  IADD3 R0, R2, 0x9, RZ ;  /* 0x0000000902007810 */ /* 0x000fe40007ffe0ff */
[----:B------:R-:W-:-:S02]  /*4f40*/  ISETP.GE.AND P1, PT, R9, R137, PT ;  /* 0x000000890900720c */ /* 0x000fc40003f26270 */
[-C--:B------:R-:W-:Y:S02]  /*4f50*/  ISETP.GE.AND P0, PT, R9, R136.reuse, PT ;  /* 0x000000880900720c */ /* 0x080fe40003f06270 */
[----:B------:R-:W-:Y:S02]  /*4f60*/  IADD3 R9, R2, 0x10, RZ ;  /* 0x0000001002097810 */ /* 0x000fe40007ffe0ff */
        /* <DEDUP_REMOVED lines=22> */
[----:B------:R-:W-:Y:S02]  /*50d0*/  ISETP.GE.AND P0, PT, R11, R136, PT ;  /* 0x000000880b00720c */ /* 0x000fe40003f06270 */
[----:B------:R-:W-:Y:S02]  /*50e0*/  FSEL R11, R102, -INF , !P4 ;  /* 0xff800000660b7808 */ /* 0x000fe40006000000 */
[----:B------:R-:W-:Y:S02]  /*50f0*/  ISETP.GE.AND P4, PT, R9, R137, PT ;  /* 0x000000890900720c */ /* 0x000fe40003f86270 */
[C---:B------:R-:W-:Y:S02]  /*5100*/  IADD3 R16, R2.reuse, 0x21, RZ ;  /* 0x0000002102107810 */ /* 0x040fe40007ffe0ff */
[----:B------:R-:W-:Y:S02]  /*5110*/  IADD3 R14, R2, 0x28, RZ ;  /* 0x00000028020e7810 */ /* 0x000fe40007ffe0ff */
[----:B------:R-:W-:-:S02]  /*5120*/  FSEL R84, R84, -INF , !P3 ;  /* 0xff80000054547808 */ /* 0x000fc40005800000 */
[----:B------:R-:W-:Y:S02]  /*5130*/  ISETP.GE.AND P3, PT, R9, R136, PT ;  /* 0x000000880900720c */ /* 0x000fe40003f66270 */
[----:B------:R-:W-:Y:S02]  /*5140*/  FSEL R9, R86, -INF , !P2 ;  /* 0xff80000056097808 */ /* 0x000fe40005000000 */
[----:B------:R-:W-:Y:S02]  /*5150*/  FSEL R12, R85, -INF , !P1 ;  /* 0xff800000550c7808 */ /* 0x000fe40004800000 */
[----:B------:R-:W-:Y:S02]  /*5160*/  FSEL R87, R87, -INF , !P0 ;  /* 0xff80000057577808 */ /* 0x000fe40004000000 */
[----:B------:R-:W-:Y:S02]  /*5170*/  FSEL R38, R80, -INF , !P4 ;  /* 0xff80000050267808 */ /* 0x000fe40006000000 */
[----:B------:R-:W-:-:S02]  /*5180*/  ISETP.GE.AND P2, PT, R16, R137, PT ;  /* 0x000000891000720c */ /* 0x000fc40003f46270 */
[-C--:B------:R-:W-:Y:S02]  /*5190*/  ISETP.GE.AND P1, PT, R16, R136.reuse, PT ;  /* 0x000000881000720c */ /* 0x080fe40003f26270 */
[C---:B------:R-:W-:Y:S02]  /*51a0*/  ISETP.GE.AND P0, PT, R14.reuse, R137, PT ;  /* 0x000000890e00720c */ /* 0x040fe40003f06270 */
[----:B------:R-:W-:Y:S02]  /*51b0*/  ISETP.GE.AND P4, PT, R14, R136, PT ;  /* 0x000000880e00720c */ /* 0x000fe40003f86270 */
[C---:B------:R-:W-:Y:S02]  /*51c0*/  IADD3 R16, R2.reuse, 0x29, RZ ;  /* 0x0000002902107810 */ /* 0x040fe40007ffe0ff */
[----:B------:R-:W-:Y:S02]  /*51d0*/  IADD3 R14, R2, 0x30, RZ ;  /* 0x00000030020e7810 */ /* 0x000fe40007ffe0ff */
[----:B------:R-:W-:-:S02]  /*51e0*/  FSEL R37, R82, -INF , !P3 ;  /* 0xff80000052257808 */ /* 0x000fc40005800000 */
[----:B-1----:R-:W-:Y:S02]  /*51f0*/  FSEL R40, R81, -INF , !P2 ;  /* 0xff80000051287808 */ /* 0x002fe40005000000 */
[----:B------:R-:W-:Y:S02]  /*5200*/  FSEL R39, R83, -INF , !P1 ;  /* 0xff80000053277808 */ /* 0x000fe40004800000 */
[----:B------:R-:W-:Y:S02]  /*5210*/  FSEL R44, R76, -INF , !P0 ;  /* 0xff8000004c2c7808 */ /* 0x000fe40004000000 */
[CC--:B------:R-:W-:Y:S02]  /*5220*/  ISETP.GE.AND P3, PT, R16.reuse, R137.reuse, PT ;  /* 0x000000891000720c */ /* 0x0c0fe40003f66270 */
[----:B------:R-:W-:Y:S02]  /*5230*/  ISETP.GE.AND P2, PT, R16, R136, PT ;  /* 0x000000881000720c */ /* 0x000fe40003f46270 */
[----:B------:R-:W-:-:S02]  /*5240*/  ISETP.GE.AND P1, PT, R14, R137, PT ;  /* 0x000000890e00720c */ /* 0x000fc40003f26270 */
[----:B------:R-:W-:Y:S02]  /*5250*/  ISETP.GE.AND P0, PT, R14, R136, PT ;  /* 0x000000880e00720c */ /* 0x000fe40003f06270 */
[----:B------:R-:W-:Y:S02]  /*5260*/  IADD3 R14, R2, 0x31, RZ ;  /* 0x00000031020e7810 */ /* 0x000fe40007ffe0ff */
[----:B------:R-:W-:Y:S02]  /*5270*/  FSEL R33, R78, -INF , !P4 ;  /* 0xff8000004e217808 */ /* 0x000fe40006000000 */
[----:B------:R-:W-:Y:S02]  /*5280*/  ISETP.GE.AND P4, PT, R2, R137, PT ;  /* 0x000000890200720c */ /* 0x000fe40003f86270 */
[----:B------:R-:W-:Y:S02]  /*5290*/  FSEL R150, R77, -INF , !P3 ;  /* 0xff8000004d967808 */ /* 0x000fe40005800000 */
[----:B------:R-:W-:-:S02]  /*52a0*/  FSEL R35, R79, -INF , !P2 ;  /* 0xff8000004f237808 */ /* 0x000fc40005000000 */
[C---:B------:R-:W-:Y:S01]  /*52b0*/  ISETP.GE.AND P3, PT, R14.reuse, R137, PT ;  /* 0x000000890e00720c */ /* 0x040fe20003f66270 */
[----:B------:R-:W-:Y:S01]  /*52c0*/  LDSM.16.MT88.4 R76, [R164+0xd000] ;  /* 0x00d00000a44c783b */ /* 0x000fe20000004200 */
[----:B------:R-:W-:Y:S02]  /*52d0*/  ISETP.GE.AND P2, PT, R14, R136, PT ;  /* 0x000000880e00720c */ /* 0x000fe40003f46270 */
[----:B------:R-:W-:Y:S02]  /*52e0*/  FSEL R14, R5, -INF , !P4 ;  /* 0xff800000050e7808 */ /* 0x000fe40006000000 */
[----:B------:R-:W-:Y:S02]  /*52f0*/  IADD3 R16, R2, 0x38, RZ ;  /* 0x0000003802107810 */ /* 0x000fe40007ffe0ff */
[----:B------:R-:W-:Y:S02]  /*5300*/  FMNMX.FTZ R19, R14, R92, !PT ;  /* 0x0000005c0e137209 */ /* 0x000fe40007810000 */
[----:B------:R-:W-:-:S02]  /*5310*/  IADD3 R5, R2, 0x39, RZ ;  /* 0x0000003902057810 */ /* 0x000fc40007ffe0ff */
[----:B------:R-:W-:Y:S02]  /*5320*/  FMNMX.FTZ R19, R0, R19, !PT ;  /* 0x0000001300137209 */ /* 0x000fe40007810000 */
[----:B------:R-:W-:Y:S02]  /*5330*/  FSEL R148, R148, -INF , !P1 ;  /* 0xff80000094947808 */ /* 0x000fe40004800000 */
[----:B------:R-:W-:Y:S02]  /*5340*/  FMNMX.FTZ R19, R96, R19, !PT ;  /* 0x0000001360137209 */ /* 0x000fe40007810000 */
[----:B------:R-:W-:Y:S02]  /*5350*/  FSEL R151, R151, -INF , !P0 ;  /* 0xff80000097977808 */ /* 0x000fe40004000000 */
[C---:B------:R-:W-:Y:S02]  /*5360*/  ISETP.GE.AND P4, PT, R16.reuse, R137, PT ;  /* 0x000000891000720c */ /* 0x040fe40003f86270 */
[----:B------:R-:W-:-:S02]  /*5370*/  ISETP.GE.AND P1, PT, R16, R136, PT ;  /* 0x000000881000720c */ /* 0x000fc40003f26270 */
[----:B------:R-:W-:Y:S02]  /*5380*/  ISETP.GE.AND P0, PT, R5, R137, PT ;  /* 0x000000890500720c */ /* 0x000fe40003f06270 */
[----:B------:R-:W-:Y:S02]  /*5390*/  FMNMX.FTZ R19, R10, R19, !PT ;  /* 0x000000130a137209 */ /* 0x000fe40007810000 */
[----:B------:R-:W-:Y:S02]  /*53a0*/  IADD3 R16, R2, 0x41, RZ ;  /* 0x0000004102107810 */ /* 0x000fe40007ffe0ff */
[----:B------:R-:W-:Y:S02]  /*53b0*/  FMNMX.FTZ R19, R100, R19, !PT ;  /* 0x0000001364137209 */ /* 0x000fe40007810000 */
[----:B------:R-:W-:Y:S02]  /*53c0*/  FSEL R32, R69, -INF , !P0 ;  /* 0xff80000045207808 */ /* 0x000fe40004000000 */
[----:B------:R-:W-:-:S02]  /*53d0*/  ISETP.GE.AND P0, PT, R16, R136, PT ;  /* 0x000000881000720c */ /* 0x000fc40003f06270 */
[----:B------:R-:W-:Y:S02]  /*53e0*/  FMNMX.FTZ R19, R84, R19, !PT ;  /* 0x0000001354137209 */ /* 0x000fe40007810000 */
[----:B------:R-:W-:Y:S02]  /*53f0*/  FSEL R141, R141, -INF , !P0 ;  /* 0xff8000008d8d7808 */ /* 0x000fe40004000000 */
[----:B------:R-:W-:Y:S02]  /*5400*/  ISETP.GE.AND P0, PT, R2, R136, PT ;  /* 0x000000880200720c */ /* 0x000fe40003f06270 */
[----:B------:R-:W-:Y:S02]  /*5410*/  FMNMX.FTZ R19, R12, R19, !PT ;  /* 0x000000130c137209 */ /* 0x000fe40007810000 */
[----:B------:R-:W-:Y:S02]  /*5420*/  FSEL R93, R93, -INF , !P0 ;  /* 0xff8000005d5d7808 */ /* 0x000fe40004000000 */
        /* <DEDUP_REMOVED lines=8> */
[----:B------:R-:W-:Y:S02]  /*54b0*/  FSEL R34, R72, -INF , !P3 ;  /* 0xff80000048227808 */ /* 0x000fe40005800000 */
[----:B------:R-:W-:Y:S02]  /*54c0*/  FMNMX.FTZ R27, R148, R27, !PT ;  /* 0x0000001b941b7209 */ /* 0x000fe40007810000 */
[----:B------:R-:W-:Y:S02]  /*54d0*/  FMNMX.FTZ R28, R11, R28, !PT ;  /* 0x0000001c0b1c7209 */ /* 0x000fe40007810000 */
[----:B------:R-:W-:Y:S02]  /*54e0*/  IADD3 R18, R2, 0x40, RZ ;  /* 0x0000004002127810 */ /* 0x000fe40007ffe0ff */
[----:B------:R-:W-:-:S02]  /*54f0*/  FSEL R36, R68, -INF , !P4 ;  /* 0xff80000044247808 */ /* 0x000fc40006000000 */
[----:B------:R-:W-:Y:S02]  /*5500*/  FMNMX.FTZ R27, R34, R27, !PT ;  /* 0x0000001b221b7209 */ /* 0x000fe40007810000 */
[----:B------:R-:W-:Y:S02]  /*5510*/  ISETP.GE.AND P3, PT, R5, R136, PT ;  /* 0x000000880500720c */ /* 0x000fe40003f66270 */
[----:B------:R-:W-:Y:S02]  /*5520*/  FMNMX.FTZ R28, R9, R28, !PT ;  /* 0x0000001c091c7209 */ /* 0x000fe40007810000 */
[----:B------:R-:W-:Y:S02]  /*5530*/  FSEL R5, R73, -INF , !P2 ;  /* 0xff80000049057808 */ /* 0x000fe40005000000 */
[----:B------:R-:W-:Y:S02]  /*5540*/  ISETP.GE.AND P2, PT, R18, R137, PT ;  /* 0x000000891200720c */ /* 0x000fe40003f46270 */
[----:B------:R-:W-:-:S02]  /*5550*/  FMNMX.FTZ R27, R36, R27, !PT ;  /* 0x0000001b241b7209 */ /* 0x000fc40007810000 */
[----:B------:R-:W-:Y:S02]  /*5560*/  FMNMX.FTZ R28, R87, R28, !PT ;  /* 0x0000001c571c7209 */ /* 0x000fe40007810000 */
[----:B------:R-:W-:Y:S02]  /*5570*/  ISETP.GE.AND P4, PT, R18, R136, PT ;  /* 0x000000881200720c */ /* 0x000fe40003f86270 */
[----:B------:R-:W-:Y:S02]  /*5580*/  FSEL R145, R145, -INF , !P1 ;  /* 0xff80000091917808 */ /* 0x000fe40004800000 */
[----:B------:R-:W-:Y:S02]  /*5590*/  ISETP.GE.AND P1, PT, R16, R137, PT ;  /* 0x000000891000720c */ /* 0x000fe40003f26270 */
[----:B------:R-:W-:Y:S02]  /*55a0*/  IADD3 R18, R2, 0x48, RZ ;  /* 0x0000004802127810 */ /* 0x000fe40007ffe0ff */
[----:B------:R-:W-:-:S02]  /*55b0*/  FSEL R146, R146, -INF , !P2 ;  /* 0xff80000092927808 */ /* 0x000fc40005000000 */
[----:B------:R-:W-:Y:S02]  /*55c0*/  FMNMX.FTZ R27, R32, R27, !PT ;  /* 0x0000001b201b7209 */ /* 0x000fe40007810000 */
[----:B------:R-:W-:Y:S02]  /*55d0*/  FMNMX.FTZ R28, R37, R28, !PT ;  /* 0x0000001c251c7209 */ /* 0x000fe40007810000 */
[----:B------:R-:W-:Y:S02]  /*55e0*/  IADD3 R16, R2, 0x49, RZ ;  /* 0x0000004902107810 */ /* 0x000fe40007ffe0ff */
[----:B------:R-:W-:Y:S02]  /*55f0*/  FSEL R143, R143, -INF , !P3 ;  /* 0xff8000008f8f7808 */ /* 0x000fe40005800000 */
[----:B------:R-:W-:Y:S02]  /*5600*/  ISETP.GE.AND P3, PT, R18, R137, PT ;  /* 0x000000891200720c */ /* 0x000fe40003f66270 */
[----:B------:R-:W-:-:S02]  /*5610*/  FSEL R144, R144, -INF , !P1 ;  /* 0xff80000090907808 */ /* 0x000fc40004800000 */
[----:B------:R-:W-:Y:S02]  /*5620*/  FMNMX.FTZ R27, R146, R27, !PT ;  /* 0x0000001b921b7209 */ /* 0x000fe40007810000 */
[----:B------:R-:W-:Y:S02]  /*5630*/  FSEL R149, R149, -INF , !P4 ;  /* 0xff80000095957808 */ /* 0x000fe40006000000 */
[----:B------:R-:W-:Y:S02]  /*5640*/  FMNMX.FTZ R28, R39, R28, !PT ;  /* 0x0000001c271c7209 */ /* 0x000fe40007810000 */
[C---:B------:R-:W-:Y:S02]  /*5650*/  ISETP.GE.AND P4, PT, R16.reuse, R137, PT ;  /* 0x000000891000720c */ /* 0x040fe40003f86270 */
[----:B------:R-:W-:Y:S02]  /*5660*/  ISETP.GE.AND P1, PT, R16, R136, PT ;  /* 0x000000881000720c */ /* 0x000fe40003f26270 */
[----:B------:R-:W-:-:S02]  /*5670*/  IADD3 R16, R2, 0x50, RZ ;  /* 0x0000005002107810 */ /* 0x000fc40007ffe0ff */
[----:B------:R-:W-:Y:S02]  /*5680*/  FSEL R142, R142, -INF , !P3 ;  /* 0xff8000008e8e7808 */ /* 0x000fe40005800000 */
[----:B------:R-:W-:Y:S02]  /*5690*/  FMNMX.FTZ R27, R144, R27, !PT ;  /* 0x0000001b901b7209 */ /* 0x000fe40007810000 */
[----:B------:R-:W-:Y:S02]  /*56a0*/  FMNMX.FTZ R28, R33, R28, !PT ;  /* 0x0000001c211c7209 */ /* 0x000fe40007810000 */
[----:B------:R-:W-:Y:S02]  /*56b0*/  ISETP.GE.AND P2, PT, R18, R136, PT ;  /* 0x000000881200720c */ /* 0x000fe40003f46270 */
[----:B------:R-:W-:Y:S02]  /*56c0*/  ISETP.GE.AND P3, PT, R16, R137, PT ;  /* 0x000000891000720c */ /* 0x000fe40003f66270 */
[----:B------:R-:W-:-:S02]  /*56d0*/  IADD3 R26, R2, 0x51, RZ ;  /* 0x00000051021a7810 */ /* 0x000fc40007ffe0ff */
[----:B------:R-:W-:Y:S02]  /*56e0*/  FSEL R140, R140, -INF , !P4 ;  /* 0xff8000008c8c7808 */ /* 0x000fe40006000000 */
[----:B------:R-:W-:Y:S02]  /*56f0*/  FMNMX.FTZ R27, R142, R27, !PT ;  /* 0x0000001b8e1b7209 */ /* 0x000fe40007810000 */
[----:B------:R-:W-:Y:S02]  /*5700*/  FMNMX.FTZ R28, R35, R28, !PT ;  /* 0x0000001c231c7209 */ /* 0x000fe40007810000 */
[----:B------:R-:W-:Y:S02]  /*5710*/  FSEL R147, R147, -INF , !P2 ;  /* 0xff80000093937808 */ /* 0x000fe40005000000 */
[----:B------:R-:W-:Y:S02]  /*5720*/  IADD3 R25, R2, 0x58, RZ ;  /* 0x0000005802197810 */ /* 0x000fe40007ffe0ff */
[----:B------:R-:W-:-:S02]  /*5730*/  ISETP.GE.AND P2, PT, R26, R137, PT ;  /* 0x000000891a00720c */ /* 0x000fc40003f46270 */
[----:B------:R-:W-:Y:S02]  /*5740*/  FSEL R128, R128, -INF , !P3 ;  /* 0xff80000080807808 */ /* 0x000fe40005800000 */
[----:B------:R-:W-:Y:S02]  /*5750*/  FMNMX.FTZ R27, R140, R27, !PT ;  /* 0x0000001b8c1b7209 */ /* 0x000fe40007810000 */
[----:B------:R-:W-:Y:S02]  /*5760*/  FMNMX.FTZ R28, R151, R28, !PT ;  /* 0x0000001c971c7209 */ /* 0x000fe40007810000 */
[----:B------:R-:W-:Y:S02]  /*5770*/  IADD3 R24, R2, 0x59, RZ ;  /* 0x0000005902187810 */ /* 0x000fe40007ffe0ff */
[----:B------:R-:W-:Y:S02]  /*5780*/  ISETP.GE.AND P3, PT, R25, R137, PT ;  /* 0x000000891900720c */ /* 0x000fe40003f66270 */
[----:B------:R-:W-:-:S02]  /*5790*/  FSEL R126, R126, -INF , !P2 ;  /* 0xff8000007e7e7808 */ /* 0x000fc40005000000 */
[----:B------:R-:W-:Y:S02]  /*57a0*/  FMNMX.FTZ R27, R128, R27, !PT ;  /* 0x0000001b801b7209 */ /* 0x000fe40007810000 */
[----:B------:R-:W-:Y:S02]  /*57b0*/  FMNMX.FTZ R28, R5, R28, !PT ;  /* 0x0000001c051c7209 */ /* 0x000fe40007810000 */
[----:B------:R-:W-:Y:S02]  /*57c0*/  IADD3 R23, R2, 0x60, RZ ;  /* 0x0000006002177810 */ /* 0x000fe40007ffe0ff */
[----:B------:R-:W-:Y:S02]  /*57d0*/  ISETP.GE.AND P2, PT, R24, R137, PT ;  /* 0x000000891800720c */ /* 0x000fe40003f46270 */
[----:B------:R-:W-:Y:S02]  /*57e0*/  FSEL R122, R122, -INF , !P3 ;  /* 0xff8000007a7a7808 */ /* 0x000fe40005800000 */
[----:B------:R-:W-:-:S02]  /*57f0*/  FMNMX.FTZ R27, R126, R27, !PT ;  /* 0x0000001b7e1b7209 */ /* 0x000fc40007810000 */
[----:B------:R-:W-:Y:S02]  /*5800*/  FMNMX.FTZ R28, R145, R28, !PT ;  /* 0x0000001c911c7209 */ /* 0x000fe40007810000 */
[----:B------:R-:W-:Y:S02]  /*5810*/  IADD3 R22, R2, 0x61, RZ ;  /* 0x0000006102167810 */ /* 0x000fe40007ffe0ff */
[----:B------:R-:W-:Y:S02]  /*5820*/  ISETP.GE.AND P3, PT, R23, R137, PT ;  /* 0x000000891700720c */ /* 0x000fe40003f66270 */
[----:B------:R-:W-:Y:S02]  /*5830*/  FSEL R120, R120, -INF , !P2 ;  /* 0xff80000078787808 */ /* 0x000fe40005000000 */
[----:B------:R-:W-:Y:S02]  /*5840*/  FMNMX.FTZ R27, R122, R27, !PT ;  /* 0x0000001b7a1b7209 */ /* 0x000fe40007810000 */
[----:B------:R-:W-:-:S02]  /*5850*/  FMNMX.FTZ R28, R143, R28, !PT ;  /* 0x0000001c8f1c7209 */ /* 0x000fc40007810000 */
[----:B------:R-:W-:Y:S02]  /*5860*/  IADD3 R21, R2, 0x68, RZ ;  /* 0x0000006802157810 */ /* 0x000fe40007ffe0ff */
[----:B------:R-:W-:Y:S02]  /*5870*/  ISETP.GE.AND P2, PT, R22, R137, PT ;  /* 0x000000891600720c */ /* 0x000fe40003f46270 */
[----:B------:R-:W-:Y:S02]  /*5880*/  FSEL R60, R60, -INF , !P3 ;  /* 0xff8000003c3c7808 */ /* 0x000fe40005800000 */
[----:B------:R-:W-:Y:S02]  /*5890*/  FMNMX.FTZ R27, R120, R27, !PT ;  /* 0x0000001b781b7209 */ /* 0x000fe40007810000 */
[----:B------:R-:W-:Y:S02]  /*58a0*/  FMNMX.FTZ R28, R149, R28, !PT ;  /* 0x0000001c951c7209 */ /* 0x000fe40007810000 */
[----:B------:R-:W-:-:S02]  /*58b0*/  IADD3 R20, R2, 0x69, RZ ;  /* 0x0000006902147810 */ /* 0x000fc40007ffe0ff */
[----:B------:R-:W-:Y:S02]  /*58c0*/  ISETP.GE.AND P3, PT, R21, R137, PT ;  /* 0x000000891500720c */ /* 0x000fe40003f66270 */
[----:B------:R-:W-:Y:S02]  /*58d0*/  FSEL R58, R58, -INF , !P2 ;  /* 0xff8000003a3a7808 */ /* 0x000fe40005000000 */
[----:B------:R-:W-:Y:S02]  /*58e0*/  FMNMX.FTZ R27, R60, R27, !PT ;  /* 0x0000001b3c1b7209 */ /* 0x000fe40007810000 */
[----:B------:R-:W-:Y:S02]  /*58f0*/  FMNMX.FTZ R28, R141, R28, !PT ;  /* 0x0000001c8d1c7209 */ /* 0x000fe40007810000 */
[----:B------:R-:W-:Y:S02]  /*5900*/  IADD3 R19, R2, 0x70, RZ ;  /* 0x0000007002137810 */ /* 0x000fe40007ffe0ff */
[----:B------:R-:W-:-:S02]  /*5910*/  ISETP.GE.AND P2, PT, R20, R137, PT ;  /* 0x000000891400720c */ /* 0x000fc40003f46270 */
[----:B------:R-:W-:Y:S02]  /*5920*/  FSEL R56, R56, -INF , !P3 ;  /* 0xff80000038387808 */ /* 0x000fe40005800000 */
[----:B------:R-:W-:Y:S02]  /*5930*/  FMNMX.FTZ R27, R58, R27, !PT ;  /* 0x0000001b3a1b7209 */ /* 0x000fe40007810000 */
[----:B------:R-:W-:Y:S02]  /*5940*/  ISETP.GE.AND P0, PT, R16, R136, PT ;  /* 0x000000881000720c */ /* 0x000fe40003f06270 */
[----:B------:R-:W-:Y:S02]  /*5950*/  FSEL R139, R139, -INF , !P1 ;  /* 0xff8000008b8b7808 */ /* 0x000fe40004800000 */
[----:B------:R-:W-:Y:S02]  /*5960*/  FMNMX.FTZ R28, R147, R28, !PT ;  /* 0x0000001c931c7209 */ /* 0x000fe40007810000 */
[----:B------:R-:W-:-:S02]  /*5970*/  IADD3 R18, R2, 0x71, RZ ;  /* 0x0000007102127810 */ /* 0x000fc40007ffe0ff */
[----:B------:R-:W-:Y:S02]  /*5980*/  ISETP.GE.AND P3, PT, R19, R137, PT ;  /* 0x000000891300720c */ /* 0x000fe40003f66270 */
[----:B------:R-:W-:Y:S02]  /*5990*/  FSEL R54, R54, -INF , !P2 ;  /* 0xff80000036367808 */ /* 0x000fe40005000000 */
[----:B------:R-:W-:Y:S02]  /*59a0*/  FMNMX.FTZ R27, R56, R27, !PT ;  /* 0x0000001b381b7209 */ /* 0x000fe40007810000 */
[----:B------:R-:W-:Y:S02]  /*59b0*/  ISETP.GE.AND P1, PT, R26, R136, PT ;  /* 0x000000881a00720c */ /* 0x000fe40003f26270 */
[----:B------:R-:W-:Y:S02]  /*59c0*/  FSEL R129, R129, -INF , !P0 ;  /* 0xff80000081817808 */ /* 0x000fe40004000000 */
[----:B------:R-:W-:-:S02]  /*59d0*/  FMNMX.FTZ R28, R139, R28, !PT ;  /* 0x0000001c8b1c7209 */ /* 0x000fc40007810000 */
[----:B------:R-:W-:Y:S02]  /*59e0*/  IADD3 R16, R2, 0x78, RZ ;  /* 0x0000007802107810 */ /* 0x000fe40007ffe0ff */
[----:B------:R-:W-:Y:S02]  /*59f0*/  ISETP.GE.AND P2, PT, R18, R137, PT ;  /* 0x000000891200720c */ /* 0x000fe40003f46270 */
[----:B------:R-:W-:Y:S02]  /*5a00*/  FSEL R50, R50, -INF , !P3 ;  /* 0xff80000032327808 */ /* 0x000fe40005800000 */
[----:B------:R-:W-:Y:S02]  /*5a10*/  FMNMX.FTZ R27, R54, R27, !PT ;  /* 0x0000001b361b7209 */ /* 0x000fe40007810000 */
[----:B------:R-:W-:Y:S02]  /*5a20*/  ISETP.GE.AND P0, PT, R25, R136, PT ;  /* 0x000000881900720c */ /* 0x000fe40003f06270 */
[----:B------:R-:W-:-:S02]  /*5a30*/  FSEL R127, R8, -INF , !P1 ;  /* 0xff800000087f7808 */ /* 0x000fc40004800000 */
[----:B------:R-:W-:Y:S02]  /*5a40*/  FMNMX.FTZ R28, R129, R28, !PT ;  /* 0x0000001c811c7209 */ /* 0x000fe40007810000 */
[----:B------:R-:W-:Y:S02]  /*5a50*/  IADD3 R2, R2, 0x79, RZ ;  /* 0x0000007902027810 */ /* 0x000fe40007ffe0ff */
[----:B------:R-:W-:Y:S02]  /*5a60*/  ISETP.GE.AND P3, PT, R16, R137, PT ;  /* 0x000000891000720c */ /* 0x000fe40003f66270 */
[----:B------:R-:W-:Y:S02]  /*5a70*/  FSEL R48, R48, -INF , !P2 ;  /* 0xff80000030307808 */ /* 0x000fe40005000000 */
[----:B------:R-:W-:Y:S02]  /*5a80*/  FMNMX.FTZ R27, R50, R27, !PT ;  /* 0x0000001b321b7209 */ /* 0x000fe40007810000 */
[----:B------:R-:W-:-:S02]  /*5a90*/  ISETP.GE.AND P1, PT, R24, R136, PT ;  /* 0x000000881800720c */ /* 0x000fc40003f26270 */
[----:B------:R-:W-:Y:S02]  /*5aa0*/  FSEL R123, R123, -INF , !P0 ;  /* 0xff8000007b7b7808 */ /* 0x000fe40004000000 */
[----:B------:R-:W-:Y:S02]  /*5ab0*/  FMNMX.FTZ R28, R127, R28, !PT ;  /* 0x0000001c7f1c7209 */ /* 0x000fe40007810000 */
[----:B------:R-:W-:Y:S02]  /*5ac0*/  ISETP.GE.AND P2, PT, R2, R137, PT ;  /* 0x000000890200720c */ /* 0x000fe40003f46270 */
[----:B------:R-:W-:Y:S02]  /*5ad0*/  FSEL R46, R46, -INF , !P3 ;  /* 0xff8000002e2e7808 */ /* 0x000fe40005800000 */
[----:B------:R-:W-:Y:S02]  /*5ae0*/  FMNMX.FTZ R27, R48, R27, !PT ;  /* 0x0000001b301b7209 */ /* 0x000fe40007810000 */
[----:B------:R-:W-:-:S02]  /*5af0*/  ISETP.GE.AND P0, PT, R23, R136, PT ;  /* 0x000000881700720c */ /* 0x000fc40003f06270 */
[----:B------:R-:W-:Y:S02]  /*5b00*/  FSEL R63, R63, -INF , !P1 ;  /* 0xff8000003f3f7808 */ /* 0x000fe40004800000 */
[----:B------:R-:W-:Y:S02]  /*5b10*/  FMNMX.FTZ R28, R123, R28, !PT ;  /* 0x0000001c7b1c7209 */ /* 0x000fe40007810000 */
[----:B------:R-:W-:Y:S02]  /*5b20*/  FSEL R30, R30, -INF , !P2 ;  /* 0xff8000001e1e7808 */ /* 0x000fe40005000000 */
[----:B------:R-:W-:Y:S02]  /*5b30*/  FMNMX.FTZ R27, R46, R27, !PT ;  /* 0x0000001b2e1b7209 */ /* 0x000fe40007810000 */
[----:B------:R-:W-:Y:S02]  /*5b40*/  ISETP.GE.AND P1, PT, R22, R136, PT ;  /* 0x000000881600720c */ /* 0x000fe40003f26270 */
[----:B------:R-:W-:-:S02]  /*5b50*/  FSEL R59, R59, -INF , !P0 ;  /* 0xff8000003b3b7808 */ /* 0x000fc40004000000 */
[----:B------:R-:W-:Y:S02]  /*5b60*/  FMNMX.FTZ R28, R63, R28, !PT ;  /* 0x0000001c3f1c7209 */ /* 0x000fe40007810000 */
[----:B------:R-:W-:Y:S02]  /*5b70*/  FMNMX.FTZ R26, R30, R27, !PT ;  /* 0x0000001b1e1a7209 */ /* 0x000fe40007810000 */
[----:B------:R-:W-:Y:S02]  /*5b80*/  ISETP.GE.AND P0, PT, R21, R136, PT ;  /* 0x000000881500720c */ /* 0x000fe40003f06270 */
[----:B------:R-:W-:Y:S01]  /*5b90*/  FSEL R57, R57, -INF , !P1 ;  /* 0xff80000039397808 */ /* 0x000fe20004800000 */
[----:B------:R-:W1:Y:S01]  /*5ba0*/  SHFL.BFLY PT, R25, R26, 0x2, 0x1f ;  /* 0x0c401f001a197f89 */ /* 0x000e6200000e0000 */
        /* <DEDUP_REMOVED lines=26> */
[----:B------:R-:W-:Y:S03]  /*5d50*/  LDSM.16.MT88.4 R20, [R116+0x9400] ;  /* 0x009400007414783b */ /* 0x000fe60000004200 */
[----:B------:R-:W-:Y:S01]  /*5d60*/  FSEL R29, R29, RZ, P0 ;  /* 0x000000ff1d1d7208 */ /* 0x000fe20000000000 */
[----:B------:R-:W1:Y:S04]  /*5d70*/  SHFL.BFLY PT, R19, R8, 0x1, 0x1f ;  /* 0x0c201f0008137f89 */ /* 0x000e6800000e0000 */
[----:B------:R-:W-:-:S02]  /*5d80*/  FFMA.FTZ R67, R0, c[0x0][0x23c], -R29 ;  /* 0x00008f0000437a23 */ /* 0x000fc4000001081d */
[--C-:B------:R-:W-:Y:S02]  /*5d90*/  FFMA.FTZ R121, R14, c[0x0][0x23c], -R29.reuse ;  /* 0x00008f000e797a23 */ /* 0x100fe4000001081d */
[--C-:B------:R-:W-:Y:S02]  /*5da0*/  FFMA.FTZ R66, R92, c[0x0][0x23c], -R29.reuse ;  /* 0x00008f005c427a23 */ /* 0x100fe4000001081d */
[--C-:B------:R-:W-:Y:S01]  /*5db0*/  FFMA.FTZ R62, R96, c[0x0][0x23c], -R29.reuse ;  /* 0x00008f00603e7a23 */ /* 0x100fe2000001081d */
[----:B------:R-:W-:Y:S01]  /*5dc0*/  MUFU.EX2 R67, R67 ;  /* 0x0000004300437308 */ /* 0x000fe20000000800 */
[--C-:B------:R-:W-:Y:S02]  /*5dd0*/  FFMA.FTZ R24, R12, c[0x0][0x23c], -R29.reuse ;  /* 0x00008f000c187a23 */ /* 0x100fe4000001081d */
[--C-:B------:R-:W-:Y:S02]  /*5de0*/  FFMA.FTZ R61, R10, c[0x0][0x23c], -R29.reuse ;  /* 0x00008f000a3d7a23 */ /* 0x100fe4000001081d */
[----:B------:R-:W-:-:S02]  /*5df0*/  FFMA.FTZ R28, R100, c[0x0][0x23c], -R29 ;  /* 0x00008f00641c7a23 */ /* 0x000fc4000001081d */
[--C-:B------:R-:W-:Y:S01]  /*5e00*/  FFMA.FTZ R27, R84, c[0x0][0x23c], -R29.reuse ;  /* 0x00008f00541b7a23 */ /* 0x100fe2000001081d */
[----:B------:R-:W-:Y:S01]  /*5e10*/  MUFU.EX2 R121, R121 ;  /* 0x0000007900797308 */ /* 0x000fe20000000800 */
[----:B------:R-:W-:Y:S01]  /*5e20*/  LDSM.16.MT88.4 R100, [R116+0x9000] ;  /* 0x009000007464783b */ /* 0x000fe20000004200 */
[--C-:B------:R-:W-:Y:S02]  /*5e30*/  FFMA.FTZ R41, R44, c[0x0][0x23c], -R29.reuse ;  /* 0x00008f002c297a23 */ /* 0x100fe4000001081d */
[--C-:B------:R-:W-:Y:S01]  /*5e40*/  FFMA.FTZ R43, R38, c[0x0][0x23c], -R29.reuse ;  /* 0x00008f00262b7a23 */ /* 0x100fe2000001081d */
[----:B-1----:R-:W-:Y:S01]  /*5e50*/  FMNMX.FTZ R0, R8, R19, !PT ;  /* 0x0000001308007209 */ /* 0x002fe20007810000 */
[----:B------:R-:W-:Y:S02]  /*5e60*/  FFMA.FTZ R42, R40, c[0x0][0x23c], -R29 ;  /* 0x00008f00282a7a23 */ /* 0x000fe4000001081d */
[----:B------:R-:W1:Y:S01]  /*5e70*/  MUFU.EX2 R66, R66 ;  /* 0x0000004200427308 */ /* 0x000e620000000800 */
[C---:B------:R-:W-:Y:S01]  /*5e80*/  FSETP.NEU.FTZ.AND P0, PT, R0.reuse, -INF , PT ;  /* 0xff8000000000780b */ /* 0x040fe20003f1d000 */
[----:B------:R-:W-:-:S02]  /*5e90*/  FMUL.FTZ R26, R0, c[0x0][0x23c] ;  /* 0x00008f00001a7a20 */ /* 0x000fc40000410000 */
[--C-:B------:R-:W-:Y:S02]  /*5ea0*/  FFMA.FTZ R38, R150, c[0x0][0x23c], -R29.reuse ;  /* 0x00008f0096267a23 */ /* 0x100fe4000001081d */
[--C-:B------:R-:W-:Y:S01]  /*5eb0*/  FFMA.FTZ R4, R32, c[0x0][0x23c], -R29.reuse ;  /* 0x00008f0020047a23 */ /* 0x100fe2000001081d */
[----:B------:R-:W-:Y:S01]  /*5ec0*/  FSEL R26, R26, RZ, P0 ;  /* 0x000000ff1a1a7208 */ /* 0x000fe20000000000 */
[----:B------:R-:W2:Y:S01]  /*5ed0*/  MUFU.EX2 R62, R62 ;  /* 0x0000003e003e7308 */ /* 0x000ea20000000800 */
[--C-:B------:R-:W-:Y:S01]  /*5ee0*/  FFMA.FTZ R34, R34, c[0x0][0x23c], -R29.reuse ;  /* 0x00008f0022227a23 */ /* 0x100fe2000001081d */
[----:B------:R-:W-:Y:S01]  /*5ef0*/  LEA R188, P0, R134, c[0x0][0x168], 0x1 ;  /* 0x00005a0086bc7a11 */ /* 0x000fe200078008ff */
[----:B------:R-:W-:Y:S02]  /*5f00*/  FFMA.FTZ R146, R146, c[0x0][0x23c], -R29 ;  /* 0x00008f0092927a23 */ /* 0x000fe4000001081d */
[--C-:B------:R-:W-:Y:S01]  /*5f10*/  FFMA.FTZ R138, R93, c[0x0][0x23c], -R26.reuse ;  /* 0x00008f005d8a7a23 */ /* 0x100fe2000001081a */
[----:B------:R-:W-:Y:S01]  /*5f20*/  LEA.HI.X R187, R134, c[0x0][0x16c], R133, 0x1, P0 ;  /* 0x00005b0086bb7a11 */ /* 0x000fe200000f0c85 */
[--C-:B------:R-:W-:Y:S01]  /*5f30*/  FFMA.FTZ R131, R15, c[0x0][0x23c], -R26.reuse ;  /* 0x00008f000f837a23 */ /* 0x100fe2000001081a */
[----:B-1----:R-:W-:Y:S01]  /*5f40*/  F2FP.PACK_AB R68, R66, R121 ;  /* 0x000000794244723e */ /* 0x002fe200000000ff */
[--C-:B------:R-:W-:Y:S01]  /*5f50*/  FFMA.FTZ R130, R97, c[0x0][0x23c], -R26.reuse ;  /* 0x00008f0061827a23 */ /* 0x100fe2000001081a */
[----:B------:R-:W-:Y:S01]  /*5f60*/  MUFU.EX2 R61, R61 ;  /* 0x0000003d003d7308 */ /* 0x000fe20000000800 */
[--C-:B------:R-:W-:Y:S01]  /*5f70*/  FFMA.FTZ R65, R17, c[0x0][0x23c], -R26.reuse ;  /* 0x00008f0011417a23 */ /* 0x100fe2000001081a */
[----:B------:R-:W-:Y:S01]  /*5f80*/  LDSM.16.MT88.4 R92, [R164+0xb000] ;  /* 0x00b00000a45c783b */ /* 0x000fe20000004200 */
[----:B------:R-:W-:-:S02]  /*5f90*/  FFMA.FTZ R64, R13, c[0x0][0x23c], -R26 ;  /* 0x00008f000d407a23 */ /* 0x000fc4000001081a */
[--C-:B------:R-:W-:Y:S01]  /*5fa0*/  FFMA.FTZ R53, R11, c[0x0][0x23c], -R26.reuse ;  /* 0x00008f000b357a23 */ /* 0x100fe2000001081a */
[----:B------:R-:W-:Y:S01]  /*5fb0*/  LDSM.16.MT88.4 R12, [R164+0x9400] ;  /* 0x00940000a40c783b */ /* 0x000fe20000004200 */
[----:B--2---:R-:W-:Y:S01]  /*5fc0*/  F2FP.PACK_AB R70, R62, R67 ;  /* 0x000000433e46723e */ /* 0x004fe200000000ff */
[----:B------:R-:W-:Y:S01]  /*5fd0*/  MUFU.EX2 R138, R138 ;  /* 0x0000008a008a7308 */ /* 0x000fe20000000800 */
[--C-:B------:R-:W-:Y:S01]  /*5fe0*/  FFMA.FTZ R52, R9, c[0x0][0x23c], -R26.reuse ;  /* 0x00008f0009347a23 */ /* 0x100fe2000001081a */
[----:B------:R-:W-:Y:S01]  /*5ff0*/  LDSM.16.MT88.4 R16, [R164+0xb400] ;  /* 0x00b40000a410783b */ /* 0x000fe20000004200 */
[--C-:B------:R-:W-:Y:S02]  /*6000*/  FFMA.FTZ R25, R87, c[0x0][0x23c], -R26.reuse ;  /* 0x00008f0057197a23 */ /* 0x100fe4000001081a */
[--C-:B------:R-:W-:Y:S01]  /*6010*/  FFMA.FTZ R44, R37, c[0x0][0x23c], -R26.reuse ;  /* 0x00008f00252c7a23 */ /* 0x100fe2000001081a */
[----:B------:R-:W1:Y:S01]  /*6020*/  LDSM.16.MT88.4 R84, [R116+0xb000] ;  /* 0x00b000007454783b */ /* 0x000e620000004200 */
[--C-:B------:R-:W-:Y:S01]  /*6030*/  FFMA.FTZ R39, R39, c[0x0][0x23c], -R26.reuse ;  /* 0x00008f0027277a23 */ /* 0x100fe2000001081a */
[----:B------:R-:W2:Y:S01]  /*6040*/  MUFU.EX2 R131, R131 ;  /* 0x0000008300837308 */ /* 0x000ea20000000800 */
[----:B------:R-:W-:-:S02]  /*6050*/  FFMA.FTZ R40, R33, c[0x0][0x23c], -R26 ;  /* 0x00008f0021287a23 */ /* 0x000fc4000001081a */
[--C-:B------:R-:W-:Y:S02]  /*6060*/  FFMA.FTZ R37, R35, c[0x0][0x23c], -R26.reuse ;  /* 0x00008f0023257a23 */ /* 0x100fe4000001081a */
[--C-:B------:R-:W-:Y:S02]  /*6070*/  FFMA.FTZ R33, R36, c[0x0][0x23c], -R29.reuse ;  /* 0x00008f0024217a23 */ /* 0x100fe4000001081d */
[----:B------:R-:W-:Y:S01]  /*6080*/  FFMA.FTZ R35, R148, c[0x0][0x23c], -R29 ;  /* 0x00008f0094237a23 */ /* 0x000fe2000001081d */
[----:B------:R-:W-:Y:S01]  /*6090*/  MUFU.EX2 R130, R130 ;  /* 0x0000008200827308 */ /* 0x000fe20000000800 */
[--C-:B------:R-:W-:Y:S02]  /*60a0*/  FFMA.FTZ R36, R151, c[0x0][0x23c], -R26.reuse ;  /* 0x00008f0097247a23 */ /* 0x100fe4000001081a */
[--C-:B------:R-:W-:Y:S02]  /*60b0*/  FFMA.FTZ R5, R5, c[0x0][0x23c], -R26.reuse ;  /* 0x00008f0005057a23 */ /* 0x100fe4000001081a */
[----:B------:R-:W-:-:S02]  /*60c0*/  FFMA.FTZ R32, R145, c[0x0][0x23c], -R26 ;  /* 0x00008f0091207a23 */ /* 0x000fc4000001081a */
[--C-:B------:R-:W-:Y:S01]  /*60d0*/  FFMA.FTZ R3, R143, c[0x0][0x23c], -R26.reuse ;  /* 0x00008f008f037a23 */ /* 0x100fe2000001081a */
[----:B------:R-:W3:Y:S01]  /*60e0*/  MUFU.EX2 R65, R65 ;  /* 0x0000004100417308 */ /* 0x000ee20000000800 */
[----:B--2---:R-:W-:Y:S01]  /*60f0*/  F2FP.PACK_AB R69, R131, R138 ;  /* 0x0000008a8345723e */ /* 0x004fe200000000ff */
[--C-:B------:R-:W-:Y:S02]  /*6100*/  FFMA.FTZ R143, R142, c[0x0][0x23c], -R29.reuse ;  /* 0x00008f008e8f7a23 */ /* 0x100fe4000001081d */
[--C-:B------:R-:W-:Y:S02]  /*6110*/  FFMA.FTZ R145, R144, c[0x0][0x23c], -R29.reuse ;  /* 0x00008f0090917a23 */ /* 0x100fe4000001081d */
[----:B------:R-:W-:Y:S02]  /*6120*/  FFMA.FTZ R142, R140, c[0x0][0x23c], -R29 ;  /* 0x00008f008c8e7a23 */ /* 0x000fe4000001081d */
[----:B------:R-:W2:Y:S01]  /*6130*/  MUFU.EX2 R28, R28 ;  /* 0x0000001c001c7308 */ /* 0x000ea20000000800 */
[----:B------:R-:W-:-:S02]  /*6140*/  FFMA.FTZ R144, R149, c[0x0][0x23c], -R26 ;  /* 0x00008f0095907a23 */ /* 0x000fc4000001081a */
[--C-:B------:R-:W-:Y:S02]  /*6150*/  FFMA.FTZ R141, R141, c[0x0][0x23c], -R26.reuse ;  /* 0x00008f008d8d7a23 */ /* 0x100fe4000001081a */
[--C-:B------:R-:W-:Y:S02]  /*6160*/  FFMA.FTZ R140, R147, c[0x0][0x23c], -R26.reuse ;  /* 0x00008f00938c7a23 */ /* 0x100fe4000001081a */
[----:B------:R-:W-:Y:S01]  /*6170*/  FFMA.FTZ R139, R139, c[0x0][0x23c], -R26 ;  /* 0x00008f008b8b7a23 */ /* 0x000fe2000001081a */
[----:B---3--:R-:W-:Y:S01]  /*6180*/  F2FP.PACK_AB R71, R65, R130 ;  /* 0x000000824147723e */ /* 0x008fe200000000ff */
[----:B------:R-:W-:Y:S01]  /*6190*/  MUFU.EX2 R27, R27 ;  /* 0x0000001b001b7308 */ /* 0x000fe20000000800 */
[--C-:B------:R-:W-:Y:S02]  /*61a0*/  FFMA.FTZ R147, R120, c[0x0][0x23c], -R29.reuse ;  /* 0x00008f0078937a23 */ /* 0x100fe4000001081d */
[--C-:B------:R-:W-:Y:S02]  /*61b0*/  FFMA.FTZ R128, R128, c[0x0][0x23c], -R29.reuse ;  /* 0x00008f0080807a23 */ /* 0x100fe4000001081d */
[--C-:B------:R-:W-:Y:S01]  /*61c0*/  FFMA.FTZ R149, R126, c[0x0][0x23c], -R29.reuse ;  /* 0x00008f007e957a23 */ /* 0x100fe2000001081d */
[----:B------:R-:W-:Y:S01]  /*61d0*/  HMMA.16816.F32 R112, R68, R108, RZ ;  /* 0x0000006c4470723c */ /* 0x000fe200000018ff */
[----:B--2---:R-:W-:Y:S01]  /*61e0*/  F2FP.PACK_AB R8, R28, R61 ;  /* 0x0000003d1c08723e */ /* 0x004fe200000000ff */
[----:B------:R-:W2:Y:S01]  /*61f0*/  MUFU.EX2 R24, R24 ;  /* 0x0000001800187308 */ /* 0x000ea20000000800 */
[----:B------:R-:W-:-:S02]  /*6200*/  FFMA.FTZ R122, R122, c[0x0][0x23c], -R29 ;  /* 0x00008f007a7a7a23 */ /* 0x000fc4000001081d */
[--C-:B------:R-:W-:Y:S02]  /*6210*/  FFMA.FTZ R129, R129, c[0x0][0x23c], -R26.reuse ;  /* 0x00008f0081817a23 */ /* 0x100fe4000001081a */
[--C-:B------:R-:W-:Y:S01]  /*6220*/  FFMA.FTZ R120, R123, c[0x0][0x23c], -R26.reuse ;  /* 0x00008f007b787a23 */ /* 0x100fe2000001081a */
[C---:B------:R-:W-:Y:S01]  /*6230*/  HMMA.16816.F32 R108, R68.reuse, R110, RZ ;  /* 0x0000006e446c723c */ /* 0x040fe200000018ff */
[--C-:B------:R-:W-:Y:S01]  /*6240*/  FFMA.FTZ R63, R63, c[0x0][0x23c], -R26.reuse ;  /* 0x00008f003f3f7a23 */ /* 0x100fe2000001081a */
[----:B------:R-:W-:Y:S01]  /*6250*/  MUFU.EX2 R64, R64 ;  /* 0x0000004000407308 */ /* 0x000fe20000000800 */
[----:B------:R-:W-:Y:S02]  /*6260*/  FFMA.FTZ R127, R127, c[0x0][0x23c], -R26 ;  /* 0x00008f007f7f7a23 */ /* 0x000fe4000001081a */
[----:B------:R-:W-:Y:S02]  /*6270*/  FADD.FTZ R131, R138, R131 ;  /* 0x000000838a837221 */ /* 0x000fe40000010000 */
[----:B------:R-:W-:Y:S01]  /*6280*/  FFMA.FTZ R60, R60, c[0x0][0x23c], -R29 ;  /* 0x00008f003c3c7a23 */ /* 0x000fe2000001081d */
[----:B-1----:R-:W-:Y:S01]  /*6290*/  HMMA.16816.F32 R88, R68, R84, RZ ;  /* 0x000000544458723c */ /* 0x002fe200000018ff */
[----:B------:R-:W-:Y:S01]  /*62a0*/  FADD.FTZ R130, R130, R131 ;  /* 0x0000008382827221 */ /* 0x000fe20000010000 */
[----:B------:R-:W1:Y:S01]  /*62b0*/  MUFU.EX2 R53, R53 ;  /* 0x0000003500357308 */ /* 0x000e620000000800 */
[----:B--2---:R-:W-:Y:S01]  /*62c0*/  F2FP.PACK_AB R10, R24, R27 ;  /* 0x0000001b180a723e */ /* 0x004fe200000000ff */
[----:B------:R-:W-:-:S02]  /*62d0*/  FFMA.FTZ R56, R56, c[0x0][0x23c], -R29 ;  /* 0x00008f0038387a23 */ /* 0x000fc4000001081d */
[----:B------:R-:W-:Y:S02]  /*62e0*/  FADD.FTZ R65, R65, R130 ;  /* 0x0000008241417221 */ /* 0x000fe40000010000 */
[C---:B------:R-:W-:Y:S01]  /*62f0*/  HMMA.16816.F32 R84, R68.reuse, R86, RZ ;  /* 0x000000564454723c */ /* 0x040fe200000018ff */
[--C-:B------:R-:W-:Y:S01]  /*6300*/  FFMA.FTZ R59, R59, c[0x0][0x23c], -R26.reuse ;  /* 0x00008f003b3b7a23 */ /* 0x100fe2000001081a */
[----:B------:R-:W-:Y:S01]  /*6310*/  MUFU.EX2 R52, R52 ;  /* 0x0000003400347308 */ /* 0x000fe20000000800 */
[--C-:B------:R-:W-:Y:S02]  /*6320*/  FFMA.FTZ R55, R55, c[0x0][0x23c], -R26.reuse ;  /* 0x00008f0037377a23 */ /* 0x100fe4000001081a */
[--C-:B------:R-:W-:Y:S02]  /*6330*/  FFMA.FTZ R51, R51, c[0x0][0x23c], -R26.reuse ;  /* 0x00008f0033337a23 */ /* 0x100fe4000001081a */
[----:B------:R-:W-:Y:S01]  /*6340*/  FFMA.FTZ R190, R30, c[0x0][0x23c], -R29 ;  /* 0x00008f001ebe7a23 */ /* 0x000fe2000001081d */
[----:B------:R-:W-:Y:S01]  /*6350*/  HMMA.16816.F32 R96, R68, R92, RZ ;  /* 0x0000005c4460723c */ /* 0x000fe200000018ff */
[----:B------:R-:W-:Y:S01]  /*6360*/  FFMA.FTZ R49, R49, c[0x0][0x23c], -R26 ;  /* 0x00008f0031317a23 */ /* 0x000fe2000001081a */
[----:B------:R-:W2:Y:S01]  /*6370*/  MUFU.EX2 R25, R25 ;  /* 0x0000001900197308 */ /* 0x000ea20000000800 */
[----:B-1----:R-:W-:Y:S01]  /*6380*/  F2FP.PACK_AB R9, R53, R64 ;  /* 0x000000403509723e */ /* 0x002fe200000000ff */
[----:B------:R-:W-:-:S02]  /*6390*/  FADD.FTZ R64, R64, R65 ;  /* 0x0000004140407221 */ /* 0x000fc40000010000 */
[--C-:B------:R-:W-:Y:S02]  /*63a0*/  FFMA.FTZ R65, R58, c[0x0][0x23c], -R29.reuse ;  /* 0x00008f003a417a23 */ /* 0x100fe4000001081d */
[----:B------:R-:W-:Y:S01]  /*63b0*/  HMMA.16816.F32 R92, R68, R94, RZ ;  /* 0x0000005e445c723c */ /* 0x000fe200000018ff */
[----:B------:R-:W-:Y:S01]  /*63c0*/  FFMA.FTZ R58, R50, c[0x0][0x23c], -R29 ;  /* 0x00008f00323a7a23 */ /* 0x000fe2000001081d */
[----:B------:R-:W-:Y:S01]  /*63d0*/  MUFU.EX2 R43, R43 ;  /* 0x0000002b002b7308 */ /* 0x000fe20000000800 */
[----:B------:R-:W-:-:S05]  /*63e0*/  FFMA.FTZ R47, R47, c[0x0][0x23c], -R26 ;  /* 0x00008f002f2f7a23 */ /* 0x000fca000001081a */
[C---:B------:R-:W-:Y:S01]  /*63f0*/  HMMA.16816.F32 R80, R68.reuse, R76, RZ ;  /* 0x0000004c4450723c */ /* 0x040fe200000018ff */
[----:B--2---:R-:W-:Y:S01]  /*6400*/  F2FP.PACK_AB R11, R25, R52 ;  /* 0x00000034190b723e */ /* 0x004fe200000000ff */
[----:B------:R-:W1:Y:S06]  /*6410*/  MUFU.EX2 R42, R42 ;  /* 0x0000002a002a7308 */ /* 0x000e6c0000000800 */
[----:B------:R-:W-:Y:S02]  /*6420*/  HMMA.16816.F32 R76, R68, R78, RZ ;  /* 0x0000004e444c723c */ /* 0x000fe400000018ff */
[----:B------:R-:W-:Y:S06]  /*6430*/  MUFU.EX2 R41, R41 ;  /* 0x0000002900297308 */ /* 0x000fec0000000800 */
[C---:B------:R-:W-:Y:S02]  /*6440*/  HMMA.16816.F32 R112, R8.reuse, R12, R112 ;  /* 0x0000000c0870723c */ /* 0x040fe40000001870 */
[----:B------:R-:W2:Y:S06]  /*6450*/  MUFU.EX2 R38, R38 ;  /* 0x0000002600267308 */ /* 0x000eac0000000800 */
        /* <DEDUP_REMOVED lines=8> */
[C---:B------:R-:W-:Y:S02]  /*64e0*/  HMMA.16816.F32 R104, R68.reuse, R100, RZ ;  /* 0x000000644468723c */ /* 0x040fe400000018ff */
[----:B------:R-:W1:Y:S06]  /*64f0*/  MUFU.EX2 R37, R37 ;  /* 0x0000002500257308 */ /* 0x000e6c0000000800 */
[----:B------:R-:W-:Y:S02]  /*6500*/  HMMA.16816.F32 R100, R68, R102, RZ ;  /* 0x000000664464723c */ /* 0x000fe400000018ff */
[----:B------:R-:W-:Y:S06]  /*6510*/  MUFU.EX2 R35, R35 ;  /* 0x0000002300237308 */ /* 0x000fec0000000800 */
[C---:B---3--:R-:W-:Y:S02]  /*6520*/  HMMA.16816.F32 R88, R8.reuse, R12, R88 ;  /* 0x0000000c0858723c */ /* 0x048fe40000001858 */
[----:B------:R-:W3:Y:S06]  /*6530*/  MUFU.EX2 R34, R34 ;  /* 0x0000002200227308 */ /* 0x000eec0000000800 */
[----:B------:R-:W-:Y:S01]  /*6540*/  HMMA.16816.F32 R84, R8, R14, R84 ;  /* 0x0000000e0854723c */ /* 0x000fe20000001854 */
[----:B------:R-:W1:Y:S01]  /*6550*/  LDSM.16.MT88.4 R12, [R164+0xd400] ;  /* 0x00d40000a40c783b */ /* 0x000e620000004200 */
[----:B------:R-:W-:Y:S06]  /*6560*/  MUFU.EX2 R33, R33 ;  /* 0x0000002100217308 */ /* 0x000fec0000000800 */
[C---:B-----5:R-:W-:Y:S02]  /*6570*/  HMMA.16816.F32 R72, R68.reuse, R16, RZ ;  /* 0x000000104448723c */ /* 0x060fe400000018ff */
[----:B------:R-:W5:Y:S06]  /*6580*/  MUFU.EX2 R4, R4 ;  /* 0x0000000400047308 */ /* 0x000f6c0000000800 */
[----:B------:R-:W-:Y:S01]  /*6590*/  HMMA.16816.F32 R68, R68, R18, RZ ;  /* 0x000000124444723c */ /* 0x000fe200000018ff */
[----:B------:R-:W-:Y:S01]  /*65a0*/  LDSM.16.MT88.4 R16, [R116+0xa400] ;  /* 0x00a400007410783b */ /* 0x000fe20000004200 */
[----:B------:R-:W-:Y:S06]  /*65b0*/  MUFU.EX2 R36, R36 ;  /* 0x0000002400247308 */ /* 0x000fec0000000800 */
[C---:B------:R-:W-:Y:S02]  /*65c0*/  HMMA.16816.F32 R104, R8.reuse, R20, R104 ;  /* 0x000000140868723c */ /* 0x040fe40000001868 */
[----:B------:R-:W2:Y:S06]  /*65d0*/  MUFU.EX2 R5, R5 ;  /* 0x0000000500057308 */ /* 0x000eac0000000800 */
[C---:B------:R-:W-:Y:S01]  /*65e0*/  HMMA.16816.F32 R100, R8.reuse, R22, R100 ;  /* 0x000000160864723c */ /* 0x040fe20000001864 */
[----:B------:R-:W-:Y:S01]  /*65f0*/  LDSM.16.MT88.4 R20, [R164+0xa400] ;  /* 0x00a40000a414783b */ /* 0x000fe20000004200 */
[----:B------:R-:W-:Y:S06]  /*6600*/  MUFU.EX2 R32, R32 ;  /* 0x0000002000207308 */ /* 0x000fec0000000800 */
[C---:B-1----:R-:W-:Y:S02]  /*6610*/  HMMA.16816.F32 R80, R8.reuse, R12, R80 ;  /* 0x0000000c0850723c */ /* 0x042fe40000001850 */
[----:B------:R-:W1:Y:S06]  /*6620*/  MUFU.EX2 R3, R3 ;  /* 0x0000000300037308 */ /* 0x000e6c0000000800 */
[C---:B------:R-:W-:Y:S01]  /*6630*/  HMMA.16816.F32 R76, R8.reuse, R14, R76 ;  /* 0x0000000e084c723c */ /* 0x040fe2000000184c */
[----:B------:R-:W1:Y:S01]  /*6640*/  LDSM.16.MT88.4 R12, [R116+0xd400] ;  /* 0x00d40000740c783b */ /* 0x000e620000004200 */
[----:B------:R-:W-:Y:S08]  /*6650*/  MUFU.EX2 R146, R146 ;  /* 0x0000009200927308 */ /* 0x000ff00000000800 */
[----:B------:R-:W1:Y:S08]  /*6660*/  MUFU.EX2 R145, R145 ;  /* 0x0000009100917308 */ /* 0x000e700000000800 */
[----:B------:R-:W-:Y:S08]  /*6670*/  MUFU.EX2 R143, R143 ;  /* 0x0000008f008f7308 */ /* 0x000ff00000000800 */
[----:B------:R-:W2:Y:S08]  /*6680*/  MUFU.EX2 R142, R142 ;  /* 0x0000008e008e7308 */ /* 0x000eb00000000800 */
[----:B------:R-:W-:Y:S01]  /*6690*/  MUFU.EX2 R144, R144 ;  /* 0x0000009000907308 */ /* 0x000fe20000000800 */
[C---:B-1----:R-:W-:Y:S07]  /*66a0*/  HMMA.16816.F32 R72, R8.reuse, R12, R72 ;  /* 0x0000000c0848723c */ /* 0x042fee0000001848 */
[----:B------:R-:W1:Y:S01]  /*66b0*/  MUFU.EX2 R141, R141 ;  /* 0x0000008d008d7308 */ /* 0x000e620000000800 */
[----:B------:R-:W-:Y:S01]  /*66c0*/  HMMA.16816.F32 R68, R8, R14, R68 ;  /* 0x0000000e0844723c */ /* 0x000fe20000001844 */
[----:B------:R-:W1:Y:S06]  /*66d0*/  LDSM.16.MT88.4 R12, [R164+0x9800] ;  /* 0x00980000a40c783b */ /* 0x000e6c0000004200 */
[----:B------:R-:W-:Y:S01]  /*66e0*/  MUFU.EX2 R140, R140 ;  /* 0x0000008c008c7308 */ /* 0x000fe20000000800 */
[----:B------:R-:W-:-:S02]  /*66f0*/  F2FP.PACK_AB R8, R42, R43 ;  /* 0x0000002b2a08723e */ /* 0x000fc400000000ff */
[----:B--2---:R-:W-:-:S05]  /*6700*/  F2FP.PACK_AB R10, R38, R41 ;  /* 0x00000029260a723e */ /* 0x004fca00000000ff */
[----:B------:R-:W2:Y:S01]  /*6710*/  MUFU.EX2 R139, R139 ;  /* 0x0000008b008b7308 */ /* 0x000ea20000000800 */
[----:B----4-:R-:W-:Y:S02]  /*6720*/  F2FP.PACK_AB R9, R39, R44 ;  /* 0x0000002c2709723e */ /* 0x010fe400000000ff */
[----:B------:R-:W-:-:S05]  /*6730*/  F2FP.PACK_AB R11, R37, R40 ;  /* 0x00000028250b723e */ /* 0x000fca00000000ff */
[----:B------:R-:W-:Y:S08]  /*6740*/  MUFU.EX2 R128, R128 ;  /* 0x0000008000807308 */ /* 0x000ff00000000800 */
[----:B------:R-:W-:Y:S08]  /*6750*/  MUFU.EX2 R149, R149 ;  /* 0x0000009500957308 */ /* 0x000ff00000000800 */
[----:B------:R-:W-:Y:S01]  /*6760*/  MUFU.EX2 R122, R122 ;  /* 0x0000007a007a7308 */ /* 0x000fe20000000800 */
[C---:B-1----:R-:W-:Y:S07]  /*6770*/  HMMA.16816.F32 R112, R8.reuse, R12, R112 ;  /* 0x0000000c0870723c */ /* 0x042fee0000001870 */
[----:B------:R-:W1:Y:S01]  /*6780*/  MUFU.EX2 R147, R147 ;  /* 0x0000009300937308 */ /* 0x000e620000000800 */
[C---:B------:R-:W-:Y:S01]  /*6790*/  HMMA.16816.F32 R108, R8.reuse, R14, R108 ;  /* 0x0000000e086c723c */ /* 0x040fe2000000186c */
[----:B------:R-:W4:Y:S06]  /*67a0*/  LDSM.16.MT88.4 R12, [R116+0x9800] ;  /* 0x00980000740c783b */ /* 0x000f2c0000004200 */
[----:B------:R-:W-:Y:S08]  /*67b0*/  MUFU.EX2 R129, R129 ;  /* 0x0000008100817308 */ /* 0x000ff00000000800 */
[----:B------:R-:W-:Y:S08]  /*67c0*/  MUFU.EX2 R120, R120 ;  /* 0x0000007800787308 */ /* 0x000ff00000000800 */
[----:B------:R-:W1:Y:S08]  /*67d0*/  MUFU.EX2 R63, R63 ;  /* 0x0000003f003f7308 */ /* 0x000e700000000800 */
[----:B------:R-:W-:Y:S08]  /*67e0*/  MUFU.EX2 R60, R60 ;  /* 0x0000003c003c7308 */ /* 0x000ff00000000800 */
[----:B------:R-:W-:Y:S01]  /*67f0*/  MUFU.EX2 R65, R65 ;  /* 0x0000004100417308 */ /* 0x000fe20000000800 */
[C---:B----4-:R-:W-:Y:S07]  /*6800*/  HMMA.16816.F32 R104, R8.reuse, R12, R104 ;  /* 0x0000000c0868723c */ /* 0x050fee0000001868 */
[----:B------:R-:W-:Y:S01]  /*6810*/  MUFU.EX2 R56, R56 ;  /* 0x0000003800387308 */ /* 0x000fe20000000800 */
[C---:B------:R-:W-:Y:S01]  /*6820*/  HMMA.16816.F32 R100, R8.reuse, R14, R100 ;  /* 0x0000000e0864723c */ /* 0x040fe20000001864 */
[----:B------:R-:W4:Y:S06]  /*6830*/  LDSM.16.MT88.4 R12, [R164+0xb800] ;  /* 0x00b80000a40c783b */ /* 0x000f2c0000004200 */
[----:B------:R-:W-:Y:S08]  /*6840*/  MUFU.EX2 R59, R59 ;  /* 0x0000003b003b7308 */ /* 0x000ff00000000800 */
[----:B------:R-:W-:Y:S08]  /*6850*/  MUFU.EX2 R55, R55 ;  /* 0x0000003700377308 */ /* 0x000ff00000000800 */
[----:B------:R-:W-:Y:S08]  /*6860*/  MUFU.EX2 R50, R51 ;  /* 0x0000003300327308 */ /* 0x000ff00000000800 */
[----:B------:R-:W-:Y:S08]  /*6870*/  MUFU.EX2 R190, R190 ;  /* 0x000000be00be7308 */ /* 0x000ff00000000800 */
[----:B------:R-:W-:Y:S01]  /*6880*/  MUFU.EX2 R47, R47 ;  /* 0x0000002f002f7308 */ /* 0x000fe20000000800 */
[C---:B----4-:R-:W-:Y:S08]  /*6890*/  HMMA.16816.F32 R96, R8.reuse, R12, R96 ;  /* 0x0000000c0860723c */ /* 0x050ff00000001860 */
[C---:B------:R-:W-:Y:S01]  /*68a0*/  HMMA.16816.F32 R92, R8.reuse, R14, R92 ;  /* 0x0000000e085c723c */ /* 0x040fe2000000185c */
[----:B------:R-:W4:Y:S07]  /*68b0*/  LDSM.16.MT88.4 R12, [R116+0xb800] ;  /* 0x00b80000740c783b */ /* 0x000f2e0000004200 */
[C---:B----4-:R-:W-:Y:S08]  /*68c0*/  HMMA.16816.F32 R88, R8.reuse, R12, R88 ;  /* 0x0000000c0858723c */ /* 0x050ff00000001858 */
[C---:B------:R-:W-:Y:S01]  /*68d0*/  HMMA.16816.F32 R84, R8.reuse, R14, R84 ;  /* 0x0000000e0854723c */ /* 0x040fe20000001854 */
[----:B------:R-:W4:Y:S07]  /*68e0*/  LDSM.16.MT88.4 R12, [R164+0xd800] ;  /* 0x00d80000a40c783b */ /* 0x000f2e0000004200 */
[C---:B----4-:R-:W-:Y:S08]  /*68f0*/  HMMA.16816.F32 R80, R8.reuse, R12, R80 ;  /* 0x0000000c0850723c */ /* 0x050ff00000001850 */
[C---:B------:R-:W-:Y:S01]  /*6900*/  HMMA.16816.F32 R76, R8.reuse, R14, R76 ;  /* 0x0000000e084c723c */ /* 0x040fe2000000184c */
[----:B------:R-:W4:Y:S07]  /*6910*/  LDSM.16.MT88.4 R12, [R116+0xd800] ;  /* 0x00d80000740c783b */ /* 0x000f2e0000004200 */
[C---:B----4-:R-:W-:Y:S08]  /*6920*/  HMMA.16816.F32 R72, R8.reuse, R12, R72 ;  /* 0x0000000c0848723c */ /* 0x050ff00000001848 */
[----:B------:R-:W-:Y:S01]  /*6930*/  HMMA.16816.F32 R68, R8, R14, R68 ;  /* 0x0000000e0844723c */ /* 0x000fe20000001844 */
[----:B------:R-:W4:Y:S06]  /*6940*/  LDSM.16.MT88.4 R12, [R164+0x9c00] ;  /* 0x009c0000a40c783b */ /* 0x000f2c0000004200 */
[----:B---3--:R-:W-:-:S02]  /*6950*/  F2FP.PACK_AB R8, R34, R35 ;  /* 0x000000232208723e */ /* 0x008fc400000000ff */
[----:B-----5:R-:W-:Y:S02]  /*6960*/  F2FP.PACK_AB R10, R4, R33 ;  /* 0x00000021040a723e */ /* 0x020fe400000000ff */
[----:B------:R-:W-:Y:S02]  /*6970*/  F2FP.PACK_AB R9, R5, R36 ;  /* 0x000000240509723e */ /* 0x000fe400000000ff */
[----:B------:R-:W-:-:S07]  /*6980*/  F2FP.PACK_AB R11, R3, R32 ;  /* 0x00000020030b723e */ /* 0x000fce00000000ff */
[C---:B----4-:R-:W-:Y:S08]  /*6990*/  HMMA.16816.F32 R112, R8.reuse, R12, R112 ;  /* 0x0000000c0870723c */ /* 0x050ff00000001870 */
        /* <DEDUP_REMOVED lines=20> */
[----:B--2---:R-:W-:-:S07]  /*6ae0*/  F2FP.PACK_AB R11, R139, R140 ;  /* 0x0000008c8b0b723e */ /* 0x004fce00000000ff */
[C---:B---3--:R-:W-:Y:S08]  /*6af0*/  HMMA.16816.F32 R112, R8.reuse, R12, R112 ;  /* 0x0000000c0870723c */ /* 0x048ff00000001870 */
[C---:B------:R-:W-:Y:S01]  /*6b00*/  HMMA.16816.F32 R108, R8.reuse, R14, R108 ;  /* 0x0000000e086c723c */ /* 0x040fe2000000186c */
[----:B------:R-:W2:Y:S07]  /*6b10*/  LDSM.16.MT88.4 R12, [R116+0xa000] ;  /* 0x00a00000740c783b */ /* 0x000eae0000004200 */
[C---:B--2---:R-:W-:Y:S08]  /*6b20*/  HMMA.16816.F32 R104, R8.reuse, R12, R104 ;  /* 0x0000000c0868723c */ /* 0x044ff00000001868 */
        /* <DEDUP_REMOVED lines=12> */
[----:B------:R-:W-:Y:S01]  /*6bf0*/  HMMA.16816.F32 R68, R8, R14, R68 ;  /* 0x0000000e0844723c */ /* 0x000fe20000001844 */
[----:B------:R-:W2:Y:S06]  /*6c00*/  LDSM.16.MT88.4 R12, [R164+0xc400] ;  /* 0x00c40000a40c783b */ /* 0x000eac0000004200 */
[----:B------:R-:W-:Y:S01]  /*6c10*/  FADD.FTZ R8, R121, R66 ;  /* 0x0000004279087221 */ /* 0x000fe20000010000 */
[----:B-1----:R-:W-:Y:S01]  /*6c20*/  F2FP.PACK_AB R10, R147, R122 ;  /* 0x0000007a930a723e */ /* 0x002fe200000000ff */
[----:B------:R-:W1:Y:S01]  /*6c30*/  MUFU.EX2 R66, R127 ;  /* 0x0000007f00427308 */ /* 0x000e620000000800 */
[----:B------:R-:W-:Y:S01]  /*6c40*/  F2FP.PACK_AB R11, R63, R120 ;  /* 0x000000783f0b723e */ /* 0x000fe200000000ff */
[----:B------:R-:W-:Y:S01]  /*6c50*/  FADD.FTZ R67, R67, R8 ;  /* 0x0000000843437221 */ /* 0x000fe20000010000 */
[----:B------:R-:W-:-:S03]  /*6c60*/  F2FP.PACK_AB R8, R149, R128 ;  /* 0x000000809508723e */ /* 0x000fc600000000ff */
[----:B------:R-:W-:-:S04]  /*6c70*/  FADD.FTZ R62, R62, R67 ;  /* 0x000000433e3e7221 */ /* 0x000fc80000010000 */
[----:B------:R-:W-:Y:S02]  /*6c80*/  FADD.FTZ R67, R61, R62 ;  /* 0x0000003e3d437221 */ /* 0x000fe40000010000 */
[----:B------:R-:W-:Y:S02]  /*6c90*/  FFMA.FTZ R61, R54, c[0x0][0x23c], -R29 ;  /* 0x00008f00363d7a23 */ /* 0x000fe4000001081d */
[----:B------:R-:W-:Y:S01]  /*6ca0*/  FFMA.FTZ R54, R57, c[0x0][0x23c], -R26 ;  /* 0x00008f0039367a23 */ /* 0x000fe2000001081a */
[----:B-1----:R-:W-:Y:S01]  /*6cb0*/  F2FP.PACK_AB R9, R66, R129 ;  /* 0x000000814209723e */ /* 0x002fe200000000ff */
[----:B------:R-:W-:Y:S02]  /*6cc0*/  FADD.FTZ R28, R28, R67 ;  /* 0x000000431c1c7221 */ /* 0x000fe40000010000 */
[----:B------:R-:W1:Y:S01]  /*6cd0*/  MUFU.EX2 R61, R61 ;  /* 0x0000003d003d7308 */ /* 0x000e620000000800 */
[----:B------:R-:W-:Y:S02]  /*6ce0*/  FFMA.FTZ R57, R48, c[0x0][0x23c], -R29 ;  /* 0x00008f0030397a23 */ /* 0x000fe4000001081d */
[----:B------:R-:W-:Y:S01]  /*6cf0*/  FADD.FTZ R27, R27, R28 ;  /* 0x0000001c1b1b7221 */ /* 0x000fe20000010000 */
[C---:B------:R-:W-:Y:S03]  /*6d00*/  HMMA.16816.F32 R112, R8.reuse, R20, R112 ;  /* 0x000000140870723c */ /* 0x040fe60000001870 */
[----:B------:R-:W-:Y:S01]  /*6d10*/  FADD.FTZ R48, R24, R27 ;  /* 0x0000001b18307221 */ /* 0x000fe20000010000 */
[----:B------:R-:W3:Y:S03]  /*6d20*/  MUFU.EX2 R54, R54 ;  /* 0x0000003600367308 */ /* 0x000ee60000000800 */
[----:B------:R-:W-:Y:S01]  /*6d30*/  FADD.FTZ R43, R43, R48 ;  /* 0x000000302b2b7221 */ /* 0x000fe20000010000 */
[----:B------:R-:W-:Y:S01]  /*6d40*/  HMMA.16816.F32 R108, R8, R22, R108 ;  /* 0x00000016086c723c */ /* 0x000fe2000000186c */
[----:B------:R-:W4:Y:S02]  /*6d50*/  LDSM.16.MT88.4 R20, [R116+0xc400] ;  /* 0x00c400007414783b */ /* 0x000f240000004200 */
[----:B------:R-:W-:-:S04]  /*6d60*/  FADD.FTZ R42, R42, R43 ;  /* 0x0000002b2a2a7221 */ /* 0x000fc80000010000 */
[----:B------:R-:W-:Y:S01]  /*6d70*/  FADD.FTZ R41, R41, R42 ;  /* 0x0000002a29297221 */ /* 0x000fe20000010000 */
[----:B--2---:R-:W-:Y:S03]  /*6d80*/  HMMA.16816.F32 R96, R8, R12, R96 ;  /* 0x0000000c0860723c */ /* 0x004fe60000001860 */
        /* <DEDUP_REMOVED lines=9> */
[----:B------:R-:W-:Y:S01]  /*6e20*/  HMMA.16816.F32 R100, R8, R18, R100 ;  /* 0x000000120864723c */ /* 0x000fe20000001864 */
[----:B------:R-:W5:Y:S02]  /*6e30*/  LDSM.16.MT88.4 R16, [R116+0xe400] ;  /* 0x00e400007410783b */ /* 0x000f640000004200 */
[----:B------:R-:W-:-:S05]  /*6e40*/  FADD.FTZ R4, R145, R4 ;  /* 0x0000000491047221 */ /* 0x000fca0000010000 */
[C---:B----4-:R-:W-:Y:S08]  /*6e50*/  HMMA.16816.F32 R88, R8.reuse, R20, R88 ;  /* 0x000000140858723c */ /* 0x050ff00000001858 */
[C---:B------:R-:W-:Y:S01]  /*6e60*/  HMMA.16816.F32 R84, R8.reuse, R22, R84 ;  /* 0x000000160854723c */ /* 0x040fe20000001854 */
[----:B------:R-:W4:Y:S07]  /*6e70*/  LDSM.16.MT88.4 R20, [R116+0xe800] ;  /* 0x00e800007414783b */ /* 0x000f2e0000004200 */
[C---:B--2---:R-:W-:Y:S08]  /*6e80*/  HMMA.16816.F32 R80, R8.reuse, R12, R80 ;  /* 0x0000000c0850723c */ /* 0x044ff00000001850 */
[C---:B------:R-:W-:Y:S01]  /*6e90*/  HMMA.16816.F32 R76, R8.reuse, R14, R76 ;  /* 0x0000000e084c723c */ /* 0x040fe2000000184c */
[----:B------:R-:W2:Y:S07]  /*6ea0*/  LDSM.16.MT88.4 R12, [R164+0xa800] ;  /* 0x00a80000a40c783b */ /* 0x000eae0000004200 */
[C---:B-----5:R-:W-:Y:S07]  /*6eb0*/  HMMA.16816.F32 R72, R8.reuse, R16, R72 ;  /* 0x000000100848723c */ /* 0x060fee0000001848 */
[----:B------:R-:W-:Y:S01]  /*6ec0*/  FADD.FTZ R17, R53, R64 ;  /* 0x0000004035117221 */ /* 0x000fe20000010000 */
[----:B------:R-:W-:Y:S01]  /*6ed0*/  HMMA.16816.F32 R68, R8, R18, R68 ;  /* 0x000000120844723c */ /* 0x000fe20000001844 */
[----:B------:R-:W-:-:S02]  /*6ee0*/  FFMA.FTZ R53, R46, c[0x0][0x23c], -R29 ;  /* 0x00008f002e357a23 */ /* 0x000fc4000001081d */
[----:B------:R-:W-:Y:S02]  /*6ef0*/  FADD.FTZ R52, R52, R17 ;  /* 0x0000001134347221 */ /* 0x000fe40000010000 */
[----:B------:R-:W5:Y:S01]  /*6f00*/  LDSM.16.MT88.4 R16, [R116+0xc800] ;  /* 0x00c800007410783b */ /* 0x000f620000004200 */
[--C-:B------:R-:W-:Y:S01]  /*6f10*/  FFMA.FTZ R46, R45, c[0x0][0x23c], -R26.reuse ;  /* 0x00008f002d2e7a23 */ /* 0x100fe2000001081a */
[----:B------:R-:W-:Y:S01]  /*6f20*/  F2FP.PACK_AB R8, R65, R60 ;  /* 0x0000003c4108723e */ /* 0x000fe200000000ff */
[----:B------:R-:W-:Y:S01]  /*6f30*/  FFMA.FTZ R45, R31, c[0x0][0x23c], -R26 ;  /* 0x00008f001f2d7a23 */ /* 0x000fe2000001081a */
[----:B-1----:R-:W-:Y:S01]  /*6f40*/  F2FP.PACK_AB R10, R61, R56 ;  /* 0x000000383d0a723e */ /* 0x002fe200000000ff */
[----:B------:R-:W-:Y:S01]  /*6f50*/  FADD.FTZ R51, R25, R52 ;  /* 0x0000003419337221 */ /* 0x000fe20000010000 */
[----:B---3--:R-:W-:Y:S01]  /*6f60*/  F2FP.PACK_AB R9, R54, R59 ;  /* 0x0000003b3609723e */ /* 0x008fe200000000ff */
[----:B------:R-:W1:Y:S01]  /*6f70*/  LDSM.16.MT88.4 R28, [R116+0xa800] ;  /* 0x00a80000741c783b */ /* 0x000e620000004200 */
[----:B------:R-:W-:Y:S01]  /*6f80*/  F2FP.PACK_AB R11, R50, R55 ;  /* 0x00000037320b723e */ /* 0x000fe200000000ff */
[----:B------:R-:W-:Y:S01]  /*6f90*/  FADD.FTZ R44, R44, R51 ;  /* 0x000000332c2c7221 */ /* 0x000fe20000010000 */
[----:B------:R-:W-:Y:S01]  /*6fa0*/  MUFU.EX2 R46, R46 ;  /* 0x0000002e002e7308 */ /* 0x000fe20000000800 */
[----:B------:R-:W-:Y:S02]  /*6fb0*/  LDSM.16.MT88.4 R24, [R164+0xc800] ;  /* 0x00c80000a418783b */ /* 0x000fe40000004200 */
[----:B------:R-:W-:-:S02]  /*6fc0*/  FADD.FTZ R39, R39, R44 ;  /* 0x0000002c27277221 */ /* 0x000fc40000010000 */
[C---:B----4-:R-:W-:Y:S02]  /*6fd0*/  HMMA.16816.F32 R72, R8.reuse, R20, R72 ;  /* 0x000000140848723c */ /* 0x050fe40000001848 */
[----:B------:R-:W-:Y:S01]  /*6fe0*/  FADD.FTZ R40, R40, R39 ;  /* 0x0000002728287221 */ /* 0x000fe20000010000 */
[----:B------:R-:W-:Y:S03]  /*6ff0*/  MUFU.EX2 R45, R45 ;  /* 0x0000002d002d7308 */ /* 0x000fe60000000800 */
[----:B------:R-:W-:Y:S02]  /*7000*/  FADD.FTZ R37, R37, R40 ;  /* 0x0000002825257221 */ /* 0x000fe40000010000 */
[----:B--2---:R-:W-:Y:S02]  /*7010*/  HMMA.16816.F32 R112, R8, R12, R112 ;  /* 0x0000000c0870723c */ /* 0x004fe40000001870 */
[----:B------:R-:W-:-:S04]  /*7020*/  FADD.FTZ R36, R36, R37 ;  /* 0x0000002524247221 */ /* 0x000fc80000010000 */
[----:B------:R-:W-:Y:S02]  /*7030*/  FADD.FTZ R5, R5, R36 ;  /* 0x0000002405057221 */ /* 0x000fe40000010000 */
[----:B------:R-:W-:Y:S01]  /*7040*/  HMMA.16816.F32 R108, R8, R14, R108 ;  /* 0x0000000e086c723c */ /* 0x000fe2000000186c */
[----:B------:R-:W2:Y:S01]  /*7050*/  LDSM.16.MT88.4 R12, [R164+0xe800] ;  /* 0x00e80000a40c783b */ /* 0x000ea20000004200 */
[----:B------:R-:W-:-:S04]  /*7060*/  FADD.FTZ R32, R32, R5 ;  /* 0x0000000520207221 */ /* 0x000fc80000010000 */
[----:B------:R-:W-:Y:S02]  /*7070*/  FADD.FTZ R3, R3, R32 ;  /* 0x0000002003037221 */ /* 0x000fe40000010000 */
[C---:B------:R-:W-:Y:S01]  /*7080*/  HMMA.16816.F32 R68, R8.reuse, R22, R68 ;  /* 0x000000160844723c */ /* 0x040fe20000001844 */
[----:B------:R-:W-:Y:S01]  /*7090*/  LDSM.16.MT88.4 R20, [R116+0xcc00] ;  /* 0x00cc00007414783b */ /* 0x000fe20000004200 */
[----:B------:R-:W-:Y:S02]  /*70a0*/  FADD.FTZ R144, R144, R3 ;  /* 0x0000000390907221 */ /* 0x000fe40000010000 */
        /* <DEDUP_REMOVED lines=8> */
[----:B------:R-:W3:Y:S01]  /*7130*/  LDSM.16.MT88.4 R16, [R116+0xac00] ;  /* 0x00ac00007410783b */ /* 0x000ee20000004200 */
[----:B------:R-:W-:Y:S02]  /*7140*/  FADD.FTZ R149, R149, R128 ;  /* 0x0000008095957221 */ /* 0x000fe40000010000 */
[----:B------:R-:W-:Y:S02]  /*7150*/  FADD.FTZ R129, R129, R140 ;  /* 0x0000008c81817221 */ /* 0x000fe40000010000 */
[----:B------:R-:W-:-:S02]  /*7160*/  FADD.FTZ R122, R122, R149 ;  /* 0x000000957a7a7221 */ /* 0x000fc40000010000 */
[C---:B-1----:R-:W-:Y:S01]  /*7170*/  HMMA.16816.F32 R104, R8.reuse, R28, R104 ;  /* 0x0000001c0868723c */ /* 0x042fe20000001868 */
[----:B------:R-:W-:Y:S01]  /*7180*/  MUFU.EX2 R28, R58 ;  /* 0x0000003a001c7308 */ /* 0x000fe20000000800 */
[----:B------:R-:W-:Y:S02]  /*7190*/  FADD.FTZ R129, R66, R129 ;  /* 0x0000008142817221 */ /* 0x000fe40000010000 */
[----:B------:R-:W-:Y:S02]  /*71a0*/  FADD.FTZ R147, R147, R122 ;  /* 0x0000007a93937221 */ /* 0x000fe40000010000 */
[----:B------:R-:W-:Y:S02]  /*71b0*/  FADD.FTZ R120, R120, R129 ;  /* 0x0000008178787221 */ /* 0x000fe40000010000 */
[----:B------:R-:W-:Y:S01]  /*71c0*/  HMMA.16816.F32 R100, R8, R30, R100 ;  /* 0x0000001e0864723c */ /* 0x000fe20000001864 */
[----:B------:R-:W1:Y:S01]  /*71d0*/  MUFU.EX2 R31, R57 ;  /* 0x00000039001f7308 */ /* 0x000e620000000800 */
[----:B------:R-:W-:-:S02]  /*71e0*/  FADD.FTZ R120, R63, R120 ;  /* 0x000000783f787221 */ /* 0x000fc40000010000 */
[----:B------:R-:W-:Y:S02]  /*71f0*/  FADD.FTZ R60, R60, R147 ;  /* 0x000000933c3c7221 */ /* 0x000fe40000010000 */
[----:B------:R-:W-:Y:S02]  /*7200*/  FADD.FTZ R59, R59, R120 ;  /* 0x000000783b3b7221 */ /* 0x000fe40000010000 */
[----:B--2---:R-:W-:Y:S01]  /*7210*/  HMMA.16816.F32 R80, R8, R12, R80 ;  /* 0x0000000c0850723c */ /* 0x004fe20000001850 */
[----:B------:R-:W2:Y:S01]  /*7220*/  MUFU.EX2 R29, R53 ;  /* 0x00000035001d7308 */ /* 0x000ea20000000800 */
[----:B------:R-:W-:Y:S02]  /*7230*/  FADD.FTZ R65, R65, R60 ;  /* 0x0000003c41417221 */ /* 0x000fe40000010000 */
[----:B------:R-:W-:Y:S02]  /*7240*/  FADD.FTZ R54, R54, R59 ;  /* 0x0000003b36367221 */ /* 0x000fe40000010000 */
[----:B------:R-:W-:-:S02]  /*7250*/  FADD.FTZ R56, R56, R65 ;  /* 0x0000004138387221 */ /* 0x000fc40000010000 */
[C---:B------:R-:W-:Y:S01]  /*7260*/  HMMA.16816.F32 R76, R8.reuse, R14, R76 ;  /* 0x0000000e084c723c */ /* 0x040fe2000000184c */
[----:B------:R-:W4:Y:S01]  /*7270*/  LDSM.16.MT88.4 R12, [R164+0xcc00] ;  /* 0x00cc0000a40c783b */ /* 0x000f220000004200 */
[----:B------:R-:W5:Y:S01]  /*7280*/  MUFU.EX2 R30, R49 ;  /* 0x00000031001e7308 */ /* 0x000f620000000800 */
[----:B------:R-:W-:Y:S02]  /*7290*/  FADD.FTZ R55, R55, R54 ;  /* 0x0000003637377221 */ /* 0x000fe40000010000 */
[----:B------:R-:W-:Y:S02]  /*72a0*/  FADD.FTZ R61, R61, R56 ;  /* 0x000000383d3d7221 */ /* 0x000fe40000010000 */
[----:B------:R-:W-:Y:S01]  /*72b0*/  FADD.FTZ R55, R50, R55 ;  /* 0x0000003732377221 */ /* 0x000fe20000010000 */
[C---:B------:R-:W-:Y:S08]  /*72c0*/  HMMA.16816.F32 R96, R8.reuse, R24, R96 ;  /* 0x000000180860723c */ /* 0x040ff00000001860 */
[----:B------:R-:W-:Y:S01]  /*72d0*/  HMMA.16816.F32 R92, R8, R26, R92 ;  /* 0x0000001a085c723c */ /* 0x000fe2000000185c */
[----:B------:R-:W4:Y:S06]  /*72e0*/  LDSM.16.MT88.4 R24, [R164+0xac00] ;  /* 0x00ac0000a418783b */ /* 0x000f2c0000004200 */
[----:B-1----:R-:W-:Y:S01]  /*72f0*/  F2FP.PACK_AB R8, R31, R28 ;  /* 0x0000001c1f08723e */ /* 0x002fe200000000ff */
[----:B------:R-:W-:Y:S01]  /*7300*/  FADD.FTZ R28, R28, R61 ;  /* 0x0000003d1c1c7221 */ /* 0x000fe20000010000 */
[----:B--2---:R-:W-:-:S02]  /*7310*/  F2FP.PACK_AB R10, R190, R29 ;  /* 0x0000001dbe0a723e */ /* 0x004fc400000000ff */
[----:B-----5:R-:W-:Y:S01]  /*7320*/  F2FP.PACK_AB R9, R47, R30 ;  /* 0x0000001e2f09723e */ /* 0x020fe200000000ff */
[----:B------:R-:W-:Y:S01]  /*7330*/  FADD.FTZ R30, R30, R55 ;  /* 0x000000371e1e7221 */ /* 0x000fe20000010000 */
[----:B------:R-:W-:Y:S01]  /*7340*/  F2FP.PACK_AB R11, R45, R46 ;  /* 0x0000002e2d0b723e */ /* 0x000fe200000000ff */
[----:B------:R-:W-:Y:S02]  /*7350*/  FADD.FTZ R28, R31, R28 ;  /* 0x0000001c1f1c7221 */ /* 0x000fe40000010000 */
[----:B------:R-:W-:Y:S02]  /*7360*/  FADD.FTZ R47, R47, R30 ;  /* 0x0000001e2f2f7221 */ /* 0x000fe40000010000 */
[----:B------:R-:W-:Y:S02]  /*7370*/  FADD.FTZ R29, R29, R28 ;  /* 0x0000001c1d1d7221 */ /* 0x000fe40000010000 */
[----:B---3--:R-:W-:Y:S01]  /*7380*/  HMMA.16816.F32 R104, R8, R16, R104 ;  /* 0x000000100868723c */ /* 0x008fe20000001868 */
[----:B------:R-:W-:-:S02]  /*7390*/  FADD.FTZ R46, R46, R47 ;  /* 0x0000002f2e2e7221 */ /* 0x000fc40000010000 */
[----:B------:R-:W-:Y:S02]  /*73a0*/  FADD.FTZ R190, R190, R29 ;  /* 0x0000001dbebe7221 */ /* 0x000fe40000010000 */
[----:B------:R-:W-:-:S03]  /*73b0*/  FADD.FTZ R189, R45, R46 ;  /* 0x0000002e2dbd7221 */ /* 0x000fc60000010000 */
[C---:B------:R-:W-:Y:S01]  /*73c0*/  HMMA.16816.F32 R100, R8.reuse, R18, R100 ;  /* 0x000000120864723c */ /* 0x040fe20000001864 */
[----:B------:R-:W1:Y:S07]  /*73d0*/  LDSM.16.MT88.4 R16, [R164+0xec00] ;  /* 0x00ec0000a410783b */ /* 0x000e6e0000004200 */
[C---:B----4-:R-:W-:Y:S08]  /*73e0*/  HMMA.16816.F32 R96, R8.reuse, R12, R96 ;  /* 0x0000000c0860723c */ /* 0x050ff00000001860 */
[C---:B------:R-:W-:Y:S01]  /*73f0*/  HMMA.16816.F32 R92, R8.reuse, R14, R92 ;  /* 0x0000000e085c723c */ /* 0x040fe2000000185c */
[----:B------:R-:W2:Y:S07]  /*7400*/  LDSM.16.MT88.4 R12, [R116+0xec00] ;  /* 0x00ec0000740c783b */ /* 0x000eae0000004200 */
[C---:B------:R-:W-:Y:S08]  /*7410*/  HMMA.16816.F32 R112, R8.reuse, R24, R112 ;  /* 0x000000180870723c */ /* 0x040ff00000001870 */
[C---:B------:R-:W-:Y:S08]  /*7420*/  HMMA.16816.F32 R108, R8.reuse, R26, R108 ;  /* 0x0000001a086c723c */ /* 0x040ff0000000186c */
[C---:B------:R-:W-:Y:S08]  /*7430*/  HMMA.16816.F32 R88, R8.reuse, R20, R88 ;  /* 0x000000140858723c */ /* 0x040ff00000001858 */
[C---:B------:R-:W-:Y:S08]  /*7440*/  HMMA.16816.F32 R84, R8.reuse, R22, R84 ;  /* 0x000000160854723c */ /* 0x040ff00000001854 */
[C---:B-1----:R-:W-:Y:S08]  /*7450*/  HMMA.16816.F32 R80, R8.reuse, R16, R80 ;  /* 0x000000100850723c */ /* 0x042ff00000001850 */
[C---:B------:R-:W-:Y:S08]  /*7460*/  HMMA.16816.F32 R76, R8.reuse, R18, R76 ;  /* 0x00000012084c723c */ /* 0x040ff0000000184c */
[C---:B--2---:R-:W-:Y:S08]  /*7470*/  HMMA.16816.F32 R72, R8.reuse, R12, R72 ;  /* 0x0000000c0848723c */ /* 0x044ff00000001848 */
        /* <DEDUP_REMOVED lines=64> */
.L_x_759:
[----:B------:R-:W-:-:S04]  /*7880*/  LEA R9, -R7, RZ, 0x7 ;  /* 0x000000ff07097211 */ /* 0x000fc800078e39ff */
[----:B------:R-:W-:Y:S02]  /*7890*/  SHF.R.S32.HI R5, RZ, 0x1f, R9 ;  /* 0x0000001fff057819 */ /* 0x000fe40000011409 */
.L_x_760:
[----:B------:R-:W-:Y:S02]  /*78a0*/  ISETP.GE.AND P3, PT, R169, c[0x0][0x220], PT ;  /* 0x00008800a9007a0c */ /* 0x000fe40003f66270 */
        /* <DEDUP_REMOVED lines=245> */
[----:B------:R-:W-:Y:S01]  /*8800*/  HMMA.16816.F32 R60, R128, R126, R60 ;  /* 0x0000007e803c723c */ /* 0x000fe2000000183c */
[----:B------:R-:W2:Y:S07]  /*8810*/  LDSM.16.M88.4 R124, [R118+0x7800] ;  /* 0x00780000767c783b */ /* 0x000eae0000000200 */
[----:B------:R-:W-:-:S02]  /*8820*/  FMUL.FTZ R54, R54, c[0x0][0x2ec] ;  /* 0x0000bb0036367a20 */ /* 0x000fc40000410000 */
[----:B------:R-:W-:-:S06]  /*8830*/  FMUL.FTZ R55, R55, c[0x0][0x2ec] ;  /* 0x0000bb0037377a20 */ /* 0x000fcc0000410000 */
[----:B------:R-:W-:Y:S02]  /*8840*/  FMUL.FTZ R3, R66, c[0x0][0x2ec] ;  /* 0x0000bb0042037a20 */ /* 0x000fe40000410000 */
[----:B------:R-:W-:Y:S02]  /*8850*/  FMUL.FTZ R66, R67, c[0x0][0x2ec] ;  /* 0x0000bb0043427a20 */ /* 0x000fe40000410000 */
[----:B------:R-:W-:Y:S02]  /*8860*/  FMUL.FTZ R64, R64, c[0x0][0x2ec] ;  /* 0x0000bb0040407a20 */ /* 0x000fe40000410000 */
[----:B------:R-:W-:Y:S01]  /*8870*/  FMUL.FTZ R65, R65, c[0x0][0x2ec] ;  /* 0x0000bb0041417a20 */ /* 0x000fe20000410000 */
[----:B------:R-:W-:Y:S01]  /*8880*/  MUFU.TANH R3, R3 ;  /* 0x0000000300037308 */ /* 0x000fe20000002400 */
[----:B------:R-:W-:Y:S01]  /*8890*/  FMUL.FTZ R60, R60, c[0x0][0x2ec] ;  /* 0x0000bb003c3c7a20 */ /* 0x000fe20000410000 */
[----:B-1----:R-:W-:Y:S01]  /*88a0*/  HMMA.16816.F32 R40, R128, R120, R40 ;  /* 0x000000788028723c */ /* 0x002fe20000001828 */
[----:B------:R-:W-:-:S02]  /*88b0*/  FMUL.FTZ R67, R61, c[0x0][0x2ec] ;  /* 0x0000bb003d437a20 */ /* 0x000fc40000410000 */
[----:B------:R-:W-:Y:S02]  /*88c0*/  FMUL.FTZ R61, R62, c[0x0][0x2ec] ;  /* 0x0000bb003e3d7a20 */ /* 0x000fe40000410000 */
[----:B------:R-:W-:Y:S01]  /*88d0*/  FMUL.FTZ R62, R56, c[0x0][0x2ec] ;  /* 0x0000bb00383e7a20 */ /* 0x000fe20000410000 */
[----:B------:R-:W1:Y:S01]  /*88e0*/  MUFU.TANH R60, R60 ;  /* 0x0000003c003c7308 */ /* 0x000e620000002400 */
[----:B------:R-:W-:Y:S01]  /*88f0*/  FMUL.FTZ R56, R57, c[0x0][0x2ec] ;  /* 0x0000bb0039387a20 */ /* 0x000fe20000410000 */
[C---:B------:R-:W-:Y:S01]  /*8900*/  HMMA.16816.F32 R36, R128.reuse, R122, R36 ;  /* 0x0000007a8024723c */ /* 0x040fe20000001824 */
[----:B------:R-:W3:Y:S01]  /*8910*/  LDSM.16.M88.4 R120, [R118+0x8400] ;  /* 0x008400007678783b */ /* 0x000ee20000000200 */
[----:B------:R-:W-:Y:S02]  /*8920*/  FMUL.FTZ R57, R58, c[0x0][0x2ec] ;  /* 0x0000bb003a397a20 */ /* 0x000fe40000410000 */
[----:B------:R-:W-:Y:S02]  /*8930*/  FMUL.FTZ R63, R63, c[0x0][0x2ec] ;  /* 0x0000bb003f3f7a20 */ /* 0x000fe40000410000 */
[----:B------:R-:W4:Y:S02]  /*8940*/  MUFU.TANH R61, R61 ;  /* 0x0000003d003d7308 */ /* 0x000f240000002400 */
[C---:B--2---:R-:W-:Y:S06]  /*8950*/  HMMA.16816.F32 R48, R128.reuse, R124, R48 ;  /* 0x0000007c8030723c */ /* 0x044fec0000001830 */
[----:B------:R-:W2:Y:S02]  /*8960*/  MUFU.TANH R62, R62 ;  /* 0x0000003e003e7308 */ /* 0x000ea40000002400 */
[----:B------:R-:W-:Y:S01]  /*8970*/  HMMA.16816.F32 R44, R128, R126, R44 ;  /* 0x0000007e802c723c */ /* 0x000fe2000000182c */
[----:B------:R-:W5:Y:S01]  /*8980*/  LDSM.16.M88.4 R124, [R118+0x8000] ;  /* 0x00800000767c783b */ /* 0x000f620000000200 */
[----:B------:R-:W-:-:S02]  /*8990*/  FMUL.FTZ R40, R40, c[0x0][0x2ec] ;  /* 0x0000bb0028287a20 */ /* 0x000fc40000410000 */
[----:B------:R-:W-:Y:S02]  /*89a0*/  FMUL.FTZ R42, R42, c[0x0][0x2ec] ;  /* 0x0000bb002a2a7a20 */ /* 0x000fe40000410000 */
[----:B------:R-:W1:Y:S01]  /*89b0*/  MUFU.TANH R57, R57 ;  /* 0x0000003900397308 */ /* 0x000e620000002400 */
[----:B------:R-:W-:Y:S02]  /*89c0*/  FMUL.FTZ R41, R41, c[0x0][0x2ec] ;  /* 0x0000bb0029297a20 */ /* 0x000fe40000410000 */
[----:B------:R-:W-:Y:S02]  /*89d0*/  FMUL.FTZ R193, R36, c[0x0][0x2ec] ;  /* 0x0000bb0024c17a20 */ /* 0x000fe40000410000 */
[----:B------:R-:W-:Y:S02]  /*89e0*/  FMUL.FTZ R37, R37, c[0x0][0x2ec] ;  /* 0x0000bb0025257a20 */ /* 0x000fe40000410000 */
[----:B------:R-:W-:Y:S01]  /*89f0*/  FMUL.FTZ R38, R38, c[0x0][0x2ec] ;  /* 0x0000bb0026267a20 */ /* 0x000fe20000410000 */
[----:B------:R-:W-:Y:S01]  /*8a00*/  MUFU.TANH R195, R40 ;  /* 0x0000002800c37308 */ /* 0x000fe20000002400 */
[----:B------:R-:W-:-:S02]  /*8a10*/  FMUL.FTZ R43, R43, c[0x0][0x2ec] ;  /* 0x0000bb002b2b7a20 */ /* 0x000fc40000410000 */
[----:B------:R-:W-:Y:S02]  /*8a20*/  FMUL.FTZ R48, R48, c[0x0][0x2ec] ;  /* 0x0000bb0030307a20 */ /* 0x000fe40000410000 */
[----:B------:R-:W-:Y:S02]  /*8a30*/  FMUL.FTZ R50, R50, c[0x0][0x2ec] ;  /* 0x0000bb0032327a20 */ /* 0x000fe40000410000 */
[----:B------:R-:W-:Y:S01]  /*8a40*/  FMUL.FTZ R49, R49, c[0x0][0x2ec] ;  /* 0x0000bb0031317a20 */ /* 0x000fe20000410000 */
[----:B------:R1:W-:Y:S01]  /*8a50*/  MUFU.TANH R197, R37 ;  /* 0x0000002500c57308 */ /* 0x0003e20000002400 */
[----:B------:R-:W-:Y:S01]  /*8a60*/  FMUL.FTZ R51, R51, c[0x0][0x2ec] ;  /* 0x0000bb0033337a20 */ /* 0x000fe20000410000 */
[----:B---3--:R-:W-:Y:S01]  /*8a70*/  HMMA.16816.F32 R24, R128, R120, R24 ;  /* 0x000000788018723c */ /* 0x008fe20000001818 */
[----:B------:R-:W-:Y:S02]  /*8a80*/  FMUL.FTZ R44, R44, c[0x0][0x2ec] ;  /* 0x0000bb002c2c7a20 */ /* 0x000fe40000410000 */
[----:B------:R-:W-:-:S03]  /*8a90*/  FMUL.FTZ R46, R46, c[0x0][0x2ec] ;  /* 0x0000bb002e2e7a20 */ /* 0x000fc60000410000 */
[----:B------:R-:W-:Y:S01]  /*8aa0*/  MUFU.TANH R198, R50 ;  /* 0x0000003200c67308 */ /* 0x000fe20000002400 */
[----:B------:R-:W-:Y:S01]  /*8ab0*/  FMUL.FTZ R45, R45, c[0x0][0x2ec] ;  /* 0x0000bb002d2d7a20 */ /* 0x000fe20000410000 */
[C---:B------:R-:W-:Y:S01]  /*8ac0*/  HMMA.16816.F32 R20, R128.reuse, R122, R20 ;  /* 0x0000007a8014723c */ /* 0x040fe20000001814 */
[----:B------:R-:W3:Y:S01]  /*8ad0*/  LDSM.16.M88.4 R120, [R118+0x8c00] ;  /* 0x008c00007678783b */ /* 0x000ee20000000200 */
[----:B------:R-:W-:Y:S02]  /*8ae0*/  FMUL.FTZ R47, R47, c[0x0][0x2ec] ;  /* 0x0000bb002f2f7a20 */ /* 0x000fe40000410000 */
[----:B------:R-:W-:Y:S02]  /*8af0*/  FMUL.FTZ R39, R39, c[0x0][0x2ec] ;  /* 0x0000bb0027277a20 */ /* 0x000fe40000410000 */
[----:B------:R-:W-:Y:S02]  /*8b00*/  MUFU.TANH R200, R42 ;  /* 0x0000002a00c87308 */ /* 0x000fe40000002400 */
[C---:B-----5:R-:W-:Y:S06]  /*8b10*/  HMMA.16816.F32 R32, R128.reuse, R124, R32 ;  /* 0x0000007c8020723c */ /* 0x060fec0000001820 */
[----:B------:R-:W-:Y:S02]  /*8b20*/  MUFU.TANH R193, R193 ;  /* 0x000000c100c17308 */ /* 0x000fe40000002400 */
[----:B------:R-:W-:Y:S01]  /*8b30*/  HMMA.16816.F32 R28, R128, R126, R28 ;  /* 0x0000007e801c723c */ /* 0x000fe2000000181c */
[----:B------:R-:W5:Y:S01]  /*8b40*/  LDSM.16.M88.4 R124, [R118+0x8800] ;  /* 0x00880000767c783b */ /* 0x000f620000000200 */
[----:B------:R-:W-:Y:S01]  /*8b50*/  FMUL.FTZ R141, R24, c[0x0][0x2ec] ;  /* 0x0000bb00188d7a20 */ /* 0x000fe20000410000 */
[----:B------:R-:W-:-:S04]  /*8b60*/  DEPBAR.LE SB0, 0x0 ;  /* 0x000080000000791a */ /* 0x000fc80000000000 */
[----:B------:R-:W-:Y:S01]  /*8b70*/  MUFU.TANH R196, R38 ;  /* 0x0000002600c47308 */ /* 0x000fe20000002400 */
[----:B------:R-:W-:Y:S02]  /*8b80*/  FMUL.FTZ R143, R20, c[0x0][0x2ec] ;  /* 0x0000bb00148f7a20 */ /* 0x000fe40000410000 */
[----:B------:R-:W-:Y:S02]  /*8b90*/  FMUL.FTZ R26, R26, c[0x0][0x2ec] ;  /* 0x0000bb001a1a7a20 */ /* 0x000fe40000410000 */
[----:B------:R-:W-:Y:S02]  /*8ba0*/  FMUL.FTZ R22, R22, c[0x0][0x2ec] ;  /* 0x0000bb0016167a20 */ /* 0x000fe40000410000 */
[----:B------:R-:W-:Y:S01]  /*8bb0*/  FMUL.FTZ R25, R25, c[0x0][0x2ec] ;  /* 0x0000bb0019197a20 */ /* 0x000fe20000410000 */
[----:B------:R-:W-:Y:S01]  /*8bc0*/  MUFU.TANH R141, R141 ;  /* 0x0000008d008d7308 */ /* 0x000fe20000002400 */
[----:B------:R-:W-:Y:S02]  /*8bd0*/  FMUL.FTZ R151, R32, c[0x0][0x2ec] ;  /* 0x0000bb0020977a20 */ /* 0x000fe40000410000 */
[----:B------:R-:W-:-:S02]  /*8be0*/  IMAD.SHL.U32 R32, R174, 0x80, RZ ;  /* 0x00000080ae207824 */ /* 0x000fc400078e00ff */
[----:B------:R-:W-:Y:S02]  /*8bf0*/  FMUL.FTZ R152, R34, c[0x0][0x2ec] ;  /* 0x0000bb0022987a20 */ /* 0x000fe40000410000 */
[----:B------:R-:W-:Y:S01]  /*8c00*/  FMUL.FTZ R162, R33, c[0x0][0x2ec] ;  /* 0x0000bb0021a27a20 */ /* 0x000fe20000410000 */
[--C-:B------:R-:W-:Y:S01]  /*8c10*/  LOP3.LUT R36, R32, 0x8, R135.reuse, 0xfe, !PT ;  /* 0x0000000820247812 */ /* 0x100fe200078efe87 */
[----:B------:R-:W-:Y:S01]  /*8c20*/  FMUL.FTZ R148, R30, c[0x0][0x2ec] ;  /* 0x0000bb001e947a20 */ /* 0x000fe20000410000 */
[C---:B---3--:R-:W-:Y:S01]  /*8c30*/  HMMA.16816.F32 R8, R128.reuse, R120, R8 ;  /* 0x000000788008723c */ /* 0x048fe20000001808 */
[--C-:B------:R-:W-:Y:S01]  /*8c40*/  LOP3.LUT R34, R32, 0x10, R135.reuse, 0xfe, !PT ;  /* 0x0000001020227812 */ /* 0x100fe200078efe87 */
[----:B------:R-:W-:Y:S01]  /*8c50*/  FMUL.FTZ R153, R28, c[0x0][0x2ec] ;  /* 0x0000bb001c997a20 */ /* 0x000fe20000410000 */
[CC--:B------:R-:W-:Y:S01]  /*8c60*/  ISETP.GE.AND P5, PT, R36.reuse, R137.reuse, PT ;  /* 0x000000892400720c */ /* 0x0c0fe20003fa6270 */
[----:B------:R-:W-:Y:S01]  /*8c70*/  MUFU.TANH R151, R151 ;  /* 0x0000009700977308 */ /* 0x000fe20000002400 */
[-C--:B------:R-:W-:Y:S01]  /*8c80*/  ISETP.GE.AND P1, PT, R36, R136.reuse, PT ;  /* 0x000000882400720c */ /* 0x080fe20003f26270 */
[----:B------:R-:W-:Y:S01]  /*8c90*/  FMUL.FTZ R35, R35, c[0x0][0x2ec] ;  /* 0x0000bb0023237a20 */ /* 0x000fe20000410000 */
[-C--:B------:R-:W-:Y:S01]  /*8ca0*/  ISETP.GE.AND P0, PT, R34, R137.reuse, PT ;  /* 0x000000892200720c */ /* 0x080fe20003f06270 */
[----:B------:R-:W-:Y:S01]  /*8cb0*/  FMUL.FTZ R120, R59, c[0x0][0x2ec] ;  /* 0x0000bb003b787a20 */ /* 0x000fe20000410000 */
[----:B-1----:R-:W-:Y:S01]  /*8cc0*/  FSEL R37, R60, -INF , !P5 ;  /* 0xff8000003c257808 */ /* 0x002fe20006800000 */
[----:B------:R-:W-:Y:S01]  /*8cd0*/  FMUL.FTZ R59, R52, c[0x0][0x2ec] ;  /* 0x0000bb00343b7a20 */ /* 0x000fe20000410000 */
[-C--:B------:R-:W-:Y:S01]  /*8ce0*/  ISETP.GE.AND P5, PT, R34, R136.reuse, PT ;  /* 0x000000882200720c */ /* 0x080fe20003fa6270 */
[C---:B------:R-:W-:Y:S01]  /*8cf0*/  HMMA.16816.F32 R4, R128.reuse, R122, R4 ;  /* 0x0000007a8004723c */ /* 0x040fe20000001804 */
[C-C-:B------:R-:W-:Y:S01]  /*8d00*/  LOP3.LUT R34, R32.reuse, 0x18, R135.reuse, 0xfe, !PT ;  /* 0x0000001820227812 */ /* 0x140fe200078efe87 */
[----:B------:R-:W-:Y:S01]  /*8d10*/  MUFU.TANH R123, R44 ;  /* 0x0000002c007b7308 */ /* 0x000fe20000002400 */
[--C-:B------:R-:W-:Y:S01]  /*8d20*/  LOP3.LUT R30, R32, 0x20, R135.reuse, 0xfe, !PT ;  /* 0x00000020201e7812 */ /* 0x100fe200078efe87 */
[----:B------:R-:W-:Y:S01]  /*8d30*/  FMUL.FTZ R52, R53, c[0x0][0x2ec] ;  /* 0x0000bb0035347a20 */ /* 0x000fe20000410000 */
[----:B----4-:R-:W-:Y:S01]  /*8d40*/  FSEL R28, R61, -INF , !P1 ;  /* 0xff8000003d1c7808 */ /* 0x010fe20004800000 */
[----:B------:R-:W-:Y:S01]  /*8d50*/  FMUL.FTZ R29, R29, c[0x0][0x2ec] ;  /* 0x0000bb001d1d7a20 */ /* 0x000fe20000410000 */
[----:B--2---:R-:W-:Y:S01]  /*8d60*/  FSEL R61, R62, -INF , !P0 ;  /* 0xff8000003e3d7808 */ /* 0x004fe20004000000 */
[C---:B-----5:R-:W-:Y:S01]  /*8d70*/  HMMA.16816.F32 R16, R128.reuse, R124, R16 ;  /* 0x0000007c8010723c */ /* 0x060fe20000001810 */
[----:B------:R-:W-:Y:S01]  /*8d80*/  FSEL R62, R57, -INF , !P5 ;  /* 0xff800000393e7808 */ /* 0x000fe20006800000 */
[----:B------:R-:W-:Y:S01]  /*8d90*/  MUFU.TANH R125, R64 ;  /* 0x00000040007d7308 */ /* 0x000fe20000002400 */
[-C--:B------:R-:W-:Y:S01]  /*8da0*/  ISETP.GE.AND P1, PT, R34, R137.reuse, PT ;  /* 0x000000892200720c */ /* 0x080fe20003f26270 */
[----:B------:R-:W-:Y:S01]  /*8db0*/  FMUL.FTZ R149, R8, c[0x0][0x2ec] ;  /* 0x0000bb0008957a20 */ /* 0x000fe20000410000 */
[----:B------:R-:W-:Y:S01]  /*8dc0*/  ISETP.GE.AND P0, PT, R34, R136, PT ;  /* 0x000000882200720c */ /* 0x000fe20003f06270 */
[----:B------:R-:W-:Y:S01]  /*8dd0*/  FMUL.FTZ R10, R10, c[0x0][0x2ec] ;  /* 0x0000bb000a0a7a20 */ /* 0x000fe20000410000 */
[----:B------:R-:W-:Y:S01]  /*8de0*/  ISETP.GE.AND P5, PT, R30, R137, PT ;  /* 0x000000891e00720c */ /* 0x000fe20003fa6270 */
[----:B------:R-:W-:Y:S01]  /*8df0*/  HMMA.16816.F32 R12, R128, R126, R12 ;  /* 0x0000007e800c723c */ /* 0x000fe2000000180c */
[C-C-:B------:R-:W-:Y:S01]  /*8e00*/  LOP3.LUT R24, R32.reuse, 0x28, R135.reuse, 0xfe, !PT ;  /* 0x0000002820187812 */ /* 0x140fe200078efe87 */
[----:B------:R-:W1:Y:S01]  /*8e10*/  MUFU.TANH R59, R59 ;  /* 0x0000003b003b7308 */ /* 0x000e620000002400 */
[C-C-:B------:R-:W-:Y:S01]  /*8e20*/  LOP3.LUT R20, R32.reuse, 0x38, R135.reuse, 0xfe, !PT ;  /* 0x0000003820147812 */ /* 0x140fe200078efe87 */
[----:B------:R-:W-:Y:S01]  /*8e30*/  FMUL.FTZ R31, R31, c[0x0][0x2ec] ;  /* 0x0000bb001f1f7a20 */ /* 0x000fe20000410000 */
[----:B------:R-:W-:Y:S01]  /*8e40*/  LOP3.LUT R8, R32, 0x68, R135, 0xfe, !PT ;  /* 0x0000006820087812 */ /* 0x000fe200078efe87 */
[----:B------:R-:W-:-:S02]  /*8e50*/  FMUL.FTZ R27, R27, c[0x0][0x2ec] ;  /* 0x0000bb001b1b7a20 */ /* 0x000fc40000410000 */
[----:B------:R-:W-:Y:S01]  /*8e60*/  FMUL.FTZ R150, R4, c[0x0][0x2ec] ;  /* 0x0000bb0004967a20 */ /* 0x000fe20000410000 */
[--C-:B------:R-:W-:Y:S01]  /*8e70*/  LOP3.LUT R4, R32, 0x78, R135.reuse, 0xfe, !PT ;  /* 0x0000007820047812 */ /* 0x100fe200078efe87 */
[----:B------:R-:W2:Y:S01]  /*8e80*/  MUFU.TANH R64, R54 ;  /* 0x0000003600407308 */ /* 0x000ea20000002400 */
[----:B------:R-:W-:Y:S02]  /*8e90*/  FMUL.FTZ R6, R6, c[0x0][0x2ec] ;  /* 0x0000bb0006067a20 */ /* 0x000fe40000410000 */
[----:B------:R-:W-:Y:S02]  /*8ea0*/  FMUL.FTZ R21, R21, c[0x0][0x2ec] ;  /* 0x0000bb0015157a20 */ /* 0x000fe40000410000 */
[----:B------:R-:W-:Y:S02]  /*8eb0*/  FMUL.FTZ R23, R23, c[0x0][0x2ec] ;  /* 0x0000bb0017177a20 */ /* 0x000fe40000410000 */
[----:B------:R-:W-:Y:S01]  /*8ec0*/  FMUL.FTZ R145, R16, c[0x0][0x2ec] ;  /* 0x0000bb0010917a20 */ /* 0x000fe20000410000 */
[----:B------:R-:W3:Y:S01]  /*8ed0*/  MUFU.TANH R127, R48 ;  /* 0x00000030007f7308 */ /* 0x000ee20000002400 */
[----:B-1----:R-:W-:Y:S01]  /*8ee0*/  FSEL R59, R59, -INF , !P1 ;  /* 0xff8000003b3b7808 */ /* 0x002fe20004800000 */
[----:B------:R-:W-:Y:S01]  /*8ef0*/  FMUL.FTZ R18, R18, c[0x0][0x2ec] ;  /* 0x0000bb0012127a20 */ /* 0x000fe20000410000 */
[-C--:B------:R-:W-:Y:S01]  /*8f00*/  ISETP.GE.AND P1, PT, R30, R136.reuse, PT ;  /* 0x000000881e00720c */ /* 0x080fe20003f26270 */
[----:B------:R-:W-:Y:S01]  /*8f10*/  FMUL.FTZ R17, R17, c[0x0][0x2ec] ;  /* 0x0000bb0011117a20 */ /* 0x000fe20000410000 */
[--C-:B------:R-:W-:Y:S01]  /*8f20*/  LOP3.LUT R16, R32, 0x48, R135.reuse, 0xfe, !PT ;  /* 0x0000004820107812 */ /* 0x100fe200078efe87 */
[----:B------:R-:W-:Y:S01]  /*8f30*/  FMUL.FTZ R147, R12, c[0x0][0x2ec] ;  /* 0x0000bb000c937a20 */ /* 0x000fe20000410000 */
[----:B------:R-:W-:Y:S01]  /*8f40*/  FSEL R198, R198, -INF , !P1 ;  /* 0xff800000c6c67808 */ /* 0x000fe20004800000 */
[----:B------:R-:W1:Y:S01]  /*8f50*/  MUFU.TANH R126, R46 ;  /* 0x0000002e007e7308 */ /* 0x000e620000002400 */
[----:B--2---:R-:W-:Y:S01]  /*8f60*/  FSEL R64, R64, -INF , !P0 ;  /* 0xff80000040407808 */ /* 0x004fe20004000000 */
[----:B------:R-:W-:Y:S01]  /*8f70*/  FMUL.FTZ R14, R14, c[0x0][0x2ec] ;  /* 0x0000bb000e0e7a20 */ /* 0x000fe20000410000 */
[-C--:B------:R-:W-:Y:S01]  /*8f80*/  ISETP.GE.AND P0, PT, R24, R137.reuse, PT ;  /* 0x000000891800720c */ /* 0x080fe20003f06270 */
[----:B------:R-:W-:Y:S01]  /*8f90*/  FMUL.FTZ R13, R13, c[0x0][0x2ec] ;  /* 0x0000bb000d0d7a20 */ /* 0x000fe20000410000 */
[--C-:B------:R-:W-:Y:S01]  /*8fa0*/  LOP3.LUT R12, R32, 0x58, R135.reuse, 0xfe, !PT ;  /* 0x00000058200c7812 */ /* 0x100fe200078efe87 */
[----:B------:R-:W-:Y:S01]  /*8fb0*/  FMUL.FTZ R11, R11, c[0x0][0x2ec] ;  /* 0x0000bb000b0b7a20 */ /* 0x000fe20000410000 */
[----:B------:R-:W-:Y:S01]  /*8fc0*/  FSEL R123, R123, -INF , !P0 ;  /* 0xff8000007b7b7808 */ /* 0x000fe20004000000 */
[----:B------:R-:W2:Y:S01]  /*8fd0*/  MUFU.TANH R152, R152 ;  /* 0x0000009800987308 */ /* 0x000ea20000002400 */
[----:B---3--:R-:W-:Y:S01]  /*8fe0*/  FSEL R127, R127, -INF , !P5 ;  /* 0xff8000007f7f7808 */ /* 0x008fe20006800000 */
[----:B------:R-:W-:Y:S01]  /*8ff0*/  FMUL.FTZ R19, R19, c[0x0][0x2ec] ;  /* 0x0000bb0013137a20 */ /* 0x000fe20000410000 */
[-C--:B------:R-:W-:Y:S01]  /*9000*/  ISETP.GE.AND P5, PT, R24, R136.reuse, PT ;  /* 0x000000881800720c */ /* 0x080fe20003fa6270 */
[----:B------:R-:W-:Y:S01]  /*9010*/  FMUL.FTZ R15, R15, c[0x0][0x2ec] ;  /* 0x0000bb000f0f7a20 */ /* 0x000fe20000410000 */
[----:B------:R-:W-:Y:S01]  /*9020*/  LOP3.LUT R24, R32, 0x30, R135, 0xfe, !PT ;  /* 0x0000003020187812 */ /* 0x000fe200078efe87 */
[----:B------:R-:W-:Y:S01]  /*9030*/  FMUL.FTZ R9, R9, c[0x0][0x2ec] ;  /* 0x0000bb0009097a20 */ /* 0x000fe20000410000 */
[----:B-1----:R-:W-:Y:S01]  /*9040*/  FSEL R126, R126, -INF , !P5 ;  /* 0xff8000007e7e7808 */ /* 0x002fe20006800000 */
[----:B------:R-:W1:Y:S01]  /*9050*/  MUFU.TANH R153, R153 ;  /* 0x0000009900997308 */ /* 0x000e620000002400 */
[C---:B------:R-:W-:Y:S01]  /*9060*/  ISETP.GE.AND P1, PT, R24.reuse, R137, PT ;  /* 0x000000891800720c */ /* 0x040fe20003f26270 */
[----:B------:R-:W-:Y:S01]  /*9070*/  FMUL.FTZ R161, R5, c[0x0][0x2ec] ;  /* 0x0000bb0005a17a20 */ /* 0x000fe20000410000 */
[----:B------:R-:W-:Y:S01]  /*9080*/  ISETP.GE.AND P0, PT, R24, R136, PT ;  /* 0x000000881800720c */ /* 0x000fe20003f06270 */
[----:B------:R-:W-:Y:S01]  /*9090*/  FMUL.FTZ R5, R7, c[0x0][0x2ec] ;  /* 0x0000bb0007057a20 */ /* 0x000fe20000410000 */
[----:B------:R-:W-:-:S02]  /*90a0*/  FSEL R195, R195, -INF , !P1 ;  /* 0xff800000c3c37808 */ /* 0x000fc40004800000 */
[CC--:B------:R-:W-:Y:S01]  /*90b0*/  ISETP.GE.AND P5, PT, R20.reuse, R137.reuse, PT ;  /* 0x000000891400720c */ /* 0x0c0fe20003fa6270 */
[----:B------:R-:W3:Y:S01]  /*90c0*/  MUFU.TANH R148, R148 ;  /* 0x0000009400947308 */ /* 0x000ee20000002400 */
[----:B------:R-:W-:Y:S02]  /*90d0*/  ISETP.GE.AND P1, PT, R20, R136, PT ;  /* 0x000000881400720c */ /* 0x000fe40003f26270 */
[----:B------:R-:W-:Y:S02]  /*90e0*/  LOP3.LUT R20, R32, 0x40, R135, 0xfe, !PT ;  /* 0x0000004020147812 */ /* 0x000fe400078efe87 */
[----:B------:R-:W-:Y:S02]  /*90f0*/  FSEL R200, R200, -INF , !P0 ;  /* 0xff800000c8c87808 */ /* 0x000fe40004000000 */
[----:B------:R-:W-:Y:S01]  /*9100*/  ISETP.GE.AND P0, PT, R20, R137, PT ;  /* 0x000000891400720c */ /* 0x000fe20003f06270 */
[----:B------:R-:W4:Y:S01]  /*9110*/  MUFU.TANH R142, R26 ;  /* 0x0000001a008e7308 */ /* 0x000f220000002400 */
[----:B------:R-:W-:-:S02]  /*9120*/  FSEL R193, R193, -INF , !P5 ;  /* 0xff800000c1c17808 */ /* 0x000fc40006800000 */
[----:B------:R-:W-:Y:S02]  /*9130*/  FSEL R196, R196, -INF , !P1 ;  /* 0xff800000c4c47808 */ /* 0x000fe40004800000 */
[----:B------:R-:W-:Y:S02]  /*9140*/  FSEL R151, R151, -INF , !P0 ;  /* 0xff80000097977808 */ /* 0x000fe40004000000 */
[-C--:B------:R-:W-:Y:S01]  /*9150*/  ISETP.GE.AND P5, PT, R20, R136.reuse, PT ;  /* 0x000000881400720c */ /* 0x080fe20003fa6270 */
[----:B------:R-:W5:Y:S01]  /*9160*/  MUFU.TANH R143, R143 ;  /* 0x0000008f008f7308 */ /* 0x000f620000002400 */
[C---:B------:R-:W-:Y:S02]  /*9170*/  ISETP.GE.AND P1, PT, R16.reuse, R137, PT ;  /* 0x000000891000720c */ /* 0x040fe40003f26270 */
[----:B------:R-:W-:Y:S02]  /*9180*/  ISETP.GE.AND P0, PT, R16, R136, PT ;  /* 0x000000881000720c */ /* 0x000fe40003f06270 */
[----:B------:R-:W-:-:S02]  /*9190*/  LOP3.LUT R16, R32, 0x50, R135, 0xfe, !PT ;  /* 0x0000005020107812 */ /* 0x000fc400078efe87 */
[----:B--2---:R-:W-:Y:S01]  /*91a0*/  FSEL R152, R152, -INF , !P5 ;  /* 0xff80000098987808 */ /* 0x004fe20006800000 */
[----:B------:R-:W2:Y:S01]  /*91b0*/  MUFU.TANH R140, R22 ;  /* 0x00000016008c7308 */ /* 0x000ea20000002400 */
[----:B------:R-:W-:Y:S02]  /*91c0*/  ISETP.GE.AND P5, PT, R16, R137, PT ;  /* 0x000000891000720c */ /* 0x000fe40003fa6270 */
[----:B-1----:R-:W-:Y:S02]  /*91d0*/  FSEL R153, R153, -INF , !P1 ;  /* 0xff80000099997808 */ /* 0x002fe40004800000 */
[----:B---3--:R-:W-:Y:S02]  /*91e0*/  FSEL R148, R148, -INF , !P0 ;  /* 0xff80000094947808 */ /* 0x008fe40004000000 */
[----:B------:R-:W-:Y:S01]  /*91f0*/  FSEL R141, R141, -INF , !P5 ;  /* 0xff8000008d8d7808 */ /* 0x000fe20006800000 */
[----:B------:R-:W1:Y:S01]  /*9200*/  MUFU.TANH R145, R145 ;  /* 0x0000009100917308 */ /* 0x000e620000002400 */
[----:B------:R-:W-:-:S02]  /*9210*/  ISETP.GE.AND P1, PT, R16, R136, PT ;  /* 0x000000881000720c */ /* 0x000fc40003f26270 */
[CC--:B------:R-:W-:Y:S02]  /*9220*/  ISETP.GE.AND P0, PT, R12.reuse, R137.reuse, PT ;  /* 0x000000890c00720c */ /* 0x0c0fe40003f06270 */
[----:B------:R-:W-:Y:S02]  /*9230*/  ISETP.GE.AND P5, PT, R12, R136, PT ;  /* 0x000000880c00720c */ /* 0x000fe40003fa6270 */
[----:B------:R-:W-:Y:S01]  /*9240*/  LOP3.LUT R12, R32, 0x60, R135, 0xfe, !PT ;  /* 0x00000060200c7812 */ /* 0x000fe200078efe87 */
[----:B------:R-:W3:Y:S01]  /*9250*/  MUFU.TANH R121, R18 ;  /* 0x0000001200797308 */ /* 0x000ee20000002400 */
[----:B----4-:R-:W-:Y:S02]  /*9260*/  FSEL R142, R142, -INF , !P1 ;  /* 0xff8000008e8e7808 */ /* 0x010fe40004800000 */
[----:B------:R-:W-:Y:S02]  /*9270*/  ISETP.GE.AND P1, PT, R12, R137, PT ;  /* 0x000000890c00720c */ /* 0x000fe40003f26270 */
[----:B-----5:R-:W-:-:S02]  /*9280*/  FSEL R143, R143, -INF , !P0 ;  /* 0xff8000008f8f7808 */ /* 0x020fc40004000000 */
[----:B--2---:R-:W-:Y:S01]  /*9290*/  FSEL R140, R140, -INF , !P5 ;  /* 0xff8000008c8c7808 */ /* 0x004fe20006800000 */
[----:B------:R-:W2:Y:S01]  /*92a0*/  MUFU.TANH R147, R147 ;  /* 0x0000009300937308 */ /* 0x000ea20000002400 */
[----:B-1----:R-:W-:Y:S02]  /*92b0*/  FSEL R145, R145, -INF , !P1 ;  /* 0xff80000091917808 */ /* 0x002fe40004800000 */
[-C--:B------:R-:W-:Y:S02]  /*92c0*/  ISETP.GE.AND P0, PT, R12, R136.reuse, PT ;  /* 0x000000880c00720c */ /* 0x080fe40003f06270 */
[C---:B------:R-:W-:Y:S02]  /*92d0*/  ISETP.GE.AND P5, PT, R8.reuse, R137, PT ;  /* 0x000000890800720c */ /* 0x040fe40003fa6270 */
[----:B------:R-:W-:Y:S01]  /*92e0*/  ISETP.GE.AND P1, PT, R8, R136, PT ;  /* 0x000000880800720c */ /* 0x000fe20003f26270 */
[----:B------:R-:W1:Y:S01]  /*92f0*/  MUFU.TANH R60, R14 ;  /* 0x0000000e003c7308 */ /* 0x000e620000002400 */
[----:B------:R-:W-:-:S02]  /*9300*/  LOP3.LUT R8, R32, 0x70, R135, 0xfe, !PT ;  /* 0x0000007020087812 */ /* 0x000fc400078efe87 */
[----:B---3--:R-:W-:Y:S02]  /*9310*/  FSEL R121, R121, -INF , !P0 ;  /* 0xff80000079797808 */ /* 0x008fe40004000000 */
[----:B------:R-:W-:Y:S02]  /*9320*/  ISETP.GE.AND P0, PT, R8, R137, PT ;  /* 0x000000890800720c */ /* 0x000fe40003f06270 */
[----:B------:R-:W-:Y:S01]  /*9330*/  LOP3.LUT R135, R32, R135, RZ, 0xfc, !PT ;  /* 0x0000008720877212 */ /* 0x000fe200078efcff */
[----:B------:R-:W3:Y:S01]  /*9340*/  MUFU.TANH R149, R149 ;  /* 0x0000009500957308 */ /* 0x000ee20000002400 */
[----:B--2---:R-:W-:Y:S02]  /*9350*/  FSEL R147, R147, -INF , !P5 ;  /* 0xff80000093937808 */ /* 0x004fe40006800000 */
[----:B------:R-:W-:Y:S02]  /*9360*/  ISETP.GE.AND P5, PT, R8, R136, PT ;  /* 0x000000880800720c */ /* 0x000fe40003fa6270 */
[----:B------:R-:W-:-:S02]  /*9370*/  IADD3 R8, R135, 0x19, RZ ;  /* 0x0000001987087810 */ /* 0x000fc40007ffe0ff */
[----:B------:R-:W-:Y:S01]  /*9380*/  IADD3 R7, R135, 0x79, RZ ;  /* 0x0000007987077810 */ /* 0x000fe20007ffe0ff */
[----:B------:R-:W2:Y:S01]  /*9390*/  MUFU.TANH R57, R10 ;  /* 0x0000000a00397308 */ /* 0x000ea20000002400 */
[----:B-1----:R-:W-:Y:S02]  /*93a0*/  FSEL R60, R60, -INF , !P1 ;  /* 0xff8000003c3c7808 */ /* 0x002fe40004800000 */
[----:B------:R-:W-:-:S05]  /*93b0*/  ISETP.GE.AND P1, PT, R4, R137, PT ;  /* 0x000000890400720c */ /* 0x000fca0003f26270 */
[----:B------:R-:W1:Y:S01]  /*93c0*/  MUFU.TANH R150, R150 ;  /* 0x0000009600967308 */ /* 0x000e620000002400 */
[----:B---3--:R-:W-:Y:S02]  /*93d0*/  FSEL R149, R149, -INF , !P0 ;  /* 0xff80000095957808 */ /* 0x008fe40004000000 */
[----:B------:R-:W-:Y:S02]  /*93e0*/  ISETP.GE.AND P0, PT, R4, R136, PT ;  /* 0x000000880400720c */ /* 0x000fe40003f06270 */
[----:B------:R-:W-:-:S03]  /*93f0*/  IADD3 R4, R135, 0x1, RZ ;  /* 0x0000000187047810 */ /* 0x000fc60007ffe0ff */
[----:B------:R-:W3:Y:S01]  /*9400*/  MUFU.TANH R65, R65 ;  /* 0x0000004100417308 */ /* 0x000ee20000002400 */
[----:B--2---:R-:W-:Y:S02]  /*9410*/  FSEL R57, R57, -INF , !P5 ;  /* 0xff80000039397808 */ /* 0x004fe40006800000 */
[----:B------:R-:W-:-:S05]  /*9420*/  ISETP.GE.AND P5, PT, R4, R137, PT ;  /* 0x000000890400720c */ /* 0x000fca0003fa6270 */
[----:B------:R-:W2:Y:S01]  /*9430*/  MUFU.TANH R58, R6 ;  /* 0x00000006003a7308 */ /* 0x000ea20000002400 */
[----:B-1----:R-:W-:Y:S02]  /*9440*/  FSEL R150, R150, -INF , !P1 ;  /* 0xff80000096967808 */ /* 0x002fe40004800000 */
[----:B------:R-:W-:Y:S02]  /*9450*/  ISETP.GE.AND P1, PT, R4, R136, PT ;  /* 0x000000880400720c */ /* 0x000fe40003f26270 */
[----:B------:R-:W-:-:S03]  /*9460*/  IADD3 R4, R135, 0x9, RZ ;  /* 0x0000000987047810 */ /* 0x000fc60007ffe0ff */
[----:B------:R-:W1:Y:S01]  /*9470*/  MUFU.TANH R66, R66 ;  /* 0x0000004200427308 */ /* 0x000e620000002400 */
[----:B---3--:R-:W-:Y:S02]  /*9480*/  FSEL R33, R65, -INF , !P5 ;  /* 0xff80000041217808 */ /* 0x008fe40006800000 */
[----:B------:R-:W-:-:S05]  /*9490*/  ISETP.GE.AND P5, PT, R4, R136, PT ;  /* 0x000000880400720c */ /* 0x000fca0003fa6270 */
[----:B------:R-:W3:Y:S01]  /*94a0*/  MUFU.TANH R67, R67 ;  /* 0x0000004300437308 */ /* 0x000ee20000002400 */
[----:B--2---:R-:W-:Y:S02]  /*94b0*/  FSEL R58, R58, -INF , !P0 ;  /* 0xff8000003a3a7808 */ /* 0x004fe40004000000 */
[----:B------:R-:W-:Y:S02]  /*94c0*/  ISETP.GE.AND P0, PT, R4, R137, PT ;  /* 0x000000890400720c */ /* 0x000fe40003f06270 */
[----:B------:R-:W-:-:S03]  /*94d0*/  IADD3 R4, R135, 0x11, RZ ;  /* 0x0000001187047810 */ /* 0x000fc60007ffe0ff */
[----:B------:R-:W2:Y:S01]  /*94e0*/  MUFU.TANH R63, R63 ;  /* 0x0000003f003f7308 */ /* 0x000ea20000002400 */
[----:B-1----:R-:W-:Y:S02]  /*94f0*/  FSEL R6, R66, -INF , !P1 ;  /* 0xff80000042067808 */ /* 0x002fe40004800000 */
[----:B------:R-:W-:-:S05]  /*9500*/  ISETP.GE.AND P1, PT, R4, R137, PT ;  /* 0x000000890400720c */ /* 0x000fca0003f26270 */
[----:B------:R-:W1:Y:S01]  /*9510*/  MUFU.TANH R56, R56 ;  /* 0x0000003800387308 */ /* 0x000e620000002400 */
[----:B---3--:R-:W-:Y:S02]  /*9520*/  FSEL R67, R67, -INF , !P0 ;  /* 0xff80000043437808 */ /* 0x008fe40004000000 */
[----:B------:R-:W-:-:S05]  /*9530*/  ISETP.GE.AND P0, PT, R4, R136, PT ;  /* 0x000000880400720c */ /* 0x000fca0003f06270 */
        /* <DEDUP_REMOVED lines=30> */
[----:B------:R-:W-:-:S04]  /*9720*/  ISETP.GE.AND P0, PT, R8, R137, PT ;  /* 0x000000890800720c */ /* 0x000fc80003f06270 */
[----:B------:R-:W-:Y:S01]  /*9730*/  FSEL R197, R197, -INF , !P0 ;  /* 0xff800000c5c57808 */ /* 0x000fe20004000000 */
[----:B------:R-:W3:Y:S01]  /*9740*/  MUFU.TANH R204, R39 ;  /* 0x0000002700cc7308 */ /* 0x000ee20000002400 */
[----:B--2---:R-:W-:Y:S02]  /*9750*/  FSEL R199, R199, -INF , !P5 ;  /* 0xff800000c7c77808 */ /* 0x004fe40006800000 */
[----:B------:R-:W-:Y:S02]  /*9760*/  ISETP.GE.AND P5, PT, R8, R136, PT ;  /* 0x000000880800720c */ /* 0x000fe40003fa6270 */
[----:B------:R-:W-:-:S03]  /*9770*/  IADD3 R8, R135, 0x41, RZ ;  /* 0x0000004187087810 */ /* 0x000fc60007ffe0ff */
[----:B------:R-:W2:Y:S01]  /*9780*/  MUFU.TANH R162, R162 ;  /* 0x000000a200a27308 */ /* 0x000ea20000002400 */
[----:B-1----:R-:W-:Y:S02]  /*9790*/  FSEL R206, R206, -INF , !P1 ;  /* 0xff800000cece7808 */ /* 0x002fe40004800000 */
[CC--:B------:R-:W-:Y:S02]  /*97a0*/  ISETP.GE.AND P1, PT, R8.reuse, R137.reuse, PT ;  /* 0x000000890800720c */ /* 0x0c0fe40003f26270 */
[----:B------:R-:W-:Y:S02]  /*97b0*/  ISETP.GE.AND P0, PT, R8, R136, PT ;  /* 0x000000880800720c */ /* 0x000fe40003f06270 */
[----:B------:R-:W-:Y:S01]  /*97c0*/  IADD3 R8, R135, 0x49, RZ ;  /* 0x0000004987087810 */ /* 0x000fe20007ffe0ff */
        /* <DEDUP_REMOVED lines=32> */
[----:B---3--:R-:W-:Y:S01]  /*99d0*/  FSEL R158, R158, -INF , !P5 ;  /* 0xff8000009e9e7808 */ /* 0x008fe20006800000 */
[----:B------:R-:W-:Y:S01]  /*99e0*/  BAR.SYNC.DEFER_BLOCKING 0x0 ;  /* 0x0000000000007b1d */ /* 0x000fe20000010000 */
[----:B------:R-:W-:Y:S02]  /*99f0*/  ISETP.GE.AND P5, PT, R8, R136, PT ;  /* 0x000000880800720c */ /* 0x000fe40003fa6270 */
[----:B------:R-:W-:-:S03]  /*9a00*/  IADD3 R8, R135, 0x71, RZ ;  /* 0x0000007187087810 */ /* 0x000fc60007ffe0ff */
[----:B------:R-:W3:Y:S01]  /*9a10*/  MUFU.TANH R124, R19 ;  /* 0x00000013007c7308 */ /* 0x000ee20000002400 */
[----:B--2---:R-:W-:Y:S02]  /*9a20*/  FSEL R159, R159, -INF , !P0 ;  /* 0xff8000009f9f7808 */ /* 0x004fe40004000000 */
[----:B------:R-:W-:-:S05]  /*9a30*/  ISETP.GE.AND P0, PT, R8, R136, PT ;  /* 0x000000880800720c */ /* 0x000fca0003f06270 */
[----:B------:R-:W2:Y:S01]  /*9a40*/  MUFU.TANH R122, R15 ;  /* 0x0000000f007a7308 */ /* 0x000ea20000002400 */
[----:B-1----:R-:W-:Y:S02]  /*9a50*/  FSEL R120, R120, -INF , !P0 ;  /* 0xff80000078787808 */ /* 0x002fe40004000000 */
[----:B------:R-:W-:-:S05]  /*9a60*/  ISETP.GE.AND P0, PT, R117, 0x3, PT ;  /* 0x000000037500780c */ /* 0x000fca0003f06270 */
[----:B------:R-:W1:Y:S01]  /*9a70*/  MUFU.TANH R160, R9 ;  /* 0x0000000900a07308 */ /* 0x000e620000002400 */
[----:B---3--:R-:W-:Y:S02]  /*9a80*/  FSEL R124, R124, -INF , !P1 ;  /* 0xff8000007c7c7808 */ /* 0x008fe40004800000 */
[----:B------:R-:W-:-:S05]  /*9a90*/  ISETP.GE.AND P1, PT, R8, R137, PT ;  /* 0x000000890800720c */ /* 0x000fca0003f26270 */
[----:B------:R-:W3:Y:S01]  /*9aa0*/  MUFU.TANH R161, R161 ;  /* 0x000000a100a17308 */ /* 0x000ee20000002400 */
[----:B--2---:R-:W-:Y:S02]  /*9ab0*/  FSEL R122, R122, -INF , !P5 ;  /* 0xff8000007a7a7808 */ /* 0x004fe40006800000 */
[----:B------:R-:W-:-:S04]  /*9ac0*/  ISETP.GE.AND P5, PT, R135, R137, PT ;  /* 0x000000898700720c */ /* 0x000fc80003fa6270 */
[----:B------:R-:W-:Y:S01]  /*9ad0*/  FSEL R125, R125, -INF , !P5 ;  /* 0xff8000007d7d7808 */ /* 0x000fe20006800000 */
[----:B------:R-:W2:Y:S01]  /*9ae0*/  MUFU.TANH R5, R5 ;  /* 0x0000000500057308 */ /* 0x000ea20000002400 */
[----:B-1----:R-:W-:Y:S02]  /*9af0*/  FSEL R160, R160, -INF , !P1 ;  /* 0xff800000a0a07808 */ /* 0x002fe40004800000 */
[----:B------:R-:W-:Y:S02]  /*9b00*/  ISETP.GE.AND P1, PT, R7, R137, PT ;  /* 0x000000890700720c */ /* 0x000fe40003f26270 */
[-C--:B------:R-:W-:Y:S02]  /*9b10*/  ISETP.GE.AND P5, PT, R135, R136.reuse, PT ;  /* 0x000000888700720c */ /* 0x080fe40003fa6270 */
[----:B---3--:R-:W-:Y:S02]  /*9b20*/  FSEL R161, R161, -INF , !P1 ;  /* 0xff800000a1a17808 */ /* 0x008fe40004800000 */
[----:B------:R-:W-:-:S02]  /*9b30*/  ISETP.GE.AND P1, PT, R7, R136, PT ;  /* 0x000000880700720c */ /* 0x000fc40003f26270 */
[----:B------:R-:W-:Y:S02]  /*9b40*/  FSEL R7, R3, -INF , !P5 ;  /* 0xff80000003077808 */ /* 0x000fe40006800000 */
[----:B--2---:R-:W-:Y:S01]  /*9b50*/  FSEL R117, R5, -INF , !P1 ;  /* 0xff80000005757808 */ /* 0x004fe20004800000 */
[----:B------:R-:W-:Y:S05]  /*9b60*/  @!P0 BRA `(.L_x_761) ;  /* 0x00000af000008947 */ /* 0x000fea0003800000 */
[----:B------:R-:W-:Y:S05]  /*9b70*/  @!P6 BRA `(.L_x_762) ;  /* 0x000003a00000e947 */ /* 0x000fea0003800000 */
[----:B------:R-:W1:Y:S01]  /*9b80*/  I2F.RP R5, R132 ;  /* 0x0000008400057306 */ /* 0x000e620000209400 */
[----:B------:R-:W-:Y:S01]  /*9b90*/  IMAD.MOV.U32 R8, RZ, RZ, RZ ;  /* 0x000000ffff087224 */ /* 0x000fe200078e00ff */
[----:B------:R-:W-:-:S06]  /*9ba0*/  IADD3 R10, R32, -0x80, RZ ;  /* 0xffffff80200a7810 */ /* 0x000fcc0007ffe0ff */
[----:B-1----:R-:W1:Y:S02]  /*9bb0*/  MUFU.RCP R9, R5 ;  /* 0x0000000500097308 */ /* 0x002e640000001000 */
[----:B-1----:R-:W-:Y:S02]  /*9bc0*/  IADD3 R9, R9, 0xffffffe, RZ ;  /* 0x0ffffffe09097810 */ /* 0x002fe40007ffe0ff */
[----:B------:R-:W-:Y:S02]  /*9bd0*/  IABS R5, R10 ;  /* 0x0000000a00057213 */ /* 0x000fe40000000000 */
[----:B------:R-:W-:Y:S02]  /*9be0*/  LOP3.LUT R10, R10, c[0x0][0x2d0], RZ, 0x3c, !PT ;  /* 0x0000b4000a0a7a12 */ /* 0x000fe400078e3cff */
[----:B------:R-:W1:Y:S02]  /*9bf0*/  F2I.FTZ.U32.TRUNC.NTZ R9, R9 ;  /* 0x0000000900097305 */ /* 0x000e64000021f000 */
[----:B-1----:R-:W-:-:S04]  /*9c00*/  IMAD.MOV R3, RZ, RZ, -R9 ;  /* 0x000000ffff037224 */ /* 0x002fc800078e0a09 */
[----:B------:R-:W-:-:S04]  /*9c10*/  IMAD R3, R3, R132, RZ ;  /* 0x0000008403037224 */ /* 0x000fc800078e02ff */
[----:B------:R-:W-:Y:S01]  /*9c20*/  IMAD.HI.U32 R3, R9, R3, R8 ;  /* 0x0000000309037227 */ /* 0x000fe200078e0008 */
[----:B------:R-:W-:Y:S02]  /*9c30*/  IABS R8, R32 ;  /* 0x0000002000087213 */ /* 0x000fe40000000000 */
[----:B------:R-:W-:-:S03]  /*9c40*/  LOP3.LUT R32, R32, c[0x0][0x2d0], RZ, 0x3c, !PT ;  /* 0x0000b40020207a12 */ /* 0x000fc600078e3cff */
[----:B------:R-:W-:-:S04]  /*9c50*/  IMAD.HI.U32 R11, R3, R8, RZ ;  /* 0x00000008030b7227 */ /* 0x000fc800078e00ff */
[----:B------:R-:W-:Y:S02]  /*9c60*/  IMAD.MOV R9, RZ, RZ, -R11 ;  /* 0x000000ffff097224 */ /* 0x000fe400078e0a0b */
[----:B------:R-:W-:-:S04]  /*9c70*/  IMAD.HI.U32 R3, R3, R5, RZ ;  /* 0x0000000503037227 */ /* 0x000fc800078e00ff */
[----:B------:R-:W-:Y:S01]  /*9c80*/  IMAD R9, R132, R9, R8 ;  /* 0x0000000984097224 */ /* 0x000fe200078e0208 */
[----:B------:R-:W-:-:S04]  /*9c90*/  IADD3 R8, -R3, RZ, RZ ;  /* 0x000000ff03087210 */ /* 0x000fc80007ffe1ff */
[C---:B------:R-:W-:Y:S01]  /*9ca0*/  ISETP.GT.U32.AND P0, PT, R132.reuse, R9, PT ;  /* 0x000000098400720c */ /* 0x040fe20003f04070 */
[----:B------:R-:W-:-:S05]  /*9cb0*/  IMAD R5, R132, R8, R5 ;  /* 0x0000000884057224 */ /* 0x000fca00078e0205 */
[----:B------:R-:W-:-:S07]  /*9cc0*/  ISETP.GT.U32.AND P1, PT, R132, R5, PT ;  /* 0x000000058400720c */ /* 0x000fce0003f24070 */
[----:B------:R-:W-:Y:S01]  /*9cd0*/  @!P0 IMAD.IADD R9, R9, 0x1, -R132 ;  /* 0x0000000109098824 */ /* 0x000fe200078e0a84 */
[----:B------:R-:W-:-:S04]  /*9ce0*/  @!P0 IADD3 R11, R11, 0x1, RZ ;  /* 0x000000010b0b8810 */ /* 0x000fc80007ffe0ff */
[-C--:B------:R-:W-:Y:S01]  /*9cf0*/  ISETP.GE.U32.AND P5, PT, R9, R132.reuse, PT ;  /* 0x000000840900720c */ /* 0x080fe20003fa6070 */
[----:B------:R-:W-:Y:S01]  /*9d00*/  @!P1 IMAD.IADD R5, R5, 0x1, -R132 ;  /* 0x0000000105059824 */ /* 0x000fe200078e0a84 */
[----:B------:R-:W-:Y:S02]  /*9d10*/  @!P1 IADD3 R3, R3, 0x1, RZ ;  /* 0x0000000103039810 */ /* 0x000fe40007ffe0ff */
[----:B------:R-:W-:Y:S02]  /*9d20*/  ISETP.GE.AND P1, PT, R10, RZ, PT ;  /* 0x000000ff0a00720c */ /* 0x000fe40003f26270 */
[----:B------:R-:W-:Y:S02]  /*9d30*/  ISETP.GE.U32.AND P0, PT, R5, R132, PT ;  /* 0x000000840500720c */ /* 0x000fe40003f06070 */
[----:B------:R-:W-:-:S05]  /*9d40*/  LOP3.LUT R5, RZ, c[0x0][0x2d0], RZ, 0x33, !PT ;  /* 0x0000b400ff057a12 */ /* 0x000fca00078e33ff */
        /* <DEDUP_REMOVED lines=15> */
[----:B------:R-:W-:-:S05]  /*9e40*/  IMAD R8, R3, R8, -0x80 ;  /* 0xffffff8003087424 */ /* 0x000fca00078e0208 */
[----:B------:R-:W-:-:S05]  /*9e50*/  SHF.R.S32.HI R3, RZ, 0x1f, R8 ;  /* 0x0000001fff037819 */ /* 0x000fca0000011408 */
[----:B------:R-:W-:-:S04]  /*9e60*/  IMAD R3, R3, c[0x0][0x198], RZ ;  /* 0x0000660003037a24 */ /* 0x000fc800078e02ff */
[C---:B------:R-:W-:Y:S02]  /*9e70*/  IMAD R3, R8.reuse, c[0x0][0x19c], R3 ;  /* 0x0000670008037a24 */ /* 0x040fe400078e0203 */
[----:B--2---:R-:W-:Y:S02]  /*9e80*/  IMAD.IADD R9, R9, 0x1, -R10 ;  /* 0x0000000109097824 */ /* 0x004fe400078e0a0a */
[----:B------:R-:W-:-:S03]  /*9e90*/  IMAD.WIDE.U32 R10, R8, c[0x0][0x198], RZ ;  /* 0x00006600080a7a25 */ /* 0x000fc600078e00ff */
[----:B------:R-:W-:Y:S02]  /*9ea0*/  SHF.R.S32.HI R5, RZ, 0x1f, R9 ;  /* 0x0000001fff057819 */ /* 0x000fe40000011409 */
[----:B------:R-:W-:-:S03]  /*9eb0*/  IADD3 R11, R11, R3, RZ ;  /* 0x000000030b0b7210 */ /* 0x000fc60007ffe0ff */
[----:B------:R-:W-:Y:S02]  /*9ec0*/  IMAD R8, R5, c[0x0][0x180], RZ ;  /* 0x0000600005087a24 */ /* 0x000fe400078e02ff */
[----:B------:R-:W-:-:S04]  /*9ed0*/  IMAD.WIDE.U32 R10, R9, c[0x0][0x180], R10 ;  /* 0x00006000090a7a25 */ /* 0x000fc800078e000a */
[----:B------:R-:W-:Y:S01]  /*9ee0*/  IMAD R8, R9, c[0x0][0x184], R8 ;  /* 0x0000610009087a24 */ /* 0x000fe200078e0208 */
[----:B------:R-:W-:-:S03]  /*9ef0*/  MOV R119, R10 ;  /* 0x0000000a00777202 */ /* 0x000fc60000000f00 */
[----:B------:R-:W-:Y:S01]  /*9f00*/  IMAD.IADD R12, R11, 0x1, R8 ;  /* 0x000000010b0c7824 */ /* 0x000fe200078e0208 */
[----:B------:R-:W-:Y:S05]  /*9f10*/  BRA `(.L_x_763) ;  /* 0x0000002000007947 */ /* 0x000fea0003800000 */
.L_x_762:
[----:B------:R-:W-:-:S04]  /*9f20*/  LEA R119, -R119, RZ, 0x7 ;  /* 0x000000ff77777211 */ /* 0x000fc800078e39ff */
[----:B------:R-:W-:Y:S02]  /*9f30*/  SHF.R.S32.HI R12, RZ, 0x1f, R119 ;  /* 0x0000001fff0c7819 */ /* 0x000fe40000011477 */
.L_x_763:
        /* <DEDUP_REMOVED lines=110> */
.L_x_765:
[----:B------:R-:W-:Y:S05]  /*a620*/  BSYNC B0 ;  /* 0x0000000000007941 */ /* 0x000fea0003800000 */
.L_x_764:
[----:B------:R-:W0:Y:S01]  /*a630*/  LDGDEPBAR ;  /* 0x00000000000079af */ /* 0x000e220000000000 */
[----:B------:R-:W-:-:S04]  /*a640*/  LEA R188, P0, R119, R188, 0x1 ;  /* 0x000000bc77bc7211 */ /* 0x000fc800078008ff */
[----:B------:R-:W-:Y:S02]  /*a650*/  LEA.HI.X R187, R119, R187, R12, 0x1, P0 ;  /* 0x000000bb77bb7211 */ /* 0x000fe400000f0c0c */
.L_x_761:
[----:B-1----:R-:W-:Y:S01]  /*a660*/  FMNMX.FTZ R8, R2, R125, !PT ;  /* 0x0000007d02087209 */ /* 0x002fe20007810000 */
[----:B------:R-:W-:Y:S01]  /*a670*/  LDSM.16.MT88.4 R16, [R116+0x9000] ;  /* 0x009000007410783b */ /* 0x000fe20000004200 */
        /* <DEDUP_REMOVED lines=50> */
[----:B------:R-:W-:-:S04]  /*a9a0*/  FMNMX.FTZ R8, R158, R5, !PT ;  /* 0x000000059e087209 */ /* 0x000fc80007810000 */
        /* <DEDUP_REMOVED lines=12> */
[----:B------:R-:W-:-:S04]  /*aa70*/  FMNMX.FTZ R3, R57, R8, !PT ;  /* 0x0000000839037209 */ /* 0x000fc80007810000 */
[----:B------:R-:W-:-:S04]  /*aa80*/  FMNMX.FTZ R3, R120, R3, !PT ;  /* 0x0000000378037209 */ /* 0x000fc80007810000 */
        /* <DEDUP_REMOVED lines=9> */
[----:B------:R-:W-:-:S03]  /*ab20*/  FMUL.FTZ R186, R56, c[0x0][0x23c] ;  /* 0x00008f0038ba7a20 */ /* 0x000fc60000410000 */
[----:B------:R-:W-:Y:S02]  /*ab30*/  FSEL R5, R56, RZ, P1 ;  /* 0x000000ff38057208 */ /* 0x000fe40000800000 */
[----:B------:R-:W-:-:S03]  /*ab40*/  FSEL R186, R186, RZ, P1 ;  /* 0x000000ffbaba7208 */ /* 0x000fc60000800000 */
[----:B------:R-:W-:Y:S02]  /*ab50*/  FADD.FTZ R5, R2, -R5 ;  /* 0x8000000502057221 */ /* 0x000fe40000010000 */
[--C-:B------:R-:W-:Y:S02]  /*ab60*/  FFMA.FTZ R139, R33, c[0x0][0x23c], -R186.reuse ;  /* 0x00008f00218b7a23 */ /* 0x100fe400000108ba */
[----:B------:R-:W-:Y:S01]  /*ab70*/  LDSM.16.MT88.4 R32, [R116+0xb000] ;  /* 0x00b000007420783b */ /* 0x000fe20000004200 */
[--C-:B------:R-:W-:Y:S02]  /*ab80*/  FFMA.FTZ R201, R125, c[0x0][0x23c], -R186.reuse ;  /* 0x00008f007dc97a23 */ /* 0x100fe400000108ba */
[--C-:B------:R-:W-:Y:S01]  /*ab90*/  FFMA.FTZ R138, R37, c[0x0][0x23c], -R186.reuse ;  /* 0x00008f00258a7a23 */ /* 0x100fe200000108ba */
[----:B------:R-:W-:Y:S01]  /*aba0*/  MUFU.EX2 R139, R139 ;  /* 0x0000008b008b7308 */ /* 0x000fe20000000800 */
[----:B--2---:R-:W-:Y:S01]  /*abb0*/  FMNMX.FTZ R3, R8, R3, !PT ;  /* 0x0000000308037209 */ /* 0x004fe20007810000 */
[----:B------:R-:W-:Y:S01]  /*abc0*/  FFMA.FTZ R135, R67, c[0x0][0x23c], -R186 ;  /* 0x00008f0043877a23 */ /* 0x000fe200000108ba */
[----:B------:R-:W1:Y:S01]  /*abd0*/  LDSM.16.MT88.4 R8, [R164+0x9000] ;  /* 0x00900000a408783b */ /* 0x000e620000004200 */
[----:B------:R-:W-:Y:S01]  /*abe0*/  FMUL.FTZ R203, R5, c[0x0][0x23c] ;  /* 0x00008f0005cb7a20 */ /* 0x000fe20000410000 */
[C---:B------:R-:W-:Y:S01]  /*abf0*/  FSETP.NEU.FTZ.AND P0, PT, R3.reuse, -INF , PT ;  /* 0xff8000000300780b */ /* 0x040fe20003f1d000 */
[----:B------:R-:W-:-:S02]  /*ac00*/  FMUL.FTZ R119, R3, c[0x0][0x23c] ;  /* 0x00008f0003777a20 */ /* 0x000fc40000410000 */
[----:B------:R-:W2:Y:S01]  /*ac10*/  MUFU.EX2 R201, R201 ;  /* 0x000000c900c97308 */ /* 0x000ea20000000800 */
[--C-:B------:R-:W-:Y:S02]  /*ac20*/  FFMA.FTZ R134, R61, c[0x0][0x23c], -R186.reuse ;  /* 0x00008f003d867a23 */ /* 0x100fe400000108ba */
[----:B------:R-:W-:Y:S01]  /*ac30*/  FSEL R119, R119, RZ, P0 ;  /* 0x000000ff77777208 */ /* 0x000fe20000000000 */
[--C-:B------:R-:W-:Y:S02]  /*ac40*/  FFMA.FTZ R61, R59, c[0x0][0x23c], -R186.reuse ;  /* 0x00008f003b3d7a23 */ /* 0x100fe400000108ba */
[----:B------:R-:W-:Y:S02]  /*ac50*/  FFMA.FTZ R2, R65, c[0x0][0x23c], -R186 ;  /* 0x00008f0041027a23 */ /* 0x000fe400000108ba */
[--C-:B------:R-:W-:Y:S01]  /*ac60*/  FFMA.FTZ R194, R7, c[0x0][0x23c], -R119.reuse ;  /* 0x00008f0007c27a23 */ /* 0x100fe20000010877 */
[----:B------:R-:W-:Y:S01]  /*ac70*/  FSEL R7, R3, RZ, P0 ;  /* 0x000000ff03077208 */ /* 0x000fe20000000000 */
[--C-:B------:R-:W-:Y:S01]  /*ac80*/  FFMA.FTZ R137, R6, c[0x0][0x23c], -R119.reuse ;  /* 0x00008f0006897a23 */ /* 0x100fe20000010877 */
[----:B------:R-:W-:Y:S01]  /*ac90*/  MUFU.EX2 R138, R138 ;  /* 0x0000008a008a7308 */ /* 0x000fe20000000800 */
[----:B------:R-:W-:-:S02]  /*aca0*/  FFMA.FTZ R136, R28, c[0x0][0x23c], -R119 ;  /* 0x00008f001c887a23 */ /* 0x000fc40000010877 */
[----:B------:R-:W-:Y:S02]  /*acb0*/  FADD.FTZ R7, R0, -R7 ;  /* 0x8000000700077221 */ /* 0x000fe40000010000 */
[--C-:B------:R-:W-:Y:S01]  /*acc0*/  FFMA.FTZ R125, R4, c[0x0][0x23c], -R119.reuse ;  /* 0x00008f00047d7a23 */ /* 0x100fe20000010877 */
[----:B--2---:R-:W-:Y:S01]  /*acd0*/  F2FP.PACK_AB R48, R139, R201 ;  /* 0x000000c98b30723e */ /* 0x004fe200000000ff */
[----:B------:R-:W-:Y:S01]  /*ace0*/  FMUL.FTZ R181, R7, c[0x0][0x23c] ;  /* 0x00008f0007b57a20 */ /* 0x000fe20000410000 */
[----:B------:R-:W2:Y:S01]  /*acf0*/  MUFU.EX2 R135, R135 ;  /* 0x0000008700877308 */ /* 0x000ea20000000800 */
[--C-:B------:R-:W-:Y:S02]  /*ad00*/  FFMA.FTZ R133, R62, c[0x0][0x23c], -R119.reuse ;  /* 0x00008f003e857a23 */ /* 0x100fe40000010877 */
[--C-:B------:R-:W-:Y:S02]  /*ad10*/  FFMA.FTZ R62, R66, c[0x0][0x23c], -R119.reuse ;  /* 0x00008f00423e7a23 */ /* 0x100fe40000010877 */
[----:B------:R-:W-:-:S02]  /*ad20*/  FFMA.FTZ R59, R64, c[0x0][0x23c], -R119 ;  /* 0x00008f00403b7a23 */ /* 0x000fc40000010877 */
[----:B------:R-:W3:Y:S01]  /*ad30*/  LDSM.16.MT88.4 R64, [R116+0x9400] ;  /* 0x009400007440783b */ /* 0x000ee20000004200 */
[----:B------:R-:W-:Y:S01]  /*ad40*/  MUFU.EX2 R194, R194 ;  /* 0x000000c200c27308 */ /* 0x000fe20000000800 */
[--C-:B------:R-:W-:Y:S02]  /*ad50*/  FFMA.FTZ R63, R63, c[0x0][0x23c], -R186.reuse ;  /* 0x00008f003f3f7a23 */ /* 0x100fe400000108ba */
[----:B------:R-:W-:Y:S02]  /*ad60*/  FFMA.FTZ R0, R128, c[0x0][0x23c], -R119 ;  /* 0x00008f0080007a23 */ /* 0x000fe40000010877 */
[--C-:B------:R-:W-:Y:S02]  /*ad70*/  FFMA.FTZ R131, R127, c[0x0][0x23c], -R186.reuse ;  /* 0x00008f007f837a23 */ /* 0x100fe400000108ba */
[--C-:B------:R-:W-:Y:S01]  /*ad80*/  FFMA.FTZ R128, R123, c[0x0][0x23c], -R186.reuse ;  /* 0x00008f007b807a23 */ /* 0x100fe200000108ba */
[----:B------:R-:W4:Y:S01]  /*ad90*/  MUFU.EX2 R137, R137 ;  /* 0x0000008900897308 */ /* 0x000f220000000800 */
[----:B--2---:R-:W-:Y:S01]  /*ada0*/  F2FP.PACK_AB R50, R135, R138 ;  /* 0x0000008a8732723e */ /* 0x004fe200000000ff */
[----:B------:R-:W-:-:S02]  /*adb0*/  FFMA.FTZ R127, R129, c[0x0][0x23c], -R186 ;  /* 0x00008f00817f7a23 */ /* 0x000fc400000108ba */
[--C-:B------:R-:W-:Y:S02]  /*adc0*/  FFMA.FTZ R130, R205, c[0x0][0x23c], -R186.reuse ;  /* 0x00008f00cd827a23 */ /* 0x100fe400000108ba */
[--C-:B------:R-:W-:Y:S02]  /*add0*/  FFMA.FTZ R132, R198, c[0x0][0x23c], -R119.reuse ;  /* 0x00008f00c6847a23 */ /* 0x100fe40000010877 */
[----:B------:R-:W2:Y:S01]  /*ade0*/  MUFU.EX2 R203, R203 ;  /* 0x000000cb00cb7308 */ /* 0x000ea20000000800 */
[--C-:B------:R-:W-:Y:S02]  /*adf0*/  FFMA.FTZ R129, R208, c[0x0][0x23c], -R119.reuse ;  /* 0x00008f00d0817a23 */ /* 0x100fe40000010877 */
[--C-:B------:R-:W-:Y:S02]  /*ae00*/  FFMA.FTZ R126, R126, c[0x0][0x23c], -R119.reuse ;  /* 0x00008f007e7e7a23 */ /* 0x100fe40000010877 */
[----:B------:R-:W-:Y:S02]  /*ae10*/  FFMA.FTZ R123, R202, c[0x0][0x23c], -R119 ;  /* 0x00008f00ca7b7a23 */ /* 0x000fe40000010877 */
[--C-:B------:R-:W-:Y:S01]  /*ae20*/  FFMA.FTZ R202, R195, c[0x0][0x23c], -R186.reuse ;  /* 0x00008f00c3ca7a23 */ /* 0x100fe200000108ba */
[----:B------:R-:W5:Y:S01]  /*ae30*/  MUFU.EX2 R181, R181 ;  /* 0x000000b500b57308 */ /* 0x000f620000000800 */
[----:B----4-:R-:W-:Y:S01]  /*ae40*/  F2FP.PACK_AB R49, R137, R194 ;  /* 0x000000c28931723e */ /* 0x010fe200000000ff */
[----:B------:R-:W-:-:S02]  /*ae50*/  FFMA.FTZ R198, R193, c[0x0][0x23c], -R186 ;  /* 0x00008f00c1c67a23 */ /* 0x000fc400000108ba */
[--C-:B------:R-:W-:Y:S02]  /*ae60*/  FFMA.FTZ R195, R197, c[0x0][0x23c], -R186.reuse ;  /* 0x00008f00c5c37a23 */ /* 0x100fe400000108ba */
[----:B------:R-:W-:Y:S02]  /*ae70*/  FFMA.FTZ R199, R199, c[0x0][0x23c], -R186 ;  /* 0x00008f00c7c77a23 */ /* 0x000fe400000108ba */
[----:B------:R-:W-:Y:S01]  /*ae80*/  MUFU.EX2 R136, R136 ;  /* 0x0000008800887308 */ /* 0x000fe20000000800 */
[-C--:B--2---:R-:W-:Y:S02]  /*ae90*/  FMUL.FTZ R4, R112, R203.reuse ;  /* 0x000000cb70047220 */ /* 0x084fe40000410000 */
[-C--:B------:R-:W-:Y:S02]  /*aea0*/  FMUL.FTZ R5, R113, R203.reuse ;  /* 0x000000cb71057220 */ /* 0x080fe40000410000 */
[-C--:B------:R-:W-:Y:S02]  /*aeb0*/  FMUL.FTZ R12, R104, R203.reuse ;  /* 0x000000cb680c7220 */ /* 0x080fe40000410000 */
[----:B------:R-:W-:Y:S01]  /*aec0*/  FMUL.FTZ R13, R105, R203 ;  /* 0x000000cb690d7220 */ /* 0x000fe20000410000 */
[----:B------:R-:W2:Y:S01]  /*aed0*/  MUFU.EX2 R125, R125 ;  /* 0x0000007d007d7308 */ /* 0x000ea20000000800 */
[----:B-----5:R-:W-:-:S02]  /*aee0*/  FMUL.FTZ R6, R114, R181 ;  /* 0x000000b572067220 */ /* 0x020fc40000410000 */
[-C--:B------:R-:W-:Y:S02]  /*aef0*/  FMUL.FTZ R7, R115, R181.reuse ;  /* 0x000000b573077220 */ /* 0x080fe40000410000 */
[-C--:B------:R-:W-:Y:S02]  /*af00*/  FMUL.FTZ R14, R106, R181.reuse ;  /* 0x000000b56a0e7220 */ /* 0x080fe40000410000 */
[----:B------:R-:W-:Y:S01]  /*af10*/  FMUL.FTZ R15, R107, R181 ;  /* 0x000000b56b0f7220 */ /* 0x000fe20000410000 */
[----:B------:R-:W-:Y:S01]  /*af20*/  MUFU.EX2 R134, R134 ;  /* 0x0000008600867308 */ /* 0x000fe20000000800 */
[-C--:B------:R-:W-:Y:S02]  /*af30*/  FMUL.FTZ R20, R96, R203.reuse ;  /* 0x000000cb60147220 */ /* 0x080fe40000410000 */
[----:B------:R-:W-:Y:S02]  /*af40*/  FMUL.FTZ R21, R97, R203 ;  /* 0x000000cb61157220 */ /* 0x000fe40000410000 */
[----:B------:R-:W-:-:S02]  /*af50*/  FMUL.FTZ R22, R98, R181 ;  /* 0x000000b562167220 */ /* 0x000fc40000410000 */
[----:B------:R-:W-:Y:S01]  /*af60*/  FMUL.FTZ R23, R99, R181 ;  /* 0x000000b563177220 */ /* 0x000fe20000410000 */
[----:B--2---:R-:W-:Y:S01]  /*af70*/  F2FP.PACK_AB R51, R125, R136 ;  /* 0x000000887d33723e */ /* 0x004fe200000000ff */
[-C--:B------:R-:W-:Y:S01]  /*af80*/  FMUL.FTZ R28, R88, R203.reuse ;  /* 0x000000cb581c7220 */ /* 0x080fe20000410000 */
[----:B------:R-:W2:Y:S01]  /*af90*/  MUFU.EX2 R63, R63 ;  /* 0x0000003f003f7308 */ /* 0x000ea20000000800 */
[----:B------:R-:W-:Y:S02]  /*afa0*/  FMUL.FTZ R29, R89, R203 ;  /* 0x000000cb591d7220 */ /* 0x000fe40000410000 */
[-C--:B------:R-:W-:Y:S02]  /*afb0*/  FMUL.FTZ R30, R90, R181.reuse ;  /* 0x000000b55a1e7220 */ /* 0x080fe40000410000 */
[----:B------:R-:W-:Y:S01]  /*afc0*/  FMUL.FTZ R31, R91, R181 ;  /* 0x000000b55b1f7220 */ /* 0x000fe20000410000 */
[----:B-1----:R-:W-:Y:S01]  /*afd0*/  HMMA.16816.F32 R4, R48, R8, R4 ;  /* 0x000000083004723c */ /* 0x002fe20000001804 */
[-C--:B------:R-:W-:Y:S01]  /*afe0*/  FMUL.FTZ R36, R80, R203.reuse ;  /* 0x000000cb50247220 */ /* 0x080fe20000410000 */
[----:B------:R-:W-:Y:S01]  /*aff0*/  MUFU.EX2 R61, R61 ;  /* 0x0000003d003d7308 */ /* 0x000fe20000000800 */
[----:B------:R-:W-:-:S02]  /*b000*/  FMUL.FTZ R37, R81, R203 ;  /* 0x000000cb51257220 */ /* 0x000fc40000410000 */
[-C--:B------:R-:W-:Y:S02]  /*b010*/  FMUL.FTZ R38, R82, R181.reuse ;  /* 0x000000b552267220 */ /* 0x080fe40000410000 */
[----:B------:R-:W-:Y:S01]  /*b020*/  FMUL.FTZ R39, R83, R181 ;  /* 0x000000b553277220 */ /* 0x000fe20000410000 */
[C---:B------:R-:W-:Y:S01]  /*b030*/  HMMA.16816.F32 R12, R48.reuse, R16, R12 ;  /* 0x00000010300c723c */ /* 0x040fe2000000180c */
[-C--:B------:R-:W-:Y:S01]  /*b040*/  FMUL.FTZ R108, R108, R203.reuse ;  /* 0x000000cb6c6c7220 */ /* 0x080fe20000410000 */
[----:B------:R-:W-:Y:S01]  /*b050*/  MUFU.EX2 R2, R2 ;  /* 0x0000000200027308 */ /* 0x000fe20000000800 */
[----:B------:R-:W-:Y:S02]  /*b060*/  FMUL.FTZ R109, R109, R203 ;  /* 0x000000cb6d6d7220 */ /* 0x000fe40000410000 */
[-C--:B------:R-:W-:Y:S02]  /*b070*/  FMUL.FTZ R110, R110, R181.reuse ;  /* 0x000000b56e6e7220 */ /* 0x080fe40000410000 */
[----:B------:R-:W-:Y:S01]  /*b080*/  FMUL.FTZ R111, R111, R181 ;  /* 0x000000b56f6f7220 */ /* 0x000fe20000410000 */
[----:B------:R-:W-:Y:S01]  /*b090*/  HMMA.16816.F32 R20, R48, R24, R20 ;  /* 0x000000183014723c */ /* 0x000fe20000001814 */
[-C--:B------:R-:W-:Y:S01]  /*b0a0*/  FMUL.FTZ R100, R100, R203.reuse ;  /* 0x000000cb64647220 */ /* 0x080fe20000410000 */
[----:B------:R-:W-:Y:S01]  /*b0b0*/  MUFU.EX2 R133, R133 ;  /* 0x0000008500857308 */ /* 0x000fe20000000800 */
[----:B------:R-:W-:-:S02]  /*b0c0*/  FMUL.FTZ R101, R101, R203 ;  /* 0x000000cb65657220 */ /* 0x000fc40000410000 */
[-C--:B------:R-:W-:Y:S02]  /*b0d0*/  FMUL.FTZ R102, R102, R181.reuse ;  /* 0x000000b566667220 */ /* 0x080fe40000410000 */
[----:B------:R-:W-:Y:S01]  /*b0e0*/  FMUL.FTZ R103, R103, R181 ;  /* 0x000000b567677220 */ /* 0x000fe20000410000 */
[C---:B------:R-:W-:Y:S01]  /*b0f0*/  HMMA.16816.F32 R28, R48.reuse, R32, R28 ;  /* 0x00000020301c723c */ /* 0x040fe2000000181c */
[-C--:B------:R-:W-:Y:S01]  /*b100*/  FMUL.FTZ R92, R92, R203.reuse ;  /* 0x000000cb5c5c7220 */ /* 0x080fe20000410000 */
[----:B------:R-:W1:Y:S01]  /*b110*/  MUFU.EX2 R62, R62 ;  /* 0x0000003e003e7308 */ /* 0x000e620000000800 */
        /* <DEDUP_REMOVED lines=11> */
[----:B------:R-:W4:Y:S01]  /*b1d0*/  MUFU.EX2 R0, R0 ;  /* 0x0000000000007308 */ /* 0x000f220000000800 */
[----:B------:R-:W-:Y:S01]  /*b1e0*/  FMUL.FTZ R77, R77, R203 ;  /* 0x000000cb4d4d7220 */ /* 0x000fe20000410000 */
[----:B------:R-:W-:Y:S01]  /*b1f0*/  LDSM.16.MT88.4 R108, [R164+0xa400] ;  /* 0x00a40000a46c783b */ /* 0x000fe20000004200 */
[-C--:B------:R-:W-:Y:S02]  /*b200*/  FMUL.FTZ R78, R78, R181.reuse ;  /* 0x000000b54e4e7220 */ /* 0x080fe40000410000 */
[----:B------:R-:W-:Y:S01]  /*b210*/  FMUL.FTZ R79, R79, R181 ;  /* 0x000000b54f4f7220 */ /* 0x000fe20000410000 */
[----:B------:R-:W-:Y:S01]  /*b220*/  HMMA.16816.F32 R16, R48, R18, R100 ;  /* 0x000000123010723c */ /* 0x000fe20000001864 */
[-C--:B------:R-:W-:Y:S01]  /*b230*/  FMUL.FTZ R44, R72, R203.reuse ;  /* 0x000000cb482c7220 */ /* 0x080fe20000410000 */
[----:B------:R-:W-:Y:S01]  /*b240*/  MUFU.EX2 R131, R131 ;  /* 0x0000008300837308 */ /* 0x000fe20000000800 */
[----:B------:R-:W-:Y:S01]  /*b250*/  FMUL.FTZ R45, R73, R203 ;  /* 0x000000cb492d7220 */ /* 0x000fe20000410000 */
[----:B------:R-:W-:Y:S01]  /*b260*/  LDSM.16.MT88.4 R100, [R116+0xa400] ;  /* 0x00a400007464783b */ /* 0x000fe20000004200 */
[----:B------:R-:W-:-:S02]  /*b270*/  FMUL.FTZ R46, R74, R181 ;  /* 0x000000b54a2e7220 */ /* 0x000fc40000410000 */
[----:B------:R-:W-:Y:S01]  /*b280*/  FMUL.FTZ R47, R75, R181 ;  /* 0x000000b54b2f7220 */ /* 0x000fe20000410000 */
[C---:B------:R-:W-:Y:S01]  /*b290*/  HMMA.16816.F32 R24, R48.reuse, R26, R92 ;  /* 0x0000001a3018723c */ /* 0x040fe2000000185c */
[-C--:B------:R-:W-:Y:S01]  /*b2a0*/  FMUL.FTZ R68, R68, R203.reuse ;  /* 0x000000cb44447220 */ /* 0x080fe20000410000 */
[----:B------:R-:W5:Y:S01]  /*b2b0*/  LDSM.16.MT88.4 R72, [R164+0xb400] ;  /* 0x00b40000a448783b */ /* 0x000f620000004200 */
[----:B------:R-:W-:Y:S01]  /*b2c0*/  FMUL.FTZ R69, R69, R203 ;  /* 0x000000cb45457220 */ /* 0x000fe20000410000 */
[----:B------:R-:W1:Y:S01]  /*b2d0*/  MUFU.EX2 R130, R130 ;  /* 0x0000008200827308 */ /* 0x000e620000000800 */
[-C--:B------:R-:W-:Y:S01]  /*b2e0*/  FMUL.FTZ R70, R70, R181.reuse ;  /* 0x000000b546467220 */ /* 0x080fe20000410000 */
[----:B------:R-:W-:Y:S01]  /*b2f0*/  LDSM.16.MT88.4 R92, [R164+0xc400] ;  /* 0x00c40000a45c783b */ /* 0x000fe20000004200 */
[----:B------:R-:W-:Y:S01]  /*b300*/  FMUL.FTZ R71, R71, R181 ;  /* 0x000000b547477220 */ /* 0x000fe20000410000 */
[----:B------:R-:W-:Y:S01]  /*b310*/  HMMA.16816.F32 R32, R48, R34, R84 ;  /* 0x000000223020723c */ /* 0x000fe20000001854 */
[--C-:B------:R-:W-:Y:S01]  /*b320*/  FFMA.FTZ R200, R200, c[0x0][0x23c], -R119.reuse ;  /* 0x00008f00c8c87a23 */ /* 0x100fe20000010877 */
[----:B------:R-:W-:Y:S01]  /*b330*/  LDSM.16.MT88.4 R84, [R116+0xc400] ;  /* 0x00c400007454783b */ /* 0x000fe20000004200 */
[--C-:B------:R-:W-:Y:S01]  /*b340*/  FFMA.FTZ R197, R206, c[0x0][0x23c], -R119.reuse ;  /* 0x00008f00cec57a23 */ /* 0x100fe20000010877 */
[----:B------:R-:W-:Y:S01]  /*b350*/  MUFU.EX2 R128, R128 ;  /* 0x0000008000807308 */ /* 0x000fe20000000800 */
[----:B------:R-:W-:-:S02]  /*b360*/  FFMA.FTZ R196, R196, c[0x0][0x23c], -R119 ;  /* 0x00008f00c4c47a23 */ /* 0x000fc40000010877 */
[--C-:B------:R-:W-:Y:S01]  /*b370*/  FFMA.FTZ R193, R204, c[0x0][0x23c], -R119.reuse ;  /* 0x00008f00ccc17a23 */ /* 0x100fe20000010877 */
[C---:B------:R-:W-:Y:S01]  /*b380*/  HMMA.16816.F32 R40, R48.reuse, R42, R76 ;  /* 0x0000002a3028723c */ /* 0x040fe2000000184c */
[--C-:B------:R-:W-:Y:S02]  /*b390*/  FFMA.FTZ R152, R152, c[0x0][0x23c], -R119.reuse ;  /* 0x00008f0098987a23 */ /* 0x100fe40000010877 */
[--C-:B------:R-:W-:Y:S01]  /*b3a0*/  FFMA.FTZ R148, R148, c[0x0][0x23c], -R119.reuse ;  /* 0x00008f0094947a23 */ /* 0x100fe20000010877 */
[----:B------:R-:W-:Y:S01]  /*b3b0*/  MUFU.EX2 R127, R127 ;  /* 0x0000007f007f7308 */ /* 0x000fe20000000800 */
[----:B------:R-:W-:Y:S02]  /*b3c0*/  FFMA.FTZ R156, R156, c[0x0][0x23c], -R119 ;  /* 0x00008f009c9c7a23 */ /* 0x000fe40000010877 */
[----:B------:R-:W-:Y:S01]  /*b3d0*/  FFMA.FTZ R76, R190, R203, R201 ;  /* 0x000000cbbe4c7223 */ /* 0x000fe200000100c9 */
[----:B------:R-:W-:Y:S01]  /*b3e0*/  HMMA.16816.F32 R44, R48, R52, R44 ;  /* 0x00000034302c723c */ /* 0x000fe2000000182c */
[----:B------:R-:W-:-:S02]  /*b3f0*/  FFMA.FTZ R190, R151, c[0x0][0x23c], -R186 ;  /* 0x00008f0097be7a23 */ /* 0x000fc400000108ba */
[--C-:B------:R-:W-:Y:S01]  /*b400*/  FFMA.FTZ R201, R162, c[0x0][0x23c], -R186.reuse ;  /* 0x00008f00a2c97a23 */ /* 0x100fe200000108ba */
[----:B------:R-:W-:Y:S01]  /*b410*/  MUFU.EX2 R132, R132 ;  /* 0x0000008400847308 */ /* 0x000fe20000000800 */
[--C-:B------:R-:W-:Y:S02]  /*b420*/  FFMA.FTZ R151, R153, c[0x0][0x23c], -R186.reuse ;  /* 0x00008f0099977a23 */ /* 0x100fe400000108ba */
[----:B--2---:R-:W-:Y:S01]  /*b430*/  F2FP.PACK_AB R52, R63, R134 ;  /* 0x000000863f34723e */ /* 0x004fe200000000ff */
[----:B------:R-:W-:Y:S01]  /*b440*/  HMMA.16816.F32 R48, R48, R54, R68 ;  /* 0x000000363030723c */ /* 0x000fe20000001844 */
[----:B------:R-:W2:Y:S01]  /*b450*/  LDSM.16.MT88.4 R68, [R164+0x9400] ;  /* 0x00940000a444783b */ /* 0x000ea20000004200 */
[----:B-1----:R-:W-:Y:S01]  /*b460*/  F2FP.PACK_AB R53, R62, R133 ;  /* 0x000000853e35723e */ /* 0x002fe200000000ff */
[----:B------:R-:W-:Y:S01]  /*b470*/  FFMA.FTZ R162, R163, c[0x0][0x23c], -R186 ;  /* 0x00008f00a3a27a23 */ /* 0x000fe200000108ba */
[----:B------:R-:W1:Y:S01]  /*b480*/  MUFU.EX2 R129, R129 ;  /* 0x0000008100817308 */ /* 0x000e620000000800 */
[----:B------:R-:W-:-:S02]  /*b490*/  FFMA.FTZ R153, R154, c[0x0][0x23c], -R119 ;  /* 0x00008f009a997a23 */ /* 0x000fc40000010877 */
[----:B------:R-:W-:Y:S01]  /*b4a0*/  F2FP.PACK_AB R54, R2, R61 ;  /* 0x0000003d0236723e */ /* 0x000fe200000000ff */
[--C-:B------:R-:W-:Y:S01]  /*b4b0*/  FFMA.FTZ R77, R141, c[0x0][0x23c], -R186.reuse ;  /* 0x00008f008d4d7a23 */ /* 0x100fe200000108ba */
[----:B----4-:R-:W-:Y:S01]  /*b4c0*/  F2FP.PACK_AB R55, R0, R59 ;  /* 0x0000003b0037723e */ /* 0x010fe200000000ff */
[--C-:B------:R-:W-:Y:S02]  /*b4d0*/  FFMA.FTZ R155, R155, c[0x0][0x23c], -R186.reuse ;  /* 0x00008f009b9b7a23 */ /* 0x100fe400000108ba */
[----:B------:R-:W-:Y:S01]  /*b4e0*/  MUFU.EX2 R126, R126 ;  /* 0x0000007e007e7308 */ /* 0x000fe20000000800 */
[--C-:B------:R-:W-:Y:S02]  /*b4f0*/  FFMA.FTZ R143, R143, c[0x0][0x23c], -R186.reuse ;  /* 0x00008f008f8f7a23 */ /* 0x100fe400000108ba */
[----:B------:R-:W-:Y:S01]  /*b500*/  FFMA.FTZ R157, R157, c[0x0][0x23c], -R186 ;  /* 0x00008f009d9d7a23 */ /* 0x000fe200000108ba */
[----:B---3--:R-:W-:Y:S01]  /*b510*/  HMMA.16816.F32 R12, R52, R64, R12 ;  /* 0x00000040340c723c */ /* 0x008fe2000000180c */
[----:B------:R-:W-:-:S02]  /*b520*/  FFMA.FTZ R142, R142, c[0x0][0x23c], -R119 ;  /* 0x00008f008e8e7a23 */ /* 0x000fc40000010877 */
[----:B------:R-:W-:Y:S01]  /*b530*/  FADD.FTZ R139, R139, R76 ;  /* 0x0000004c8b8b7221 */ /* 0x000fe20000010000 */
[----:B------:R-:W3:Y:S01]  /*b540*/  MUFU.EX2 R123, R123 ;  /* 0x0000007b007b7308 */ /* 0x000ee20000000800 */
[--C-:B------:R-:W-:Y:S02]  /*b550*/  FFMA.FTZ R145, R145, c[0x0][0x23c], -R186.reuse ;  /* 0x00008f0091917a23 */ /* 0x100fe400000108ba */
[--C-:B------:R-:W-:Y:S01]  /*b560*/  FFMA.FTZ R158, R158, c[0x0][0x23c], -R186.reuse ;  /* 0x00008f009e9e7a23 */ /* 0x100fe200000108ba */
[----:B------:R-:W-:Y:S01]  /*b570*/  HMMA.16816.F32 R16, R52, R66, R16 ;  /* 0x000000423410723c */ /* 0x000fe20000001810 */
[----:B------:R-:W4:Y:S01]  /*b580*/  LDSM.16.MT88.4 R64, [R116+0xd400] ;  /* 0x00d400007440783b */ /* 0x000f220000004200 */
[--C-:B------:R-:W-:Y:S02]  /*b590*/  FFMA.FTZ R147, R147, c[0x0][0x23c], -R186.reuse ;  /* 0x00008f0093937a23 */ /* 0x100fe400000108ba */
[----:B------:R-:W-:Y:S01]  /*b5a0*/  MUFU.EX2 R202, R202 ;  /* 0x000000ca00ca7308 */ /* 0x000fe20000000800 */
[----:B------:R-:W-:-:S02]  /*b5b0*/  FFMA.FTZ R159, R159, c[0x0][0x23c], -R186 ;  /* 0x00008f009f9f7a23 */ /* 0x000fc400000108ba */
[----:B------:R-:W-:Y:S01]  /*b5c0*/  FFMA.FTZ R194, R189, R181, R194 ;  /* 0x000000b5bdc27223 */ /* 0x000fe200000100c2 */
[C---:B-----5:R-:W-:Y:S01]  /*b5d0*/  HMMA.16816.F32 R20, R52.reuse, R72, R20 ;  /* 0x000000483414723c */ /* 0x060fe20000001814 */
[----:B------:R-:W-:Y:S02]  /*b5e0*/  FADD.FTZ R138, R138, R139 ;  /* 0x0000008b8a8a7221 */ /* 0x000fe40000010000 */
[----:B------:R-:W-:Y:S01]  /*b5f0*/  FADD.FTZ R137, R137, R194 ;  /* 0x000000c289897221 */ /* 0x000fe20000010000 */
[----:B------:R-:W5:Y:S01]  /*b600*/  MUFU.EX2 R199, R199 ;  /* 0x000000c700c77308 */ /* 0x000f620000000800 */
[----:B------:R-:W-:Y:S02]  /*b610*/  FADD.FTZ R135, R135, R138 ;  /* 0x0000008a87877221 */ /* 0x000fe40000010000 */
[----:B------:R-:W-:Y:S01]  /*b620*/  FADD.FTZ R136, R136, R137 ;  /* 0x0000008988887221 */ /* 0x000fe20000010000 */
[----:B------:R-:W-:Y:S01]  /*b630*/  HMMA.16816.F32 R24, R52, R74, R24 ;  /* 0x0000004a3418723c */ /* 0x000fe20000001818 */
[----:B------:R-:W1:Y:S01]  /*b640*/  LDSM.16.MT88.4 R72, [R164+0xd400] ;  /* 0x00d40000a448783b */ /* 0x000e620000004200 */
[----:B------:R-:W-:-:S02]  /*b650*/  FADD.FTZ R134, R134, R135 ;  /* 0x0000008786867221 */ /* 0x000fc40000010000 */
[----:B------:R-:W-:Y:S01]  /*b660*/  MUFU.EX2 R198, R198 ;  /* 0x000000c600c67308 */ /* 0x000fe20000000800 */
[----:B------:R-:W-:Y:S02]  /*b670*/  FADD.FTZ R136, R125, R136 ;  /* 0x000000887d887221 */ /* 0x000fe40000010000 */
[----:B------:R-:W-:Y:S01]  /*b680*/  FADD.FTZ R134, R63, R134 ;  /* 0x000000863f867221 */ /* 0x000fe20000010000 */
[C---:B--2---:R-:W-:Y:S01]  /*b690*/  HMMA.16816.F32 R4, R52.reuse, R68, R4 ;  /* 0x000000443404723c */ /* 0x044fe20000001804 */
[----:B------:R-:W-:Y:S02]  /*b6a0*/  FADD.FTZ R133, R133, R136 ;  /* 0x0000008885857221 */ /* 0x000fe40000010000 */
[----:B------:R-:W-:Y:S01]  /*b6b0*/  FADD.FTZ R61, R61, R134 ;  /* 0x000000863d3d7221 */ /* 0x000fe20000010000 */
[----:B------:R-:W-:Y:S01]  /*b6c0*/  MUFU.EX2 R195, R195 ;  /* 0x000000c300c37308 */ /* 0x000fe20000000800 */
[----:B------:R-:W-:Y:S02]  /*b6d0*/  FADD.FTZ R62, R62, R133 ;  /* 0x000000853e3e7221 */ /* 0x000fe40000010000 */
[----:B------:R-:W-:Y:S01]  /*b6e0*/  FADD.FTZ R2, R2, R61 ;  /* 0x0000003d02027221 */ /* 0x000fe20000010000 */
[----:B------:R-:W-:Y:S01]  /*b6f0*/  HMMA.16816.F32 R8, R52, R70, R8 ;  /* 0x000000463408723c */ /* 0x000fe20000001808 */
[----:B------:R-:W2:Y:S01]  /*b700*/  LDSM.16.MT88.4 R68, [R116+0xb400] ;  /* 0x00b400007444783b */ /* 0x000ea20000004200 */
[----:B------:R-:W-:-:S02]  /*b710*/  FFMA.FTZ R149, R149, c[0x0][0x23c], -R186 ;  /* 0x00008f0095957a23 */ /* 0x000fc400000108ba */
[----:B------:R-:W-:Y:S01]  /*b720*/  MUFU.EX2 R200, R200 ;  /* 0x000000c800c87308 */ /* 0x000fe20000000800 */
[--C-:B------:R-:W-:Y:S02]  /*b730*/  FFMA.FTZ R160, R160, c[0x0][0x23c], -R186.reuse ;  /* 0x00008f00a0a07a23 */ /* 0x100fe400000108ba */
[--C-:B------:R-:W-:Y:S01]  /*b740*/  FFMA.FTZ R150, R150, c[0x0][0x23c], -R186.reuse ;  /* 0x00008f0096967a23 */ /* 0x100fe200000108ba */
[----:B----4-:R-:W-:Y:S01]  /*b750*/  HMMA.16816.F32 R44, R52, R64, R44 ;  /* 0x00000040342c723c */ /* 0x010fe2000000182c */
[----:B------:R-:W-:-:S03]  /*b760*/  FFMA.FTZ R161, R161, c[0x0][0x23c], -R186 ;  /* 0x00008f00a1a17a23 */ /* 0x000fc600000108ba */
[----:B------:R-:W4:Y:S01]  /*b770*/  MUFU.EX2 R197, R197 ;  /* 0x000000c500c57308 */ /* 0x000f220000000800 */
[--C-:B------:R-:W-:Y:S02]  /*b780*/  FFMA.FTZ R189, R117, c[0x0][0x23c], -R119.reuse ;  /* 0x00008f0075bd7a23 */ /* 0x100fe40000010877 */
[--C-:B------:R-:W-:Y:S01]  /*b790*/  FFMA.FTZ R57, R57, c[0x0][0x23c], -R119.reuse ;  /* 0x00008f0039397a23 */ /* 0x100fe20000010877 */
[----:B------:R-:W-:Y:S01]  /*b7a0*/  HMMA.16816.F32 R48, R52, R66, R48 ;  /* 0x000000423430723c */ /* 0x000fe20000001830 */
[----:B------:R-:W3:Y:S01]  /*b7b0*/  LDSM.16.MT88.4 R64, [R116+0x9800] ;  /* 0x009800007440783b */ /* 0x000ee20000004200 */
[--C-:B------:R-:W-:Y:S02]  /*b7c0*/  FFMA.FTZ R120, R120, c[0x0][0x23c], -R119.reuse ;  /* 0x00008f0078787a23 */ /* 0x100fe40000010877 */
[----:B------:R-:W-:Y:S01]  /*b7d0*/  MUFU.EX2 R196, R196 ;  /* 0x000000c400c47308 */ /* 0x000fe20000000800 */
[----:B------:R-:W-:-:S03]  /*b7e0*/  FFMA.FTZ R58, R58, c[0x0][0x23c], -R119 ;  /* 0x00008f003a3a7a23 */ /* 0x000fc60000010877 */
[C---:B-1----:R-:W-:Y:S04]  /*b7f0*/  HMMA.16816.F32 R36, R52.reuse, R72, R36 ;  /* 0x000000483424723c */ /* 0x042fe80000001824 */
[----:B------:R-:W1:Y:S04]  /*b800*/  MUFU.EX2 R193, R193 ;  /* 0x000000c100c17308 */ /* 0x000e680000000800 */
[C---:B------:R-:W-:Y:S01]  /*b810*/  HMMA.16816.F32 R40, R52.reuse, R74, R40 ;  /* 0x0000004a3428723c */ /* 0x040fe20000001828 */
[----:B------:R-:W1:Y:S03]  /*b820*/  LDSM.16.MT88.4 R72, [R164+0xb800] ;  /* 0x00b80000a448783b */ /* 0x000e660000004200 */
[----:B------:R-:W-:Y:S04]  /*b830*/  MUFU.EX2 R190, R190 ;  /* 0x000000be00be7308 */ /* 0x000fe80000000800 */
[C---:B--2---:R-:W-:Y:S04]  /*b840*/  HMMA.16816.F32 R28, R52.reuse, R68, R28 ;  /* 0x00000044341c723c */ /* 0x044fe8000000181c */
[----:B------:R-:W2:Y:S04]  /*b850*/  MUFU.EX2 R201, R201 ;  /* 0x000000c900c97308 */ /* 0x000ea80000000800 */
[----:B------:R-:W-:Y:S01]  /*b860*/  HMMA.16816.F32 R32, R52, R70, R32 ;  /* 0x000000463420723c */ /* 0x000fe20000001820 */
[----:B------:R-:W2:Y:S03]  /*b870*/  LDSM.16.MT88.4 R68, [R164+0x9800] ;  /* 0x00980000a444783b */ /* 0x000ea60000004200 */
[----:B------:R-:W-:Y:S03]  /*b880*/  MUFU.EX2 R151, R151 ;  /* 0x0000009700977308 */ /* 0x000fe60000000800 */
[----:B------:R-:W-:Y:S01]  /*b890*/  F2FP.PACK_AB R52, R130, R131 ;  /* 0x000000838234723e */ /* 0x000fe200000000ff */
[----:B------:R-:W-:Y:S01]  /*b8a0*/  FADD.FTZ R131, R131, R2 ;  /* 0x0000000283837221 */ /* 0x000fe20000010000 */
[----:B------:R-:W-:-:S02]  /*b8b0*/  F2FP.PACK_AB R53, R129, R132 ;  /* 0x000000848135723e */ /* 0x000fc400000000ff */
[----:B------:R-:W-:Y:S01]  /*b8c0*/  F2FP.PACK_AB R54, R127, R128 ;  /* 0x000000807f36723e */ /* 0x000fe200000000ff */
[----:B------:R-:W-:Y:S01]  /*b8d0*/  MUFU.EX2 R162, R162 ;  /* 0x000000a200a27308 */ /* 0x000fe20000000800 */
[----:B---3--:R-:W-:Y:S01]  /*b8e0*/  F2FP.PACK_AB R55, R123, R126 ;  /* 0x0000007e7b37723e */ /* 0x008fe200000000ff */
[----:B------:R-:W-:Y:S01]  /*b8f0*/  FADD.FTZ R131, R130, R131 ;  /* 0x0000008382837221 */ /* 0x000fe20000010000 */
[----:B------:R-:W-:-:S03]  /*b900*/  MOV R2, R56 ;  /* 0x0000003800027202 */ /* 0x000fc60000000f00 */
[----:B------:R-:W-:Y:S02]  /*b910*/  FADD.FTZ R128, R128, R131 ;  /* 0x0000008380807221 */ /* 0x000fe40000010000 */
[----:B------:R-:W-:Y:S01]  /*b920*/  HMMA.16816.F32 R12, R52, R64, R12 ;  /* 0x00000040340c723c */ /* 0x000fe2000000180c */
[----:B------:R-:W-:Y:S01]  /*b930*/  MUFU.EX2 R152, R152 ;  /* 0x0000009800987308 */ /* 0x000fe20000000800 */
[----:B------:R-:W-:-:S06]  /*b940*/  FADD.FTZ R127, R127, R128 ;  /* 0x000000807f7f7221 */ /* 0x000fcc0000010000 */
[C---:B------:R-:W-:Y:S01]  /*b950*/  HMMA.16816.F32 R16, R52.reuse, R66, R16 ;  /* 0x000000423410723c */ /* 0x040fe20000001810 */
[----:B------:R-:W3:Y:S01]  /*b960*/  LDSM.16.MT88.4 R64, [R116+0xd800] ;  /* 0x00d800007440783b */ /* 0x000ee20000004200 */
[----:B------:R-:W3:Y:S06]  /*b970*/  MUFU.EX2 R153, R153 ;  /* 0x0000009900997308 */ /* 0x000eec0000000800 */
[C---:B-1----:R-:W-:Y:S02]  /*b980*/  HMMA.16816.F32 R20, R52.reuse, R72, R20 ;  /* 0x000000483414723c */ /* 0x042fe40000001814 */
[----:B------:R-:W-:Y:S06]  /*b990*/  MUFU.EX2 R148, R148 ;  /* 0x0000009400947308 */ /* 0x000fec0000000800 */
[C---:B--2---:R-:W-:Y:S02]  /*b9a0*/  HMMA.16816.F32 R4, R52.reuse, R68, R4 ;  /* 0x000000443404723c */ /* 0x044fe40000001804 */
[----:B------:R-:W1:Y:S06]  /*b9b0*/  MUFU.EX2 R141, R156 ;  /* 0x0000009c008d7308 */ /* 0x000e6c0000000800 */
[C---:B------:R-:W-:Y:S01]  /*b9c0*/  HMMA.16816.F32 R8, R52.reuse, R70, R8 ;  /* 0x000000463408723c */ /* 0x040fe20000001808 */
[----:B------:R-:W2:Y:S01]  /*b9d0*/  LDSM.16.MT88.4 R68, [R116+0xb800] ;  /* 0x00b800007444783b */ /* 0x000ea20000004200 */
[----:B------:R-:W-:Y:S06]  /*b9e0*/  MUFU.EX2 R149, R149 ;  /* 0x0000009500957308 */ /* 0x000fec0000000800 */
[C---:B------:R-:W-:Y:S01]  /*b9f0*/  HMMA.16816.F32 R24, R52.reuse, R74, R24 ;  /* 0x0000004a3418723c */ /* 0x040fe20000001818 */
[----:B------:R-:W1:Y:S01]  /*ba00*/  LDSM.16.MT88.4 R72, [R164+0xd800] ;  /* 0x00d80000a448783b */ /* 0x000e620000004200 */
[----:B------:R-:W-:Y:S06]  /*ba10*/  MUFU.EX2 R160, R160 ;  /* 0x000000a000a07308 */ /* 0x000fec0000000800 */
[C---:B---3--:R-:W-:Y:S02]  /*ba20*/  HMMA.16816.F32 R44, R52.reuse, R64, R44 ;  /* 0x00000040342c723c */ /* 0x048fe4000000182c */
[----:B------:R-:W-:Y:S06]  /*ba30*/  MUFU.EX2 R150, R150 ;  /* 0x0000009600967308 */ /* 0x000fec0000000800 */
[C---:B------:R-:W-:Y:S01]  /*ba40*/  HMMA.16816.F32 R48, R52.reuse, R66, R48 ;  /* 0x000000423430723c */ /* 0x040fe20000001830 */
[----:B------:R-:W3:Y:S01]  /*ba50*/  LDSM.16.MT88.4 R64, [R164+0xbc00] ;  /* 0x00bc0000a440783b */ /* 0x000ee20000004200 */
[----:B------:R-:W-:Y:S08]  /*ba60*/  MUFU.EX2 R161, R161 ;  /* 0x000000a100a17308 */ /* 0x000ff00000000800 */
[----:B------:R-:W-:Y:S01]  /*ba70*/  MUFU.EX2 R189, R189 ;  /* 0x000000bd00bd7308 */ /* 0x000fe20000000800 */
[C---:B--2---:R-:W-:Y:S08]  /*ba80*/  HMMA.16816.F32 R28, R52.reuse, R68, R28 ;  /* 0x00000044341c723c */ /* 0x044ff0000000181c */
[C---:B------:R-:W-:Y:S01]  /*ba90*/  HMMA.16816.F32 R32, R52.reuse, R70, R32 ;  /* 0x000000463420723c */ /* 0x040fe20000001820 */
[----:B------:R-:W2:Y:S07]  /*baa0*/  LDSM.16.MT88.4 R68, [R116+0x9c00] ;  /* 0x009c00007444783b */ /* 0x000eae0000004200 */
[C---:B-1----:R-:W-:Y:S08]  /*bab0*/  HMMA.16816.F32 R36, R52.reuse, R72, R36 ;  /* 0x000000483424723c */ /* 0x042ff00000001824 */
[----:B------:R-:W-:Y:S01]  /*bac0*/  HMMA.16816.F32 R40, R52, R74, R40 ;  /* 0x0000004a3428723c */ /* 0x000fe20000001828 */
[----:B------:R-:W1:Y:S06]  /*bad0*/  LDSM.16.MT88.4 R72, [R164+0x9c00] ;  /* 0x009c0000a448783b */ /* 0x000e6c0000004200 */
[----:B-----5:R-:W-:Y:S01]  /*bae0*/  F2FP.PACK_AB R52, R199, R202 ;  /* 0x000000cac734723e */ /* 0x020fe200000000ff */
[----:B------:R-:W-:Y:S01]  /*baf0*/  FADD.FTZ R202, R202, R127 ;  /* 0x0000007fcaca7221 */ /* 0x000fe20000010000 */
[----:B----4-:R-:W-:-:S02]  /*bb00*/  F2FP.PACK_AB R53, R197, R200 ;  /* 0x000000c8c535723e */ /* 0x010fc400000000ff */
[----:B------:R-:W-:Y:S01]  /*bb10*/  F2FP.PACK_AB R54, R195, R198 ;  /* 0x000000c6c336723e */ /* 0x000fe200000000ff */
[----:B------:R-:W-:Y:S01]  /*bb20*/  FADD.FTZ R199, R199, R202 ;  /* 0x000000cac7c77221 */ /* 0x000fe20000010000 */
[----:B------:R-:W-:-:S03]  /*bb30*/  F2FP.PACK_AB R55, R193, R196 ;  /* 0x000000c4c137723e */ /* 0x000fc600000000ff */
[----:B------:R-:W-:-:S04]  /*bb40*/  FADD.FTZ R198, R198, R199 ;  /* 0x000000c7c6c67221 */ /* 0x000fc80000010000 */
[----:B---3--:R-:W-:Y:S01]  /*bb50*/  HMMA.16816.F32 R20, R52, R64, R20 ;  /* 0x000000403414723c */ /* 0x008fe20000001814 */
[----:B------:R-:W-:-:S07]  /*bb60*/  FADD.FTZ R195, R195, R198 ;  /* 0x000000c6c3c37221 */ /* 0x000fce0000010000 */
[C---:B--2---:R-:W-:Y:S08]  /*bb70*/  HMMA.16816.F32 R12, R52.reuse, R68, R12 ;  /* 0x00000044340c723c */ /* 0x044ff0000000180c */
[C---:B------:R-:W-:Y:S01]  /*bb80*/  HMMA.16816.F32 R16, R52.reuse, R70, R16 ;  /* 0x000000463410723c */ /* 0x040fe20000001810 */
[----:B------:R-:W2:Y:S07]  /*bb90*/  LDSM.16.MT88.4 R68, [R164+0xdc00] ;  /* 0x00dc0000a444783b */ /* 0x000eae0000004200 */
[C---:B-1----:R-:W-:Y:S08]  /*bba0*/  HMMA.16816.F32 R4, R52.reuse, R72, R4 ;  /* 0x000000483404723c */ /* 0x042ff00000001804 */
[C---:B------:R-:W-:Y:S01]  /*bbb0*/  HMMA.16816.F32 R8, R52.reuse, R74, R8 ;  /* 0x0000004a3408723c */ /* 0x040fe20000001808 */
[----:B------:R-:W1:Y:S07]  /*bbc0*/  LDSM.16.MT88.4 R72, [R116+0xbc00] ;  /* 0x00bc00007448783b */ /* 0x000e6e0000004200 */
[C---:B------:R-:W-:Y:S01]  /*bbd0*/  HMMA.16816.F32 R24, R52.reuse, R66, R24 ;  /* 0x000000423418723c */ /* 0x040fe20000001818 */
[----:B------:R-:W3:Y:S07]  /*bbe0*/  LDSM.16.MT88.4 R64, [R116+0xdc00] ;  /* 0x00dc00007440783b */ /* 0x000eee0000004200 */
[C---:B--2---:R-:W-:Y:S07]  /*bbf0*/  HMMA.16816.F32 R36, R52.reuse, R68, R36 ;  /* 0x000000443424723c */ /* 0x044fee0000001824 */
[----:B------:R-:W-:Y:S01]  /*bc00*/  F2FP.PACK_AB R68, R201, R190 ;  /* 0x000000bec944723e */ /* 0x000fe200000000ff */
[----:B------:R-:W-:Y:S01]  /*bc10*/  HMMA.16816.F32 R40, R52, R70, R40 ;  /* 0x000000463428723c */ /* 0x000fe20000001828 */
[----:B------:R-:W-:-:S06]  /*bc20*/  F2FP.PACK_AB R69, R153, R152 ;  /* 0x000000989945723e */ /* 0x000fcc00000000ff */
[----:B------:R-:W-:Y:S01]  /*bc30*/  F2FP.PACK_AB R70, R162, R151 ;  /* 0x00000097a246723e */ /* 0x000fe200000000ff */
[----:B-1----:R-:W-:Y:S01]  /*bc40*/  HMMA.16816.F32 R28, R52, R72, R28 ;  /* 0x00000048341c723c */ /* 0x002fe2000000181c */
[----:B------:R-:W-:-:S07]  /*bc50*/  F2FP.PACK_AB R71, R141, R148 ;  /* 0x000000948d47723e */ /* 0x000fce00000000ff */
[C---:B------:R-:W-:Y:S01]  /*bc60*/  HMMA.16816.F32 R32, R52.reuse, R74, R32 ;  /* 0x0000004a3420723c */ /* 0x040fe20000001820 */
[----:B------:R-:W1:Y:S07]  /*bc70*/  LDSM.16.MT88.4 R72, [R164+0xc000] ;  /* 0x00c00000a448783b */ /* 0x000e6e0000004200 */
[C---:B---3--:R-:W-:Y:S08]  /*bc80*/  HMMA.16816.F32 R44, R52.reuse, R64, R44 ;  /* 0x00000040342c723c */ /* 0x048ff0000000182c */
[----:B------:R-:W-:Y:S01]  /*bc90*/  HMMA.16816.F32 R48, R52, R66, R48 ;  /* 0x000000423430723c */ /* 0x000fe20000001830 */
[----:B------:R-:W2:Y:S04]  /*bca0*/  LDSM.16.MT88.4 R64, [R164+0xa000] ;  /* 0x00a00000a440783b */ /* 0x000ea80000004200 */
[----:B------:R-:W3:Y:S03]  /*bcb0*/  LDSM.16.MT88.4 R52, [R116+0xa000] ;  /* 0x00a000007434783b */ /* 0x000ee60000004200 */
[C---:B-1----:R-:W-:Y:S08]  /*bcc0*/  HMMA.16816.F32 R20, R68.reuse, R72, R20 ;  /* 0x000000484414723c */ /* 0x042ff00000001814 */
[C---:B------:R-:W-:Y:S08]  /*bcd0*/  HMMA.16816.F32 R24, R68.reuse, R74, R24 ;  /* 0x0000004a4418723c */ /* 0x040ff00000001818 */
[C---:B--2---:R-:W-:Y:S01]  /*bce0*/  HMMA.16816.F32 R112, R68.reuse, R64, R4 ;  /* 0x000000404470723c */ /* 0x044fe20000001804 */
[----:B------:R-:W1:Y:S07]  /*bcf0*/  LDSM.16.MT88.4 R4, [R116+0xe000] ;  /* 0x00e000007404783b */ /* 0x000e6e0000004200 */
[C---:B------:R-:W-:Y:S01]  /*bd00*/  HMMA.16816.F32 R8, R68.reuse, R66, R8 ;  /* 0x000000424408723c */ /* 0x040fe20000001808 */
[----:B------:R-:W2:Y:S07]  /*bd10*/  LDSM.16.MT88.4 R64, [R116+0xc000] ;  /* 0x00c000007440783b */ /* 0x000eae0000004200 */
[C---:B---3--:R-:W-:Y:S08]  /*bd20*/  HMMA.16816.F32 R12, R68.reuse, R52, R12 ;  /* 0x00000034440c723c */ /* 0x048ff0000000180c */
[C---:B------:R-:W-:Y:S01]  /*bd30*/  HMMA.16816.F32 R16, R68.reuse, R54, R16 ;  /* 0x000000364410723c */ /* 0x040fe20000001810 */
[----:B------:R-:W3:Y:S07]  /*bd40*/  LDSM.16.MT88.4 R52, [R164+0xe000] ;  /* 0x00e00000a434783b */ /* 0x000eee0000004200 */
[C---:B-1----:R-:W-:Y:S08]  /*bd50*/  HMMA.16816.F32 R44, R68.reuse, R4, R44 ;  /* 0x00000004442c723c */ /* 0x042ff0000000182c */
[C---:B--2---:R-:W-:Y:S08]  /*bd60*/  HMMA.16816.F32 R28, R68.reuse, R64, R28 ;  /* 0x00000040441c723c */ /* 0x044ff0000000181c */
[C---:B------:R-:W-:Y:S08]  /*bd70*/  HMMA.16816.F32 R32, R68.reuse, R66, R32 ;  /* 0x000000424420723c */ /* 0x040ff00000001820 */
[C---:B---3--:R-:W-:Y:S01]  /*bd80*/  HMMA.16816.F32 R36, R68.reuse, R52, R36 ;  /* 0x000000344424723c */ /* 0x048fe20000001824 */
[----:B------:R1:W-:Y:S07]  /*bd90*/  MUFU.EX2 R52, R77 ;  /* 0x0000004d00347308 */ /* 0x0003ee0000000800 */
[C---:B------:R-:W-:Y:S01]  /*bda0*/  HMMA.16816.F32 R40, R68.reuse, R54, R40 ;  /* 0x000000364428723c */ /* 0x040fe20000001828 */
[----:B------:R-:W2:Y:S07]  /*bdb0*/  MUFU.EX2 R55, R155 ;  /* 0x0000009b00377308 */ /* 0x000eae0000000800 */
[----:B------:R-:W-:Y:S01]  /*bdc0*/  HMMA.16816.F32 R68, R68, R6, R48 ;  /* 0x000000064444723c */ /* 0x000fe20000001830 */
[----:B------:R-:W-:Y:S01]  /*bdd0*/  MUFU.EX2 R53, R143 ;  /* 0x0000008f00357308 */ /* 0x000fe20000000800 */
[----:B-1----:R-:W1:Y:S05]  /*bde0*/  LDSM.16.MT88.4 R76, [R164+0xe400] ;  /* 0x00e40000a44c783b */ /* 0x002e6a0000004200 */
[----:B------:R-:W-:-:S02]  /*bdf0*/  FFMA.FTZ R51, R144, c[0x0][0x23c], -R119 ;  /* 0x00008f0090337a23 */ /* 0x000fc40000010877 */
[--C-:B------:R-:W-:Y:S01]  /*be00*/  FFMA.FTZ R48, R140, c[0x0][0x23c], -R119.reuse ;  /* 0x00008f008c307a23 */ /* 0x100fe20000010877 */
[----:B------:R-:W3:Y:S01]  /*be10*/  MUFU.EX2 R54, R157 ;  /* 0x0000009d00367308 */ /* 0x000ee20000000800 */
[----:B------:R-:W-:Y:S01]  /*be20*/  FFMA.FTZ R49, R146, c[0x0][0x23c], -R119 ;  /* 0x00008f0092317a23 */ /* 0x000fe20000010877 */
[----:B--2---:R-:W-:-:S06]  /*be30*/  F2FP.PACK_AB R4, R55, R52 ;  /* 0x000000343704723e */ /* 0x004fcc00000000ff */
[----:B------:R-:W-:Y:S08]  /*be40*/  MUFU.EX2 R50, R142 ;  /* 0x0000008e00327308 */ /* 0x000ff00000000800 */
[----:B------:R-:W2:Y:S01]  /*be50*/  MUFU.EX2 R51, R51 ;  /* 0x0000003300337308 */ /* 0x000ea20000000800 */
[----:B---3--:R-:W-:-:S07]  /*be60*/  F2FP.PACK_AB R6, R54, R53 ;  /* 0x000000353606723e */ /* 0x008fce00000000ff */
[----:B------:R-:W-:Y:S08]  /*be70*/  MUFU.EX2 R48, R48 ;  /* 0x0000003000307308 */ /* 0x000ff00000000800 */
[----:B------:R-:W3:Y:S01]  /*be80*/  MUFU.EX2 R49, R49 ;  /* 0x0000003100317308 */ /* 0x000ee20000000800 */
[----:B--2---:R-:W-:Y:S02]  /*be90*/  F2FP.PACK_AB R5, R51, R50 ;  /* 0x000000323305723e */ /* 0x004fe400000000ff */
[----:B---3--:R-:W-:-:S07]  /*bea0*/  F2FP.PACK_AB R7, R49, R48 ;  /* 0x000000303107723e */ /* 0x008fce00000000ff */
[C---:B------:R-:W-:Y:S08]  /*beb0*/  HMMA.16816.F32 R112, R4.reuse, R108, R112 ;  /* 0x0000006c0470723c */ /* 0x040ff00000001870 */
[C---:B------:R-:W-:Y:S01]  /*bec0*/  HMMA.16816.F32 R108, R4.reuse, R110, R8 ;  /* 0x0000006e046c723c */ /* 0x040fe20000001808 */
[----:B------:R-:W2:Y:S07]  /*bed0*/  LDSM.16.MT88.4 R8, [R116+0xe400] ;  /* 0x00e400007408783b */ /* 0x000eae0000004200 */
[C---:B------:R-:W-:Y:S01]  /*bee0*/  HMMA.16816.F32 R104, R4.reuse, R100, R12 ;  /* 0x000000640468723c */ /* 0x040fe2000000180c */
[----:B------:R-:W3:Y:S07]  /*bef0*/  LDSM.16.MT88.4 R12, [R164+0xa800] ;  /* 0x00a80000a40c783b */ /* 0x000eee0000004200 */
[C---:B------:R-:W-:Y:S01]  /*bf00*/  HMMA.16816.F32 R88, R4.reuse, R84, R28 ;  /* 0x000000540458723c */ /* 0x040fe2000000181c */
[----:B------:R-:W-:Y:S07]  /*bf10*/  MUFU.EX2 R30, R145 ;  /* 0x00000091001e7308 */ /* 0x000fee0000000800 */
[C---:B------:R-:W-:Y:S01]  /*bf20*/  HMMA.16816.F32 R84, R4.reuse, R86, R32 ;  /* 0x000000560454723c */ /* 0x040fe20000001820 */
[----:B------:R-:W4:Y:S06]  /*bf30*/  MUFU.EX2 R29, R158 ;  /* 0x0000009e001d7308 */ /* 0x000f2c0000000800 */
[--C-:B------:R-:W-:Y:S01]  /*bf40*/  FFMA.FTZ R32, R121, c[0x0][0x23c], -R119.reuse ;  /* 0x00008f0079207a23 */ /* 0x100fe20000010877 */
[----:B------:R-:W-:Y:S01]  /*bf50*/  HMMA.16816.F32 R96, R4, R92, R20 ;  /* 0x0000005c0460723c */ /* 0x000fe20000001814 */
[--C-:B------:R-:W-:Y:S01]  /*bf60*/  FFMA.FTZ R35, R124, c[0x0][0x23c], -R119.reuse ;  /* 0x00008f007c237a23 */ /* 0x100fe20000010877 */
[----:B------:R-:W-:Y:S01]  /*bf70*/  MUFU.EX2 R28, R147 ;  /* 0x00000093001c7308 */ /* 0x000fe20000000800 */
[--C-:B------:R-:W-:Y:S01]  /*bf80*/  FFMA.FTZ R33, R60, c[0x0][0x23c], -R119.reuse ;  /* 0x00008f003c217a23 */ /* 0x100fe20000010877 */
[----:B------:R-:W-:Y:S01]  /*bf90*/  LDSM.16.MT88.4 R20, [R164+0xc800] ;  /* 0x00c80000a414783b */ /* 0x000fe20000004200 */
[----:B------:R-:W-:-:S03]  /*bfa0*/  FFMA.FTZ R34, R122, c[0x0][0x23c], -R119 ;  /* 0x00008f007a227a23 */ /* 0x000fc60000010877 */
[C---:B-1----:R-:W-:Y:S02]  /*bfb0*/  HMMA.16816.F32 R80, R4.reuse, R76, R36 ;  /* 0x0000004c0450723c */ /* 0x042fe40000001824 */
[----:B------:R-:W-:Y:S06]  /*bfc0*/  MUFU.EX2 R31, R159 ;  /* 0x0000009f001f7308 */ /* 0x000fec0000000800 */
[C---:B------:R-:W-:Y:S01]  /*bfd0*/  HMMA.16816.F32 R100, R4.reuse, R102, R16 ;  /* 0x000000660464723c */ /* 0x040fe20000001810 */
[----:B------:R-:W1:Y:S01]  /*bfe0*/  LDSM.16.MT88.4 R16, [R116+0xc800] ;  /* 0x00c800007410783b */ /* 0x000e620000004200 */
[----:B------:R-:W-:Y:S06]  /*bff0*/  MUFU.EX2 R32, R32 ;  /* 0x0000002000207308 */ /* 0x000fec0000000800 */
[C---:B------:R-:W-:Y:S01]  /*c000*/  HMMA.16816.F32 R92, R4.reuse, R94, R24 ;  /* 0x0000005e045c723c */ /* 0x040fe20000001818 */
[----:B------:R-:W-:Y:S01]  /*c010*/  LDSM.16.MT88.4 R24, [R116+0xa800] ;  /* 0x00a800007418783b */ /* 0x000fe20000004200 */
[----:B------:R-:W5:Y:S06]  /*c020*/  MUFU.EX2 R35, R35 ;  /* 0x0000002300237308 */ /* 0x000f6c0000000800 */
[C---:B------:R-:W-:Y:S02]  /*c030*/  HMMA.16816.F32 R76, R4.reuse, R78, R40 ;  /* 0x0000004e044c723c */ /* 0x040fe40000001828 */
[----:B------:R-:W-:Y:S06]  /*c040*/  MUFU.EX2 R33, R33 ;  /* 0x0000002100217308 */ /* 0x000fec0000000800 */
[C---:B--2---:R-:W-:Y:S02]  /*c050*/  HMMA.16816.F32 R72, R4.reuse, R8, R44 ;  /* 0x000000080448723c */ /* 0x044fe4000000182c */
[----:B------:R-:W2:Y:S06]  /*c060*/  MUFU.EX2 R34, R34 ;  /* 0x0000002200227308 */ /* 0x000eac0000000800 */
[----:B------:R-:W-:Y:S01]  /*c070*/  HMMA.16816.F32 R68, R4, R10, R68 ;  /* 0x0000000a0444723c */ /* 0x000fe20000001844 */
[----:B------:R-:W1:Y:S06]  /*c080*/  LDSM.16.MT88.4 R8, [R164+0xe800] ;  /* 0x00e80000a408783b */ /* 0x000e6c0000004200 */
[----:B----4-:R-:W-:-:S02]  /*c090*/  F2FP.PACK_AB R4, R29, R30 ;  /* 0x0000001e1d04723e */ /* 0x010fc400000000ff */
[----:B-----5:R-:W-:Y:S02]  /*c0a0*/  F2FP.PACK_AB R5, R35, R32 ;  /* 0x000000202305723e */ /* 0x020fe400000000ff */
[----:B------:R-:W-:Y:S02]  /*c0b0*/  F2FP.PACK_AB R6, R31, R28 ;  /* 0x0000001c1f06723e */ /* 0x000fe400000000ff */
[----:B--2---:R-:W-:-:S07]  /*c0c0*/  F2FP.PACK_AB R7, R34, R33 ;  /* 0x000000212207723e */ /* 0x004fce00000000ff */
[C---:B---3--:R-:W-:Y:S08]  /*c0d0*/  HMMA.16816.F32 R112, R4.reuse, R12, R112 ;  /* 0x0000000c0470723c */ /* 0x048ff00000001870 */
[C---:B------:R-:W-:Y:S01]  /*c0e0*/  HMMA.16816.F32 R108, R4.reuse, R14, R108 ;  /* 0x0000000e046c723c */ /* 0x040fe2000000186c */
[----:B------:R-:W2:Y:S07]  /*c0f0*/  LDSM.16.MT88.4 R12, [R116+0xe800] ;  /* 0x00e80000740c783b */ /* 0x000eae0000004200 */
[C---:B-1----:R-:W-:Y:S08]  /*c100*/  HMMA.16816.F32 R88, R4.reuse, R16, R88 ;  /* 0x000000100458723c */ /* 0x042ff00000001858 */
[C---:B------:R-:W-:Y:S01]  /*c110*/  HMMA.16816.F32 R84, R4.reuse, R18, R84 ;  /* 0x000000120454723c */ /* 0x040fe20000001854 */
[----:B------:R-:W1:Y:S07]  /*c120*/  LDSM.16.MT88.4 R16, [R116+0xac00] ;  /* 0x00ac00007410783b */ /* 0x000e6e0000004200 */
[C---:B------:R-:W-:Y:S08]  /*c130*/  HMMA.16816.F32 R80, R4.reuse, R8, R80 ;  /* 0x000000080450723c */ /* 0x040ff00000001850 */
[C---:B------:R-:W-:Y:S01]  /*c140*/  HMMA.16816.F32 R76, R4.reuse, R10, R76 ;  /* 0x0000000a044c723c */ /* 0x040fe2000000184c */
[----:B------:R-:W3:Y:S07]  /*c150*/  LDSM.16.MT88.4 R8, [R164+0xcc00] ;  /* 0x00cc0000a408783b */ /* 0x000eee0000004200 */
[C---:B------:R-:W-:Y:S01]  /*c160*/  HMMA.16816.F32 R104, R4.reuse, R24, R104 ;  /* 0x000000180468723c */ /* 0x040fe20000001868 */
[----:B------:R-:W-:Y:S07]  /*c170*/  MUFU.EX2 R25, R57 ;  /* 0x0000003900197308 */ /* 0x000fee0000000800 */
[C---:B--2---:R-:W-:Y:S01]  /*c180*/  HMMA.16816.F32 R72, R4.reuse, R12, R72 ;  /* 0x0000000c0448723c */ /* 0x044fe20000001848 */
[----:B------:R-:W2:Y:S06]  /*c190*/  MUFU.EX2 R24, R120 ;  /* 0x0000007800187308 */ /* 0x000eac0000000800 */
[----:B------:R-:W-:Y:S01]  /*c1a0*/  FADD.FTZ R13, R59, R62 ;  /* 0x0000003e3b0d7221 */ /* 0x000fe20000010000 */
[----:B------:R-:W-:Y:S03]  /*c1b0*/  HMMA.16816.F32 R68, R4, R14, R68 ;  /* 0x0000000e0444723c */ /* 0x000fe60000001844 */
[----:B------:R-:W-:-:S02]  /*c1c0*/  FADD.FTZ R13, R0, R13 ;  /* 0x0000000d000d7221 */ /* 0x000fc40000010000 */
[----:B------:R-:W-:Y:S02]  /*c1d0*/  FADD.FTZ R0, R190, R195 ;  /* 0x000000c3be007221 */ /* 0x000fe40000010000 */
[----:B------:R-:W-:Y:S01]  /*c1e0*/  FADD.FTZ R132, R132, R13 ;  /* 0x0000000d84847221 */ /* 0x000fe20000010000 */
[C---:B------:R-:W-:Y:S01]  /*c1f0*/  HMMA.16816.F32 R100, R4.reuse, R26, R100 ;  /* 0x0000001a0464723c */ /* 0x040fe20000001864 */
[----:B------:R-:W4:Y:S01]  /*c200*/  LDSM.16.MT88.4 R12, [R116+0xcc00] ;  /* 0x00cc0000740c783b */ /* 0x000f220000004200 */
[----:B------:R-:W5:Y:S01]  /*c210*/  MUFU.EX2 R26, R58 ;  /* 0x0000003a001a7308 */ /* 0x000f620000000800 */
[----:B------:R-:W-:Y:S02]  /*c220*/  FADD.FTZ R129, R129, R132 ;  /* 0x0000008481817221 */ /* 0x000fe40000010000 */
[----:B------:R-:W-:Y:S02]  /*c230*/  FADD.FTZ R0, R201, R0 ;  /* 0x00000000c9007221 */ /* 0x000fe40000010000 */
[----:B------:R-:W-:Y:S01]  /*c240*/  FADD.FTZ R126, R126, R129 ;  /* 0x000000817e7e7221 */ /* 0x000fe20000010000 */
[----:B------:R-:W-:Y:S03]  /*c250*/  HMMA.16816.F32 R96, R4, R20, R96 ;  /* 0x000000140460723c */ /* 0x000fe60000001860 */
[----:B------:R-:W-:-:S04]  /*c260*/  FADD.FTZ R123, R123, R126 ;  /* 0x0000007e7b7b7221 */ /* 0x000fc80000010000 */
[----:B------:R-:W-:Y:S01]  /*c270*/  FADD.FTZ R200, R200, R123 ;  /* 0x0000007bc8c87221 */ /* 0x000fe20000010000 */
[----:B------:R-:W-:Y:S01]  /*c280*/  HMMA.16816.F32 R92, R4, R22, R92 ;  /* 0x00000016045c723c */ /* 0x000fe2000000185c */
[----:B------:R-:W4:Y:S02]  /*c290*/  LDSM.16.MT88.4 R20, [R164+0xac00] ;  /* 0x00ac0000a414783b */ /* 0x000f240000004200 */
[----:B------:R-:W-:-:S04]  /*c2a0*/  FADD.FTZ R197, R197, R200 ;  /* 0x000000c8c5c57221 */ /* 0x000fc80000010000 */
[----:B------:R-:W-:Y:S01]  /*c2b0*/  FADD.FTZ R196, R196, R197 ;  /* 0x000000c5c4c47221 */ /* 0x000fe20000010000 */
[----:B------:R-:W-:Y:S02]  /*c2c0*/  F2FP.PACK_AB R4, R160, R149 ;  /* 0x00000095a004723e */ /* 0x000fe400000000ff */
[----:B--2---:R-:W-:Y:S01]  /*c2d0*/  F2FP.PACK_AB R5, R24, R25 ;  /* 0x000000191805723e */ /* 0x004fe200000000ff */
[----:B------:R-:W-:Y:S01]  /*c2e0*/  FADD.FTZ R193, R193, R196 ;  /* 0x000000c4c1c17221 */ /* 0x000fe20000010000 */
[----:B------:R-:W-:Y:S02]  /*c2f0*/  F2FP.PACK_AB R6, R161, R150 ;  /* 0x00000096a106723e */ /* 0x000fe400000000ff */
[----:B-----5:R-:W-:Y:S01]  /*c300*/  F2FP.PACK_AB R7, R189, R26 ;  /* 0x0000001abd07723e */ /* 0x020fe200000000ff */
        /* <DEDUP_REMOVED lines=9> */
[----:B---3--:R-:W-:Y:S02]  /*c3a0*/  HMMA.16816.F32 R96, R4, R8, R96 ;  /* 0x000000080460723c */ /* 0x008fe40000001860 */
[----:B------:R-:W-:-:S04]  /*c3b0*/  FADD.FTZ R48, R48, R51 ;  /* 0x0000003330307221 */ /* 0x000fc80000010000 */
[----:B------:R-:W-:Y:S02]  /*c3c0*/  FADD.FTZ R49, R49, R48 ;  /* 0x0000003031317221 */ /* 0x000fe40000010000 */
[C---:B------:R-:W-:Y:S01]  /*c3d0*/  HMMA.16816.F32 R92, R4.reuse, R10, R92 ;  /* 0x0000000a045c723c */ /* 0x040fe2000000185c */
[----:B------:R-:W2:Y:S07]  /*c3e0*/  LDSM.16.MT88.4 R8, [R116+0xec00] ;  /* 0x00ec00007408783b */ /* 0x000eae0000004200 */
[C---:B----4-:R-:W-:Y:S07]  /*c3f0*/  HMMA.16816.F32 R88, R4.reuse, R12, R88 ;  /* 0x0000000c0458723c */ /* 0x050fee0000001858 */
[----:B------:R-:W-:Y:S01]  /*c400*/  FADD.FTZ R13, R151, R0 ;  /* 0x00000000970d7221 */ /* 0x000fe20000010000 */
[----:B------:R-:W-:Y:S03]  /*c410*/  HMMA.16816.F32 R112, R4, R20, R112 ;  /* 0x000000140470723c */ /* 0x000fe60000001870 */
        /* <DEDUP_REMOVED lines=10> */
[----:B-1----:R-:W-:Y:S01]  /*c4c0*/  HMMA.16816.F32 R80, R4, R16, R80 ;  /* 0x000000100450723c */ /* 0x002fe20000001850 */
[----:B------:R-:W-:-:S02]  /*c4d0*/  FADD.FTZ R33, R33, R0 ;  /* 0x0000000021217221 */ /* 0x000fc40000010000 */
[----:B------:R-:W-:Y:S02]  /*c4e0*/  FADD.FTZ R29, R29, R30 ;  /* 0x0000001e1d1d7221 */ /* 0x000fe40000010000 */
[----:B------:R-:W-:Y:S02]  /*c4f0*/  FADD.FTZ R34, R34, R33 ;  /* 0x0000002122227221 */ /* 0x000fe40000010000 */
[----:B------:R-:W-:Y:S01]  /*c500*/  FADD.FTZ R28, R28, R29 ;  /* 0x0000001d1c1c7221 */ /* 0x000fe20000010000 */
[----:B------:R-:W-:Y:S01]  /*c510*/  HMMA.16816.F32 R76, R4, R18, R76 ;  /* 0x00000012044c723c */ /* 0x000fe2000000184c */
[----:B------:R-:W-:Y:S02]  /*c520*/  FADD.FTZ R25, R25, R34 ;  /* 0x0000002219197221 */ /* 0x000fe40000010000 */
[----:B------:R-:W-:Y:S02]  /*c530*/  FADD.FTZ R0, R31, R28 ;  /* 0x0000001c1f007221 */ /* 0x000fe40000010000 */
[----:B------:R-:W-:-:S02]  /*c540*/  FADD.FTZ R25, R24, R25 ;  /* 0x0000001918197221 */ /* 0x000fc40000010000 */
[----:B------:R-:W-:Y:S01]  /*c550*/  FADD.FTZ R149, R149, R0 ;  /* 0x0000000095957221 */ /* 0x000fe20000010000 */
[C---:B--2---:R-:W-:Y:S01]  /*c560*/  HMMA.16816.F32 R72, R4.reuse, R8, R72 ;  /* 0x000000080448723c */ /* 0x044fe20000001848 */
[----:B------:R-:W-:Y:S01]  /*c570*/  FADD.FTZ R26, R26, R25 ;  /* 0x000000191a1a7221 */ /* 0x000fe20000010000 */
[----:B------:R-:W-:Y:S01]  /*c580*/  MOV R0, R3 ;  /* 0x0000000300007202 */ /* 0x000fe20000000f00 */
[----:B------:R-:W-:Y:S02]  /*c590*/  FADD.FTZ R149, R160, R149 ;  /* 0x00000095a0957221 */ /* 0x000fe40000010000 */
[----:B------:R-:W-:Y:S02]  /*c5a0*/  FADD.FTZ R189, R189, R26 ;  /* 0x0000001abdbd7221 */ /* 0x000fe40000010000 */
[----:B------:R-:W-:Y:S01]  /*c5b0*/  FADD.FTZ R150, R150, R149 ;  /* 0x0000009596967221 */ /* 0x000fe20000010000 */
[----:B------:R-:W-:Y:S03]  /*c5c0*/  HMMA.16816.F32 R68, R4, R10, R68 ;  /* 0x0000000a0444723c */ /* 0x000fe60000001844 */
[----:B------:R-:W-:-:S05]  /*c5d0*/  FADD.FTZ R190, R161, R150 ;  /* 0x00000096a1be7221 */ /* 0x000fca0000010000 */
.L_x_758:
        /* <DEDUP_REMOVED lines=9> */
.L_x_770:
        /* <DEDUP_REMOVED lines=27> */
[C---:B------:R-:W-:Y:S01]  /*c820*/  IMAD R4, R0.reuse, R3, R4 ;  /* 0x0000000300047224 */ /* 0x040fe200078e0204 */
[----:B------:R-:W-:Y:S02]  /*c830*/  LOP3.LUT R3, RZ, c[0x0][0x2d0], RZ, 0x33, !PT ;  /* 0x0000b400ff037a12 */ /* 0x000fe400078e33ff */
        /* <DEDUP_REMOVED lines=8> */
[----:B------:R-:W-:Y:S11]  /*c8c0*/  ISETP.GE.U32.AND P4, PT, R4, R0, PT ;  /* 0x000000000400720c */ /* 0x000ff60003f86070 */
[----:B------:R-:W-:Y:S02]  /*c8d0*/  @P5 IADD3 R8, R8, 0x1, RZ ;  /* 0x0000000108085810 */ /* 0x000fe40007ffe0ff */
[----:B------:R-:W-:Y:S03]  /*c8e0*/  @P4 IADD3 R7, R7, 0x1, RZ ;  /* 0x0000000107074810 */ /* 0x000fe60007ffe0ff */
[----:B------:R-:W-:Y:S01]  /*c8f0*/  @!P2 IMAD.MOV R8, RZ, RZ, -R8 ;  /* 0x000000ffff08a224 */ /* 0x000fe200078e0a08 */
[----:B------:R-:W-:Y:S04]  /*c900*/  @!P0 IADD3 R7, -R7, RZ, RZ ;  /* 0x000000ff07078210 */ /* 0x000fe80007ffe1ff */
[C---:B------:R-:W-:Y:S02]  /*c910*/  SEL R7, R3.reuse, R7, !P1 ;  /* 0x0000000703077207 */ /* 0x040fe40004800000 */
[----:B------:R-:W-:Y:S02]  /*c920*/  SEL R3, R3, R8, !P1 ;  /* 0x0000000803037207 */ /* 0x000fe40004800000 */
[-C--:B------:R-:W-:Y:S02]  /*c930*/  LEA R10, P1, R7, R184.reuse, 0x2 ;  /* 0x000000b8070a7211 */ /* 0x080fe400078210ff */
[C---:B------:R-:W-:Y:S01]  /*c940*/  LEA R4, P0, R3.reuse, R184, 0x2 ;  /* 0x000000b803047211 */ /* 0x040fe200078010ff */
[----:B------:R-:W-:Y:S01]  /*c950*/  IMAD.IADD R0, R3, 0x1, -R7 ;  /* 0x0000000103007824 */ /* 0x000fe200078e0a07 */
[-C--:B------:R-:W-:Y:S02]  /*c960*/  LEA.HI.X.SX32 R11, R7, R185.reuse, 0x2, P1 ;  /* 0x000000b9070b7211 */ /* 0x080fe400008f16ff */
[----:B------:R-:W-:Y:S01]  /*c970*/  LEA.HI.X.SX32 R5, R3, R185, 0x2, P0 ;  /* 0x000000b903057211 */ /* 0x000fe200000f16ff */
[----:B------:R-:W-:Y:S02]  /*c980*/  IMAD.MOV.U32 R3, RZ, RZ, c[0x0][0x2d0] ;  /* 0x0000b400ff037624 */ /* 0x000fe400078e00ff */
[----:B------:R-:W2:Y:S02]  /*c990*/  LDG.E R2, [R10.64] ;  /* 0x000000060a027981 */ /* 0x000ea4000c1e1900 */
[----:B------:R-:W-:Y:S02]  /*c9a0*/  IMAD R3, R0, R3, -0x80 ;  /* 0xffffff8000037424 */ /* 0x000fe400078e0203 */
[----:B------:R-:W2:Y:S02]  /*c9b0*/  LDG.E R5, [R4.64] ;  /* 0x0000000604057981 */ /* 0x000ea4000c1e1900 */
[C---:B------:R-:W-:Y:S01]  /*c9c0*/  IMAD.WIDE.U32 R6, R3.reuse, c[0x0][0x1a0], RZ ;  /* 0x0000680003067a25 */ /* 0x040fe200078e00ff */
[----:B------:R-:W-:Y:S05]  /*c9d0*/  SHF.R.S32.HI R0, RZ, 0x1f, R3 ;  /* 0x0000001fff007819 */ /* 0x000fea0000011403 */
[----:B------:R-:W-:Y:S04]  /*c9e0*/  IMAD R0, R0, c[0x0][0x1a0], RZ ;  /* 0x0000680000007a24 */ /* 0x000fe800078e02ff */
[----:B------:R-:W-:Y:S05]  /*c9f0*/  IMAD R0, R3, c[0x0][0x1a4], R0 ;  /* 0x0000690003007a24 */ /* 0x000fea00078e0200 */
[----:B------:R-:W-:Y:S01]  /*ca00*/  IADD3 R7, R7, R0, RZ ;  /* 0x0000000007077210 */ /* 0x000fe20007ffe0ff */
[----:B--2---:R-:W-:Y:S04]  /*ca10*/  IMAD.IADD R2, R2, 0x1, -R5 ;  /* 0x0000000102027824 */ /* 0x004fe800078e0a05 */
[C---:B------:R-:W-:Y:S01]  /*ca20*/  IMAD.WIDE.U32 R6, R2.reuse, c[0x0][0x188], R6 ;  /* 0x0000620002067a25 */ /* 0x040fe200078e0006 */
[----:B------:R-:W-:Y:S05]  /*ca30*/  SHF.R.S32.HI R3, RZ, 0x1f, R2 ;  /* 0x0000001fff037819 */ /* 0x000fea0000011402 */
[----:B------:R-:W-:Y:S04]  /*ca40*/  IMAD R3, R3, c[0x0][0x188], RZ ;  /* 0x0000620003037a24 */ /* 0x000fe800078e02ff */
[----:B------:R-:W-:Y:S04]  /*ca50*/  IMAD R3, R2, c[0x0][0x18c], R3 ;  /* 0x0000630002037a24 */ /* 0x000fe800078e0203 */
[----:B------:R-:W-:Y:S02]  /*ca60*/  IMAD.IADD R0, R7, 0x1, R3 ;  /* 0x0000000107007824 */ /* 0x000fe400078e0203 */
[----:B------:R-:W-:Y:S03]  /*ca70*/  IMAD.MOV.U32 R3, RZ, RZ, R6 ;  /* 0x000000ffff037224 */ /* 0x000fe600078e0006 */
.L_x_767:
[----:B------:R-:W-:Y:S02]  /*ca80*/  ISETP.GE.AND P4, PT, R178, c[0x0][0x220], PT ;  /* 0x00008800b2007a0c */ /* 0x000fe40003f86270 */
[-C--:B------:R-:W-:Y:S02]  /*ca90*/  LEA R194, P1, R3, R192.reuse, 0x1 ;  /* 0x000000c003c27211 */ /* 0x080fe400078208ff */
[----:B------:R-:W-:Y:S02]  /*caa0*/  ISETP.GE.AND P3, PT, R169, c[0x0][0x220], PT ;  /* 0x00008800a9007a0c */ /* 0x000fe40003f66270 */
[----:B------:R-:W-:Y:S02]  /*cab0*/  LEA.HI.X R195, R3, R191, R0, 0x1, P1 ;  /* 0x000000bf03c37211 */ /* 0x000fe400008f0c00 */
[----:B------:R-:W-:Y:S02]  /*cac0*/  ISETP.GE.AND P2, PT, R168, c[0x0][0x220], PT ;  /* 0x00008800a8007a0c */ /* 0x000fe40003f46270 */
[C---:B------:R-:W-:Y:S03]  /*cad0*/  IADD3 R193, P0, R180.reuse, R3, RZ ;  /* 0x00000003b4c17210 */ /* 0x040fe60007f1e0ff */
[----:B------:R-:W-:Y:S01]  /*cae0*/  @P4 STS.64 [R175+0x9008], RZ ;  /* 0x009008ffaf004388 */ /* 0x000fe20000000a00 */
[----:B------:R-:W-:Y:S02]  /*caf0*/  @!P4 LEA R200, P5, R193, R192, 0x1 ;  /* 0x000000c0c1c8c211 */ /* 0x000fe400078a08ff */
[----:B------:R-:W-:Y:S02]  /*cb00*/  IADD3.X R2, R177, R0, RZ, P0, !PT ;  /* 0x00000000b1027210 */ /* 0x000fe400007fe4ff */
[CC--:B------:R-:W-:Y:S01]  /*cb10*/  @!P3 LEA R198, P1, R193.reuse, R192.reuse, 0x1 ;  /* 0x000000c0c1c6b211 */ /* 0x0c0fe200078208ff */
[----:B------:R-:W-:Y:S01]  /*cb20*/  @P4 STS [R175+0x9000], RZ ;  /* 0x009000ffaf004388 */ /* 0x000fe20000000800 */
[CCC-:B------:R-:W-:Y:S02]  /*cb30*/  @!P4 LEA.HI.X R201, R193.reuse, R191.reuse, R2.reuse, 0x1, P5 ;  /* 0x000000bfc1c9c211 */ /* 0x1c0fe400028f0c02 */
[C-C-:B------:R-:W-:Y:S01]  /*cb40*/  @!P3 LEA.HI.X R199, R193.reuse, R191, R2.reuse, 0x1, P1 ;  /* 0x000000bfc1c7b211 */ /* 0x140fe200008f0c02 */
[----:B------:R-:W-:Y:S01]  /*cb50*/  @P4 STS [R175+0x9004], RZ ;  /* 0x009004ffaf004388 */ /* 0x000fe20000000800 */
[C---:B------:R-:W-:Y:S02]  /*cb60*/  @!P2 LEA R196, P0, R193.reuse, R192, 0x1 ;  /* 0x000000c0c1c4a211 */ /* 0x040fe400078008ff */
[C---:B------:R-:W-:Y:S01]  /*cb70*/  IADD3 R3, P5, R180.reuse, R193, RZ ;  /* 0x000000c1b4037210 */ /* 0x040fe20007fbe0ff */
[----:B------:R-:W-:Y:S01]  /*cb80*/  @!PT LDS RZ, [RZ] ;  /* 0x00000000fffff984 */ /* 0x000fe20000000800 */
[----:B------:R-:W-:Y:S01]  /*cb90*/  @!PT LDS RZ, [RZ] ;  /* 0x00000000fffff984 */ /* 0x000fe20000000800 */
[----:B------:R-:W-:Y:S01]  /*cba0*/  @!PT LDS RZ, [RZ] ;  /* 0x00000000fffff984 */ /* 0x000fe20000000800 */
[----:B------:R1:W-:Y:S01]  /*cbb0*/  @!P4 LDGSTS.E.BYPASS.LTC128B.128 [R175+0x9000], [R194.64] ;  /* 0x09000000c2afcfae */ /* 0x0003e2000b901d46 */
[-C--:B------:R-:W-:Y:S02]  /*cbc0*/  @!P2 LEA.HI.X R197, R193, R191.reuse, R2, 0x1, P0 ;  /* 0x000000bfc1c5a211 */ /* 0x080fe400000f0c02 */
[----:B------:R-:W-:Y:S02]  /*cbd0*/  IADD3.X R2, R177, R2, RZ, P5, !PT ;  /* 0x00000002b1027210 */ /* 0x000fe40002ffe4ff */
[CC--:B------:R-:W-:Y:S02]  /*cbe0*/  @!P4 LEA R206, P5, R3.reuse, R192.reuse, 0x1 ;  /* 0x000000c003cec211 */ /* 0x0c0fe400078a08ff */
[CC--:B------:R-:W-:Y:S01]  /*cbf0*/  @!P3 LEA R204, P1, R3.reuse, R192.reuse, 0x1 ;  /* 0x000000c003ccb211 */ /* 0x0c0fe200078208ff */
[----:B------:R-:W-:Y:S01]  /*cc00*/  @P3 STS.128 [R175+0xb000], RZ ;  /* 0x00b000ffaf003388 */ /* 0x000fe20000000c00 */
[CCC-:B------:R-:W-:Y:S02]  /*cc10*/  @!P4 LEA.HI.X R207, R3.reuse, R191.reuse, R2.reuse, 0x1, P5 ;  /* 0x000000bf03cfc211 */ /* 0x1c0fe400028f0c02 */
[C-C-:B------:R-:W-:Y:S02]  /*cc20*/  @!P3 LEA.HI.X R205, R3.reuse, R191, R2.reuse, 0x1, P1 ;  /* 0x000000bf03cdb211 */ /* 0x140fe400008f0c02 */
[C---:B------:R-:W-:Y:S02]  /*cc30*/  @!P2 LEA R202, P0, R3.reuse, R192, 0x1 ;  /* 0x000000c003caa211 */ /* 0x040fe400078008ff */
[----:B------:R-:W-:Y:S01]  /*cc40*/  IADD3 R0, P5, R180, R3, RZ ;  /* 0x00000003b4007210 */ /* 0x000fe20007fbe0ff */
[----:B------:R-:W-:Y:S01]  /*cc50*/  @!PT LDS RZ, [RZ] ;  /* 0x00000000fffff984 */ /* 0x000fe20000000800 */
[----:B------:R-:W-:Y:S01]  /*cc60*/  @!PT LDS RZ, [RZ] ;  /* 0x00000000fffff984 */ /* 0x000fe20000000800 */
[----:B------:R-:W-:Y:S01]  /*cc70*/  @!PT LDS RZ, [RZ] ;  /* 0x00000000fffff984 */ /* 0x000fe20000000800 */
[----:B------:R1:W-:Y:S01]  /*cc80*/  @!P3 LDGSTS.E.BYPASS.LTC128B.128 [R175+0xb000], [R194.64+0x40] ;  /* 0x0b000040c2afbfae */ /* 0x0003e2000b901d46 */
[-C--:B------:R-:W-:Y:S02]  /*cc90*/  @!P2 LEA.HI.X R203, R3, R191.reuse, R2, 0x1, P0 ;  /* 0x000000bf03cba211 */ /* 0x080fe400000f0c02 */
[----:B------:R-:W-:Y:S02]  /*cca0*/  IADD3.X R2, R177, R2, RZ, P5, !PT ;  /* 0x00000002b1027210 */ /* 0x000fe40002ffe4ff */
[CC--:B------:R-:W-:Y:S02]  /*ccb0*/  @!P4 LEA R210, P5, R0.reuse, R192.reuse, 0x1 ;  /* 0x000000c000d2c211 */ /* 0x0c0fe400078a08ff */
[CC--:B------:R-:W-:Y:S01]  /*ccc0*/  @!P3 LEA R208, P1, R0.reuse, R192.reuse, 0x1 ;  /* 0x000000c000d0b211 */ /* 0x0c0fe200078208ff */
[----:B------:R-:W-:Y:S01]  /*ccd0*/  @P2 STS.128 [R175+0xd000], RZ ;  /* 0x00d000ffaf002388 */ /* 0x000fe20000000c00 */
[CCC-:B------:R-:W-:Y:S02]  /*cce0*/  @!P4 LEA.HI.X R211, R0.reuse, R191.reuse, R2.reuse, 0x1, P5 ;  /* 0x000000bf00d3c211 */ /* 0x1c0fe400028f0c02 */
[CCC-:B------:R-:W-:Y:S02]  /*ccf0*/  @!P3 LEA.HI.X R209, R0.reuse, R191.reuse, R2.reuse, 0x1, P1 ;  /* 0x000000bf00d1b211 */ /* 0x1c0fe400008f0c02 */
[C---:B------:R-:W-:Y:S03]  /*cd00*/  @!P2 LEA R192, P0, R0.reuse, R192, 0x1 ;  /* 0x000000c000c0a211 */ /* 0x040fe600078008ff */
[----:B------:R-:W-:Y:S01]  /*cd10*/  @!PT LDS RZ, [RZ] ;  /* 0x00000000fffff984 */ /* 0x000fe20000000800 */
[----:B------:R-:W-:Y:S01]  /*cd20*/  @!PT LDS RZ, [RZ] ;  /* 0x00000000fffff984 */ /* 0x000fe20000000800 */
[----:B------:R-:W-:Y:S01]  /*cd30*/  @!PT LDS RZ, [RZ] ;  /* 0x00000000fffff984 */ /* 0x000fe20000000800 */
[----:B------:R1:W-:Y:S01]  /*cd40*/  @!P2 LDGSTS.E.BYPASS.LTC128B.128 [R175+0xd000], [R194.64+0x80] ;  /* 0x0d000080c2afafae */ /* 0x0003e2000b901d46 */
[----:B------:R-:W-:Y:S02]  /*cd50*/  @!P2 LEA.HI.X R193, R0, R191, R2, 0x1, P0 ;  /* 0x000000bf00c1a211 */ /* 0x000fe400000f0c02 */
[----:B------:R-:W-:Y:S02]  /*cd60*/  ISETP.GE.AND P0, PT, R174, 0x2, PT ;  /* 0x00000002ae00780c */ /* 0x000fe40003f06270 */
[----:B------:R-:W-:Y:S03]  /*cd70*/  MOV R191, R195 ;  /* 0x000000c300bf7202 */ /* 0x000fe60000000f00 */
[----:B------:R-:W-:Y:S08]  /*cd80*/  @P4 STS.128 [R175+0x9800], RZ ;  /* 0x009800ffaf004388 */ /* 0x000ff00000000c00 */
[----:B------:R-:W-:Y:S01]  /*cd90*/  @!PT LDS RZ, [RZ] ;  /* 0x00000000fffff984 */ /* 0x000fe20000000800 */
[----:B------:R-:W-:Y:S01]  /*cda0*/  @!PT LDS RZ, [RZ] ;  /* 0x00000000fffff984 */ /* 0x000fe20000000800 */
[----:B------:R-:W-:Y:S01]  /*cdb0*/  @!PT LDS RZ, [RZ] ;  /* 0x00000000fffff984 */ /* 0x000fe20000000800 */
[----:B------:R2:W-:Y:S08]  /*cdc0*/  @!P4 LDGSTS.E.BYPASS.LTC128B.128 [R175+0x9800], [R200.64] ;  /* 0x09800000c8afcfae */ /* 0x0005f0000b901d46 */
[----:B------:R-:W-:Y:S08]  /*cdd0*/  @P3 STS.128 [R175+0xb800], RZ ;  /* 0x00b800ffaf003388 */ /* 0x000ff00000000c00 */
[----:B------:R-:W-:Y:S01]  /*cde0*/  @!PT LDS RZ, [RZ] ;  /* 0x00000000fffff984 */ /* 0x000fe20000000800 */
[----:B------:R-:W-:Y:S01]  /*cdf0*/  @!PT LDS RZ, [RZ] ;  /* 0x00000000fffff984 */ /* 0x000fe20000000800 */
[----:B------:R-:W-:Y:S01]  /*ce00*/  @!PT LDS RZ, [RZ] ;  /* 0x00000000fffff984 */ /* 0x000fe20000000800 */
[----:B------:R3:W-:Y:S08]  /*ce10*/  @!P3 LDGSTS.E.BYPASS.LTC128B.128 [R175+0xb800], [R198.64+0x40] ;  /* 0x0b800040c6afbfae */ /* 0x0007f0000b901d46 */
        /* <DEDUP_REMOVED lines=35> */
[----:B------:R-:W-:Y:S08]  /*d050*/  LDSM.16.M88.4 R120, [R167] ;  /* 0x00000000a778783b */ /* 0x000ff00000000200 */
[----:B------:R-:W2:Y:S08]  /*d060*/  LDSM.16.M88.4 R124, [R166+0x3000] ;  /* 0x00300000a67c783b */ /* 0x000eb00000000200 */
[----:B------:R-:W3:Y:S01]  /*d070*/  LDSM.16.M88.4 R128, [R166+0x3400] ;  /* 0x00340000a680783b */ /* 0x000ee20000000200 */
[----:B-1----:R-:W-:Y:S07]  /*d080*/  MOV R192, R194 ;  /* 0x000000c200c07202 */ /* 0x002fee0000000f00 */
[----:B------:R-:W1:Y:S08]  /*d090*/  LDSM.16.M88.4 R132, [R166+0x3800] ;  /* 0x00380000a684783b */ /* 0x000e700000000200 */
[----:B------:R-:W0:Y:S08]  /*d0a0*/  LDGDEPBAR ;  /* 0x00000000000079af */ /* 0x000e300000000000 */
[----:B------:R-:W1:Y:S01]  /*d0b0*/  LDSM.16.M88.4 R136, [R166+0x3c00] ;  /* 0x003c0000a688783b */ /* 0x000e620000000200 */
[C---:B--2---:R-:W-:Y:S07]  /*d0c0*/  HMMA.16816.F32 R4, R120.reuse, R124, RZ ;  /* 0x0000007c7804723c */ /* 0x044fee00000018ff */
[----:B------:R-:W2:Y:S01]  /*d0d0*/  LDSM.16.M88.4 R140, [R166+0x4000] ;  /* 0x00400000a68c783b */ /* 0x000ea20000000200 */
[C---:B------:R-:W-:Y:S07]  /*d0e0*/  HMMA.16816.F32 R8, R120.reuse, R126, RZ ;  /* 0x0000007e7808723c */ /* 0x040fee00000018ff */
[----:B------:R-:W2:Y:S01]  /*d0f0*/  LDSM.16.M88.4 R144, [R166+0x4400] ;  /* 0x00440000a690783b */ /* 0x000ea20000000200 */
[C---:B---3--:R-:W-:Y:S07]  /*d100*/  HMMA.16816.F32 R12, R120.reuse, R128, RZ ;  /* 0x00000080780c723c */ /* 0x048fee00000018ff */
[----:B------:R-:W3:Y:S01]  /*d110*/  LDSM.16.M88.4 R148, [R166+0x4800] ;  /* 0x00480000a694783b */ /* 0x000ee20000000200 */
[C---:B------:R-:W-:Y:S07]  /*d120*/  HMMA.16816.F32 R16, R120.reuse, R130, RZ ;  /* 0x000000827810723c */ /* 0x040fee00000018ff */
[----:B------:R-:W3:Y:S01]  /*d130*/  LDSM.16.M88.4 R152, [R166+0x4c00] ;  /* 0x004c0000a698783b */ /* 0x000ee20000000200 */
[C---:B-1----:R-:W-:Y:S07]  /*d140*/  HMMA.16816.F32 R20, R120.reuse, R132, RZ ;  /* 0x000000847814723c */ /* 0x042fee00000018ff */
[----:B------:R-:W-:Y:S01]  /*d150*/  LDSM.16.M88.4 R156, [R165] ;  /* 0x00000000a59c783b */ /* 0x000fe20000000200 */
[C---:B------:R-:W-:Y:S07]  /*d160*/  HMMA.16816.F32 R24, R120.reuse, R134, RZ ;  /* 0x000000867818723c */ /* 0x040fee00000018ff */
[----:B------:R-:W1:Y:S01]  /*d170*/  LDSM.16.M88.4 R160, [R118+0x3000] ;  /* 0x0030000076a0783b */ /* 0x000e620000000200 */
[C---:B------:R-:W-:Y:S07]  /*d180*/  HMMA.16816.F32 R28, R120.reuse, R136, RZ ;  /* 0x00000088781c723c */ /* 0x040fee00000018ff */
[----:B------:R-:W-:Y:S01]  /*d190*/  LDSM.16.M88.4 R124, [R118+0x3800] ;  /* 0x00380000767c783b */ /* 0x000fe20000000200 */
[C---:B------:R-:W-:Y:S07]  /*d1a0*/  HMMA.16816.F32 R32, R120.reuse, R138, RZ ;  /* 0x0000008a7820723c */ /* 0x040fee00000018ff */
[----:B------:R-:W-:Y:S01]  /*d1b0*/  LDSM.16.M88.4 R128, [R118+0x3c00] ;  /* 0x003c00007680783b */ /* 0x000fe20000000200 */
[C---:B--2---:R-:W-:Y:S07]  /*d1c0*/  HMMA.16816.F32 R36, R120.reuse, R140, RZ ;  /* 0x0000008c7824723c */ /* 0x044fee00000018ff */
[----:B------:R-:W-:Y:S01]  /*d1d0*/  LDSM.16.M88.4 R132, [R166+0x5800] ;  /* 0x00580000a684783b */ /* 0x000fe20000000200 */
[C---:B------:R-:W-:Y:S08]  /*d1e0*/  HMMA.16816.F32 R40, R120.reuse, R142, RZ ;  /* 0x0000008e7828723c */ /* 0x040ff000000018ff */
[C---:B------:R-:W-:Y:S08]  /*d1f0*/  HMMA.16816.F32 R44, R120.reuse, R144, RZ ;  /* 0x00000090782c723c */ /* 0x040ff000000018ff */
[C---:B------:R-:W-:Y:S08]  /*d200*/  HMMA.16816.F32 R48, R120.reuse, R146, RZ ;  /* 0x000000927830723c */ /* 0x040ff000000018ff */
[C---:B---3--:R-:W-:Y:S08]  /*d210*/  HMMA.16816.F32 R52, R120.reuse, R148, RZ ;  /* 0x000000947834723c */ /* 0x048ff000000018ff */
[C---:B------:R-:W-:Y:S08]  /*d220*/  HMMA.16816.F32 R56, R120.reuse, R150, RZ ;  /* 0x000000967838723c */ /* 0x040ff000000018ff */
[C---:B------:R-:W-:Y:S08]  /*d230*/  HMMA.16816.F32 R60, R120.reuse, R152, RZ ;  /* 0x00000098783c723c */ /* 0x040ff000000018ff */
[----:B------:R-:W-:Y:S01]  /*d240*/  HMMA.16816.F32 R64, R120, R154, RZ ;  /* 0x0000009a7840723c */ /* 0x000fe200000018ff */
[----:B------:R-:W2:Y:S07]  /*d250*/  LDSM.16.M88.4 R120, [R118+0x3400] ;  /* 0x003400007678783b */ /* 0x000eae0000000200 */
[C---:B-1----:R-:W-:Y:S08]  /*d260*/  HMMA.16816.F32 R4, R156.reuse, R160, R4 ;  /* 0x000000a09c04723c */ /* 0x042ff00000001804 */
[C---:B------:R-:W-:Y:S08]  /*d270*/  HMMA.16816.F32 R8, R156.reuse, R162, R8 ;  /* 0x000000a29c08723c */ /* 0x040ff00000001808 */
[C---:B--2---:R-:W-:Y:S08]  /*d280*/  HMMA.16816.F32 R12, R156.reuse, R120, R12 ;  /* 0x000000789c0c723c */ /* 0x044ff0000000180c */
        /* <DEDUP_REMOVED lines=10> */
[----:B------:R-:W1:Y:S07]  /*d330*/  LDSM.16.M88.4 R120, [R118+0x4c00] ;  /* 0x004c00007678783b */ /* 0x000e6e0000000200 */
[C---:B--2---:R-:W-:Y:S08]  /*d340*/  HMMA.16816.F32 R44, R156.reuse, R124, R44 ;  /* 0x0000007c9c2c723c */ /* 0x044ff0000000182c */
[C---:B------:R-:W-:Y:S01]  /*d350*/  HMMA.16816.F32 R48, R156.reuse, R126, R48 ;  /* 0x0000007e9c30723c */ /* 0x040fe20000001830 */
[----:B------:R-:W-:Y:S07]  /*d360*/  LDSM.16.M88.4 R124, [R167+0x1000] ;  /* 0x00100000a77c783b */ /* 0x000fee0000000200 */
[C---:B---3--:R-:W-:Y:S08]  /*d370*/  HMMA.16816.F32 R52, R156.reuse, R128, R52 ;  /* 0x000000809c34723c */ /* 0x048ff00000001834 */
[C---:B------:R-:W-:Y:S01]  /*d380*/  HMMA.16816.F32 R56, R156.reuse, R130, R56 ;  /* 0x000000829c38723c */ /* 0x040fe20000001838 */
[----:B------:R-:W2:Y:S07]  /*d390*/  LDSM.16.M88.4 R128, [R166+0x5000] ;  /* 0x00500000a680783b */ /* 0x000eae0000000200 */
[C---:B-1----:R-:W-:Y:S08]  /*d3a0*/  HMMA.16816.F32 R60, R156.reuse, R120, R60 ;  /* 0x000000789c3c723c */ /* 0x042ff0000000183c */
[----:B------:R-:W-:Y:S01]  /*d3b0*/  HMMA.16816.F32 R64, R156, R122, R64 ;  /* 0x0000007a9c40723c */ /* 0x000fe20000001840 */
        /* <DEDUP_REMOVED lines=15> */
[----:B------:R-:W1:Y:S07]  /*d4b0*/  LDSM.16.M88.4 R120, [R166+0x6c00] ;  /* 0x006c0000a678783b */ /* 0x000e6e0000000200 */
[C---:B---3--:R-:W-:Y:S08]  /*d4c0*/  HMMA.16816.F32 R44, R124.reuse, R132, R44 ;  /* 0x000000847c2c723c */ /* 0x048ff0000000182c */
[C---:B------:R-:W-:Y:S01]  /*d4d0*/  HMMA.16816.F32 R48, R124.reuse, R134, R48 ;  /* 0x000000867c30723c */ /* 0x040fe20000001830 */
[----:B------:R-:W-:Y:S07]  /*d4e0*/  LDSM.16.M88.4 R132, [R165+0x1000] ;  /* 0x00100000a584783b */ /* 0x000fee0000000200 */
[C---:B--2---:R-:W-:Y:S08]  /*d4f0*/  HMMA.16816.F32 R52, R124.reuse, R128, R52 ;  /* 0x000000807c34723c */ /* 0x044ff00000001834 */
[C---:B------:R-:W-:Y:S01]  /*d500*/  HMMA.16816.F32 R56, R124.reuse, R130, R56 ;  /* 0x000000827c38723c */ /* 0x040fe20000001838 */
[----:B------:R-:W2:Y:S07]  /*d510*/  LDSM.16.M88.4 R128, [R118+0x5000] ;  /* 0x005000007680783b */ /* 0x000eae0000000200 */
[C---:B-1----:R-:W-:Y:S08]  /*d520*/  HMMA.16816.F32 R60, R124.reuse, R120, R60 ;  /* 0x000000787c3c723c */ /* 0x042ff0000000183c */
[----:B------:R-:W-:Y:S01]  /*d530*/  HMMA.16816.F32 R64, R124, R122, R64 ;  /* 0x0000007a7c40723c */ /* 0x000fe20000001840 */
[----:B------:R-:W1:Y:S08]  /*d540*/  LDSM.16.M88.4 R120, [R118+0x5400] ;  /* 0x005400007678783b */ /* 0x000e700000000200 */
[----:B------:R-:W3:Y:S01]  /*d550*/  LDSM.16.M88.4 R124, [R118+0x5800] ;  /* 0x00580000767c783b */ /* 0x000ee20000000200 */
        /* <DEDUP_REMOVED lines=51> */
[C---:B------:R-:W-:Y:S08]  /*d890*/  HMMA.16816.F32 R8, R132.reuse, R130, R8 ;  /* 0x000000828408723c */ /* 0x040ff00000001808 */
[C---:B-1----:R-:W-:Y:S08]  /*d8a0*/  HMMA.16816.F32 R12, R132.reuse, R120, R12 ;  /* 0x00000078840c723c */ /* 0x042ff0000000180c */
[----:B------:R-:W-:Y:S01]  /*d8b0*/  FMUL.FTZ R0, R4, c[0x0][0x2ec] ;  /* 0x0000bb0004007a20 */ /* 0x000fe20000410000 */
[C---:B------:R-:W-:Y:S01]  /*d8c0*/  HMMA.16816.F32 R16, R132.reuse, R122, R16 ;  /* 0x0000007a8410723c */ /* 0x040fe20000001810 */
[----:B------:R-:W1:Y:S02]  /*d8d0*/  LDSM.16.M88.4 R120, [R118+0x7c00] ;  /* 0x007c00007678783b */ /* 0x000e640000000200 */
[----:B------:R2:W1:Y:S01]  /*d8e0*/  MUFU.TANH R157, R0 ;  /* 0x00000000009d7308 */ /* 0x0004620000002400 */
[----:B------:R-:W-:Y:S02]  /*d8f0*/  FMUL.FTZ R252, R6, c[0x0][0x2ec] ;  /* 0x0000bb0006fc7a20 */ /* 0x000fe40000410000 */
[----:B------:R-:W-:Y:S02]  /*d900*/  FMUL.FTZ R251, R5, c[0x0][0x2ec] ;  /* 0x0000bb0005fb7a20 */ /* 0x000fe40000410000 */
[C---:B---3--:R-:W-:Y:S04]  /*d910*/  HMMA.16816.F32 R20, R132.reuse, R124, R20 ;  /* 0x0000007c8414723c */ /* 0x048fe80000001814 */
[----:B------:R-:W-:Y:S01]  /*d920*/  FMUL.FTZ R3, R9, c[0x0][0x2ec] ;  /* 0x0000bb0009037a20 */ /* 0x000fe20000410000 */
[----:B------:R-:W3:Y:S01]  /*d930*/  MUFU.TANH R251, R251 ;  /* 0x000000fb00fb7308 */ /* 0x000ee20000002400 */
[----:B------:R-:W-:Y:S02]  /*d940*/  FMUL.FTZ R250, R7, c[0x0][0x2ec] ;  /* 0x0000bb0007fa7a20 */ /* 0x000fe40000410000 */
[C---:B------:R-:W-:Y:S01]  /*d950*/  HMMA.16816.F32 R24, R132.reuse, R126, R24 ;  /* 0x0000007e8418723c */ /* 0x040fe20000001818 */
[----:B------:R-:W3:Y:S03]  /*d960*/  LDSM.16.M88.4 R124, [R118+0x8000] ;  /* 0x00800000767c783b */ /* 0x000ee60000000200 */
[----:B------:R-:W-:Y:S02]  /*d970*/  FMUL.FTZ R249, R8, c[0x0][0x2ec] ;  /* 0x0000bb0008f97a20 */ /* 0x000fe40000410000 */
[----:B------:R-:W-:Y:S01]  /*d980*/  FMUL.FTZ R247, R12, c[0x0][0x2ec] ;  /* 0x0000bb000cf77a20 */ /* 0x000fe20000410000 */
[----:B------:R3:W3:Y:S01]  /*d990*/  MUFU.TANH R159, R3 ;  /* 0x00000003009f7308 */ /* 0x0006e20000002400 */
[----:B------:R-:W-:Y:S04]  /*d9a0*/  FMUL.FTZ R245, R13, c[0x0][0x2ec] ;  /* 0x0000bb000df57a20 */ /* 0x000fe80000410000 */
[----:B--2---:R-:W-:Y:S02]  /*d9b0*/  FMUL.FTZ R0, R11, c[0x0][0x2ec] ;  /* 0x0000bb000b007a20 */ /* 0x004fe40000410000 */
[----:B------:R-:W-:Y:S02]  /*d9c0*/  FMUL.FTZ R248, R14, c[0x0][0x2ec] ;  /* 0x0000bb000ef87a20 */ /* 0x000fe40000410000 */
[----:B------:R-:W-:Y:S01]  /*d9d0*/  FMUL.FTZ R246, R15, c[0x0][0x2ec] ;  /* 0x0000bb000ff67a20 */ /* 0x000fe20000410000 */
[----:B------:R2:W2:Y:S01]  /*d9e0*/  MUFU.TANH R6, R0 ;  /* 0x0000000000067308 */ /* 0x0004a20000002400 */
[----:B------:R-:W-:Y:S02]  /*d9f0*/  FMUL.FTZ R243, R16, c[0x0][0x2ec] ;  /* 0x0000bb0010f37a20 */ /* 0x000fe40000410000 */
[----:B------:R-:W-:Y:S02]  /*da00*/  FMUL.FTZ R241, R17, c[0x0][0x2ec] ;  /* 0x0000bb0011f17a20 */ /* 0x000fe40000410000 */
[----:B------:R-:W-:Y:S02]  /*da10*/  FMUL.FTZ R244, R18, c[0x0][0x2ec] ;  /* 0x0000bb0012f47a20 */ /* 0x000fe40000410000 */
[----:B------:R-:W-:Y:S01]  /*da20*/  FMUL.FTZ R242, R19, c[0x0][0x2ec] ;  /* 0x0000bb0013f27a20 */ /* 0x000fe20000410000 */
[C---:B-1----:R-:W-:Y:S02]  /*da30*/  HMMA.16816.F32 R28, R132.reuse, R120, R28 ;  /* 0x00000078841c723c */ /* 0x042fe4000000181c */
[----:B------:R-:W1:Y:S01]  /*da40*/  MUFU.TANH R252, R252 ;  /* 0x000000fc00fc7308 */ /* 0x000e620000002400 */
[----:B------:R-:W-:Y:S02]  /*da50*/  FMUL.FTZ R237, R20, c[0x0][0x2ec] ;  /* 0x0000bb0014ed7a20 */ /* 0x000fe40000410000 */
[----:B------:R-:W-:Y:S02]  /*da60*/  FMUL.FTZ R235, R21, c[0x0][0x2ec] ;  /* 0x0000bb0015eb7a20 */ /* 0x000fe40000410000 */
[----:B------:R-:W-:Y:S01]  /*da70*/  FMUL.FTZ R240, R22, c[0x0][0x2ec] ;  /* 0x0000bb0016f07a20 */ /* 0x000fe20000410000 */
[C---:B------:R-:W-:Y:S01]  /*da80*/  HMMA.16816.F32 R32, R132.reuse, R122, R32 ;  /* 0x0000007a8420723c */ /* 0x040fe20000001820 */
[----:B------:R-:W1:Y:S03]  /*da90*/  LDSM.16.M88.4 R120, [R118+0x8400] ;  /* 0x008400007678783b */ /* 0x000e660000000200 */
[----:B------:R-:W1:Y:S01]  /*daa0*/  MUFU.TANH R250, R250 ;  /* 0x000000fa00fa7308 */ /* 0x000e620000002400 */
[----:B------:R-:W-:Y:S02]  /*dab0*/  FMUL.FTZ R238, R23, c[0x0][0x2ec] ;  /* 0x0000bb0017ee7a20 */ /* 0x000fe40000410000 */
[----:B------:R-:W-:Y:S01]  /*dac0*/  FMUL.FTZ R233, R24, c[0x0][0x2ec] ;  /* 0x0000bb0018e97a20 */ /* 0x000fe20000410000 */
[C---:B---3--:R-:W-:Y:S04]  /*dad0*/  HMMA.16816.F32 R36, R132.reuse, R124, R36 ;  /* 0x0000007c8424723c */ /* 0x048fe80000001824 */
[----:B------:R-:W-:Y:S02]  /*dae0*/  FMUL.FTZ R239, R25, c[0x0][0x2ec] ;  /* 0x0000bb0019ef7a20 */ /* 0x000fe40000410000 */
[----:B------:R-:W3:Y:S01]  /*daf0*/  MUFU.TANH R249, R249 ;  /* 0x000000f900f97308 */ /* 0x000ee20000002400 */
[----:B------:R-:W-:Y:S01]  /*db00*/  FMUL.FTZ R236, R26, c[0x0][0x2ec] ;  /* 0x0000bb001aec7a20 */ /* 0x000fe20000410000 */
[C---:B------:R-:W-:Y:S01]  /*db10*/  HMMA.16816.F32 R40, R132.reuse, R126, R40 ;  /* 0x0000007e8428723c */ /* 0x040fe20000001828 */
[----:B------:R-:W2:Y:S03]  /*db20*/  LDSM.16.M88.4 R124, [R118+0x8800] ;  /* 0x00880000767c783b */ /* 0x000ea60000000200 */
[----:B------:R-:W-:Y:S02]  /*db30*/  FMUL.FTZ R234, R27, c[0x0][0x2ec] ;  /* 0x0000bb001bea7a20 */ /* 0x000fe40000410000 */
[----:B------:R-:W-:Y:S02]  /*db40*/  FMUL.FTZ R229, R28, c[0x0][0x2ec] ;  /* 0x0000bb001ce57a20 */ /* 0x000fe40000410000 */
[----:B------:R-:W2:Y:S01]  /*db50*/  MUFU.TANH R247, R247 ;  /* 0x000000f700f77308 */ /* 0x000ea20000002400 */
[----:B------:R-:W-:Y:S03]  /*db60*/  FMUL.FTZ R227, R29, c[0x0][0x2ec] ;  /* 0x0000bb001de37a20 */ /* 0x000fe60000410000 */
[----:B------:R-:W-:Y:S02]  /*db70*/  FMUL.FTZ R232, R30, c[0x0][0x2ec] ;  /* 0x0000bb001ee87a20 */ /* 0x000fe40000410000 */
[----:B------:R-:W-:Y:S02]  /*db80*/  FMUL.FTZ R230, R31, c[0x0][0x2ec] ;  /* 0x0000bb001fe67a20 */ /* 0x000fe40000410000 */
[----:B------:R-:W-:Y:S02]  /*db90*/  FMUL.FTZ R225, R32, c[0x0][0x2ec] ;  /* 0x0000bb0020e17a20 */ /* 0x000fe40000410000 */
[----:B------:R-:W3:Y:S01]  /*dba0*/  MUFU.TANH R245, R245 ;  /* 0x000000f500f57308 */ /* 0x000ee20000002400 */
[----:B------:R-:W-:Y:S02]  /*dbb0*/  FMUL.FTZ R231, R33, c[0x0][0x2ec] ;  /* 0x0000bb0021e77a20 */ /* 0x000fe40000410000 */
[----:B------:R-:W-:Y:S02]  /*dbc0*/  FMUL.FTZ R228, R34, c[0x0][0x2ec] ;  /* 0x0000bb0022e47a20 */ /* 0x000fe40000410000 */
[----:B------:R-:W-:Y:S01]  /*dbd0*/  FMUL.FTZ R226, R35, c[0x0][0x2ec] ;  /* 0x0000bb0023e27a20 */ /* 0x000fe20000410000 */
[C---:B-1----:R-:W-:Y:S04]  /*dbe0*/  HMMA.16816.F32 R44, R132.reuse, R120, R44 ;  /* 0x00000078842c723c */ /* 0x042fe8000000182c */
[----:B------:R-:W1:Y:S01]  /*dbf0*/  MUFU.TANH R248, R248 ;  /* 0x000000f800f87308 */ /* 0x000e620000002400 */
[----:B------:R-:W-:Y:S02]  /*dc00*/  FMUL.FTZ R215, R36, c[0x0][0x2ec] ;  /* 0x0000bb0024d77a20 */ /* 0x000fe40000410000 */
[----:B------:R-:W-:Y:S01]  /*dc10*/  FMUL.FTZ R213, R37, c[0x0][0x2ec] ;  /* 0x0000bb0025d57a20 */ /* 0x000fe20000410000 */
[C---:B------:R-:W-:Y:S01]  /*dc20*/  HMMA.16816.F32 R48, R132.reuse, R122, R48 ;  /* 0x0000007a8430723c */ /* 0x040fe20000001830 */
[----:B------:R-:W1:Y:S01]  /*dc30*/  LDSM.16.M88.4 R120, [R118+0x8c00] ;  /* 0x008c00007678783b */ /* 0x000e620000000200 */
[----:B------:R-:W-:Y:S04]  /*dc40*/  DEPBAR.LE SB0, 0x0 ;  /* 0x000080000000791a */ /* 0x000fe80000000000 */
[----:B------:R-:W1:Y:S01]  /*dc50*/  MUFU.TANH R246, R246 ;  /* 0x000000f600f67308 */ /* 0x000e620000002400 */
[----:B------:R-:W-:Y:S01]  /*dc60*/  FMUL.FTZ R214, R38, c[0x0][0x2ec] ;  /* 0x0000bb0026d67a20 */ /* 0x000fe20000410000 */
[C---:B--2---:R-:W-:Y:S01]  /*dc70*/  HMMA.16816.F32 R52, R132.reuse, R124, R52 ;  /* 0x0000007c8434723c */ /* 0x044fe20000001834 */
[----:B------:R-:W-:Y:S04]  /*dc80*/  BAR.SYNC.DEFER_BLOCKING 0x0 ;  /* 0x0000000000007b1d */ /* 0x000fe80000010000 */
[----:B------:R-:W-:Y:S02]  /*dc90*/  FMUL.FTZ R216, R39, c[0x0][0x2ec] ;  /* 0x0000bb0027d87a20 */ /* 0x000fe40000410000 */
[----:B-----5:R-:W-:Y:S01]  /*dca0*/  FMUL.FTZ R207, R40, c[0x0][0x2ec] ;  /* 0x0000bb0028cf7a20 */ /* 0x020fe20000410000 */
[----:B------:R-:W2:Y:S01]  /*dcb0*/  MUFU.TANH R243, R243 ;  /* 0x000000f300f37308 */ /* 0x000ea20000002400 */
[C---:B------:R-:W-:Y:S03]  /*dcc0*/  HMMA.16816.F32 R56, R132.reuse, R126, R56 ;  /* 0x0000007e8438723c */ /* 0x040fe60000001838 */
[----:B------:R-:W-:Y:S02]  /*dcd0*/  FMUL.FTZ R211, R41, c[0x0][0x2ec] ;  /* 0x0000bb0029d37a20 */ /* 0x000fe40000410000 */
[----:B------:R-:W-:Y:S02]  /*dce0*/  FMUL.FTZ R218, R42, c[0x0][0x2ec] ;  /* 0x0000bb002ada7a20 */ /* 0x000fe40000410000 */
[----:B------:R-:W-:Y:S02]  /*dcf0*/  FMUL.FTZ R212, R43, c[0x0][0x2ec] ;  /* 0x0000bb002bd47a20 */ /* 0x000fe40000410000 */
[----:B------:R-:W2:Y:S03]  /*dd00*/  MUFU.TANH R241, R241 ;  /* 0x000000f100f17308 */ /* 0x000ea60000002400 */
[----:B------:R-:W-:Y:S02]  /*dd10*/  FMUL.FTZ R199, R44, c[0x0][0x2ec] ;  /* 0x0000bb002cc77a20 */ /* 0x000fe40000410000 */
[----:B------:R-:W-:Y:S02]  /*dd20*/  FMUL.FTZ R201, R45, c[0x0][0x2ec] ;  /* 0x0000bb002dc97a20 */ /* 0x000fe40000410000 */
[----:B------:R-:W-:Y:S02]  /*dd30*/  FMUL.FTZ R208, R46, c[0x0][0x2ec] ;  /* 0x0000bb002ed07a20 */ /* 0x000fe40000410000 */
[----:B------:R-:W-:Y:S01]  /*dd40*/  FMUL.FTZ R210, R47, c[0x0][0x2ec] ;  /* 0x0000bb002fd27a20 */ /* 0x000fe20000410000 */
[----:B------:R-:W2:Y:S01]  /*dd50*/  MUFU.TANH R244, R244 ;  /* 0x000000f400f47308 */ /* 0x000ea20000002400 */
[----:B------:R-:W-:Y:S02]  /*dd60*/  FMUL.FTZ R203, R48, c[0x0][0x2ec] ;  /* 0x0000bb0030cb7a20 */ /* 0x000fe40000410000 */
[----:B------:R-:W-:Y:S01]  /*dd70*/  FMUL.FTZ R205, R49, c[0x0][0x2ec] ;  /* 0x0000bb0031cd7a20 */ /* 0x000fe20000410000 */
[C---:B-1----:R-:W-:Y:S03]  /*dd80*/  HMMA.16816.F32 R60, R132.reuse, R120, R60 ;  /* 0x00000078843c723c */ /* 0x042fe6000000183c */
[----:B------:R-:W-:Y:S03]  /*dd90*/  FMUL.FTZ R206, R50, c[0x0][0x2ec] ;  /* 0x0000bb0032ce7a20 */ /* 0x000fe60000410000 */
[----:B------:R-:W1:Y:S01]  /*dda0*/  MUFU.TANH R242, R242 ;  /* 0x000000f200f27308 */ /* 0x000e620000002400 */
[----:B------:R-:W-:Y:S01]  /*ddb0*/  FMUL.FTZ R204, R51, c[0x0][0x2ec] ;  /* 0x0000bb0033cc7a20 */ /* 0x000fe20000410000 */
[----:B------:R-:W-:Y:S04]  /*ddc0*/  HMMA.16816.F32 R64, R132, R122, R64 ;  /* 0x0000007a8440723c */ /* 0x000fe80000001840 */
[----:B------:R-:W-:Y:S02]  /*ddd0*/  FMUL.FTZ R209, R52, c[0x0][0x2ec] ;  /* 0x0000bb0034d17a20 */ /* 0x000fe40000410000 */
[----:B------:R-:W-:Y:S02]  /*dde0*/  FMUL.FTZ R217, R53, c[0x0][0x2ec] ;  /* 0x0000bb0035d97a20 */ /* 0x000fe40000410000 */
[----:B------:R-:W1:Y:S01]  /*ddf0*/  MUFU.TANH R237, R237 ;  /* 0x000000ed00ed7308 */ /* 0x000e620000002400 */
[----:B------:R-:W-:Y:S03]  /*de00*/  FMUL.FTZ R202, R54, c[0x0][0x2ec] ;  /* 0x0000bb0036ca7a20 */ /* 0x000fe60000410000 */
[----:B------:R-:W-:Y:S02]  /*de10*/  FMUL.FTZ R200, R55, c[0x0][0x2ec] ;  /* 0x0000bb0037c87a20 */ /* 0x000fe40000410000 */
[----:B------:R-:W-:Y:S02]  /*de20*/  FMUL.FTZ R219, R56, c[0x0][0x2ec] ;  /* 0x0000bb0038db7a20 */ /* 0x000fe40000410000 */
[----:B------:R-:W-:Y:S02]  /*de30*/  FMUL.FTZ R220, R57, c[0x0][0x2ec] ;  /* 0x0000bb0039dc7a20 */ /* 0x000fe40000410000 */
[----:B------:R-:W1:Y:S01]  /*de40*/  MUFU.TANH R235, R235 ;  /* 0x000000eb00eb7308 */ /* 0x000e620000002400 */
[----:B------:R-:W-:Y:S02]  /*de50*/  FMUL.FTZ R198, R58, c[0x0][0x2ec] ;  /* 0x0000bb003ac67a20 */ /* 0x000fe40000410000 */
[----:B----4-:R-:W-:Y:S02]  /*de60*/  FMUL.FTZ R197, R59, c[0x0][0x2ec] ;  /* 0x0000bb003bc57a20 */ /* 0x010fe40000410000 */
[----:B------:R-:W-:Y:S02]  /*de70*/  FMUL.FTZ R221, R60, c[0x0][0x2ec] ;  /* 0x0000bb003cdd7a20 */ /* 0x000fe40000410000 */
[----:B------:R-:W-:Y:S02]  /*de80*/  FMUL.FTZ R222, R61, c[0x0][0x2ec] ;  /* 0x0000bb003dde7a20 */ /* 0x000fe40000410000 */
[----:B------:R-:W-:Y:S01]  /*de90*/  FMUL.FTZ R193, R62, c[0x0][0x2ec] ;  /* 0x0000bb003ec17a20 */ /* 0x000fe20000410000 */
[----:B------:R-:W4:Y:S01]  /*dea0*/  MUFU.TANH R240, R240 ;  /* 0x000000f000f07308 */ /* 0x000f220000002400 */
[----:B------:R-:W-:Y:S02]  /*deb0*/  FMUL.FTZ R196, R63, c[0x0][0x2ec] ;  /* 0x0000bb003fc47a20 */ /* 0x000fe40000410000 */
[----:B------:R-:W-:Y:S02]  /*dec0*/  FMUL.FTZ R223, R64, c[0x0][0x2ec] ;  /* 0x0000bb0040df7a20 */ /* 0x000fe40000410000 */
[----:B------:R-:W-:Y:S02]  /*ded0*/  FMUL.FTZ R224, R65, c[0x0][0x2ec] ;  /* 0x0000bb0041e07a20 */ /* 0x000fe40000410000 */
[----:B------:R-:W-:Y:S02]  /*dee0*/  FMUL.FTZ R3, R67, c[0x0][0x2ec] ;  /* 0x0000bb0043037a20 */ /* 0x000fe40000410000 */
[----:B------:R-:W-:Y:S01]  /*def0*/  FMUL.FTZ R2, R10, c[0x0][0x2ec] ;  /* 0x0000bb000a027a20 */ /* 0x000fe20000410000 */
[----:B------:R-:W1:Y:S01]  /*df00*/  MUFU.TANH R238, R238 ;  /* 0x000000ee00ee7308 */ /* 0x000e620000002400 */
[----:B------:R-:W-:Y:S09]  /*df10*/  FMUL.FTZ R0, R66, c[0x0][0x2ec] ;  /* 0x0000bb0042007a20 */ /* 0x000ff20000410000 */
[----:B------:R1:W1:Y:S10]  /*df20*/  MUFU.TANH R10, R2 ;  /* 0x00000002000a7308 */ /* 0x0002740000002400 */
[----:B------:R-:W1:Y:S10]  /*df30*/  MUFU.TANH R233, R233 ;  /* 0x000000e900e97308 */ /* 0x000e740000002400 */
        /* <DEDUP_REMOVED lines=41> */
[----:B------:R1:W1:Y:S10]  /*e1d0*/  MUFU.TANH R52, R0 ;  /* 0x0000000000347308 */ /* 0x0002740000002400 */
[----:B------:R-:W1:Y:S01]  /*e1e0*/  MUFU.TANH R3, R3 ;  /* 0x0000000300037308 */ /* 0x000e620000002400 */
[----:B------:R-:W-:-:S05]  /*e1f0*/  @!P0 BRA `(.L_x_768) ;  /* 0x000009e000008947 */ /* 0x000fca0003800000 */
[----:B--234-:R-:W-:Y:S02]  /*e200*/  ULDC UR5, c[0x0][0x198] ;  /* 0x0000660000057ab9 */ /* 0x01cfe40000000800 */
[----:B------:R-:W-:Y:S04]  /*e210*/  ULEA UR5, -UR5, URZ, 0x7 ;  /* 0x0000003f05057291 */ /* 0x000fe8000f8e393f */
[----:B------:R-:W-:Y:S02]  /*e220*/  USHF.R.S32.HI UR4, URZ, 0x1f, UR5 ;  /* 0x0000001f3f047899 */ /* 0x000fe40008011405 */
[----:B-1----:R-:W-:Y:S04]  /*e230*/  MOV R0, UR5 ;  /* 0x0000000500007c02 */ /* 0x002fe80008000f00 */
        /* <DEDUP_REMOVED lines=8> */
[----:B------:R-:W-:Y:S02]  /*e2c0*/  IABS R9, R11 ;  /* 0x0000000b00097213 */ /* 0x000fe40000000000 */
[----:B------:R-:W-:Y:S02]  /*e2d0*/  LOP3.LUT R8, R8, c[0x0][0x2d0], RZ, 0x3c, !PT ;  /* 0x0000b40008087a12 */ /* 0x000fe400078e3cff */
[----:B------:R-:W-:Y:S01]  /*e2e0*/  LOP3.LUT R11, R11, c[0x0][0x2d0], RZ, 0x3c, !PT ;  /* 0x0000b4000b0b7a12 */ /* 0x000fe200078e3cff */
[----:B-1----:R-:W1:Y:S02]  /*e2f0*/  MUFU.RCP R0, R4 ;  /* 0x0000000400007308 */ /* 0x002e640000001000 */
[----:B-1----:R-:W-:Y:S08]  /*e300*/  IADD3 R12, R0, 0xffffffe, RZ ;  /* 0x0ffffffe000c7810 */ /* 0x002ff00007ffe0ff */
[----:B------:R-:W1:Y:S02]  /*e310*/  F2I.FTZ.U32.TRUNC.NTZ R13, R12 ;  /* 0x0000000c000d7305 */ /* 0x000e64000021f000 */
[--C-:B-1----:R-:W-:Y:S02]  /*e320*/  IMAD.MOV R5, RZ, RZ, -R13.reuse ;  /* 0x000000ffff057224 */ /* 0x102fe400078e0a0d */
[----:B------:R-:W-:Y:S02]  /*e330*/  IMAD.MOV.U32 R12, RZ, RZ, RZ ;  /* 0x000000ffff0c7224 */ /* 0x000fe400078e00ff */
[----:B------:R-:W-:Y:S04]  /*e340*/  IMAD R0, R5, R2, RZ ;  /* 0x0000000205007224 */ /* 0x000fe800078e02ff */
[----:B------:R-:W-:Y:S06]  /*e350*/  IMAD.HI.U32 R0, R13, R0, R12 ;  /* 0x000000000d007227 */ /* 0x000fec00078e000c */
        /* <DEDUP_REMOVED lines=45> */
.L_x_769:
        /* <DEDUP_REMOVED lines=16> */
[CCC-:B------:R-:W-:Y:S02]  /*e730*/  @!P3 LEA.HI.X R13, R7.reuse, R187.reuse, R2.reuse, 0x1, P1 ;  /* 0x000000bb070db211 */ /* 0x1c0fe400008f0c02 */
[--C-:B------:R-:W-:Y:S01]  /*e740*/  @!P2 LEA.HI.X R9, R7, R187, R2.reuse, 0x1, P0 ;  /* 0x000000bb0709a211 */ /* 0x100fe200000f0c02 */
[----:B------:R-:W-:Y:S01]  /*e750*/  @!PT LDS RZ, [RZ] ;  /* 0x00000000fffff984 */ /* 0x000fe20000000800 */
[----:B------:R-:W-:Y:S01]  /*e760*/  @!PT LDS RZ, [RZ] ;  /* 0x00000000fffff984 */ /* 0x000fe20000000800 */
[----:B------:R-:W-:Y:S01]  /*e770*/  @!PT LDS RZ, [RZ] ;  /* 0x00000000fffff984 */ /* 0x000fe20000000800 */
[----:B------:R1:W-:Y:S01]  /*e780*/  @!P3 LDGSTS.E.BYPASS.LTC128B.128 [R175+0x5000], [R14.64+0x40] ;  /* 0x050000400eafbfae */ /* 0x0003e2000b901d46 */
[----:B------:R-:W-:Y:S03]  /*e790*/  IADD3 R5, P5, R171, R7, RZ ;  /* 0x00000007ab057210 */ /* 0x000fe60007fbe0ff */
[----:B------:R1:W-:Y:S01]  /*e7a0*/  @P2 STS.128 [R175+0x7000], RZ ;  /* 0x007000ffaf002388 */ /* 0x0003e20000000c00 */
[CC--:B------:R-:W-:Y:S01]  /*e7b0*/  @!P3 LEA R16, P1, R5.reuse, R188.reuse, 0x1 ;  /* 0x000000bc0510b211 */ /* 0x0c0fe200078208ff */
[----:B------:R-:W-:Y:S01]  /*e7c0*/  IMAD.X R2, R170, 0x1, R2, P5 ;  /* 0x00000001aa027824 */ /* 0x000fe200028e0602 */
[CC--:B------:R-:W-:Y:S01]  /*e7d0*/  @!P4 LEA R18, P5, R5.reuse, R188.reuse, 0x1 ;  /* 0x000000bc0512c211 */ /* 0x0c0fe200078a08ff */
[----:B------:R-:W-:Y:S01]  /*e7e0*/  @!PT LDS RZ, [RZ] ;  /* 0x00000000fffff984 */ /* 0x000fe20000000800 */
[----:B------:R-:W-:Y:S01]  /*e7f0*/  @!PT LDS RZ, [RZ] ;  /* 0x00000000fffff984 */ /* 0x000fe20000000800 */
[----:B------:R-:W-:Y:S01]  /*e800*/  @!PT LDS RZ, [RZ] ;  /* 0x00000000fffff984 */ /* 0x000fe20000000800 */
[----:B------:R1:W-:Y:S01]  /*e810*/  @!P2 LDGSTS.E.BYPASS.LTC128B.128 [R175+0x7000], [R14.64+0x80] ;  /* 0x070000800eafafae */ /* 0x0003e2000b901d46 */
[CC--:B------:R-:W-:Y:S02]  /*e820*/  @!P2 LEA R4, P0, R5.reuse, R188.reuse, 0x1 ;  /* 0x000000bc0504a211 */ /* 0x0c0fe400078008ff */
        /* <DEDUP_REMOVED lines=59> */
.L_x_768:
[----:B-1234-:R-:W-:Y:S01]  /*ebe0*/  FMNMX.FTZ R0, R157, R119, !PT ;  /* 0x000000779d007209 */ /* 0x01efe20007810000 */
[----:B------:R-:W-:Y:S01]  /*ebf0*/  LDSM.16.MT88.4 R20, [R116+0x9000] ;  /* 0x009000007414783b */ /* 0x000fe20000004200 */
[----:B------:R-:W-:Y:S02]  /*ec00*/  FMNMX.FTZ R5, R252, R117, !PT ;  /* 0x00000075fc057209 */ /* 0x000fe40007810000 */
[----:B------:R-:W-:Y:S02]  /*ec10*/  FMNMX.FTZ R0, R251, R0, !PT ;  /* 0x00000000fb007209 */ /* 0x000fe40007810000 */
[----:B------:R-:W-:Y:S02]  /*ec20*/  FMNMX.FTZ R5, R250, R5, !PT ;  /* 0x00000005fa057209 */ /* 0x000fe40007810000 */
[----:B------:R-:W-:Y:S01]  /*ec30*/  FMNMX.FTZ R0, R249, R0, !PT ;  /* 0x00000000f9007209 */ /* 0x000fe20007810000 */
        /* <DEDUP_REMOVED lines=63> */
[----:B------:R-:W-:Y:S01]  /*f030*/  FMNMX.FTZ R7, R3, R0, !PT ;  /* 0x0000000003077209 */ /* 0x000fe20007810000 */
[----:B------:R-:W-:Y:S08]  /*f040*/  LDSM.16.MT88.4 R12, [R164+0x9000] ;  /* 0x00900000a40c783b */ /* 0x000ff00000004200 */
[----:B------:R-:W-:Y:S08]  /*f050*/  SHFL.BFLY PT, R9, R8, 0x2, 0x1f ;  /* 0x0c401f0008097f89 */ /* 0x000ff000000e0000 */
[----:B------:R-:W1:Y:S02]  /*f060*/  SHFL.BFLY PT, R0, R7, 0x2, 0x1f ;  /* 0x0c401f0007007f89 */ /* 0x000e6400000e0000 */
[----:B-1----:R-:W-:Y:S02]  /*f070*/  FMNMX.FTZ R5, R7, R0, !PT ;  /* 0x0000000007057209 */ /* 0x002fe40007810000 */
[----:B------:R-:W-:Y:S04]  /*f080*/  FMNMX.FTZ R11, R8, R9, !PT ;  /* 0x00000009080b7209 */ /* 0x000fe80007810000 */
[----:B------:R-:W1:Y:S08]  /*f090*/  SHFL.BFLY PT, R0, R5, 0x1, 0x1f ;  /* 0x0c201f0005007f89 */ /* 0x000e7000000e0000 */
[----:B------:R-:W2:Y:S01]  /*f0a0*/  SHFL.BFLY PT, R2, R11, 0x1, 0x1f ;  /* 0x0c201f000b027f89 */ /* 0x000ea200000e0000 */
[----:B-1----:R-:W-:Y:S05]  /*f0b0*/  FMNMX.FTZ R0, R5, R0, !PT ;  /* 0x0000000005007209 */ /* 0x002fea0007810000 */
[----:B------:R-:W-:Y:S01]  /*f0c0*/  FMUL.FTZ R55, R0, c[0x0][0x23c] ;  /* 0x00008f0000377a20 */ /* 0x000fe20000410000 */
[----:B--2---:R-:W-:Y:S04]  /*f0d0*/  FMNMX.FTZ R2, R11, R2, !PT ;  /* 0x000000020b027209 */ /* 0x004fe80007810000 */
[C---:B------:R-:W-:Y:S01]  /*f0e0*/  FSETP.NEU.FTZ.AND P0, PT, R2.reuse, -INF , PT ;  /* 0xff8000000200780b */ /* 0x040fe20003f1d000 */
[C---:B------:R-:W-:Y:S02]  /*f0f0*/  FMUL.FTZ R130, R2.reuse, c[0x0][0x23c] ;  /* 0x00008f0002827a20 */ /* 0x040fe40000410000 */
[----:B------:R-:W-:Y:S01]  /*f100*/  FADD.FTZ R4, -R2, R119 ;  /* 0x0000007702047221 */ /* 0x000fe20000010100 */
[----:B------:R-:W-:Y:S02]  /*f110*/  MOV R119, R2 ;  /* 0x0000000200777202 */ /* 0x000fe40000000f00 */
[----:B------:R-:W-:Y:S01]  /*f120*/  FSEL R130, R130, RZ, P0 ;  /* 0x000000ff82827208 */ /* 0x000fe20000000000 */
[----:B------:R-:W-:Y:S01]  /*f130*/  FMUL.FTZ R53, R4, c[0x0][0x23c] ;  /* 0x00008f0004357a20 */ /* 0x000fe20000410000 */
[C---:B------:R-:W-:Y:S01]  /*f140*/  FSETP.NEU.FTZ.AND P0, PT, R0.reuse, -INF , PT ;  /* 0xff8000000000780b */ /* 0x040fe20003f1d000 */
[----:B------:R-:W-:Y:S02]  /*f150*/  FADD.FTZ R4, -R0, R117 ;  /* 0x0000007500047221 */ /* 0x000fe40000010100 */
[--C-:B------:R-:W-:Y:S01]  /*f160*/  FFMA.FTZ R120, R159, c[0x0][0x23c], -R130.reuse ;  /* 0x00008f009f787a23 */ /* 0x100fe20000010882 */
[----:B------:R-:W-:Y:S01]  /*f170*/  FSEL R55, R55, RZ, P0 ;  /* 0x000000ff37377208 */ /* 0x000fe20000000000 */
[----:B------:R-:W-:Y:S01]  /*f180*/  FMUL.FTZ R54, R4, c[0x0][0x23c] ;  /* 0x00008f0004367a20 */ /* 0x000fe20000410000 */
[----:B------:R-:W1:Y:S01]  /*f190*/  MUFU.EX2 R53, R53 ;  /* 0x0000003500357308 */ /* 0x000e620000000800 */
[--C-:B------:R-:W-:Y:S01]  /*f1a0*/  FFMA.FTZ R134, R157, c[0x0][0x23c], -R130.reuse ;  /* 0x00008f009d867a23 */ /* 0x100fe20000010882 */
[----:B------:R-:W-:Y:S01]  /*f1b0*/  ISETP.GT.AND P0, PT, R174, 0x1, PT ;  /* 0x00000001ae00780c */ /* 0x000fe20003f04270 */
[--C-:B------:R-:W-:Y:S02]  /*f1c0*/  FFMA.FTZ R122, R10, c[0x0][0x23c], -R55.reuse ;  /* 0x00008f000a7a7a23 */ /* 0x100fe40000010837 */
[--C-:B------:R-:W-:Y:S02]  /*f1d0*/  FFMA.FTZ R133, R252, c[0x0][0x23c], -R55.reuse ;  /* 0x00008f00fc857a23 */ /* 0x100fe40000010837 */
[--C-:B------:R-:W-:Y:S02]  /*f1e0*/  FFMA.FTZ R128, R250, c[0x0][0x23c], -R55.reuse ;  /* 0x00008f00fa807a23 */ /* 0x100fe40000010837 */
[--C-:B------:R-:W-:Y:S01]  /*f1f0*/  FFMA.FTZ R117, R6, c[0x0][0x23c], -R55.reuse ;  /* 0x00008f0006757a23 */ /* 0x100fe20000010837 */
[----:B------:R-:W2:Y:S01]  /*f200*/  MUFU.EX2 R54, R54 ;  /* 0x0000003600367308 */ /* 0x000ea20000000800 */
[--C-:B------:R-:W-:Y:S02]  /*f210*/  FFMA.FTZ R131, R251, c[0x0][0x23c], -R130.reuse ;  /* 0x00008f00fb837a23 */ /* 0x100fe40000010882 */
[--C-:B------:R-:W-:Y:S02]  /*f220*/  FFMA.FTZ R127, R249, c[0x0][0x23c], -R130.reuse ;  /* 0x00008f00f97f7a23 */ /* 0x100fe40000010882 */
[--C-:B------:R-:W-:Y:S02]  /*f230*/  FFMA.FTZ R121, R232, c[0x0][0x23c], -R55.reuse ;  /* 0x00008f00e8797a23 */ /* 0x100fe40000010837 */
[--C-:B------:R-:W-:Y:S02]  /*f240*/  FFMA.FTZ R129, R228, c[0x0][0x23c], -R55.reuse ;  /* 0x00008f00e4817a23 */ /* 0x100fe40000010837 */
[--C-:B------:R-:W-:Y:S01]  /*f250*/  FFMA.FTZ R132, R226, c[0x0][0x23c], -R55.reuse ;  /* 0x00008f00e2847a23 */ /* 0x100fe20000010837 */
[----:B------:R-:W-:Y:S01]  /*f260*/  MUFU.EX2 R120, R120 ;  /* 0x0000007800787308 */ /* 0x000fe20000000800 */
[--C-:B------:R-:W-:Y:S02]  /*f270*/  FFMA.FTZ R135, R214, c[0x0][0x23c], -R55.reuse ;  /* 0x00008f00d6877a23 */ /* 0x100fe40000010837 */
[--C-:B------:R-:W-:Y:S02]  /*f280*/  FFMA.FTZ R136, R216, c[0x0][0x23c], -R55.reuse ;  /* 0x00008f00d8887a23 */ /* 0x100fe40000010837 */
[C---:B-1----:R-:W-:Y:S02]  /*f290*/  FMUL.FTZ R4, R53.reuse, R112 ;  /* 0x0000007035047220 */ /* 0x042fe40000410000 */
[C---:B------:R-:W-:Y:S02]  /*f2a0*/  FMUL.FTZ R5, R53.reuse, R113 ;  /* 0x0000007135057220 */ /* 0x040fe40000410000 */
[C---:B------:R-:W-:Y:S01]  /*f2b0*/  FMUL.FTZ R8, R53.reuse, R108 ;  /* 0x0000006c35087220 */ /* 0x040fe20000410000 */
[----:B------:R-:W-:Y:S01]  /*f2c0*/  MUFU.EX2 R134, R134 ;  /* 0x0000008600867308 */ /* 0x000fe20000000800 */
[C---:B------:R-:W-:Y:S02]  /*f2d0*/  FMUL.FTZ R9, R53.reuse, R109 ;  /* 0x0000006d35097220 */ /* 0x040fe40000410000 */
[C---:B------:R-:W-:Y:S02]  /*f2e0*/  FMUL.FTZ R16, R53.reuse, R100 ;  /* 0x0000006435107220 */ /* 0x040fe40000410000 */
[C---:B--2---:R-:W-:Y:S02]  /*f2f0*/  FMUL.FTZ R6, R54.reuse, R114 ;  /* 0x0000007236067220 */ /* 0x044fe40000410000 */
[C---:B------:R-:W-:Y:S02]  /*f300*/  FMUL.FTZ R7, R54.reuse, R115 ;  /* 0x0000007336077220 */ /* 0x040fe40000410000 */
[C---:B------:R-:W-:Y:S01]  /*f310*/  FMUL.FTZ R10, R54.reuse, R110 ;  /* 0x0000006e360a7220 */ /* 0x040fe20000410000 */
[----:B------:R-:W1:Y:S01]  /*f320*/  MUFU.EX2 R131, R131 ;  /* 0x0000008300837308 */ /* 0x000e620000000800 */
[C---:B------:R-:W-:Y:S02]  /*f330*/  FMUL.FTZ R11, R54.reuse, R111 ;  /* 0x0000006f360b7220 */ /* 0x040fe40000410000 */
[C---:B------:R-:W-:Y:S01]  /*f340*/  FMUL.FTZ R17, R53.reuse, R101 ;  /* 0x0000006535117220 */ /* 0x040fe20000410000 */
[----:B------:R-:W-:Y:S01]  /*f350*/  LDSM.16.MT88.4 R108, [R164+0xac00] ;  /* 0x00ac0000a46c783b */ /* 0x000fe20000004200 */
[C---:B------:R-:W-:Y:S02]  /*f360*/  FMUL.FTZ R18, R54.reuse, R102 ;  /* 0x0000006636127220 */ /* 0x040fe40000410000 */
[C---:B------:R-:W-:Y:S02]  /*f370*/  FMUL.FTZ R19, R54.reuse, R103 ;  /* 0x0000006736137220 */ /* 0x040fe40000410000 */
[C---:B------:R-:W-:Y:S01]  /*f380*/  FMUL.FTZ R27, R54.reuse, R95 ;  /* 0x0000005f361b7220 */ /* 0x040fe20000410000 */
[----:B------:R-:W-:Y:S01]  /*f390*/  MUFU.EX2 R133, R133 ;  /* 0x0000008500857308 */ /* 0x000fe20000000800 */
[C---:B------:R-:W-:Y:S01]  /*f3a0*/  FMUL.FTZ R24, R53.reuse, R92 ;  /* 0x0000005c35187220 */ /* 0x040fe20000410000 */
[----:B------:R-:W-:Y:S01]  /*f3b0*/  LDSM.16.MT88.4 R100, [R116+0xac00] ;  /* 0x00ac00007464783b */ /* 0x000fe20000004200 */
[C---:B------:R-:W-:Y:S02]  /*f3c0*/  FMUL.FTZ R25, R53.reuse, R93 ;  /* 0x0000005d35197220 */ /* 0x040fe40000410000 */
[C---:B------:R-:W-:Y:S02]  /*f3d0*/  FMUL.FTZ R26, R54.reuse, R94 ;  /* 0x0000005e361a7220 */ /* 0x040fe40000410000 */
[C---:B------:R-:W-:Y:S02]  /*f3e0*/  FMUL.FTZ R32, R53.reuse, R84 ;  /* 0x0000005435207220 */ /* 0x040fe40000410000 */
[----:B------:R-:W-:Y:S01]  /*f3f0*/  FMUL.FTZ R33, R53, R85 ;  /* 0x0000005535217220 */ /* 0x000fe20000410000 */
[----:B------:R-:W2:Y:S01]  /*f400*/  MUFU.EX2 R128, R128 ;  /* 0x0000008000807308 */ /* 0x000ea20000000800 */
[C---:B------:R-:W-:Y:S02]  /*f410*/  FMUL.FTZ R34, R54.reuse, R86 ;  /* 0x0000005636227220 */ /* 0x040fe40000410000 */
[C---:B------:R-:W-:Y:S01]  /*f420*/  FMUL.FTZ R35, R54.reuse, R87 ;  /* 0x0000005736237220 */ /* 0x040fe20000410000 */
[----:B-1----:R-:W-:Y:S01]  /*f430*/  F2FP.PACK_AB R56, R131, R134 ;  /* 0x000000868338723e */ /* 0x002fe200000000ff */
[C---:B------:R-:W-:Y:S02]  /*f440*/  FMUL.FTZ R40, R53.reuse, R76 ;  /* 0x0000004c35287220 */ /* 0x040fe40000410000 */
[----:B------:R-:W-:Y:S02]  /*f450*/  FMUL.FTZ R41, R53, R77 ;  /* 0x0000004d35297220 */ /* 0x000fe40000410000 */
[C---:B------:R-:W-:Y:S01]  /*f460*/  FMUL.FTZ R42, R54.reuse, R78 ;  /* 0x0000004e362a7220 */ /* 0x040fe20000410000 */
[----:B------:R-:W1:Y:S01]  /*f470*/  MUFU.EX2 R127, R127 ;  /* 0x0000007f007f7308 */ /* 0x000e620000000800 */
[----:B------:R-:W-:Y:S02]  /*f480*/  FMUL.FTZ R43, R54, R79 ;  /* 0x0000004f362b7220 */ /* 0x000fe40000410000 */
[--C-:B------:R-:W-:Y:S01]  /*f490*/  FFMA.FTZ R86, R244, c[0x0][0x23c], -R55.reuse ;  /* 0x00008f00f4567a23 */ /* 0x100fe20000010837 */
[----:B------:R-:W-:Y:S01]  /*f4a0*/  LDSM.16.MT88.4 R76, [R116+0xc400] ;  /* 0x00c40000744c783b */ /* 0x000fe20000004200 */
[--C-:B------:R-:W-:Y:S02]  /*f4b0*/  FFMA.FTZ R87, R242, c[0x0][0x23c], -R55.reuse ;  /* 0x00008f00f2577a23 */ /* 0x100fe40000010837 */
[--C-:B------:R-:W-:Y:S02]  /*f4c0*/  FFMA.FTZ R94, R247, c[0x0][0x23c], -R130.reuse ;  /* 0x00008f00f75e7a23 */ /* 0x100fe40000010882 */
[--C-:B------:R-:W-:Y:S01]  /*f4d0*/  FFMA.FTZ R84, R243, c[0x0][0x23c], -R130.reuse ;  /* 0x00008f00f3547a23 */ /* 0x100fe20000010882 */
[----:B------:R-:W-:Y:S01]  /*f4e0*/  MUFU.EX2 R122, R122 ;  /* 0x0000007a007a7308 */ /* 0x000fe20000000800 */
[--C-:B------:R-:W-:Y:S02]  /*f4f0*/  FFMA.FTZ R85, R241, c[0x0][0x23c], -R130.reuse ;  /* 0x00008f00f1557a23 */ /* 0x100fe40000010882 */
[C---:B------:R-:W-:Y:S01]  /*f500*/  FMUL.FTZ R48, R53.reuse, R68 ;  /* 0x0000004435307220 */ /* 0x040fe20000410000 */
[----:B--2---:R-:W-:Y:S01]  /*f510*/  F2FP.PACK_AB R57, R128, R133 ;  /* 0x000000858039723e */ /* 0x004fe200000000ff */
[----:B------:R-:W-:Y:S02]  /*f520*/  FMUL.FTZ R49, R53, R69 ;  /* 0x0000004535317220 */ /* 0x000fe40000410000 */
[C---:B------:R-:W-:Y:S02]  /*f530*/  FMUL.FTZ R50, R54.reuse, R70 ;  /* 0x0000004636327220 */ /* 0x040fe40000410000 */
[----:B------:R-:W-:Y:S01]  /*f540*/  FMUL.FTZ R51, R54, R71 ;  /* 0x0000004736337220 */ /* 0x000fe20000410000 */
[----:B------:R-:W2:Y:S01]  /*f550*/  MUFU.EX2 R117, R117 ;  /* 0x0000007500757308 */ /* 0x000ea20000000800 */
[----:B------:R-:W-:Y:S01]  /*f560*/  LDSM.16.MT88.4 R68, [R164+0xbc00] ;  /* 0x00bc0000a444783b */ /* 0x000fe20000004200 */
[----:B------:R-:W-:Y:S01]  /*f570*/  FFMA.FTZ R92, R237, c[0x0][0x23c], -R130 ;  /* 0x00008f00ed5c7a23 */ /* 0x000fe20000010882 */
[----:B-1----:R-:W-:Y:S01]  /*f580*/  F2FP.PACK_AB R58, R120, R127 ;  /* 0x0000007f783a723e */ /* 0x002fe200000000ff */
[----:B------:R-:W-:Y:S02]  /*f590*/  FFMA.FTZ R93, R240, c[0x0][0x23c], -R55 ;  /* 0x00008f00f05d7a23 */ /* 0x000fe40000010837 */
[----:B------:R-:W-:Y:S02]  /*f5a0*/  FFMA.FTZ R190, R53, R190, R134 ;  /* 0x000000be35be7223 */ /* 0x000fe40000010086 */
[----:B------:R-:W-:Y:S02]  /*f5b0*/  FFMA.FTZ R189, R54, R189, R133 ;  /* 0x000000bd36bd7223 */ /* 0x000fe40000010085 */
[----:B------:R-:W-:Y:S01]  /*f5c0*/  MUFU.EX2 R86, R86 ;  /* 0x0000005600567308 */ /* 0x000fe20000000800 */
[--C-:B------:R-:W-:Y:S02]  /*f5d0*/  FFMA.FTZ R139, R218, c[0x0][0x23c], -R55.reuse ;  /* 0x00008f00da8b7a23 */ /* 0x100fe40000010837 */
[--C-:B------:R-:W-:Y:S02]  /*f5e0*/  FFMA.FTZ R140, R212, c[0x0][0x23c], -R55.reuse ;  /* 0x00008f00d48c7a23 */ /* 0x100fe40000010837 */
[----:B------:R-:W-:Y:S02]  /*f5f0*/  FADD.FTZ R190, R131, R190 ;  /* 0x000000be83be7221 */ /* 0x000fe40000010000 */
[--C-:B------:R-:W-:Y:S02]  /*f600*/  FFMA.FTZ R141, R203, c[0x0][0x23c], -R130.reuse ;  /* 0x00008f00cb8d7a23 */ /* 0x100fe40000010882 */
[--C-:B------:R-:W-:Y:S01]  /*f610*/  FFMA.FTZ R144, R205, c[0x0][0x23c], -R130.reuse ;  /* 0x00008f00cd907a23 */ /* 0x100fe20000010882 */
[----:B------:R-:W-:Y:S01]  /*f620*/  MUFU.EX2 R87, R87 ;  /* 0x0000005700577308 */ /* 0x000fe20000000800 */
[--C-:B------:R-:W-:Y:S02]  /*f630*/  FFMA.FTZ R131, R208, c[0x0][0x23c], -R55.reuse ;  /* 0x00008f00d0837a23 */ /* 0x100fe40000010837 */
[--C-:B------:R-:W-:Y:S01]  /*f640*/  FFMA.FTZ R142, R210, c[0x0][0x23c], -R55.reuse ;  /* 0x00008f00d28e7a23 */ /* 0x100fe20000010837 */
[----:B--2---:R-:W-:Y:S01]  /*f650*/  F2FP.PACK_AB R59, R117, R122 ;  /* 0x0000007a753b723e */ /* 0x004fe200000000ff */
[--C-:B------:R-:W-:Y:S02]  /*f660*/  FFMA.FTZ R143, R206, c[0x0][0x23c], -R55.reuse ;  /* 0x00008f00ce8f7a23 */ /* 0x100fe40000010837 */
[----:B------:R-:W-:Y:S02]  /*f670*/  FFMA.FTZ R146, R204, c[0x0][0x23c], -R55 ;  /* 0x00008f00cc927a23 */ /* 0x000fe40000010837 */
[--C-:B------:R-:W-:Y:S01]  /*f680*/  FFMA.FTZ R199, R199, c[0x0][0x23c], -R130.reuse ;  /* 0x00008f00c7c77a23 */ /* 0x100fe20000010882 */
[----:B------:R-:W-:Y:S01]  /*f690*/  MUFU.EX2 R92, R92 ;  /* 0x0000005c005c7308 */ /* 0x000fe20000000800 */
[C---:B------:R-:W-:Y:S05]  /*f6a0*/  HMMA.16816.F32 R4, R56.reuse, R12, R4 ;  /* 0x0000000c3804723c */ /* 0x040fea0000001804 */
[--C-:B------:R-:W-:Y:S02]  /*f6b0*/  FFMA.FTZ R201, R201, c[0x0][0x23c], -R130.reuse ;  /* 0x00008f00c9c97a23 */ /* 0x100fe40000010882 */
[C---:B------:R-:W-:Y:S01]  /*f6c0*/  FMUL.FTZ R12, R53.reuse, R104 ;  /* 0x00000068350c7220 */ /* 0x040fe20000410000 */
[C---:B------:R-:W-:Y:S01]  /*f6d0*/  HMMA.16816.F32 R8, R56.reuse, R14, R8 ;  /* 0x0000000e3808723c */ /* 0x040fe20000001808 */
[----:B------:R-:W-:Y:S03]  /*f6e0*/  MUFU.EX2 R94, R94 ;  /* 0x0000005e005e7308 */ /* 0x000fe60000000800 */
[----:B------:R-:W-:Y:S02]  /*f6f0*/  FMUL.FTZ R13, R53, R105 ;  /* 0x00000069350d7220 */ /* 0x000fe40000410000 */
[----:B------:R-:W-:Y:S02]  /*f700*/  FADD.FTZ R189, R128, R189 ;  /* 0x000000bd80bd7221 */ /* 0x000fe40000010000 */
[C---:B------:R-:W-:Y:S03]  /*f710*/  FMUL.FTZ R14, R54.reuse, R106 ;  /* 0x0000006a360e7220 */ /* 0x040fe60000410000 */
[----:B------:R-:W-:Y:S01]  /*f720*/  MUFU.EX2 R84, R84 ;  /* 0x0000005400547308 */ /* 0x000fe20000000800 */
[----:B------:R-:W-:Y:S02]  /*f730*/  FMUL.FTZ R15, R54, R107 ;  /* 0x0000006b360f7220 */ /* 0x000fe40000410000 */
[----:B------:R-:W-:Y:S02]  /*f740*/  FADD.FTZ R122, R122, R189 ;  /* 0x000000bd7a7a7221 */ /* 0x000fe40000010000 */
[--C-:B------:R-:W-:Y:S02]  /*f750*/  FFMA.FTZ R145, R200, c[0x0][0x23c], -R55.reuse ;  /* 0x00008f00c8917a23 */ /* 0x100fe40000010837 */
[--C-:B------:R-:W-:Y:S01]  /*f760*/  FFMA.FTZ R149, R198, c[0x0][0x23c], -R55.reuse ;  /* 0x00008f00c6957a23 */ /* 0x100fe20000010837 */
[C---:B------:R-:W-:Y:S02]  /*f770*/  HMMA.16816.F32 R12, R56.reuse, R20, R12 ;  /* 0x00000014380c723c */ /* 0x040fe4000000180c */
[----:B------:R-:W-:Y:S01]  /*f780*/  MUFU.EX2 R93, R93 ;  /* 0x0000005d005d7308 */ /* 0x000fe20000000800 */
[--C-:B------:R-:W-:Y:S02]  /*f790*/  FFMA.FTZ R150, R197, c[0x0][0x23c], -R55.reuse ;  /* 0x00008f00c5967a23 */ /* 0x100fe40000010837 */
[--C-:B------:R-:W-:Y:S02]  /*f7a0*/  FFMA.FTZ R193, R193, c[0x0][0x23c], -R55.reuse ;  /* 0x00008f00c1c17a23 */ /* 0x100fe40000010837 */
[C---:B------:R-:W-:Y:S01]  /*f7b0*/  FMUL.FTZ R20, R53.reuse, R96 ;  /* 0x0000006035147220 */ /* 0x040fe20000410000 */
[C---:B------:R-:W-:Y:S04]  /*f7c0*/  HMMA.16816.F32 R16, R56.reuse, R22, R16 ;  /* 0x000000163810723c */ /* 0x040fe80000001810 */
[----:B------:R-:W-:Y:S01]  /*f7d0*/  FMUL.FTZ R21, R53, R97 ;  /* 0x0000006135157220 */ /* 0x000fe20000410000 */
[----:B------:R-:W-:Y:S01]  /*f7e0*/  MUFU.EX2 R85, R85 ;  /* 0x0000005500557308 */ /* 0x000fe20000000800 */
[--C-:B------:R-:W-:Y:S02]  /*f7f0*/  FFMA.FTZ R97, R235, c[0x0][0x23c], -R130.reuse ;  /* 0x00008f00eb617a23 */ /* 0x100fe40000010882 */
[C---:B------:R-:W-:Y:S04]  /*f800*/  FMUL.FTZ R22, R54.reuse, R98 ;  /* 0x0000006236167220 */ /* 0x040fe80000410000 */
[----:B------:R-:W-:Y:S02]  /*f810*/  FMUL.FTZ R23, R54, R99 ;  /* 0x0000006336177220 */ /* 0x000fe40000410000 */
[--C-:B------:R-:W-:Y:S01]  /*f820*/  FFMA.FTZ R96, R238, c[0x0][0x23c], -R55.reuse ;  /* 0x00008f00ee607a23 */ /* 0x100fe20000010837 */
[----:B------:R-:W-:Y:S01]  /*f830*/  MUFU.EX2 R97, R97 ;  /* 0x0000006100617308 */ /* 0x000fe20000000800 */
[--C-:B------:R-:W-:Y:S02]  /*f840*/  FFMA.FTZ R99, R234, c[0x0][0x23c], -R55.reuse ;  /* 0x00008f00ea637a23 */ /* 0x100fe40000010837 */
[--C-:B------:R-:W-:Y:S01]  /*f850*/  FFMA.FTZ R98, R230, c[0x0][0x23c], -R55.reuse ;  /* 0x00008f00e6627a23 */ /* 0x100fe20000010837 */
[C---:B------:R-:W-:Y:S03]  /*f860*/  HMMA.16816.F32 R20, R56.reuse, R28, R20 ;  /* 0x0000001c3814723c */ /* 0x040fe60000001814 */
[--C-:B------:R-:W-:Y:S02]  /*f870*/  FFMA.FTZ R196, R196, c[0x0][0x23c], -R55.reuse ;  /* 0x00008f00c4c47a23 */ /* 0x100fe40000010837 */
[--C-:B------:R-:W-:Y:S01]  /*f880*/  FFMA.FTZ R189, R3, c[0x0][0x23c], -R55.reuse ;  /* 0x00008f0003bd7a23 */ /* 0x100fe20000010837 */
[----:B------:R-:W-:Y:S01]  /*f890*/  MUFU.EX2 R96, R96 ;  /* 0x0000006000607308 */ /* 0x000fe20000000800 */
[C---:B------:R-:W-:Y:S01]  /*f8a0*/  FMUL.FTZ R28, R53.reuse, R88 ;  /* 0x00000058351c7220 */ /* 0x040fe20000410000 */
[C---:B------:R-:W-:Y:S04]  /*f8b0*/  HMMA.16816.F32 R24, R56.reuse, R30, R24 ;  /* 0x0000001e3818723c */ /* 0x040fe80000001818 */
[----:B------:R-:W-:Y:S02]  /*f8c0*/  FMUL.FTZ R29, R53, R89 ;  /* 0x00000059351d7220 */ /* 0x000fe40000410000 */
[--C-:B------:R-:W-:Y:S02]  /*f8d0*/  FFMA.FTZ R89, R245, c[0x0][0x23c], -R130.reuse ;  /* 0x00008f00f5597a23 */ /* 0x100fe40000010882 */
[C---:B------:R-:W-:Y:S01]  /*f8e0*/  FMUL.FTZ R30, R54.reuse, R90 ;  /* 0x0000005a361e7220 */ /* 0x040fe20000410000 */
[----:B------:R-:W-:Y:S03]  /*f8f0*/  MUFU.EX2 R98, R98 ;  /* 0x0000006200627308 */ /* 0x000fe60000000800 */
[----:B------:R-:W-:Y:S02]  /*f900*/  FMUL.FTZ R31, R54, R91 ;  /* 0x0000005b361f7220 */ /* 0x000fe40000410000 */
[--C-:B------:R-:W-:Y:S02]  /*f910*/  FFMA.FTZ R90, R236, c[0x0][0x23c], -R55.reuse ;  /* 0x00008f00ec5a7a23 */ /* 0x100fe40000010837 */
[--C-:B------:R-:W-:Y:S02]  /*f920*/  FFMA.FTZ R88, R233, c[0x0][0x23c], -R130.reuse ;  /* 0x00008f00e9587a23 */ /* 0x100fe40000010882 */
[--C-:B------:R-:W-:Y:S01]  /*f930*/  FFMA.FTZ R91, R239, c[0x0][0x23c], -R130.reuse ;  /* 0x00008f00ef5b7a23 */ /* 0x100fe20000010882 */
[C---:B------:R-:W-:Y:S01]  /*f940*/  HMMA.16816.F32 R28, R56.reuse, R36, R28 ;  /* 0x00000024381c723c */ /* 0x040fe2000000181c */
[----:B------:R-:W-:Y:S02]  /*f950*/  MUFU.EX2 R89, R89 ;  /* 0x0000005900597308 */ /* 0x000fe40000000800 */
[--C-:B------:R-:W-:Y:S02]  /*f960*/  FFMA.FTZ R125, R229, c[0x0][0x23c], -R130.reuse ;  /* 0x00008f00e57d7a23 */ /* 0x100fe40000010882 */
[--C-:B------:R-:W-:Y:S02]  /*f970*/  FFMA.FTZ R124, R227, c[0x0][0x23c], -R130.reuse ;  /* 0x00008f00e37c7a23 */ /* 0x100fe40000010882 */
[C---:B------:R-:W-:Y:S01]  /*f980*/  FMUL.FTZ R36, R53.reuse, R80 ;  /* 0x0000005035247220 */ /* 0x040fe20000410000 */
[C---:B------:R-:W-:Y:S03]  /*f990*/  HMMA.16816.F32 R32, R56.reuse, R38, R32 ;  /* 0x000000263820723c */ /* 0x040fe60000001820 */
[----:B------:R-:W-:Y:S01]  /*f9a0*/  MUFU.EX2 R129, R129 ;  /* 0x0000008100817308 */ /* 0x000fe20000000800 */
[----:B------:R-:W-:Y:S02]  /*f9b0*/  FMUL.FTZ R37, R53, R81 ;  /* 0x0000005135257220 */ /* 0x000fe40000410000 */
[--C-:B------:R-:W-:Y:S02]  /*f9c0*/  FFMA.FTZ R81, R246, c[0x0][0x23c], -R55.reuse ;  /* 0x00008f00f6517a23 */ /* 0x100fe40000010837 */
[C---:B------:R-:W-:Y:S04]  /*f9d0*/  FMUL.FTZ R38, R54.reuse, R82 ;  /* 0x0000005236267220 */ /* 0x040fe80000410000 */
[----:B------:R-:W-:Y:S01]  /*f9e0*/  FMUL.FTZ R39, R54, R83 ;  /* 0x0000005336277220 */ /* 0x000fe20000410000 */
[----:B------:R-:W-:Y:S01]  /*f9f0*/  MUFU.EX2 R81, R81 ;  /* 0x0000005100517308 */ /* 0x000fe20000000800 */
[----:B------:R-:W-:Y:S02]  /*fa00*/  FFMA.FTZ R80, R248, c[0x0][0x23c], -R55 ;  /* 0x00008f00f8507a23 */ /* 0x000fe40000010837 */
[--C-:B------:R-:W-:Y:S02]  /*fa10*/  FFMA.FTZ R123, R225, c[0x0][0x23c], -R130.reuse ;  /* 0x00008f00e17b7a23 */ /* 0x100fe40000010882 */
[--C-:B------:R-:W-:Y:S01]  /*fa20*/  FFMA.FTZ R126, R231, c[0x0][0x23c], -R130.reuse ;  /* 0x00008f00e77e7a23 */ /* 0x100fe20000010882 */
[C---:B------:R-:W-:Y:S03]  /*fa30*/  HMMA.16816.F32 R36, R56.reuse, R44, R36 ;  /* 0x0000002c3824723c */ /* 0x040fe60000001824 */
[--C-:B------:R-:W-:Y:S01]  /*fa40*/  FFMA.FTZ R134, R215, c[0x0][0x23c], -R130.reuse ;  /* 0x00008f00d7867a23 */ /* 0x100fe20000010882 */
[----:B------:R-:W1:Y:S01]  /*fa50*/  MUFU.EX2 R80, R80 ;  /* 0x0000005000507308 */ /* 0x000e620000000800 */
[----:B------:R-:W-:Y:S02]  /*fa60*/  FFMA.FTZ R133, R213, c[0x0][0x23c], -R130 ;  /* 0x00008f00d5857a23 */ /* 0x000fe40000010882 */
[C---:B------:R-:W-:Y:S01]  /*fa70*/  FMUL.FTZ R44, R53.reuse, R72 ;  /* 0x00000048352c7220 */ /* 0x040fe20000410000 */
[C---:B------:R-:W-:Y:S04]  /*fa80*/  HMMA.16816.F32 R40, R56.reuse, R46, R40 ;  /* 0x0000002e3828723c */ /* 0x040fe80000001828 */
[----:B------:R-:W-:Y:S02]  /*fa90*/  FMUL.FTZ R45, R53, R73 ;  /* 0x00000049352d7220 */ /* 0x000fe40000410000 */
[----:B------:R-:W-:Y:S01]  /*faa0*/  FADD.FTZ R53, R127, R190 ;  /* 0x000000be7f357221 */ /* 0x000fe20000010000 */
[----:B------:R-:W-:Y:S01]  /*fab0*/  MUFU.EX2 R128, R201 ;  /* 0x000000c900807308 */ /* 0x000fe20000000800 */
[C---:B------:R-:W-:Y:S04]  /*fac0*/  FMUL.FTZ R46, R54.reuse, R74 ;  /* 0x0000004a362e7220 */ /* 0x040fe80000410000 */
[----:B------:R-:W-:Y:S02]  /*fad0*/  FMUL.FTZ R47, R54, R75 ;  /* 0x0000004b362f7220 */ /* 0x000fe40000410000 */
[----:B------:R-:W-:Y:S01]  /*fae0*/  LDSM.16.MT88.4 R72, [R164+0xc000] ;  /* 0x00c00000a448783b */ /* 0x000fe20000004200 */
[--C-:B------:R-:W-:Y:S02]  /*faf0*/  FFMA.FTZ R137, R207, c[0x0][0x23c], -R130.reuse ;  /* 0x00008f00cf897a23 */ /* 0x100fe40000010882 */
[----:B------:R-:W-:Y:S01]  /*fb00*/  MUFU.EX2 R127, R199 ;  /* 0x000000c7007f7308 */ /* 0x000fe20000000800 */
[--C-:B------:R-:W-:Y:S01]  /*fb10*/  FFMA.FTZ R138, R211, c[0x0][0x23c], -R130.reuse ;  /* 0x00008f00d38a7a23 */ /* 0x100fe20000010882 */
[C---:B------:R-:W-:Y:S03]  /*fb20*/  HMMA.16816.F32 R44, R56.reuse, R60, R44 ;  /* 0x0000003c382c723c */ /* 0x040fe6000000182c */
[--C-:B------:R-:W-:Y:S02]  /*fb30*/  FFMA.FTZ R147, R219, c[0x0][0x23c], -R130.reuse ;  /* 0x00008f00db937a23 */ /* 0x100fe40000010882 */
[--C-:B------:R-:W-:Y:S02]  /*fb40*/  FFMA.FTZ R148, R220, c[0x0][0x23c], -R130.reuse ;  /* 0x00008f00dc947a23 */ /* 0x100fe40000010882 */
[--C-:B------:R-:W-:Y:S01]  /*fb50*/  FFMA.FTZ R209, R209, c[0x0][0x23c], -R130.reuse ;  /* 0x00008f00d1d17a23 */ /* 0x100fe20000010882 */
[----:B------:R-:W-:Y:S01]  /*fb60*/  HMMA.16816.F32 R48, R56, R62, R48 ;  /* 0x0000003e3830723c */ /* 0x000fe20000001830 */
[----:B------:R-:W2:Y:S01]  /*fb70*/  LDSM.16.MT88.4 R60, [R116+0x9400] ;  /* 0x00940000743c783b */ /* 0x000ea20000004200 */
[----:B------:R-:W-:Y:S02]  /*fb80*/  MUFU.EX2 R88, R88 ;  /* 0x0000005800587308 */ /* 0x000fe40000000800 */
[--C-:B------:R-:W-:Y:S02]  /*fb90*/  FFMA.FTZ R217, R217, c[0x0][0x23c], -R130.reuse ;  /* 0x00008f00d9d97a23 */ /* 0x100fe40000010882 */
[--C-:B------:R-:W-:Y:S01]  /*fba0*/  FFMA.FTZ R221, R221, c[0x0][0x23c], -R130.reuse ;  /* 0x00008f00dddd7a23 */ /* 0x100fe20000010882 */
[----:B-1----:R-:W-:Y:S01]  /*fbb0*/  F2FP.PACK_AB R57, R81, R80 ;  /* 0x000000505139723e */ /* 0x002fe200000000ff */
[--C-:B------:R-:W-:Y:S01]  /*fbc0*/  FFMA.FTZ R222, R222, c[0x0][0x23c], -R130.reuse ;  /* 0x00008f00dede7a23 */ /* 0x100fe20000010882 */
[----:B------:R-:W-:Y:S03]  /*fbd0*/  F2FP.PACK_AB R59, R87, R86 ;  /* 0x00000056573b723e */ /* 0x000fe600000000ff */
[----:B------:R-:W-:Y:S01]  /*fbe0*/  F2FP.PACK_AB R56, R89, R94 ;  /* 0x0000005e5938723e */ /* 0x000fe200000000ff */
[----:B------:R-:W1:Y:S01]  /*fbf0*/  MUFU.EX2 R91, R91 ;  /* 0x0000005b005b7308 */ /* 0x000e620000000800 */
[----:B------:R-:W-:Y:S01]  /*fc00*/  F2FP.PACK_AB R58, R85, R84 ;  /* 0x00000054553a723e */ /* 0x000fe200000000ff */
[--C-:B------:R-:W-:Y:S02]  /*fc10*/  FFMA.FTZ R223, R223, c[0x0][0x23c], -R130.reuse ;  /* 0x00008f00dfdf7a23 */ /* 0x100fe40000010882 */
[----:B------:R-:W-:Y:S04]  /*fc20*/  FFMA.FTZ R130, R224, c[0x0][0x23c], -R130 ;  /* 0x00008f00e0827a23 */ /* 0x000fe80000010882 */
[C---:B------:R-:W-:Y:S02]  /*fc30*/  HMMA.16816.F32 R4, R56.reuse, R64, R4 ;  /* 0x000000403804723c */ /* 0x040fe40000001804 */
[----:B------:R-:W-:Y:S06]  /*fc40*/  MUFU.EX2 R131, R131 ;  /* 0x0000008300837308 */ /* 0x000fec0000000800 */
[C---:B------:R-:W-:Y:S01]  /*fc50*/  HMMA.16816.F32 R8, R56.reuse, R66, R8 ;  /* 0x000000423808723c */ /* 0x040fe20000001808 */
[----:B------:R-:W3:Y:S03]  /*fc60*/  LDSM.16.MT88.4 R64, [R164+0xb400] ;  /* 0x00b40000a440783b */ /* 0x000ee60000004200 */
[----:B------:R-:W-:Y:S04]  /*fc70*/  MUFU.EX2 R142, R142 ;  /* 0x0000008e008e7308 */ /* 0x000fe80000000800 */
[C---:B--2---:R-:W-:Y:S06]  /*fc80*/  HMMA.16816.F32 R12, R56.reuse, R60, R12 ;  /* 0x0000003c380c723c */ /* 0x044fec000000180c */
[----:B------:R-:W-:Y:S02]  /*fc90*/  MUFU.EX2 R141, R141 ;  /* 0x0000008d008d7308 */ /* 0x000fe40000000800 */
[C---:B------:R-:W-:Y:S01]  /*fca0*/  HMMA.16816.F32 R16, R56.reuse, R62, R16 ;  /* 0x0000003e3810723c */ /* 0x040fe20000001810 */
[----:B------:R-:W2:Y:S07]  /*fcb0*/  LDSM.16.MT88.4 R60, [R116+0xb400] ;  /* 0x00b40000743c783b */ /* 0x000eae0000004200 */
[----:B------:R-:W-:Y:S10]  /*fcc0*/  MUFU.EX2 R144, R144 ;  /* 0x0000009000907308 */ /* 0x000ff40000000800 */
[----:B------:R-:W-:Y:S01]  /*fcd0*/  MUFU.EX2 R143, R143 ;  /* 0x0000008f008f7308 */ /* 0x000fe20000000800 */
[C---:B---3--:R-:W-:Y:S09]  /*fce0*/  HMMA.16816.F32 R20, R56.reuse, R64, R20 ;  /* 0x000000403814723c */ /* 0x048ff20000001814 */
[----:B------:R-:W-:Y:S01]  /*fcf0*/  MUFU.EX2 R146, R146 ;  /* 0x0000009200927308 */ /* 0x000fe20000000800 */
[C---:B------:R-:W-:Y:S01]  /*fd00*/  HMMA.16816.F32 R24, R56.reuse, R66, R24 ;  /* 0x000000423818723c */ /* 0x040fe20000001818 */
[----:B------:R-:W3:Y:S08]  /*fd10*/  LDSM.16.MT88.4 R64, [R164+0xd400] ;  /* 0x00d40000a440783b */ /* 0x000ef00000004200 */
[----:B------:R-:W-:Y:S01]  /*fd20*/  MUFU.EX2 R90, R90 ;  /* 0x0000005a005a7308 */ /* 0x000fe20000000800 */
[C---:B--2---:R-:W-:Y:S09]  /*fd30*/  HMMA.16816.F32 R28, R56.reuse, R60, R28 ;  /* 0x0000003c381c723c */ /* 0x044ff2000000181c */
[----:B------:R-:W2:Y:S01]  /*fd40*/  MUFU.EX2 R99, R99 ;  /* 0x0000006300637308 */ /* 0x000ea20000000800 */
[C---:B------:R-:W-:Y:S01]  /*fd50*/  HMMA.16816.F32 R32, R56.reuse, R62, R32 ;  /* 0x0000003e3820723c */ /* 0x040fe20000001820 */
[----:B------:R-:W4:Y:S08]  /*fd60*/  LDSM.16.MT88.4 R60, [R116+0xd400] ;  /* 0x00d40000743c783b */ /* 0x000f300000004200 */
[----:B------:R-:W-:Y:S10]  /*fd70*/  MUFU.EX2 R125, R125 ;  /* 0x0000007d007d7308 */ /* 0x000ff40000000800 */
[----:B------:R-:W-:Y:S01]  /*fd80*/  MUFU.EX2 R124, R124 ;  /* 0x0000007c007c7308 */ /* 0x000fe20000000800 */
[C---:B---3--:R-:W-:Y:S09]  /*fd90*/  HMMA.16816.F32 R36, R56.reuse, R64, R36 ;  /* 0x000000403824723c */ /* 0x048ff20000001824 */
[----:B------:R-:W-:Y:S01]  /*fda0*/  MUFU.EX2 R121, R121 ;  /* 0x0000007900797308 */ /* 0x000fe20000000800 */
[C---:B------:R-:W-:Y:S01]  /*fdb0*/  HMMA.16816.F32 R40, R56.reuse, R66, R40 ;  /* 0x000000423828723c */ /* 0x040fe20000001828 */
[----:B------:R-:W3:Y:S08]  /*fdc0*/  LDSM.16.MT88.4 R64, [R164+0x9800] ;  /* 0x00980000a440783b */ /* 0x000ef00000004200 */
[----:B------:R-:W-:Y:S01]  /*fdd0*/  MUFU.EX2 R123, R123 ;  /* 0x0000007b007b7308 */ /* 0x000fe20000000800 */
[C---:B----4-:R-:W-:Y:S09]  /*fde0*/  HMMA.16816.F32 R44, R56.reuse, R60, R44 ;  /* 0x0000003c382c723c */ /* 0x050ff2000000182c */
[----:B------:R-:W-:Y:S01]  /*fdf0*/  MUFU.EX2 R126, R126 ;  /* 0x0000007e007e7308 */ /* 0x000fe20000000800 */
[----:B------:R-:W-:Y:S01]  /*fe00*/  HMMA.16816.F32 R48, R56, R62, R48 ;  /* 0x0000003e3830723c */ /* 0x000fe20000001830 */
[----:B------:R-:W4:Y:S08]  /*fe10*/  LDSM.16.MT88.4 R60, [R116+0x9800] ;  /* 0x00980000743c783b */ /* 0x000f300000004200 */
[----:B------:R-:W-:Y:S03]  /*fe20*/  MUFU.EX2 R132, R132 ;  /* 0x0000008400847308 */ /* 0x000fe60000000800 */
[----:B------:R-:W-:Y:S02]  /*fe30*/  F2FP.PACK_AB R56, R97, R92 ;  /* 0x0000005c6138723e */ /* 0x000fe400000000ff */
[----:B------:R-:W-:Y:S02]  /*fe40*/  F2FP.PACK_AB R57, R96, R93 ;  /* 0x0000005d6039723e */ /* 0x000fe400000000ff */
[----:B-1----:R-:W-:Y:S02]  /*fe50*/  F2FP.PACK_AB R58, R91, R88 ;  /* 0x000000585b3a723e */ /* 0x002fe400000000ff */
[----:B--2---:R-:W-:Y:S01]  /*fe60*/  F2FP.PACK_AB R59, R99, R90 ;  /* 0x0000005a633b723e */ /* 0x004fe200000000ff */
[----:B------:R-:W-:Y:S06]  /*fe70*/  MUFU.EX2 R134, R134 ;  /* 0x0000008600867308 */ /* 0x000fec0000000800 */
[C---:B---3--:R-:W-:Y:S04]  /*fe80*/  HMMA.16816.F32 R4, R56.reuse, R64, R4 ;  /* 0x000000403804723c */ /* 0x048fe80000001804 */
[----:B------:R-:W-:Y:S04]  /*fe90*/  MUFU.EX2 R133, R133 ;  /* 0x0000008500857308 */ /* 0x000fe80000000800 */
[C---:B------:R-:W-:Y:S01]  /*fea0*/  HMMA.16816.F32 R8, R56.reuse, R66, R8 ;  /* 0x000000423808723c */ /* 0x040fe20000001808 */
[----:B------:R-:W1:Y:S05]  /*feb0*/  LDSM.16.MT88.4 R64, [R164+0xb800] ;  /* 0x00b80000a440783b */ /* 0x000e6a0000004200 */
[----:B------:R-:W-:Y:S02]  /*fec0*/  MUFU.EX2 R135, R135 ;  /* 0x0000008700877308 */ /* 0x000fe40000000800 */
[C---:B----4-:R-:W-:Y:S08]  /*fed0*/  HMMA.16816.F32 R12, R56.reuse, R60, R12 ;  /* 0x0000003c380c723c */ /* 0x050ff0000000180c */
[----:B------:R-:W-:Y:S01]  /*fee0*/  MUFU.EX2 R136, R136 ;  /* 0x0000008800887308 */ /* 0x000fe20000000800 */
[C---:B------:R-:W-:Y:S01]  /*fef0*/  HMMA.16816.F32 R16, R56.reuse, R62, R16 ;  /* 0x0000003e3810723c */ /* 0x040fe20000001810 */
[----:B------:R-:W2:Y:S08]  /*ff00*/  LDSM.16.MT88.4 R60, [R116+0xb800] ;  /* 0x00b80000743c783b */ /* 0x000eb00000004200 */
[----:B------:R-:W-:Y:S10]  /*ff10*/  MUFU.EX2 R137, R137 ;  /* 0x0000008900897308 */ /* 0x000ff40000000800 */
[----:B------:R-:W-:Y:S01]  /*ff20*/  MUFU.EX2 R138, R138 ;  /* 0x0000008a008a7308 */ /* 0x000fe20000000800 */
[C---:B-1----:R-:W-:Y:S09]  /*ff30*/  HMMA.16816.F32 R20, R56.reuse, R64, R20 ;  /* 0x000000403814723c */ /* 0x042ff20000001814 */
[----:B------:R-:W-:Y:S01]  /*ff40*/  MUFU.EX2 R139, R139 ;  /* 0x0000008b008b7308 */ /* 0x000fe20000000800 */
[C---:B------:R-:W-:Y:S01]  /*ff50*/  HMMA.16816.F32 R24, R56.reuse, R66, R24 ;  /* 0x000000423818723c */ /* 0x040fe20000001818 */
[----:B------:R-:W1:Y:S08]  /*ff60*/  LDSM.16.MT88.4 R64, [R164+0xd800] ;  /* 0x00d80000a440783b */ /* 0x000e700000004200 */
[----:B------:R-:W-:Y:S01]  /*ff70*/  MUFU.EX2 R140, R140 ;  /* 0x0000008c008c7308 */ /* 0x000fe20000000800 */
[C---:B--2---:R-:W-:Y:S09]  /*ff80*/  HMMA.16816.F32 R28, R56.reuse, R60, R28 ;  /* 0x0000003c381c723c */ /* 0x044ff2000000181c */
[----:B------:R-:W-:Y:S01]  /*ff90*/  MUFU.EX2 R145, R145 ;  /* 0x0000009100917308 */ /* 0x000fe20000000800 */
[C---:B------:R-:W-:Y:S01]  /*ffa0*/  HMMA.16816.F32 R32, R56.reuse, R62, R32 ;  /* 0x0000003e3820723c */ /* 0x040fe20000001820 */
[----:B------:R-:W2:Y:S08]  /*ffb0*/  LDSM.16.MT88.4 R60, [R116+0xd800] ;  /* 0x00d80000743c783b */ /* 0x000eb00000004200 */
[----:B------:R-:W-:Y:S10]  /*ffc0*/  MUFU.EX2 R147, R147 ;  /* 0x0000009300937308 */ /* 0x000ff40000000800 */
[----:B------:R-:W3:Y:S01]  /*ffd0*/  MUFU.EX2 R148, R148 ;  /* 0x0000009400947308 */ /* 0x000ee20000000800 */
[C---:B-1----:R-:W-:Y:S09]  /*ffe0*/  HMMA.16816.F32 R36, R56.reuse, R64, R36 ;  /* 0x000000403824723c */ /* 0x042ff20000001824 */
[----:B------:R-:W-:Y:S01]  /*fff0*/  MUFU.EX2 R149, R149 ;  /* 0x0000009500957308 */ /* 0x000fe20000000800 */
[C---:B------:R-:W-:Y:S01]  /*10000*/  HMMA.16816.F32 R40, R56.reuse, R66, R40 ;  /* 0x000000423828723c */ /* 0x040fe20000001828 */
[----:B------:R-:W1:Y:S08]  /*10010*/  LDSM.16.MT88.4 R64, [R164+0x9c00] ;  /* 0x009c0000a440783b */ /* 0x000e700000004200 */
[----:B------:R-:W-:Y:S01]  /*10020*/  MUFU.EX2 R150, R150 ;  /* 0x0000009600967308 */ /* 0x000fe20000000800 */
[C---:B--2---:R-:W-:Y:S03]  /*10030*/  HMMA.16816.F32 R44, R56.reuse, R60, R44 ;  /* 0x0000003c382c723c */ /* 0x044fe6000000182c */
[----:B---3--:R-:W-:Y:S06]  /*10040*/  F2FP.PACK_AB R54, R148, R147 ;  /* 0x000000939436723e */ /* 0x008fec00000000ff */
[----:B------:R-:W-:Y:S01]  /*10050*/  MUFU.EX2 R221, R221 ;  /* 0x000000dd00dd7308 */ /* 0x000fe20000000800 */
[----:B------:R-:W-:Y:S01]  /*10060*/  HMMA.16816.F32 R48, R56, R62, R48 ;  /* 0x0000003e3830723c */ /* 0x000fe20000001830 */
[----:B------:R-:W2:Y:S06]  /*10070*/  LDSM.16.MT88.4 R60, [R116+0x9c00] ;  /* 0x009c0000743c783b */ /* 0x000eac0000004200 */
[----:B------:R-:W-:Y:S02]  /*10080*/  F2FP.PACK_AB R56, R124, R125 ;  /* 0x0000007d7c38723e */ /* 0x000fe400000000ff */
[----:B------:R-:W-:Y:S01]  /*10090*/  F2FP.PACK_AB R57, R98, R121 ;  /* 0x000000796239723e */ /* 0x000fe200000000ff */
[----:B------:R-:W-:Y:S02]  /*100a0*/  MUFU.EX2 R222, R222 ;  /* 0x000000de00de7308 */ /* 0x000fe40000000800 */
[----:B------:R-:W-:Y:S02]  /*100b0*/  F2FP.PACK_AB R58, R126, R123 ;  /* 0x0000007b7e3a723e */ /* 0x000fe400000000ff */
[----:B------:R-:W-:Y:S06]  /*100c0*/  F2FP.PACK_AB R59, R132, R129 ;  /* 0x00000081843b723e */ /* 0x000fec00000000ff */
[----:B------:R-:W-:Y:S01]  /*100d0*/  MUFU.EX2 R3, R193 ;  /* 0x000000c100037308 */ /* 0x000fe20000000800 */
[C---:B-1----:R-:W-:Y:S08]  /*100e0*/  HMMA.16816.F32 R4, R56.reuse, R64, R4 ;  /* 0x000000403804723c */ /* 0x042ff00000001804 */
[C---:B------:R-:W-:Y:S01]  /*100f0*/  HMMA.16816.F32 R8, R56.reuse, R66, R8 ;  /* 0x000000423808723c */ /* 0x040fe20000001808 */
[----:B------:R-:W1:Y:S01]  /*10100*/  LDSM.16.MT88.4 R64, [R116+0xbc00] ;  /* 0x00bc00007440783b */ /* 0x000e620000004200 */
[----:B------:R-:W-:Y:S06]  /*10110*/  MUFU.EX2 R223, R223 ;  /* 0x000000df00df7308 */ /* 0x000fec0000000800 */
[C---:B--2---:R-:W-:Y:S04]  /*10120*/  HMMA.16816.F32 R12, R56.reuse, R60, R12 ;  /* 0x0000003c380c723c */ /* 0x044fe8000000180c */
[----:B------:R-:W-:Y:S04]  /*10130*/  MUFU.EX2 R130, R130 ;  /* 0x0000008200827308 */ /* 0x000fe80000000800 */
[C---:B------:R-:W-:Y:S01]  /*10140*/  HMMA.16816.F32 R16, R56.reuse, R62, R16 ;  /* 0x0000003e3810723c */ /* 0x040fe20000001810 */
[----:B------:R-:W2:Y:S05]  /*10150*/  LDSM.16.MT88.4 R60, [R164+0xdc00] ;  /* 0x00dc0000a43c783b */ /* 0x000eaa0000004200 */
[----:B------:R-:W-:Y:S02]  /*10160*/  MUFU.EX2 R189, R189 ;  /* 0x000000bd00bd7308 */ /* 0x000fe40000000800 */
[C---:B------:R-:W-:Y:S08]  /*10170*/  HMMA.16816.F32 R20, R56.reuse, R68, R20 ;  /* 0x000000443814723c */ /* 0x040ff00000001814 */
[C---:B------:R-:W-:Y:S01]  /*10180*/  HMMA.16816.F32 R24, R56.reuse, R70, R24 ;  /* 0x000000463818723c */ /* 0x040fe20000001818 */
[----:B------:R-:W3:Y:S07]  /*10190*/  LDSM.16.MT88.4 R68, [R116+0xdc00] ;  /* 0x00dc00007444783b */ /* 0x000eee0000004200 */
[C---:B-1----:R-:W-:Y:S08]  /*101a0*/  HMMA.16816.F32 R28, R56.reuse, R64, R28 ;  /* 0x00000040381c723c */ /* 0x042ff0000000181c */
        /* <DEDUP_REMOVED lines=8> */
[----:B------:R-:W-:Y:S02]  /*10230*/  F2FP.PACK_AB R56, R133, R134 ;  /* 0x000000868538723e */ /* 0x000fe400000000ff */
[----:B------:R-:W-:Y:S03]  /*10240*/  F2FP.PACK_AB R57, R136, R135 ;  /* 0x000000878839723e */ /* 0x000fe600000000ff */
[----:B------:R-:W-:Y:S02]  /*10250*/  F2FP.PACK_AB R58, R138, R137 ;  /* 0x000000898a3a723e */ /* 0x000fe400000000ff */
[----:B------:R-:W-:Y:S07]  /*10260*/  F2FP.PACK_AB R59, R140, R139 ;  /* 0x0000008b8c3b723e */ /* 0x000fee00000000ff */
[C---:B-1----:R-:W-:Y:S08]  /*10270*/  HMMA.16816.F32 R4, R56.reuse, R64, R4 ;  /* 0x000000403804723c */ /* 0x042ff00000001804 */
[C---:B------:R-:W-:Y:S01]  /*10280*/  HMMA.16816.F32 R8, R56.reuse, R66, R8 ;  /* 0x000000423808723c */ /* 0x040fe20000001808 */
[----:B------:R-:W1:Y:S07]  /*10290*/  LDSM.16.MT88.4 R64, [R164+0xe000] ;  /* 0x00e00000a440783b */ /* 0x000e6e0000004200 */
[C---:B--2---:R-:W-:Y:S08]  /*102a0*/  HMMA.16816.F32 R12, R56.reuse, R60, R12 ;  /* 0x0000003c380c723c */ /* 0x044ff0000000180c */
[C---:B------:R-:W-:Y:S01]  /*102b0*/  HMMA.16816.F32 R16, R56.reuse, R62, R16 ;  /* 0x0000003e3810723c */ /* 0x040fe20000001810 */
[----:B------:R-:W2:Y:S07]  /*102c0*/  LDSM.16.MT88.4 R60, [R116+0xe000] ;  /* 0x00e00000743c783b */ /* 0x000eae0000004200 */
[C---:B------:R-:W-:Y:S08]  /*102d0*/  HMMA.16816.F32 R20, R56.reuse, R72, R20 ;  /* 0x000000483814723c */ /* 0x040ff00000001814 */
[C---:B------:R-:W-:Y:S01]  /*102e0*/  HMMA.16816.F32 R24, R56.reuse, R74, R24 ;  /* 0x0000004a3818723c */ /* 0x040fe20000001818 */
[----:B------:R-:W-:Y:S07]  /*102f0*/  LDSM.16.MT88.4 R72, [R164+0xc400] ;  /* 0x00c40000a448783b */ /* 0x000fee0000004200 */
[C---:B---3--:R-:W-:Y:S08]  /*10300*/  HMMA.16816.F32 R28, R56.reuse, R68, R28 ;  /* 0x00000044381c723c */ /* 0x048ff0000000181c */
[C---:B------:R-:W-:Y:S01]  /*10310*/  HMMA.16816.F32 R32, R56.reuse, R70, R32 ;  /* 0x000000463820723c */ /* 0x040fe20000001820 */
[----:B------:R-:W3:Y:S07]  /*10320*/  LDSM.16.MT88.4 R68, [R164+0xa400] ;  /* 0x00a40000a444783b */ /* 0x000eee0000004200 */
[C---:B-1----:R-:W-:Y:S08]  /*10330*/  HMMA.16816.F32 R36, R56.reuse, R64, R36 ;  /* 0x000000403824723c */ /* 0x042ff00000001824 */
[C---:B------:R-:W-:Y:S01]  /*10340*/  HMMA.16816.F32 R40, R56.reuse, R66, R40 ;  /* 0x000000423828723c */ /* 0x040fe20000001828 */
[----:B------:R-:W1:Y:S07]  /*10350*/  LDSM.16.MT88.4 R64, [R116+0xa400] ;  /* 0x00a400007440783b */ /* 0x000e6e0000004200 */
[C---:B--2---:R-:W-:Y:S07]  /*10360*/  HMMA.16816.F32 R44, R56.reuse, R60, R44 ;  /* 0x0000003c382c723c */ /* 0x044fee000000182c */
[----:B------:R-:W-:Y:S01]  /*10370*/  FADD.FTZ R61, R120, R53 ;  /* 0x00000035783d7221 */ /* 0x000fe20000010000 */
[----:B------:R-:W-:Y:S01]  /*10380*/  HMMA.16816.F32 R48, R56, R62, R48 ;  /* 0x0000003e3830723c */ /* 0x000fe20000001830 */
[----:B------:R-:W-:Y:S03]  /*10390*/  MUFU.EX2 R120, R209 ;  /* 0x000000d100787308 */ /* 0x000fe60000000800 */
[----:B------:R-:W-:Y:S02]  /*103a0*/  FADD.FTZ R94, R94, R61 ;  /* 0x0000003d5e5e7221 */ /* 0x000fe40000010000 */
[----:B------:R-:W2:Y:S01]  /*103b0*/  LDSM.16.MT88.4 R60, [R164+0xe400] ;  /* 0x00e40000a43c783b */ /* 0x000ea20000004200 */
[----:B------:R-:W-:Y:S01]  /*103c0*/  F2FP.PACK_AB R56, R128, R127 ;  /* 0x0000007f8038723e */ /* 0x000fe200000000ff */
[----:B------:R-:W-:Y:S01]  /*103d0*/  FADD.FTZ R89, R89, R94 ;  /* 0x0000005e59597221 */ /* 0x000fe20000010000 */
[----:B------:R-:W-:Y:S03]  /*103e0*/  F2FP.PACK_AB R57, R142, R131 ;  /* 0x000000838e39723e */ /* 0x000fe600000000ff */
[----:B------:R-:W-:Y:S01]  /*103f0*/  F2FP.PACK_AB R58, R144, R141 ;  /* 0x0000008d903a723e */ /* 0x000fe200000000ff */
[----:B------:R-:W-:Y:S01]  /*10400*/  FADD.FTZ R84, R84, R89 ;  /* 0x0000005954547221 */ /* 0x000fe20000010000 */
[----:B------:R-:W-:Y:S01]  /*10410*/  F2FP.PACK_AB R59, R146, R143 ;  /* 0x0000008f923b723e */ /* 0x000fe200000000ff */
[----:B------:R-:W-:Y:S02]  /*10420*/  FADD.FTZ R53, R117, R122 ;  /* 0x0000007a75357221 */ /* 0x000fe40000010000 */
[----:B------:R-:W-:Y:S01]  /*10430*/  FADD.FTZ R85, R85, R84 ;  /* 0x0000005455557221 */ /* 0x000fe20000010000 */
[----:B------:R-:W-:Y:S01]  /*10440*/  MUFU.EX2 R117, R217 ;  /* 0x000000d900757308 */ /* 0x000fe20000000800 */
[----:B------:R-:W-:Y:S02]  /*10450*/  FADD.FTZ R80, R80, R53 ;  /* 0x0000003550507221 */ /* 0x000fe40000010000 */
[C---:B---3--:R-:W-:Y:S03]  /*10460*/  HMMA.16816.F32 R4, R56.reuse, R68, R4 ;  /* 0x000000443804723c */ /* 0x048fe60000001804 */
[--C-:B------:R-:W-:Y:S05]  /*10470*/  FFMA.FTZ R122, R202, c[0x0][0x23c], -R55.reuse ;  /* 0x00008f00ca7a7a23 */ /* 0x100fea0000010837 */
[C---:B------:R-:W-:Y:S01]  /*10480*/  HMMA.16816.F32 R8, R56.reuse, R70, R8 ;  /* 0x000000463808723c */ /* 0x040fe20000001808 */
[----:B------:R-:W3:Y:S01]  /*10490*/  LDSM.16.MT88.4 R68, [R116+0xe400] ;  /* 0x00e400007444783b */ /* 0x000ee20000004200 */
[----:B------:R-:W4:Y:S06]  /*104a0*/  MUFU.EX2 R122, R122 ;  /* 0x0000007a007a7308 */ /* 0x000f2c0000000800 */
[C---:B-1----:R-:W-:Y:S08]  /*104b0*/  HMMA.16816.F32 R12, R56.reuse, R64, R12 ;  /* 0x00000040380c723c */ /* 0x042ff0000000180c */
[C---:B------:R-:W-:Y:S01]  /*104c0*/  HMMA.16816.F32 R16, R56.reuse, R66, R16 ;  /* 0x000000423810723c */ /* 0x040fe20000001810 */
[----:B------:R-:W1:Y:S07]  /*104d0*/  LDSM.16.MT88.4 R64, [R164+0xa800] ;  /* 0x00a80000a440783b */ /* 0x000e6e0000004200 */
[C---:B------:R-:W-:Y:S04]  /*104e0*/  HMMA.16816.F32 R20, R56.reuse, R72, R20 ;  /* 0x000000483814723c */ /* 0x040fe80000001814 */
[----:B----4-:R-:W-:Y:S04]  /*104f0*/  F2FP.PACK_AB R53, R145, R122 ;  /* 0x0000007a9135723e */ /* 0x010fe800000000ff */
[C---:B------:R-:W-:Y:S01]  /*10500*/  HMMA.16816.F32 R24, R56.reuse, R74, R24 ;  /* 0x0000004a3818723c */ /* 0x040fe20000001818 */
[----:B------:R-:W4:Y:S07]  /*10510*/  LDSM.16.MT88.4 R72, [R116+0xa800] ;  /* 0x00a800007448783b */ /* 0x000f2e0000004200 */
[C---:B------:R-:W-:Y:S08]  /*10520*/  HMMA.16816.F32 R28, R56.reuse, R76, R28 ;  /* 0x0000004c381c723c */ /* 0x040ff0000000181c */
[C---:B------:R-:W-:Y:S01]  /*10530*/  HMMA.16816.F32 R32, R56.reuse, R78, R32 ;  /* 0x0000004e3820723c */ /* 0x040fe20000001820 */
[----:B------:R-:W-:Y:S07]  /*10540*/  LDSM.16.MT88.4 R76, [R116+0xc800] ;  /* 0x00c80000744c783b */ /* 0x000fee0000004200 */
[C---:B--2---:R-:W-:Y:S08]  /*10550*/  HMMA.16816.F32 R36, R56.reuse, R60, R36 ;  /* 0x0000003c3824723c */ /* 0x044ff00000001824 */
[C---:B------:R-:W-:Y:S01]  /*10560*/  HMMA.16816.F32 R40, R56.reuse, R62, R40 ;  /* 0x0000003e3828723c */ /* 0x040fe20000001828 */
[----:B------:R-:W2:Y:S07]  /*10570*/  LDSM.16.MT88.4 R60, [R164+0xc800] ;  /* 0x00c80000a43c783b */ /* 0x000eae0000004200 */
[C---:B---3--:R-:W-:Y:S07]  /*10580*/  HMMA.16816.F32 R44, R56.reuse, R68, R44 ;  /* 0x00000044382c723c */ /* 0x048fee000000182c */
[----:B------:R-:W-:Y:S01]  /*10590*/  FADD.FTZ R69, R81, R80 ;  /* 0x0000005051457221 */ /* 0x000fe20000010000 */
[----:B------:R-:W-:Y:S01]  /*105a0*/  HMMA.16816.F32 R48, R56, R70, R48 ;  /* 0x000000463830723c */ /* 0x000fe20000001830 */
[----:B------:R-:W3:Y:S03]  /*105b0*/  LDSM.16.MT88.4 R80, [R164+0xe800] ;  /* 0x00e80000a450783b */ /* 0x000ee60000004200 */
[----:B------:R-:W-:Y:S01]  /*105c0*/  FFMA.FTZ R68, R52, c[0x0][0x23c], -R55 ;  /* 0x00008f0034447a23 */ /* 0x000fe20000010837 */
[----:B------:R-:W-:Y:S02]  /*105d0*/  F2FP.PACK_AB R52, R117, R120 ;  /* 0x000000787534723e */ /* 0x000fe400000000ff */
[----:B------:R-:W-:Y:S02]  /*105e0*/  F2FP.PACK_AB R55, R150, R149 ;  /* 0x000000959637723e */ /* 0x000fe400000000ff */
[----:B------:R-:W5:Y:S03]  /*105f0*/  LDSM.16.MT88.4 R56, [R116+0xe800] ;  /* 0x00e800007438783b */ /* 0x000f660000004200 */
[----:B------:R-:W-:Y:S02]  /*10600*/  F2FP.PACK_AB R70, R130, R223 ;  /* 0x000000df8246723e */ /* 0x000fe400000000ff */
[C---:B-1----:R-:W-:Y:S01]  /*10610*/  HMMA.16816.F32 R4, R52.reuse, R64, R4 ;  /* 0x000000403404723c */ /* 0x042fe20000001804 */
[----:B------:R-:W1:Y:S07]  /*10620*/  MUFU.EX2 R64, R196 ;  /* 0x000000c400407308 */ /* 0x000e6e0000000800 */
[C---:B------:R-:W-:Y:S08]  /*10630*/  HMMA.16816.F32 R8, R52.reuse, R66, R8 ;  /* 0x000000423408723c */ /* 0x040ff00000001808 */
[C---:B----4-:R-:W-:Y:S08]  /*10640*/  HMMA.16816.F32 R12, R52.reuse, R72, R12 ;  /* 0x00000048340c723c */ /* 0x050ff0000000180c */
[C---:B------:R-:W-:Y:S08]  /*10650*/  HMMA.16816.F32 R16, R52.reuse, R74, R16 ;  /* 0x0000004a3410723c */ /* 0x040ff00000001810 */
[C---:B--2---:R-:W-:Y:S01]  /*10660*/  HMMA.16816.F32 R20, R52.reuse, R60, R20 ;  /* 0x0000003c3414723c */ /* 0x044fe20000001814 */
[----:B------:R2:W4:Y:S07]  /*10670*/  MUFU.EX2 R60, R68 ;  /* 0x00000044003c7308 */ /* 0x00052e0000000800 */
[C---:B------:R-:W-:Y:S07]  /*10680*/  HMMA.16816.F32 R24, R52.reuse, R62, R24 ;  /* 0x0000003e3418723c */ /* 0x040fee0000001818 */
[----:B------:R-:W-:Y:S01]  /*10690*/  FADD.FTZ R62, R86, R69 ;  /* 0x00000045563e7221 */ /* 0x000fe20000010000 */
[C---:B------:R-:W-:Y:S04]  /*106a0*/  HMMA.16816.F32 R28, R52.reuse, R76, R28 ;  /* 0x0000004c341c723c */ /* 0x040fe8000000181c */
[----:B------:R-:W-:Y:S01]  /*106b0*/  FADD.FTZ R62, R87, R62 ;  /* 0x0000003e573e7221 */ /* 0x000fe20000010000 */
[----:B-1----:R-:W-:Y:S03]  /*106c0*/  F2FP.PACK_AB R69, R64, R3 ;  /* 0x000000034045723e */ /* 0x002fe600000000ff */
[C---:B------:R-:W-:Y:S01]  /*106d0*/  HMMA.16816.F32 R32, R52.reuse, R78, R32 ;  /* 0x0000004e3420723c */ /* 0x040fe20000001820 */
[----:B------:R-:W-:Y:S03]  /*106e0*/  LDSM.16.MT88.4 R76, [R164+0xec00] ;  /* 0x00ec0000a44c783b */ /* 0x000fe60000004200 */
[----:B--2---:R-:W-:Y:S02]  /*106f0*/  F2FP.PACK_AB R68, R222, R221 ;  /* 0x000000ddde44723e */ /* 0x004fe400000000ff */
[----:B----4-:R-:W-:Y:S02]  /*10700*/  F2FP.PACK_AB R71, R189, R60 ;  /* 0x0000003cbd47723e */ /* 0x010fe400000000ff */
[C---:B---3--:R-:W-:Y:S08]  /*10710*/  HMMA.16816.F32 R36, R52.reuse, R80, R36 ;  /* 0x000000503424723c */ /* 0x048ff00000001824 */
[C---:B------:R-:W-:Y:S08]  /*10720*/  HMMA.16816.F32 R40, R52.reuse, R82, R40 ;  /* 0x000000523428723c */ /* 0x040ff00000001828 */
[C---:B-----5:R-:W-:Y:S07]  /*10730*/  HMMA.16816.F32 R44, R52.reuse, R56, R44 ;  /* 0x00000038342c723c */ /* 0x060fee000000182c */
[----:B------:R-:W-:Y:S01]  /*10740*/  FADD.FTZ R56, R92, R85 ;  /* 0x000000555c387221 */ /* 0x000fe20000010000 */
[----:B------:R-:W-:Y:S01]  /*10750*/  HMMA.16816.F32 R48, R52, R58, R48 ;  /* 0x0000003a3430723c */ /* 0x000fe20000001830 */
[----:B------:R-:W-:Y:S03]  /*10760*/  LDSM.16.MT88.4 R84, [R116+0xcc00] ;  /* 0x00cc00007454783b */ /* 0x000fe60000004200 */
[----:B------:R-:W-:Y:S02]  /*10770*/  FADD.FTZ R57, R93, R62 ;  /* 0x0000003e5d397221 */ /* 0x000fe40000010000 */
[----:B------:R-:W-:Y:S02]  /*10780*/  FADD.FTZ R97, R97, R56 ;  /* 0x0000003861617221 */ /* 0x000fe40000010000 */
[C---:B------:R-:W-:Y:S01]  /*10790*/  HMMA.16816.F32 R112, R68.reuse, R108, R4 ;  /* 0x0000006c4470723c */ /* 0x040fe20000001804 */
[----:B------:R-:W1:Y:S04]  /*107a0*/  LDSM.16.MT88.4 R92, [R164+0xcc00] ;  /* 0x00cc0000a45c783b */ /* 0x000e680000004200 */
[----:B------:R-:W-:Y:S02]  /*107b0*/  FADD.FTZ R57, R96, R57 ;  /* 0x0000003960397221 */ /* 0x000fe40000010000 */
[----:B------:R-:W-:Y:S01]  /*107c0*/  FADD.FTZ R88, R88, R97 ;  /* 0x0000006158587221 */ /* 0x000fe20000010000 */
[C---:B------:R-:W-:Y:S04]  /*107d0*/  HMMA.16816.F32 R108, R68.reuse, R110, R8 ;  /* 0x0000006e446c723c */ /* 0x040fe80000001808 */
[----:B------:R-:W-:Y:S02]  /*107e0*/  FADD.FTZ R4, R90, R57 ;  /* 0x000000395a047221 */ /* 0x000fe40000010000 */
[----:B------:R-:W-:Y:S02]  /*107f0*/  FADD.FTZ R88, R91, R88 ;  /* 0x000000585b587221 */ /* 0x000fe40000010000 */
[----:B------:R-:W-:Y:S01]  /*10800*/  FADD.FTZ R4, R99, R4 ;  /* 0x0000000463047221 */ /* 0x000fe20000010000 */
[C---:B------:R-:W-:Y:S03]  /*10810*/  HMMA.16816.F32 R104, R68.reuse, R100, R12 ;  /* 0x000000644468723c */ /* 0x040fe6000000180c */
[----:B------:R-:W-:Y:S02]  /*10820*/  FADD.FTZ R121, R121, R4 ;  /* 0x0000000479797221 */ /* 0x000fe40000010000 */
[----:B------:R-:W-:Y:S02]  /*10830*/  FADD.FTZ R125, R125, R88 ;  /* 0x000000587d7d7221 */ /* 0x000fe40000010000 */
[----:B------:R-:W-:Y:S01]  /*10840*/  FADD.FTZ R4, R98, R121 ;  /* 0x0000007962047221 */ /* 0x000fe20000010000 */
[C---:B------:R-:W-:Y:S04]  /*10850*/  HMMA.16816.F32 R100, R68.reuse, R102, R16 ;  /* 0x000000664464723c */ /* 0x040fe80000001810 */
[----:B------:R-:W-:Y:S02]  /*10860*/  FADD.FTZ R129, R129, R4 ;  /* 0x0000000481817221 */ /* 0x000fe40000010000 */
[----:B------:R-:W-:Y:S01]  /*10870*/  FADD.FTZ R124, R124, R125 ;  /* 0x0000007d7c7c7221 */ /* 0x000fe20000010000 */
[----:B------:R-:W2:Y:S01]  /*10880*/  LDSM.16.MT88.4 R4, [R116+0xec00] ;  /* 0x00ec00007404783b */ /* 0x000ea20000004200 */
[----:B------:R-:W-:Y:S04]  /*10890*/  FADD.FTZ R132, R132, R129 ;  /* 0x0000008184847221 */ /* 0x000fe80000010000 */
[----:B------:R-:W-:Y:S02]  /*108a0*/  FADD.FTZ R123, R123, R124 ;  /* 0x0000007c7b7b7221 */ /* 0x000fe40000010000 */
[----:B------:R-:W-:Y:S01]  /*108b0*/  FADD.FTZ R135, R135, R132 ;  /* 0x0000008487877221 */ /* 0x000fe20000010000 */
[C---:B-1----:R-:W-:Y:S03]  /*108c0*/  HMMA.16816.F32 R96, R68.reuse, R92, R20 ;  /* 0x0000005c4460723c */ /* 0x042fe60000001814 */
[----:B------:R-:W-:Y:S02]  /*108d0*/  FADD.FTZ R123, R126, R123 ;  /* 0x0000007b7e7b7221 */ /* 0x000fe40000010000 */
        /* <DEDUP_REMOVED lines=22> */
[C---:B--2---:R-:W-:Y:S03]  /*10a40*/  HMMA.16816.F32 R72, R68.reuse, R4, R44 ;  /* 0x000000044448723c */ /* 0x044fe6000000182c */
[----:B------:R-:W-:Y:S01]  /*10a50*/  FADD.FTZ R120, R117, R120 ;  /* 0x0000007875787221 */ /* 0x000fe20000010000 */
[----:B------:R-:W-:Y:S01]  /*10a60*/  MOV R117, R0 ;  /* 0x0000000000757202 */ /* 0x000fe20000000f00 */
[----:B------:R-:W-:Y:S02]  /*10a70*/  FADD.FTZ R8, R145, R8 ;  /* 0x0000000891087221 */ /* 0x000fe40000010000 */
[----:B------:R-:W-:Y:S01]  /*10a80*/  FADD.FTZ R147, R147, R120 ;  /* 0x0000007893937221 */ /* 0x000fe20000010000 */
[----:B------:R-:W-:Y:S04]  /*10a90*/  HMMA.16816.F32 R68, R68, R6, R48 ;  /* 0x000000064444723c */ /* 0x000fe80000001830 */
[----:B------:R-:W-:Y:S02]  /*10aa0*/  FADD.FTZ R149, R149, R8 ;  /* 0x0000000895957221 */ /* 0x000fe40000010000 */
[----:B------:R-:W-:Y:S02]  /*10ab0*/  FADD.FTZ R148, R148, R147 ;  /* 0x0000009394947221 */ /* 0x000fe40000010000 */
[----:B------:R-:W-:Y:S04]  /*10ac0*/  FADD.FTZ R150, R150, R149 ;  /* 0x0000009596967221 */ /* 0x000fe80000010000 */
[----:B------:R-:W-:Y:S02]  /*10ad0*/  FADD.FTZ R221, R221, R148 ;  /* 0x00000094dddd7221 */ /* 0x000fe40000010000 */
[----:B------:R-:W-:Y:S02]  /*10ae0*/  FADD.FTZ R3, R3, R150 ;  /* 0x0000009603037221 */ /* 0x000fe40000010000 */
[----:B------:R-:W-:Y:S02]  /*10af0*/  FADD.FTZ R222, R222, R221 ;  /* 0x000000dddede7221 */ /* 0x000fe40000010000 */
[----:B------:R-:W-:Y:S02]  /*10b00*/  FADD.FTZ R3, R64, R3 ;  /* 0x0000000340037221 */ /* 0x000fe40000010000 */
[----:B------:R-:W-:Y:S02]  /*10b10*/  FADD.FTZ R223, R223, R222 ;  /* 0x000000dedfdf7221 */ /* 0x000fe40000010000 */
[----:B------:R-:W-:Y:S01]  /*10b20*/  FADD.FTZ R60, R60, R3 ;  /* 0x000000033c3c7221 */ /* 0x000fe20000010000 */
[----:B------:R-:W-:Y:S01]  /*10b30*/  IADD3 R3, R174, -0x1, RZ ;  /* 0xffffffffae037810 */ /* 0x000fe20007ffe0ff */
[----:B------:R-:W-:Y:S02]  /*10b40*/  FADD.FTZ R190, R130, R223 ;  /* 0x000000df82be7221 */ /* 0x000fe40000010000 */
[----:B------:R-:W-:Y:S01]  /*10b50*/  FADD.FTZ R189, R189, R60 ;  /* 0x0000003cbdbd7221 */ /* 0x000fe20000010000 */
[----:B------:R-:W-:Y:S01]  /*10b60*/  MOV R174, R3 ;  /* 0x0000000300ae7202 */ /* 0x000fe20000000f00 */
[----:B------:R-:W-:-:S05]  /*10b70*/  @P0 BRA `(.L_x_770) ;  /* 0xffffbaf000000947 */ /* 0x000fca000383ffff */
.L_x_766:
[----:B------:R-:W1:Y:S01]  /*10b80*/  SHFL.BFLY PT, R3, R190, 0x2, 0x1f ;  /* 0x0c401f00be037f89 */ /* 0x000e6200000e0000 */
[----:B------:R-:W-:Y:S01]  /*10b90*/  MOV R6, 0x3f800000 ;  /* 0x3f80000000067802 */ /* 0x000fe20000000f00 */
[----:B------:R-:W-:Y:S01]  /*10ba0*/  BSSY B0, `(.L_x_771) ;  /* 0x00000c4000007945 */ /* 0x000fe20003800000 */
[----:B------:R-:W-:Y:S01]  /*10bb0*/  MOV R7, 0x3f800000 ;  /* 0x3f80000000077802 */ /* 0x000fe20000000f00 */
[----:B------:R-:W2:Y:S01]  /*10bc0*/  SHFL.BFLY PT, R4, R189, 0x2, 0x1f ;  /* 0x0c401f00bd047f89 */ /* 0x000ea200000e0000 */
[----:B-1----:R-:W-:-:S03]  /*10bd0*/  FADD.FTZ R8, R3, R190 ;  /* 0x000000be03087221 */ /* 0x002fc60000010000 */
[----:B------:R-:W1:Y:S01]  /*10be0*/  S2R R3, SR_TID.X ;  /* 0x0000000000037919 */ /* 0x000e620000002100 */
[----:B--2---:R-:W-:-:S03]  /*10bf0*/  FADD.FTZ R9, R4, R189 ;  /* 0x000000bd04097221 */ /* 0x004fc60000010000 */
[----:B------:R-:W2:Y:S04]  /*10c00*/  SHFL.BFLY PT, R5, R8, 0x1, 0x1f ;  /* 0x0c201f0008057f89 */ /* 0x000ea800000e0000 */
[----:B------:R-:W3:Y:S01]  /*10c10*/  SHFL.BFLY PT, R4, R9, 0x1, 0x1f ;  /* 0x0c201f0009047f89 */ /* 0x000ee200000e0000 */
[----:B--2---:R-:W-:Y:S02]  /*10c20*/  FADD.FTZ R5, R8, R5 ;  /* 0x0000000508057221 */ /* 0x004fe40000010000 */
[----:B---3--:R-:W-:-:S03]  /*10c30*/  FADD.FTZ R4, R9, R4 ;  /* 0x0000000409047221 */ /* 0x008fc60000010000 */
[----:B------:R-:W-:Y:S02]  /*10c40*/  FSETP.NE.FTZ.AND P4, PT, R5, RZ, PT ;  /* 0x000000ff0500720b */ /* 0x000fe40003f95000 */
[----:B------:R-:W-:-:S11]  /*10c50*/  FSETP.NE.FTZ.AND P3, PT, R4, RZ, PT ;  /* 0x000000ff0400720b */ /* 0x000fd60003f75000 */
[----:B------:R-:W2:Y:S08]  /*10c60*/  @P4 MUFU.RCP R6, R5 ;  /* 0x0000000500064308 */ /* 0x000eb00000001000 */
[----:B------:R-:W3:Y:S01]  /*10c70*/  @P3 MUFU.RCP R7, R4 ;  /* 0x0000000400073308 */ /* 0x000ee20000001000 */
[----:B--2---:R-:W-:-:S07]  /*10c80*/  FMUL.FTZ R112, R6, R112 ;  /* 0x0000007006707220 */ /* 0x004fce0000410000 */
[----:B------:R-:W2:Y:S01]  /*10c90*/  @P4 MUFU.LG2 R5, R5 ;  /* 0x0000000500054308 */ /* 0x000ea20000000c00 */
        /* <DEDUP_REMOVED lines=34> */
[----:B-1----:R-:W-:Y:S01]  /*10ec0*/  SHF.R.S32.HI R6, RZ, 0x1f, R3 ;  /* 0x0000001fff067819 */ /* 0x002fe20000011403 */
[----:B---3--:R-:W-:Y:S01]  /*10ed0*/  FMUL.FTZ R115, R7, R115 ;  /* 0x0000007307737220 */ /* 0x008fe20000410000 */
        /* <DEDUP_REMOVED lines=49> */
[----:B--2---:R-:W-:Y:S01]  /*111f0*/  @P4 FMUL.FTZ R5, R5, 0.69314718246459960938 ;  /* 0x3f31721805054820 */ /* 0x004fe20000410000 */
        /* <DEDUP_REMOVED lines=94> */
.L_x_772:
[----:B------:R-:W-:Y:S05]  /*117e0*/  BSYNC B0 ;  /* 0x0000000000007941 */ /* 0x000fea0003800000 */
.L_x_771:
        /* <DEDUP_REMOVED lines=30> */
.L_x_774:
[----:B------:R-:W-:Y:S05]  /*119d0*/  BSYNC B0 ;  /* 0x0000000000007941 */ /* 0x000fea0003800000 */
.L_x_773:
        /* <DEDUP_REMOVED lines=21> */
.L_x_775:
        /* <DEDUP_REMOVED lines=13> */
.L_x_6107:


//--------------------- .text._ZN5flash24flash_fwd_splitkv_kernelI23Flash_fwd_kernel_traitsILi96ELi64ELi128ELi4ELb0ELb0EN7cutlass6half_tE19Flash_kernel_traitsILi96ELi64ELi128ELi4ES3_EELb1ELb0ELb0ELb0ELb0ELb0ELb0ELb1EEEvNS_16Flash_fwd_paramsE --------------------------
	.section	.text._ZN5flash24flash_fwd_splitkv_kernelI23Flash_fwd_kernel_traitsILi96ELi64ELi128ELi4ELb0ELb0EN7cutlass6half_tE19Flash_kernel_traitsILi96ELi64ELi128ELi4ES3_EELb1ELb0ELb0ELb0ELb0ELb0ELb0ELb1EEEvNS_16Flash_fwd_paramsE,"ax",@progbits
	.sectioninfo	@"SHI_REGISTERS=214"
	.align	128
        .global         _ZN5flash24flash_fwd_splitkv_kernelI23Flash_fwd_kernel_traitsILi96ELi64ELi128ELi4ELb0ELb0EN7cutlass6half_tE19Flash_kernel_traitsILi96ELi64ELi128ELi4ES3_EELb1ELb0ELb0ELb0ELb0ELb0ELb0ELb1EEEvNS_16Flash_fwd_paramsE
        .type           _ZN5flash24flash_fwd_splitkv_kernelI23Flash_fwd_kernel_traitsILi96ELi64ELi128ELi4ELb0ELb0EN7cutlass6half_tE19Flash_kernel_traitsILi96ELi64ELi128ELi4ES3_EELb1ELb0ELb0ELb0ELb0ELb0ELb0ELb1EEEvNS_16Flash_fwd_paramsE,@function
        .size           _ZN5flash24flash_fwd_splitkv_kernelI23Flash_fwd_kernel_traitsILi96ELi64ELi128ELi4ELb0ELb0EN7cutlass6half_tE19Flash_kernel_traitsILi96ELi64ELi128ELi4ES3_EELb1ELb0ELb0ELb0ELb0ELb0ELb0ELb1EEEvNS_16Flash_fwd_paramsE,(.L_x_6108 - _ZN5flash24flash_fwd_splitkv_kernelI23Flash_fwd_kernel_traitsILi96ELi64ELi128ELi4ELb0ELb0EN7cutlass6half_tE19Flash_kernel_traitsILi96ELi64ELi128ELi4ES3_EELb1ELb0ELb0ELb0ELb0ELb0ELb0ELb1EEEvNS_16Flash_fwd_paramsE)
        .other          _ZN5flash24flash_fwd_splitkv_kernelI23Flash_fwd_kernel_traitsILi96ELi64ELi128ELi4ELb0ELb0EN7cutlass6half_tE19Flash_kernel_traitsILi96ELi64ELi128ELi4ES3_EELb1ELb0ELb0ELb0ELb0ELb0ELb0ELb1EEEvNS_16Flash_fwd_paramsE,@"STO_CUDA_ENTRY STV_DEFAULT"
_ZN5flash24flash_fwd_splitkv_kernelI23Flash_fwd_kernel_traitsILi96ELi64ELi128ELi4ELb0ELb0EN7cutlass6half_tE19Flash_kernel_traitsILi96ELi64ELi128ELi4ES3_EELb1ELb0ELb0ELb0ELb0ELb0ELb0ELb1EEEvNS_16Flash_fwd_paramsE:
.text._ZN5flash24flash_fwd_splitkv_kernelI23Flash_fwd_kernel_traitsILi96ELi64ELi128ELi4ELb0ELb0EN7cutlass6half_tE19Flash_kernel_traitsILi96ELi64ELi128ELi4ES3_EELb1ELb0ELb0ELb0ELb0ELb0ELb0ELb1EEEvNS_16Flash_fwd_paramsE:
[----:B------:R-:W-:Y:S02]  /*0000*/  MOV R1, c[0x0][0x28] ;  /* 0x00000a0000017a02 */ /* 0x000fe40000000f00 */
[----:B------:R-:W1:Y:S01]  /*0010*/  LDC.U8 R2, c[0x0][0x312] ;  /* 0x0000c480ff027b82 */ /* 0x000e620000000000 */
[----:B------:R-:W2:Y:S01]  /*0020*/  S2R R11, SR_CTAID.Y ;  /* 0x00000000000b7919 */ /* 0x000ea20000002600 */
[----:B------:R-:W-:Y:S01]  /*0030*/  ISETP.NE.U32.AND P0, PT, RZ, c[0x0][0x240], PT ;  /* 0x00009000ff007a0c */ /* 0x000fe20003f05070 */
[----:B------:R-:W-:Y:S01]  /*0040*/  IMAD.MOV.U32 R0, RZ, RZ, 0x4 ;  /* 0x00000004ff007424 */ /* 0x000fe200078e00ff */
[----:B------:R-:W-:Y:S01]  /*0050*/  ISETP.NE.U32.AND P2, PT, RZ, c[0x0][0x250], PT ;  /* 0x00009400ff007a0c */ /* 0x000fe20003f45070 */
[----:B------:R-:W-:Y:S01]  /*0060*/  IMAD.MOV.U32 R155, RZ, RZ, -0x1 ;  /* 0xffffffffff9b7424 */ /* 0x000fe200078e00ff */
[----:B------:R-:W-:Y:S01]  /*0070*/  ISETP.NE.AND.EX P0, PT, RZ, c[0x0][0x244], PT, P0 ;  /* 0x00009100ff007a0c */ /* 0x000fe20003f05300 */
[----:B------:R-:W-:Y:S01]  /*0080*/  ULDC.64 UR6, c[0x0][0x118] ;  /* 0x0000460000067ab9 */ /* 0x000fe20000000a00 */
[----:B------:R-:W-:Y:S01]  /*0090*/  ISETP.NE.AND.EX P4, PT, RZ, c[0x0][0x254], PT, P2 ;  /* 0x00009500ff007a0c */ /* 0x000fe20003f85320 */
[----:B------:R-:W-:Y:S01]  /*00a0*/  IMAD.MOV.U32 R7, RZ, RZ, RZ ;  /* 0x000000ffff077224 */ /* 0x000fe200078e00ff */
[----:B------:R-:W-:-:S02]  /*00b0*/  ISETP.EQ.U32.AND P3, PT, RZ, c[0x0][0x248], PT ;  /* 0x00009200ff007a0c */ /* 0x000fc40003f62070 */
[----:B-1----:R-:W-:Y:S01]  /*00c0*/  ISETP.NE.AND P1, PT, R2, RZ, PT ;  /* 0x000000ff0200720c */ /* 0x002fe20003f25270 */
[----:B--2---:R-:W-:-:S03]  /*00d0*/  IMAD.WIDE R2, R11, R0, c[0x0][0x240] ;  /* 0x000090000b027625 */ /* 0x004fc600078e0200 */
[----:B------:R-:W-:Y:S01]  /*00e0*/  ISETP.EQ.OR.EX P2, PT, RZ, c[0x0][0x24c], !P1, P3 ;  /* 0x00009300ff007a0c */ /* 0x000fe20004f42730 */
[CC--:B------:R-:W-:Y:S02]  /*00f0*/  IMAD.WIDE R176, R11.reuse, R0.reuse, c[0x0][0x250] ;  /* 0x000094000bb07625 */ /* 0x0c0fe400078e0200 */
[----:B------:R-:W2:Y:S04]  /*0100*/  @P0 LDG.E R155, [R2.64] ;  /* 0x00000006029b0981 */ /* 0x000ea8000c1e1900 */
[----:B------:R-:W2:Y:S01]  /*0110*/  @P0 LDG.E R154, [R2.64+0x4] ;  /* 0x00000406029a0981 */ /* 0x000ea2000c1e1900 */
[----:B------:R-:W-:Y:S02]  /*0120*/  IMAD.MOV.U32 R8, RZ, RZ, -0x1 ;  /* 0xffffffffff087424 */ /* 0x000fe400078e00ff */
[----:B------:R-:W-:Y:S01]  /*0130*/  IMAD.WIDE R4, R11, R0, c[0x0][0x248] ;  /* 0x000092000b047625 */ /* 0x000fe200078e0200 */
[----:B------:R1:W5:Y:S04]  /*0140*/  @P4 LDG.E R7, [R176.64] ;  /* 0x00000006b0074981 */ /* 0x000368000c1e1900 */
[----:B------:R1:W5:Y:S01]  /*0150*/  @!P2 LDG.E R8, [R4.64] ;  /* 0x000000060408a981 */ /* 0x000362000c1e1900 */
[----:B------:R-:W-:Y:S01]  /*0160*/  ISETP.NE.U32.AND P2, PT, RZ, c[0x0][0x248], PT ;  /* 0x00009200ff007a0c */ /* 0x000fe20003f45070 */
[--C-:B------:R-:W-:Y:S01]  /*0170*/  IMAD.MOV.U32 R9, RZ, RZ, R11.reuse ;  /* 0x000000ffff097224 */ /* 0x100fe200078e000b */
[----:B------:R-:W-:Y:S01]  /*0180*/  SHF.R.S32.HI R6, RZ, 0x1f, R11 ;  /* 0x0000001fff067819 */ /* 0x000fe2000001140b */
[----:B------:R-:W3:Y:S01]  /*0190*/  S2R R25, SR_CTAID.X ;  /* 0x0000000000197919 */ /* 0x000ee20000002500 */
[----:B------:R-:W-:-:S03]  /*01a0*/  ISETP.NE.AND.EX P2, PT, RZ, c[0x0][0x24c], PT, P2 ;  /* 0x00009300ff007a0c */ /* 0x000fc60003f45320 */
[----:B------:R-:W4:Y:S01]  /*01b0*/  S2R R168, SR_CTAID.Z ;  /* 0x0000000000a87919 */ /* 0x000f220000002700 */
[----:B--2---:R-:W-:Y:S02]  /*01c0*/  @P0 IMAD.IADD R154, R154, 0x1, -R155 ;  /* 0x000000019a9a0824 */ /* 0x004fe400078e0a9b */
[----:B------:R-:W-:-:S07]  /*01d0*/  @!P0 IMAD.MOV.U32 R154, RZ, RZ, c[0x0][0x214] ;  /* 0x00008500ff9a8624 */ /* 0x000fce00078e00ff */
[----:B------:R-:W-:Y:S05]  /*01e0*/  @!P2 BRA `(.L_x_776) ;  /* 0x000000400000a947 */ /* 0x000fea0003800000 */
[----:B-1-34-:R-:W2:Y:S02]  /*01f0*/  @P1 LDG.E R3, [R4.64+0x4] ;  /* 0x0000040604031981 */ /* 0x01aea4000c1e1900 */
[----:B--2--5:R-:W-:-:S06]  /*0200*/  @P1 IADD3 R2, R3, -R8, RZ ;  /* 0x8000000803021210 */ /* 0x024fcc0007ffe0ff */
[----:B------:R1:W5:Y:S01]  /*0210*/  @!P1 LDG.E R2, [R4.64] ;  /* 0x0000000604029981 */ /* 0x000362000c1e1900 */
[----:B------:R-:W-:Y:S05]  /*0220*/  BRA `(.L_x_777) ;  /* 0x0000001000007947 */ /* 0x000fea0003800000 */
.L_x_776:
[----:B-1-34-:R-:W-:Y:S02]  /*0230*/  MOV R2, c[0x0][0x218] ;  /* 0x0000860000027a02 */ /* 0x01afe40000000f00 */
.L_x_777:
[----:B------:R-:W-:-:S04]  /*0240*/  ISETP.NE.U32.AND P0, PT, RZ, c[0x0][0x258], PT ;  /* 0x00009600ff007a0c */ /* 0x000fc80003f05070 */
[----:B------:R-:W-:-:S13]  /*0250*/  ISETP.NE.AND.EX P1, PT, RZ, c[0x0][0x25c], PT, P0 ;  /* 0x00009700ff007a0c */ /* 0x000fda0003f25300 */
[----:B-1----:R-:W-:-:S06]  /*0260*/  @P1 IMAD.WIDE R4, R11, R0, c[0x0][0x258] ;  /* 0x000096000b041625 */ /* 0x002fcc00078e0200 */
[----:B------:R-:W2:Y:S01]  /*0270*/  @P1 LDG.E R4, [R4.64] ;  /* 0x0000000604041981 */ /* 0x000ea2000c1e1900 */
[----:B------:R-:W-:Y:S01]  /*0280*/  @!P1 ISETP.NE.U32.AND P0, PT, RZ, c[0x0][0x268], PT ;  /* 0x00009a00ff009a0c */ /* 0x000fe20003f05070 */
[----:B------:R-:W-:Y:S02]  /*0290*/  IMAD.SHL.U32 R161, R25, 0x40, RZ ;  /* 0x0000004019a17824 */ /* 0x000fe400078e00ff */
[--C-:B-----5:R-:W-:Y:S01]  /*02a0*/  IMAD.IADD R63, R2, 0x1, -R7.reuse ;  /* 0x00000001023f7824 */ /* 0x120fe200078e0a07 */
[----:B------:R-:W-:Y:S02]  /*02b0*/  @!P1 ISETP.NE.AND.EX P2, PT, RZ, c[0x0][0x26c], PT, P0 ;  /* 0x00009b00ff009a0c */ /* 0x000fe40003f45300 */
[----:B------:R-:W-:Y:S02]  /*02c0*/  ISETP.GT.AND P0, PT, R154, R161, PT ;  /* 0x000000a19a00720c */ /* 0x000fe40003f04270 */
[----:B------:R-:W-:Y:S01]  /*02d0*/  @!P1 SEL R2, RZ, c[0x0][0x21c], !P2 ;  /* 0x00008700ff029a07 */ /* 0x000fe20005000000 */
[----:B--2---:R-:W-:-:S04]  /*02e0*/  @P1 IMAD.IADD R53, R4, 0x1, -R7 ;  /* 0x0000000104351824 */ /* 0x004fc800078e0a07 */
[----:B------:R-:W-:-:S06]  /*02f0*/  @!P1 IMAD.IADD R53, R63, 0x1, R2 ;  /* 0x000000013f359824 */ /* 0x000fcc00078e0202 */
[----:B------:R-:W-:Y:S05]  /*0300*/  @!P0 EXIT ;  /* 0x000000000000894d */ /* 0x000fea0003800000 */
[----:B------:R-:W-:Y:S01]  /*0310*/  ULDC UR5, c[0x0][0x218] ;  /* 0x0000860000057ab9 */ /* 0x000fe20000000800 */
[----:B------:R-:W-:Y:S01]  /*0320*/  IADD3 R2, -R154, 0xbf, R161 ;  /* 0x000000bf9a027810 */ /* 0x000fe20007ffe1a1 */
[----:B------:R-:W-:Y:S01]  /*0330*/  UIADD3 UR5, UR5, 0x7f, URZ ;  /* 0x0000007f05057890 */ /* 0x000fe2000fffe03f */
[----:B------:R-:W-:Y:S01]  /*0340*/  IADD3 R5, R53, 0x7f, RZ ;  /* 0x0000007f35057810 */ /* 0x000fe20007ffe0ff */
[----:B------:R-:W1:Y:S01]  /*0350*/  S2R R54, SR_TID.X ;  /* 0x0000000000367919 */ /* 0x000e620000002100 */
        /* <DEDUP_REMOVED lines=9> */
[----:B------:R-:W-:-:S03]  /*03f0*/  SHF.R.S32.HI R2, RZ, 0x7, R2 ;  /* 0x00000007ff027819 */ /* 0x000fc60000011402 */
        /* <DEDUP_REMOVED lines=13> */
[----:B------:R-:W-:Y:S01]  /*04d0*/  IMAD.IADD R54, R54, 0x1, -R3 ;  /* 0x0000000136367824 */ /* 0x000fe200078e0a03 */
[----:B------:R-:W-:Y:S01]  /*04e0*/  SHF.R.S32.HI R3, RZ, 0x1f, R168 ;  /* 0x0000001fff037819 */ /* 0x000fe200000114a8 */
[----:B------:R-:W-:-:S02]  /*04f0*/  @!P0 IMAD R6, R6, c[0x0][0x1e0], RZ ;  /* 0x0000780006068a24 */ /* 0x000fc400078e02ff */
[----:B------:R-:W-:Y:S02]  /*0500*/  IMAD.SHL.U32 R4, R54, 0x8, RZ ;  /* 0x0000000836047824 */ /* 0x000fe400078e00ff */
[----:B------:R-:W-:-:S03]  /*0510*/  @!P0 IMAD.WIDE.U32 R12, R11, c[0x0][0x1e0], RZ ;  /* 0x000078000b0c8a25 */ /* 0x000fc600078e00ff */
[----:B------:R-:W-:Y:S01]  /*0520*/  SHF.R.S32.HI R5, RZ, 0x1f, R4 ;  /* 0x0000001fff057819 */ /* 0x000fe20000011404 */
[----:B------:R-:W-:Y:S01]  /*0530*/  @P0 IMAD.WIDE.U32 R8, R155, c[0x0][0x1e8], RZ ;  /* 0x00007a009b080a25 */ /* 0x000fe200078e00ff */
[----:B------:R-:W-:-:S03]  /*0540*/  @!P0 MOV R8, R12 ;  /* 0x0000000c00088202 */ /* 0x000fc60000000f00 */
[----:B------:R-:W-:Y:S02]  /*0550*/  @!P0 IMAD R6, R11, c[0x0][0x1e4], R6 ;  /* 0x000079000b068a24 */ /* 0x000fe400078e0206 */
[----:B------:R-:W-:-:S04]  /*0560*/  IMAD.WIDE.U32 R14, R161, c[0x0][0x1e8], R4 ;  /* 0x00007a00a10e7a25 */ /* 0x000fc800078e0004 */
[----:B------:R-:W-:Y:S02]  /*0570*/  @P0 IMAD R155, R155, c[0x0][0x1ec], R9 ;  /* 0x00007b009b9b0a24 */ /* 0x000fe400078e0209 */
[----:B------:R-:W-:Y:S01]  /*0580*/  @!P0 IMAD.IADD R155, R13, 0x1, R6 ;  /* 0x000000010d9b8824 */ /* 0x000fe200078e0206 */
[----:B------:R-:W-:Y:S01]  /*0590*/  IADD3 R8, P0, R8, R14, RZ ;  /* 0x0000000e08087210 */ /* 0x000fe20007f1e0ff */
[----:B------:R-:W-:Y:S01]  /*05a0*/  IMAD R2, R161, c[0x0][0x1ec], R2 ;  /* 0x00007b00a1027a24 */ /* 0x000fe200078e0202 */
[----:B------:R-:W-:Y:S01]  /*05b0*/  IADD3 R6, R4, 0x20, RZ ;  /* 0x0000002004067810 */ /* 0x000fe20007ffe0ff */
[----:B------:R-:W-:Y:S02]  /*05c0*/  IMAD R3, R3, c[0x0][0x1f0], RZ ;  /* 0x00007c0003037a24 */ /* 0x000fe400078e02ff */
[----:B------:R-:W-:Y:S01]  /*05d0*/  IMAD R0, R11, c[0x0][0x1c0], R168 ;  /* 0x000070000b007a24 */ /* 0x000fe200078e02a8 */
[----:B------:R-:W-:Y:S01]  /*05e0*/  IADD3.X R9, R155, R15, R2, P0, !PT ;  /* 0x0000000f9b097210 */ /* 0x000fe200007fe402 */
[----:B------:R-:W-:Y:S01]  /*05f0*/  IMAD R3, R168, c[0x0][0x1f4], R3 ;  /* 0x00007d00a8037a24 */ /* 0x000fe200078e0203 */
[----:B------:R-:W-:Y:S01]  /*0600*/  ISETP.GE.AND P0, PT, R7, R154, PT ;  /* 0x0000009a0700720c */ /* 0x000fe20003f06270 */
[----:B------:R-:W-:Y:S01]  /*0610*/  IMAD R0, R0, c[0x0][0x214], R161 ;  /* 0x0000850000007a24 */ /* 0x000fe200078e02a1 */
[----:B------:R-:W-:Y:S01]  /*0620*/  IADD3 R2, R4, 0x40, RZ ;  /* 0x0000004004027810 */ /* 0x000fe20007ffe0ff */
[----:B------:R-:W-:Y:S01]  /*0630*/  IMAD.WIDE.U32 R168, R168, c[0x0][0x1f0], R8 ;  /* 0x00007c00a8a87a25 */ /* 0x000fe200078e0008 */
[----:B------:R-:W-:-:S04]  /*0640*/  SHF.R.S32.HI R9, RZ, 0x1f, R7 ;  /* 0x0000001fff097819 */ /* 0x000fc80000011407 */
        /* <DEDUP_REMOVED lines=15> */
.L_x_780:
[----:B------:R-:W-:Y:S05]  /*0740*/  BSYNC B0 ;  /* 0x0000000000007941 */ /* 0x000fea0003800000 */
.L_x_779:
        /* <DEDUP_REMOVED lines=19> */
.L_x_782:
[----:B------:R-:W-:Y:S05]  /*0880*/  BSYNC B0 ;  /* 0x0000000000007941 */ /* 0x000fea0003800000 */
.L_x_781:
[----:B------:R-:W-:-:S04]  /*0890*/  ISETP.NE.AND P2, PT, R54, RZ, PT ;  /* 0x000000ff3600720c */ /* 0x000fc80003f45270 */
[----:B------:R-:W-:Y:S02]  /*08a0*/  ISETP.GE.OR P1, PT, R7, R154, P2 ;  /* 0x0000009a0700720c */ /* 0x000fe40001726670 */
[----:B------:R-:W-:-:S04]  /*08b0*/  IADD3 R7, P0, R0, R7, RZ ;  /* 0x0000000700077210 */ /* 0x000fc80007f1e0ff */
[----:B------:R-:W-:Y:S02]  /*08c0*/  LEA.HI.X.SX32 R0, R0, R9, 0x1, P0 ;  /* 0x0000000900007211 */ /* 0x000fe400000f0eff */
[----:B--2---:R-:W-:-:S04]  /*08d0*/  LEA R2, P0, R7, c[0x0][0x200], 0x2 ;  /* 0x0000800007027a11 */ /* 0x004fc800078010ff */
[----:B------:R-:W-:Y:S01]  /*08e0*/  LEA.HI.X R3, R7, c[0x0][0x204], R0, 0x2, P0 ;  /* 0x0000810007037a11 */ /* 0x000fe200000f1400 */
[----:B------:R-:W-:Y:S01]  /*08f0*/  @!P1 IMAD.MOV.U32 R5, RZ, RZ, 0x7f800000 ;  /* 0x7f800000ff059424 */ /* 0x000fe200078e00ff */
[----:B------:R-:W-:-:S04]  /*0900*/  ISETP.GE.OR P0, PT, R11, R154, P2 ;  /* 0x0000009a0b00720c */ /* 0x000fc80001706670 */
[----:B------:R2:W-:Y:S09]  /*0910*/  @!P1 STG.E [R2.64], R5 ;  /* 0x0000000502009986 */ /* 0x0005f2000c101906 */
[----:B------:R-:W-:Y:S05]  /*0920*/  @P0 EXIT ;  /* 0x000000000000094d */ /* 0x000fea0003800000 */
[----:B--2---:R-:W-:-:S05]  /*0930*/  MOV R5, 0x7f800000 ;  /* 0x7f80000000057802 */ /* 0x004fca0000000f00 */
[----:B------:R-:W-:Y:S01]  /*0940*/  STG.E [R2.64+0x80], R5 ;  /* 0x0000800502007986 */ /* 0x000fe2000c101906 */
[----:B------:R-:W-:Y:S05]  /*0950*/  EXIT ;  /* 0x000000000000794d */ /* 0x000fea0003800000 */
.L_x_778:
[----:B-1----:R-:W-:-:S04]  /*0960*/  ISETP.NE.U32.AND P0, PT, RZ, c[0x0][0x2b8], PT ;  /* 0x0000ae00ff007a0c */ /* 0x002fc80003f05070 */
[----:B------:R-:W-:-:S13]  /*0970*/  ISETP.NE.AND.EX P0, PT, RZ, c[0x0][0x2bc], PT, P0 ;  /* 0x0000af00ff007a0c */ /* 0x000fda0003f05300 */
[----:B------:R-:W-:-:S05]  /*0980*/  @P0 IMAD.WIDE R4, R11, R0, c[0x0][0x2b8] ;  /* 0x0000ae000b040625 */ /* 0x000fca00078e0200 */
[----:B------:R1:W5:Y:S01]  /*0990*/  @P0 LDG.E R11, [R4.64] ;  /* 0x00000006040b0981 */ /* 0x000362000c1e1900 */
[----:B------:R-:W-:Y:S01]  /*09a0*/  ISETP.NE.U32.AND P0, PT, RZ, c[0x0][0x2c0], PT ;  /* 0x0000b000ff007a0c */ /* 0x000fe20003f05070 */
[----:B------:R-:W-:Y:S01]  /*09b0*/  CS2R R158, SRZ ;  /* 0x00000000009e7805 */ /* 0x000fe2000001ff00 */
[----:B------:R-:W-:Y:S02]  /*09c0*/  PLOP3.LUT P2, PT, PT, PT, PT, 0x8, 0x0 ;  /* 0x000000000000781c */ /* 0x000fe40003f4e170 */
[----:B------:R-:W-:-:S13]  /*09d0*/  ISETP.NE.AND.EX P1, PT, RZ, c[0x0][0x2c4], PT, P0 ;  /* 0x0000b100ff007a0c */ /* 0x000fda0003f25300 */
[----:B------:R-:W-:Y:S02]  /*09e0*/  @P1 IMAD R0, R6, c[0x0][0x2c8], RZ ;  /* 0x0000b20006001a24 */ /* 0x000fe400078e02ff */
[----:B------:R-:W-:-:S04]  /*09f0*/  @P1 IMAD.WIDE.U32 R2, R9, c[0x0][0x2c8], RZ ;  /* 0x0000b20009021a25 */ /* 0x000fc800078e00ff */
[----:B------:R-:W-:Y:S01]  /*0a00*/  @P1 IMAD R0, R9, c[0x0][0x2cc], R0 ;  /* 0x0000b30009001a24 */ /* 0x000fe200078e0200 */
[----:B------:R-:W-:-:S03]  /*0a10*/  @P1 LEA R158, P0, R2, c[0x0][0x2c0], 0x2 ;  /* 0x0000b000029e1a11 */ /* 0x000fc600078010ff */
[----:B------:R-:W-:-:S05]  /*0a20*/  @P1 IMAD.IADD R0, R3, 0x1, R0 ;  /* 0x0000000103001824 */ /* 0x000fca00078e0200 */
[----:B------:R-:W-:-:S04]  /*0a30*/  @P1 SHF.L.U64.HI R0, R2, 0x2, R0 ;  /* 0x0000000202001819 */ /* 0x000fc80000010200 */
[----:B------:R-:W-:Y:S02]  /*0a40*/  @P1 IADD3.X R159, R0, c[0x0][0x2c4], RZ, P0, !PT ;  /* 0x0000b100009f1a10 */ /* 0x000fe400007fe4ff */
[----:B------:R-:W-:-:S04]  /*0a50*/  @P1 ISETP.NE.U32.AND P0, PT, R158, RZ, PT ;  /* 0x000000ff9e00120c */ /* 0x000fc80003f05070 */
[----:B------:R-:W-:-:S13]  /*0a60*/  @P1 ISETP.NE.AND.EX P2, PT, R159, RZ, PT, P0 ;  /* 0x000000ff9f00120c */ /* 0x000fda0003f45300 */
[----:B------:R-:W-:Y:S01]  /*0a70*/  P2R R157, PR, RZ, 0x4 ;  /* 0x00000004ff9d7803 */ /* 0x000fe20000000000 */
[----:B------:R-:W-:Y:S05]  /*0a80*/  @!P2 BRA `(.L_x_783) ;  /* 0x000004a00000a947 */ /* 0x000fea0003800000 */
[----:B-1----:R-:W-:Y:S02]  /*0a90*/  IABS R4, c[0x0][0x2d0] ;  /* 0x0000b40000047a13 */ /* 0x002fe40000000000 */
[----:B------:R-:W-:Y:S02]  /*0aa0*/  LEA R0, R52, 0xffffff80, 0x7 ;  /* 0xffffff8034007811 */ /* 0x000fe400078e38ff */
[----:B------:R-:W1:Y:S08]  /*0ab0*/  I2F.RP R5, R4 ;  /* 0x0000000400057306 */ /* 0x000e700000209400 */
[----:B-1----:R-:W1:Y:S02]  /*0ac0*/  MUFU.RCP R10, R5 ;  /* 0x00000005000a7308 */ /* 0x002e640000001000 */
[----:B-1----:R-:W-:-:S06]  /*0ad0*/  IADD3 R10, R10, 0xffffffe, RZ ;  /* 0x0ffffffe0a0a7810 */ /* 0x002fcc0007ffe0ff */
[----:B-----5:R-:W1:Y:S02]  /*0ae0*/  F2I.FTZ.U32.TRUNC.NTZ R11, R10 ;  /* 0x0000000a000b7305 */ /* 0x020e64000021f000 */
[----:B-1----:R-:W-:Y:S02]  /*0af0*/  IMAD.MOV R3, RZ, RZ, -R11 ;  /* 0x000000ffff037224 */ /* 0x002fe400078e0a0b */
[----:B------:R-:W-:Y:S02]  /*0b00*/  IMAD.MOV.U32 R10, RZ, RZ, RZ ;  /* 0x000000ffff0a7224 */ /* 0x000fe400078e00ff */
[----:B------:R-:W-:Y:S01]  /*0b10*/  IMAD R2, R3, R4, RZ ;  /* 0x0000000403027224 */ /* 0x000fe200078e02ff */
[----:B------:R-:W-:-:S03]  /*0b20*/  IABS R3, R0 ;  /* 0x0000000000037213 */ /* 0x000fc60000000000 */
        /* <DEDUP_REMOVED lines=11> */
[----:B------:R-:W-:-:S05]  /*0be0*/  @P2 IADD3 R5, R5, 0x1, RZ ;  /* 0x0000000105052810 */ /* 0x000fca0007ffe0ff */
[----:B------:R-:W-:-:S05]  /*0bf0*/  IMAD.MOV.U32 R3, RZ, RZ, R5 ;  /* 0x000000ffff037224 */ /* 0x000fca00078e0005 */
[----:B------:R-:W-:Y:S02]  /*0c00*/  @!P1 IADD3 R3, -R3, RZ, RZ ;  /* 0x000000ff03039210 */ /* 0x000fe40007ffe1ff */
[----:B------:R-:W-:-:S05]  /*0c10*/  @!P0 LOP3.LUT R3, RZ, c[0x0][0x2d0], RZ, 0x33, !PT ;  /* 0x0000b400ff038a12 */ /* 0x000fca00078e33ff */
[----:B------:R-:W-:-:S05]  /*0c20*/  IMAD.WIDE R14, R3, 0x4, R158 ;  /* 0x00000004030e7825 */ /* 0x000fca00078e029e */
[----:B------:R-:W2:Y:S01]  /*0c30*/  LDG.E R7, [R14.64] ;  /* 0x000000060e077981 */ /* 0x000ea2000c1e1900 */
[----:B------:R-:W-:Y:S02]  /*0c40*/  IABS R2, c[0x0][0x1c8] ;  /* 0x0000720000027a13 */ /* 0x000fe40000000000 */
[----:B------:R-:W-:Y:S02]  /*0c50*/  IADD3 R3, -R3, RZ, RZ ;  /* 0x000000ff03037210 */ /* 0x000fe40007ffe1ff */
[----:B------:R-:W1:Y:S03]  /*0c60*/  I2F.RP R12, R2 ;  /* 0x00000002000c7306 */ /* 0x000e660000209400 */
[----:B------:R-:W-:-:S05]  /*0c70*/  IMAD R3, R3, c[0x0][0x2d0], R0 ;  /* 0x0000b40003037a24 */ /* 0x000fca00078e0200 */
[----:B-1----:R-:W1:Y:S02]  /*0c80*/  MUFU.RCP R10, R12 ;  /* 0x0000000c000a7308 */ /* 0x002e640000001000 */
[----:B-1----:R-:W-:-:S06]  /*0c90*/  IADD3 R10, R10, 0xffffffe, RZ ;  /* 0x0ffffffe0a0a7810 */ /* 0x002fcc0007ffe0ff */
[----:B------:R-:W1:Y:S02]  /*0ca0*/  F2I.FTZ.U32.TRUNC.NTZ R11, R10 ;  /* 0x0000000a000b7305 */ /* 0x000e64000021f000 */
[----:B-1----:R-:W-:Y:S01]  /*0cb0*/  IMAD.MOV R4, RZ, RZ, -R11 ;  /* 0x000000ffff047224 */ /* 0x002fe200078e0a0b */
[----:B------:R-:W-:-:S03]  /*0cc0*/  MOV R10, RZ ;  /* 0x000000ff000a7202 */ /* 0x000fc60000000f00 */
[----:B------:R-:W-:Y:S01]  /*0cd0*/  IMAD R5, R4, R2, RZ ;  /* 0x0000000204057224 */ /* 0x000fe200078e02ff */
[----:B------:R-:W-:-:S03]  /*0ce0*/  IABS R4, R168 ;  /* 0x000000a800047213 */ /* 0x000fc60000000000 */
[----:B------:R-:W-:-:S04]  /*0cf0*/  IMAD.HI.U32 R5, R11, R5, R10 ;  /* 0x000000050b057227 */ /* 0x000fc800078e000a */
[----:B------:R-:W-:-:S04]  /*0d00*/  IMAD.MOV.U32 R8, RZ, RZ, R4 ;  /* 0x000000ffff087224 */ /* 0x000fc800078e0004 */
[----:B------:R-:W-:-:S05]  /*0d10*/  IMAD.HI.U32 R4, R5, R8, RZ ;  /* 0x0000000805047227 */ /* 0x000fca00078e00ff */
[----:B------:R-:W-:-:S05]  /*0d20*/  IADD3 R5, -R4, RZ, RZ ;  /* 0x000000ff04057210 */ /* 0x000fca0007ffe1ff */
[----:B------:R-:W-:-:S05]  /*0d30*/  IMAD R5, R2, R5, R8 ;  /* 0x0000000502057224 */ /* 0x000fca00078e0208 */
[----:B------:R-:W-:-:S13]  /*0d40*/  ISETP.GT.U32.AND P0, PT, R2, R5, PT ;  /* 0x000000050200720c */ /* 0x000fda0003f04070 */
[----:B------:R-:W-:Y:S01]  /*0d50*/  @!P0 IMAD.IADD R5, R5, 0x1, -R2 ;  /* 0x0000000105058824 */ /* 0x000fe200078e0a02 */
[----:B------:R-:W-:-:S04]  /*0d60*/  @!P0 IADD3 R4, R4, 0x1, RZ ;  /* 0x0000000104048810 */ /* 0x000fc80007ffe0ff */
[----:B------:R-:W-:Y:S02]  /*0d70*/  ISETP.GE.U32.AND P1, PT, R5, R2, PT ;  /* 0x000000020500720c */ /* 0x000fe40003f26070 */
[----:B------:R-:W-:Y:S02]  /*0d80*/  LOP3.LUT R2, R168, c[0x0][0x1c8], RZ, 0x3c, !PT ;  /* 0x00007200a8027a12 */ /* 0x000fe400078e3cff */
[----:B------:R-:W-:Y:S02]  /*0d90*/  SHF.R.S32.HI R5, RZ, 0x1f, R3 ;  /* 0x0000001fff057819 */ /* 0x000fe40000011403 */
[----:B------:R-:W-:-:S03]  /*0da0*/  ISETP.GE.AND P0, PT, R2, RZ, PT ;  /* 0x000000ff0200720c */ /* 0x000fc60003f06270 */
[----:B------:R-:W-:-:S04]  /*0db0*/  IMAD R10, R5, c[0x0][0x198], RZ ;  /* 0x00006600050a7a24 */ /* 0x000fc800078e02ff */
[----:B------:R-:W-:Y:S01]  /*0dc0*/  @P1 IADD3 R4, R4, 0x1, RZ ;  /* 0x0000000104041810 */ /* 0x000fe20007ffe0ff */
[----:B------:R-:W-:Y:S01]  /*0dd0*/  IMAD R10, R3, c[0x0][0x19c], R10 ;  /* 0x00006700030a7a24 */ /* 0x000fe200078e020a */
[----:B------:R-:W-:-:S04]  /*0de0*/  ISETP.NE.AND P1, PT, RZ, c[0x0][0x1c8], PT ;  /* 0x00007200ff007a0c */ /* 0x000fc80003f25270 */
[----:B------:R-:W-:-:S09]  /*0df0*/  @!P0 IMAD.MOV R4, RZ, RZ, -R4 ;  /* 0x000000ffff048224 */ /* 0x000fd200078e0a04 */
[----:B------:R-:W-:Y:S02]  /*0e00*/  @!P1 LOP3.LUT R4, RZ, c[0x0][0x1c8], RZ, 0x33, !PT ;  /* 0x00007200ff049a12 */ /* 0x000fe400078e33ff */
[----:B--2---:R-:W-:Y:S01]  /*0e10*/  SHF.R.S32.HI R8, RZ, 0x1f, R7 ;  /* 0x0000001fff087819 */ /* 0x004fe20000011407 */
[----:B------:R-:W-:-:S04]  /*0e20*/  IMAD.WIDE.U32 R12, R7, c[0x0][0x180], RZ ;  /* 0x00006000070c7a25 */ /* 0x000fc800078e00ff */
[C---:B------:R-:W-:Y:S02]  /*0e30*/  IMAD R2, R8.reuse, c[0x0][0x180], RZ ;  /* 0x0000600008027a24 */ /* 0x040fe400078e02ff */
[----:B------:R-:W-:Y:S02]  /*0e40*/  IMAD R8, R8, c[0x0][0x188], RZ ;  /* 0x0000620008087a24 */ /* 0x000fe400078e02ff */
[C---:B------:R-:W-:Y:S02]  /*0e50*/  IMAD R2, R7.reuse, c[0x0][0x184], R2 ;  /* 0x0000610007027a24 */ /* 0x040fe400078e0202 */
[----:B------:R-:W-:-:S03]  /*0e60*/  IMAD.WIDE.U32 R14, R7, c[0x0][0x188], RZ ;  /* 0x00006200070e7a25 */ /* 0x000fc600078e00ff */
[----:B------:R-:W-:Y:S01]  /*0e70*/  IADD3 R13, R13, R2, RZ ;  /* 0x000000020d0d7210 */ /* 0x000fe20007ffe0ff */
[----:B------:R-:W-:Y:S01]  /*0e80*/  IMAD R21, R7, c[0x0][0x18c], R8 ;  /* 0x0000630007157a24 */ /* 0x000fe200078e0208 */
[----:B------:R-:W-:Y:S02]  /*0e90*/  SHF.R.S32.HI R2, RZ, 0x1f, R4 ;  /* 0x0000001fff027819 */ /* 0x000fe40000011404 */
[----:B------:R-:W-:Y:S01]  /*0ea0*/  MOV R20, R14 ;  /* 0x0000000e00147202 */ /* 0x000fe20000000f00 */
[----:B------:R-:W-:-:S04]  /*0eb0*/  IMAD.WIDE.U32 R12, R3, c[0x0][0x198], R12 ;  /* 0x00006600030c7a25 */ /* 0x000fc800078e000c */
[----:B------:R-:W-:Y:S02]  /*0ec0*/  IMAD.IADD R13, R13, 0x1, R10 ;  /* 0x000000010d0d7824 */ /* 0x000fe400078e020a */
[----:B------:R-:W-:Y:S02]  /*0ed0*/  IMAD R11, R2, c[0x0][0x1b0], RZ ;  /* 0x00006c00020b7a24 */ /* 0x000fe400078e02ff */
[----:B------:R-:W-:-:S04]  /*0ee0*/  IMAD.WIDE.U32 R164, R4, c[0x0][0x1b0], R12 ;  /* 0x00006c0004a47a25 */ /* 0x000fc800078e000c */
[----:B------:R-:W-:Y:S02]  /*0ef0*/  IMAD R11, R4, c[0x0][0x1b4], R11 ;  /* 0x00006d00040b7a24 */ /* 0x000fe400078e020b */
[----:B------:R-:W-:-:S03]  /*0f00*/  IMAD.IADD R21, R15, 0x1, R21 ;  /* 0x000000010f157824 */ /* 0x000fc600078e0215 */
[----:B------:R-:W-:Y:S01]  /*0f10*/  IADD3 R13, R165, R11, RZ ;  /* 0x0000000ba50d7210 */ /* 0x000fe20007ffe0ff */
[----:B------:R-:W-:Y:S05]  /*0f20*/  BRA `(.L_x_784) ;  /* 0x0000044000007947 */ /* 0x000fea0003800000 */
.L_x_783:
[----:B-1----:R-:W-:-:S13]  /*0f30*/  ISETP.NE.AND P0, PT, R8, -0x1, PT ;  /* 0xffffffff0800780c */ /* 0x002fda0003f05270 */
[----:B------:R-:W-:-:S05]  /*0f40*/  @P0 IADD3 R13, R7, R8, RZ ;  /* 0x00000008070d0210 */ /* 0x000fca0007ffe0ff */
[----:B------:R-:W-:-:S04]  /*0f50*/  @P0 IMAD.WIDE.U32 R2, R13, c[0x0][0x198], RZ ;  /* 0x000066000d020a25 */ /* 0x000fc800078e00ff */
[----:B------:R-:W-:Y:S01]  /*0f60*/  @P0 IMAD R13, R13, c[0x0][0x19c], R3 ;  /* 0x000067000d0d0a24 */ /* 0x000fe200078e0203 */
[----:B------:R-:W-:Y:S01]  /*0f70*/  @P0 MOV R12, R2 ;  /* 0x00000002000c0202 */ /* 0x000fe20000000f00 */
        /* <DEDUP_REMOVED lines=11> */
.L_x_785:
[----:B------:R-:W-:Y:S01]  /*1030*/  IABS R3, c[0x0][0x1c8] ;  /* 0x0000720000037a13 */ /* 0x000fe20000000000 */
[----:B------:R-:W-:Y:S01]  /*1040*/  IMAD.MOV.U32 R4, RZ, RZ, RZ ;  /* 0x000000ffff047224 */ /* 0x000fe200078e00ff */
[----:B------:R-:W-:Y:S02]  /*1050*/  @P0 IADD3 R21, R7, R8, RZ ;  /* 0x0000000807150210 */ /* 0x000fe40007ffe0ff */
[----:B------:R-:W1:Y:S08]  /*1060*/  I2F.RP R14, R3 ;  /* 0x00000003000e7306 */ /* 0x000e700000209400 */
[----:B-1----:R-:W1:Y:S02]  /*1070*/  MUFU.RCP R10, R14 ;  /* 0x0000000e000a7308 */ /* 0x002e640000001000 */
[----:B-1----:R-:W-:Y:S01]  /*1080*/  IADD3 R10, R10, 0xffffffe, RZ ;  /* 0x0ffffffe0a0a7810 */ /* 0x002fe20007ffe0ff */
[----:B------:R-:W-:-:S05]  /*1090*/  @P0 IMAD.WIDE.U32 R14, R21, c[0x0][0x1a0], RZ ;  /* 0x00006800150e0a25 */ /* 0x000fca00078e00ff */
[----:B------:R-:W1:Y:S01]  /*10a0*/  F2I.FTZ.U32.TRUNC.NTZ R5, R10 ;  /* 0x0000000a00057305 */ /* 0x000e62000021f000 */
[----:B------:R-:W-:Y:S02]  /*10b0*/  @P0 IMAD R21, R21, c[0x0][0x1a4], R15 ;  /* 0x0000690015150a24 */ /* 0x000fe400078e020f */
[----:B------:R-:W-:Y:S02]  /*10c0*/  @P0 IMAD.MOV.U32 R20, RZ, RZ, R14 ;  /* 0x000000ffff140224 */ /* 0x000fe400078e000e */
[----:B-1----:R-:W-:-:S04]  /*10d0*/  IMAD.MOV R0, RZ, RZ, -R5 ;  /* 0x000000ffff007224 */ /* 0x002fc800078e0a05 */
[----:B------:R-:W-:Y:S01]  /*10e0*/  IMAD R2, R0, R3, RZ ;  /* 0x0000000300027224 */ /* 0x000fe200078e02ff */
[----:B------:R-:W-:-:S03]  /*10f0*/  IABS R0, R168 ;  /* 0x000000a800007213 */ /* 0x000fc60000000000 */
[----:B------:R-:W-:Y:S01]  /*1100*/  IMAD.HI.U32 R5, R5, R2, R4 ;  /* 0x0000000205057227 */ /* 0x000fe200078e0004 */
[----:B------:R-:W-:-:S05]  /*1110*/  MOV R2, R0 ;  /* 0x0000000000027202 */ /* 0x000fca0000000f00 */
[----:B------:R-:W-:-:S04]  /*1120*/  IMAD.HI.U32 R4, R5, R2, RZ ;  /* 0x0000000205047227 */ /* 0x000fc800078e00ff */
[----:B------:R-:W-:-:S04]  /*1130*/  IMAD.MOV R0, RZ, RZ, -R4 ;  /* 0x000000ffff007224 */ /* 0x000fc800078e0a04 */
[----:B------:R-:W-:-:S05]  /*1140*/  IMAD R0, R3, R0, R2 ;  /* 0x0000000003007224 */ /* 0x000fca00078e0202 */
[----:B------:R-:W-:-:S13]  /*1150*/  ISETP.GT.U32.AND P1, PT, R3, R0, PT ;  /* 0x000000000300720c */ /* 0x000fda0003f24070 */
[-C--:B------:R-:W-:Y:S02]  /*1160*/  @!P1 IADD3 R0, R0, -R3.reuse, RZ ;  /* 0x8000000300009210 */ /* 0x080fe40007ffe0ff */
[----:B------:R-:W-:Y:S02]  /*1170*/  @!P1 IADD3 R4, R4, 0x1, RZ ;  /* 0x0000000104049810 */ /* 0x000fe40007ffe0ff */
[----:B------:R-:W-:Y:S02]  /*1180*/  ISETP.GE.U32.AND P3, PT, R0, R3, PT ;  /* 0x000000030000720c */ /* 0x000fe40003f66070 */
[----:B------:R-:W-:Y:S02]  /*1190*/  LOP3.LUT R0, R168, c[0x0][0x1c8], RZ, 0x3c, !PT ;  /* 0x00007200a8007a12 */ /* 0x000fe400078e3cff */
[----:B------:R-:W-:Y:S02]  /*11a0*/  ISETP.NE.AND P1, PT, RZ, c[0x0][0x1c8], PT ;  /* 0x00007200ff007a0c */ /* 0x000fe40003f25270 */
[----:B------:R-:W-:-:S02]  /*11b0*/  ISETP.GE.AND P2, PT, R0, RZ, PT ;  /* 0x000000ff0000720c */ /* 0x000fc40003f46270 */
[----:B------:R-:W-:-:S04]  /*11c0*/  LEA R0, R52, 0xffffff80, 0x7 ;  /* 0xffffff8034007811 */ /* 0x000fc800078e38ff */
[----:B------:R-:W-:Y:S01]  /*11d0*/  SHF.R.S32.HI R5, RZ, 0x1f, R0 ;  /* 0x0000001fff057819 */ /* 0x000fe20000011400 */
[----:B------:R-:W-:Y:S01]  /*11e0*/  IMAD.WIDE.U32 R12, R0, c[0x0][0x198], R12 ;  /* 0x00006600000c7a25 */ /* 0x000fe200078e000c */
[----:B------:R-:W-:-:S03]  /*11f0*/  @P3 IADD3 R4, R4, 0x1, RZ ;  /* 0x0000000104043810 */ /* 0x000fc60007ffe0ff */
[----:B------:R-:W-:Y:S01]  /*1200*/  IMAD R3, R5, c[0x0][0x198], RZ ;  /* 0x0000660005037a24 */ /* 0x000fe200078e02ff */
[----:B------:R-:W-:Y:S01]  /*1210*/  MOV R164, R12 ;  /* 0x0000000c00a47202 */ /* 0x000fe20000000f00 */
[----:B------:R-:W-:Y:S01]  /*1220*/  @!P2 IMAD.MOV R4, RZ, RZ, -R4 ;  /* 0x000000ffff04a224 */ /* 0x000fe200078e0a04 */
[----:B------:R-:W-:Y:S01]  /*1230*/  @!P1 LOP3.LUT R4, RZ, c[0x0][0x1c8], RZ, 0x33, !PT ;  /* 0x00007200ff049a12 */ /* 0x000fe200078e33ff */
[----:B------:R-:W-:-:S03]  /*1240*/  IMAD R3, R0, c[0x0][0x19c], R3 ;  /* 0x0000670000037a24 */ /* 0x000fc600078e0203 */
[----:B------:R-:W-:Y:S01]  /*1250*/  SHF.R.S32.HI R2, RZ, 0x1f, R4 ;  /* 0x0000001fff027819 */ /* 0x000fe20000011404 */
[----:B------:R-:W-:Y:S02]  /*1260*/  IMAD.IADD R165, R13, 0x1, R3 ;  /* 0x000000010da57824 */ /* 0x000fe400078e0203 */
[----:B------:R-:W-:Y:S02]  /*1270*/  IMAD.MOV.U32 R3, RZ, RZ, R0 ;  /* 0x000000ffff037224 */ /* 0x000fe400078e0000 */
[----:B------:R-:W-:Y:S02]  /*1280*/  IMAD R13, R2, c[0x0][0x1b0], RZ ;  /* 0x00006c00020d7a24 */ /* 0x000fe400078e02ff */
[----:B------:R-:W-:-:S04]  /*1290*/  IMAD.WIDE.U32 R164, R4, c[0x0][0x1b0], R164 ;  /* 0x00006c0004a47a25 */ /* 0x000fc800078e00a4 */
[----:B------:R-:W-:-:S05]  /*12a0*/  IMAD R13, R4, c[0x0][0x1b4], R13 ;  /* 0x00006d00040d7a24 */ /* 0x000fca00078e020d */
[----:B------:R-:W-:Y:S01]  /*12b0*/  IADD3 R13, R165, R13, RZ ;  /* 0x0000000da50d7210 */ /* 0x000fe20007ffe0ff */
        /* <DEDUP_REMOVED lines=11> */
.L_x_784:
[----:B-----5:R1:W5:Y:S01]  /*1370*/  @P4 LDG.E R11, [R176.64] ;  /* 0x00000006b00b4981 */ /* 0x020362000c1e1900 */
[----:B------:R-:W-:Y:S01]  /*1380*/  ISETP.NE.AND P0, PT, R155, -0x1, PT ;  /* 0xffffffff9b00780c */ /* 0x000fe20003f05270 */
[----:B------:R-:W-:Y:S01]  /*1390*/  IMAD.MOV.U32 R23, RZ, RZ, 0x2 ;  /* 0x00000002ff177424 */ /* 0x000fe200078e00ff */
[----:B------:R-:W-:Y:S01]  /*13a0*/  SHF.R.S32.HI R19, RZ, 0x1f, R54 ;  /* 0x0000001fff137819 */ /* 0x000fe20000011436 */
[----:B------:R-:W-:Y:S01]  /*13b0*/  IMAD.MOV.U32 R140, RZ, RZ, c[0x0][0x230] ;  /* 0x00008c00ff8c7624 */ /* 0x000fe200078e00ff */
[----:B------:R-:W-:Y:S01]  /*13c0*/  SHF.R.S32.HI R60, RZ, 0x1f, R63 ;  /* 0x0000001fff3c7819 */ /* 0x000fe2000001143f */
[----:B------:R-:W-:Y:S01]  /*13d0*/  IMAD.MOV.U32 R26, RZ, RZ, RZ ;  /* 0x000000ffff1a7224 */ /* 0x000fe200078e00ff */
[CC--:B------:R-:W-:Y:S01]  /*13e0*/  LEA.HI R147, R19.reuse, R54.reuse, RZ, 0x2 ;  /* 0x0000003613937211 */ /* 0x0c0fe200078f10ff */
[----:B------:R-:W-:Y:S01]  /*13f0*/  IMAD.MOV.U32 R27, RZ, RZ, c[0x0][0x230] ;  /* 0x00008c00ff1b7624 */ /* 0x000fe200078e00ff */
[----:B------:R-:W-:Y:S01]  /*1400*/  LEA.HI R160, R19, R54, RZ, 0x3 ;  /* 0x0000003613a07211 */ /* 0x000fe200078f18ff */
[----:B------:R-:W-:Y:S01]  /*1410*/  IMAD.MOV.U32 R41, RZ, RZ, 0x10 ;  /* 0x00000010ff297424 */ /* 0x000fe200078e00ff */
[----:B------:R-:W-:Y:S01]  /*1420*/  SHF.R.S32.HI R174, RZ, 0x2, R147 ;  /* 0x00000002ffae7819 */ /* 0x000fe20000011493 */
[----:B------:R-:W-:Y:S01]  /*1430*/  IMAD.HI.U32 R140, R23, R140, R26 ;  /* 0x0000008c178c7227 */ /* 0x000fe200078e001a */
[----:B------:R-:W-:-:S02]  /*1440*/  SHF.R.S32.HI R149, RZ, 0x3, R160 ;  /* 0x00000003ff957819 */ /* 0x000fc400000114a0 */
[----:B------:R-:W-:Y:S01]  /*1450*/  LEA.HI R146, R19, R54, RZ, 0x4 ;  /* 0x0000003613927211 */ /* 0x000fe200078f20ff */
[----:B------:R-:W-:Y:S01]  /*1460*/  @!P0 IMAD R8, R6, c[0x0][0x178], RZ ;  /* 0x00005e0006088a24 */ /* 0x000fe200078e02ff */
[----:B------:R-:W-:Y:S01]  /*1470*/  SHF.L.U32 R23, R149, 0x6, RZ ;  /* 0x0000000695177819 */ /* 0x000fe200000006ff */
[----:B------:R-:W-:Y:S01]  /*1480*/  @P0 IMAD.WIDE.U32 R16, R155, c[0x0][0x190], RZ ;  /* 0x000064009b100a25 */ /* 0x000fe200078e00ff */
[----:B------:R-:W-:Y:S02]  /*1490*/  LOP3.LUT R145, R146, 0xfffffff0, RZ, 0xc0, !PT ;  /* 0xfffffff092917812 */ /* 0x000fe400078ec0ff */
[----:B------:R-:W-:Y:S01]  /*14a0*/  LOP3.LUT R23, R23, 0xc0, RZ, 0xc0, !PT ;  /* 0x000000c017177812 */ /* 0x000fe200078ec0ff */
[C---:B------:R-:W-:Y:S01]  /*14b0*/  @!P0 IMAD.WIDE.U32 R14, R9.reuse, c[0x0][0x178], RZ ;  /* 0x00005e00090e8a25 */ /* 0x040fe200078e00ff */
[----:B------:R-:W-:Y:S02]  /*14c0*/  SHF.R.S32.HI R175, RZ, 0x1f, R174 ;  /* 0x0000001fffaf7819 */ /* 0x000fe400000114ae */
[----:B------:R-:W-:Y:S01]  /*14d0*/  LEA.HI R60, R60, R63, RZ, 0x7 ;  /* 0x0000003f3c3c7211 */ /* 0x000fe200078f38ff */
[----:B------:R-:W-:Y:S01]  /*14e0*/  @!P0 IMAD R7, R9, c[0x0][0x17c], R8 ;  /* 0x00005f0009078a24 */ /* 0x000fe200078e0208 */
[----:B------:R-:W-:Y:S01]  /*14f0*/  SHF.R.U32.HI R8, RZ, 0x3, R23 ;  /* 0x00000003ff087819 */ /* 0x000fe20000011617 */
[----:B------:R-:W-:Y:S01]  /*1500*/  @P0 IMAD R17, R155, c[0x0][0x194], R17 ;  /* 0x000065009b110a24 */ /* 0x000fe200078e0211 */
[----:B------:R-:W-:Y:S01]  /*1510*/  SHF.R.S32.HI R60, RZ, 0x7, R60 ;  /* 0x00000007ff3c7819 */ /* 0x000fe2000001143c */
[----:B------:R-:W-:Y:S01]  /*1520*/  @!P0 IMAD.IADD R17, R15, 0x1, R7 ;  /* 0x000000010f118824 */ /* 0x000fe200078e0207 */
[C---:B------:R-:W-:Y:S01]  /*1530*/  LOP3.LUT R7, R147.reuse, 0xfffffffc, RZ, 0xc0, !PT ;  /* 0xfffffffc93077812 */ /* 0x040fe200078ec0ff */
[----:B------:R-:W-:Y:S01]  /*1540*/  @P0 IMAD.MOV.U32 R22, RZ, RZ, R16 ;  /* 0x000000ffff160224 */ /* 0x000fe200078e0010 */
[----:B------:R-:W-:Y:S01]  /*1550*/  LEA.HI R147, R147, R174, RZ, 0x1 ;  /* 0x000000ae93937211 */ /* 0x000fe200078f08ff */
[----:B------:R-:W-:Y:S01]  /*1560*/  @!P0 IMAD.MOV.U32 R22, RZ, RZ, R14 ;  /* 0x000000ffff168224 */ /* 0x000fe200078e000e */
[----:B------:R-:W-:Y:S01]  /*1570*/  LEA.HI R15, R19, R54, RZ, 0x5 ;  /* 0x00000036130f7211 */ /* 0x000fe200078f28ff */
[C---:B------:R-:W-:Y:S01]  /*1580*/  IMAD.IADD R7, R54.reuse, 0x1, -R7 ;  /* 0x0000000136077824 */ /* 0x040fe200078e0a07 */
[----:B------:R-:W-:Y:S01]  /*1590*/  LOP3.LUT R147, R147, 0x7fffffe, RZ, 0xc0, !PT ;  /* 0x07fffffe93937812 */ /* 0x000fe200078ec0ff */
[----:B------:R-:W-:Y:S01]  /*15a0*/  IMAD.IADD R145, R54, 0x1, -R145 ;  /* 0x0000000136917824 */ /* 0x000fe200078e0a91 */
[----:B------:R-:W-:Y:S01]  /*15b0*/  SHF.R.S32.HI R148, RZ, 0x5, R15 ;  /* 0x00000005ff947819 */ /* 0x000fe2000001140f */
[----:B------:R-:W-:Y:S01]  /*15c0*/  IMAD.SHL.U32 R118, R7, 0x8, RZ ;  /* 0x0000000807767824 */ /* 0x000fe200078e00ff */
[----:B------:R-:W-:Y:S01]  /*15d0*/  IMNMX R60, RZ, R60, !PT ;  /* 0x0000003cff3c7217 */ /* 0x000fe20007800200 */
[----:B------:R-:W-:Y:S01]  /*15e0*/  IMAD.IADD R147, R174, 0x1, -R147 ;  /* 0x00000001ae937824 */ /* 0x000fe200078e0a93 */
[----:B------:R-:W-:Y:S01]  /*15f0*/  LEA.HI R144, R145, R145, RZ, 0x1 ;  /* 0x0000009191907211 */ /* 0x000fe200078f08ff */
[----:B------:R-:W-:Y:S01]  /*1600*/  IMAD.WIDE R24, R25, 0x40, R174 ;  /* 0x0000004019187825 */ /* 0x000fe200078e02ae */
[----:B------:R-:W-:-:S02]  /*1610*/  IADD3 R22, P0, R118, R22, RZ ;  /* 0x0000001676167210 */ /* 0x000fc40007f1e0ff */
[--C-:B------:R-:W-:Y:S01]  /*1620*/  SHF.R.S32.HI R119, RZ, 0x1f, R118.reuse ;  /* 0x0000001fff777819 */ /* 0x100fe20000011476 */
[----:B------:R-:W-:Y:S01]  /*1630*/  IMAD R147, R148, 0x8, R147 ;  /* 0x0000000894937824 */ /* 0x000fe200078e0293 */
[----:B------:R-:W-:Y:S01]  /*1640*/  LOP3.LUT R19, R23, 0x18, R118, 0xf8, !PT ;  /* 0x0000001817137812 */ /* 0x000fe200078ef876 */
[----:B------:R-:W-:Y:S01]  /*1650*/  IMAD R18, R25, c[0x0][0x190], RZ ;  /* 0x0000640019127a24 */ /* 0x000fe200078e02ff */
[----:B------:R-:W-:Y:S01]  /*1660*/  IADD3.X R23, R119, R17, RZ, P0, !PT ;  /* 0x0000001177177210 */ /* 0x000fe200007fe4ff */
[----:B------:R-:W-:Y:S01]  /*1670*/  IMAD R17, R2, c[0x0][0x1b8], RZ ;  /* 0x00006e0002117a24 */ /* 0x000fe200078e02ff */
[----:B------:R-:W-:Y:S01]  /*1680*/  IADD3 R20, P0, R118, R20, RZ ;  /* 0x0000001476147210 */ /* 0x000fe20007f1e0ff */
[----:B------:R-:W-:Y:S01]  /*1690*/  IMAD R18, R24, c[0x0][0x194], R18 ;  /* 0x0000650018127a24 */ /* 0x000fe200078e0212 */
[----:B------:R-:W-:Y:S01]  /*16a0*/  IADD3 R117, R118, 0x20, RZ ;  /* 0x0000002076757810 */ /* 0x000fe20007ffe0ff */
[----:B------:R-:W-:Y:S01]  /*16b0*/  IMAD R16, R4, c[0x0][0x1bc], R17 ;  /* 0x00006f0004107a24 */ /* 0x000fe200078e0211 */
[----:B------:R-:W-:Y:S01]  /*16c0*/  LOP3.LUT R8, R19, R8, RZ, 0x3c, !PT ;  /* 0x0000000813087212 */ /* 0x000fe200078e3cff */
[----:B------:R-:W-:Y:S01]  /*16d0*/  IMAD.X R21, R119, 0x1, R21, P0 ;  /* 0x0000000177157824 */ /* 0x000fe200000e0615 */
[----:B------:R-:W-:Y:S01]  /*16e0*/  IADD3 R162, P0, R174, R3, RZ ;  /* 0x00000003aea27210 */ /* 0x000fe20007f1e0ff */
[----:B------:R-:W-:Y:S01]  /*16f0*/  IMAD.WIDE.U32 R22, R24, c[0x0][0x190], R22 ;  /* 0x0000640018167a25 */ /* 0x000fe200078e0016 */
[----:B------:R-:W-:-:S02]  /*1700*/  ISETP.GE.AND P5, PT, R117, c[0x0][0x220], PT ;  /* 0x0000880075007a0c */ /* 0x000fc40003fa6270 */
[----:B------:R-:W-:Y:S01]  /*1710*/  SHF.R.S32.HI R10, RZ, 0x1, R144 ;  /* 0x00000001ff0a7819 */ /* 0x000fe20000011490 */
[----:B------:R-:W-:Y:S01]  /*1720*/  IMAD.U32 R147, R147, 0x20, R8 ;  /* 0x0000002093937824 */ /* 0x000fe200078e0008 */
[----:B------:R-:W-:Y:S01]  /*1730*/  SHF.R.S32.HI R143, RZ, 0x1f, R144 ;  /* 0x0000001fff8f7819 */ /* 0x000fe20000011490 */
[----:B------:R-:W-:Y:S01]  /*1740*/  IMAD.X R5, R175, 0x1, R5, P0 ;  /* 0x00000001af057824 */ /* 0x000fe200000e0605 */
[----:B------:R-:W-:Y:S01]  /*1750*/  SEL R8, RZ, 0xffffffff, P5 ;  /* 0xffffffffff087807 */ /* 0x000fe20002800000 */
[----:B------:R-:W-:Y:S01]  /*1760*/  IMAD.WIDE.U32 R20, R4, c[0x0][0x1b8], R20 ;  /* 0x00006e0004147a25 */ /* 0x000fe200078e0014 */
[C---:B------:R-:W-:Y:S02]  /*1770*/  IADD3 R164, P0, R118.reuse, R164, RZ ;  /* 0x000000a476a47210 */ /* 0x040fe40007f1e0ff */
[----:B------:R-:W-:Y:S01]  /*1780*/  ISETP.GE.AND P1, PT, R118, c[0x0][0x220], PT ;  /* 0x0000880076007a0c */ /* 0x000fe20003f26270 */
[----:B------:R-:W-:Y:S01]  /*1790*/  IMAD.SHL.U32 R8, R8, 0x2, RZ ;  /* 0x0000000208087824 */ /* 0x000fe200078e00ff */
[----:B------:R-:W-:Y:S01]  /*17a0*/  LEA.HI R143, R143, R10, RZ, 0x2 ;  /* 0x0000000a8f8f7211 */ /* 0x000fe200078f10ff */
[----:B------:R-:W-:Y:S01]  /*17b0*/  IMAD.X R165, R119, 0x1, R13, P0 ;  /* 0x0000000177a57824 */ /* 0x000fe200000e060d */
[----:B------:R-:W-:Y:S01]  /*17c0*/  SEL R19, RZ, 0x1, P1 ;  /* 0x00000001ff137807 */ /* 0x000fe20000800000 */
[----:B------:R-:W-:Y:S01]  /*17d0*/  IMAD.SHL.U32 R7, R7, 0x4, RZ ;  /* 0x0000000407077824 */ /* 0x000fe200078e00ff */
[----:B------:R-:W-:Y:S01]  /*17e0*/  ISETP.GT.AND P0, PT, R52, R60, PT ;  /* 0x0000003c3400720c */ /* 0x000fe20003f04270 */
[----:B------:R-:W-:Y:S01]  /*17f0*/  IMAD.IADD R17, R21, 0x1, R16 ;  /* 0x0000000115117824 */ /* 0x000fe200078e0210 */
[----:B------:R-:W-:Y:S01]  /*1800*/  LOP3.LUT R143, R143, 0xfffffffc, RZ, 0xc0, !PT ;  /* 0xfffffffc8f8f7812 */ /* 0x000fe200078ec0ff */
[----:B------:R-:W-:Y:S01]  /*1810*/  IMAD R5, R5, c[0x0][0x1a0], RZ ;  /* 0x0000680005057a24 */ /* 0x000fe200078e02ff */
[----:B------:R-:W-:Y:S01]  /*1820*/  SHF.R.S32.HI R61, RZ, 0x1f, R168 ;  /* 0x0000001fff3d7819 */ /* 0x000fe200000114a8 */
[----:B------:R-:W-:Y:S01]  /*1830*/  IMAD.MOV.U32 R16, RZ, RZ, R20 ;  /* 0x000000ffff107224 */ /* 0x000fe200078e0014 */
[----:B------:R-:W-:Y:S01]  /*1840*/  SHF.R.S32.HI R137, RZ, 0x1, R140 ;  /* 0x00000001ff897819 */ /* 0x000fe2000001148c */
[----:B------:R-:W-:Y:S01]  /*1850*/  IMAD.IADD R143, R10, 0x1, -R143 ;  /* 0x000000010a8f7824 */ /* 0x000fe200078e0a8f */
[----:B------:R-:W-:Y:S01]  /*1860*/  IADD3 R116, R118, 0x40, RZ ;  /* 0x0000004076747810 */ /* 0x000fe20007ffe0ff */
[----:B------:R-:W-:Y:S01]  /*1870*/  IMAD R61, R61, c[0x0][0x1a8], RZ ;  /* 0x00006a003d3d7a24 */ /* 0x000fe200078e02ff */
[----:B------:R-:W-:Y:S01]  /*1880*/  LOP3.LUT R8, R8, 0x2, R19, 0xe2, !PT ;  /* 0x0000000208087812 */ /* 0x000fe200078ee213 */
[----:B------:R-:W-:Y:S01]  /*1890*/  IMAD.IADD R19, R23, 0x1, R18 ;  /* 0x0000000117137824 */ /* 0x000fe200078e0212 */
[----:B------:R-:W-:Y:S01]  /*18a0*/  MOV R18, R22 ;  /* 0x0000001600127202 */ /* 0x000fe20000000f00 */
[----:B------:R-:W-:Y:S01]  /*18b0*/  IMAD R138, R174, R137, R7 ;  /* 0x00000089ae8a7224 */ /* 0x000fe200078e0207 */
[----:B------:R-:W-:Y:S01]  /*18c0*/  ISETP.GE.AND P2, PT, R116, c[0x0][0x220], PT ;  /* 0x0000880074007a0c */ /* 0x000fe20003f46270 */
[----:B------:R-:W-:Y:S01]  /*18d0*/  IMAD R167, R175, c[0x0][0x198], RZ ;  /* 0x00006600afa77a24 */ /* 0x000fe200078e02ff */
[----:B------:R-:W-:Y:S01]  /*18e0*/  LOP3.LUT R15, R15, 0xffffffe0, RZ, 0xc0, !PT ;  /* 0xffffffe00f0f7812 */ /* 0x000fe200078ec0ff */
[C---:B------:R-:W-:Y:S01]  /*18f0*/  IMAD R5, R162.reuse, c[0x0][0x1a4], R5 ;  /* 0x00006900a2057a24 */ /* 0x040fe200078e0205 */
[----:B------:R-:W-:Y:S01]  /*1900*/  SEL R141, RZ, 0x4, P2 ;  /* 0x00000004ff8d7807 */ /* 0x000fe20001000000 */
[----:B------:R-:W-:Y:S01]  /*1910*/  IMAD.WIDE.U32 R162, R162, c[0x0][0x1a0], R16 ;  /* 0x00006800a2a27a25 */ /* 0x000fe200078e0010 */
[----:B------:R-:W-:-:S02]  /*1920*/  LOP3.LUT P1, RZ, R143, 0x2, RZ, 0xc0, !PT ;  /* 0x000000028fff7812 */ /* 0x000fc4000782c0ff */
[----:B------:R-:W-:Y:S01]  /*1930*/  P2R R156, PR, RZ, 0x4 ;  /* 0x00000004ff9c7803 */ /* 0x000fe20000000000 */
[----:B------:R-:W-:Y:S01]  /*1940*/  IMAD R61, R168, c[0x0][0x1ac], R61 ;  /* 0x00006b00a83d7a24 */ /* 0x000fe200078e023d */
[----:B------:R-:W-:Y:S01]  /*1950*/  LOP3.LUT R141, R8, R141, RZ, 0xfc, !PT ;  /* 0x0000008d088d7212 */ /* 0x000fe200078efcff */
[----:B------:R-:W-:Y:S01]  /*1960*/  IMAD.MOV.U32 R17, RZ, RZ, c[0x0][0x198] ;  /* 0x00006600ff117624 */ /* 0x000fe200078e00ff */
[----:B------:R-:W-:Y:S01]  /*1970*/  SHF.L.U32 R139, R137, 0x5, RZ ;  /* 0x00000005898b7819 */ /* 0x000fe200000006ff */
[----:B------:R-:W-:Y:S01]  /*1980*/  IMAD.MOV.U32 R92, RZ, RZ, 0x5 ;  /* 0x00000005ff5c7424 */ /* 0x000fe200078e00ff */
[--C-:B------:R-:W-:Y:S01]  /*1990*/  SHF.R.S32.HI R124, RZ, 0x1f, R138.reuse ;  /* 0x0000001fff7c7819 */ /* 0x100fe2000001148a */
[----:B------:R-:W-:Y:S01]  /*19a0*/  IMAD.MOV.U32 R3, RZ, RZ, c[0x0][0x1a0] ;  /* 0x00006800ff037624 */ /* 0x000fe200078e00ff */
[----:B------:R-:W-:Y:S01]  /*19b0*/  SHF.L.U32 R151, R17, 0x5, RZ ;  /* 0x0000000511977819 */ /* 0x000fe200000006ff */
[----:B------:R-:W-:Y:S01]  /*19c0*/  IMAD.IADD R136, R7, 0x1, R138 ;  /* 0x0000000107887824 */ /* 0x000fe200078e028a */
[-C--:B------:R-:W-:Y:S01]  /*19d0*/  SHF.L.U64.HI R150, R17, R92.reuse, c[0x0][0x19c] ;  /* 0x0000670011967619 */ /* 0x080fe2000001025c */
[----:B------:R-:W-:Y:S01]  /*19e0*/  IMAD.WIDE.U32 R168, R168, c[0x0][0x1a8], R18 ;  /* 0x00006a00a8a87a25 */ /* 0x000fe200078e0012 */
[----:B------:R-:W-:-:S02]  /*19f0*/  SHF.L.U64.HI R152, R3, R92, c[0x0][0x1a4] ;  /* 0x0000690003987619 */ /* 0x000fc4000001025c */
[----:B------:R-:W-:Y:S01]  /*1a00*/  SHF.R.S32.HI R123, RZ, 0x1f, R136 ;  /* 0x0000001fff7b7819 */ /* 0x000fe20000011488 */
[C---:B------:R-:W-:Y:S01]  /*1a10*/  IMAD R167, R174.reuse, c[0x0][0x19c], R167 ;  /* 0x00006700aea77a24 */ /* 0x040fe200078e02a7 */
[----:B------:R-:W-:Y:S01]  /*1a20*/  SEL R41, R41, 0xfffffff0, !P1 ;  /* 0xfffffff029297807 */ /* 0x000fe20004800000 */
[----:B------:R-:W-:-:S04]  /*1a30*/  IMAD.WIDE.U32 R164, R174, c[0x0][0x198], R164 ;  /* 0x00006600aea47a25 */ /* 0x000fc800078e00a4 */
[----:B------:R-:W-:Y:S02]  /*1a40*/  IMAD.SHL.U32 R153, R3, 0x20, RZ ;  /* 0x0000002003997824 */ /* 0x000fe400078e00ff */
[----:B------:R-:W-:Y:S02]  /*1a50*/  IMAD.IADD R142, R54, 0x1, -R15 ;  /* 0x00000001368e7824 */ /* 0x000fe400078e0a0f */
[----:B------:R-:W-:Y:S02]  /*1a60*/  IMAD.IADD R167, R165, 0x1, R167 ;  /* 0x00000001a5a77824 */ /* 0x000fe400078e02a7 */
[----:B------:R-:W-:Y:S02]  /*1a70*/  IMAD.IADD R50, R163, 0x1, R5 ;  /* 0x00000001a3327824 */ /* 0x000fe400078e0205 */
[----:B------:R-:W-:Y:S02]  /*1a80*/  IMAD.IADD R61, R169, 0x1, R61 ;  /* 0x00000001a93d7824 */ /* 0x000fe400078e023d */
[----:B------:R-:W-:Y:S01]  /*1a90*/  @!P4 IMAD.MOV.U32 R11, RZ, RZ, RZ ;  /* 0x000000ffff0bc224 */ /* 0x000fe200078e00ff */
[----:B------:R-:W-:Y:S05]  /*1aa0*/  @!P0 BRA `(.L_x_786) ;  /* 0x000094c000008947 */ /* 0x000fea0003800000 */
[C---:B-1----:R-:W-:Y:S01]  /*1ab0*/  IMAD R12, R6.reuse, c[0x0][0x280], RZ ;  /* 0x0000a000060c7a24 */ /* 0x042fe200078e02ff */
[----:B------:R-:W-:Y:S01]  /*1ac0*/  SHF.R.S32.HI R5, RZ, 0x1f, R0 ;  /* 0x0000001fff057819 */ /* 0x000fe20000011400 */
[----:B------:R-:W-:Y:S01]  /*1ad0*/  IMAD R6, R6, c[0x0][0x278], RZ ;  /* 0x00009e0006067a24 */ /* 0x000fe200078e02ff */
[--C-:B------:R-:W-:Y:S01]  /*1ae0*/  SHF.R.S32.HI R10, RZ, 0x1f, R63.reuse ;  /* 0x0000001fff0a7819 */ /* 0x100fe2000001143f */
[C---:B------:R-:W-:Y:S01]  /*1af0*/  IMAD R7, R9.reuse, c[0x0][0x284], R12 ;  /* 0x0000a10009077a24 */ /* 0x040fe200078e020c */
[----:B------:R-:W-:Y:S01]  /*1b00*/  IADD3 R8, P1, P0, R0, R174, -R63 ;  /* 0x000000ae00087210 */ /* 0x000fe2000783e83f */
[----:B------:R-:W-:Y:S01]  /*1b10*/  IMAD.WIDE.U32 R14, R9, c[0x0][0x280], R118 ;  /* 0x0000a000090e7a25 */ /* 0x000fe200078e0076 */
[C---:B------:R-:W-:Y:S01]  /*1b20*/  LEA R100, P3, R164.reuse, c[0x0][0x168], 0x1 ;  /* 0x00005a00a4647a11 */ /* 0x040fe200078608ff */
[----:B------:R-:W-:Y:S01]  /*1b30*/  UMOV UR8, 0xc0 ;  /* 0x000000c000087882 */ /* 0x000fe20000000000 */
[----:B------:R-:W-:Y:S01]  /*1b40*/  IADD3.X R5, R5, R175, ~R10, P1, P0 ;  /* 0x000000af05057210 */ /* 0x000fe20000fe0c0a */
[C---:B------:R-:W-:Y:S01]  /*1b50*/  IMAD.WIDE.U32 R12, R9.reuse, c[0x0][0x278], R118 ;  /* 0x00009e00090c7a25 */ /* 0x040fe200078e0076 */
[----:B------:R-:W-:Y:S01]  /*1b60*/  LEA.HI.X R99, R164, c[0x0][0x16c], R167, 0x1, P3 ;  /* 0x00005b00a4637a11 */ /* 0x000fe200018f0ca7 */
[----:B------:R-:W-:Y:S01]  /*1b70*/  ULDC.64 UR4, c[0x0][0x1a0] ;  /* 0x0000680000047ab9 */ /* 0x000fe20000000a00 */
[C---:B------:R-:W-:Y:S01]  /*1b80*/  LEA R102, P2, R162.reuse, c[0x0][0x170], 0x1 ;  /* 0x00005c00a2667a11 */ /* 0x040fe200078408ff */
[----:B------:R-:W-:Y:S01]  /*1b90*/  IMAD R6, R9, c[0x0][0x27c], R6 ;  /* 0x00009f0009067a24 */ /* 0x000fe200078e0206 */
[----:B------:R-:W-:Y:S01]  /*1ba0*/  IADD3 R130, R139, 0x20, RZ ;  /* 0x000000208b827810 */ /* 0x000fe20007ffe0ff */
[----:B------:R-:W-:Y:S01]  /*1bb0*/  IMAD.IADD R15, R15, 0x1, R7 ;  /* 0x000000010f0f7824 */ /* 0x000fe200078e0207 */
[----:B------:R-:W-:Y:S01]  /*1bc0*/  LEA.HI.X R103, R162, c[0x0][0x174], R50, 0x1, P2 ;  /* 0x00005d00a2677a11 */ /* 0x000fe200010f0c32 */
[----:B------:R-:W-:Y:S01]  /*1bd0*/  IMAD R7, R5, c[0x0][0x290], RZ ;  /* 0x0000a40005077a24 */ /* 0x000fe200078e02ff */
[----:B------:R-:W-:Y:S01]  /*1be0*/  IADD3 R129, R139, 0x40, RZ ;  /* 0x000000408b817810 */ /* 0x000fe20007ffe0ff */
[----:B------:R-:W-:Y:S01]  /*1bf0*/  IMAD.IADD R13, R13, 0x1, R6 ;  /* 0x000000010d0d7824 */ /* 0x000fe200078e0206 */
[----:B------:R-:W-:Y:S01]  /*1c00*/  UIMAD UR9, UR8, UR5, URZ ;  /* 0x00000005080972a4 */ /* 0x000fe2000f8e023f */
[----:B------:R-:W-:Y:S01]  /*1c10*/  IMAD R5, R5, c[0x0][0x288], RZ ;  /* 0x0000a20005057a24 */ /* 0x000fe200078e02ff */
[----:B------:R-:W-:Y:S01]  /*1c20*/  LOP3.LUT R132, R141, 0xffff, RZ, 0xc0, !PT ;  /* 0x0000ffff8d847812 */ /* 0x000fe200078ec0ff */
[C---:B------:R-:W-:Y:S01]  /*1c30*/  IMAD R7, R8.reuse, c[0x0][0x294], R7 ;  /* 0x0000a50008077a24 */ /* 0x040fe200078e0207 */
[----:B------:R-:W-:Y:S01]  /*1c40*/  ULDC UR5, c[0x0][0x294] ;  /* 0x0000a50000057ab9 */ /* 0x000fe20000000800 */
[----:B------:R-:W-:Y:S01]  /*1c50*/  IMAD.WIDE.U32 R14, R8, c[0x0][0x290], R14 ;  /* 0x0000a400080e7a25 */ /* 0x000fe200078e000e */
[----:B------:R-:W-:Y:S01]  /*1c60*/  UIMAD UR5, UR8, UR5, URZ ;  /* 0x00000005080572a4 */ /* 0x000fe2000f8e023f */
[----:B------:R-:W-:Y:S01]  /*1c70*/  LOP3.LUT R135, R132, 0x1, RZ, 0xc0, !PT ;  /* 0x0000000184877812 */ /* 0x000fe200078ec0ff */
[----:B------:R-:W-:Y:S01]  /*1c80*/  UIMAD.WIDE.U32 UR10, UR8, UR4, URZ ;  /* 0x00000004080a72a5 */ /* 0x000fe2000f8e003f */
[----:B------:R-:W-:Y:S01]  /*1c90*/  IMAD R5, R8, c[0x0][0x28c], R5 ;  /* 0x0000a30008057a24 */ /* 0x000fe200078e0205 */
[----:B------:R-:W-:Y:S01]  /*1ca0*/  LOP3.LUT R134, R132, 0x2, RZ, 0xc0, !PT ;  /* 0x0000000284867812 */ /* 0x000fe200078ec0ff */
[----:B------:R-:W-:Y:S01]  /*1cb0*/  IMAD.WIDE.U32 R12, R8, c[0x0][0x288], R12 ;  /* 0x0000a200080c7a25 */ /* 0x000fe200078e000c */
[C---:B------:R-:W-:Y:S01]  /*1cc0*/  IADD3 R55, R174.reuse, 0x20, RZ ;  /* 0x00000020ae377810 */ /* 0x040fe20007ffe0ff */
[----:B------:R-:W-:Y:S01]  /*1cd0*/  ULDC UR4, c[0x0][0x230] ;  /* 0x00008c0000047ab9 */ /* 0x000fe20000000800 */
[C---:B------:R-:W-:Y:S01]  /*1ce0*/  IADD3 R133, R174.reuse, 0x40, RZ ;  /* 0x00000040ae857810 */ /* 0x040fe20007ffe0ff */
[----:B-----5:R-:W-:Y:S01]  /*1cf0*/  IMAD.IADD R0, R11, 0x1, R0 ;  /* 0x000000010b007824 */ /* 0x020fe200078e0200 */
[----:B------:R-:W-:Y:S01]  /*1d00*/  IADD3 R131, R174, 0x60, RZ ;  /* 0x00000060ae837810 */ /* 0x000fe20007ffe0ff */
[----:B------:R-:W-:Y:S01]  /*1d10*/  IMAD.IADD R9, R15, 0x1, R7 ;  /* 0x000000010f097824 */ /* 0x000fe200078e0207 */
[----:B------:R-:W-:Y:S01]  /*1d20*/  SHF.R.S32.HI R122, RZ, 0x1f, R139 ;  /* 0x0000001fff7a7819 */ /* 0x000fe2000001148b */
[----:B------:R-:W-:Y:S01]  /*1d30*/  IMAD.IADD R11, R13, 0x1, R5 ;  /* 0x000000010d0b7824 */ /* 0x000fe200078e0205 */
[----:B------:R-:W-:Y:S01]  /*1d40*/  LOP3.LUT R132, R132, 0x4, RZ, 0xc0, !PT ;  /* 0x0000000484847812 */ /* 0x000fe200078ec0ff */
[----:B------:R-:W-:Y:S01]  /*1d50*/  IMAD.MOV.U32 R8, RZ, RZ, R14 ;  /* 0x000000ffff087224 */ /* 0x000fe200078e000e */
[----:B------:R-:W-:Y:S01]  /*1d60*/  SHF.R.S32.HI R121, RZ, 0x1f, R130 ;  /* 0x0000001fff797819 */ /* 0x000fe20000011482 */
[C---:B------:R-:W-:Y:S01]  /*1d70*/  IMAD R7, R2.reuse, c[0x0][0x2a0], RZ ;  /* 0x0000a80002077a24 */ /* 0x040fe200078e02ff */
[----:B------:R-:W-:Y:S01]  /*1d80*/  SHF.R.S32.HI R120, RZ, 0x1f, R129 ;  /* 0x0000001fff787819 */ /* 0x000fe20000011481 */
[----:B------:R-:W-:Y:S01]  /*1d90*/  IMAD R5, R2, c[0x0][0x298], RZ ;  /* 0x0000a60002057a24 */ /* 0x000fe200078e02ff */
[----:B------:R-:W-:Y:S01]  /*1da0*/  UIADD3 UR9, UR11, UR9, URZ ;  /* 0x000000090b097290 */ /* 0x000fe2000fffe03f */
[----:B------:R-:W-:Y:S01]  /*1db0*/  IMAD.MOV.U32 R10, RZ, RZ, R12 ;  /* 0x000000ffff0a7224 */ /* 0x000fe200078e000c */
[----:B------:R-:W-:Y:S01]  /*1dc0*/  ULDC.U8 UR8, c[0x0][0x313] ;  /* 0x0000c4c000087ab9 */ /* 0x000fe20000000000 */
[----:B------:R-:W-:-:S04]  /*1dd0*/  IMAD.WIDE.U32 R96, R3, 0x40, RZ ;  /* 0x0000004003607825 */ /* 0x000fc800078e00ff */
[C---:B------:R-:W-:Y:S02]  /*1de0*/  IMAD R3, R4.reuse, c[0x0][0x2a4], R7 ;  /* 0x0000a90004037a24 */ /* 0x040fe400078e0207 */
[C---:B------:R-:W-:Y:S02]  /*1df0*/  IMAD R2, R4.reuse, c[0x0][0x29c], R5 ;  /* 0x0000a70004027a24 */ /* 0x040fe400078e0205 */
[----:B------:R-:W-:-:S04]  /*1e00*/  IMAD.WIDE.U32 R8, R4, c[0x0][0x2a0], R8 ;  /* 0x0000a80004087a25 */ /* 0x000fc800078e0008 */
[----:B------:R-:W-:Y:S01]  /*1e10*/  IMAD.WIDE.U32 R4, R4, c[0x0][0x298], R10 ;  /* 0x0000a60004047a25 */ /* 0x000fe200078e000a */
[----:B------:R-:W-:-:S03]  /*1e20*/  LEA R104, P1, R8, c[0x0][0x270], 0x1 ;  /* 0x00009c0008687a11 */ /* 0x000fc600078208ff */
[----:B------:R-:W-:Y:S01]  /*1e30*/  IMAD.IADD R3, R9, 0x1, R3 ;  /* 0x0000000109037824 */ /* 0x000fe200078e0203 */
[----:B------:R-:W-:Y:S01]  /*1e40*/  IADD3 R2, R5, R2, RZ ;  /* 0x0000000205027210 */ /* 0x000fe20007ffe0ff */
[----:B------:R-:W-:Y:S01]  /*1e50*/  IMAD.MOV.U32 R172, RZ, RZ, 0x40 ;  /* 0x00000040ffac7424 */ /* 0x000fe200078e00ff */
[----:B------:R-:W-:Y:S01]  /*1e60*/  LEA R106, P0, R4, c[0x0][0x268], 0x1 ;  /* 0x00009a00046a7a11 */ /* 0x000fe200078008ff */
[----:B------:R-:W-:Y:S01]  /*1e70*/  IMAD R5, R137, R0, RZ ;  /* 0x0000000089057224 */ /* 0x000fe200078e02ff */
[----:B------:R-:W-:Y:S01]  /*1e80*/  LEA.HI.X R105, R8, c[0x0][0x274], R3, 0x1, P1 ;  /* 0x00009d0008697a11 */ /* 0x000fe200008f0c03 */
[----:B------:R-:W-:Y:S01]  /*1e90*/  IMAD.MOV.U32 R67, RZ, RZ, c[0x0][0x288] ;  /* 0x0000a200ff437624 */ /* 0x000fe200078e00ff */
[----:B------:R-:W-:Y:S01]  /*1ea0*/  LEA.HI.X R107, R4, c[0x0][0x26c], R2, 0x1, P0 ;  /* 0x00009b00046b7a11 */ /* 0x000fe200000f0c02 */
[C---:B------:R-:W-:Y:S01]  /*1eb0*/  IMAD R6, R172.reuse, c[0x0][0x1a4], RZ ;  /* 0x00006900ac067a24 */ /* 0x040fe200078e02ff */
[C---:B------:R-:W-:Y:S01]  /*1ec0*/  IADD3 R72, P1, R151.reuse, 0x20, RZ ;  /* 0x0000002097487810 */ /* 0x040fe20007f3e0ff */
[C---:B------:R-:W-:Y:S01]  /*1ed0*/  IMAD R3, R172.reuse, c[0x0][0x19c], RZ ;  /* 0x00006700ac037a24 */ /* 0x040fe200078e02ff */
[----:B------:R-:W-:Y:S01]  /*1ee0*/  IADD3 R80, P0, R151, 0x40, RZ ;  /* 0x0000004097507810 */ /* 0x000fe20007f1e0ff */
[----:B------:R-:W-:Y:S01]  /*1ef0*/  IMAD.WIDE.U32 R172, R172, c[0x0][0x198], RZ ;  /* 0x00006600acac7a25 */ /* 0x000fe200078e00ff */
[----:B------:R-:W-:-:S02]  /*1f00*/  SHF.R.S32.HI R111, RZ, 0x1f, R5 ;  /* 0x0000001fff6f7819 */ /* 0x000fc40000011405 */
[-C--:B------:R-:W-:Y:S01]  /*1f10*/  IADD3 R110, P3, R136, R5.reuse, RZ ;  /* 0x00000005886e7210 */ /* 0x080fe20007f7e0ff */
[--C-:B------:R-:W-:Y:S01]  /*1f20*/  IMAD.X R73, RZ, RZ, R150.reuse, P1 ;  /* 0x000000ffff497224 */ /* 0x100fe200008e0696 */
[----:B------:R-:W-:Y:S01]  /*1f30*/  IADD3 R42, P1, R138, R5, RZ ;  /* 0x000000058a2a7210 */ /* 0x000fe20007f3e0ff */
[--C-:B------:R-:W-:Y:S01]  /*1f40*/  IMAD.X R81, RZ, RZ, R150.reuse, P0 ;  /* 0x000000ffff517224 */ /* 0x100fe200000e0696 */
[-C--:B------:R-:W-:Y:S01]  /*1f50*/  IADD3 R82, P0, R80, R151.reuse, RZ ;  /* 0x0000009750527210 */ /* 0x080fe20007f1e0ff */
[----:B------:R-:W-:Y:S01]  /*1f60*/  IMAD.SHL.U32 R65, R67, 0x20, RZ ;  /* 0x0000002043417824 */ /* 0x000fe200078e00ff */
[-C--:B------:R-:W-:Y:S01]  /*1f70*/  IADD3 R74, P4, R72, R151.reuse, RZ ;  /* 0x00000097484a7210 */ /* 0x080fe20007f9e0ff */
[----:B------:R-:W-:Y:S01]  /*1f80*/  IMAD.IADD R66, R173, 0x1, R3 ;  /* 0x00000001ad427824 */ /* 0x000fe200078e0203 */
[----:B------:R-:W-:Y:S01]  /*1f90*/  IADD3.X R83, R81, R150, RZ, P0, !PT ;  /* 0x0000009651537210 */ /* 0x000fe200007fe4ff */
[--C-:B------:R-:W-:Y:S01]  /*1fa0*/  IMAD.X R3, R124, 0x1, R111.reuse, P1 ;  /* 0x000000017c037824 */ /* 0x100fe200008e066f */
[----:B------:R-:W-:Y:S01]  /*1fb0*/  SHF.L.U64.HI R62, R67, R92, c[0x0][0x28c] ;  /* 0x0000a300433e7619 */ /* 0x000fe2000001025c */
[----:B------:R-:W-:Y:S01]  /*1fc0*/  IMAD.X R111, R123, 0x1, R111, P3 ;  /* 0x000000017b6f7824 */ /* 0x000fe200018e066f */
[----:B------:R-:W-:Y:S01]  /*1fd0*/  IADD3 R68, P2, R65, 0x20, RZ ;  /* 0x0000002041447810 */ /* 0x000fe20007f5e0ff */
[----:B------:R-:W-:Y:S01]  /*1fe0*/  IMAD.X R75, R73, 0x1, R150, P4 ;  /* 0x00000001494b7824 */ /* 0x000fe200020e0696 */
[-C--:B------:R-:W-:Y:S01]  /*1ff0*/  IADD3 R87, P0, R74, R151.reuse, RZ ;  /* 0x000000974a577210 */ /* 0x080fe20007f1e0ff */
[----:B------:R-:W-:Y:S01]  /*2000*/  IMAD.MOV.U32 R170, RZ, RZ, c[0x0][0x290] ;  /* 0x0000a400ffaa7624 */ /* 0x000fe200078e00ff */
[----:B------:R-:W-:Y:S01]  /*2010*/  IADD3 R76, P1, R65, 0x40, RZ ;  /* 0x00000040414c7810 */ /* 0x000fe20007f3e0ff */
[----:B------:R-:W-:Y:S01]  /*2020*/  IMAD.X R69, RZ, RZ, R62, P2 ;  /* 0x000000ffff457224 */ /* 0x000fe200010e063e */
[----:B------:R-:W-:Y:S01]  /*2030*/  SHF.L.U64.HI R111, R110, 0x1, R111 ;  /* 0x000000016e6f7819 */ /* 0x000fe2000001026f */
[--C-:B------:R-:W-:Y:S01]  /*2040*/  IMAD.X R86, R75, 0x1, R150.reuse, P0 ;  /* 0x000000014b567824 */ /* 0x100fe200000e0696 */
[----:B------:R-:W-:Y:S01]  /*2050*/  IADD3 R91, P2, R82, R151, RZ ;  /* 0x00000097525b7210 */ /* 0x000fe20007f5e0ff */
[----:B------:R-:W-:Y:S01]  /*2060*/  IMAD.SHL.U32 R110, R110, 0x2, RZ ;  /* 0x000000026e6e7824 */ /* 0x000fe200078e00ff */
[C---:B------:R-:W-:Y:S01]  /*2070*/  SHF.L.U64.HI R0, R42.reuse, 0x1, R3 ;  /* 0x000000012a007819 */ /* 0x040fe20000010203 */
[----:B------:R-:W-:Y:S01]  /*2080*/  IMAD.SHL.U32 R42, R42, 0x2, RZ ;  /* 0x000000022a2a7824 */ /* 0x000fe200078e00ff */
[----:B------:R-:W-:Y:S01]  /*2090*/  IADD3.X R77, RZ, R62, RZ, P1, !PT ;  /* 0x0000003eff4d7210 */ /* 0x000fe20000ffe4ff */
[----:B------:R-:W-:Y:S01]  /*20a0*/  IMAD.MOV.U32 R64, RZ, RZ, 0x6 ;  /* 0x00000006ff407424 */ /* 0x000fe200078e00ff */
[-C--:B------:R-:W-:Y:S01]  /*20b0*/  IADD3 R78, P0, R76, R65.reuse, RZ ;  /* 0x000000414c4e7210 */ /* 0x080fe20007f1e0ff */
[----:B------:R-:W-:Y:S01]  /*20c0*/  IMAD.X R90, R83, 0x1, R150, P2 ;  /* 0x00000001535a7824 */ /* 0x000fe200010e0696 */
[C---:B------:R-:W-:Y:S01]  /*20d0*/  IADD3 R108, P1, R110.reuse, c[0x0][0x2b0], RZ ;  /* 0x0000ac006e6c7a10 */ /* 0x040fe20007f3e0ff */
[----:B------:R-:W-:Y:S01]  /*20e0*/  IMAD.IADD R128, R139, 0x1, R130 ;  /* 0x000000018b807824 */ /* 0x000fe200078e0282 */
[----:B------:R-:W-:Y:S01]  /*20f0*/  IADD3 R110, P2, R110, c[0x0][0x2a8], RZ ;  /* 0x0000aa006e6e7a10 */ /* 0x000fe20007f5e0ff */
[----:B------:R-:W-:Y:S01]  /*2100*/  IMAD.X R79, R77, 0x1, R62, P0 ;  /* 0x000000014d4f7824 */ /* 0x000fe200000e063e */
[----:B------:R-:W-:Y:S01]  /*2110*/  IADD3 R12, P0, R42, c[0x0][0x2b0], RZ ;  /* 0x0000ac002a0c7a10 */ /* 0x000fe20007f1e0ff */
[----:B------:R-:W-:Y:S01]  /*2120*/  IMAD.IADD R127, R139, 0x1, R129 ;  /* 0x000000018b7f7824 */ /* 0x000fe200078e0281 */
[----:B------:R-:W-:Y:S01]  /*2130*/  IADD3 R70, P3, R68, R65, RZ ;  /* 0x0000004144467210 */ /* 0x000fe20007f7e0ff */
[C---:B------:R-:W-:Y:S01]  /*2140*/  IMAD.SHL.U32 R95, R170.reuse, 0x40, RZ ;  /* 0x00000040aa5f7824 */ /* 0x040fe200078e00ff */
[----:B------:R-:W-:Y:S01]  /*2150*/  IADD3.X R109, R111, c[0x0][0x2b4], RZ, P1, !PT ;  /* 0x0000ad006f6d7a10 */ /* 0x000fe20000ffe4ff */
[----:B------:R-:W-:Y:S01]  /*2160*/  IMAD.IADD R6, R97, 0x1, R6 ;  /* 0x0000000161067824 */ /* 0x000fe200078e0206 */
[C---:B------:R-:W-:Y:S01]  /*2170*/  SHF.L.U64.HI R92, R170.reuse, R92, c[0x0][0x294] ;  /* 0x0000a500aa5c7619 */ /* 0x040fe2000001025c */
[C---:B------:R-:W-:Y:S01]  /*2180*/  IMAD.SHL.U32 R59, R137.reuse, 0x40, RZ ;  /* 0x00000040893b7824 */ /* 0x040fe200078e00ff */
[C---:B------:R-:W-:Y:S01]  /*2190*/  SHF.L.U64.HI R94, R170.reuse, R64, c[0x0][0x294] ;  /* 0x0000a500aa5e7619 */ /* 0x040fe20000010240 */
[----:B------:R-:W-:Y:S01]  /*21a0*/  IMAD R57, R137, 0x60, RZ ;  /* 0x0000006089397824 */ /* 0x000fe200078e02ff */
[C---:B------:R-:W-:Y:S01]  /*21b0*/  SHF.L.U32 R93, R170.reuse, 0x5, RZ ;  /* 0x00000005aa5d7819 */ /* 0x040fe200000006ff */
[----:B------:R-:W-:Y:S01]  /*21c0*/  IMAD.WIDE.U32 R170, R170, 0xc0, RZ ;  /* 0x000000c0aaaa7825 */ /* 0x000fe200078e00ff */
[----:B------:R-:W-:-:S02]  /*21d0*/  IADD3.X R111, R111, c[0x0][0x2ac], RZ, P2, !PT ;  /* 0x0000ab006f6f7a10 */ /* 0x000fc400017fe4ff */
[----:B------:R-:W-:Y:S01]  /*21e0*/  IADD3.X R13, R0, c[0x0][0x2b4], RZ, P0, !PT ;  /* 0x0000ad00000d7a10 */ /* 0x000fe200007fe4ff */
[C---:B------:R-:W-:Y:S01]  /*21f0*/  IMAD.IADD R126, R139.reuse, 0x1, R128 ;  /* 0x000000018b7e7824 */ /* 0x040fe200078e0280 */
[-C--:B------:R-:W-:Y:S01]  /*2200*/  IADD3 R85, P2, R70, R65.reuse, RZ ;  /* 0x0000004146557210 */ /* 0x080fe20007f5e0ff */
[----:B------:R-:W-:Y:S01]  /*2210*/  IMAD.IADD R125, R139, 0x1, R127 ;  /* 0x000000018b7d7824 */ /* 0x000fe200078e027f */
[----:B------:R-:W-:Y:S01]  /*2220*/  IADD3 R89, P0, R78, R65, RZ ;  /* 0x000000414e597210 */ /* 0x000fe20007f1e0ff */
[----:B------:R-:W-:Y:S01]  /*2230*/  IMAD.X R71, R69, 0x1, R62, P3 ;  /* 0x0000000145477824 */ /* 0x000fe200018e063e */
[----:B------:R-:W-:Y:S01]  /*2240*/  IADD3 R42, P1, R42, c[0x0][0x2a8], RZ ;  /* 0x0000aa002a2a7a10 */ /* 0x000fe20007f3e0ff */
[C---:B------:R-:W-:Y:S01]  /*2250*/  IMAD.SHL.U32 R97, R96.reuse, 0x2, RZ ;  /* 0x0000000260617824 */ /* 0x040fe200078e00ff */
[----:B------:R-:W-:Y:S01]  /*2260*/  SHF.L.U64.HI R64, R67, R64, c[0x0][0x28c] ;  /* 0x0000a30043407619 */ /* 0x000fe20000010240 */
[----:B------:R-:W-:Y:S01]  /*2270*/  IMAD.MOV.U32 R9, RZ, RZ, R52 ;  /* 0x000000ffff097224 */ /* 0x000fe200078e0034 */
[----:B------:R-:W-:Y:S01]  /*2280*/  SHF.L.U64.HI R94, R95, 0x1, R94 ;  /* 0x000000015f5e7819 */ /* 0x000fe2000001025e */
[----:B------:R-:W-:Y:S01]  /*2290*/  IMAD.SHL.U32 R67, R67, 0x40, RZ ;  /* 0x0000004043437824 */ /* 0x000fe200078e00ff */
[----:B------:R-:W-:Y:S01]  /*22a0*/  SHF.L.U64.HI R92, R93, 0x1, R92 ;  /* 0x000000015d5c7819 */ /* 0x000fe2000001025c */
[----:B------:R-:W-:Y:S01]  /*22b0*/  IMAD.SHL.U32 R95, R95, 0x2, RZ ;  /* 0x000000025f5f7824 */ /* 0x000fe200078e00ff */
[----:B------:R-:W-:Y:S01]  /*22c0*/  SHF.L.U64.HI R96, R96, 0x1, R6 ;  /* 0x0000000160607819 */ /* 0x000fe20000010206 */
[----:B------:R-:W-:Y:S01]  /*22d0*/  IMAD.SHL.U32 R93, R93, 0x2, RZ ;  /* 0x000000025d5d7824 */ /* 0x000fe200078e00ff */
[----:B------:R-:W-:Y:S01]  /*22e0*/  SHF.R.S32.HI R58, RZ, 0x1f, R59 ;  /* 0x0000001fff3a7819 */ /* 0x000fe2000001143b */
[--C-:B------:R-:W-:Y:S01]  /*22f0*/  IMAD.X R84, R71, 0x1, R62.reuse, P2 ;  /* 0x0000000147547824 */ /* 0x100fe200010e063e */
[----:B------:R-:W-:Y:S01]  /*2300*/  SHF.R.S32.HI R56, RZ, 0x1f, R57 ;  /* 0x0000001fff387819 */ /* 0x000fe20000011439 */
[----:B------:R-:W-:Y:S01]  /*2310*/  IMAD.X R88, R79, 0x1, R62, P0 ;  /* 0x000000014f587824 */ /* 0x000fe200000e063e */
[----:B------:R-:W-:-:S02]  /*2320*/  SHF.R.S32.HI R115, RZ, 0x1f, R128 ;  /* 0x0000001fff737819 */ /* 0x000fc40000011480 */
[----:B------:R-:W-:Y:S02]  /*2330*/  SHF.R.S32.HI R114, RZ, 0x1f, R127 ;  /* 0x0000001fff727819 */ /* 0x000fe4000001147f */
[----:B------:R-:W-:Y:S02]  /*2340*/  IADD3 R98, R171, UR5, RZ ;  /* 0x00000005ab627c10 */ /* 0x000fe4000fffe0ff */
[----:B------:R-:W-:Y:S02]  /*2350*/  SHF.R.S32.HI R113, RZ, 0x1f, R126 ;  /* 0x0000001fff717819 */ /* 0x000fe4000001147e */
[----:B------:R-:W-:Y:S02]  /*2360*/  SHF.R.S32.HI R112, RZ, 0x1f, R125 ;  /* 0x0000001fff707819 */ /* 0x000fe4000001147d */
[----:B------:R-:W-:Y:S02]  /*2370*/  IADD3.X R43, R0, c[0x0][0x2ac], RZ, P1, !PT ;  /* 0x0000ab00002b7a10 */ /* 0x000fe40000ffe4ff */
.L_x_879:
[----:B------:R-:W-:Y:S01]  /*2380*/  IMAD.SHL.U32 R11, R9, 0x80, RZ ;  /* 0x00000080090b7824 */ /* 0x000fe200078e00ff */
[----:B------:R-:W-:Y:S04]  /*2390*/  BSSY B0, `(.L_x_787) ;  /* 0x0000011000007945 */ /* 0x000fe80003800000 */
[----:B------:R-:W-:Y:S05]  /*23a0*/  IADD3 R10, R11, -0x80, RZ ;  /* 0xffffff800b0a7810 */ /* 0x000fea0007ffe0ff */
[--C-:B------:R-:W-:Y:S02]  /*23b0*/  IMAD.IADD R2, R53, 0x1, -R10.reuse ;  /* 0x0000000135027824 */ /* 0x100fe400078e0a0a */
[----:B------:R-:W-:Y:S03]  /*23c0*/  IMAD.IADD R0, R63, 0x1, -R10 ;  /* 0x000000013f007824 */ /* 0x000fe600078e0a0a */
[C---:B------:R-:W-:Y:S04]  /*23d0*/  ISETP.GE.AND P0, PT, R174.reuse, R2, PT ;  /* 0x00000002ae00720c */ /* 0x040fe80003f06270 */
[----:B------:R-:W-:Y:S11]  /*23e0*/  ISETP.GE.AND P3, PT, R174, R0, !P0 ;  /* 0x00000000ae00720c */ /* 0x000ff60004766270 */
[----:B------:R-:W-:Y:S02]  /*23f0*/  @!UPT UIADD3 URZ, URZ, URZ, URZ ;  /* 0x0000003f3f3ff290 */ /* 0x000fe4000fffe03f */
[----:B------:R-:W-:-:S05]  /*2400*/  @!P3 BRA `(.L_x_788) ;  /* 0x000000900000b947 */ /* 0x000fca0003800000 */
[----:B------:R-:W-:Y:S02]  /*2410*/  ISETP.NE.AND P0, PT, R135, RZ, PT ;  /* 0x000000ff8700720c */ /* 0x000fe40003f05270 */
[----:B------:R-:W-:Y:S11]  /*2420*/  ISETP.NE.AND P1, PT, R134, RZ, PT ;  /* 0x000000ff8600720c */ /* 0x000ff60003f25270 */
[----:B------:R-:W2:Y:S04]  /*2430*/  @P0 LDG.E.128 R20, [R104.64] ;  /* 0x0000000668140981 */ /* 0x000ea8000c1e1d00 */
[----:B--2---:R1:W-:Y:S01]  /*2440*/  @P0 STG.E.128 [R102.64], R20 ;  /* 0x0000001466000986 */ /* 0x0043e2000c101d06 */
[----:B------:R-:W-:Y:S03]  /*2450*/  ISETP.NE.AND P0, PT, R132, RZ, PT ;  /* 0x000000ff8400720c */ /* 0x000fe60003f05270 */
[----:B------:R-:W2:Y:S04]  /*2460*/  @P1 LDG.E.128 R16, [R104.64+0x40] ;  /* 0x0000400668101981 */ /* 0x000ea8000c1e1d00 */
[----:B--2---:R1:W-:Y:S06]  /*2470*/  @P1 STG.E.128 [R102.64+0x40], R16 ;  /* 0x0000401066001986 */ /* 0x0043ec000c101d06 */
[----:B------:R-:W2:Y:S04]  /*2480*/  @P0 LDG.E.128 R4, [R104.64+0x80] ;  /* 0x0000800668040981 */ /* 0x000ea8000c1e1d00 */
[----:B--2---:R1:W-:Y:S02]  /*2490*/  @P0 STG.E.128 [R102.64+0x80], R4 ;  /* 0x0000800466000986 */ /* 0x0043e4000c101d06 */
.L_x_788:
[----:B------:R-:W-:Y:S05]  /*24a0*/  BSYNC B0 ;  /* 0x0000000000007941 */ /* 0x000fea0003800000 */
.L_x_787:
[C---:B------:R-:W-:Y:S01]  /*24b0*/  ISETP.GE.AND P0, PT, R55.reuse, R2, PT ;  /* 0x000000023700720c */ /* 0x040fe20003f06270 */
[----:B------:R-:W-:Y:S03]  /*24c0*/  BSSY B0, `(.L_x_789) ;  /* 0x0000011000007945 */ /* 0x000fe60003800000 */
[----:B------:R-:W-:Y:S11]  /*24d0*/  ISETP.GE.AND P4, PT, R55, R0, !P0 ;  /* 0x000000003700720c */ /* 0x000ff60004786270 */
[----:B------:R-:W-:Y:S02]  /*24e0*/  @!UPT UIADD3 URZ, URZ, URZ, URZ ;  /* 0x0000003f3f3ff290 */ /* 0x000fe4000fffe03f */
[----:B------:R-:W-:-:S05]  /*24f0*/  @!P4 BRA `(.L_x_790) ;  /* 0x000000d00000c947 */ /* 0x000fca0003800000 */
[----:B------:R-:W-:Y:S02]  /*2500*/  ISETP.NE.AND P2, PT, R135, RZ, PT ;  /* 0x000000ff8700720c */ /* 0x000fe40003f45270 */
[----:B------:R-:W-:Y:S02]  /*2510*/  IADD3 R24, P0, R104, R93, RZ ;  /* 0x0000005d68187210 */ /* 0x000fe40007f1e0ff */
[----:B------:R-:W-:Y:S03]  /*2520*/  ISETP.NE.AND P1, PT, R134, RZ, PT ;  /* 0x000000ff8600720c */ /* 0x000fe60003f25270 */
[----:B------:R-:W-:Y:S01]  /*2530*/  IMAD.X R25, R105, 0x1, R92, P0 ;  /* 0x0000000169197824 */ /* 0x000fe200000e065c */
[C---:B------:R-:W-:Y:S04]  /*2540*/  LEA R14, P0, R153.reuse, R102, 0x1 ;  /* 0x00000066990e7211 */ /* 0x040fe800078008ff */
[----:B------:R-:W-:Y:S01]  /*2550*/  LEA.HI.X R15, R153, R103, R152, 0x1, P0 ;  /* 0x00000067990f7211 */ /* 0x000fe200000f0c98 */
[----:B-1----:R-:W2:Y:S01]  /*2560*/  @P2 LDG.E.128 R20, [R24.64] ;  /* 0x0000000618142981 */ /* 0x002ea2000c1e1d00 */
[----:B------:R-:W-:Y:S03]  /*2570*/  ISETP.NE.AND P0, PT, R132, RZ, PT ;  /* 0x000000ff8400720c */ /* 0x000fe60003f05270 */
[----:B--2---:R1:W-:Y:S04]  /*2580*/  @P2 STG.E.128 [R14.64], R20 ;  /* 0x000000140e002986 */ /* 0x0043e8000c101d06 */
[----:B------:R-:W2:Y:S04]  /*2590*/  @P1 LDG.E.128 R16, [R24.64+0x40] ;  /* 0x0000400618101981 */ /* 0x000ea8000c1e1d00 */
[----:B--2---:R1:W-:Y:S04]  /*25a0*/  @P1 STG.E.128 [R14.64+0x40], R16 ;  /* 0x000040100e001986 */ /* 0x0043e8000c101d06 */
[----:B------:R-:W2:Y:S04]  /*25b0*/  @P0 LDG.E.128 R4, [R24.64+0x80] ;  /* 0x0000800618040981 */ /* 0x000ea8000c1e1d00 */
[----:B--2---:R1:W-:Y:S02]  /*25c0*/  @P0 STG.E.128 [R14.64+0x80], R4 ;  /* 0x000080040e000986 */ /* 0x0043e4000c101d06 */
.L_x_790:
[----:B------:R-:W-:Y:S05]  /*25d0*/  BSYNC B0 ;  /* 0x0000000000007941 */ /* 0x000fea0003800000 */
.L_x_789:
[C---:B------:R-:W-:Y:S01]  /*25e0*/  ISETP.GE.AND P0, PT, R133.reuse, R2, PT ;  /* 0x000000028500720c */ /* 0x040fe20003f06270 */
[----:B------:R-:W-:Y:S03]  /*25f0*/  BSSY B0, `(.L_x_791) ;  /* 0x0000014000007945 */ /* 0x000fe60003800000 */
[----:B------:R-:W-:Y:S11]  /*2600*/  ISETP.GE.AND P6, PT, R133, R0, !P0 ;  /* 0x000000008500720c */ /* 0x000ff600047c6270 */
[----:B------:R-:W-:Y:S02]  /*2610*/  @!UPT UIADD3 URZ, URZ, URZ, URZ ;  /* 0x0000003f3f3ff290 */ /* 0x000fe4000fffe03f */
[----:B------:R-:W-:-:S05]  /*2620*/  @!P6 BRA `(.L_x_792) ;  /* 0x000001000000e947 */ /* 0x000fca0003800000 */
[----:B------:R-:W-:Y:S05]  /*2630*/  IADD3 R24, P0, R104, R95, RZ ;  /* 0x0000005f68187210 */ /* 0x000fea0007f1e0ff */
[----:B------:R-:W-:Y:S01]  /*2640*/  IMAD.X R25, R105, 0x1, R94, P0 ;  /* 0x0000000169197824 */ /* 0x000fe200000e065e */
[----:B-1----:R-:W-:Y:S05]  /*2650*/  IADD3 R14, P0, R102, R97, RZ ;  /* 0x00000061660e7210 */ /* 0x002fea0007f1e0ff */
[----:B------:R-:W-:Y:S01]  /*2660*/  IMAD.X R15, R103, 0x1, R96, P0 ;  /* 0x00000001670f7824 */ /* 0x000fe200000e0660 */
[----:B------:R-:W-:Y:S11]  /*2670*/  ISETP.NE.AND P0, PT, R135, RZ, PT ;  /* 0x000000ff8700720c */ /* 0x000ff60003f05270 */
[----:B------:R-:W-:Y:S02]  /*2680*/  @!UPT UIADD3 URZ, URZ, URZ, URZ ;  /* 0x0000003f3f3ff290 */ /* 0x000fe4000fffe03f */
[----:B------:R-:W2:Y:S04]  /*2690*/  @P0 LDG.E.128 R20, [R24.64] ;  /* 0x0000000618140981 */ /* 0x000ea8000c1e1d00 */
[----:B--2---:R1:W-:Y:S01]  /*26a0*/  @P0 STG.E.128 [R14.64], R20 ;  /* 0x000000140e000986 */ /* 0x0043e2000c101d06 */
[----:B------:R-:W-:Y:S11]  /*26b0*/  ISETP.NE.AND P0, PT, R134, RZ, PT ;  /* 0x000000ff8600720c */ /* 0x000ff60003f05270 */
[----:B------:R-:W-:Y:S02]  /*26c0*/  @!UPT UIADD3 URZ, URZ, URZ, URZ ;  /* 0x0000003f3f3ff290 */ /* 0x000fe4000fffe03f */
[----:B------:R-:W2:Y:S04]  /*26d0*/  @P0 LDG.E.128 R16, [R24.64+0x40] ;  /* 0x0000400618100981 */ /* 0x000ea8000c1e1d00 */
[----:B--2---:R1:W-:Y:S01]  /*26e0*/  @P0 STG.E.128 [R14.64+0x40], R16 ;  /* 0x000040100e000986 */ /* 0x0043e2000c101d06 */
[----:B------:R-:W-:Y:S11]  /*26f0*/  ISETP.NE.AND P0, PT, R132, RZ, PT ;  /* 0x000000ff8400720c */ /* 0x000ff60003f05270 */
[----:B------:R-:W-:Y:S02]  /*2700*/  @!UPT UIADD3 URZ, URZ, URZ, URZ ;  /* 0x0000003f3f3ff290 */ /* 0x000fe4000fffe03f */
[----:B------:R-:W2:Y:S04]  /*2710*/  @P0 LDG.E.128 R4, [R24.64+0x80] ;  /* 0x0000800618040981 */ /* 0x000ea8000c1e1d00 */
[----:B--2---:R1:W-:Y:S02]  /*2720*/  @P0 STG.E.128 [R14.64+0x80], R4 ;  /* 0x000080040e000986 */ /* 0x0043e4000c101d06 */
.L_x_792:
[----:B------:R-:W-:Y:S05]  /*2730*/  BSYNC B0 ;  /* 0x0000000000007941 */ /* 0x000fea0003800000 */
.L_x_791:
[C---:B------:R-:W-:Y:S01]  /*2740*/  ISETP.GE.AND P0, PT, R131.reuse, R2, PT ;  /* 0x000000028300720c */ /* 0x040fe20003f06270 */
[----:B------:R-:W-:Y:S03]  /*2750*/  BSSY B0, `(.L_x_793) ;  /* 0x0000014000007945 */ /* 0x000fe60003800000 */
[----:B------:R-:W-:Y:S04]  /*2760*/  ISETP.GE.AND P1, PT, R131, R0, !P0 ;  /* 0x000000008300720c */ /* 0x000fe80004726270 */
[----:B------:R-:W-:Y:S09]  /*2770*/  P2R R178, PR, RZ, 0x2 ;  /* 0x00000002ffb27803 */ /* 0x000ff20000000000 */
[----:B------:R-:W-:-:S05]  /*2780*/  @!P1 BRA `(.L_x_794) ;  /* 0x0000010000009947 */ /* 0x000fca0003800000 */
[----:B-1----:R-:W-:Y:S05]  /*2790*/  IADD3 R14, P0, R104, R170, RZ ;  /* 0x000000aa680e7210 */ /* 0x002fea0007f1e0ff */
[----:B------:R-:W-:Y:S01]  /*27a0*/  IMAD.X R15, R105, 0x1, R98, P0 ;  /* 0x00000001690f7824 */ /* 0x000fe200000e0662 */
[----:B------:R-:W-:Y:S04]  /*27b0*/  IADD3 R2, P0, R102, UR10, RZ ;  /* 0x0000000a66027c10 */ /* 0x000fe8000ff1e0ff */
[----:B------:R-:W-:Y:S02]  /*27c0*/  IADD3.X R3, R103, UR9, RZ, P0, !PT ;  /* 0x0000000967037c10 */ /* 0x000fe400087fe4ff */
        /* <DEDUP_REMOVED lines=12> */
.L_x_794:
[----:B------:R-:W-:Y:S05]  /*2890*/  BSYNC B0 ;  /* 0x0000000000007941 */ /* 0x000fea0003800000 */
.L_x_793:
[----:B-1----:R-:W-:Y:S04]  /*28a0*/  IMAD.MOV.U32 R3, RZ, RZ, c[0x0][0x290] ;  /* 0x0000a400ff037624 */ /* 0x002fe800078e00ff */
[----:B------:R-:W-:Y:S05]  /*28b0*/  IMAD.U32 R3, R3, -0x80, RZ ;  /* 0xffffff8003037824 */ /* 0x000fea00078e00ff */
[C---:B------:R-:W-:Y:S04]  /*28c0*/  LEA R104, P0, R3.reuse, R104, 0x1 ;  /* 0x0000006803687211 */ /* 0x040fe800078008ff */
[----:B------:R-:W-:Y:S02]  /*28d0*/  LEA.HI.X.SX32 R105, R3, R105, 0x1, P0 ;  /* 0x0000006903697211 */ /* 0x000fe400000f0eff */
[----:B------:R-:W-:Y:S11]  /*28e0*/  ISETP.NE.AND P0, PT, RZ, UR4, PT ;  /* 0x00000004ff007c0c */ /* 0x000ff6000bf05270 */
[----:B------:R-:W-:Y:S02]  /*28f0*/  @!UPT UIADD3 URZ, URZ, URZ, URZ ;  /* 0x0000003f3f3ff290 */ /* 0x000fe4000fffe03f */
[----:B------:R-:W-:-:S05]  /*2900*/  @!P0 BRA `(.L_x_795) ;  /* 0x00007a6000008947 */ /* 0x000fca0003800000 */
[----:B------:R-:W-:Y:S11]  /*2910*/  ISETP.NE.AND P0, PT, RZ, UR8, PT ;  /* 0x00000008ff007c0c */ /* 0x000ff6000bf05270 */
[----:B------:R-:W-:Y:S02]  /*2920*/  @!UPT UIADD3 URZ, URZ, URZ, URZ ;  /* 0x0000003f3f3ff290 */ /* 0x000fe4000fffe03f */
[----:B------:R-:W-:-:S05]  /*2930*/  @!P0 BRA `(.L_x_796) ;  /* 0x00002d1000008947 */ /* 0x000fca0003800000 */
[----:B------:R-:W-:Y:S01]  /*2940*/  BSSY B1, `(.L_x_797) ;  /* 0x00000a5000017945 */ /* 0x000fe20003800000 */
[----:B------:R-:W-:-:S05]  /*2950*/  @!P3 BRA `(.L_x_798) ;  /* 0x00000a300000b947 */ /* 0x000fca0003800000 */
[----:B------:R-:W-:Y:S01]  /*2960*/  ISETP.GE.AND P0, PT, R118, c[0x0][0x220], PT ;  /* 0x0000880076007a0c */ /* 0x000fe20003f06270 */
[----:B------:R-:W-:Y:S01]  /*2970*/  @!UPT UIADD3 URZ, URZ, URZ, URZ ;  /* 0x0000003f3f3ff290 */ /* 0x000fe2000fffe03f */
[----:B------:R-:W-:Y:S11]  /*2980*/  BSSY B0, `(.L_x_799) ;  /* 0x0000034000007945 */ /* 0x000ff60003800000 */
[----:B------:R-:W-:-:S05]  /*2990*/  @P0 BRA `(.L_x_800) ;  /* 0x0000032000000947 */ /* 0x000fca0003800000 */
[----:B------:R-:W-:Y:S01]  /*29a0*/  ISETP.GE.AND P0, PT, R118, UR4, PT ;  /* 0x0000000476007c0c */ /* 0x000fe2000bf06270 */
[----:B------:R-:W2:Y:S01]  /*29b0*/  LDG.E.128 R16, [R106.64] ;  /* 0x000000066a107981 */ /* 0x000ea2000c1e1d00 */
[----:B------:R-:W-:Y:S11]  /*29c0*/  MOV R101, R99 ;  /* 0x0000006300657202 */ /* 0x000ff60000000f00 */
[----:B------:R-:W3:Y:S06]  /*29d0*/  @!P0 LDG.E.64 R6, [R12.64] ;  /* 0x000000060c068981 */ /* 0x000eec000c1e1b00 */
[----:B------:R-:W4:Y:S02]  /*29e0*/  @!P0 LDG.E.64 R24, [R42.64] ;  /* 0x000000062a188981 */ /* 0x000f24000c1e1b00 */
[----:B----4-:R-:W-:Y:S01]  /*29f0*/  @!P0 HADD2.F32 R21, -RZ, R24.H0_H0 ;  /* 0x20000018ff158230 */ /* 0x010fe20000004100 */
[----:B--2---:R-:W-:Y:S01]  /*2a00*/  @!P0 MOV R5, R16 ;  /* 0x0000001000058202 */ /* 0x004fe20000000f00 */
[--C-:B---3--:R-:W-:Y:S02]  /*2a10*/  @!P0 HADD2.F32 R15, -RZ, R6.reuse.H0_H0 ;  /* 0x20000006ff0f8230 */ /* 0x108fe40000004100 */
[----:B------:R-:W-:Y:S01]  /*2a20*/  @!P0 HADD2.F32 R8, -RZ, R6.H1_H1 ;  /* 0x30000006ff088230 */ /* 0x000fe20000004100 */
[----:B------:R-:W-:Y:S01]  /*2a30*/  @!P0 MOV R6, R19 ;  /* 0x0000001300068202 */ /* 0x000fe20000000f00 */
[--C-:B------:R-:W-:Y:S02]  /*2a40*/  @!P0 HADD2.F32 R20, -RZ, R5.reuse.H1_H1 ;  /* 0x30000005ff148230 */ /* 0x100fe40000004100 */
[----:B------:R-:W-:Y:S02]  /*2a50*/  @!P0 HADD2.F32 R14, -RZ, R5.H0_H0 ;  /* 0x20000005ff0e8230 */ /* 0x000fe40000004100 */
[----:B------:R-:W-:Y:S01]  /*2a60*/  @!P0 HADD2.F32 R22, -RZ, R24.H1_H1 ;  /* 0x30000018ff168230 */ /* 0x000fe20000004100 */
[-C--:B------:R-:W-:Y:S01]  /*2a70*/  @!P0 FMUL.FTZ R27, R20, R15.reuse ;  /* 0x0000000f141b8220 */ /* 0x080fe20000410000 */
[----:B------:R-:W-:Y:S01]  /*2a80*/  @!P0 HADD2.F32 R24, -RZ, R6.H1_H1 ;  /* 0x30000006ff188230 */ /* 0x000fe20000004100 */
[C---:B------:R-:W-:Y:S01]  /*2a90*/  @!P0 FMUL.FTZ R0, R14.reuse, R15 ;  /* 0x0000000f0e008220 */ /* 0x040fe20000410000 */
[----:B------:R-:W-:Y:S01]  /*2aa0*/  @!P0 MOV R15, R17 ;  /* 0x00000011000f8202 */ /* 0x000fe20000000f00 */
[-C--:B------:R-:W-:Y:S01]  /*2ab0*/  @!P0 FFMA.FTZ R27, R14, R21.reuse, -R27 ;  /* 0x000000150e1b8223 */ /* 0x080fe2000001081b */
[----:B------:R-:W-:Y:S01]  /*2ac0*/  @!P0 MOV R14, R18 ;  /* 0x00000012000e8202 */ /* 0x000fe20000000f00 */
[----:B------:R-:W-:Y:S01]  /*2ad0*/  @!P0 FFMA.FTZ R0, R20, R21, R0 ;  /* 0x0000001514008223 */ /* 0x000fe20000010000 */
[----:B------:R-:W-:Y:S02]  /*2ae0*/  @!P0 HADD2.F32 R5, -RZ, R7.H0_H0 ;  /* 0x20000007ff058230 */ /* 0x000fe40000004100 */
[--C-:B------:R-:W-:Y:S02]  /*2af0*/  @!P0 HADD2.F32 R21, -RZ, R15.reuse.H1_H1 ;  /* 0x3000000fff158230 */ /* 0x100fe40000004100 */
[----:B------:R-:W-:Y:S01]  /*2b00*/  @!P0 HADD2.F32 R15, -RZ, R15.H0_H0 ;  /* 0x2000000fff0f8230 */ /* 0x000fe20000004100 */
[----:B------:R-:W-:Y:S01]  /*2b10*/  @!P0 F2FP.PACK_AB R27, R0, R27 ;  /* 0x0000001b001b823e */ /* 0x000fe200000000ff */
[--C-:B------:R-:W-:Y:S01]  /*2b20*/  @!P0 HADD2.F32 R20, -RZ, R14.reuse.H1_H1 ;  /* 0x3000000eff148230 */ /* 0x100fe20000004100 */
[-C--:B------:R-:W-:Y:S01]  /*2b30*/  @!P0 FMUL.FTZ R29, R21, R8.reuse ;  /* 0x00000008151d8220 */ /* 0x080fe20000410000 */
[----:B------:R-:W-:Y:S01]  /*2b40*/  @!P0 HADD2.F32 R14, -RZ, R14.H0_H0 ;  /* 0x2000000eff0e8230 */ /* 0x000fe20000004100 */
[----:B------:R-:W-:Y:S01]  /*2b50*/  @!P0 FMUL.FTZ R2, R15, R8 ;  /* 0x000000080f028220 */ /* 0x000fe20000410000 */
[----:B------:R-:W-:Y:S01]  /*2b60*/  @!P0 HADD2.F32 R6, -RZ, R6.H0_H0 ;  /* 0x20000006ff068230 */ /* 0x000fe20000004100 */
[-C--:B------:R-:W-:Y:S01]  /*2b70*/  @!P0 FMUL.FTZ R26, R20, R5.reuse ;  /* 0x00000005141a8220 */ /* 0x080fe20000410000 */
[----:B------:R-:W-:Y:S01]  /*2b80*/  @!P0 HADD2.F32 R7, -RZ, R7.H1_H1 ;  /* 0x30000007ff078230 */ /* 0x000fe20000004100 */
[----:B------:R-:W-:Y:S01]  /*2b90*/  @!P0 FMUL.FTZ R3, R14, R5 ;  /* 0x000000050e038220 */ /* 0x000fe20000410000 */
[--C-:B------:R-:W-:Y:S01]  /*2ba0*/  @!P0 HADD2.F32 R23, -RZ, R25.reuse.H0_H0 ;  /* 0x20000019ff178230 */ /* 0x100fe20000004100 */
[-C--:B------:R-:W-:Y:S01]  /*2bb0*/  @!P0 FFMA.FTZ R2, R21, R22.reuse, R2 ;  /* 0x0000001615028223 */ /* 0x080fe20000010002 */
[----:B------:R-:W-:Y:S01]  /*2bc0*/  @!P0 MOV R16, R27 ;  /* 0x0000001b00108202 */ /* 0x000fe20000000f00 */
[-C--:B------:R-:W-:Y:S01]  /*2bd0*/  @!P0 FMUL.FTZ R28, R24, R7.reuse ;  /* 0x00000007181c8220 */ /* 0x080fe20000410000 */
[----:B------:R-:W-:Y:S01]  /*2be0*/  @!P0 HADD2.F32 R25, -RZ, R25.H1_H1 ;  /* 0x30000019ff198230 */ /* 0x000fe20000004100 */
[----:B------:R-:W-:Y:S02]  /*2bf0*/  @!P0 FMUL.FTZ R4, R6, R7 ;  /* 0x0000000706048220 */ /* 0x000fe40000410000 */
[-C--:B------:R-:W-:Y:S02]  /*2c00*/  @!P0 FFMA.FTZ R3, R20, R23.reuse, R3 ;  /* 0x0000001714038223 */ /* 0x080fe40000010003 */
[----:B------:R-:W-:Y:S02]  /*2c10*/  @!P0 FFMA.FTZ R29, R15, R22, -R29 ;  /* 0x000000160f1d8223 */ /* 0x000fe4000001081d */
[----:B------:R-:W-:Y:S02]  /*2c20*/  @!P0 FFMA.FTZ R26, R14, R23, -R26 ;  /* 0x000000170e1a8223 */ /* 0x000fe4000001081a */
[----:B------:R-:W-:Y:S01]  /*2c30*/  @!P0 FFMA.FTZ R28, R6, R25, -R28 ;  /* 0x00000019061c8223 */ /* 0x000fe2000001081c */
[----:B------:R-:W-:Y:S01]  /*2c40*/  @!P0 F2FP.PACK_AB R30, R2, R29 ;  /* 0x0000001d021e823e */ /* 0x000fe200000000ff */
[----:B------:R-:W-:Y:S01]  /*2c50*/  @!P0 FFMA.FTZ R4, R24, R25, R4 ;  /* 0x0000001918048223 */ /* 0x000fe20000010004 */
[----:B------:R-:W-:Y:S02]  /*2c60*/  @!P0 F2FP.PACK_AB R26, R3, R26 ;  /* 0x0000001a031a823e */ /* 0x000fe400000000ff */
[----:B------:R-:W-:Y:S02]  /*2c70*/  @!P0 MOV R17, R30 ;  /* 0x0000001e00118202 */ /* 0x000fe40000000f00 */
[----:B------:R-:W-:Y:S02]  /*2c80*/  @!P0 F2FP.PACK_AB R29, R4, R28 ;  /* 0x0000001c041d823e */ /* 0x000fe400000000ff */
[----:B------:R-:W-:Y:S02]  /*2c90*/  @!P0 MOV R18, R26 ;  /* 0x0000001a00128202 */ /* 0x000fe40000000f00 */
[----:B------:R-:W-:Y:S05]  /*2ca0*/  @!P0 MOV R19, R29 ;  /* 0x0000001d00138202 */ /* 0x000fea0000000f00 */
[----:B------:R1:W-:Y:S02]  /*2cb0*/  STG.E.128 [R100.64], R16 ;  /* 0x0000001064007986 */ /* 0x0003e4000c101d06 */
.L_x_800:
[----:B------:R-:W-:Y:S05]  /*2cc0*/  BSYNC B0 ;  /* 0x0000000000007941 */ /* 0x000fea0003800000 */
.L_x_799:
[----:B------:R-:W-:Y:S01]  /*2cd0*/  ISETP.GE.AND P0, PT, R117, c[0x0][0x220], PT ;  /* 0x0000880075007a0c */ /* 0x000fe20003f06270 */
[----:B------:R-:W-:Y:S01]  /*2ce0*/  @!UPT UIADD3 URZ, URZ, URZ, URZ ;  /* 0x0000003f3f3ff290 */ /* 0x000fe2000fffe03f */
[----:B------:R-:W-:Y:S11]  /*2cf0*/  BSSY B0, `(.L_x_801) ;  /* 0x0000034000007945 */ /* 0x000ff60003800000 */
[----:B------:R-:W-:-:S05]  /*2d00*/  @P0 BRA `(.L_x_802) ;  /* 0x0000032000000947 */ /* 0x000fca0003800000 */
[----:B------:R-:W-:Y:S01]  /*2d10*/  ISETP.GE.AND P0, PT, R117, UR4, PT ;  /* 0x0000000475007c0c */ /* 0x000fe2000bf06270 */
[----:B-1----:R-:W2:Y:S01]  /*2d20*/  LDG.E.128 R16, [R106.64+0x40] ;  /* 0x000040066a107981 */ /* 0x002ea2000c1e1d00 */
[----:B------:R-:W-:Y:S11]  /*2d30*/  MOV R101, R99 ;  /* 0x0000006300657202 */ /* 0x000ff60000000f00 */
[----:B------:R-:W3:Y:S06]  /*2d40*/  @!P0 LDG.E.64 R6, [R12.64+0x20] ;  /* 0x000020060c068981 */ /* 0x000eec000c1e1b00 */
[----:B------:R-:W4:Y:S02]  /*2d50*/  @!P0 LDG.E.64 R24, [R42.64+0x20] ;  /* 0x000020062a188981 */ /* 0x000f24000c1e1b00 */
        /* <DEDUP_REMOVED lines=44> */
[----:B------:R1:W-:Y:S02]  /*3020*/  STG.E.128 [R100.64+0x40], R16 ;  /* 0x0000401064007986 */ /* 0x0003e4000c101d06 */
.L_x_802:
[----:B------:R-:W-:Y:S05]  /*3030*/  BSYNC B0 ;  /* 0x0000000000007941 */ /* 0x000fea0003800000 */
.L_x_801:
[----:B------:R-:W-:Y:S11]  /*3040*/  ISETP.GE.AND P0, PT, R116, c[0x0][0x220], PT ;  /* 0x0000880074007a0c */ /* 0x000ff60003f06270 */
[----:B------:R-:W-:Y:S02]  /*3050*/  @!UPT UIADD3 URZ, URZ, URZ, URZ ;  /* 0x0000003f3f3ff290 */ /* 0x000fe4000fffe03f */
        /* <DEDUP_REMOVED lines=51> */
.L_x_798:
[----:B------:R-:W-:Y:S05]  /*3390*/  BSYNC B1 ;  /* 0x0000000000017941 */ /* 0x000fea0003800000 */
.L_x_797:
[----:B------:R-:W-:Y:S01]  /*33a0*/  BSSY B1, `(.L_x_803) ;  /* 0x00000b4000017945 */ /* 0x000fe20003800000 */
[----:B------:R-:W-:-:S05]  /*33b0*/  @!P4 BRA `(.L_x_804) ;  /* 0x00000b200000c947 */ /* 0x000fca0003800000 */
[C---:B------:R-:W-:Y:S01]  /*33c0*/  SHF.L.U64.HI R3, R139.reuse, 0x1, R122 ;  /* 0x000000018b037819 */ /* 0x040fe2000001027a */
[----:B------:R-:W-:Y:S01]  /*33d0*/  IMAD.SHL.U32 R5, R139, 0x2, RZ ;  /* 0x000000028b057824 */ /* 0x000fe200078e00ff */
[----:B------:R-:W-:Y:S04]  /*33e0*/  BSSY B0, `(.L_x_805) ;  /* 0x000003d000007945 */ /* 0x000fe80003800000 */
[-C--:B------:R-:W-:Y:S02]  /*33f0*/  IADD3 R28, P0, R42, R5.reuse, RZ ;  /* 0x000000052a1c7210 */ /* 0x080fe40007f1e0ff */
[----:B------:R-:W-:Y:S03]  /*3400*/  IADD3 R14, P1, R12, R5, RZ ;  /* 0x000000050c0e7210 */ /* 0x000fe60007f3e0ff */
[--C-:B------:R-:W-:Y:S01]  /*3410*/  IMAD.X R29, R43, 0x1, R3.reuse, P0 ;  /* 0x000000012b1d7824 */ /* 0x100fe200000e0603 */
[----:B------:R-:W-:Y:S01]  /*3420*/  ISETP.GE.AND P0, PT, R118, c[0x0][0x220], PT ;  /* 0x0000880076007a0c */ /* 0x000fe20003f06270 */
[----:B------:R-:W-:Y:S11]  /*3430*/  IMAD.X R15, R13, 0x1, R3, P1 ;  /* 0x000000010d0f7824 */ /* 0x000ff600008e0603 */
[----:B------:R-:W-:Y:S01]  /*3440*/  @!UPT UIADD3 URZ, URZ, URZ, URZ ;  /* 0x0000003f3f3ff290 */ /* 0x000fe2000fffe03f */
[----:B------:R-:W-:-:S05]  /*3450*/  @P0 BRA `(.L_x_806) ;  /* 0x0000035000000947 */ /* 0x000fca0003800000 */
[C---:B------:R-:W-:Y:S02]  /*3460*/  LEA R30, P1, R65.reuse, R106, 0x1 ;  /* 0x0000006a411e7211 */ /* 0x040fe400078208ff */
[----:B------:R-:W-:Y:S02]  /*3470*/  ISETP.GE.AND P0, PT, R118, UR4, PT ;  /* 0x0000000476007c0c */ /* 0x000fe4000bf06270 */
[----:B------:R-:W-:Y:S02]  /*3480*/  LEA.HI.X R31, R65, R107, R62, 0x1, P1 ;  /* 0x0000006b411f7211 */ /* 0x000fe400008f0c3e */
[C---:B------:R-:W-:Y:S03]  /*3490*/  LEA R36, P1, R151.reuse, R100, 0x1 ;  /* 0x0000006497247211 */ /* 0x040fe600078208ff */
[----:B-1----:R-:W2:Y:S01]  /*34a0*/  LDG.E.128 R16, [R30.64] ;  /* 0x000000061e107981 */ /* 0x002ea2000c1e1d00 */
[----:B------:R-:W-:Y:S07]  /*34b0*/  LEA.HI.X R37, R151, R99, R150, 0x1, P1 ;  /* 0x0000006397257211 */ /* 0x000fee00008f0c96 */
[----:B------:R-:W3:Y:S06]  /*34c0*/  @!P0 LDG.E.64 R6, [R14.64] ;  /* 0x000000060e068981 */ /* 0x000eec000c1e1b00 */
[----:B------:R-:W4:Y:S01]  /*34d0*/  @!P0 LDG.E.64 R26, [R28.64] ;  /* 0x000000061c1a8981 */ /* 0x000f22000c1e1b00 */
[--C-:B---3--:R-:W-:Y:S01]  /*34e0*/  @!P0 HADD2.F32 R21, -RZ, R6.reuse.H0_H0 ;  /* 0x20000006ff158230 */ /* 0x108fe20000004100 */
[----:B--2---:R-:W-:Y:S01]  /*34f0*/  @!P0 MOV R5, R16 ;  /* 0x0000001000058202 */ /* 0x004fe20000000f00 */
[----:B------:R-:W-:Y:S01]  /*3500*/  @!P0 HADD2.F32 R8, -RZ, R6.H1_H1 ;  /* 0x30000006ff088230 */ /* 0x000fe20000004100 */
[----:B------:R-:W-:Y:S03]  /*3510*/  @!P0 MOV R6, R19 ;  /* 0x0000001300068202 */ /* 0x000fe60000000f00 */
[--C-:B------:R-:W-:Y:S02]  /*3520*/  @!P0 HADD2.F32 R22, -RZ, R5.reuse.H1_H1 ;  /* 0x30000005ff168230 */ /* 0x100fe40000004100 */
[----:B------:R-:W-:Y:S02]  /*3530*/  @!P0 HADD2.F32 R20, -RZ, R5.H0_H0 ;  /* 0x20000005ff148230 */ /* 0x000fe40000004100 */
[--C-:B----4-:R-:W-:Y:S01]  /*3540*/  @!P0 HADD2.F32 R23, -RZ, R26.reuse.H0_H0 ;  /* 0x2000001aff178230 */ /* 0x110fe20000004100 */
        /* <DEDUP_REMOVED lines=15> */
[--C-:B------:R-:W-:Y:S01]  /*3640*/  @!P0 HADD2.F32 R26, -RZ, R6.reuse.H1_H1 ;  /* 0x30000006ff1a8230 */ /* 0x100fe20000004100 */
[-C--:B------:R-:W-:Y:S01]  /*3650*/  @!P0 FMUL.FTZ R30, R22, R5.reuse ;  /* 0x00000005161e8220 */ /* 0x080fe20000410000 */
[----:B------:R-:W-:Y:S01]  /*3660*/  @!P0 HADD2.F32 R6, -RZ, R6.H0_H0 ;  /* 0x20000006ff068230 */ /* 0x000fe20000004100 */
[----:B------:R-:W-:Y:S01]  /*3670*/  @!P0 FMUL.FTZ R3, R20, R5 ;  /* 0x0000000514038220 */ /* 0x000fe20000410000 */
[----:B------:R-:W-:Y:S01]  /*3680*/  @!P0 HADD2.F32 R7, -RZ, R7.H1_H1 ;  /* 0x30000007ff078230 */ /* 0x000fe20000004100 */
[-C--:B------:R-:W-:Y:S01]  /*3690*/  @!P0 FFMA.FTZ R2, R23, R24.reuse, R2 ;  /* 0x0000001817028223 */ /* 0x080fe20000010002 */
[----:B------:R-:W-:Y:S01]  /*36a0*/  @!P0 MOV R16, R31 ;  /* 0x0000001f00108202 */ /* 0x000fe20000000f00 */
[----:B------:R-:W-:Y:S01]  /*36b0*/  @!P0 FFMA.FTZ R33, R21, R24, -R33 ;  /* 0x0000001815218223 */ /* 0x000fe20000010821 */
[--C-:B------:R-:W-:Y:S01]  /*36c0*/  @!P0 HADD2.F32 R25, -RZ, R27.reuse.H0_H0 ;  /* 0x2000001bff198230 */ /* 0x100fe20000004100 */
[-C--:B------:R-:W-:Y:S01]  /*36d0*/  @!P0 FMUL.FTZ R32, R26, R7.reuse ;  /* 0x000000071a208220 */ /* 0x080fe20000410000 */
[----:B------:R-:W-:Y:S01]  /*36e0*/  @!P0 HADD2.F32 R27, -RZ, R27.H1_H1 ;  /* 0x3000001bff1b8230 */ /* 0x000fe20000004100 */
[----:B------:R-:W-:Y:S01]  /*36f0*/  @!P0 FMUL.FTZ R4, R6, R7 ;  /* 0x0000000706048220 */ /* 0x000fe20000410000 */
[----:B------:R-:W-:Y:S01]  /*3700*/  @!P0 F2FP.PACK_AB R34, R2, R33 ;  /* 0x000000210222823e */ /* 0x000fe200000000ff */
[-C--:B------:R-:W-:Y:S02]  /*3710*/  @!P0 FFMA.FTZ R3, R22, R25.reuse, R3 ;  /* 0x0000001916038223 */ /* 0x080fe40000010003 */
[----:B------:R-:W-:Y:S01]  /*3720*/  @!P0 FFMA.FTZ R30, R20, R25, -R30 ;  /* 0x00000019141e8223 */ /* 0x000fe2000001081e */
[----:B------:R-:W-:Y:S01]  /*3730*/  @!P0 MOV R17, R34 ;  /* 0x0000002200118202 */ /* 0x000fe20000000f00 */
[-C--:B------:R-:W-:Y:S02]  /*3740*/  @!P0 FFMA.FTZ R32, R6, R27.reuse, -R32 ;  /* 0x0000001b06208223 */ /* 0x080fe40000010820 */
[----:B------:R-:W-:Y:S01]  /*3750*/  @!P0 FFMA.FTZ R4, R26, R27, R4 ;  /* 0x0000001b1a048223 */ /* 0x000fe20000010004 */
[----:B------:R-:W-:Y:S04]  /*3760*/  @!P0 F2FP.PACK_AB R30, R3, R30 ;  /* 0x0000001e031e823e */ /* 0x000fe800000000ff */
[----:B------:R-:W-:Y:S02]  /*3770*/  @!P0 F2FP.PACK_AB R33, R4, R32 ;  /* 0x000000200421823e */ /* 0x000fe400000000ff */
[----:B------:R-:W-:Y:S02]  /*3780*/  @!P0 MOV R18, R30 ;  /* 0x0000001e00128202 */ /* 0x000fe40000000f00 */
[----:B------:R-:W-:Y:S05]  /*3790*/  @!P0 MOV R19, R33 ;  /* 0x0000002100138202 */ /* 0x000fea0000000f00 */
[----:B------:R1:W-:Y:S02]  /*37a0*/  STG.E.128 [R36.64], R16 ;  /* 0x0000001024007986 */ /* 0x0003e4000c101d06 */
.L_x_806:
[----:B------:R-:W-:Y:S05]  /*37b0*/  BSYNC B0 ;  /* 0x0000000000007941 */ /* 0x000fea0003800000 */
.L_x_805:
[----:B------:R-:W-:Y:S01]  /*37c0*/  ISETP.GE.AND P0, PT, R117, c[0x0][0x220], PT ;  /* 0x0000880075007a0c */ /* 0x000fe20003f06270 */
[----:B------:R-:W-:Y:S01]  /*37d0*/  @!UPT UIADD3 URZ, URZ, URZ, URZ ;  /* 0x0000003f3f3ff290 */ /* 0x000fe2000fffe03f */
[----:B------:R-:W-:Y:S11]  /*37e0*/  BSSY B0, `(.L_x_807) ;  /* 0x0000037000007945 */ /* 0x000ff60003800000 */
[----:B------:R-:W-:-:S05]  /*37f0*/  @P0 BRA `(.L_x_808) ;  /* 0x0000035000000947 */ /* 0x000fca0003800000 */
[C---:B------:R-:W-:Y:S02]  /*3800*/  LEA R30, P1, R68.reuse, R106, 0x1 ;  /* 0x0000006a441e7211 */ /* 0x040fe400078208ff */
[----:B------:R-:W-:Y:S02]  /*3810*/  ISETP.GE.AND P0, PT, R117, UR4, PT ;  /* 0x0000000475007c0c */ /* 0x000fe4000bf06270 */
[----:B------:R-:W-:Y:S02]  /*3820*/  LEA.HI.X R31, R68, R107, R69, 0x1, P1 ;  /* 0x0000006b441f7211 */ /* 0x000fe400008f0c45 */
[C---:B-1----:R-:W-:Y:S03]  /*3830*/  LEA R36, P1, R72.reuse, R100, 0x1 ;  /* 0x0000006448247211 */ /* 0x042fe600078208ff */
[----:B------:R-:W2:Y:S01]  /*3840*/  LDG.E.128 R16, [R30.64] ;  /* 0x000000061e107981 */ /* 0x000ea2000c1e1d00 */
[----:B------:R-:W-:Y:S07]  /*3850*/  LEA.HI.X R37, R72, R99, R73, 0x1, P1 ;  /* 0x0000006348257211 */ /* 0x000fee00008f0c49 */
[----:B------:R-:W3:Y:S06]  /*3860*/  @!P0 LDG.E.64 R6, [R14.64+0x20] ;  /* 0x000020060e068981 */ /* 0x000eec000c1e1b00 */
[----:B------:R-:W4:Y:S01]  /*3870*/  @!P0 LDG.E.64 R26, [R28.64+0x20] ;  /* 0x000020061c1a8981 */ /* 0x000f22000c1e1b00 */
        /* <DEDUP_REMOVED lines=45> */
.L_x_808:
[----:B------:R-:W-:Y:S05]  /*3b50*/  BSYNC B0 ;  /* 0x0000000000007941 */ /* 0x000fea0003800000 */
.L_x_807:
[----:B------:R-:W-:Y:S11]  /*3b60*/  ISETP.GE.AND P0, PT, R116, c[0x0][0x220], PT ;  /* 0x0000880074007a0c */ /* 0x000ff60003f06270 */
[----:B------:R-:W-:Y:S02]  /*3b70*/  @!UPT UIADD3 URZ, URZ, URZ, URZ ;  /* 0x0000003f3f3ff290 */ /* 0x000fe4000fffe03f */
[----:B------:R-:W-:-:S05]  /*3b80*/  @P0 BRA `(.L_x_804) ;  /* 0x0000035000000947 */ /* 0x000fca0003800000 */
[----:B------:R-:W-:Y:S02]  /*3b90*/  LEA R30, P1, R76, R106, 0x1 ;  /* 0x0000006a4c1e7211 */ /* 0x000fe400078208ff */
        /* <DEDUP_REMOVED lines=10> */
[----:B------:R-:W-:Y:S02]  /*3c40*/  @!P0 MOV R15, R17 ;  /* 0x00000011000f8202 */ /* 0x000fe40000000f00 */
[----:B------:R-:W-:Y:S01]  /*3c50*/  @!P0 MOV R14, R18 ;  /* 0x00000012000e8202 */ /* 0x000fe20000000f00 */
[--C-:B------:R-:W-:Y:S01]  /*3c60*/  @!P0 HADD2.F32 R22, -RZ, R5.reuse.H1_H1 ;  /* 0x30000005ff168230 */ /* 0x100fe20000004100 */
[----:B------:R-:W-:Y:S01]  /*3c70*/  @!P0 MOV R6, R19 ;  /* 0x0000001300068202 */ /* 0x000fe20000000f00 */
[----:B------:R-:W-:Y:S02]  /*3c80*/  @!P0 HADD2.F32 R20, -RZ, R5.H0_H0 ;  /* 0x20000005ff148230 */ /* 0x000fe40000004100 */
[--C-:B----4-:R-:W-:Y:S01]  /*3c90*/  @!P0 HADD2.F32 R23, -RZ, R28.reuse.H0_H0 ;  /* 0x2000001cff178230 */ /* 0x110fe20000004100 */
[-C--:B------:R-:W-:Y:S01]  /*3ca0*/  @!P0 FMUL.FTZ R31, R22, R21.reuse ;  /* 0x00000015161f8220 */ /* 0x080fe20000410000 */
[----:B------:R-:W-:Y:S01]  /*3cb0*/  @!P0 HADD2.F32 R24, -RZ, R28.H1_H1 ;  /* 0x3000001cff188230 */ /* 0x000fe20000004100 */
[C---:B------:R-:W-:Y:S01]  /*3cc0*/  @!P0 FMUL.FTZ R0, R20.reuse, R21 ;  /* 0x0000001514008220 */ /* 0x040fe20000410000 */
[--C-:B------:R-:W-:Y:S01]  /*3cd0*/  @!P0 HADD2.F32 R26, -RZ, R6.reuse.H1_H1 ;  /* 0x30000006ff1a8230 */ /* 0x100fe20000004100 */
[-C--:B------:R-:W-:Y:S01]  /*3ce0*/  @!P0 FFMA.FTZ R31, R20, R23.reuse, -R31 ;  /* 0x00000017141f8223 */ /* 0x080fe2000001081f */
[----:B------:R-:W-:Y:S01]  /*3cf0*/  @!P0 HADD2.F32 R6, -RZ, R6.H0_H0 ;  /* 0x20000006ff068230 */ /* 0x000fe20000004100 */
[----:B------:R-:W-:Y:S01]  /*3d00*/  @!P0 FFMA.FTZ R0, R22, R23, R0 ;  /* 0x0000001716008223 */ /* 0x000fe20000010000 */
[--C-:B------:R-:W-:Y:S02]  /*3d10*/  @!P0 HADD2.F32 R23, -RZ, R15.reuse.H1_H1 ;  /* 0x3000000fff178230 */ /* 0x100fe40000004100 */
[----:B------:R-:W-:Y:S02]  /*3d20*/  @!P0 HADD2.F32 R15, -RZ, R15.H0_H0 ;  /* 0x2000000fff0f8230 */ /* 0x000fe40000004100 */
[--C-:B------:R-:W-:Y:S01]  /*3d30*/  @!P0 HADD2.F32 R22, -RZ, R14.reuse.H1_H1 ;  /* 0x3000000eff168230 */ /* 0x100fe20000004100 */
[-C--:B------:R-:W-:Y:S01]  /*3d40*/  @!P0 FMUL.FTZ R33, R23, R8.reuse ;  /* 0x0000000817218220 */ /* 0x080fe20000410000 */
[----:B------:R-:W-:Y:S01]  /*3d50*/  @!P0 HADD2.F32 R14, -RZ, R14.H0_H0 ;  /* 0x2000000eff0e8230 */ /* 0x000fe20000004100 */
[C---:B------:R-:W-:Y:S01]  /*3d60*/  @!P0 FMUL.FTZ R2, R15.reuse, R8 ;  /* 0x000000080f028220 */ /* 0x040fe20000410000 */
[--C-:B------:R-:W-:Y:S01]  /*3d70*/  @!P0 HADD2.F32 R5, -RZ, R7.reuse.H0_H0 ;  /* 0x20000007ff058230 */ /* 0x100fe20000004100 */
[-C--:B------:R-:W-:Y:S01]  /*3d80*/  @!P0 FFMA.FTZ R33, R15, R24.reuse, -R33 ;  /* 0x000000180f218223 */ /* 0x080fe20000010821 */
[----:B------:R-:W-:Y:S01]  /*3d90*/  @!P0 HADD2.F32 R7, -RZ, R7.H1_H1 ;  /* 0x30000007ff078230 */ /* 0x000fe20000004100 */
[----:B------:R-:W-:Y:S01]  /*3da0*/  @!P0 FFMA.FTZ R2, R23, R24, R2 ;  /* 0x0000001817028223 */ /* 0x000fe20000010002 */
[----:B------:R-:W-:Y:S01]  /*3db0*/  @!P0 F2FP.PACK_AB R31, R0, R31 ;  /* 0x0000001f001f823e */ /* 0x000fe200000000ff */
[-C--:B------:R-:W-:Y:S01]  /*3dc0*/  @!P0 FMUL.FTZ R3, R14, R5.reuse ;  /* 0x000000050e038220 */ /* 0x080fe20000410000 */
[--C-:B------:R-:W-:Y:S01]  /*3dd0*/  @!P0 HADD2.F32 R25, -RZ, R29.reuse.H0_H0 ;  /* 0x2000001dff198230 */ /* 0x100fe20000004100 */
[----:B------:R-:W-:Y:S01]  /*3de0*/  @!P0 FMUL.FTZ R30, R22, R5 ;  /* 0x00000005161e8220 */ /* 0x000fe20000410000 */
[----:B------:R-:W-:Y:S01]  /*3df0*/  @!P0 F2FP.PACK_AB R34, R2, R33 ;  /* 0x000000210222823e */ /* 0x000fe200000000ff */
[----:B------:R-:W-:Y:S01]  /*3e00*/  @!P0 HADD2.F32 R27, -RZ, R29.H1_H1 ;  /* 0x3000001dff1b8230 */ /* 0x000fe20000004100 */
[----:B------:R-:W-:Y:S01]  /*3e10*/  @!P0 MOV R16, R31 ;  /* 0x0000001f00108202 */ /* 0x000fe20000000f00 */
[-C--:B------:R-:W-:Y:S01]  /*3e20*/  @!P0 FMUL.FTZ R32, R26, R7.reuse ;  /* 0x000000071a208220 */ /* 0x080fe20000410000 */
[----:B------:R-:W-:Y:S01]  /*3e30*/  @!P0 MOV R17, R34 ;  /* 0x0000002200118202 */ /* 0x000fe20000000f00 */
[----:B------:R-:W-:Y:S02]  /*3e40*/  @!P0 FMUL.FTZ R4, R6, R7 ;  /* 0x0000000706048220 */ /* 0x000fe40000410000 */
[-C--:B------:R-:W-:Y:S02]  /*3e50*/  @!P0 FFMA.FTZ R3, R22, R25.reuse, R3 ;  /* 0x0000001916038223 */ /* 0x080fe40000010003 */
[----:B------:R-:W-:Y:S02]  /*3e60*/  @!P0 FFMA.FTZ R30, R14, R25, -R30 ;  /* 0x000000190e1e8223 */ /* 0x000fe4000001081e */
[-C--:B------:R-:W-:Y:S02]  /*3e70*/  @!P0 FFMA.FTZ R32, R6, R27.reuse, -R32 ;  /* 0x0000001b06208223 */ /* 0x080fe40000010820 */
[----:B------:R-:W-:Y:S01]  /*3e80*/  @!P0 FFMA.FTZ R4, R26, R27, R4 ;  /* 0x0000001b1a048223 */ /* 0x000fe20000010004 */
[----:B------:R-:W-:Y:S04]  /*3e90*/  @!P0 F2FP.PACK_AB R30, R3, R30 ;  /* 0x0000001e031e823e */ /* 0x000fe800000000ff */
[----:B------:R-:W-:Y:S02]  /*3ea0*/  @!P0 F2FP.PACK_AB R33, R4, R32 ;  /* 0x000000200421823e */ /* 0x000fe400000000ff */
[----:B------:R-:W-:Y:S02]  /*3eb0*/  @!P0 MOV R18, R30 ;  /* 0x0000001e00128202 */ /* 0x000fe40000000f00 */
[----:B------:R-:W-:Y:S05]  /*3ec0*/  @!P0 MOV R19, R33 ;  /* 0x0000002100138202 */ /* 0x000fea0000000f00 */
[----:B------:R1:W-:Y:S02]  /*3ed0*/  STG.E.128 [R36.64], R16 ;  /* 0x0000001024007986 */ /* 0x0003e4000c101d06 */
.L_x_804:
[----:B------:R-:W-:Y:S05]  /*3ee0*/  BSYNC B1 ;  /* 0x0000000000017941 */ /* 0x000fea0003800000 */
.L_x_803:
[----:B------:R-:W-:Y:S01]  /*3ef0*/  BSSY B1, `(.L_x_809) ;  /* 0x00000b3000017945 */ /* 0x000fe20003800000 */
[----:B------:R-:W-:-:S05]  /*3f00*/  @!P6 BRA `(.L_x_810) ;  /* 0x00000b100000e947 */ /* 0x000fca0003800000 */
[----:B------:R-:W-:Y:S01]  /*3f10*/  ISETP.GE.AND P0, PT, R118, c[0x0][0x220], PT ;  /* 0x0000880076007a0c */ /* 0x000fe20003f06270 */
[C---:B------:R-:W-:Y:S01]  /*3f20*/  IMAD.SHL.U32 R5, R59.reuse, 0x2, RZ ;  /* 0x000000023b057824 */ /* 0x040fe200078e00ff */
[----:B------:R-:W-:Y:S01]  /*3f30*/  SHF.L.U64.HI R3, R59, 0x1, R58 ;  /* 0x000000013b037819 */ /* 0x000fe2000001023a */
[----:B------:R-:W-:Y:S03]  /*3f40*/  BSSY B0, `(.L_x_811) ;  /* 0x000003b000007945 */ /* 0x000fe60003800000 */
[-C--:B------:R-:W-:Y:S02]  /*3f50*/  IADD3 R28, P2, R42, R5.reuse, RZ ;  /* 0x000000052a1c7210 */ /* 0x080fe40007f5e0ff */
[----:B------:R-:W-:Y:S03]  /*3f60*/  IADD3 R14, P1, R12, R5, RZ ;  /* 0x000000050c0e7210 */ /* 0x000fe60007f3e0ff */
[--C-:B------:R-:W-:Y:S02]  /*3f70*/  IMAD.X R29, R43, 0x1, R3.reuse, P2 ;  /* 0x000000012b1d7824 */ /* 0x100fe400010e0603 */
[----:B------:R-:W-:Y:S01]  /*3f80*/  IMAD.X R15, R13, 0x1, R3, P1 ;  /* 0x000000010d0f7824 */ /* 0x000fe200008e0603 */
[----:B------:R-:W-:-:S05]  /*3f90*/  @P0 BRA `(.L_x_812) ;  /* 0x0000035000000947 */ /* 0x000fca0003800000 */
[C---:B------:R-:W-:Y:S02]  /*3fa0*/  LEA R30, P1, R67.reuse, R106, 0x1 ;  /* 0x0000006a431e7211 */ /* 0x040fe400078208ff */
[----:B------:R-:W-:Y:S02]  /*3fb0*/  ISETP.GE.AND P0, PT, R118, UR4, PT ;  /* 0x0000000476007c0c */ /* 0x000fe4000bf06270 */
[----:B------:R-:W-:Y:S02]  /*3fc0*/  LEA.HI.X R31, R67, R107, R64, 0x1, P1 ;  /* 0x0000006b431f7211 */ /* 0x000fe400008f0c40 */
[C---:B-1----:R-:W-:Y:S03]  /*3fd0*/  LEA R36, P1, R172.reuse, R100, 0x1 ;  /* 0x00000064ac247211 */ /* 0x042fe600078208ff */
[----:B------:R-:W2:Y:S01]  /*3fe0*/  LDG.E.128 R16, [R30.64] ;  /* 0x000000061e107981 */ /* 0x000ea2000c1e1d00 */
        /* <DEDUP_REMOVED lines=48> */
.L_x_812:
[----:B------:R-:W-:Y:S05]  /*42f0*/  BSYNC B0 ;  /* 0x0000000000007941 */ /* 0x000fea0003800000 */
.L_x_811:
        /* <DEDUP_REMOVED lines=57> */
.L_x_814:
[----:B------:R-:W-:Y:S05]  /*4690*/  BSYNC B0 ;  /* 0x0000000000007941 */ /* 0x000fea0003800000 */
.L_x_813:
        /* <DEDUP_REMOVED lines=56> */
.L_x_810:
[----:B------:R-:W-:Y:S05]  /*4a20*/  BSYNC B1 ;  /* 0x0000000000017941 */ /* 0x000fea0003800000 */
.L_x_809:
[----:B------:R-:W-:Y:S01]  /*4a30*/  ISETP.NE.AND P0, PT, R178, RZ, PT ;  /* 0x000000ffb200720c */ /* 0x000fe20003f05270 */
[----:B------:R-:W-:Y:S01]  /*4a40*/  @!UPT UIADD3 URZ, URZ, URZ, URZ ;  /* 0x0000003f3f3ff290 */ /* 0x000fe2000fffe03f */
[----:B------:R-:W-:Y:S11]  /*4a50*/  BSSY B1, `(.L_x_815) ;  /* 0x00000b7000017945 */ /* 0x000ff60003800000 */
        /* <DEDUP_REMOVED lines=10> */
[----:B------:R-:W-:Y:S02]  /*4b00*/  MOV R31, 0xc0 ;  /* 0x000000c0001f7802 */ /* 0x000fe40000000f00 */
[----:B------:R-:W-:Y:S02]  /*4b10*/  ISETP.GE.AND P0, PT, R118, UR4, PT ;  /* 0x0000000476007c0c */ /* 0x000fe4000bf06270 */
[----:B-1----:R-:W-:Y:S01]  /*4b20*/  MOV R101, R99 ;  /* 0x0000006300657202 */ /* 0x002fe20000000f00 */
[C---:B------:R-:W-:Y:S04]  /*4b30*/  IMAD.WIDE.U32 R32, R31.reuse, c[0x0][0x288], R106 ;  /* 0x0000a2001f207a25 */ /* 0x040fe800078e006a */
[C---:B------:R-:W-:Y:S02]  /*4b40*/  IMAD R30, R31.reuse, c[0x0][0x28c], RZ ;  /* 0x0000a3001f1e7a24 */ /* 0x040fe400078e02ff */
[----:B------:R-:W-:Y:S03]  /*4b50*/  IMAD.WIDE.U32 R36, R31, c[0x0][0x198], R100 ;  /* 0x000066001f247a25 */ /* 0x000fe600078e0064 */
[----:B------:R-:W-:Y:S01]  /*4b60*/  IADD3 R33, R33, R30, RZ ;  /* 0x0000001e21217210 */ /* 0x000fe20007ffe0ff */
[----:B------:R-:W-:Y:S01]  /*4b70*/  IMAD R31, R31, c[0x0][0x19c], RZ ;  /* 0x000067001f1f7a24 */ /* 0x000fe200078e02ff */
[----:B------:R-:W2:Y:S04]  /*4b80*/  @!P0 LDG.E.64 R6, [R14.64] ;  /* 0x000000060e068981 */ /* 0x000ea8000c1e1b00 */
[----:B------:R-:W-:Y:S02]  /*4b90*/  IADD3 R37, R37, R31, RZ ;  /* 0x0000001f25257210 */ /* 0x000fe40007ffe0ff */
[----:B------:R-:W3:Y:S08]  /*4ba0*/  LDG.E.128 R16, [R32.64] ;  /* 0x0000000620107981 */ /* 0x000ef0000c1e1d00 */
[----:B------:R-:W4:Y:S01]  /*4bb0*/  @!P0 LDG.E.64 R26, [R28.64] ;  /* 0x000000061c1a8981 */ /* 0x000f22000c1e1b00 */
[--C-:B--2---:R-:W-:Y:S02]  /*4bc0*/  @!P0 HADD2.F32 R21, -RZ, R6.reuse.H0_H0 ;  /* 0x20000006ff158230 */ /* 0x104fe40000004100 */
[----:B------:R-:W-:Y:S01]  /*4bd0*/  @!P0 HADD2.F32 R8, -RZ, R6.H1_H1 ;  /* 0x30000006ff088230 */ /* 0x000fe20000004100 */
[----:B---3--:R-:W-:Y:S02]  /*4be0*/  @!P0 MOV R5, R16 ;  /* 0x0000001000058202 */ /* 0x008fe40000000f00 */
        /* <DEDUP_REMOVED lines=42> */
.L_x_818:
[----:B------:R-:W-:Y:S05]  /*4e90*/  BSYNC B0 ;  /* 0x0000000000007941 */ /* 0x000fea0003800000 */
.L_x_817:
[----:B------:R-:W-:Y:S01]  /*4ea0*/  ISETP.GE.AND P0, PT, R117, c[0x0][0x220], PT ;  /* 0x0000880075007a0c */ /* 0x000fe20003f06270 */
[----:B------:R-:W-:Y:S01]  /*4eb0*/  @!UPT UIADD3 URZ, URZ, URZ, URZ ;  /* 0x0000003f3f3ff290 */ /* 0x000fe2000fffe03f */
[----:B------:R-:W-:Y:S11]  /*4ec0*/  BSSY B0, `(.L_x_819) ;  /* 0x0000037000007945 */ /* 0x000ff60003800000 */
        /* <DEDUP_REMOVED lines=54> */
.L_x_820:
[----:B------:R-:W-:Y:S05]  /*5230*/  BSYNC B0 ;  /* 0x0000000000007941 */ /* 0x000fea0003800000 */
.L_x_819:
[----:B------:R-:W-:Y:S11]  /*5240*/  ISETP.GE.AND P0, PT, R116, c[0x0][0x220], PT ;  /* 0x0000880074007a0c */ /* 0x000ff60003f06270 */
[----:B------:R-:W-:Y:S02]  /*5250*/  @!UPT UIADD3 URZ, URZ, URZ, URZ ;  /* 0x0000003f3f3ff290 */ /* 0x000fe4000fffe03f */
        /* <DEDUP_REMOVED lines=54> */
.L_x_816:
[----:B------:R-:W-:Y:S05]  /*55c0*/  BSYNC B1 ;  /* 0x0000000000017941 */ /* 0x000fea0003800000 */
.L_x_815:
[----:B------:R-:W-:Y:S01]  /*55d0*/  IMAD.MOV.U32 R3, RZ, RZ, c[0x0][0x230] ;  /* 0x00008c00ff037624 */ /* 0x000fe200078e00ff */
[----:B------:R-:W-:Y:S03]  /*55e0*/  ULDC UR4, c[0x0][0x230] ;  /* 0x00008c0000047ab9 */ /* 0x000fe60000000800 */
[----:B------:R-:W-:Y:S05]  /*55f0*/  IMAD.U32 R3, R3, -0x40, RZ ;  /* 0xffffffc003037824 */ /* 0x000fea00078e00ff */
[C---:B------:R-:W-:Y:S02]  /*5600*/  LEA R42, P1, R3.reuse, R42, 0x1 ;  /* 0x0000002a032a7211 */ /* 0x040fe400078208ff */
[C---:B------:R-:W-:Y:S02]  /*5610*/  LEA R12, P0, R3.reuse, R12, 0x1 ;  /* 0x0000000c030c7211 */ /* 0x040fe400078008ff */
[C---:B------:R-:W-:Y:S02]  /*5620*/  LEA.HI.X.SX32 R43, R3.reuse, R43, 0x1, P1 ;  /* 0x0000002b032b7211 */ /* 0x040fe400008f0eff */
[----:B------:R-:W-:Y:S01]  /*5630*/  LEA.HI.X.SX32 R13, R3, R13, 0x1, P0 ;  /* 0x0000000d030d7211 */ /* 0x000fe200000f0eff */
[----:B------:R-:W-:-:S05]  /*5640*/  BRA `(.L_x_821) ;  /* 0x0000534000007947 */ /* 0x000fca0003800000 */
.L_x_796:
[----:B------:R-:W-:Y:S01]  /*5650*/  BSSY B2, `(.L_x_822) ;  /* 0x000012a000027945 */ /* 0x000fe20003800000 */
[----:B------:R-:W-:-:S05]  /*5660*/  @!P3 BRA `(.L_x_823) ;  /* 0x000012800000b947 */ /* 0x000fca0003800000 */
[----:B------:R-:W-:Y:S01]  /*5670*/  ISETP.GE.AND P0, PT, R118, c[0x0][0x220], PT ;  /* 0x0000880076007a0c */ /* 0x000fe20003f06270 */
[----:B------:R-:W-:Y:S01]  /*5680*/  @!UPT UIADD3 URZ, URZ, URZ, URZ ;  /* 0x0000003f3f3ff290 */ /* 0x000fe2000fffe03f */
[----:B------:R-:W-:Y:S11]  /*5690*/  BSSY B1, `(.L_x_824) ;  /* 0x000005f000017945 */ /* 0x000ff60003800000 */
[----:B------:R-:W-:-:S05]  /*56a0*/  @P0 BRA `(.L_x_825) ;  /* 0x000005d000000947 */ /* 0x000fca0003800000 */
[----:B------:R1:W5:Y:S01]  /*56b0*/  LDG.E.128 R32, [R106.64] ;  /* 0x000000066a207981 */ /* 0x000362000c1e1d00 */
[----:B------:R-:W-:Y:S01]  /*56c0*/  ISETP.GE.AND P0, PT, R118, UR4, PT ;  /* 0x0000000476007c0c */ /* 0x000fe2000bf06270 */
[----:B------:R-:W-:Y:S01]  /*56d0*/  @!UPT UIADD3 URZ, URZ, URZ, URZ ;  /* 0x0000003f3f3ff290 */ /* 0x000fe2000fffe03f */
[----:B------:R-:W-:Y:S11]  /*56e0*/  BSSY B0, `(.L_x_826) ;  /* 0x0000057000007945 */ /* 0x000ff60003800000 */
[----:B------:R-:W-:-:S05]  /*56f0*/  @P0 BRA `(.L_x_827) ;  /* 0x0000055000000947 */ /* 0x000fca0003800000 */
[--C-:B-----5:R-:W-:Y:S01]  /*5700*/  HADD2.F32 R27, -RZ, R32.reuse.H0_H0 ;  /* 0x20000020ff1b7230 */ /* 0x120fe20000004100 */
[----:B------:R-:W-:Y:S01]  /*5710*/  ULEA.HI UR5, UR4, UR4, URZ, 0x1 ;  /* 0x0000000404057291 */ /* 0x000fe2000f8f083f */
[----:B------:R-:W-:Y:S01]  /*5720*/  HADD2.F32 R31, -RZ, R32.H1_H1 ;  /* 0x30000020ff1f7230 */ /* 0x000fe20000004100 */
[----:B------:R-:W-:Y:S02]  /*5730*/  MOV R47, R33 ;  /* 0x00000021002f7202 */ /* 0x000fe40000000f00 */
[----:B------:R-:W-:Y:S01]  /*5740*/  USHF.R.S32.HI UR5, URZ, 0x1, UR5 ;  /* 0x000000013f057899 */ /* 0x000fe20008011405 */
[----:B------:R-:W-:Y:S02]  /*5750*/  MOV R40, R34 ;  /* 0x0000002200287202 */ /* 0x000fe40000000f00 */
[----:B------:R-:W-:Y:S01]  /*5760*/  HADD2.F32 R32, -RZ, R47.H0_H0 ;  /* 0x2000002fff207230 */ /* 0x000fe20000004100 */
[----:B------:R-:W-:Y:S02]  /*5770*/  MOV R45, R35 ;  /* 0x00000023002d7202 */ /* 0x000fe40000000f00 */
[----:B------:R-:W-:Y:S02]  /*5780*/  ISETP.GE.AND P0, PT, R118, UR5, PT ;  /* 0x0000000576007c0c */ /* 0x000fe4000bf06270 */
[----:B------:R-:W-:Y:S11]  /*5790*/  MOV R49, UR5 ;  /* 0x0000000500317c02 */ /* 0x000ff60008000f00 */
[----:B------:R-:W-:Y:S04]  /*57a0*/  @P0 IADD3 R49, RZ, -UR5, RZ ;  /* 0x80000005ff310c10 */ /* 0x000fe8000fffe0ff */
[C---:B------:R-:W-:Y:S04]  /*57b0*/  LEA R20, P1, R49.reuse, R106, 0x1 ;  /* 0x0000006a31147211 */ /* 0x040fe800078208ff */
[----:B------:R-:W-:Y:S02]  /*57c0*/  LEA.HI.X.SX32 R21, R49, R107, 0x1, P1 ;  /* 0x0000006b31157211 */ /* 0x000fe400008f0eff */
[----:B------:R-:W-:Y:S02]  /*57d0*/  MOV R49, RZ ;  /* 0x000000ff00317202 */ /* 0x000fe40000000f00 */
[----:B------:R-:W-:Y:S02]  /*57e0*/  @P0 IADD3 R49, RZ, -UR5, RZ ;  /* 0x80000005ff310c10 */ /* 0x000fe4000fffe0ff */
[----:B------:R-:W2:Y:S02]  /*57f0*/  LDG.E.128 R20, [R20.64] ;  /* 0x0000000614147981 */ /* 0x000ea4000c1e1d00 */
[C---:B------:R-:W-:Y:S04]  /*5800*/  LEA R36, P1, R49.reuse, R110, 0x1 ;  /* 0x0000006e31247211 */ /* 0x040fe800078208ff */
[----:B------:R-:W-:Y:S02]  /*5810*/  LEA.HI.X.SX32 R37, R49, R111, 0x1, P1 ;  /* 0x0000006f31257211 */ /* 0x000fe400008f0eff */
[----:B------:R-:W-:Y:S02]  /*5820*/  MOV R49, RZ ;  /* 0x000000ff00317202 */ /* 0x000fe40000000f00 */
[----:B------:R-:W-:Y:S02]  /*5830*/  @P0 IADD3 R49, RZ, -UR5, RZ ;  /* 0x80000005ff310c10 */ /* 0x000fe4000fffe0ff */
[----:B------:R-:W3:Y:S02]  /*5840*/  LDG.E.128 R36, [R36.64] ;  /* 0x0000000624247981 */ /* 0x000ee4000c1e1d00 */
[C---:B------:R-:W-:Y:S04]  /*5850*/  LEA R180, P1, R49.reuse, R108, 0x1 ;  /* 0x0000006c31b47211 */ /* 0x040fe800078208ff */
[----:B------:R-:W-:Y:S06]  /*5860*/  LEA.HI.X.SX32 R181, R49, R109, 0x1, P1 ;  /* 0x0000006d31b57211 */ /* 0x000fec00008f0eff */
[----:B------:R-:W4:Y:S01]  /*5870*/  LDG.E.128 R180, [R180.64] ;  /* 0x00000006b4b47981 */ /* 0x000f22000c1e1d00 */
[--C-:B---3--:R-:W-:Y:S01]  /*5880*/  HADD2.F32 R29, -RZ, R36.reuse.H0_H0 ;  /* 0x20000024ff1d7230 */ /* 0x108fe20000004100 */
[----:B--2---:R-:W-:Y:S01]  /*5890*/  MOV R14, R20 ;  /* 0x00000014000e7202 */ /* 0x004fe20000000f00 */
[----:B------:R-:W-:Y:S01]  /*58a0*/  HADD2.F32 R30, -RZ, R36.H1_H1 ;  /* 0x30000024ff1e7230 */ /* 0x000fe20000004100 */
[----:B------:R-:W-:Y:S01]  /*58b0*/  MOV R17, R23 ;  /* 0x0000001700117202 */ /* 0x000fe20000000f00 */
[----:B------:R-:W-:Y:S01]  /*58c0*/  HADD2.F32 R33, -RZ, R37.H0_H0 ;  /* 0x20000025ff217230 */ /* 0x000fe20000004100 */
[----:B------:R-:W-:Y:S01]  /*58d0*/  MOV R19, R21 ;  /* 0x0000001500137202 */ /* 0x000fe20000000f00 */
[--C-:B------:R-:W-:Y:S01]  /*58e0*/  HADD2.F32 R28, -RZ, R14.reuse.H0_H0 ;  /* 0x2000000eff1c7230 */ /* 0x100fe20000004100 */
[----:B------:R-:W-:Y:S01]  /*58f0*/  MOV R24, R22 ;  /* 0x0000001600187202 */ /* 0x000fe20000000f00 */
[----:B------:R-:W-:Y:S02]  /*5900*/  HADD2.F32 R26, -RZ, R14.H1_H1 ;  /* 0x3000000eff1a7230 */ /* 0x000fe40000004100 */
[----:B------:R-:W-:Y:S02]  /*5910*/  HADD2.F32 R25, -RZ, R19.H0_H0 ;  /* 0x20000013ff197230 */ /* 0x000fe40000004100 */
[--C-:B----4-:R-:W-:Y:S02]  /*5920*/  HADD2.F32 R23, -RZ, R180.reuse.H0_H0 ;  /* 0x200000b4ff177230 */ /* 0x110fe40000004100 */
[----:B------:R-:W-:Y:S02]  /*5930*/  HADD2.F32 R21, -RZ, R180.H1_H1 ;  /* 0x300000b4ff157230 */ /* 0x000fe40000004100 */
[--C-:B------:R-:W-:Y:S01]  /*5940*/  HADD2.F32 R22, -RZ, R181.reuse.H0_H0 ;  /* 0x200000b5ff167230 */ /* 0x100fe20000004100 */
[----:B------:R-:W-:Y:S01]  /*5950*/  @!P0 FADD.FTZ R23, -R23, -RZ ;  /* 0x800000ff17178221 */ /* 0x000fe20000010100 */
[----:B------:R-:W-:Y:S01]  /*5960*/  HADD2.F32 R20, -RZ, R181.H1_H1 ;  /* 0x300000b5ff147230 */ /* 0x000fe20000004100 */
[----:B------:R-:W-:Y:S01]  /*5970*/  @!P0 FADD.FTZ R21, -R21, -RZ ;  /* 0x800000ff15158221 */ /* 0x000fe20000010100 */
[--C-:B------:R-:W-:Y:S01]  /*5980*/  HADD2.F32 R16, -RZ, R182.reuse.H1_H1 ;  /* 0x300000b6ff107230 */ /* 0x100fe20000004100 */
[----:B------:R-:W-:Y:S01]  /*5990*/  FMUL.FTZ R0, R28, R23 ;  /* 0x000000171c007220 */ /* 0x000fe20000410000 */
[----:B------:R-:W-:Y:S01]  /*59a0*/  HADD2.F32 R18, -RZ, R182.H0_H0 ;  /* 0x200000b6ff127230 */ /* 0x000fe20000004100 */
[----:B------:R-:W-:Y:S01]  /*59b0*/  @!P0 FADD.FTZ R22, -R22, -RZ ;  /* 0x800000ff16168221 */ /* 0x000fe20000010100 */
[----:B------:R-:W-:Y:S01]  /*59c0*/  HADD2.F32 R23, -RZ, R19.H1_H1 ;  /* 0x30000013ff177230 */ /* 0x000fe20000004100 */
[----:B------:R-:W-:Y:S01]  /*59d0*/  FMUL.FTZ R2, R26, R21 ;  /* 0x000000151a027220 */ /* 0x000fe20000410000 */
[--C-:B------:R-:W-:Y:S01]  /*59e0*/  HADD2.F32 R19, -RZ, R24.reuse.H1_H1 ;  /* 0x30000018ff137230 */ /* 0x100fe20000004100 */
[----:B------:R-:W-:Y:S01]  /*59f0*/  @!P0 FADD.FTZ R20, -R20, -RZ ;  /* 0x800000ff14148221 */ /* 0x000fe20000010100 */
[----:B------:R-:W-:Y:S01]  /*5a00*/  HADD2.F32 R15, -RZ, R183.H0_H0 ;  /* 0x200000b7ff0f7230 */ /* 0x000fe20000004100 */
[----:B------:R-:W-:Y:S01]  /*5a10*/  @!P0 FADD.FTZ R16, -R16, -RZ ;  /* 0x800000ff10108221 */ /* 0x000fe20000010100 */
[----:B------:R-:W-:Y:S01]  /*5a20*/  HADD2.F32 R21, -RZ, R24.H0_H0 ;  /* 0x20000018ff157230 */ /* 0x000fe20000004100 */
[----:B------:R-:W-:Y:S01]  /*5a30*/  @!P0 FADD.FTZ R18, -R18, -RZ ;  /* 0x800000ff12128221 */ /* 0x000fe20000010100 */
[----:B------:R-:W-:Y:S01]  /*5a40*/  HADD2.F32 R34, -RZ, R37.H1_H1 ;  /* 0x30000025ff227230 */ /* 0x000fe20000004100 */
[----:B------:R-:W-:Y:S01]  /*5a50*/  FMUL.FTZ R3, R25, R22 ;  /* 0x0000001619037220 */ /* 0x000fe20000410000 */
[----:B------:R-:W-:Y:S01]  /*5a60*/  HADD2.F32 R14, -RZ, R183.H1_H1 ;  /* 0x300000b7ff0e7230 */ /* 0x000fe20000004100 */
[----:B------:R-:W-:Y:S01]  /*5a70*/  FFMA.FTZ R0, R27, R29, R0 ;  /* 0x0000001d1b007223 */ /* 0x000fe20000010000 */
[----:B------:R-:W-:Y:S01]  /*5a80*/  HADD2.F32 R27, -RZ, R47.H1_H1 ;  /* 0x3000002fff1b7230 */ /* 0x000fe20000004100 */
[----:B------:R-:W-:Y:S01]  /*5a90*/  FMUL.FTZ R4, R23, R20 ;  /* 0x0000001417047220 */ /* 0x000fe20000410000 */
[----:B------:R-:W-:Y:S01]  /*5aa0*/  HADD2.F32 R35, -RZ, R38.H0_H0 ;  /* 0x20000026ff237230 */ /* 0x000fe20000004100 */
[----:B------:R-:W-:Y:S01]  /*5ab0*/  FFMA.FTZ R2, R31, R30, R2 ;  /* 0x0000001e1f027223 */ /* 0x000fe20000010002 */
[----:B------:R-:W-:Y:S01]  /*5ac0*/  HADD2.F32 R30, -RZ, R40.H0_H0 ;  /* 0x20000028ff1e7230 */ /* 0x000fe20000004100 */
[----:B------:R-:W-:Y:S01]  /*5ad0*/  FMUL.FTZ R6, R19, R16 ;  /* 0x0000001013067220 */ /* 0x000fe20000410000 */
[--C-:B------:R-:W-:Y:S01]  /*5ae0*/  HADD2.F32 R16, -RZ, R17.reuse.H0_H0 ;  /* 0x20000011ff107230 */ /* 0x100fe20000004100 */
[----:B------:R-:W-:Y:S01]  /*5af0*/  FMUL.FTZ R5, R21, R18 ;  /* 0x0000001215057220 */ /* 0x000fe20000410000 */
[----:B------:R-:W-:Y:S01]  /*5b00*/  HADD2.F32 R36, -RZ, R38.H1_H1 ;  /* 0x30000026ff247230 */ /* 0x000fe20000004100 */
[----:B------:R-:W-:Y:S01]  /*5b10*/  @!P0 FADD.FTZ R15, -R15, -RZ ;  /* 0x800000ff0f0f8221 */ /* 0x000fe20000010100 */
[----:B------:R-:W-:Y:S01]  /*5b20*/  HADD2.F32 R17, -RZ, R17.H1_H1 ;  /* 0x30000011ff117230 */ /* 0x000fe20000004100 */
[----:B------:R-:W-:Y:S01]  /*5b30*/  FFMA.FTZ R3, R32, R33, R3 ;  /* 0x0000002120037223 */ /* 0x000fe20000010003 */
[----:B------:R-:W-:Y:S01]  /*5b40*/  HADD2.F32 R29, -RZ, R40.H1_H1 ;  /* 0x30000028ff1d7230 */ /* 0x000fe20000004100 */
[----:B------:R-:W-:Y:S01]  /*5b50*/  @!P0 FADD.FTZ R14, -R14, -RZ ;  /* 0x800000ff0e0e8221 */ /* 0x000fe20000010100 */
[----:B------:R-:W-:Y:S01]  /*5b60*/  HADD2.F32 R37, -RZ, R39.H0_H0 ;  /* 0x20000027ff257230 */ /* 0x000fe20000004100 */
[----:B------:R-:W-:Y:S01]  /*5b70*/  FFMA.FTZ R4, R27, R34, R4 ;  /* 0x000000221b047223 */ /* 0x000fe20000010004 */
[----:B------:R-:W-:Y:S01]  /*5b80*/  HADD2.F32 R32, -RZ, R45.H0_H0 ;  /* 0x2000002dff207230 */ /* 0x000fe20000004100 */
[----:B------:R-:W-:Y:S01]  /*5b90*/  FMUL.FTZ R7, R16, R15 ;  /* 0x0000000f10077220 */ /* 0x000fe20000410000 */
[----:B------:R-:W-:Y:S01]  /*5ba0*/  HADD2.F32 R38, -RZ, R39.H1_H1 ;  /* 0x30000027ff267230 */ /* 0x000fe20000004100 */
[----:B------:R-:W-:Y:S01]  /*5bb0*/  FFMA.FTZ R5, R30, R35, R5 ;  /* 0x000000231e057223 */ /* 0x000fe20000010005 */
[----:B------:R-:W-:Y:S01]  /*5bc0*/  F2FP.PACK_AB R33, R4, R3 ;  /* 0x000000030421723e */ /* 0x000fe200000000ff */
[----:B------:R-:W-:Y:S01]  /*5bd0*/  FMUL.FTZ R8, R17, R14 ;  /* 0x0000000e11087220 */ /* 0x000fe20000410000 */
[----:B------:R-:W-:Y:S01]  /*5be0*/  HADD2.F32 R31, -RZ, R45.H1_H1 ;  /* 0x3000002dff1f7230 */ /* 0x000fe20000004100 */
[----:B------:R-:W-:Y:S02]  /*5bf0*/  FFMA.FTZ R6, R29, R36, R6 ;  /* 0x000000241d067223 */ /* 0x000fe40000010006 */
[----:B------:R-:W-:Y:S01]  /*5c00*/  FFMA.FTZ R7, R32, R37, R7 ;  /* 0x0000002520077223 */ /* 0x000fe20000010007 */
[----:B------:R-:W-:Y:S01]  /*5c10*/  F2FP.PACK_AB R32, R2, R0 ;  /* 0x000000000220723e */ /* 0x000fe200000000ff */
[----:B------:R-:W-:Y:S01]  /*5c20*/  FFMA.FTZ R8, R31, R38, R8 ;  /* 0x000000261f087223 */ /* 0x000fe20000010008 */
[----:B------:R-:W-:Y:S04]  /*5c30*/  F2FP.PACK_AB R34, R6, R5 ;  /* 0x000000050622723e */ /* 0x000fe800000000ff */
[----:B------:R-:W-:Y:S02]  /*5c40*/  F2FP.PACK_AB R35, R8, R7 ;  /* 0x000000070823723e */ /* 0x000fe400000000ff */
.L_x_827:
[----:B------:R-:W-:Y:S05]  /*5c50*/  BSYNC B0 ;  /* 0x0000000000007941 */ /* 0x000fea0003800000 */
.L_x_826:
[----:B------:R-:W-:Y:S05]  /*5c60*/  MOV R101, R99 ;  /* 0x0000006300657202 */ /* 0x000fea0000000f00 */
[----:B-----5:R2:W-:Y:S02]  /*5c70*/  STG.E.128 [R100.64], R32 ;  /* 0x0000002064007986 */ /* 0x0205e4000c101d06 */
.L_x_825:
[----:B------:R-:W-:Y:S05]  /*5c80*/  BSYNC B1 ;  /* 0x0000000000017941 */ /* 0x000fea0003800000 */
.L_x_824:
[----:B------:R-:W-:Y:S01]  /*5c90*/  ISETP.GE.AND P0, PT, R117, c[0x0][0x220], PT ;  /* 0x0000880075007a0c */ /* 0x000fe20003f06270 */
[----:B------:R-:W-:Y:S01]  /*5ca0*/  @!UPT UIADD3 URZ, URZ, URZ, URZ ;  /* 0x0000003f3f3ff290 */ /* 0x000fe2000fffe03f */
[----:B------:R-:W-:Y:S11]  /*5cb0*/  BSSY B1, `(.L_x_828) ;  /* 0x0000061000017945 */ /* 0x000ff60003800000 */
[----:B------:R-:W-:-:S05]  /*5cc0*/  @P0 BRA `(.L_x_829) ;  /* 0x000005f000000947 */ /* 0x000fca0003800000 */
[----:B------:R-:W-:Y:S01]  /*5cd0*/  IADD3 R48, P0, R106, 0x40, RZ ;  /* 0x000000406a307810 */ /* 0x000fe20007f1e0ff */
[----:B--2---:R2:W5:Y:S01]  /*5ce0*/  LDG.E.128 R32, [R106.64+0x40] ;  /* 0x000040066a207981 */ /* 0x004562000c1e1d00 */
[----:B------:R-:W-:Y:S03]  /*5cf0*/  BSSY B0, `(.L_x_830) ;  /* 0x000005a000007945 */ /* 0x000fe60003800000 */
[----:B------:R-:W-:Y:S01]  /*5d00*/  IMAD.X R49, RZ, RZ, R107, P0 ;  /* 0x000000ffff317224 */ /* 0x000fe200000e066b */
[----:B------:R-:W-:Y:S11]  /*5d10*/  ISETP.GE.AND P0, PT, R117, UR4, PT ;  /* 0x0000000475007c0c */ /* 0x000ff6000bf06270 */
[----:B------:R-:W-:Y:S02]  /*5d20*/  @!UPT UIADD3 URZ, URZ, URZ, URZ ;  /* 0x0000003f3f3ff290 */ /* 0x000fe4000fffe03f */
        /* <DEDUP_REMOVED lines=16> */
[----:B------:R-:W3:Y:S02]  /*5e30*/  LDG.E.128 R20, [R20.64] ;  /* 0x0000000614147981 */ /* 0x000ee4000c1e1d00 */
[C---:B------:R-:W-:Y:S04]  /*5e40*/  LEA R36, P1, R49.reuse, R110, 0x1 ;  /* 0x0000006e31247211 */ /* 0x040fe800078208ff */
[----:B------:R-:W-:Y:S02]  /*5e50*/  LEA.HI.X.SX32 R37, R49, R111, 0x1, P1 ;  /* 0x0000006f31257211 */ /* 0x000fe400008f0eff */
[----:B------:R-:W-:Y:S02]  /*5e60*/  MOV R49, RZ ;  /* 0x000000ff00317202 */ /* 0x000fe40000000f00 */
[----:B------:R-:W-:Y:S02]  /*5e70*/  @P0 IADD3 R49, RZ, -UR5, RZ ;  /* 0x80000005ff310c10 */ /* 0x000fe4000fffe0ff */
[----:B------:R-:W4:Y:S02]  /*5e80*/  LDG.E.128 R36, [R36.64+0x40] ;  /* 0x0000400624247981 */ /* 0x000f24000c1e1d00 */
[C---:B------:R-:W-:Y:S04]  /*5e90*/  LEA R180, P1, R49.reuse, R108, 0x1 ;  /* 0x0000006c31b47211 */ /* 0x040fe800078208ff */
[----:B------:R-:W-:Y:S06]  /*5ea0*/  LEA.HI.X.SX32 R181, R49, R109, 0x1, P1 ;  /* 0x0000006d31b57211 */ /* 0x000fec00008f0eff */
[----:B--2---:R-:W2:Y:S01]  /*5eb0*/  LDG.E.128 R180, [R180.64+0x40] ;  /* 0x00004006b4b47981 */ /* 0x004ea2000c1e1d00 */
[--C-:B----4-:R-:W-:Y:S01]  /*5ec0*/  HADD2.F32 R29, -RZ, R36.reuse.H0_H0 ;  /* 0x20000024ff1d7230 */ /* 0x110fe20000004100 */
[----:B---3--:R-:W-:Y:S01]  /*5ed0*/  MOV R14, R20 ;  /* 0x00000014000e7202 */ /* 0x008fe20000000f00 */
        /* <DEDUP_REMOVED lines=8> */
[--C-:B--2---:R-:W-:Y:S02]  /*5f60*/  HADD2.F32 R23, -RZ, R180.reuse.H0_H0 ;  /* 0x200000b4ff177230 */ /* 0x104fe40000004100 */
        /* <DEDUP_REMOVED lines=50> */
.L_x_831:
[----:B------:R-:W-:Y:S05]  /*6290*/  BSYNC B0 ;  /* 0x0000000000007941 */ /* 0x000fea0003800000 */
.L_x_830:
[----:B------:R-:W-:Y:S05]  /*62a0*/  MOV R101, R99 ;  /* 0x0000006300657202 */ /* 0x000fea0000000f00 */
[----:B-----5:R3:W-:Y:S02]  /*62b0*/  STG.E.128 [R100.64+0x40], R32 ;  /* 0x0000402064007986 */ /* 0x0207e4000c101d06 */
.L_x_829:
[----:B------:R-:W-:Y:S05]  /*62c0*/  BSYNC B1 ;  /* 0x0000000000017941 */ /* 0x000fea0003800000 */
.L_x_828:
[----:B------:R-:W-:Y:S11]  /*62d0*/  ISETP.GE.AND P0, PT, R116, c[0x0][0x220], PT ;  /* 0x0000880074007a0c */ /* 0x000ff60003f06270 */
[----:B------:R-:W-:Y:S02]  /*62e0*/  @!UPT UIADD3 URZ, URZ, URZ, URZ ;  /* 0x0000003f3f3ff290 */ /* 0x000fe4000fffe03f */
[----:B------:R-:W-:-:S05]  /*62f0*/  @P0 BRA `(.L_x_823) ;  /* 0x000005f000000947 */ /* 0x000fca0003800000 */
[----:B------:R-:W-:Y:S01]  /*6300*/  IADD3 R48, P0, R106, 0x80, RZ ;  /* 0x000000806a307810 */ /* 0x000fe20007f1e0ff */
[----:B--23--:R2:W5:Y:S01]  /*6310*/  LDG.E.128 R32, [R106.64+0x80] ;  /* 0x000080066a207981 */ /* 0x00c562000c1e1d00 */
        /* <DEDUP_REMOVED lines=90> */
.L_x_833:
[----:B------:R-:W-:Y:S05]  /*68c0*/  BSYNC B0 ;  /* 0x0000000000007941 */ /* 0x000fea0003800000 */
.L_x_832:
[----:B------:R-:W-:Y:S05]  /*68d0*/  MOV R101, R99 ;  /* 0x0000006300657202 */ /* 0x000fea0000000f00 */
[----:B-----5:R3:W-:Y:S02]  /*68e0*/  STG.E.128 [R100.64+0x80], R32 ;  /* 0x0000802064007986 */ /* 0x0207e4000c101d06 */
.L_x_823:
[----:B------:R-:W-:Y:S05]  /*68f0*/  BSYNC B2 ;  /* 0x0000000000027941 */ /* 0x000fea0003800000 */
.L_x_822:
[----:B------:R-:W-:Y:S01]  /*6900*/  BSSY B2, `(.L_x_834) ;  /* 0x0000132000027945 */ /* 0x000fe20003800000 */
[----:B------:R-:W-:-:S05]  /*6910*/  @!P4 BRA `(.L_x_835) ;  /* 0x000013000000c947 */ /* 0x000fca0003800000 */
[----:B------:R-:W-:Y:S01]  /*6920*/  ISETP.GE.AND P0, PT, R118, c[0x0][0x220], PT ;  /* 0x0000880076007a0c */ /* 0x000fe20003f06270 */
[----:B------:R-:W-:Y:S01]  /*6930*/  @!UPT UIADD3 URZ, URZ, URZ, URZ ;  /* 0x0000003f3f3ff290 */ /* 0x000fe2000fffe03f */
[----:B------:R-:W-:Y:S11]  /*6940*/  BSSY B1, `(.L_x_836) ;  /* 0x0000063000017945 */ /* 0x000ff60003800000 */
[----:B------:R-:W-:-:S05]  /*6950*/  @P0 BRA `(.L_x_837) ;  /* 0x0000061000000947 */ /* 0x000fca0003800000 */
[C---:B------:R-:W-:Y:S01]  /*6960*/  LEA R182, P0, R65.reuse, R106, 0x1 ;  /* 0x0000006a41b67211 */ /* 0x040fe200078008ff */
[----:B------:R-:W-:Y:S03]  /*6970*/  BSSY B0, `(.L_x_838) ;  /* 0x000005c000007945 */ /* 0x000fe60003800000 */
[----:B------:R-:W-:Y:S02]  /*6980*/  LEA.HI.X R183, R65, R107, R62, 0x1, P0 ;  /* 0x0000006b41b77211 */ /* 0x000fe400000f0c3e */
[----:B------:R-:W-:Y:S03]  /*6990*/  ISETP.GE.AND P0, PT, R118, UR4, PT ;  /* 0x0000000476007c0c */ /* 0x000fe6000bf06270 */
[----:B--23--:R2:W5:Y:S10]  /*69a0*/  LDG.E.128 R32, [R182.64] ;  /* 0x00000006b6207981 */ /* 0x00c574000c1e1d00 */
[----:B------:R-:W-:-:S05]  /*69b0*/  @P0 BRA `(.L_x_839) ;  /* 0x0000057000000947 */ /* 0x000fca0003800000 */
[--C-:B-----5:R-:W-:Y:S01]  /*69c0*/  HADD2.F32 R29, -RZ, R32.reuse.H0_H0 ;  /* 0x20000020ff1d7230 */ /* 0x120fe20000004100 */
[----:B------:R-:W-:Y:S01]  /*69d0*/  ULEA.HI UR5, UR4, UR4, URZ, 0x1 ;  /* 0x0000000404057291 */ /* 0x000fe2000f8f083f */
[----:B------:R-:W-:Y:S02]  /*69e0*/  MOV R180, RZ ;  /* 0x000000ff00b47202 */ /* 0x000fe40000000f00 */
[----:B------:R-:W-:Y:S01]  /*69f0*/  MOV R184, RZ ;  /* 0x000000ff00b87202 */ /* 0x000fe20000000f00 */
[----:B------:R-:W-:Y:S01]  /*6a00*/  USHF.R.S32.HI UR5, URZ, 0x1, UR5 ;  /* 0x000000013f057899 */ /* 0x000fe20008011405 */
[----:B------:R-:W-:Y:S01]  /*6a10*/  MOV R51, R33 ;  /* 0x0000002100337202 */ /* 0x000fe20000000f00 */
[----:B------:R-:W-:Y:S01]  /*6a20*/  HADD2.F32 R33, -RZ, R32.H1_H1 ;  /* 0x30000020ff217230 */ /* 0x000fe20000004100 */
[----:B------:R-:W-:Y:S02]  /*6a30*/  MOV R48, R34 ;  /* 0x0000002200307202 */ /* 0x000fe40000000f00 */
[----:B------:R-:W-:Y:S01]  /*6a40*/  MOV R49, R35 ;  /* 0x0000002300317202 */ /* 0x000fe20000000f00 */
[----:B------:R-:W-:Y:S01]  /*6a50*/  HADD2.F32 R34, -RZ, R51.H0_H0 ;  /* 0x20000033ff227230 */ /* 0x000fe20000004100 */
[----:B------:R-:W-:Y:S02]  /*6a60*/  ISETP.GE.AND P0, PT, R118, UR5, PT ;  /* 0x0000000576007c0c */ /* 0x000fe4000bf06270 */
[----:B------:R-:W-:Y:S11]  /*6a70*/  MOV R101, UR5 ;  /* 0x0000000500657c02 */ /* 0x000ff60008000f00 */
[----:B------:R-:W-:Y:S02]  /*6a80*/  @P0 IADD3 R101, RZ, -UR5, RZ ;  /* 0x80000005ff650c10 */ /* 0x000fe4000fffe0ff */
[----:B------:R-:W-:Y:S02]  /*6a90*/  @P0 IADD3 R180, RZ, -UR5, RZ ;  /* 0x80000005ffb40c10 */ /* 0x000fe4000fffe0ff */
[C---:B------:R-:W-:Y:S02]  /*6aa0*/  LEA R14, P1, R101.reuse, R182, 0x1 ;  /* 0x000000b6650e7211 */ /* 0x040fe400078208ff */
[----:B------:R-:W-:Y:S02]  /*6ab0*/  @P0 IADD3 R184, RZ, -UR5, RZ ;  /* 0x80000005ffb80c10 */ /* 0x000fe4000fffe0ff */
[----:B------:R-:W-:Y:S02]  /*6ac0*/  LEA.HI.X.SX32 R15, R101, R183, 0x1, P1 ;  /* 0x000000b7650f7211 */ /* 0x000fe400008f0eff */
[----:B------:R-:W-:Y:S03]  /*6ad0*/  IADD3 R101, P1, R139, R180, RZ ;  /* 0x000000b48b657210 */ /* 0x000fe60007f3e0ff */
[----:B------:R-:W3:Y:S01]  /*6ae0*/  LDG.E.128 R24, [R14.64] ;  /* 0x000000060e187981 */ /* 0x000ee2000c1e1d00 */
[----:B------:R-:W-:Y:S02]  /*6af0*/  LEA.HI.X.SX32 R180, R180, R122, 0x1, P1 ;  /* 0x0000007ab4b47211 */ /* 0x000fe400008f0eff */
[C---:B--2---:R-:W-:Y:S04]  /*6b00*/  LEA R182, P1, R101.reuse, R108, 0x1 ;  /* 0x0000006c65b67211 */ /* 0x044fe800078208ff */
[----:B------:R-:W-:Y:S02]  /*6b10*/  LEA.HI.X R183, R101, R109, R180, 0x1, P1 ;  /* 0x0000006d65b77211 */ /* 0x000fe400008f0cb4 */
[----:B------:R-:W-:Y:S04]  /*6b20*/  IADD3 R101, P1, R139, R184, RZ ;  /* 0x000000b88b657210 */ /* 0x000fe80007f3e0ff */
[----:B------:R-:W-:Y:S01]  /*6b30*/  LEA.HI.X.SX32 R184, R184, R122, 0x1, P1 ;  /* 0x0000007ab8b87211 */ /* 0x000fe200008f0eff */
[----:B------:R-:W2:Y:S01]  /*6b40*/  LDG.E.128 R180, [R182.64] ;  /* 0x00000006b6b47981 */ /* 0x000ea2000c1e1d00 */
[C---:B------:R-:W-:Y:S04]  /*6b50*/  LEA R36, P1, R101.reuse, R110, 0x1 ;  /* 0x0000006e65247211 */ /* 0x040fe800078208ff */
[----:B------:R-:W-:Y:S05]  /*6b60*/  LEA.HI.X R37, R101, R111, R184, 0x1, P1 ;  /* 0x0000006f65257211 */ /* 0x000fea00008f0cb8 */
[----:B------:R-:W4:Y:S01]  /*6b70*/  LDG.E.128 R44, [R36.64] ;  /* 0x00000006242c7981 */ /* 0x000f22000c1e1d00 */
[--C-:B---3--:R-:W-:Y:S01]  /*6b80*/  HADD2.F32 R30, -RZ, R24.reuse.H0_H0 ;  /* 0x20000018ff1e7230 */ /* 0x108fe20000004100 */
[----:B------:R-:W-:Y:S01]  /*6b90*/  MOV R22, R26 ;  /* 0x0000001a00167202 */ /* 0x000fe20000000f00 */
[----:B------:R-:W-:Y:S01]  /*6ba0*/  HADD2.F32 R28, -RZ, R24.H1_H1 ;  /* 0x30000018ff1c7230 */ /* 0x000fe20000004100 */
[----:B------:R-:W-:Y:S01]  /*6bb0*/  MOV R15, R27 ;  /* 0x0000001b000f7202 */ /* 0x000fe20000000f00 */
[--C-:B------:R-:W-:Y:S02]  /*6bc0*/  HADD2.F32 R26, -RZ, R25.reuse.H0_H0 ;  /* 0x20000019ff1a7230 */ /* 0x100fe40000004100 */
[----:B------:R-:W-:Y:S02]  /*6bd0*/  HADD2.F32 R24, -RZ, R25.H1_H1 ;  /* 0x30000019ff187230 */ /* 0x000fe40000004100 */
[--C-:B--2---:R-:W-:Y:S02]  /*6be0*/  HADD2.F32 R23, -RZ, R180.reuse.H0_H0 ;  /* 0x200000b4ff177230 */ /* 0x104fe40000004100 */
[----:B------:R-:W-:Y:S02]  /*6bf0*/  HADD2.F32 R21, -RZ, R180.H1_H1 ;  /* 0x300000b4ff157230 */ /* 0x000fe40000004100 */
[--C-:B------:R-:W-:Y:S01]  /*6c00*/  HADD2.F32 R19, -RZ, R181.reuse.H0_H0 ;  /* 0x200000b5ff137230 */ /* 0x100fe20000004100 */
[----:B------:R-:W-:Y:S01]  /*6c10*/  @!P0 FADD.FTZ R23, -R23, -RZ ;  /* 0x800000ff17178221 */ /* 0x000fe20000010100 */
[----:B------:R-:W-:Y:S01]  /*6c20*/  HADD2.F32 R17, -RZ, R181.H1_H1 ;  /* 0x300000b5ff117230 */ /* 0x000fe20000004100 */
[----:B------:R-:W-:Y:S01]  /*6c30*/  @!P0 FADD.FTZ R21, -R21, -RZ ;  /* 0x800000ff15158221 */ /* 0x000fe20000010100 */
[----:B------:R-:W-:Y:S01]  /*6c40*/  HADD2.F32 R20, -RZ, R182.H0_H0 ;  /* 0x200000b6ff147230 */ /* 0x000fe20000004100 */
[----:B------:R-:W-:Y:S01]  /*6c50*/  @!P0 FADD.FTZ R19, -R19, -RZ ;  /* 0x800000ff13138221 */ /* 0x000fe20000010100 */
[----:B----4-:R-:W-:Y:S01]  /*6c60*/  HADD2.F32 R31, -RZ, R44.H0_H0 ;  /* 0x2000002cff1f7230 */ /* 0x010fe20000004100 */
[----:B------:R-:W-:Y:S01]  /*6c70*/  FMUL.FTZ R0, R30, R23 ;  /* 0x000000171e007220 */ /* 0x000fe20000410000 */
[----:B------:R-:W-:Y:S01]  /*6c80*/  HADD2.F32 R18, -RZ, R182.H1_H1 ;  /* 0x300000b6ff127230 */ /* 0x000fe20000004100 */
[----:B------:R-:W-:Y:S01]  /*6c90*/  @!P0 FADD.FTZ R17, -R17, -RZ ;  /* 0x800000ff11118221 */ /* 0x000fe20000010100 */
[----:B------:R-:W-:Y:S01]  /*6ca0*/  HADD2.F32 R32, -RZ, R44.H1_H1 ;  /* 0x3000002cff207230 */ /* 0x000fe20000004100 */
[----:B------:R-:W-:Y:S01]  /*6cb0*/  FMUL.FTZ R2, R28, R21 ;  /* 0x000000151c027220 */ /* 0x000fe20000410000 */
[----:B------:R-:W-:Y:S01]  /*6cc0*/  HADD2.F32 R16, -RZ, R183.H0_H0 ;  /* 0x200000b7ff107230 */ /* 0x000fe20000004100 */
[----:B------:R-:W-:Y:S01]  /*6cd0*/  FMUL.FTZ R3, R26, R19 ;  /* 0x000000131a037220 */ /* 0x000fe20000410000 */
[--C-:B------:R-:W-:Y:S01]  /*6ce0*/  HADD2.F32 R21, -RZ, R22.reuse.H0_H0 ;  /* 0x20000016ff157230 */ /* 0x100fe20000004100 */
[----:B------:R-:W-:Y:S01]  /*6cf0*/  @!P0 FADD.FTZ R20, -R20, -RZ ;  /* 0x800000ff14148221 */ /* 0x000fe20000010100 */
[----:B------:R-:W-:Y:S01]  /*6d00*/  HADD2.F32 R35, -RZ, R45.H0_H0 ;  /* 0x2000002dff237230 */ /* 0x000fe20000004100 */
[----:B------:R-:W-:Y:S01]  /*6d10*/  FFMA.FTZ R0, R29, R31, R0 ;  /* 0x0000001f1d007223 */ /* 0x000fe20000010000 */
[----:B------:R-:W-:Y:S01]  /*6d20*/  HADD2.F32 R14, -RZ, R183.H1_H1 ;  /* 0x300000b7ff0e7230 */ /* 0x000fe20000004100 */
[----:B------:R-:W-:Y:S01]  /*6d30*/  FMUL.FTZ R4, R24, R17 ;  /* 0x0000001118047220 */ /* 0x000fe20000410000 */
[----:B------:R-:W-:Y:S01]  /*6d40*/  HADD2.F32 R19, -RZ, R22.H1_H1 ;  /* 0x30000016ff137230 */ /* 0x000fe20000004100 */
[----:B------:R-:W-:Y:S01]  /*6d50*/  @!P0 FADD.FTZ R18, -R18, -RZ ;  /* 0x800000ff12128221 */ /* 0x000fe20000010100 */
[----:B------:R-:W-:Y:S01]  /*6d60*/  HADD2.F32 R36, -RZ, R45.H1_H1 ;  /* 0x3000002dff247230 */ /* 0x000fe20000004100 */
[----:B------:R-:W-:Y:S01]  /*6d70*/  FFMA.FTZ R2, R33, R32, R2 ;  /* 0x0000002021027223 */ /* 0x000fe20000010002 */
[----:B------:R-:W-:Y:S01]  /*6d80*/  HADD2.F32 R29, -RZ, R51.H1_H1 ;  /* 0x30000033ff1d7230 */ /* 0x000fe20000004100 */
[----:B------:R-:W-:Y:S01]  /*6d90*/  @!P0 FADD.FTZ R16, -R16, -RZ ;  /* 0x800000ff10108221 */ /* 0x000fe20000010100 */
[--C-:B------:R-:W-:Y:S01]  /*6da0*/  HADD2.F32 R17, -RZ, R15.reuse.H0_H0 ;  /* 0x2000000fff117230 */ /* 0x100fe20000004100 */
[----:B------:R-:W-:Y:S01]  /*6db0*/  FMUL.FTZ R5, R21, R20 ;  /* 0x0000001415057220 */ /* 0x000fe20000410000 */
[----:B------:R-:W-:Y:S01]  /*6dc0*/  HADD2.F32 R37, -RZ, R46.H0_H0 ;  /* 0x2000002eff257230 */ /* 0x000fe20000004100 */
[----:B------:R-:W-:Y:S01]  /*6dd0*/  FFMA.FTZ R3, R34, R35, R3 ;  /* 0x0000002322037223 */ /* 0x000fe20000010003 */
        /* <DEDUP_REMOVED lines=10> */
[----:B------:R-:W-:Y:S01]  /*6e80*/  F2FP.PACK_AB R32, R2, R0 ;  /* 0x000000000220723e */ /* 0x000fe200000000ff */
[----:B------:R-:W-:Y:S01]  /*6e90*/  FMUL.FTZ R8, R15, R14 ;  /* 0x0000000e0f087220 */ /* 0x000fe20000410000 */
[----:B------:R-:W-:Y:S01]  /*6ea0*/  HADD2.F32 R34, -RZ, R49.H0_H0 ;  /* 0x20000031ff227230 */ /* 0x000fe20000004100 */
[----:B------:R-:W-:Y:S01]  /*6eb0*/  FFMA.FTZ R6, R31, R38, R6 ;  /* 0x000000261f067223 */ /* 0x000fe20000010006 */
[----:B------:R-:W-:Y:S02]  /*6ec0*/  HADD2.F32 R40, -RZ, R47.H1_H1 ;  /* 0x3000002fff287230 */ /* 0x000fe40000004100 */
[----:B------:R-:W-:Y:S01]  /*6ed0*/  HADD2.F32 R33, -RZ, R49.H1_H1 ;  /* 0x30000031ff217230 */ /* 0x000fe20000004100 */
[----:B------:R-:W-:Y:S01]  /*6ee0*/  FFMA.FTZ R7, R34, R39, R7 ;  /* 0x0000002722077223 */ /* 0x000fe20000010007 */
[----:B------:R-:W-:Y:S03]  /*6ef0*/  F2FP.PACK_AB R34, R6, R5 ;  /* 0x000000050622723e */ /* 0x000fe600000000ff */
[----:B------:R-:W-:Y:S01]  /*6f00*/  FFMA.FTZ R8, R33, R40, R8 ;  /* 0x0000002821087223 */ /* 0x000fe20000010008 */
[----:B------:R-:W-:Y:S04]  /*6f10*/  F2FP.PACK_AB R33, R4, R3 ;  /* 0x000000030421723e */ /* 0x000fe800000000ff */
[----:B------:R-:W-:Y:S02]  /*6f20*/  F2FP.PACK_AB R35, R8, R7 ;  /* 0x000000070823723e */ /* 0x000fe400000000ff */
.L_x_839:
[----:B------:R-:W-:Y:S05]  /*6f30*/  BSYNC B0 ;  /* 0x0000000000007941 */ /* 0x000fea0003800000 */
.L_x_838:
[C---:B------:R-:W-:Y:S04]  /*6f40*/  LEA R2, P0, R151.reuse, R100, 0x1 ;  /* 0x0000006497027211 */ /* 0x040fe800078008ff */
[----:B------:R-:W-:Y:S05]  /*6f50*/  LEA.HI.X R3, R151, R99, R150, 0x1, P0 ;  /* 0x0000006397037211 */ /* 0x000fea00000f0c96 */
[----:B-----5:R3:W-:Y:S04]  /*6f60*/  STG.E.128 [R2.64], R32 ;  /* 0x0000002002007986 */ /* 0x0207e8000c101d06 */
.L_x_837:
[----:B------:R-:W-:Y:S05]  /*6f70*/  BSYNC B1 ;  /* 0x0000000000017941 */ /* 0x000fea0003800000 */
.L_x_836:
[----:B------:R-:W-:Y:S01]  /*6f80*/  ISETP.GE.AND P0, PT, R117, c[0x0][0x220], PT ;  /* 0x0000880075007a0c */ /* 0x000fe20003f06270 */
[----:B------:R-:W-:Y:S01]  /*6f90*/  @!UPT UIADD3 URZ, URZ, URZ, URZ ;  /* 0x0000003f3f3ff290 */ /* 0x000fe2000fffe03f */
[----:B------:R-:W-:Y:S11]  /*6fa0*/  BSSY B1, `(.L_x_840) ;  /* 0x0000063000017945 */ /* 0x000ff60003800000 */
[----:B------:R-:W-:-:S05]  /*6fb0*/  @P0 BRA `(.L_x_841) ;  /* 0x0000061000000947 */ /* 0x000fca0003800000 */
[C---:B--2---:R-:W-:Y:S01]  /*6fc0*/  LEA R182, P0, R68.reuse, R106, 0x1 ;  /* 0x0000006a44b67211 */ /* 0x044fe200078008ff */
[----:B------:R-:W-:Y:S03]  /*6fd0*/  BSSY B0, `(.L_x_842) ;  /* 0x000005c000007945 */ /* 0x000fe60003800000 */
[----:B------:R-:W-:Y:S02]  /*6fe0*/  LEA.HI.X R183, R68, R107, R69, 0x1, P0 ;  /* 0x0000006b44b77211 */ /* 0x000fe400000f0c45 */
[----:B------:R-:W-:Y:S03]  /*6ff0*/  ISETP.GE.AND P0, PT, R117, UR4, PT ;  /* 0x0000000475007c0c */ /* 0x000fe6000bf06270 */
[----:B---3--:R2:W5:Y:S10]  /*7000*/  LDG.E.128 R32, [R182.64] ;  /* 0x00000006b6207981 */ /* 0x008574000c1e1d00 */
        /* <DEDUP_REMOVED lines=88> */
.L_x_843:
[----:B------:R-:W-:Y:S05]  /*7590*/  BSYNC B0 ;  /* 0x0000000000007941 */ /* 0x000fea0003800000 */
.L_x_842:
[C---:B------:R-:W-:Y:S04]  /*75a0*/  LEA R2, P0, R72.reuse, R100, 0x1 ;  /* 0x0000006448027211 */ /* 0x040fe800078008ff */
[----:B------:R-:W-:Y:S05]  /*75b0*/  LEA.HI.X R3, R72, R99, R73, 0x1, P0 ;  /* 0x0000006348037211 */ /* 0x000fea00000f0c49 */
[----:B-----5:R3:W-:Y:S04]  /*75c0*/  STG.E.128 [R2.64], R32 ;  /* 0x0000002002007986 */ /* 0x0207e8000c101d06 */
.L_x_841:
[----:B------:R-:W-:Y:S05]  /*75d0*/  BSYNC B1 ;  /* 0x0000000000017941 */ /* 0x000fea0003800000 */
.L_x_840:
[----:B------:R-:W-:Y:S11]  /*75e0*/  ISETP.GE.AND P0, PT, R116, c[0x0][0x220], PT ;  /* 0x0000880074007a0c */ /* 0x000ff60003f06270 */
[----:B------:R-:W-:Y:S02]  /*75f0*/  @!UPT UIADD3 URZ, URZ, URZ, URZ ;  /* 0x0000003f3f3ff290 */ /* 0x000fe4000fffe03f */
        /* <DEDUP_REMOVED lines=94> */
.L_x_845:
[----:B------:R-:W-:Y:S05]  /*7be0*/  BSYNC B0 ;  /* 0x0000000000007941 */ /* 0x000fea0003800000 */
.L_x_844:
[C---:B------:R-:W-:Y:S04]  /*7bf0*/  LEA R2, P0, R80.reuse, R100, 0x1 ;  /* 0x0000006450027211 */ /* 0x040fe800078008ff */
[----:B------:R-:W-:Y:S05]  /*7c00*/  LEA.HI.X R3, R80, R99, R81, 0x1, P0 ;  /* 0x0000006350037211 */ /* 0x000fea00000f0c51 */
[----:B-----5:R3:W-:Y:S04]  /*7c10*/  STG.E.128 [R2.64], R32 ;  /* 0x0000002002007986 */ /* 0x0207e8000c101d06 */
.L_x_835:
[----:B------:R-:W-:Y:S05]  /*7c20*/  BSYNC B2 ;  /* 0x0000000000027941 */ /* 0x000fea0003800000 */
.L_x_834:
[----:B------:R-:W-:Y:S01]  /*7c30*/  BSSY B2, `(.L_x_846) ;  /* 0x0000132000027945 */ /* 0x000fe20003800000 */
[----:B------:R-:W-:-:S05]  /*7c40*/  @!P6 BRA `(.L_x_847) ;  /* 0x000013000000e947 */ /* 0x000fca0003800000 */
        /* <DEDUP_REMOVED lines=25> */
[----:B------:R-:W-:Y:S02]  /*7de0*/  IADD3 R101, P2, R59, R179, RZ ;  /* 0x000000b33b657210 */ /* 0x000fe40007f5e0ff */
[----:B------:R-:W-:Y:S02]  /*7df0*/  LEA.HI.X.SX32 R15, R180, R183, 0x1, P1 ;  /* 0x000000b7b40f7211 */ /* 0x000fe400008f0eff */
[----:B------:R-:W-:Y:S02]  /*7e00*/  LEA.HI.X.SX32 R180, R179, R58, 0x1, P2 ;  /* 0x0000003ab3b47211 */ /* 0x000fe400010f0eff */
[C---:B--2---:R-:W-:Y:S01]  /*7e10*/  LEA R182, P1, R101.reuse, R108, 0x1 ;  /* 0x0000006c65b67211 */ /* 0x044fe200078208ff */
[----:B------:R-:W2:Y:S01]  /*7e20*/  LDG.E.128 R24, [R14.64] ;  /* 0x000000060e187981 */ /* 0x000ea2000c1e1d00 */
[----:B------:R-:W-:Y:S02]  /*7e30*/  @P0 IADD3 R184, RZ, -UR5, RZ ;  /* 0x80000005ffb80c10 */ /* 0x000fe4000fffe0ff */
[----:B------:R-:W-:Y:S02]  /*7e40*/  LEA.HI.X R183, R101, R109, R180, 0x1, P1 ;  /* 0x0000006d65b77211 */ /* 0x000fe400008f0cb4 */
[----:B------:R-:W-:Y:S04]  /*7e50*/  IADD3 R101, P1, R59, R184, RZ ;  /* 0x000000b83b657210 */ /* 0x000fe80007f3e0ff */
[----:B------:R-:W-:Y:S01]  /*7e60*/  LEA.HI.X.SX32 R184, R184, R58, 0x1, P1 ;  /* 0x0000003ab8b87211 */ /* 0x000fe200008f0eff */
[----:B------:R-:W3:Y:S01]  /*7e70*/  LDG.E.128 R180, [R182.64] ;  /* 0x00000006b6b47981 */ /* 0x000ee2000c1e1d00 */
[C---:B------:R-:W-:Y:S04]  /*7e80*/  LEA R36, P1, R101.reuse, R110, 0x1 ;  /* 0x0000006e65247211 */ /* 0x040fe800078208ff */
[----:B------:R-:W-:Y:S05]  /*7e90*/  LEA.HI.X R37, R101, R111, R184, 0x1, P1 ;  /* 0x0000006f65257211 */ /* 0x000fea00008f0cb8 */
[----:B------:R-:W4:Y:S01]  /*7ea0*/  LDG.E.128 R44, [R36.64] ;  /* 0x00000006242c7981 */ /* 0x000f22000c1e1d00 */
[--C-:B--2---:R-:W-:Y:S01]  /*7eb0*/  HADD2.F32 R30, -RZ, R24.reuse.H0_H0 ;  /* 0x20000018ff1e7230 */ /* 0x104fe20000004100 */
[----:B------:R-:W-:Y:S01]  /*7ec0*/  MOV R22, R26 ;  /* 0x0000001a00167202 */ /* 0x000fe20000000f00 */
[----:B------:R-:W-:Y:S01]  /*7ed0*/  HADD2.F32 R28, -RZ, R24.H1_H1 ;  /* 0x30000018ff1c7230 */ /* 0x000fe20000004100 */
[----:B------:R-:W-:Y:S01]  /*7ee0*/  MOV R15, R27 ;  /* 0x0000001b000f7202 */ /* 0x000fe20000000f00 */
[--C-:B------:R-:W-:Y:S02]  /*7ef0*/  HADD2.F32 R26, -RZ, R25.reuse.H0_H0 ;  /* 0x20000019ff1a7230 */ /* 0x100fe40000004100 */
[----:B------:R-:W-:Y:S02]  /*7f00*/  HADD2.F32 R24, -RZ, R25.H1_H1 ;  /* 0x30000019ff187230 */ /* 0x000fe40000004100 */
[--C-:B---3--:R-:W-:Y:S02]  /*7f10*/  HADD2.F32 R23, -RZ, R180.reuse.H0_H0 ;  /* 0x200000b4ff177230 */ /* 0x108fe40000004100 */
        /* <DEDUP_REMOVED lines=52> */
.L_x_851:
[----:B------:R-:W-:Y:S05]  /*8260*/  BSYNC B0 ;  /* 0x0000000000007941 */ /* 0x000fea0003800000 */
.L_x_850:
[C---:B------:R-:W-:Y:S04]  /*8270*/  LEA R2, P0, R172.reuse, R100, 0x1 ;  /* 0x00000064ac027211 */ /* 0x040fe800078008ff */
[----:B------:R-:W-:Y:S05]  /*8280*/  LEA.HI.X R3, R172, R99, R66, 0x1, P0 ;  /* 0x00000063ac037211 */ /* 0x000fea00000f0c42 */
[----:B-----5:R3:W-:Y:S04]  /*8290*/  STG.E.128 [R2.64], R32 ;  /* 0x0000002002007986 */ /* 0x0207e8000c101d06 */
.L_x_849:
[----:B------:R-:W-:Y:S05]  /*82a0*/  BSYNC B1 ;  /* 0x0000000000017941 */ /* 0x000fea0003800000 */
.L_x_848:
        /* <DEDUP_REMOVED lines=24> */
[----:B------:R-:W-:Y:S02]  /*8430*/  LEA R14, P1, R180, R182, 0x1 ;  /* 0x000000b6b40e7211 */ /* 0x000fe400078208ff */
        /* <DEDUP_REMOVED lines=72> */
.L_x_855:
[----:B------:R-:W-:Y:S05]  /*88c0*/  BSYNC B0 ;  /* 0x0000000000007941 */ /* 0x000fea0003800000 */
.L_x_854:
[C---:B------:R-:W-:Y:S04]  /*88d0*/  LEA R2, P0, R74.reuse, R100, 0x1 ;  /* 0x000000644a027211 */ /* 0x040fe800078008ff */
[----:B------:R-:W-:Y:S05]  /*88e0*/  LEA.HI.X R3, R74, R99, R75, 0x1, P0 ;  /* 0x000000634a037211 */ /* 0x000fea00000f0c4b */
[----:B-----5:R3:W-:Y:S04]  /*88f0*/  STG.E.128 [R2.64], R32 ;  /* 0x0000002002007986 */ /* 0x0207e8000c101d06 */
.L_x_853:
[----:B------:R-:W-:Y:S05]  /*8900*/  BSYNC B1 ;  /* 0x0000000000017941 */ /* 0x000fea0003800000 */
.L_x_852:
        /* <DEDUP_REMOVED lines=96> */
.L_x_857:
[----:B------:R-:W-:Y:S05]  /*8f10*/  BSYNC B0 ;  /* 0x0000000000007941 */ /* 0x000fea0003800000 */
.L_x_856:
[C---:B------:R-:W-:Y:S04]  /*8f20*/  LEA R2, P0, R82.reuse, R100, 0x1 ;  /* 0x0000006452027211 */ /* 0x040fe800078008ff */
[----:B------:R-:W-:Y:S05]  /*8f30*/  LEA.HI.X R3, R82, R99, R83, 0x1, P0 ;  /* 0x0000006352037211 */ /* 0x000fea00000f0c53 */
[----:B-----5:R3:W-:Y:S04]  /*8f40*/  STG.E.128 [R2.64], R32 ;  /* 0x0000002002007986 */ /* 0x0207e8000c101d06 */
.L_x_847:
[----:B------:R-:W-:Y:S05]  /*8f50*/  BSYNC B2 ;  /* 0x0000000000027941 */ /* 0x000fea0003800000 */
.L_x_846:
[----:B------:R-:W-:Y:S01]  /*8f60*/  ISETP.NE.AND P0, PT, R178, RZ, PT ;  /* 0x000000ffb200720c */ /* 0x000fe20003f05270 */
[----:B------:R-:W-:Y:S01]  /*8f70*/  @!UPT UIADD3 URZ, URZ, URZ, URZ ;  /* 0x0000003f3f3ff290 */ /* 0x000fe2000fffe03f */
[----:B------:R-:W-:Y:S11]  /*8f80*/  BSSY B2, `(.L_x_858) ;  /* 0x0000136000027945 */ /* 0x000ff60003800000 */
[----:B------:R-:W-:-:S05]  /*8f90*/  @!P0 BRA `(.L_x_859) ;  /* 0x0000134000008947 */ /* 0x000fca0003800000 */
[----:B------:R-:W-:Y:S01]  /*8fa0*/  ISETP.GE.AND P0, PT, R118, c[0x0][0x220], PT ;  /* 0x0000880076007a0c */ /* 0x000fe20003f06270 */
[----:B------:R-:W-:Y:S01]  /*8fb0*/  @!UPT UIADD3 URZ, URZ, URZ, URZ ;  /* 0x0000003f3f3ff290 */ /* 0x000fe2000fffe03f */
[----:B------:R-:W-:Y:S11]  /*8fc0*/  BSSY B1, `(.L_x_860) ;  /* 0x0000067000017945 */ /* 0x000ff60003800000 */
[----:B------:R-:W-:-:S05]  /*8fd0*/  @P0 BRA `(.L_x_861) ;  /* 0x0000065000000947 */ /* 0x000fca0003800000 */
[----:B------:R-:W-:Y:S01]  /*8fe0*/  MOV R179, 0xc0 ;  /* 0x000000c000b37802 */ /* 0x000fe20000000f00 */
[----:B------:R-:W-:Y:S01]  /*8ff0*/  BSSY B0, `(.L_x_862) ;  /* 0x000005e000007945 */ /* 0x000fe20003800000 */
[----:B------:R-:W-:Y:S03]  /*9000*/  ISETP.GE.AND P0, PT, R118, UR4, PT ;  /* 0x0000000476007c0c */ /* 0x000fe6000bf06270 */
[C---:B--2---:R-:W-:Y:S04]  /*9010*/  IMAD.WIDE.U32 R182, R179.reuse, c[0x0][0x288], R106 ;  /* 0x0000a200b3b67a25 */ /* 0x044fe800078e006a */
[----:B------:R-:W-:Y:S05]  /*9020*/  IMAD R0, R179, c[0x0][0x28c], RZ ;  /* 0x0000a300b3007a24 */ /* 0x000fea00078e02ff */
[----:B------:R-:W-:Y:S05]  /*9030*/  IADD3 R183, R183, R0, RZ ;  /* 0x00000000b7b77210 */ /* 0x000fea0007ffe0ff */
[----:B---3--:R2:W5:Y:S01]  /*9040*/  LDG.E.128 R32, [R182.64] ;  /* 0x00000006b6207981 */ /* 0x008562000c1e1d00 */
[----:B------:R-:W-:-:S05]  /*9050*/  @P0 BRA `(.L_x_863) ;  /* 0x0000057000000947 */ /* 0x000fca0003800000 */
[--C-:B-----5:R-:W-:Y:S01]  /*9060*/  HADD2.F32 R29, -RZ, R32.reuse.H0_H0 ;  /* 0x20000020ff1d7230 */ /* 0x120fe20000004100 */
[----:B------:R-:W-:Y:S01]  /*9070*/  ULEA.HI UR5, UR4, UR4, URZ, 0x1 ;  /* 0x0000000404057291 */ /* 0x000fe2000f8f083f */
[----:B------:R-:W-:Y:S02]  /*9080*/  MOV R178, RZ ;  /* 0x000000ff00b27202 */ /* 0x000fe40000000f00 */
[----:B------:R-:W-:Y:S01]  /*9090*/  MOV R51, R33 ;  /* 0x0000002100337202 */ /* 0x000fe20000000f00 */
[----:B------:R-:W-:Y:S01]  /*90a0*/  HADD2.F32 R33, -RZ, R32.H1_H1 ;  /* 0x30000020ff217230 */ /* 0x000fe20000004100 */
[----:B------:R-:W-:Y:S01]  /*90b0*/  USHF.R.S32.HI UR5, URZ, 0x1, UR5 ;  /* 0x000000013f057899 */ /* 0x000fe20008011405 */
[----:B------:R-:W-:Y:S02]  /*90c0*/  MOV R48, R34 ;  /* 0x0000002200307202 */ /* 0x000fe40000000f00 */
[----:B------:R-:W-:Y:S01]  /*90d0*/  HADD2.F32 R34, -RZ, R51.H0_H0 ;  /* 0x20000033ff227230 */ /* 0x000fe20000004100 */
[----:B------:R-:W-:Y:S02]  /*90e0*/  MOV R49, R35 ;  /* 0x0000002300317202 */ /* 0x000fe40000000f00 */
[----:B------:R-:W-:Y:S02]  /*90f0*/  ISETP.GE.AND P0, PT, R118, UR5, PT ;  /* 0x0000000576007c0c */ /* 0x000fe4000bf06270 */
[----:B------:R-:W-:Y:S11]  /*9100*/  MOV R180, UR5 ;  /* 0x0000000500b47c02 */ /* 0x000ff60008000f00 */
[----:B------:R-:W-:Y:S02]  /*9110*/  @P0 IADD3 R180, RZ, -UR5, RZ ;  /* 0x80000005ffb40c10 */ /* 0x000fe4000fffe0ff */
[----:B------:R-:W-:Y:S02]  /*9120*/  @P0 IADD3 R178, RZ, -UR5, RZ ;  /* 0x80000005ffb20c10 */ /* 0x000fe4000fffe0ff */
[C---:B------:R-:W-:Y:S02]  /*9130*/  LEA R14, P1, R180.reuse, R182, 0x1 ;  /* 0x000000b6b40e7211 */ /* 0x040fe400078208ff */
[----:B------:R-:W-:Y:S02]  /*9140*/  IADD3 R101, P2, R57, R178, RZ ;  /* 0x000000b239657210 */ /* 0x000fe40007f5e0ff */
[----:B------:R-:W-:Y:S02]  /*9150*/  LEA.HI.X.SX32 R15, R180, R183, 0x1, P1 ;  /* 0x000000b7b40f7211 */ /* 0x000fe400008f0eff */
[C---:B--2---:R-:W-:Y:S02]  /*9160*/  LEA R182, P1, R101.reuse, R108, 0x1 ;  /* 0x0000006c65b67211 */ /* 0x044fe400078208ff */
[----:B------:R-:W-:Y:S01]  /*9170*/  LEA.HI.X.SX32 R178, R178, R56, 0x1, P2 ;  /* 0x00000038b2b27211 */ /* 0x000fe200010f0eff */
[----:B------:R-:W2:Y:S03]  /*9180*/  LDG.E.128 R24, [R14.64] ;  /* 0x000000060e187981 */ /* 0x000ea6000c1e1d00 */
[----:B------:R-:W-:Y:S02]  /*9190*/  LEA.HI.X R183, R101, R109, R178, 0x1, P1 ;  /* 0x0000006d65b77211 */ /* 0x000fe400008f0cb2 */
[----:B------:R-:W-:Y:S02]  /*91a0*/  MOV R178, RZ ;  /* 0x000000ff00b27202 */ /* 0x000fe40000000f00 */
[----:B------:R-:W-:Y:S02]  /*91b0*/  @P0 IADD3 R178, RZ, -UR5, RZ ;  /* 0x80000005ffb20c10 */ /* 0x000fe4000fffe0ff */
[----:B------:R-:W3:Y:S02]  /*91c0*/  LDG.E.128 R180, [R182.64] ;  /* 0x00000006b6b47981 */ /* 0x000ee4000c1e1d00 */
[----:B------:R-:W-:Y:S04]  /*91d0*/  IADD3 R101, P1, R57, R178, RZ ;  /* 0x000000b239657210 */ /* 0x000fe80007f3e0ff */
[----:B------:R-:W-:Y:S02]  /*91e0*/  LEA.HI.X.SX32 R178, R178, R56, 0x1, P1 ;  /* 0x00000038b2b27211 */ /* 0x000fe400008f0eff */
        /* <DEDUP_REMOVED lines=15> */
[--C-:B------:R-:W-:Y:S01]  /*92e0*/  HADD2.F32 R20, -RZ, R182.reuse.H0_H0 ;  /* 0x200000b6ff147230 */ /* 0x100fe20000004100 */
[----:B------:R-:W-:Y:S01]  /*92f0*/  @!P0 FADD.FTZ R19, -R19, -RZ ;  /* 0x800000ff13138221 */ /* 0x000fe20000010100 */
[----:B------:R-:W-:Y:S01]  /*9300*/  HADD2.F32 R18, -RZ, R182.H1_H1 ;  /* 0x300000b6ff127230 */ /* 0x000fe20000004100 */
[----:B------:R-:W-:Y:S01]  /*9310*/  FMUL.FTZ R0, R30, R23 ;  /* 0x000000171e007220 */ /* 0x000fe20000410000 */
[--C-:B------:R-:W-:Y:S01]  /*9320*/  HADD2.F32 R16, -RZ, R183.reuse.H0_H0 ;  /* 0x200000b7ff107230 */ /* 0x100fe20000004100 */
[----:B------:R-:W-:Y:S01]  /*9330*/  @!P0 FADD.FTZ R17, -R17, -RZ ;  /* 0x800000ff11118221 */ /* 0x000fe20000010100 */
[----:B------:R-:W-:Y:S01]  /*9340*/  HADD2.F32 R14, -RZ, R183.H1_H1 ;  /* 0x300000b7ff0e7230 */ /* 0x000fe20000004100 */
[----:B------:R-:W-:Y:S01]  /*9350*/  FMUL.FTZ R2, R28, R21 ;  /* 0x000000151c027220 */ /* 0x000fe20000410000 */
[----:B------:R-:W-:Y:S01]  /*9360*/  HADD2.F32 R21, -RZ, R22.H0_H0 ;  /* 0x20000016ff157230 */ /* 0x000fe20000004100 */
[----:B------:R-:W-:Y:S01]  /*9370*/  FMUL.FTZ R3, R26, R19 ;  /* 0x000000131a037220 */ /* 0x000fe20000410000 */
[--C-:B----4-:R-:W-:Y:S01]  /*9380*/  HADD2.F32 R31, -RZ, R44.reuse.H0_H0 ;  /* 0x2000002cff1f7230 */ /* 0x110fe20000004100 */
[----:B------:R-:W-:Y:S01]  /*9390*/  @!P0 FADD.FTZ R20, -R20, -RZ ;  /* 0x800000ff14148221 */ /* 0x000fe20000010100 */
[----:B------:R-:W-:Y:S01]  /*93a0*/  HADD2.F32 R32, -RZ, R44.H1_H1 ;  /* 0x3000002cff207230 */ /* 0x000fe20000004100 */
[----:B------:R-:W-:Y:S01]  /*93b0*/  FMUL.FTZ R4, R24, R17 ;  /* 0x0000001118047220 */ /* 0x000fe20000410000 */
[--C-:B------:R-:W-:Y:S01]  /*93c0*/  HADD2.F32 R35, -RZ, R45.reuse.H0_H0 ;  /* 0x2000002dff237230 */ /* 0x100fe20000004100 */
[----:B------:R-:W-:Y:S01]  /*93d0*/  FFMA.FTZ R0, R29, R31, R0 ;  /* 0x0000001f1d007223 */ /* 0x000fe20000010000 */
        /* <DEDUP_REMOVED lines=31> */
.L_x_863:
[----:B------:R-:W-:Y:S05]  /*95d0*/  BSYNC B0 ;  /* 0x0000000000007941 */ /* 0x000fea0003800000 */
.L_x_862:
[C---:B------:R-:W-:Y:S01]  /*95e0*/  IMAD R0, R179.reuse, c[0x0][0x19c], RZ ;  /* 0x00006700b3007a24 */ /* 0x040fe200078e02ff */
[----:B------:R-:W-:Y:S05]  /*95f0*/  MOV R101, R99 ;  /* 0x0000006300657202 */ /* 0x000fea0000000f00 */
[----:B------:R-:W-:Y:S05]  /*9600*/  IMAD.WIDE.U32 R2, R179, c[0x0][0x198], R100 ;  /* 0x00006600b3027a25 */ /* 0x000fea00078e0064 */
[----:B------:R-:W-:Y:S05]  /*9610*/  IADD3 R3, R3, R0, RZ ;  /* 0x0000000003037210 */ /* 0x000fea0007ffe0ff */
[----:B-----5:R3:W-:Y:S02]  /*9620*/  STG.E.128 [R2.64], R32 ;  /* 0x0000002002007986 */ /* 0x0207e4000c101d06 */
.L_x_861:
[----:B------:R-:W-:Y:S05]  /*9630*/  BSYNC B1 ;  /* 0x0000000000017941 */ /* 0x000fea0003800000 */
.L_x_860:
        /* <DEDUP_REMOVED lines=97> */
.L_x_867:
[----:B------:R-:W-:Y:S05]  /*9c50*/  BSYNC B0 ;  /* 0x0000000000007941 */ /* 0x000fea0003800000 */
.L_x_866:
[C---:B------:R-:W-:Y:S04]  /*9c60*/  LEA R2, P0, R87.reuse, R100, 0x1 ;  /* 0x0000006457027211 */ /* 0x040fe800078008ff */
[----:B------:R-:W-:Y:S05]  /*9c70*/  LEA.HI.X R3, R87, R99, R86, 0x1, P0 ;  /* 0x0000006357037211 */ /* 0x000fea00000f0c56 */
[----:B-----5:R3:W-:Y:S04]  /*9c80*/  STG.E.128 [R2.64], R32 ;  /* 0x0000002002007986 */ /* 0x0207e8000c101d06 */
.L_x_865:
[----:B------:R-:W-:Y:S05]  /*9c90*/  BSYNC B1 ;  /* 0x0000000000017941 */ /* 0x000fea0003800000 */
.L_x_864:
        /* <DEDUP_REMOVED lines=22> */
[----:B------:R-:W-:Y:S02]  /*9e00*/  LEA R14, P1, R179, R180, 0x1 ;  /* 0x000000b4b30e7211 */ /* 0x000fe400078208ff */
        /* <DEDUP_REMOVED lines=73> */
.L_x_869:
[----:B------:R-:W-:Y:S05]  /*a2a0*/  BSYNC B0 ;  /* 0x0000000000007941 */ /* 0x000fea0003800000 */
.L_x_868:
[C---:B------:R-:W-:Y:S04]  /*a2b0*/  LEA R2, P0, R91.reuse, R100, 0x1 ;  /* 0x000000645b027211 */ /* 0x040fe800078008ff */
[----:B------:R-:W-:Y:S05]  /*a2c0*/  LEA.HI.X R3, R91, R99, R90, 0x1, P0 ;  /* 0x000000635b037211 */ /* 0x000fea00000f0c5a */
[----:B-----5:R3:W-:Y:S04]  /*a2d0*/  STG.E.128 [R2.64], R32 ;  /* 0x0000002002007986 */ /* 0x0207e8000c101d06 */
.L_x_859:
[----:B------:R-:W-:Y:S05]  /*a2e0*/  BSYNC B2 ;  /* 0x0000000000027941 */ /* 0x000fea0003800000 */
.L_x_858:
[----:B---3--:R-:W-:Y:S01]  /*a2f0*/  IMAD.MOV.U32 R3, RZ, RZ, c[0x0][0x230] ;  /* 0x00008c00ff037624 */ /* 0x008fe200078e00ff */
[----:B------:R-:W-:Y:S03]  /*a300*/  ULDC UR4, c[0x0][0x230] ;  /* 0x00008c0000047ab9 */ /* 0x000fe60000000800 */
[----:B------:R-:W-:Y:S05]  /*a310*/  IMAD.U32 R3, R3, -0x40, RZ ;  /* 0xffffffc003037824 */ /* 0x000fea00078e00ff */
[C---:B------:R-:W-:Y:S02]  /*a320*/  LEA R110, P1, R3.reuse, R110, 0x1 ;  /* 0x0000006e036e7211 */ /* 0x040fe400078208ff */
[C---:B------:R-:W-:Y:S02]  /*a330*/  LEA R108, P0, R3.reuse, R108, 0x1 ;  /* 0x0000006c036c7211 */ /* 0x040fe400078008ff */
[C---:B------:R-:W-:Y:S02]  /*a340*/  LEA.HI.X.SX32 R111, R3.reuse, R111, 0x1, P1 ;  /* 0x0000006f036f7211 */ /* 0x040fe400008f0eff */
[----:B------:R-:W-:Y:S01]  /*a350*/  LEA.HI.X.SX32 R109, R3, R109, 0x1, P0 ;  /* 0x0000006d036d7211 */ /* 0x000fe200000f0eff */
[----:B------:R-:W-:-:S05]  /*a360*/  BRA `(.L_x_821) ;  /* 0x0000062000007947 */ /* 0x000fca0003800000 */
.L_x_795:
[----:B------:R-:W-:Y:S01]  /*a370*/  BSSY B0, `(.L_x_870) ;  /* 0x0000011000007945 */ /* 0x000fe20003800000 */
[----:B------:R-:W-:-:S05]  /*a380*/  @!P3 BRA `(.L_x_871) ;  /* 0x000000f00000b947 */ /* 0x000fca0003800000 */
[----:B------:R-:W-:Y:S11]  /*a390*/  ISETP.NE.AND P0, PT, R135, RZ, PT ;  /* 0x000000ff8700720c */ /* 0x000ff60003f05270 */
[----:B------:R-:W-:Y:S02]  /*a3a0*/  @!UPT UIADD3 URZ, URZ, URZ, URZ ;  /* 0x0000003f3f3ff290 */ /* 0x000fe4000fffe03f */
[----:B------:R-:W2:Y:S01]  /*a3b0*/  @P0 LDG.E.128 R20, [R106.64] ;  /* 0x000000066a140981 */ /* 0x000ea2000c1e1d00 */
[--C-:B------:R-:W-:Y:S05]  /*a3c0*/  @P0 IMAD.MOV.U32 R101, RZ, RZ, R99.reuse ;  /* 0x000000ffff650224 */ /* 0x100fea00078e0063 */
[----:B--2---:R1:W-:Y:S01]  /*a3d0*/  @P0 STG.E.128 [R100.64], R20 ;  /* 0x0000001464000986 */ /* 0x0043e2000c101d06 */
[----:B------:R-:W-:Y:S11]  /*a3e0*/  ISETP.NE.AND P0, PT, R134, RZ, PT ;  /* 0x000000ff8600720c */ /* 0x000ff60003f05270 */
[----:B------:R-:W-:Y:S02]  /*a3f0*/  @!UPT UIADD3 URZ, URZ, URZ, URZ ;  /* 0x0000003f3f3ff290 */ /* 0x000fe4000fffe03f */
[----:B------:R-:W2:Y:S01]  /*a400*/  @P0 LDG.E.128 R16, [R106.64+0x40] ;  /* 0x000040066a100981 */ /* 0x000ea2000c1e1d00 */
[--C-:B-1----:R-:W-:Y:S05]  /*a410*/  @P0 IMAD.MOV.U32 R101, RZ, RZ, R99.reuse ;  /* 0x000000ffff650224 */ /* 0x102fea00078e0063 */
[----:B--2---:R1:W-:Y:S01]  /*a420*/  @P0 STG.E.128 [R100.64+0x40], R16 ;  /* 0x0000401064000986 */ /* 0x0043e2000c101d06 */
[----:B------:R-:W-:Y:S11]  /*a430*/  ISETP.NE.AND P0, PT, R132, RZ, PT ;  /* 0x000000ff8400720c */ /* 0x000ff60003f05270 */
[----:B------:R-:W-:Y:S02]  /*a440*/  @!UPT UIADD3 URZ, URZ, URZ, URZ ;  /* 0x0000003f3f3ff290 */ /* 0x000fe4000fffe03f */
[----:B------:R-:W2:Y:S01]  /*a450*/  @P0 LDG.E.128 R4, [R106.64+0x80] ;  /* 0x000080066a040981 */ /* 0x000ea2000c1e1d00 */
[----:B-1----:R-:W-:Y:S05]  /*a460*/  @P0 IMAD.MOV.U32 R101, RZ, RZ, R99 ;  /* 0x000000ffff650224 */ /* 0x002fea00078e0063 */
[----:B--2---:R1:W-:Y:S02]  /*a470*/  @P0 STG.E.128 [R100.64+0x80], R4 ;  /* 0x0000800464000986 */ /* 0x0043e4000c101d06 */
.L_x_871:
[----:B------:R-:W-:Y:S05]  /*a480*/  BSYNC B0 ;  /* 0x0000000000007941 */ /* 0x000fea0003800000 */
.L_x_870:
[----:B------:R-:W-:Y:S01]  /*a490*/  BSSY B0, `(.L_x_872) ;  /* 0x0000018000007945 */ /* 0x000fe20003800000 */
[----:B------:R-:W-:-:S05]  /*a4a0*/  @!P4 BRA `(.L_x_873) ;  /* 0x000001600000c947 */ /* 0x000fca0003800000 */
[----:B------:R-:W-:Y:S02]  /*a4b0*/  ISETP.NE.AND P2, PT, R135, RZ, PT ;  /* 0x000000ff8700720c */ /* 0x000fe40003f45270 */
[----:B------:R-:W-:Y:S11]  /*a4c0*/  ISETP.NE.AND P1, PT, R134, RZ, PT ;  /* 0x000000ff8600720c */ /* 0x000ff60003f25270 */
[C---:B------:R-:W-:Y:S04]  /*a4d0*/  @P2 LEA R28, P0, R65.reuse, R106, 0x1 ;  /* 0x0000006a411c2211 */ /* 0x040fe800078008ff */
[----:B------:R-:W-:Y:S02]  /*a4e0*/  @P2 LEA.HI.X R29, R65, R107, R62, 0x1, P0 ;  /* 0x0000006b411d2211 */ /* 0x000fe400000f0c3e */
[C---:B------:R-:W-:Y:S03]  /*a4f0*/  @P2 LEA R26, P0, R151.reuse, R100, 0x1 ;  /* 0x00000064971a2211 */ /* 0x040fe600078008ff */
[----:B------:R-:W2:Y:S01]  /*a500*/  @P2 LDG.E.128 R20, [R28.64] ;  /* 0x000000061c142981 */ /* 0x000ea2000c1e1d00 */
[----:B------:R-:W-:Y:S02]  /*a510*/  @P2 LEA.HI.X R27, R151, R99, R150, 0x1, P0 ;  /* 0x00000063971b2211 */ /* 0x000fe400000f0c96 */
[C---:B------:R-:W-:Y:S04]  /*a520*/  @P1 LEA R24, P0, R68.reuse, R106, 0x1 ;  /* 0x0000006a44181211 */ /* 0x040fe800078008ff */
[----:B------:R-:W-:Y:S02]  /*a530*/  @P1 LEA.HI.X R25, R68, R107, R69, 0x1, P0 ;  /* 0x0000006b44191211 */ /* 0x000fe400000f0c45 */
[C---:B------:R-:W-:Y:S04]  /*a540*/  @P1 LEA R2, P0, R72.reuse, R100, 0x1 ;  /* 0x0000006448021211 */ /* 0x040fe800078008ff */
[----:B------:R-:W-:Y:S02]  /*a550*/  @P1 LEA.HI.X R3, R72, R99, R73, 0x1, P0 ;  /* 0x0000006348031211 */ /* 0x000fe400000f0c49 */
[----:B------:R-:W-:Y:S01]  /*a560*/  ISETP.NE.AND P0, PT, R132, RZ, PT ;  /* 0x000000ff8400720c */ /* 0x000fe20003f05270 */
[----:B--2---:R2:W-:Y:S11]  /*a570*/  @P2 STG.E.128 [R26.64], R20 ;  /* 0x000000141a002986 */ /* 0x0045f6000c101d06 */
[----:B------:R-:W-:Y:S01]  /*a580*/  @!UPT UIADD3 URZ, URZ, URZ, URZ ;  /* 0x0000003f3f3ff290 */ /* 0x000fe2000fffe03f */
[C---:B------:R-:W-:Y:S01]  /*a590*/  @P0 LEA R14, P2, R76.reuse, R106, 0x1 ;  /* 0x0000006a4c0e0211 */ /* 0x040fe200078408ff */
[----:B------:R-:W3:Y:S03]  /*a5a0*/  @P1 LDG.E.128 R16, [R24.64] ;  /* 0x0000000618101981 */ /* 0x000ee6000c1e1d00 */
[----:B------:R-:W-:Y:S01]  /*a5b0*/  @P0 LEA.HI.X R15, R76, R107, R77, 0x1, P2 ;  /* 0x0000006b4c0f0211 */ /* 0x000fe200010f0c4d */
[----:B---3--:R2:W-:Y:S01]  /*a5c0*/  @P1 STG.E.128 [R2.64], R16 ;  /* 0x0000001002001986 */ /* 0x0085e2000c101d06 */
[C---:B------:R-:W-:Y:S03]  /*a5d0*/  @P0 LEA R30, P1, R80.reuse, R100, 0x1 ;  /* 0x00000064501e0211 */ /* 0x040fe600078208ff */
[----:B-1----:R-:W3:Y:S01]  /*a5e0*/  @P0 LDG.E.128 R4, [R14.64] ;  /* 0x000000060e040981 */ /* 0x002ee2000c1e1d00 */
[----:B------:R-:W-:Y:S05]  /*a5f0*/  @P0 LEA.HI.X R31, R80, R99, R81, 0x1, P1 ;  /* 0x00000063501f0211 */ /* 0x000fea00008f0c51 */
[----:B---3--:R2:W-:Y:S04]  /*a600*/  @P0 STG.E.128 [R30.64], R4 ;  /* 0x000000041e000986 */ /* 0x0085e8000c101d06 */
.L_x_873:
[----:B------:R-:W-:Y:S05]  /*a610*/  BSYNC B0 ;  /* 0x0000000000007941 */ /* 0x000fea0003800000 */
.L_x_872:
[----:B------:R-:W-:Y:S01]  /*a620*/  BSSY B0, `(.L_x_874) ;  /* 0x0000017000007945 */ /* 0x000fe20003800000 */
[----:B------:R-:W-:-:S05]  /*a630*/  @!P6 BRA `(.L_x_875) ;  /* 0x000001500000e947 */ /* 0x000fca0003800000 */
[----:B------:R-:W-:Y:S02]  /*a640*/  ISETP.NE.AND P1, PT, R135, RZ, PT ;  /* 0x000000ff8700720c */ /* 0x000fe40003f25270 */
[----:B------:R-:W-:Y:S11]  /*a650*/  ISETP.NE.AND P2, PT, R134, RZ, PT ;  /* 0x000000ff8600720c */ /* 0x000ff60003f45270 */
[C---:B--2---:R-:W-:Y:S04]  /*a660*/  @P1 LEA R2, P0, R67.reuse, R106, 0x1 ;  /* 0x0000006a43021211 */ /* 0x044fe800078008ff */
[----:B------:R-:W-:Y:S02]  /*a670*/  @P1 LEA.HI.X R3, R67, R107, R64, 0x1, P0 ;  /* 0x0000006b43031211 */ /* 0x000fe400000f0c40 */
[C---:B------:R-:W-:Y:S03]  /*a680*/  @P1 LEA R26, P0, R172.reuse, R100, 0x1 ;  /* 0x00000064ac1a1211 */ /* 0x040fe600078008ff */
[----:B------:R-:W2:Y:S01]  /*a690*/  @P1 LDG.E.128 R20, [R2.64] ;  /* 0x0000000602141981 */ /* 0x000ea2000c1e1d00 */
[----:B------:R-:W-:Y:S02]  /*a6a0*/  @P1 LEA.HI.X R27, R172, R99, R66, 0x1, P0 ;  /* 0x00000063ac1b1211 */ /* 0x000fe400000f0c42 */
[C---:B------:R-:W-:Y:S04]  /*a6b0*/  @P2 LEA R24, P0, R70.reuse, R106, 0x1 ;  /* 0x0000006a46182211 */ /* 0x040fe800078008ff */
[----:B------:R-:W-:Y:S02]  /*a6c0*/  @P2 LEA.HI.X R25, R70, R107, R71, 0x1, P0 ;  /* 0x0000006b46192211 */ /* 0x000fe400000f0c47 */
[C---:B------:R-:W-:Y:S04]  /*a6d0*/  @P2 LEA R14, P0, R74.reuse, R100, 0x1 ;  /* 0x000000644a0e2211 */ /* 0x040fe800078008ff */
[----:B------:R-:W-:Y:S01]  /*a6e0*/  @P2 LEA.HI.X R15, R74, R99, R75, 0x1, P0 ;  /* 0x000000634a0f2211 */ /* 0x000fe200000f0c4b */
[----:B--2---:R2:W-:Y:S01]  /*a6f0*/  @P1 STG.E.128 [R26.64], R20 ;  /* 0x000000141a001986 */ /* 0x0045e2000c101d06 */
[----:B------:R-:W-:Y:S03]  /*a700*/  ISETP.NE.AND P1, PT, R132, RZ, PT ;  /* 0x000000ff8400720c */ /* 0x000fe60003f25270 */
[----:B------:R-:W3:Y:S10]  /*a710*/  @P2 LDG.E.128 R16, [R24.64] ;  /* 0x0000000618102981 */ /* 0x000ef4000c1e1d00 */
[C---:B------:R-:W-:Y:S04]  /*a720*/  @P1 LEA R2, P0, R78.reuse, R106, 0x1 ;  /* 0x0000006a4e021211 */ /* 0x040fe800078008ff */
[----:B------:R-:W-:Y:S02]  /*a730*/  @P1 LEA.HI.X R3, R78, R107, R79, 0x1, P0 ;  /* 0x0000006b4e031211 */ /* 0x000fe400000f0c4f */
[C---:B------:R-:W-:Y:S04]  /*a740*/  @P1 LEA R28, P0, R82.reuse, R100, 0x1 ;  /* 0x00000064521c1211 */ /* 0x040fe800078008ff */
[----:B------:R-:W-:Y:S01]  /*a750*/  @P1 LEA.HI.X R29, R82, R99, R83, 0x1, P0 ;  /* 0x00000063521d1211 */ /* 0x000fe200000f0c53 */
[----:B---3--:R2:W-:Y:S04]  /*a760*/  @P2 STG.E.128 [R14.64], R16 ;  /* 0x000000100e002986 */ /* 0x0085e8000c101d06 */
[----:B-1----:R-:W3:Y:S04]  /*a770*/  @P1 LDG.E.128 R4, [R2.64] ;  /* 0x0000000602041981 */ /* 0x002ee8000c1e1d00 */
[----:B---3--:R2:W-:Y:S02]  /*a780*/  @P1 STG.E.128 [R28.64], R4 ;  /* 0x000000041c001986 */ /* 0x0085e4000c101d06 */
.L_x_875:
[----:B------:R-:W-:Y:S05]  /*a790*/  BSYNC B0 ;  /* 0x0000000000007941 */ /* 0x000fea0003800000 */
.L_x_874:
[----:B------:R-:W-:Y:S01]  /*a7a0*/  UMOV UR4, URZ ;  /* 0x0000003f00047c82 */ /* 0x000fe20008000000 */
[----:B------:R-:W-:Y:S01]  /*a7b0*/  ISETP.NE.AND P0, PT, R178, RZ, PT ;  /* 0x000000ffb200720c */ /* 0x000fe20003f05270 */
[----:B------:R-:W-:Y:S01]  /*a7c0*/  @!UPT UIADD3 URZ, URZ, URZ, URZ ;  /* 0x0000003f3f3ff290 */ /* 0x000fe2000fffe03f */
[----:B------:R-:W-:Y:S11]  /*a7d0*/  BSSY B0, `(.L_x_821) ;  /* 0x000001b000007945 */ /* 0x000ff60003800000 */
[----:B------:R-:W-:-:S05]  /*a7e0*/  @!P0 BRA `(.L_x_876) ;  /* 0x0000019000008947 */ /* 0x000fca0003800000 */
[----:B------:R-:W-:Y:S02]  /*a7f0*/  ISETP.NE.AND P0, PT, R135, RZ, PT ;  /* 0x000000ff8700720c */ /* 0x000fe40003f05270 */
[----:B------:R-:W-:Y:S11]  /*a800*/  ISETP.NE.AND P1, PT, R134, RZ, PT ;  /* 0x000000ff8600720c */ /* 0x000ff60003f25270 */
[----:B--2---:R-:W-:Y:S02]  /*a810*/  @P0 IMAD.MOV.U32 R3, RZ, RZ, 0xc0 ;  /* 0x000000c0ff030424 */ /* 0x004fe400078e00ff */
[----:B-1----:R-:W-:Y:S01]  /*a820*/  @P0 IMAD.MOV.U32 R101, RZ, RZ, R99 ;  /* 0x000000ffff650224 */ /* 0x002fe200078e0063 */
[----:B------:R-:W-:Y:S01]  /*a830*/  @P1 LEA R2, P2, R85, R106, 0x1 ;  /* 0x0000006a55021211 */ /* 0x000fe200078408ff */
[----:B------:R-:W-:Y:S01]  /*a840*/  @P0 IMAD.WIDE.U32 R4, R3, c[0x0][0x288], R106 ;  /* 0x0000a20003040a25 */ /* 0x000fe200078e006a */
[----:B------:R-:W-:Y:S03]  /*a850*/  @P1 LEA R24, P3, R87, R100, 0x1 ;  /* 0x0000006457181211 */ /* 0x000fe600078608ff */
[----:B------:R-:W-:Y:S01]  /*a860*/  @P0 IMAD R0, R3, c[0x0][0x28c], RZ ;  /* 0x0000a30003000a24 */ /* 0x000fe200078e02ff */
[----:B------:R-:W-:Y:S03]  /*a870*/  @P1 LEA.HI.X R25, R87, R99, R86, 0x1, P3 ;  /* 0x0000006357191211 */ /* 0x000fe600018f0c56 */
[----:B------:R-:W-:Y:S02]  /*a880*/  @P0 IMAD.IADD R5, R5, 0x1, R0 ;  /* 0x0000000105050824 */ /* 0x000fe400078e0200 */
[C---:B------:R-:W-:Y:S03]  /*a890*/  @P0 IMAD R0, R3.reuse, c[0x0][0x19c], RZ ;  /* 0x0000670003000a24 */ /* 0x040fe600078e02ff */
[----:B------:R1:W2:Y:S02]  /*a8a0*/  @P0 LDG.E.128 R20, [R4.64] ;  /* 0x0000000604140981 */ /* 0x0002a4000c1e1d00 */
[----:B-1----:R-:W-:Y:S01]  /*a8b0*/  @P0 IMAD.WIDE.U32 R4, R3, c[0x0][0x198], R100 ;  /* 0x0000660003040a25 */ /* 0x002fe200078e0064 */
[-C--:B------:R-:W-:Y:S03]  /*a8c0*/  @P1 LEA.HI.X R3, R85, R107.reuse, R84, 0x1, P2 ;  /* 0x0000006b55031211 */ /* 0x080fe600010f0c54 */
[----:B------:R-:W-:Y:S05]  /*a8d0*/  @P0 IMAD.IADD R5, R5, 0x1, R0 ;  /* 0x0000000105050824 */ /* 0x000fea00078e0200 */
[----:B--2---:R1:W-:Y:S01]  /*a8e0*/  @P0 STG.E.128 [R4.64], R20 ;  /* 0x0000001404000986 */ /* 0x0043e2000c101d06 */
[----:B------:R-:W-:Y:S03]  /*a8f0*/  ISETP.NE.AND P0, PT, R132, RZ, PT ;  /* 0x000000ff8400720c */ /* 0x000fe60003f05270 */
[----:B------:R-:W2:Y:S10]  /*a900*/  @P1 LDG.E.128 R16, [R2.64] ;  /* 0x0000000602101981 */ /* 0x000eb4000c1e1d00 */
[C---:B------:R-:W-:Y:S04]  /*a910*/  @P0 LEA R14, P2, R89.reuse, R106, 0x1 ;  /* 0x0000006a590e0211 */ /* 0x040fe800078408ff */
[----:B------:R-:W-:Y:S01]  /*a920*/  @P0 LEA.HI.X R15, R89, R107, R88, 0x1, P2 ;  /* 0x0000006b590f0211 */ /* 0x000fe200010f0c58 */
[----:B--2---:R2:W-:Y:S01]  /*a930*/  @P1 STG.E.128 [R24.64], R16 ;  /* 0x0000001018001986 */ /* 0x0045e2000c101d06 */
[C---:B------:R-:W-:Y:S03]  /*a940*/  @P0 LEA R26, P1, R91.reuse, R100, 0x1 ;  /* 0x000000645b1a0211 */ /* 0x040fe600078208ff */
[----:B-1----:R-:W3:Y:S01]  /*a950*/  @P0 LDG.E.128 R4, [R14.64] ;  /* 0x000000060e040981 */ /* 0x002ee2000c1e1d00 */
[----:B------:R-:W-:Y:S05]  /*a960*/  @P0 LEA.HI.X R27, R91, R99, R90, 0x1, P1 ;  /* 0x000000635b1b0211 */ /* 0x000fea00008f0c5a */
[----:B---3--:R2:W-:Y:S04]  /*a970*/  @P0 STG.E.128 [R26.64], R4 ;  /* 0x000000041a000986 */ /* 0x0085e8000c101d06 */
.L_x_876:
[----:B------:R-:W-:Y:S05]  /*a980*/  BSYNC B0 ;  /* 0x0000000000007941 */ /* 0x000fea0003800000 */
.L_x_821:
[----:B------:R-:W-:Y:S01]  /*a990*/  ISETP.NE.AND P1, PT, R157, RZ, PT ;  /* 0x000000ff9d00720c */ /* 0x000fe20003f25270 */
[----:B------:R-:W-:Y:S04]  /*a9a0*/  IMAD.MOV.U32 R0, RZ, RZ, c[0x0][0x288] ;  /* 0x0000a200ff007624 */ /* 0x000fe800078e00ff */
[----:B--2---:R-:W-:Y:S05]  /*a9b0*/  IMAD.U32 R3, R0, -0x80, RZ ;  /* 0xffffff8000037824 */ /* 0x004fea00078e00ff */
[C---:B-1----:R-:W-:Y:S04]  /*a9c0*/  LEA R106, P0, R3.reuse, R106, 0x1 ;  /* 0x0000006a036a7211 */ /* 0x042fe800078008ff */
[----:B------:R-:W-:Y:S01]  /*a9d0*/  LEA.HI.X.SX32 R107, R3, R107, 0x1, P0 ;  /* 0x0000006b036b7211 */ /* 0x000fe200000f0eff */
[----:B------:R-:W-:-:S05]  /*a9e0*/  @!P1 BRA `(.L_x_877) ;  /* 0x000004b000009947 */ /* 0x000fca0003800000 */
[----:B------:R-:W-:Y:S04]  /*a9f0*/  IADD3 R3, R9, -0x1, RZ ;  /* 0xffffffff09037810 */ /* 0x000fe80007ffe0ff */
[----:B------:R-:W-:Y:S11]  /*aa00*/  ISETP.GT.AND P0, PT, R3, R60, PT ;  /* 0x0000003c0300720c */ /* 0x000ff60003f04270 */
[----:B------:R-:W-:Y:S02]  /*aa10*/  @!UPT UIADD3 URZ, URZ, URZ, URZ ;  /* 0x0000003f3f3ff290 */ /* 0x000fe4000fffe03f */
[----:B------:R-:W-:-:S05]  /*aa20*/  @!P0 BRA `(.L_x_878) ;  /* 0x0000050000008947 */ /* 0x000fca0003800000 */
[----:B------:R-:W-:Y:S01]  /*aa30*/  IMAD.MOV.U32 R16, RZ, RZ, RZ ;  /* 0x000000ffff107224 */ /* 0x000fe200078e00ff */
[----:B------:R-:W-:Y:S02]  /*aa40*/  IABS R5, c[0x0][0x2d0] ;  /* 0x0000b40000057a13 */ /* 0x000fe40000000000 */
[----:B------:R-:W-:Y:S02]  /*aa50*/  IADD3 R11, R11, -0x100, RZ ;  /* 0xffffff000b0b7810 */ /* 0x000fe40007ffe0ff */
[----:B------:R-:W1:Y:S01]  /*aa60*/  I2F.RP R15, R5 ;  /* 0x00000005000f7306 */ /* 0x000e620000209400 */
[----:B------:R-:W-:Y:S02]  /*aa70*/  IABS R14, R10 ;  /* 0x0000000a000e7213 */ /* 0x000fe40000000000 */
[----:B------:R-:W-:Y:S01]  /*aa80*/  IMAD.IADD R0, R11, 0x1, -R10 ;  /* 0x000000010b007824 */ /* 0x000fe200078e0a0a */
[----:B------:R-:W-:Y:S02]  /*aa90*/  IABS R7, R11 ;  /* 0x0000000b00077213 */ /* 0x000fe40000000000 */
[----:B------:R-:W-:Y:S04]  /*aaa0*/  LOP3.LUT R3, RZ, c[0x0][0x2d0], RZ, 0x33, !PT ;  /* 0x0000b400ff037a12 */ /* 0x000fe800078e33ff */
[----:B-1----:R-:W1:Y:S02]  /*aab0*/  MUFU.RCP R6, R15 ;  /* 0x0000000f00067308 */ /* 0x002e640000001000 */
[----:B-1----:R-:W-:Y:S08]  /*aac0*/  IADD3 R8, R6, 0xffffffe, RZ ;  /* 0x0ffffffe06087810 */ /* 0x002ff00007ffe0ff */
[----:B------:R-:W1:Y:S02]  /*aad0*/  F2I.FTZ.U32.TRUNC.NTZ R17, R8 ;  /* 0x0000000800117305 */ /* 0x000e64000021f000 */
[--C-:B-1----:R-:W-:Y:S04]  /*aae0*/  IMAD.MOV R6, RZ, RZ, -R17.reuse ;  /* 0x000000ffff067224 */ /* 0x102fe800078e0a11 */
[----:B------:R-:W-:Y:S04]  /*aaf0*/  IMAD R6, R6, R5, RZ ;  /* 0x0000000506067224 */ /* 0x000fe800078e02ff */
[----:B------:R-:W-:Y:S06]  /*ab00*/  IMAD.HI.U32 R6, R17, R6, R16 ;  /* 0x0000000611067227 */ /* 0x000fec00078e0010 */
[C---:B------:R-:W-:Y:S04]  /*ab10*/  IMAD.HI.U32 R2, R6.reuse, R7, RZ ;  /* 0x0000000706027227 */ /* 0x040fe800078e00ff */
[----:B------:R-:W-:Y:S04]  /*ab20*/  IMAD.HI.U32 R4, R6, R14, RZ ;  /* 0x0000000e06047227 */ /* 0x000fe800078e00ff */
[----:B------:R-:W-:Y:S02]  /*ab30*/  IMAD.MOV R6, RZ, RZ, -R2 ;  /* 0x000000ffff067224 */ /* 0x000fe400078e0a02 */
[----:B------:R-:W-:Y:S02]  /*ab40*/  IMAD.MOV R8, RZ, RZ, -R4 ;  /* 0x000000ffff087224 */ /* 0x000fe400078e0a04 */
[C---:B------:R-:W-:Y:S01]  /*ab50*/  IMAD R7, R5.reuse, R6, R7 ;  /* 0x0000000605077224 */ /* 0x040fe200078e0207 */
[----:B------:R-:W-:Y:S01]  /*ab60*/  LOP3.LUT R6, R10, c[0x0][0x2d0], RZ, 0x3c, !PT ;  /* 0x0000b4000a067a12 */ /* 0x000fe200078e3cff */
[C---:B------:R-:W-:Y:S03]  /*ab70*/  IMAD R14, R5.reuse, R8, R14 ;  /* 0x00000008050e7224 */ /* 0x040fe600078e020e */
[C---:B------:R-:W-:Y:S02]  /*ab80*/  ISETP.GT.U32.AND P0, PT, R5.reuse, R7, PT ;  /* 0x000000070500720c */ /* 0x040fe40003f04070 */
[----:B------:R-:W-:Y:S11]  /*ab90*/  ISETP.GT.U32.AND P1, PT, R5, R14, PT ;  /* 0x0000000e0500720c */ /* 0x000ff60003f24070 */
[----:B------:R-:W-:Y:S01]  /*aba0*/  @!P0 IADD3 R2, R2, 0x1, RZ ;  /* 0x0000000102028810 */ /* 0x000fe20007ffe0ff */
[----:B------:R-:W-:Y:S01]  /*abb0*/  @!P0 IMAD.IADD R7, R7, 0x1, -R5 ;  /* 0x0000000107078824 */ /* 0x000fe200078e0a05 */
[-C--:B------:R-:W-:Y:S02]  /*abc0*/  @!P1 IADD3 R14, R14, -R5.reuse, RZ ;  /* 0x800000050e0e9210 */ /* 0x080fe40007ffe0ff */
[----:B------:R-:W-:Y:S02]  /*abd0*/  @!P1 IADD3 R4, R4, 0x1, RZ ;  /* 0x0000000104049810 */ /* 0x000fe40007ffe0ff */
[-C--:B------:R-:W-:Y:S02]  /*abe0*/  ISETP.GE.U32.AND P3, PT, R7, R5.reuse, PT ;  /* 0x000000050700720c */ /* 0x080fe40003f66070 */
[----:B------:R-:W-:Y:S02]  /*abf0*/  ISETP.GE.U32.AND P4, PT, R14, R5, PT ;  /* 0x000000050e00720c */ /* 0x000fe40003f86070 */
[----:B------:R-:W-:Y:S02]  /*ac00*/  LOP3.LUT R5, R11, c[0x0][0x2d0], RZ, 0x3c, !PT ;  /* 0x0000b4000b057a12 */ /* 0x000fe400078e3cff */
[----:B------:R-:W-:Y:S02]  /*ac10*/  ISETP.GE.AND P1, PT, R6, RZ, PT ;  /* 0x000000ff0600720c */ /* 0x000fe40003f26270 */
[----:B------:R-:W-:Y:S02]  /*ac20*/  ISETP.GE.AND P2, PT, R5, RZ, PT ;  /* 0x000000ff0500720c */ /* 0x000fe40003f46270 */
[----:B------:R-:W-:Y:S03]  /*ac30*/  ISETP.NE.AND P0, PT, RZ, c[0x0][0x2d0], PT ;  /* 0x0000b400ff007a0c */ /* 0x000fe60003f05270 */
[----:B------:R-:W-:Y:S02]  /*ac40*/  @P3 IADD3 R2, R2, 0x1, RZ ;  /* 0x0000000102023810 */ /* 0x000fe40007ffe0ff */
[----:B------:R-:W-:Y:S05]  /*ac50*/  @P4 IADD3 R4, R4, 0x1, RZ ;  /* 0x0000000104044810 */ /* 0x000fea0007ffe0ff */
[----:B------:R-:W-:Y:S02]  /*ac60*/  @!P1 IMAD.MOV R4, RZ, RZ, -R4 ;  /* 0x000000ffff049224 */ /* 0x000fe400078e0a04 */
[----:B------:R-:W-:Y:S05]  /*ac70*/  @!P2 IMAD.MOV R2, RZ, RZ, -R2 ;  /* 0x000000ffff02a224 */ /* 0x000fea00078e0a02 */
[C---:B------:R-:W-:Y:S02]  /*ac80*/  SEL R2, R3.reuse, R2, !P0 ;  /* 0x0000000203027207 */ /* 0x040fe40004000000 */
[----:B------:R-:W-:Y:S02]  /*ac90*/  SEL R3, R3, R4, !P0 ;  /* 0x0000000403037207 */ /* 0x000fe40004000000 */
[CC--:B------:R-:W-:Y:S02]  /*aca0*/  LEA R20, P1, R2.reuse, R158.reuse, 0x2 ;  /* 0x0000009e02147211 */ /* 0x0c0fe400078210ff */
[C---:B------:R-:W-:Y:S02]  /*acb0*/  LEA R16, P0, R3.reuse, R158, 0x2 ;  /* 0x0000009e03107211 */ /* 0x040fe400078010ff */
[-C--:B------:R-:W-:Y:S02]  /*acc0*/  LEA.HI.X.SX32 R21, R2, R159.reuse, 0x2, P1 ;  /* 0x0000009f02157211 */ /* 0x080fe400008f16ff */
[C---:B------:R-:W-:Y:S02]  /*acd0*/  LEA.HI.X.SX32 R17, R3.reuse, R159, 0x2, P0 ;  /* 0x0000009f03117211 */ /* 0x040fe400000f16ff */
[----:B------:R-:W-:Y:S01]  /*ace0*/  IADD3 R3, R3, -R2, RZ ;  /* 0x8000000203037210 */ /* 0x000fe20007ffe0ff */
[----:B------:R-:W2:Y:S04]  /*acf0*/  LDG.E R5, [R20.64] ;  /* 0x0000000614057981 */ /* 0x000ea8000c1e1900 */
[----:B------:R-:W-:Y:S01]  /*ad00*/  IMAD R0, R3, c[0x0][0x2d0], R0 ;  /* 0x0000b40003007a24 */ /* 0x000fe200078e0200 */
[----:B------:R-:W2:Y:S03]  /*ad10*/  LDG.E R6, [R16.64] ;  /* 0x0000000610067981 */ /* 0x000ea6000c1e1900 */
[----:B------:R-:W-:Y:S01]  /*ad20*/  IMAD.WIDE.U32 R18, R0, c[0x0][0x1a0], RZ ;  /* 0x0000680000127a25 */ /* 0x000fe200078e00ff */
[----:B------:R-:W-:Y:S03]  /*ad30*/  SHF.R.S32.HI R7, RZ, 0x1f, R0 ;  /* 0x0000001fff077819 */ /* 0x000fe60000011400 */
[----:B--2---:R-:W-:Y:S02]  /*ad40*/  IMAD.IADD R14, R5, 0x1, -R6 ;  /* 0x00000001050e7824 */ /* 0x004fe400078e0a06 */
[----:B------:R-:W-:Y:S02]  /*ad50*/  IMAD R6, R7, c[0x0][0x1a0], RZ ;  /* 0x0000680007067a24 */ /* 0x000fe400078e02ff */
[----:B------:R-:W-:Y:S01]  /*ad60*/  IMAD.WIDE.U32 R16, R14, c[0x0][0x180], RZ ;  /* 0x000060000e107a25 */ /* 0x000fe200078e00ff */
[----:B------:R-:W-:Y:S03]  /*ad70*/  SHF.R.S32.HI R8, RZ, 0x1f, R14 ;  /* 0x0000001fff087819 */ /* 0x000fe6000001140e */
[----:B------:R-:W-:Y:S02]  /*ad80*/  IMAD R6, R0, c[0x0][0x1a4], R6 ;  /* 0x0000690000067a24 */ /* 0x000fe400078e0206 */
[----:B------:R-:W-:Y:S02]  /*ad90*/  IMAD R5, R8, c[0x0][0x180], RZ ;  /* 0x0000600008057a24 */ /* 0x000fe400078e02ff */
[----:B------:R-:W-:Y:S02]  /*ada0*/  IMAD.IADD R19, R19, 0x1, R6 ;  /* 0x0000000113137824 */ /* 0x000fe400078e0206 */
[----:B------:R-:W-:Y:S02]  /*adb0*/  IMAD R5, R14, c[0x0][0x184], R5 ;  /* 0x000061000e057a24 */ /* 0x000fe400078e0205 */
[----:B------:R-:W-:Y:S02]  /*adc0*/  IMAD R7, R7, c[0x0][0x198], RZ ;  /* 0x0000660007077a24 */ /* 0x000fe400078e02ff */
[----:B------:R-:W-:Y:S02]  /*add0*/  IMAD.IADD R17, R17, 0x1, R5 ;  /* 0x0000000111117824 */ /* 0x000fe400078e0205 */
[----:B------:R-:W-:Y:S02]  /*ade0*/  IMAD R5, R8, c[0x0][0x188], RZ ;  /* 0x0000620008057a24 */ /* 0x000fe400078e02ff */
[----:B------:R-:W-:Y:S04]  /*adf0*/  IMAD.WIDE.U32 R18, R14, c[0x0][0x188], R18 ;  /* 0x000062000e127a25 */ /* 0x000fe800078e0012 */
[----:B------:R-:W-:Y:S01]  /*ae00*/  IMAD.WIDE.U32 R16, R0, c[0x0][0x198], R16 ;  /* 0x0000660000107a25 */ /* 0x000fe200078e0010 */
[----:B------:R-:W-:Y:S03]  /*ae10*/  LEA R102, P1, R18, R102, 0x1 ;  /* 0x0000006612667211 */ /* 0x000fe600078208ff */
[----:B------:R-:W-:Y:S01]  /*ae20*/  IMAD R5, R14, c[0x0][0x18c], R5 ;  /* 0x000063000e057a24 */ /* 0x000fe200078e0205 */
[----:B------:R-:W-:Y:S01]  /*ae30*/  LEA R100, P0, R16, R100, 0x1 ;  /* 0x0000006410647211 */ /* 0x000fe200078008ff */
[----:B------:R-:W-:Y:S03]  /*ae40*/  IMAD R7, R0, c[0x0][0x19c], R7 ;  /* 0x0000670000077a24 */ /* 0x000fe600078e0207 */
[----:B------:R-:W-:Y:S01]  /*ae50*/  IADD3 R6, R19, R5, RZ ;  /* 0x0000000513067210 */ /* 0x000fe20007ffe0ff */
[----:B------:R-:W-:Y:S03]  /*ae60*/  IMAD.IADD R8, R17, 0x1, R7 ;  /* 0x0000000111087824 */ /* 0x000fe600078e0207 */
[----:B------:R-:W-:Y:S02]  /*ae70*/  LEA.HI.X R103, R18, R103, R6, 0x1, P1 ;  /* 0x0000006712677211 */ /* 0x000fe400008f0c06 */
[----:B------:R-:W-:Y:S01]  /*ae80*/  LEA.HI.X R99, R16, R99, R8, 0x1, P0 ;  /* 0x0000006310637211 */ /* 0x000fe200000f0c08 */
[----:B------:R-:W-:-:S05]  /*ae90*/  BRA `(.L_x_878) ;  /* 0x0000009000007947 */ /* 0x000fca0003800000 */
.L_x_877:
[----:B------:R-:W-:Y:S01]  /*aea0*/  MOV R101, R99 ;  /* 0x0000006300657202 */ /* 0x000fe20000000f00 */
[----:B------:R-:W-:Y:S02]  /*aeb0*/  IMAD.MOV.U32 R2, RZ, RZ, c[0x0][0x1a0] ;  /* 0x00006800ff027624 */ /* 0x000fe400078e00ff */
[----:B------:R-:W-:Y:S03]  /*aec0*/  IMAD.MOV.U32 R0, RZ, RZ, c[0x0][0x198] ;  /* 0x00006600ff007624 */ /* 0x000fe600078e00ff */
[----:B------:R-:W-:Y:S01]  /*aed0*/  LEA R3, -R2, RZ, 0x7 ;  /* 0x000000ff02037211 */ /* 0x000fe200078e39ff */
[----:B------:R-:W-:Y:S03]  /*aee0*/  IMAD.U32 R5, R0, -0x80, RZ ;  /* 0xffffff8000057824 */ /* 0x000fe600078e00ff */
[----:B------:R-:W-:Y:S02]  /*aef0*/  LEA R102, P1, R3, R102, 0x1 ;  /* 0x0000006603667211 */ /* 0x000fe400078208ff */
[----:B------:R-:W-:Y:S02]  /*af00*/  LEA R100, P0, R5, R100, 0x1 ;  /* 0x0000006405647211 */ /* 0x000fe400078008ff */
[----:B------:R-:W-:Y:S02]  /*af10*/  LEA.HI.X.SX32 R103, R3, R103, 0x1, P1 ;  /* 0x0000006703677211 */ /* 0x000fe400008f0eff */
[----:B------:R-:W-:Y:S02]  /*af20*/  LEA.HI.X.SX32 R99, R5, R101, 0x1, P0 ;  /* 0x0000006505637211 */ /* 0x000fe400000f0eff */
.L_x_878:
[----:B------:R-:W-:Y:S04]  /*af30*/  IADD3 R9, R9, -0x1, RZ ;  /* 0xffffffff09097810 */ /* 0x000fe80007ffe0ff */
[----:B------:R-:W-:Y:S11]  /*af40*/  ISETP.GT.AND P0, PT, R9, R60, PT ;  /* 0x0000003c0900720c */ /* 0x000ff60003f04270 */
[----:B------:R-:W-:Y:S02]  /*af50*/  @!UPT UIADD3 URZ, URZ, URZ, URZ ;  /* 0x0000003f3f3ff290 */ /* 0x000fe4000fffe03f */
[----:B------:R-:W-:-:S05]  /*af60*/  @P0 BRA `(.L_x_879) ;  /* 0xffff741000000947 */ /* 0x000fca000383ffff */
.L_x_786:
[----:B-1----:R-:W-:Y:S01]  /*af70*/  BAR.SYNC.DEFER_BLOCKING 0x0 ;  /* 0x0000000000007b1d */ /* 0x002fe20000010000 */
[----:B------:R-:W-:Y:S01]  /*af80*/  ISETP.NE.AND P0, PT, RZ, c[0x0][0x230], PT ;  /* 0x00008c00ff007a0c */ /* 0x000fe20003f05270 */
[----:B------:R-:W-:Y:S01]  /*af90*/  IMAD.MOV.U32 R0, RZ, RZ, c[0x0][0x190] ;  /* 0x00006400ff007624 */ /* 0x000fe200078e00ff */
[----:B------:R-:W-:Y:S01]  /*afa0*/  SHF.L.U32 R170, R147, 0x1, RZ ;  /* 0x0000000193aa7819 */ /* 0x000fe200000006ff */
[----:B------:R-:W-:Y:S02]  /*afb0*/  IMAD.MOV.U32 R3, RZ, RZ, 0x5 ;  /* 0x00000005ff037424 */ /* 0x000fe400078e00ff */
[----:B------:R-:W-:Y:S03]  /*afc0*/  BSSY B3, `(.L_x_880) ;  /* 0x00003d2000037945 */ /* 0x000fe60003800000 */
[C---:B------:R-:W-:Y:S01]  /*afd0*/  SHF.L.U64.HI R4, R0.reuse, R3, c[0x0][0x194] ;  /* 0x0000650000047619 */ /* 0x040fe20000010203 */
[----:B------:R-:W-:-:S04]  /*afe0*/  IMAD.SHL.U32 R3, R0, 0x20, RZ ;  /* 0x0000002000037824 */ /* 0x000fc800078e00ff */
[----:B------:R-:W-:Y:S05]  /*aff0*/  @!P0 BRA `(.L_x_881) ;  /* 0x0000392000008947 */ /* 0x000fea0003800000 */
[----:B------:R-:W-:Y:S01]  /*b000*/  ISETP.NE.U32.AND P0, PT, RZ, c[0x0][0x250], PT ;  /* 0x00009400ff007a0c */ /* 0x000fe20003f05070 */
[----:B------:R-:W-:-:S03]  /*b010*/  IMAD.MOV.U32 R6, RZ, RZ, RZ ;  /* 0x000000ffff067224 */ /* 0x000fc600078e00ff */
[----:B------:R-:W-:-:S13]  /*b020*/  ISETP.NE.AND.EX P0, PT, RZ, c[0x0][0x254], PT, P0 ;  /* 0x00009500ff007a0c */ /* 0x000fda0003f05300 */
[----:B------:R-:W2:Y:S01]  /*b030*/  @P0 LDG.E R6, [R176.64] ;  /* 0x00000006b0060981 */ /* 0x000ea2000c1e1900 */
[----:B------:R-:W-:Y:S01]  /*b040*/  IADD3 R2, P0, R3, R168, RZ ;  /* 0x000000a803027210 */ /* 0x000fe20007f1e0ff */
[----:B------:R-:W-:Y:S01]  /*b050*/  ULDC.U8 UR4, c[0x0][0x313] ;  /* 0x0000c4c000047ab9 */ /* 0x000fe20000000000 */
[----:B------:R-:W-:Y:S01]  /*b060*/  IMAD.IADD R24, R154, 0x1, -R161 ;  /* 0x000000019a187824 */ /* 0x000fe200078e0aa1 */
[----:B------:R-:W-:Y:S02]  /*b070*/  ISETP.NE.AND P4, PT, RZ, UR4, PT ;  /* 0x00000004ff007c0c */ /* 0x000fe4000bf85270 */
[----:B------:R-:W-:Y:S01]  /*b080*/  IMAD.X R5, R4, 0x1, R61, P0 ;  /* 0x0000000104057824 */ /* 0x000fe200000e063d */
[----:B------:R-:W-:Y:S02]  /*b090*/  LEA R22, P0, R2, c[0x0][0x160], 0x1 ;  /* 0x0000580002167a11 */ /* 0x000fe400078008ff */
[----:B------:R-:W-:Y:S02]  /*b0a0*/  ISETP.GE.AND P2, PT, R174, R24, PT ;  /* 0x00000018ae00720c */ /* 0x000fe40003f46270 */
[----:B------:R-:W-:-:S02]  /*b0b0*/  LEA.HI.X R23, R2, c[0x0][0x164], R5, 0x1, P0 ;  /* 0x0000590002177a11 */ /* 0x000fc400000f0c05 */
[----:B------:R-:W-:-:S04]  /*b0c0*/  LEA R26, P1, R168, c[0x0][0x160], 0x1 ;  /* 0x00005800a81a7a11 */ /* 0x000fc800078208ff */
[----:B------:R-:W-:Y:S02]  /*b0d0*/  LEA.HI.X R27, R168, c[0x0][0x164], R61, 0x1, P1 ;  /* 0x00005900a81b7a11 */ /* 0x000fe400008f0c3d */
[----:B--2---:R-:W-:-:S05]  /*b0e0*/  IADD3 R6, R6, R63, R161 ;  /* 0x0000003f06067210 */ /* 0x004fca0007ffe0a1 */
[----:B------:R-:W-:-:S05]  /*b0f0*/  IMAD R3, R137, R6, RZ ;  /* 0x0000000689037224 */ /* 0x000fca00078e02ff */
[-C--:B------:R-:W-:Y:S02]  /*b100*/  IADD3 R138, P0, R138, R3.reuse, RZ ;  /* 0x000000038a8a7210 */ /* 0x080fe40007f1e0ff */
[----:B------:R-:W-:Y:S02]  /*b110*/  SHF.R.S32.HI R20, RZ, 0x1f, R3 ;  /* 0x0000001fff147819 */ /* 0x000fe40000011403 */
[----:B------:R-:W-:-:S03]  /*b120*/  IADD3 R2, P3, R136, R3, RZ ;  /* 0x0000000388027210 */ /* 0x000fc60007f7e0ff */
[--C-:B------:R-:W-:Y:S01]  /*b130*/  IMAD.X R124, R124, 0x1, R20.reuse, P0 ;  /* 0x000000017c7c7824 */ /* 0x100fe200000e0614 */
[----:B------:R-:W-:Y:S01]  /*b140*/  ISETP.GT.AND P0, PT, R54, -0x4, !P2 ;  /* 0xfffffffc3600780c */ /* 0x000fe20005704270 */
[----:B------:R-:W-:Y:S01]  /*b150*/  IMAD.X R20, R123, 0x1, R20, P3 ;  /* 0x000000017b147824 */ /* 0x000fe200018e0614 */
[----:B------:R-:W-:Y:S10]  /*b160*/  @!P4 BRA `(.L_x_882) ;  /* 0x000014600000c947 */ /* 0x000ff40003800000 */
[----:B------:R-:W-:Y:S01]  /*b170*/  BSSY B2, `(.L_x_883) ;  /* 0x00000a1000027945 */ /* 0x000fe20003800000 */
[----:B------:R-:W-:Y:S05]  /*b180*/  @!P0 BRA `(.L_x_884) ;  /* 0x000009f000008947 */ /* 0x000fea0003800000 */
[----:B------:R-:W-:Y:S01]  /*b190*/  ISETP.GE.AND P0, PT, R118, c[0x0][0x220], PT ;  /* 0x0000880076007a0c */ /* 0x000fe20003f06270 */
[C---:B------:R-:W-:Y:S01]  /*b1a0*/  IMAD.SHL.U32 R12, R138.reuse, 0x2, RZ ;  /* 0x000000028a0c7824 */ /* 0x040fe200078e00ff */
[----:B------:R-:W-:Y:S01]  /*b1b0*/  SHF.L.U64.HI R0, R138, 0x1, R124 ;  /* 0x000000018a007819 */ /* 0x000fe2000001027c */
[----:B------:R-:W-:Y:S03]  /*b1c0*/  BSSY B1, `(.L_x_885) ;  /* 0x0000038000017945 */ /* 0x000fe60003800000 */
[----:B------:R-:W-:-:S02]  /*b1d0*/  IADD3 R6, P2, R12, c[0x0][0x2a8], RZ ;  /* 0x0000aa000c067a10 */ /* 0x000fc40007f5e0ff */
[----:B------:R-:W-:Y:S02]  /*b1e0*/  IADD3 R12, P1, R12, c[0x0][0x2b0], RZ ;  /* 0x0000ac000c0c7a10 */ /* 0x000fe40007f3e0ff */
[C---:B------:R-:W-:Y:S02]  /*b1f0*/  IADD3.X R7, R0.reuse, c[0x0][0x2ac], RZ, P2, !PT ;  /* 0x0000ab0000077a10 */ /* 0x040fe400017fe4ff */
[----:B------:R-:W-:Y:S01]  /*b200*/  IADD3.X R13, R0, c[0x0][0x2b4], RZ, P1, !PT ;  /* 0x0000ad00000d7a10 */ /* 0x000fe20000ffe4ff */
[----:B------:R1:W-:Y:S04]  /*b210*/  @P0 STS [R170], RZ ;  /* 0x000000ffaa000388 */ /* 0x0003e80000000800 */
[----:B------:R1:W-:Y:S04]  /*b220*/  @P0 STS [R170+0x4], RZ ;  /* 0x000004ffaa000388 */ /* 0x0003e80000000800 */
[----:B------:R1:W-:Y:S01]  /*b230*/  @P0 STS.64 [R170+0x8], RZ ;  /* 0x000008ffaa000388 */ /* 0x0003e20000000a00 */
[----:B------:R-:W-:Y:S05]  /*b240*/  @P0 BRA `(.L_x_886) ;  /* 0x000002f000000947 */ /* 0x000fea0003800000 */
[----:B-----5:R2:W5:Y:S01]  /*b250*/  LDG.E.128 R8, [R26.64] ;  /* 0x000000061a087981 */ /* 0x020562000c1e1d00 */
[----:B------:R-:W-:Y:S01]  /*b260*/  ISETP.GE.AND P0, PT, R118, c[0x0][0x230], PT ;  /* 0x00008c0076007a0c */ /* 0x000fe20003f06270 */
[----:B------:R-:W-:-:S12]  /*b270*/  BSSY B0, `(.L_x_887) ;  /* 0x000002b000007945 */ /* 0x000fd80003800000 */
[----:B------:R-:W-:Y:S05]  /*b280*/  @P0 BRA `(.L_x_888) ;  /* 0x0000029000000947 */ /* 0x000fea0003800000 */
[----:B------:R-:W3:Y:S04]  /*b290*/  LDG.E.64 R2, [R12.64] ;  /* 0x000000060c027981 */ /* 0x000ee8000c1e1b00 */
[----:B------:R-:W4:Y:S01]  /*b2a0*/  LDG.E.64 R4, [R6.64] ;  /* 0x0000000606047981 */ /* 0x000f22000c1e1b00 */
[----:B-----5:R-:W-:Y:S01]  /*b2b0*/  MOV R18, R10 ;  /* 0x0000000a00127202 */ /* 0x020fe20000000f00 */
[----:B------:R-:W-:Y:S02]  /*b2c0*/  HADD2.F32 R19, -RZ, R9.H1_H1 ;  /* 0x30000009ff137230 */ /* 0x000fe40000004100 */
[----:B------:R-:W-:Y:S02]  /*b2d0*/  HADD2.F32 R17, -RZ, R11.H1_H1 ;  /* 0x3000000bff117230 */ /* 0x000fe40000004100 */
[----:B------:R-:W-:-:S02]  /*b2e0*/  HADD2.F32 R20, -RZ, R9.H0_H0 ;  /* 0x20000009ff147230 */ /* 0x000fc40000004100 */
[----:B------:R-:W-:Y:S02]  /*b2f0*/  HADD2.F32 R16, -RZ, R11.H0_H0 ;  /* 0x2000000bff107230 */ /* 0x000fe40000004100 */
[----:B---3--:R-:W-:Y:S02]  /*b300*/  HADD2.F32 R10, -RZ, R2.H1_H1 ;  /* 0x30000002ff0a7230 */ /* 0x008fe40000004100 */
[----:B------:R-:W-:Y:S02]  /*b310*/  HADD2.F32 R0, -RZ, R3.H1_H1 ;  /* 0x30000003ff007230 */ /* 0x000fe40000004100 */
[----:B----4-:R-:W-:Y:S01]  /*b320*/  HADD2.F32 R15, -RZ, R4.H1_H1 ;  /* 0x30000004ff0f7230 */ /* 0x010fe20000004100 */
[----:B------:R-:W-:Y:S01]  /*b330*/  FMUL.FTZ R11, R19, R10 ;  /* 0x0000000a130b7220 */ /* 0x000fe20000410000 */
[----:B------:R-:W-:Y:S01]  /*b340*/  HADD2.F32 R14, -RZ, R5.H1_H1 ;  /* 0x30000005ff0e7230 */ /* 0x000fe20000004100 */
[----:B------:R-:W-:Y:S01]  /*b350*/  FMUL.FTZ R9, R17, R0 ;  /* 0x0000000011097220 */ /* 0x000fe20000410000 */
[----:B------:R-:W-:Y:S01]  /*b360*/  HADD2.F32 R2, -RZ, R2.H0_H0 ;  /* 0x20000002ff027230 */ /* 0x000fe20000004100 */
[----:B------:R-:W-:Y:S01]  /*b370*/  FMUL.FTZ R10, R20, R10 ;  /* 0x0000000a140a7220 */ /* 0x000fe20000410000 */
[----:B------:R-:W-:Y:S01]  /*b380*/  HADD2.F32 R3, -RZ, R3.H0_H0 ;  /* 0x20000003ff037230 */ /* 0x000fe20000004100 */
[----:B------:R-:W-:Y:S01]  /*b390*/  FMUL.FTZ R0, R16, R0 ;  /* 0x0000000010007220 */ /* 0x000fe20000410000 */
[----:B------:R-:W-:Y:S01]  /*b3a0*/  HADD2.F32 R4, -RZ, R4.H0_H0 ;  /* 0x20000004ff047230 */ /* 0x000fe20000004100 */
[----:B------:R-:W-:-:S02]  /*b3b0*/  FFMA.FTZ R11, R20, R15, -R11 ;  /* 0x0000000f140b7223 */ /* 0x000fc4000001080b */
[----:B------:R-:W-:Y:S01]  /*b3c0*/  FFMA.FTZ R10, R19, R15, R10 ;  /* 0x0000000f130a7223 */ /* 0x000fe2000001000a */
[--C-:B------:R-:W-:Y:S01]  /*b3d0*/  HADD2.F32 R15, -RZ, R8.reuse.H0_H0 ;  /* 0x20000008ff0f7230 */ /* 0x100fe20000004100 */
[-C--:B------:R-:W-:Y:S01]  /*b3e0*/  FFMA.FTZ R0, R17, R14.reuse, R0 ;  /* 0x0000000e11007223 */ /* 0x080fe20000010000 */
[----:B------:R-:W-:Y:S01]  /*b3f0*/  HADD2.F32 R17, -RZ, R8.H1_H1 ;  /* 0x30000008ff117230 */ /* 0x000fe20000004100 */
[----:B------:R-:W-:Y:S01]  /*b400*/  FFMA.FTZ R9, R16, R14, -R9 ;  /* 0x0000000e10097223 */ /* 0x000fe20000010809 */
[--C-:B------:R-:W-:Y:S01]  /*b410*/  HADD2.F32 R8, -RZ, R18.reuse.H0_H0 ;  /* 0x20000012ff087230 */ /* 0x100fe20000004100 */
[-C--:B------:R-:W-:Y:S01]  /*b420*/  FMUL.FTZ R14, R15, R2.reuse ;  /* 0x000000020f0e7220 */ /* 0x080fe20000410000 */
[----:B------:R-:W-:Y:S01]  /*b430*/  HADD2.F32 R18, -RZ, R18.H1_H1 ;  /* 0x30000012ff127230 */ /* 0x000fe20000004100 */
[----:B------:R-:W-:Y:S01]  /*b440*/  F2FP.PACK_AB R10, R10, R11 ;  /* 0x0000000b0a0a723e */ /* 0x000fe200000000ff */
[----:B------:R-:W-:Y:S01]  /*b450*/  HADD2.F32 R19, -RZ, R5.H0_H0 ;  /* 0x20000005ff137230 */ /* 0x000fe20000004100 */
[----:B------:R-:W-:Y:S01]  /*b460*/  FMUL.FTZ R5, R17, R2 ;  /* 0x0000000211057220 */ /* 0x000fe20000410000 */
[----:B------:R-:W-:Y:S01]  /*b470*/  F2FP.PACK_AB R11, R0, R9 ;  /* 0x00000009000b723e */ /* 0x000fe200000000ff */
[-C--:B------:R-:W-:Y:S01]  /*b480*/  FMUL.FTZ R2, R18, R3.reuse ;  /* 0x0000000312027220 */ /* 0x080fe20000410000 */
[----:B------:R-:W-:Y:S01]  /*b490*/  MOV R9, R10 ;  /* 0x0000000a00097202 */ /* 0x000fe20000000f00 */
[----:B------:R-:W-:-:S02]  /*b4a0*/  FMUL.FTZ R3, R8, R3 ;  /* 0x0000000308037220 */ /* 0x000fc40000410000 */
[-C--:B------:R-:W-:Y:S02]  /*b4b0*/  FFMA.FTZ R2, R8, R19.reuse, -R2 ;  /* 0x0000001308027223 */ /* 0x080fe40000010802 */
[----:B------:R-:W-:Y:S02]  /*b4c0*/  FFMA.FTZ R3, R18, R19, R3 ;  /* 0x0000001312037223 */ /* 0x000fe40000010003 */
[-C--:B------:R-:W-:Y:S02]  /*b4d0*/  FFMA.FTZ R5, R15, R4.reuse, -R5 ;  /* 0x000000040f057223 */ /* 0x080fe40000010805 */
[----:B------:R-:W-:Y:S01]  /*b4e0*/  FFMA.FTZ R14, R17, R4, R14 ;  /* 0x00000004110e7223 */ /* 0x000fe2000001000e */
[----:B------:R-:W-:-:S04]  /*b4f0*/  F2FP.PACK_AB R2, R3, R2 ;  /* 0x000000020302723e */ /* 0x000fc800000000ff */
[----:B------:R-:W-:Y:S02]  /*b500*/  F2FP.PACK_AB R8, R14, R5 ;  /* 0x000000050e08723e */ /* 0x000fe400000000ff */
[----:B------:R-:W-:Y:S02]  /*b510*/  MOV R10, R2 ;  /* 0x00000002000a7202 */ /* 0x000fe40000000f00 */
.L_x_888:
[----:B------:R-:W-:Y:S05]  /*b520*/  BSYNC B0 ;  /* 0x0000000000007941 */ /* 0x000fea0003800000 */
.L_x_887:
[----:B-----5:R3:W-:Y:S02]  /*b530*/  STS.128 [R170], R8 ;  /* 0x00000008aa007388 */ /* 0x0207e40000000c00 */
.L_x_886:
[----:B------:R-:W-:Y:S05]  /*b540*/  BSYNC B1 ;  /* 0x0000000000017941 */ /* 0x000fea0003800000 */
.L_x_885:
[----:B------:R4:W-:Y:S01]  /*b550*/  @P5 STS.128 [R170+0x1000], RZ ;  /* 0x001000ffaa005388 */ /* 0x0009e20000000c00 */
[----:B------:R-:W-:Y:S01]  /*b560*/  BSSY B1, `(.L_x_889) ;  /* 0x0000031000017945 */ /* 0x000fe20003800000 */
[----:B------:R-:W-:Y:S05]  /*b570*/  @P5 BRA `(.L_x_890) ;  /* 0x000002f000005947 */ /* 0x000fea0003800000 */
[----:B---3-5:R3:W5:Y:S01]  /*b580*/  LDG.E.128 R8, [R26.64+0x40] ;  /* 0x000040061a087981 */ /* 0x028762000c1e1d00 */
[----:B------:R-:W-:Y:S01]  /*b590*/  ISETP.GE.AND P0, PT, R117, c[0x0][0x230], PT ;  /* 0x00008c0075007a0c */ /* 0x000fe20003f06270 */
[----:B------:R-:W-:-:S12]  /*b5a0*/  BSSY B0, `(.L_x_891) ;  /* 0x000002b000007945 */ /* 0x000fd80003800000 */
[----:B------:R-:W-:Y:S05]  /*b5b0*/  @P0 BRA `(.L_x_892) ;  /* 0x0000029000000947 */ /* 0x000fea0003800000 */
[----:B--2---:R-:W2:Y:S04]  /*b5c0*/  LDG.E.64 R2, [R12.64+0x20] ;  /* 0x000020060c027981 */ /* 0x004ea8000c1e1b00 */
[----:B---3--:R-:W3:Y:S01]  /*b5d0*/  LDG.E.64 R4, [R6.64+0x20] ;  /* 0x0000200606047981 */ /* 0x008ee2000c1e1b00 */
[----:B-----5:R-:W-:Y:S01]  /*b5e0*/  MOV R18, R10 ;  /* 0x0000000a00127202 */ /* 0x020fe20000000f00 */
[----:B------:R-:W-:Y:S02]  /*b5f0*/  HADD2.F32 R19, -RZ, R9.H1_H1 ;  /* 0x30000009ff137230 */ /* 0x000fe40000004100 */
[----:B------:R-:W-:Y:S02]  /*b600*/  HADD2.F32 R17, -RZ, R11.H1_H1 ;  /* 0x3000000bff117230 */ /* 0x000fe40000004100 */
[----:B------:R-:W-:-:S02]  /*b610*/  HADD2.F32 R20, -RZ, R9.H0_H0 ;  /* 0x20000009ff147230 */ /* 0x000fc40000004100 */
[----:B------:R-:W-:Y:S02]  /*b620*/  HADD2.F32 R16, -RZ, R11.H0_H0 ;  /* 0x2000000bff107230 */ /* 0x000fe40000004100 */
[----:B--2---:R-:W-:Y:S02]  /*b630*/  HADD2.F32 R10, -RZ, R2.H1_H1 ;  /* 0x30000002ff0a7230 */ /* 0x004fe40000004100 */
[----:B------:R-:W-:Y:S02]  /*b640*/  HADD2.F32 R0, -RZ, R3.H1_H1 ;  /* 0x30000003ff007230 */ /* 0x000fe40000004100 */
[----:B---3--:R-:W-:Y:S01]  /*b650*/  HADD2.F32 R15, -RZ, R4.H1_H1 ;  /* 0x30000004ff0f7230 */ /* 0x008fe20000004100 */
        /* <DEDUP_REMOVED lines=31> */
.L_x_892:
[----:B------:R-:W-:Y:S05]  /*b850*/  BSYNC B0 ;  /* 0x0000000000007941 */ /* 0x000fea0003800000 */
.L_x_891:
[----:B-----5:R1:W-:Y:S02]  /*b860*/  STS.128 [R170+0x1000], R8 ;  /* 0x00100008aa007388 */ /* 0x0203e40000000c00 */
.L_x_890:
[----:B------:R-:W-:Y:S05]  /*b870*/  BSYNC B1 ;  /* 0x0000000000017941 */ /* 0x000fea0003800000 */
.L_x_889:
[----:B------:R-:W-:-:S13]  /*b880*/  ISETP.NE.AND P0, PT, R156, RZ, PT ;  /* 0x000000ff9c00720c */ /* 0x000fda0003f05270 */
[----:B------:R1:W-:Y:S01]  /*b890*/  @P0 STS.128 [R170+0x2000], RZ ;  /* 0x002000ffaa000388 */ /* 0x0003e20000000c00 */
[----:B------:R-:W-:Y:S05]  /*b8a0*/  @P0 BRA `(.L_x_884) ;  /* 0x000002d000000947 */ /* 0x000fea0003800000 */
[----:B-1-3-5:R1:W5:Y:S01]  /*b8b0*/  LDG.E.128 R8, [R26.64+0x80] ;  /* 0x000080061a087981 */ /* 0x02a362000c1e1d00 */
[----:B------:R-:W-:Y:S01]  /*b8c0*/  ISETP.GE.AND P0, PT, R116, c[0x0][0x230], PT ;  /* 0x00008c0074007a0c */ /* 0x000fe20003f06270 */
[----:B------:R-:W-:-:S12]  /*b8d0*/  BSSY B0, `(.L_x_893) ;  /* 0x0000029000007945 */ /* 0x000fd80003800000 */
[----:B------:R-:W-:Y:S05]  /*b8e0*/  @P0 BRA `(.L_x_894) ;  /* 0x0000027000000947 */ /* 0x000fea0003800000 */
[----:B--2---:R3:W2:Y:S04]  /*b8f0*/  LDG.E.64 R2, [R12.64+0x40] ;  /* 0x000040060c027981 */ /* 0x0046a8000c1e1b00 */
[----:B----4-:R-:W4:Y:S01]  /*b900*/  LDG.E.64 R4, [R6.64+0x40] ;  /* 0x0000400606047981 */ /* 0x010f22000c1e1b00 */
[----:B-----5:R-:W-:Y:S01]  /*b910*/  HADD2.F32 R17, -RZ, R9.H1_H1 ;  /* 0x30000009ff117230 */ /* 0x020fe20000004100 */
[----:B------:R-:W-:Y:S01]  /*b920*/  MOV R16, R10 ;  /* 0x0000000a00107202 */ /* 0x000fe20000000f00 */
[----:B------:R-:W-:Y:S02]  /*b930*/  HADD2.F32 R14, -RZ, R11.H1_H1 ;  /* 0x3000000bff0e7230 */ /* 0x000fe40000004100 */
[----:B------:R-:W-:Y:S02]  /*b940*/  HADD2.F32 R18, -RZ, R9.H0_H0 ;  /* 0x20000009ff127230 */ /* 0x000fe40000004100 */
[----:B------:R-:W-:-:S02]  /*b950*/  HADD2.F32 R15, -RZ, R11.H0_H0 ;  /* 0x2000000bff0f7230 */ /* 0x000fc40000004100 */
[----:B---3--:R-:W-:Y:S02]  /*b960*/  HADD2.F32 R13, -RZ, R8.H1_H1 ;  /* 0x30000008ff0d7230 */ /* 0x008fe40000004100 */
[----:B--2---:R-:W-:Y:S02]  /*b970*/  HADD2.F32 R19, -RZ, R2.H1_H1 ;  /* 0x30000002ff137230 */ /* 0x004fe40000004100 */
[----:B------:R-:W-:Y:S02]  /*b980*/  HADD2.F32 R0, -RZ, R3.H1_H1 ;  /* 0x30000003ff007230 */ /* 0x000fe40000004100 */
[----:B----4-:R-:W-:Y:S01]  /*b990*/  HADD2.F32 R10, -RZ, R4.H1_H1 ;  /* 0x30000004ff0a7230 */ /* 0x010fe20000004100 */
[-C--:B------:R-:W-:Y:S01]  /*b9a0*/  FMUL.FTZ R9, R17, R19.reuse ;  /* 0x0000001311097220 */ /* 0x080fe20000410000 */
[----:B------:R-:W-:Y:S01]  /*b9b0*/  HADD2.F32 R11, -RZ, R5.H1_H1 ;  /* 0x30000005ff0b7230 */ /* 0x000fe20000004100 */
[-C--:B------:R-:W-:Y:S01]  /*b9c0*/  FMUL.FTZ R6, R14, R0.reuse ;  /* 0x000000000e067220 */ /* 0x080fe20000410000 */
[----:B------:R-:W-:Y:S01]  /*b9d0*/  HADD2.F32 R2, -RZ, R2.H0_H0 ;  /* 0x20000002ff027230 */ /* 0x000fe20000004100 */
[C---:B------:R-:W-:Y:S01]  /*b9e0*/  FMUL.FTZ R7, R18.reuse, R19 ;  /* 0x0000001312077220 */ /* 0x040fe20000410000 */
[----:B------:R-:W-:Y:S01]  /*b9f0*/  HADD2.F32 R3, -RZ, R3.H0_H0 ;  /* 0x20000003ff037230 */ /* 0x000fe20000004100 */
[----:B------:R-:W-:Y:S01]  /*ba00*/  FMUL.FTZ R0, R15, R0 ;  /* 0x000000000f007220 */ /* 0x000fe20000410000 */
[----:B------:R-:W-:Y:S01]  /*ba10*/  HADD2.F32 R4, -RZ, R4.H0_H0 ;  /* 0x20000004ff047230 */ /* 0x000fe20000004100 */
[----:B------:R-:W-:-:S02]  /*ba20*/  FFMA.FTZ R9, R18, R10, -R9 ;  /* 0x0000000a12097223 */ /* 0x000fc40000010809 */
[-C--:B------:R-:W-:Y:S01]  /*ba30*/  FFMA.FTZ R6, R15, R11.reuse, -R6 ;  /* 0x0000000b0f067223 */ /* 0x080fe20000010806 */
[----:B------:R-:W-:Y:S01]  /*ba40*/  HADD2.F32 R15, -RZ, R5.H0_H0 ;  /* 0x20000005ff0f7230 */ /* 0x000fe20000004100 */
[----:B------:R-:W-:Y:S01]  /*ba50*/  FFMA.FTZ R10, R17, R10, R7 ;  /* 0x0000000a110a7223 */ /* 0x000fe20000010007 */
[----:B------:R-:W-:Y:S01]  /*ba60*/  HADD2.F32 R7, -RZ, R8.H0_H0 ;  /* 0x20000008ff077230 */ /* 0x000fe20000004100 */
[----:B------:R-:W-:Y:S01]  /*ba70*/  FFMA.FTZ R11, R14, R11, R0 ;  /* 0x0000000b0e0b7223 */ /* 0x000fe20000010000 */
[--C-:B------:R-:W-:Y:S01]  /*ba80*/  HADD2.F32 R0, -RZ, R16.reuse.H0_H0 ;  /* 0x20000010ff007230 */ /* 0x100fe20000004100 */
[-C--:B------:R-:W-:Y:S01]  /*ba90*/  FMUL.FTZ R5, R13, R2.reuse ;  /* 0x000000020d057220 */ /* 0x080fe20000410000 */
[----:B------:R-:W-:Y:S01]  /*baa0*/  HADD2.F32 R16, -RZ, R16.H1_H1 ;  /* 0x30000010ff107230 */ /* 0x000fe20000004100 */
[C---:B------:R-:W-:Y:S01]  /*bab0*/  FMUL.FTZ R8, R7.reuse, R2 ;  /* 0x0000000207087220 */ /* 0x040fe20000410000 */
[----:B------:R-:W-:Y:S01]  /*bac0*/  F2FP.PACK_AB R9, R10, R9 ;  /* 0x000000090a09723e */ /* 0x000fe200000000ff */
[----:B------:R-:W-:Y:S01]  /*bad0*/  FFMA.FTZ R5, R7, R4, -R5 ;  /* 0x0000000407057223 */ /* 0x000fe20000010805 */
[----:B------:R-:W-:Y:S01]  /*bae0*/  F2FP.PACK_AB R11, R11, R6 ;  /* 0x000000060b0b723e */ /* 0x000fe200000000ff */
[----:B------:R-:W-:-:S02]  /*baf0*/  FMUL.FTZ R2, R16, R3 ;  /* 0x0000000310027220 */ /* 0x000fc40000410000 */
[C---:B------:R-:W-:Y:S02]  /*bb00*/  FMUL.FTZ R3, R0.reuse, R3 ;  /* 0x0000000300037220 */ /* 0x040fe40000410000 */
[----:B------:R-:W-:Y:S02]  /*bb10*/  FFMA.FTZ R8, R13, R4, R8 ;  /* 0x000000040d087223 */ /* 0x000fe40000010008 */
[-C--:B------:R-:W-:Y:S02]  /*bb20*/  FFMA.FTZ R2, R0, R15.reuse, -R2 ;  /* 0x0000000f00027223 */ /* 0x080fe40000010802 */
[----:B------:R-:W-:Y:S01]  /*bb30*/  FFMA.FTZ R3, R16, R15, R3 ;  /* 0x0000000f10037223 */ /* 0x000fe20000010003 */
[----:B------:R-:W-:-:S04]  /*bb40*/  F2FP.PACK_AB R8, R8, R5 ;  /* 0x000000050808723e */ /* 0x000fc800000000ff */
[----:B------:R-:W-:Y:S02]  /*bb50*/  F2FP.PACK_AB R10, R3, R2 ;  /* 0x00000002030a723e */ /* 0x000fe400000000ff */
.L_x_894:
[----:B------:R-:W-:Y:S05]  /*bb60*/  BSYNC B0 ;  /* 0x0000000000007941 */ /* 0x000fea0003800000 */
.L_x_893:
[----:B-----5:R3:W-:Y:S02]  /*bb70*/  STS.128 [R170+0x2000], R8 ;  /* 0x00200008aa007388 */ /* 0x0207e40000000c00 */
.L_x_884:
[----:B------:R-:W-:Y:S05]  /*bb80*/  BSYNC B2 ;  /* 0x0000000000027941 */ /* 0x000fea0003800000 */
.L_x_883:
[----:B------:R-:W-:-:S04]  /*bb90*/  IADD3 R21, R174, 0x20, RZ ;  /* 0x00000020ae157810 */ /* 0x000fc80007ffe0ff */
[----:B------:R-:W-:-:S04]  /*bba0*/  ISETP.GE.AND P0, PT, R21, R24, PT ;  /* 0x000000181500720c */ /* 0x000fc80003f06270 */
[----:B------:R-:W-:-:S13]  /*bbb0*/  ISETP.LT.OR P0, PT, R54, -0x83, P0 ;  /* 0xffffff7d3600780c */ /* 0x000fda0000701670 */
[----:B------:R-:W-:Y:S05]  /*bbc0*/  @P0 BRA `(.L_x_895) ;  /* 0x0000311000000947 */ /* 0x000fea0003800000 */
[----:B------:R-:W-:Y:S01]  /*bbd0*/  ISETP.GE.AND P0, PT, R118, c[0x0][0x220], PT ;  /* 0x0000880076007a0c */ /* 0x000fe20003f06270 */
[----:B------:R-:W-:Y:S01]  /*bbe0*/  BSSY B1, `(.L_x_896) ;  /* 0x000003a000017945 */ /* 0x000fe20003800000 */
[----:B------:R-:W-:-:S04]  /*bbf0*/  IADD3 R0, P1, R139, R138, RZ ;  /* 0x0000008a8b007210 */ /* 0x000fc80007f3e0ff */
[----:B------:R-:W-:Y:S01]  /*bc00*/  LEA.HI.X.SX32 R139, R139, R124, 0x1, P1 ;  /* 0x0000007c8b8b7211 */ /* 0x000fe200008f0eff */
[----:B------:R-:W-:-:S03]  /*bc10*/  IMAD.SHL.U32 R12, R0, 0x2, RZ ;  /* 0x00000002000c7824 */ /* 0x000fc600078e00ff */
[----:B------:R-:W-:Y:S02]  /*bc20*/  SHF.L.U64.HI R0, R0, 0x1, R139 ;  /* 0x0000000100007819 */ /* 0x000fe4000001028b */
[C---:B------:R-:W-:Y:S01]  /*bc30*/  IADD3 R6, P2, R12.reuse, c[0x0][0x2a8], RZ ;  /* 0x0000aa000c067a10 */ /* 0x040fe20007f5e0ff */
[----:B------:R1:W-:Y:S01]  /*bc40*/  @P0 STS.128 [R170+0x800], RZ ;  /* 0x000800ffaa000388 */ /* 0x0003e20000000c00 */
[----:B------:R-:W-:Y:S02]  /*bc50*/  IADD3 R12, P1, R12, c[0x0][0x2b0], RZ ;  /* 0x0000ac000c0c7a10 */ /* 0x000fe40007f3e0ff */
[C---:B------:R-:W-:Y:S02]  /*bc60*/  IADD3.X R7, R0.reuse, c[0x0][0x2ac], RZ, P2, !PT ;  /* 0x0000ab0000077a10 */ /* 0x040fe400017fe4ff */
[----:B------:R-:W-:Y:S01]  /*bc70*/  IADD3.X R13, R0, c[0x0][0x2b4], RZ, P1, !PT ;  /* 0x0000ad00000d7a10 */ /* 0x000fe20000ffe4ff */
[----:B------:R-:W-:Y:S05]  /*bc80*/  @P0 BRA `(.L_x_897) ;  /* 0x000002f000000947 */ /* 0x000fea0003800000 */
[----:B-1-3-5:R1:W5:Y:S01]  /*bc90*/  LDG.E.128 R8, [R22.64] ;  /* 0x0000000616087981 */ /* 0x02a362000c1e1d00 */
[----:B------:R-:W-:Y:S01]  /*bca0*/  ISETP.GE.AND P0, PT, R118, c[0x0][0x230], PT ;  /* 0x00008c0076007a0c */ /* 0x000fe20003f06270 */
[----:B------:R-:W-:-:S12]  /*bcb0*/  BSSY B0, `(.L_x_898) ;  /* 0x000002b000007945 */ /* 0x000fd80003800000 */
[----:B------:R-:W-:Y:S05]  /*bcc0*/  @P0 BRA `(.L_x_899) ;  /* 0x0000029000000947 */ /* 0x000fea0003800000 */
[----:B------:R-:W3:Y:S04]  /*bcd0*/  LDG.E.64 R2, [R12.64] ;  /* 0x000000060c027981 */ /* 0x000ee8000c1e1b00 */
[----:B--2---:R-:W2:Y:S01]  /*bce0*/  LDG.E.64 R4, [R6.64] ;  /* 0x0000000606047981 */ /* 0x004ea2000c1e1b00 */
[----:B-----5:R-:W-:Y:S01]  /*bcf0*/  MOV R18, R10 ;  /* 0x0000000a00127202 */ /* 0x020fe20000000f00 */
[----:B------:R-:W-:Y:S02]  /*bd00*/  HADD2.F32 R19, -RZ, R9.H1_H1 ;  /* 0x30000009ff137230 */ /* 0x000fe40000004100 */
[----:B------:R-:W-:Y:S02]  /*bd10*/  HADD2.F32 R17, -RZ, R11.H1_H1 ;  /* 0x3000000bff117230 */ /* 0x000fe40000004100 */
[----:B------:R-:W-:-:S02]  /*bd20*/  HADD2.F32 R20, -RZ, R9.H0_H0 ;  /* 0x20000009ff147230 */ /* 0x000fc40000004100 */
[----:B------:R-:W-:Y:S02]  /*bd30*/  HADD2.F32 R16, -RZ, R11.H0_H0 ;  /* 0x2000000bff107230 */ /* 0x000fe40000004100 */
[----:B---3--:R-:W-:Y:S02]  /*bd40*/  HADD2.F32 R10, -RZ, R2.H1_H1 ;  /* 0x30000002ff0a7230 */ /* 0x008fe40000004100 */
[----:B------:R-:W-:Y:S02]  /*bd50*/  HADD2.F32 R0, -RZ, R3.H1_H1 ;  /* 0x30000003ff007230 */ /* 0x000fe40000004100 */
[----:B--2---:R-:W-:Y:S01]  /*bd60*/  HADD2.F32 R15, -RZ, R4.H1_H1 ;  /* 0x30000004ff0f7230 */ /* 0x004fe20000004100 */
        /* <DEDUP_REMOVED lines=31> */
.L_x_899:
[----:B------:R-:W-:Y:S05]  /*bf60*/  BSYNC B0 ;  /* 0x0000000000007941 */ /* 0x000fea0003800000 */
.L_x_898:
[----:B-----5:R3:W-:Y:S02]  /*bf70*/  STS.128 [R170+0x800], R8 ;  /* 0x00080008aa007388 */ /* 0x0207e40000000c00 */
.L_x_897:
[----:B------:R-:W-:Y:S05]  /*bf80*/  BSYNC B1 ;  /* 0x0000000000017941 */ /* 0x000fea0003800000 */
.L_x_896:
[----:B------:R1:W-:Y:S01]  /*bf90*/  @P5 STS.128 [R170+0x1800], RZ ;  /* 0x001800ffaa005388 */ /* 0x0003e20000000c00 */
[----:B------:R-:W-:Y:S01]  /*bfa0*/  BSSY B1, `(.L_x_900) ;  /* 0x0000031000017945 */ /* 0x000fe20003800000 */
[----:B------:R-:W-:Y:S05]  /*bfb0*/  @P5 BRA `(.L_x_901) ;  /* 0x000002f000005947 */ /* 0x000fea0003800000 */
[----:B-1-3-5:R1:W5:Y:S01]  /*bfc0*/  LDG.E.128 R8, [R22.64+0x40] ;  /* 0x0000400616087981 */ /* 0x02a362000c1e1d00 */
[----:B------:R-:W-:Y:S01]  /*bfd0*/  ISETP.GE.AND P0, PT, R117, c[0x0][0x230], PT ;  /* 0x00008c0075007a0c */ /* 0x000fe20003f06270 */
[----:B------:R-:W-:-:S12]  /*bfe0*/  BSSY B0, `(.L_x_902) ;  /* 0x000002b000007945 */ /* 0x000fd80003800000 */
[----:B------:R-:W-:Y:S05]  /*bff0*/  @P0 BRA `(.L_x_903) ;  /* 0x0000029000000947 */ /* 0x000fea0003800000 */
[----:B------:R-:W3:Y:S04]  /*c000*/  LDG.E.64 R2, [R12.64+0x20] ;  /* 0x000020060c027981 */ /* 0x000ee8000c1e1b00 */
[----:B--2---:R-:W2:Y:S01]  /*c010*/  LDG.E.64 R4, [R6.64+0x20] ;  /* 0x0000200606047981 */ /* 0x004ea2000c1e1b00 */
        /* <DEDUP_REMOVED lines=39> */
.L_x_903:
[----:B------:R-:W-:Y:S05]  /*c290*/  BSYNC B0 ;  /* 0x0000000000007941 */ /* 0x000fea0003800000 */
.L_x_902:
[----:B-----5:R3:W-:Y:S02]  /*c2a0*/  STS.128 [R170+0x1800], R8 ;  /* 0x00180008aa007388 */ /* 0x0207e40000000c00 */
.L_x_901:
[----:B------:R-:W-:Y:S05]  /*c2b0*/  BSYNC B1 ;  /* 0x0000000000017941 */ /* 0x000fea0003800000 */
.L_x_900:
        /* <DEDUP_REMOVED lines=46> */
.L_x_905:
[----:B------:R-:W-:Y:S05]  /*c5a0*/  BSYNC B0 ;  /* 0x0000000000007941 */ /* 0x000fea0003800000 */
.L_x_904:
[----:B-----5:R3:W-:Y:S01]  /*c5b0*/  STS.128 [R170+0x2800], R8 ;  /* 0x00280008aa007388 */ /* 0x0207e20000000c00 */
[----:B------:R-:W-:Y:S05]  /*c5c0*/  BRA `(.L_x_895) ;  /* 0x0000271000007947 */ /* 0x000fea0003800000 */
.L_x_882:
[----:B------:R-:W-:Y:S01]  /*c5d0*/  BSSY B2, `(.L_x_906) ;  /* 0x0000112000027945 */ /* 0x000fe20003800000 */
[----:B------:R-:W-:Y:S05]  /*c5e0*/  @!P0 BRA `(.L_x_907) ;  /* 0x0000110000008947 */ /* 0x000fea0003800000 */
[----:B------:R-:W-:Y:S01]  /*c5f0*/  ISETP.GE.AND P0, PT, R118, c[0x0][0x220], PT ;  /* 0x0000880076007a0c */ /* 0x000fe20003f06270 */
[----:B------:R-:W-:-:S12]  /*c600*/  BSSY B1, `(.L_x_908) ;  /* 0x000005b000017945 */ /* 0x000fd80003800000 */
[----:B------:R1:W-:Y:S04]  /*c610*/  @P0 STS [R170], RZ ;  /* 0x000000ffaa000388 */ /* 0x0003e80000000800 */
[----:B------:R1:W-:Y:S04]  /*c620*/  @P0 STS [R170+0x4], RZ ;  /* 0x000004ffaa000388 */ /* 0x0003e80000000800 */
[----:B------:R1:W-:Y:S01]  /*c630*/  @P0 STS.64 [R170+0x8], RZ ;  /* 0x000008ffaa000388 */ /* 0x0003e20000000a00 */
[----:B------:R-:W-:Y:S05]  /*c640*/  @P0 BRA `(.L_x_909) ;  /* 0x0000056000000947 */ /* 0x000fea0003800000 */
[----:B------:R2:W5:Y:S01]  /*c650*/  LDG.E.128 R16, [R26.64] ;  /* 0x000000061a107981 */ /* 0x000562000c1e1d00 */
[----:B------:R-:W-:Y:S01]  /*c660*/  ISETP.GE.AND P0, PT, R118, c[0x0][0x230], PT ;  /* 0x00008c0076007a0c */ /* 0x000fe20003f06270 */
[----:B------:R-:W-:-:S12]  /*c670*/  BSSY B0, `(.L_x_910) ;  /* 0x0000052000007945 */ /* 0x000fd80003800000 */
[----:B------:R-:W-:Y:S05]  /*c680*/  @P0 BRA `(.L_x_911) ;  /* 0x0000050000000947 */ /* 0x000fea0003800000 */
[-C--:B------:R-:W-:Y:S02]  /*c690*/  ISETP.GE.AND P0, PT, R118, R137.reuse, PT ;  /* 0x000000897600720c */ /* 0x080fe40003f06270 */
[----:B------:R-:W-:Y:S02]  /*c6a0*/  MOV R5, RZ ;  /* 0x000000ff00057202 */ /* 0x000fe40000000f00 */
[----:B------:R-:W-:-:S09]  /*c6b0*/  MOV R7, R137 ;  /* 0x0000008900077202 */ /* 0x000fd20000000f00 */
[----:B------:R-:W-:-:S04]  /*c6c0*/  @P0 SHF.R.S32.HI R3, RZ, 0x1, R140 ;  /* 0x00000001ff030819 */ /* 0x000fc8000001148c */
[C---:B------:R-:W-:Y:S02]  /*c6d0*/  @P0 IADD3 R5, -R3.reuse, RZ, RZ ;  /* 0x000000ff03050210 */ /* 0x040fe40007ffe1ff */
[----:B------:R-:W-:Y:S02]  /*c6e0*/  @P0 IADD3 R7, -R3, RZ, RZ ;  /* 0x000000ff03070210 */ /* 0x000fe40007ffe1ff */
[----:B------:R-:W-:-:S03]  /*c6f0*/  IADD3 R4, P1, R5, R2, RZ ;  /* 0x0000000205047210 */ /* 0x000fc60007f3e0ff */
[----:B------:R-:W-:Y:S01]  /*c700*/  IMAD.WIDE R12, R7, 0x2, R26 ;  /* 0x00000002070c7825 */ /* 0x000fe200078e021a */
[----:B------:R-:W-:Y:S02]  /*c710*/  LEA.HI.X.SX32 R5, R5, R20, 0x1, P1 ;  /* 0x0000001405057211 */ /* 0x000fe400008f0eff */
[C---:B------:R-:W-:Y:S02]  /*c720*/  LEA R6, P1, R4.reuse, c[0x0][0x2b0], 0x1 ;  /* 0x0000ac0004067a11 */ /* 0x040fe400078208ff */
[----:B------:R-:W-:Y:S01]  /*c730*/  MOV R9, RZ ;  /* 0x000000ff00097202 */ /* 0x000fe20000000f00 */
[----:B------:R-:W3:Y:S01]  /*c740*/  LDG.E.128 R12, [R12.64] ;  /* 0x000000060c0c7981 */ /* 0x000ee2000c1e1d00 */
[----:B------:R-:W-:Y:S02]  /*c750*/  LEA.HI.X R7, R4, c[0x0][0x2b4], R5, 0x1, P1 ;  /* 0x0000ad0004077a11 */ /* 0x000fe400008f0c05 */
[----:B------:R-:W-:-:S04]  /*c760*/  @P0 IADD3 R9, -R3, RZ, RZ ;  /* 0x000000ff03090210 */ /* 0x000fc80007ffe1ff */
[----:B------:R-:W4:Y:S01]  /*c770*/  LDG.E.128 R4, [R6.64] ;  /* 0x0000000606047981 */ /* 0x000f22000c1e1d00 */
[----:B------:R-:W-:-:S04]  /*c780*/  IADD3 R3, P1, R9, R2, RZ ;  /* 0x0000000209037210 */ /* 0x000fc80007f3e0ff */
[----:B------:R-:W-:Y:S02]  /*c790*/  LEA.HI.X.SX32 R8, R9, R20, 0x1, P1 ;  /* 0x0000001409087211 */ /* 0x000fe400008f0eff */
[----:B------:R-:W-:-:S04]  /*c7a0*/  LEA R10, P1, R3, c[0x0][0x2a8], 0x1 ;  /* 0x0000aa00030a7a11 */ /* 0x000fc800078208ff */
[----:B-----5:R-:W-:-:S06]  /*c7b0*/  LEA.HI.X R11, R3, c[0x0][0x2ac], R8, 0x1, P1 ;  /* 0x0000ab00030b7a11 */ /* 0x020fcc00008f0c08 */
[----:B--2---:R-:W2:Y:S01]  /*c7c0*/  LDG.E.128 R8, [R10.64] ;  /* 0x000000060a087981 */ /* 0x004ea2000c1e1d00 */
[----:B---3--:R-:W-:Y:S02]  /*c7d0*/  HADD2.F32 R30, -RZ, R13.H0_H0 ;  /* 0x2000000dff1e7230 */ /* 0x008fe40000004100 */
[----:B------:R-:W-:Y:S02]  /*c7e0*/  HADD2.F32 R32, -RZ, R15.H0_H0 ;  /* 0x2000000fff207230 */ /* 0x000fe40000004100 */
[--C-:B----4-:R-:W-:Y:S02]  /*c7f0*/  HADD2.F32 R3, -RZ, R5.reuse.H0_H0 ;  /* 0x20000005ff037230 */ /* 0x110fe40000004100 */
[----:B------:R-:W-:Y:S02]  /*c800*/  HADD2.F32 R21, -RZ, R5.H1_H1 ;  /* 0x30000005ff157230 */ /* 0x000fe40000004100 */
[----:B------:R-:W-:Y:S01]  /*c810*/  HADD2.F32 R5, -RZ, R7.H0_H0 ;  /* 0x20000007ff057230 */ /* 0x000fe20000004100 */
[----:B------:R-:W-:Y:S01]  /*c820*/  @!P0 FADD.FTZ R3, -R3, -RZ ;  /* 0x800000ff03038221 */ /* 0x000fe20000010100 */
[----:B------:R-:W-:-:S02]  /*c830*/  HADD2.F32 R25, -RZ, R4.H0_H0 ;  /* 0x20000004ff197230 */ /* 0x000fc40000004100 */
[----:B------:R-:W-:Y:S01]  /*c840*/  HADD2.F32 R28, -RZ, R4.H1_H1 ;  /* 0x30000004ff1c7230 */ /* 0x000fe20000004100 */
[----:B------:R-:W-:Y:S01]  /*c850*/  @!P0 FADD.FTZ R5, -R5, -RZ ;  /* 0x800000ff05058221 */ /* 0x000fe20000010100 */
[--C-:B------:R-:W-:Y:S02]  /*c860*/  HADD2.F32 R4, -RZ, R6.reuse.H0_H0 ;  /* 0x20000006ff047230 */ /* 0x100fe40000004100 */
[----:B------:R-:W-:Y:S02]  /*c870*/  HADD2.F32 R7, -RZ, R7.H1_H1 ;  /* 0x30000007ff077230 */ /* 0x000fe40000004100 */
[----:B------:R-:W-:Y:S01]  /*c880*/  HADD2.F32 R6, -RZ, R6.H1_H1 ;  /* 0x30000006ff067230 */ /* 0x000fe20000004100 */
[----:B------:R-:W-:Y:S01]  /*c890*/  FMUL.FTZ R30, R30, R3 ;  /* 0x000000031e1e7220 */ /* 0x000fe20000410000 */
[----:B------:R-:W-:Y:S01]  /*c8a0*/  HADD2.F32 R36, -RZ, R15.H1_H1 ;  /* 0x3000000fff247230 */ /* 0x000fe20000004100 */
[----:B------:R-:W-:Y:S01]  /*c8b0*/  FMUL.FTZ R32, R32, R5 ;  /* 0x0000000520207220 */ /* 0x000fe20000410000 */
[--C-:B------:R-:W-:Y:S01]  /*c8c0*/  HADD2.F32 R5, -RZ, R14.reuse.H0_H0 ;  /* 0x2000000eff057230 */ /* 0x100fe20000004100 */
[----:B------:R-:W-:Y:S01]  /*c8d0*/  @!P0 FADD.FTZ R7, -R7, -RZ ;  /* 0x800000ff07078221 */ /* 0x000fe20000010100 */
[----:B------:R-:W-:Y:S01]  /*c8e0*/  HADD2.F32 R3, -RZ, R14.H1_H1 ;  /* 0x3000000eff037230 */ /* 0x000fe20000004100 */
[----:B------:R-:W-:-:S02]  /*c8f0*/  @!P0 FADD.FTZ R4, -R4, -RZ ;  /* 0x800000ff04048221 */ /* 0x000fc40000010100 */
[----:B------:R-:W-:Y:S02]  /*c900*/  @!P0 FADD.FTZ R6, -R6, -RZ ;  /* 0x800000ff06068221 */ /* 0x000fe40000010100 */
[----:B------:R-:W-:Y:S01]  /*c910*/  FMUL.FTZ R36, R36, R7 ;  /* 0x0000000724247220 */ /* 0x000fe20000410000 */
[--C-:B------:R-:W-:Y:S01]  /*c920*/  HADD2.F32 R7, -RZ, R12.reuse.H1_H1 ;  /* 0x3000000cff077230 */ /* 0x100fe20000004100 */
[----:B------:R-:W-:Y:S01]  /*c930*/  FMUL.FTZ R4, R5, R4 ;  /* 0x0000000405047220 */ /* 0x000fe20000410000 */
[----:B--2---:R-:W-:Y:S01]  /*c940*/  HADD2.F32 R5, -RZ, R9.H0_H0 ;  /* 0x20000009ff057230 */ /* 0x004fe20000004100 */
[----:B------:R-:W-:Y:S01]  /*c950*/  FMUL.FTZ R6, R3, R6 ;  /* 0x0000000603067220 */ /* 0x000fe20000410000 */
[----:B------:R-:W-:Y:S01]  /*c960*/  HADD2.F32 R3, -RZ, R17.H0_H0 ;  /* 0x20000011ff037230 */ /* 0x000fe20000004100 */
[----:B------:R-:W-:Y:S01]  /*c970*/  @!P0 FADD.FTZ R28, -R28, -RZ ;  /* 0x800000ff1c1c8221 */ /* 0x000fe20000010100 */
[----:B------:R-:W-:Y:S01]  /*c980*/  HADD2.F32 R34, -RZ, R13.H1_H1 ;  /* 0x3000000dff227230 */ /* 0x000fe20000004100 */
[----:B------:R-:W-:Y:S01]  /*c990*/  @!P0 FADD.FTZ R21, -R21, -RZ ;  /* 0x800000ff15158221 */ /* 0x000fe20000010100 */
[----:B------:R-:W-:Y:S01]  /*c9a0*/  HADD2.F32 R38, -RZ, R12.H0_H0 ;  /* 0x2000000cff267230 */ /* 0x000fe20000004100 */
[----:B------:R-:W-:Y:S01]  /*c9b0*/  @!P0 FADD.FTZ R25, -R25, -RZ ;  /* 0x800000ff19198221 */ /* 0x000fe20000010100 */
[----:B------:R-:W-:Y:S01]  /*c9c0*/  HADD2.F32 R12, -RZ, R9.H1_H1 ;  /* 0x30000009ff0c7230 */ /* 0x000fe20000004100 */
[----:B------:R-:W-:Y:S01]  /*c9d0*/  FMUL.FTZ R28, R7, R28 ;  /* 0x0000001c071c7220 */ /* 0x000fe20000410000 */
[--C-:B------:R-:W-:Y:S01]  /*c9e0*/  HADD2.F32 R14, -RZ, R8.reuse.H0_H0 ;  /* 0x20000008ff0e7230 */ /* 0x100fe20000004100 */
[----:B------:R-:W-:Y:S01]  /*c9f0*/  FFMA.FTZ R3, R3, R5, R30 ;  /* 0x0000000503037223 */ /* 0x000fe2000001001e */
[----:B------:R-:W-:Y:S01]  /*ca00*/  HADD2.F32 R15, -RZ, R8.H1_H1 ;  /* 0x30000008ff0f7230 */ /* 0x000fe20000004100 */
[----:B------:R-:W-:Y:S01]  /*ca10*/  FMUL.FTZ R34, R34, R21 ;  /* 0x0000001522227220 */ /* 0x000fe20000410000 */
[----:B------:R-:W-:-:S02]  /*ca20*/  HADD2.F32 R7, -RZ, R19.H0_H0 ;  /* 0x20000013ff077230 */ /* 0x000fc40000004100 */
[----:B------:R-:W-:Y:S02]  /*ca30*/  HADD2.F32 R9, -RZ, R11.H0_H0 ;  /* 0x2000000bff097230 */ /* 0x000fe40000004100 */
[----:B------:R-:W-:Y:S02]  /*ca40*/  HADD2.F32 R5, -RZ, R16.H0_H0 ;  /* 0x20000010ff057230 */ /* 0x000fe40000004100 */
[----:B------:R-:W-:Y:S01]  /*ca50*/  HADD2.F32 R8, -RZ, R18.H0_H0 ;  /* 0x20000012ff087230 */ /* 0x000fe20000004100 */
[----:B------:R-:W-:Y:S01]  /*ca60*/  FMUL.FTZ R25, R38, R25 ;  /* 0x0000001926197220 */ /* 0x000fe20000410000 */
[----:B------:R-:W-:Y:S02]  /*ca70*/  HADD2.F32 R17, -RZ, R17.H1_H1 ;  /* 0x30000011ff117230 */ /* 0x000fe40000004100 */
[----:B------:R-:W-:Y:S02]  /*ca80*/  HADD2.F32 R11, -RZ, R11.H1_H1 ;  /* 0x3000000bff0b7230 */ /* 0x000fe40000004100 */
[----:B------:R-:W-:-:S02]  /*ca90*/  HADD2.F32 R13, -RZ, R10.H0_H0 ;  /* 0x2000000aff0d7230 */ /* 0x000fc40000004100 */
[----:B------:R-:W-:Y:S02]  /*caa0*/  HADD2.F32 R21, -RZ, R10.H1_H1 ;  /* 0x3000000aff157230 */ /* 0x000fe40000004100 */
[----:B------:R-:W-:Y:S02]  /*cab0*/  HADD2.F32 R19, -RZ, R19.H1_H1 ;  /* 0x30000013ff137230 */ /* 0x000fe40000004100 */
[----:B------:R-:W-:Y:S02]  /*cac0*/  HADD2.F32 R16, -RZ, R16.H1_H1 ;  /* 0x30000010ff107230 */ /* 0x000fe40000004100 */
[----:B------:R-:W-:Y:S01]  /*cad0*/  HADD2.F32 R18, -RZ, R18.H1_H1 ;  /* 0x30000012ff127230 */ /* 0x000fe20000004100 */
[----:B------:R-:W-:Y:S02]  /*cae0*/  FFMA.FTZ R12, R17, R12, R34 ;  /* 0x0000000c110c7223 */ /* 0x000fe40000010022 */
[----:B------:R-:W-:Y:S02]  /*caf0*/  FFMA.FTZ R7, R7, R9, R32 ;  /* 0x0000000907077223 */ /* 0x000fe40000010020 */
[----:B------:R-:W-:-:S02]  /*cb00*/  FFMA.FTZ R36, R19, R11, R36 ;  /* 0x0000000b13247223 */ /* 0x000fc40000010024 */
[----:B------:R-:W-:Y:S02]  /*cb10*/  FFMA.FTZ R5, R5, R14, R25 ;  /* 0x0000000e05057223 */ /* 0x000fe40000010019 */
[----:B------:R-:W-:Y:S02]  /*cb20*/  FFMA.FTZ R16, R16, R15, R28 ;  /* 0x0000000f10107223 */ /* 0x000fe4000001001c */
[----:B------:R-:W-:Y:S02]  /*cb30*/  FFMA.FTZ R4, R8, R13, R4 ;  /* 0x0000000d08047223 */ /* 0x000fe40000010004 */
[----:B------:R-:W-:Y:S01]  /*cb40*/  FFMA.FTZ R21, R18, R21, R6 ;  /* 0x0000001512157223 */ /* 0x000fe20000010006 */
[----:B------:R-:W-:Y:S02]  /*cb50*/  F2FP.PACK_AB R17, R12, R3 ;  /* 0x000000030c11723e */ /* 0x000fe400000000ff */
[----:B------:R-:W-:Y:S02]  /*cb60*/  F2FP.PACK_AB R16, R16, R5 ;  /* 0x000000051010723e */ /* 0x000fe400000000ff */
[----:B------:R-:W-:-:S02]  /*cb70*/  F2FP.PACK_AB R19, R36, R7 ;  /* 0x000000072413723e */ /* 0x000fc400000000ff */
[----:B------:R-:W-:Y:S02]  /*cb80*/  F2FP.PACK_AB R18, R21, R4 ;  /* 0x000000041512723e */ /* 0x000fe400000000ff */
.L_x_911:
[----:B------:R-:W-:Y:S05]  /*cb90*/  BSYNC B0 ;  /* 0x0000000000007941 */ /* 0x000fea0003800000 */
.L_x_910:
[----:B-----5:R3:W-:Y:S02]  /*cba0*/  STS.128 [R170], R16 ;  /* 0x00000010aa007388 */ /* 0x0207e40000000c00 */
.L_x_909:
[----:B------:R-:W-:Y:S05]  /*cbb0*/  BSYNC B1 ;  /* 0x0000000000017941 */ /* 0x000fea0003800000 */
.L_x_908:
[----:B------:R4:W-:Y:S01]  /*cbc0*/  @P5 STS.128 [R170+0x1000], RZ ;  /* 0x001000ffaa005388 */ /* 0x0009e20000000c00 */
[----:B------:R-:W-:Y:S01]  /*cbd0*/  BSSY B1, `(.L_x_912) ;  /* 0x0000058000017945 */ /* 0x000fe20003800000 */
[----:B------:R-:W-:Y:S05]  /*cbe0*/  @P5 BRA `(.L_x_913) ;  /* 0x0000056000005947 */ /* 0x000fea0003800000 */
[----:B---3--:R3:W5:Y:S01]  /*cbf0*/  LDG.E.128 R16, [R26.64+0x40] ;  /* 0x000040061a107981 */ /* 0x008762000c1e1d00 */
        /* <DEDUP_REMOVED lines=14> */
[----:B--2---:R-:W2:Y:S01]  /*cce0*/  LDG.E.128 R12, [R12.64+0x40] ;  /* 0x000040060c0c7981 */ /* 0x004ea2000c1e1d00 */
[----:B------:R-:W-:Y:S02]  /*ccf0*/  LEA.HI.X R7, R4, c[0x0][0x2b4], R5, 0x1, P1 ;  /* 0x0000ad0004077a11 */ /* 0x000fe400008f0c05 */
[----:B------:R-:W-:-:S04]  /*cd00*/  @P0 IADD3 R9, -R3, RZ, RZ ;  /* 0x000000ff03090210 */ /* 0x000fc80007ffe1ff */
[----:B---3--:R-:W3:Y:S01]  /*cd10*/  LDG.E.128 R4, [R6.64+0x40] ;  /* 0x0000400606047981 */ /* 0x008ee2000c1e1d00 */
[----:B------:R-:W-:-:S04]  /*cd20*/  IADD3 R3, P1, R9, R2, RZ ;  /* 0x0000000209037210 */ /* 0x000fc80007f3e0ff */
[----:B------:R-:W-:Y:S02]  /*cd30*/  LEA.HI.X.SX32 R8, R9, R20, 0x1, P1 ;  /* 0x0000001409087211 */ /* 0x000fe400008f0eff */
[----:B------:R-:W-:-:S04]  /*cd40*/  LEA R10, P1, R3, c[0x0][0x2a8], 0x1 ;  /* 0x0000aa00030a7a11 */ /* 0x000fc800078208ff */
[----:B-----5:R-:W-:-:S06]  /*cd50*/  LEA.HI.X R11, R3, c[0x0][0x2ac], R8, 0x1, P1 ;  /* 0x0000ab00030b7a11 */ /* 0x020fcc00008f0c08 */
[----:B----4-:R-:W4:Y:S01]  /*cd60*/  LDG.E.128 R8, [R10.64+0x40] ;  /* 0x000040060a087981 */ /* 0x010f22000c1e1d00 */
[----:B--2---:R-:W-:Y:S02]  /*cd70*/  HADD2.F32 R30, -RZ, R13.H0_H0 ;  /* 0x2000000dff1e7230 */ /* 0x004fe40000004100 */
[----:B------:R-:W-:Y:S02]  /*cd80*/  HADD2.F32 R32, -RZ, R15.H0_H0 ;  /* 0x2000000fff207230 */ /* 0x000fe40000004100 */
[--C-:B---3--:R-:W-:Y:S02]  /*cd90*/  HADD2.F32 R3, -RZ, R5.reuse.H0_H0 ;  /* 0x20000005ff037230 */ /* 0x108fe40000004100 */
        /* <DEDUP_REMOVED lines=20> */
[----:B----4-:R-:W-:Y:S01]  /*cee0*/  HADD2.F32 R5, -RZ, R9.H0_H0 ;  /* 0x20000009ff057230 */ /* 0x010fe20000004100 */
        /* <DEDUP_REMOVED lines=36> */
.L_x_915:
[----:B------:R-:W-:Y:S05]  /*d130*/  BSYNC B0 ;  /* 0x0000000000007941 */ /* 0x000fea0003800000 */
.L_x_914:
[----:B-----5:R1:W-:Y:S02]  /*d140*/  STS.128 [R170+0x1000], R16 ;  /* 0x00100010aa007388 */ /* 0x0203e40000000c00 */
.L_x_913:
[----:B------:R-:W-:Y:S05]  /*d150*/  BSYNC B1 ;  /* 0x0000000000017941 */ /* 0x000fea0003800000 */
.L_x_912:
[----:B------:R-:W-:-:S13]  /*d160*/  ISETP.NE.AND P0, PT, R156, RZ, PT ;  /* 0x000000ff9c00720c */ /* 0x000fda0003f05270 */
[----:B------:R1:W-:Y:S01]  /*d170*/  @P0 STS.128 [R170+0x2000], RZ ;  /* 0x002000ffaa000388 */ /* 0x0003e20000000c00 */
[----:B------:R-:W-:Y:S05]  /*d180*/  @P0 BRA `(.L_x_907) ;  /* 0x0000056000000947 */ /* 0x000fea0003800000 */
[----:B-1-3--:R1:W5:Y:S01]  /*d190*/  LDG.E.128 R16, [R26.64+0x80] ;  /* 0x000080061a107981 */ /* 0x00a362000c1e1d00 */
        /* <DEDUP_REMOVED lines=14> */
[----:B------:R-:W3:Y:S01]  /*d280*/  LDG.E.128 R12, [R12.64+0x80] ;  /* 0x000080060c0c7981 */ /* 0x000ee2000c1e1d00 */
[----:B------:R-:W-:Y:S02]  /*d290*/  LEA.HI.X R7, R4, c[0x0][0x2b4], R5, 0x1, P1 ;  /* 0x0000ad0004077a11 */ /* 0x000fe400008f0c05 */
[----:B------:R-:W-:-:S04]  /*d2a0*/  @P0 IADD3 R9, -R3, RZ, RZ ;  /* 0x000000ff03090210 */ /* 0x000fc80007ffe1ff */
[----:B--2---:R-:W2:Y:S01]  /*d2b0*/  LDG.E.128 R4, [R6.64+0x80] ;  /* 0x0000800606047981 */ /* 0x004ea2000c1e1d00 */
[----:B------:R-:W-:-:S04]  /*d2c0*/  IADD3 R3, P1, R9, R2, RZ ;  /* 0x0000000209037210 */ /* 0x000fc80007f3e0ff */
[----:B------:R-:W-:Y:S02]  /*d2d0*/  LEA.HI.X.SX32 R8, R9, R20, 0x1, P1 ;  /* 0x0000001409087211 */ /* 0x000fe400008f0eff */
[----:B------:R-:W-:-:S04]  /*d2e0*/  LEA R10, P1, R3, c[0x0][0x2a8], 0x1 ;  /* 0x0000aa00030a7a11 */ /* 0x000fc800078208ff */
[----:B-----5:R-:W-:-:S06]  /*d2f0*/  LEA.HI.X R11, R3, c[0x0][0x2ac], R8, 0x1, P1 ;  /* 0x0000ab00030b7a11 */ /* 0x020fcc00008f0c08 */
[----:B----4-:R-:W4:Y:S01]  /*d300*/  LDG.E.128 R8, [R10.64+0x80] ;  /* 0x000080060a087981 */ /* 0x010f22000c1e1d00 */
[----:B---3--:R-:W-:Y:S02]  /*d310*/  HADD2.F32 R28, -RZ, R12.H0_H0 ;  /* 0x2000000cff1c7230 */ /* 0x008fe40000004100 */
[----:B-1----:R-:W-:Y:S02]  /*d320*/  HADD2.F32 R27, -RZ, R13.H0_H0 ;  /* 0x2000000dff1b7230 */ /* 0x002fe40000004100 */
[--C-:B--2---:R-:W-:Y:S02]  /*d330*/  HADD2.F32 R3, -RZ, R4.reuse.H0_H0 ;  /* 0x20000004ff037230 */ /* 0x104fe40000004100 */
[----:B------:R-:W-:Y:S02]  /*d340*/  HADD2.F32 R21, -RZ, R4.H1_H1 ;  /* 0x30000004ff157230 */ /* 0x000fe40000004100 */
[--C-:B------:R-:W-:Y:S02]  /*d350*/  HADD2.F32 R4, -RZ, R5.reuse.H0_H0 ;  /* 0x20000005ff047230 */ /* 0x100fe40000004100 */
[----:B------:R-:W-:Y:S01]  /*d360*/  HADD2.F32 R25, -RZ, R5.H1_H1 ;  /* 0x30000005ff197230 */ /* 0x000fe20000004100 */
[----:B------:R-:W-:Y:S01]  /*d370*/  @!P0 FADD.FTZ R3, -R3, -RZ ;  /* 0x800000ff03038221 */ /* 0x000fe20000010100 */
[--C-:B------:R-:W-:Y:S01]  /*d380*/  HADD2.F32 R5, -RZ, R6.reuse.H0_H0 ;  /* 0x20000006ff057230 */ /* 0x100fe20000004100 */
[----:B------:R-:W-:Y:S01]  /*d390*/  @!P0 FADD.FTZ R4, -R4, -RZ ;  /* 0x800000ff04048221 */ /* 0x000fe20000010100 */
[----:B------:R-:W-:-:S02]  /*d3a0*/  HADD2.F32 R26, -RZ, R6.H1_H1 ;  /* 0x30000006ff1a7230 */ /* 0x000fc40000004100 */
[--C-:B------:R-:W-:Y:S02]  /*d3b0*/  HADD2.F32 R6, -RZ, R7.reuse.H0_H0 ;  /* 0x20000007ff067230 */ /* 0x100fe40000004100 */
[----:B------:R-:W-:Y:S01]  /*d3c0*/  HADD2.F32 R7, -RZ, R7.H1_H1 ;  /* 0x30000007ff077230 */ /* 0x000fe20000004100 */
[----:B------:R-:W-:Y:S01]  /*d3d0*/  FMUL.FTZ R28, R28, R3 ;  /* 0x000000031c1c7220 */ /* 0x000fe20000410000 */
[--C-:B------:R-:W-:Y:S01]  /*d3e0*/  HADD2.F32 R3, -RZ, R15.reuse.H0_H0 ;  /* 0x2000000fff037230 */ /* 0x100fe20000004100 */
[----:B------:R-:W-:Y:S01]  /*d3f0*/  FMUL.FTZ R27, R27, R4 ;  /* 0x000000041b1b7220 */ /* 0x000fe20000410000 */
[----:B------:R-:W-:Y:S01]  /*d400*/  HADD2.F32 R4, -RZ, R15.H1_H1 ;  /* 0x3000000fff047230 */ /* 0x000fe20000004100 */
[----:B------:R-:W-:Y:S01]  /*d410*/  @!P0 FADD.FTZ R6, -R6, -RZ ;  /* 0x800000ff06068221 */ /* 0x000fe20000010100 */
[----:B------:R-:W-:Y:S01]  /*d420*/  HADD2.F32 R30, -RZ, R13.H1_H1 ;  /* 0x3000000dff1e7230 */ /* 0x000fe20000004100 */
[----:B------:R-:W-:Y:S01]  /*d430*/  @!P0 FADD.FTZ R7, -R7, -RZ ;  /* 0x800000ff07078221 */ /* 0x000fe20000010100 */
[----:B------:R-:W-:Y:S01]  /*d440*/  HADD2.F32 R13, -RZ, R14.H1_H1 ;  /* 0x3000000eff0d7230 */ /* 0x000fe20000004100 */
[----:B------:R-:W-:Y:S01]  /*d450*/  @!P0 FADD.FTZ R26, -R26, -RZ ;  /* 0x800000ff1a1a8221 */ /* 0x000fe20000010100 */
[----:B------:R-:W-:Y:S01]  /*d460*/  HADD2.F32 R12, -RZ, R12.H1_H1 ;  /* 0x3000000cff0c7230 */ /* 0x000fe20000004100 */
[----:B------:R-:W-:-:S02]  /*d470*/  @!P0 FADD.FTZ R25, -R25, -RZ ;  /* 0x800000ff19198221 */ /* 0x000fc40000010100 */
[----:B------:R-:W-:Y:S01]  /*d480*/  FMUL.FTZ R6, R3, R6 ;  /* 0x0000000603067220 */ /* 0x000fe20000410000 */
[----:B------:R-:W-:Y:S01]  /*d490*/  HADD2.F32 R3, -RZ, R16.H0_H0 ;  /* 0x20000010ff037230 */ /* 0x000fe20000004100 */
[----:B------:R-:W-:Y:S01]  /*d4a0*/  FMUL.FTZ R7, R4, R7 ;  /* 0x0000000704077220 */ /* 0x000fe20000410000 */
[----:B----4-:R-:W-:Y:S01]  /*d4b0*/  HADD2.F32 R4, -RZ, R8.H0_H0 ;  /* 0x20000008ff047230 */ /* 0x010fe20000004100 */
[----:B------:R-:W-:Y:S01]  /*d4c0*/  @!P0 FADD.FTZ R21, -R21, -RZ ;  /* 0x800000ff15158221 */ /* 0x000fe20000010100 */
[----:B------:R-:W-:Y:S01]  /*d4d0*/  HADD2.F32 R32, -RZ, R14.H0_H0 ;  /* 0x2000000eff207230 */ /* 0x000fe20000004100 */
[----:B------:R-:W-:Y:S01]  /*d4e0*/  FMUL.FTZ R26, R13, R26 ;  /* 0x0000001a0d1a7220 */ /* 0x000fe20000410000 */
[----:B------:R-:W-:Y:S01]  /*d4f0*/  HADD2.F32 R13, -RZ, R16.H1_H1 ;  /* 0x30000010ff0d7230 */ /* 0x000fe20000004100 */
[----:B------:R-:W-:Y:S01]  /*d500*/  FMUL.FTZ R30, R30, R25 ;  /* 0x000000191e1e7220 */ /* 0x000fe20000410000 */
[--C-:B------:R-:W-:Y:S01]  /*d510*/  HADD2.F32 R16, -RZ, R10.reuse.H0_H0 ;  /* 0x2000000aff107230 */ /* 0x100fe20000004100 */
[----:B------:R-:W-:Y:S01]  /*d520*/  FMUL.FTZ R12, R12, R21 ;  /* 0x000000150c0c7220 */ /* 0x000fe20000410000 */
[----:B------:R-:W-:Y:S01]  /*d530*/  HADD2.F32 R25, -RZ, R10.H1_H1 ;  /* 0x3000000aff197230 */ /* 0x000fe20000004100 */
[----:B------:R-:W-:Y:S01]  /*d540*/  @!P0 FADD.FTZ R5, -R5, -RZ ;  /* 0x800000ff05058221 */ /* 0x000fe20000010100 */
[----:B------:R-:W-:Y:S01]  /*d550*/  HADD2.F32 R15, -RZ, R8.H1_H1 ;  /* 0x30000008ff0f7230 */ /* 0x000fe20000004100 */
[----:B------:R-:W-:Y:S01]  /*d560*/  FFMA.FTZ R3, R3, R4, R28 ;  /* 0x0000000403037223 */ /* 0x000fe2000001001c */
[----:B------:R-:W-:-:S02]  /*d570*/  HADD2.F32 R21, -RZ, R11.H0_H0 ;  /* 0x2000000bff157230 */ /* 0x000fc40000004100 */
[----:B------:R-:W-:Y:S02]  /*d580*/  HADD2.F32 R10, -RZ, R11.H1_H1 ;  /* 0x3000000bff0a7230 */ /* 0x000fe40000004100 */
[----:B------:R-:W-:Y:S02]  /*d590*/  HADD2.F32 R14, -RZ, R17.H0_H0 ;  /* 0x20000011ff0e7230 */ /* 0x000fe40000004100 */
[----:B------:R-:W-:Y:S02]  /*d5a0*/  HADD2.F32 R8, -RZ, R9.H0_H0 ;  /* 0x20000009ff087230 */ /* 0x000fe40000004100 */
[----:B------:R-:W-:Y:S02]  /*d5b0*/  HADD2.F32 R4, -RZ, R18.H0_H0 ;  /* 0x20000012ff047230 */ /* 0x000fe40000004100 */
[----:B------:R-:W-:Y:S01]  /*d5c0*/  HADD2.F32 R11, -RZ, R19.H0_H0 ;  /* 0x20000013ff0b7230 */ /* 0x000fe20000004100 */
[----:B------:R-:W-:Y:S01]  /*d5d0*/  FMUL.FTZ R5, R32, R5 ;  /* 0x0000000520057220 */ /* 0x000fe20000410000 */
[----:B------:R-:W-:-:S02]  /*d5e0*/  HADD2.F32 R9, -RZ, R9.H1_H1 ;  /* 0x30000009ff097230 */ /* 0x000fc40000004100 */
[----:B------:R-:W-:Y:S02]  /*d5f0*/  HADD2.F32 R17, -RZ, R17.H1_H1 ;  /* 0x30000011ff117230 */ /* 0x000fe40000004100 */
[----:B------:R-:W-:Y:S02]  /*d600*/  HADD2.F32 R18, -RZ, R18.H1_H1 ;  /* 0x30000012ff127230 */ /* 0x000fe40000004100 */
[----:B------:R-:W-:Y:S01]  /*d610*/  HADD2.F32 R19, -RZ, R19.H1_H1 ;  /* 0x30000013ff137230 */ /* 0x000fe20000004100 */
[----:B------:R-:W-:Y:S02]  /*d620*/  FFMA.FTZ R12, R13, R15, R12 ;  /* 0x0000000f0d0c7223 */ /* 0x000fe4000001000c */
[----:B------:R-:W-:Y:S02]  /*d630*/  FFMA.FTZ R8, R14, R8, R27 ;  /* 0x000000080e087223 */ /* 0x000fe4000001001b */
[----:B------:R-:W-:Y:S02]  /*d640*/  FFMA.FTZ R9, R17, R9, R30 ;  /* 0x0000000911097223 */ /* 0x000fe4000001001e */
[----:B------:R-:W-:-:S02]  /*d650*/  FFMA.FTZ R4, R4, R16, R5 ;  /* 0x0000001004047223 */ /* 0x000fc40000010005 */
[----:B------:R-:W-:Y:S02]  /*d660*/  FFMA.FTZ R25, R18, R25, R26 ;  /* 0x0000001912197223 */ /* 0x000fe4000001001a */
[----:B------:R-:W-:Y:S02]  /*d670*/  FFMA.FTZ R6, R11, R21, R6 ;  /* 0x000000150b067223 */ /* 0x000fe40000010006 */
[----:B------:R-:W-:Y:S01]  /*d680*/  FFMA.FTZ R7, R19, R10, R7 ;  /* 0x0000000a13077223 */ /* 0x000fe20000010007 */
[----:B------:R-:W-:Y:S02]  /*d690*/  F2FP.PACK_AB R16, R12, R3 ;  /* 0x000000030c10723e */ /* 0x000fe400000000ff */
[----:B------:R-:W-:Y:S02]  /*d6a0*/  F2FP.PACK_AB R17, R9, R8 ;  /* 0x000000080911723e */ /* 0x000fe400000000ff */
[----:B------:R-:W-:Y:S02]  /*d6b0*/  F2FP.PACK_AB R18, R25, R4 ;  /* 0x000000041912723e */ /* 0x000fe400000000ff */
[----:B------:R-:W-:-:S02]  /*d6c0*/  F2FP.PACK_AB R19, R7, R6 ;  /* 0x000000060713723e */ /* 0x000fc400000000ff */
.L_x_917:
[----:B------:R-:W-:Y:S05]  /*d6d0*/  BSYNC B0 ;  /* 0x0000000000007941 */ /* 0x000fea0003800000 */
.L_x_916:
[----:B-----5:R3:W-:Y:S02]  /*d6e0*/  STS.128 [R170+0x2000], R16 ;  /* 0x00200010aa007388 */ /* 0x0207e40000000c00 */
.L_x_907:
[----:B------:R-:W-:Y:S05]  /*d6f0*/  BSYNC B2 ;  /* 0x0000000000027941 */ /* 0x000fea0003800000 */
.L_x_906:
[----:B------:R-:W-:-:S04]  /*d700*/  IADD3 R21, R174, 0x20, RZ ;  /* 0x00000020ae157810 */ /* 0x000fc80007ffe0ff */
[----:B------:R-:W-:-:S04]  /*d710*/  ISETP.GE.AND P0, PT, R21, R24, PT ;  /* 0x000000181500720c */ /* 0x000fc80003f06270 */
[----:B------:R-:W-:-:S13]  /*d720*/  ISETP.LT.OR P0, PT, R54, -0x83, P0 ;  /* 0xffffff7d3600780c */ /* 0x000fda0000701670 */
[----:B------:R-:W-:Y:S05]  /*d730*/  @P0 BRA `(.L_x_895) ;  /* 0x000015a000000947 */ /* 0x000fea0003800000 */
[----:B------:R-:W-:Y:S01]  /*d740*/  ISETP.GE.AND P0, PT, R118, c[0x0][0x220], PT ;  /* 0x0000880076007a0c */ /* 0x000fe20003f06270 */
[----:B------:R-:W-:-:S12]  /*d750*/  BSSY B1, `(.L_x_918) ;  /* 0x000005b000017945 */ /* 0x000fd80003800000 */
[----:B------:R1:W-:Y:S01]  /*d760*/  @P0 STS.128 [R170+0x800], RZ ;  /* 0x000800ffaa000388 */ /* 0x0003e20000000c00 */
[----:B------:R-:W-:Y:S05]  /*d770*/  @P0 BRA `(.L_x_919) ;  /* 0x0000058000000947 */ /* 0x000fea0003800000 */
[----:B-1-3--:R1:W5:Y:S01]  /*d780*/  LDG.E.128 R16, [R22.64] ;  /* 0x0000000616107981 */ /* 0x00a362000c1e1d00 */
[----:B------:R-:W-:Y:S01]  /*d790*/  ISETP.GE.AND P0, PT, R118, c[0x0][0x230], PT ;  /* 0x00008c0076007a0c */ /* 0x000fe20003f06270 */
[----:B------:R-:W-:-:S12]  /*d7a0*/  BSSY B0, `(.L_x_920) ;  /* 0x0000054000007945 */ /* 0x000fd80003800000 */
[----:B------:R-:W-:Y:S05]  /*d7b0*/  @P0 BRA `(.L_x_921) ;  /* 0x0000052000000947 */ /* 0x000fea0003800000 */
[-C--:B------:R-:W-:Y:S02]  /*d7c0*/  ISETP.GE.AND P0, PT, R118, R137.reuse, PT ;  /* 0x000000897600720c */ /* 0x080fe40003f06270 */
[----:B------:R-:W-:Y:S02]  /*d7d0*/  MOV R5, RZ ;  /* 0x000000ff00057202 */ /* 0x000fe40000000f00 */
[C---:B------:R-:W-:Y:S02]  /*d7e0*/  IADD3 R9, P1, R139.reuse, R2, RZ ;  /* 0x000000028b097210 */ /* 0x040fe40007f3e0ff */
[----:B------:R-:W-:Y:S02]  /*d7f0*/  MOV R7, R137 ;  /* 0x0000008900077202 */ /* 0x000fe40000000f00 */
[----:B------:R-:W-:-:S05]  /*d800*/  LEA.HI.X.SX32 R8, R139, R20, 0x1, P1 ;  /* 0x000000148b087211 */ /* 0x000fca00008f0eff */
        /* <DEDUP_REMOVED lines=11> */
[----:B--2---:R-:W2:Y:S01]  /*d8c0*/  LDG.E.128 R4, [R6.64] ;  /* 0x0000000606047981 */ /* 0x004ea2000c1e1d00 */
[----:B------:R-:W-:-:S04]  /*d8d0*/  IADD3 R9, P1, R10, R9, RZ ;  /* 0x000000090a097210 */ /* 0x000fc80007f3e0ff */
[----:B------:R-:W-:Y:S02]  /*d8e0*/  LEA.HI.X.SX32 R8, R10, R8, 0x1, P1 ;  /* 0x000000080a087211 */ /* 0x000fe400008f0eff */
[----:B------:R-:W-:-:S04]  /*d8f0*/  LEA R10, P1, R9, c[0x0][0x2a8], 0x1 ;  /* 0x0000aa00090a7a11 */ /* 0x000fc800078208ff */
[----:B-----5:R-:W-:-:S06]  /*d900*/  LEA.HI.X R11, R9, c[0x0][0x2ac], R8, 0x1, P1 ;  /* 0x0000ab00090b7a11 */ /* 0x020fcc00008f0c08 */
[----:B----4-:R-:W4:Y:S01]  /*d910*/  LDG.E.128 R8, [R10.64] ;  /* 0x000000060a087981 */ /* 0x010f22000c1e1d00 */
[----:B---3--:R-:W-:Y:S02]  /*d920*/  HADD2.F32 R28, -RZ, R12.H0_H0 ;  /* 0x2000000cff1c7230 */ /* 0x008fe40000004100 */
[----:B------:R-:W-:Y:S02]  /*d930*/  HADD2.F32 R27, -RZ, R13.H0_H0 ;  /* 0x2000000dff1b7230 */ /* 0x000fe40000004100 */
        /* <DEDUP_REMOVED lines=10> */
[----:B------:R-:W-:Y:S01]  /*d9e0*/  @!P0 FADD.FTZ R24, -R24, -RZ ;  /* 0x800000ff18188221 */ /* 0x000fe20000010100 */
[----:B------:R-:W-:Y:S01]  /*d9f0*/  HADD2.F32 R29, -RZ, R12.H1_H1 ;  /* 0x3000000cff1d7230 */ /* 0x000fe20000004100 */
[----:B------:R-:W-:Y:S01]  /*da00*/  FMUL.FTZ R28, R28, R3 ;  /* 0x000000031c1c7220 */ /* 0x000fe20000410000 */
[--C-:B------:R-:W-:Y:S01]  /*da10*/  HADD2.F32 R3, -RZ, R15.reuse.H0_H0 ;  /* 0x2000000fff037230 */ /* 0x100fe20000004100 */
[----:B------:R-:W-:Y:S01]  /*da20*/  FMUL.FTZ R27, R27, R4 ;  /* 0x000000041b1b7220 */ /* 0x000fe20000410000 */
[----:B------:R-:W-:Y:S01]  /*da30*/  HADD2.F32 R4, -RZ, R15.H1_H1 ;  /* 0x3000000fff047230 */ /* 0x000fe20000004100 */
[----:B------:R-:W-:Y:S02]  /*da40*/  @!P0 FADD.FTZ R6, -R6, -RZ ;  /* 0x800000ff06068221 */ /* 0x000fe40000010100 */
[----:B------:R-:W-:Y:S01]  /*da50*/  @!P0 FADD.FTZ R7, -R7, -RZ ;  /* 0x800000ff07078221 */ /* 0x000fe20000010100 */
[----:B------:R-:W-:Y:S01]  /*da60*/  HADD2.F32 R12, -RZ, R13.H1_H1 ;  /* 0x3000000dff0c7230 */ /* 0x000fe20000004100 */
[----:B------:R-:W-:Y:S01]  /*da70*/  FMUL.FTZ R29, R29, R24 ;  /* 0x000000181d1d7220 */ /* 0x000fe20000410000 */
[--C-:B------:R-:W-:Y:S01]  /*da80*/  HADD2.F32 R24, -RZ, R14.reuse.H0_H0 ;  /* 0x2000000eff187230 */ /* 0x100fe20000004100 */
[----:B------:R-:W-:Y:S01]  /*da90*/  @!P0 FADD.FTZ R25, -R25, -RZ ;  /* 0x800000ff19198221 */ /* 0x000fe20000010100 */
[----:B------:R-:W-:Y:S01]  /*daa0*/  HADD2.F32 R13, -RZ, R14.H1_H1 ;  /* 0x3000000eff0d7230 */ /* 0x000fe20000004100 */
[----:B------:R-:W-:-:S02]  /*dab0*/  @!P0 FADD.FTZ R5, -R5, -RZ ;  /* 0x800000ff05058221 */ /* 0x000fc40000010100 */
[----:B------:R-:W-:Y:S01]  /*dac0*/  FMUL.FTZ R6, R3, R6 ;  /* 0x0000000603067220 */ /* 0x000fe20000410000 */
[----:B------:R-:W-:Y:S01]  /*dad0*/  HADD2.F32 R3, -RZ, R16.H0_H0 ;  /* 0x20000010ff037230 */ /* 0x000fe20000004100 */
[----:B------:R-:W-:Y:S01]  /*dae0*/  FMUL.FTZ R7, R4, R7 ;  /* 0x0000000704077220 */ /* 0x000fe20000410000 */
[----:B----4-:R-:W-:Y:S01]  /*daf0*/  HADD2.F32 R4, -RZ, R8.H0_H0 ;  /* 0x20000008ff047230 */ /* 0x010fe20000004100 */
[----:B------:R-:W-:Y:S02]  /*db00*/  @!P0 FADD.FTZ R26, -R26, -RZ ;  /* 0x800000ff1a1a8221 */ /* 0x000fe40000010100 */
[----:B------:R-:W-:Y:S01]  /*db10*/  FMUL.FTZ R12, R12, R25 ;  /* 0x000000190c0c7220 */ /* 0x000fe20000410000 */
[--C-:B------:R-:W-:Y:S01]  /*db20*/  HADD2.F32 R25, -RZ, R10.reuse.H1_H1 ;  /* 0x3000000aff197230 */ /* 0x100fe20000004100 */
[----:B------:R-:W-:Y:S01]  /*db30*/  FMUL.FTZ R5, R24, R5 ;  /* 0x0000000518057220 */ /* 0x000fe20000410000 */
[----:B------:R-:W-:Y:S01]  /*db40*/  HADD2.F32 R24, -RZ, R10.H0_H0 ;  /* 0x2000000aff187230 */ /* 0x000fe20000004100 */
[----:B------:R-:W-:Y:S01]  /*db50*/  FMUL.FTZ R26, R13, R26 ;  /* 0x0000001a0d1a7220 */ /* 0x000fe20000410000 */
[----:B------:R-:W-:Y:S01]  /*db60*/  HADD2.F32 R13, -RZ, R8.H1_H1 ;  /* 0x30000008ff0d7230 */ /* 0x000fe20000004100 */
[----:B------:R-:W-:Y:S01]  /*db70*/  FFMA.FTZ R3, R3, R4, R28 ;  /* 0x0000000403037223 */ /* 0x000fe2000001001c */
[----:B------:R-:W-:-:S02]  /*db80*/  HADD2.F32 R15, -RZ, R11.H0_H0 ;  /* 0x2000000bff0f7230 */ /* 0x000fc40000004100 */
[----:B------:R-:W-:Y:S02]  /*db90*/  HADD2.F32 R10, -RZ, R11.H1_H1 ;  /* 0x3000000bff0a7230 */ /* 0x000fe40000004100 */
[----:B------:R-:W-:Y:S02]  /*dba0*/  HADD2.F32 R14, -RZ, R17.H0_H0 ;  /* 0x20000011ff0e7230 */ /* 0x000fe40000004100 */
[----:B------:R-:W-:Y:S02]  /*dbb0*/  HADD2.F32 R8, -RZ, R9.H0_H0 ;  /* 0x20000009ff087230 */ /* 0x000fe40000004100 */
[----:B------:R-:W-:Y:S02]  /*dbc0*/  HADD2.F32 R4, -RZ, R18.H0_H0 ;  /* 0x20000012ff047230 */ /* 0x000fe40000004100 */
[----:B------:R-:W-:Y:S02]  /*dbd0*/  HADD2.F32 R11, -RZ, R19.H0_H0 ;  /* 0x20000013ff0b7230 */ /* 0x000fe40000004100 */
[----:B------:R-:W-:-:S02]  /*dbe0*/  HADD2.F32 R16, -RZ, R16.H1_H1 ;  /* 0x30000010ff107230 */ /* 0x000fc40000004100 */
        /* <DEDUP_REMOVED lines=15> */
.L_x_921:
[----:B------:R-:W-:Y:S05]  /*dce0*/  BSYNC B0 ;  /* 0x0000000000007941 */ /* 0x000fea0003800000 */
.L_x_920:
[----:B-----5:R3:W-:Y:S02]  /*dcf0*/  STS.128 [R170+0x800], R16 ;  /* 0x00080010aa007388 */ /* 0x0207e40000000c00 */
.L_x_919:
[----:B------:R-:W-:Y:S05]  /*dd00*/  BSYNC B1 ;  /* 0x0000000000017941 */ /* 0x000fea0003800000 */
.L_x_918:
[----:B------:R1:W-:Y:S01]  /*dd10*/  @P5 STS.128 [R170+0x1800], RZ ;  /* 0x001800ffaa005388 */ /* 0x0003e20000000c00 */
[----:B------:R-:W-:Y:S01]  /*dd20*/  BSSY B1, `(.L_x_922) ;  /* 0x000005b000017945 */ /* 0x000fe20003800000 */
[----:B------:R-:W-:Y:S05]  /*dd30*/  @P5 BRA `(.L_x_923) ;  /* 0x0000059000005947 */ /* 0x000fea0003800000 */
[----:B-1-3--:R1:W5:Y:S01]  /*dd40*/  LDG.E.128 R16, [R22.64+0x40] ;  /* 0x0000400616107981 */ /* 0x00a362000c1e1d00 */
[----:B------:R-:W-:Y:S01]  /*dd50*/  ISETP.GE.AND P0, PT, R117, c[0x0][0x230], PT ;  /* 0x00008c0075007a0c */ /* 0x000fe20003f06270 */
[----:B------:R-:W-:-:S12]  /*dd60*/  BSSY B0, `(.L_x_924) ;  /* 0x0000055000007945 */ /* 0x000fd80003800000 */
[----:B------:R-:W-:Y:S05]  /*dd70*/  @P0 BRA `(.L_x_925) ;  /* 0x0000053000000947 */ /* 0x000fea0003800000 */
[-C--:B------:R-:W-:Y:S02]  /*dd80*/  ISETP.GE.AND P0, PT, R117, R137.reuse, PT ;  /* 0x000000897500720c */ /* 0x080fe40003f06270 */
[----:B-----5:R-:W-:Y:S02]  /*dd90*/  IADD3 R11, R139, 0x20, RZ ;  /* 0x000000208b0b7810 */ /* 0x020fe40007ffe0ff */
[----:B------:R-:W-:Y:S02]  /*dda0*/  MOV R5, RZ ;  /* 0x000000ff00057202 */ /* 0x000fe40000000f00 */
[C---:B------:R-:W-:Y:S02]  /*ddb0*/  IADD3 R9, P1, R11.reuse, R2, RZ ;  /* 0x000000020b097210 */ /* 0x040fe40007f3e0ff */
[----:B------:R-:W-:Y:S02]  /*ddc0*/  MOV R7, R137 ;  /* 0x0000008900077202 */ /* 0x000fe40000000f00 */
[----:B------:R-:W-:-:S03]  /*ddd0*/  LEA.HI.X.SX32 R8, R11, R20, 0x1, P1 ;  /* 0x000000140b087211 */ /* 0x000fc600008f0eff */
        /* <DEDUP_REMOVED lines=11> */
[----:B--2---:R-:W2:Y:S01]  /*de90*/  LDG.E.128 R4, [R6.64] ;  /* 0x0000000606047981 */ /* 0x004ea2000c1e1d00 */
[----:B------:R-:W-:-:S04]  /*dea0*/  IADD3 R9, P1, R10, R9, RZ ;  /* 0x000000090a097210 */ /* 0x000fc80007f3e0ff */
[----:B------:R-:W-:Y:S02]  /*deb0*/  LEA.HI.X.SX32 R8, R10, R8, 0x1, P1 ;  /* 0x000000080a087211 */ /* 0x000fe400008f0eff */
[----:B------:R-:W-:-:S04]  /*dec0*/  LEA R10, P1, R9, c[0x0][0x2a8], 0x1 ;  /* 0x0000aa00090a7a11 */ /* 0x000fc800078208ff */
[----:B------:R-:W-:-:S06]  /*ded0*/  LEA.HI.X R11, R9, c[0x0][0x2ac], R8, 0x1, P1 ;  /* 0x0000ab00090b7a11 */ /* 0x000fcc00008f0c08 */
        /* <DEDUP_REMOVED lines=61> */
.L_x_925:
[----:B------:R-:W-:Y:S05]  /*e2b0*/  BSYNC B0 ;  /* 0x0000000000007941 */ /* 0x000fea0003800000 */
.L_x_924:
[----:B-----5:R3:W-:Y:S02]  /*e2c0*/  STS.128 [R170+0x1800], R16 ;  /* 0x00180010aa007388 */ /* 0x0207e40000000c00 */
.L_x_923:
[----:B------:R-:W-:Y:S05]  /*e2d0*/  BSYNC B1 ;  /* 0x0000000000017941 */ /* 0x000fea0003800000 */
.L_x_922:
[----:B------:R-:W-:-:S13]  /*e2e0*/  ISETP.NE.AND P0, PT, R156, RZ, PT ;  /* 0x000000ff9c00720c */ /* 0x000fda0003f05270 */
[----:B------:R1:W-:Y:S01]  /*e2f0*/  @P0 STS.128 [R170+0x2800], RZ ;  /* 0x002800ffaa000388 */ /* 0x0003e20000000c00 */
[----:B------:R-:W-:Y:S05]  /*e300*/  @P0 BRA `(.L_x_895) ;  /* 0x000009d000000947 */ /* 0x000fea0003800000 */
[----:B------:R1:W5:Y:S01]  /*e310*/  LDG.E.128 R12, [R22.64+0x80] ;  /* 0x00008006160c7981 */ /* 0x000362000c1e1d00 */
[----:B------:R-:W-:Y:S01]  /*e320*/  ISETP.GE.AND P0, PT, R116, c[0x0][0x230], PT ;  /* 0x00008c0074007a0c */ /* 0x000fe20003f06270 */
[----:B------:R-:W-:-:S12]  /*e330*/  BSSY B0, `(.L_x_926) ;  /* 0x000005c000007945 */ /* 0x000fd80003800000 */
[----:B------:R-:W-:Y:S05]  /*e340*/  @P0 BRA `(.L_x_927) ;  /* 0x000005a000000947 */ /* 0x000fea0003800000 */
[----:B------:R-:W-:Y:S02]  /*e350*/  ISETP.GE.AND P0, PT, R116, R137, PT ;  /* 0x000000897400720c */ /* 0x000fe40003f06270 */
[C---:B------:R-:W-:Y:S02]  /*e360*/  LEA R168, P1, R0.reuse, R168, 0x5 ;  /* 0x000000a800a87211 */ /* 0x040fe400078228ff */
[----:B------:R-:W-:Y:S02]  /*e370*/  MOV R3, c[0x0][0x194] ;  /* 0x0000650000037a02 */ /* 0x000fe40000000f00 */
[----:B------:R-:W-:Y:S02]  /*e380*/  IADD3 R139, R139, 0x40, RZ ;  /* 0x000000408b8b7810 */ /* 0x000fe40007ffe0ff */
[----:B------:R-:W-:Y:S02]  /*e390*/  LEA.HI.X R61, R0, R61, R3, 0x5, P1 ;  /* 0x0000003d003d7211 */ /* 0x000fe400008f2c03 */
[----:B------:R-:W-:-:S02]  /*e3a0*/  LEA R4, P1, R168, c[0x0][0x160], 0x1 ;  /* 0x00005800a8047a11 */ /* 0x000fc400078208ff */
[----:B------:R-:W-:Y:S02]  /*e3b0*/  MOV R3, RZ ;  /* 0x000000ff00037202 */ /* 0x000fe40000000f00 */
[----:B------:R-:W-:Y:S02]  /*e3c0*/  @P0 SHF.R.S32.HI R0, RZ, 0x1, R140 ;  /* 0x00000001ff000819 */ /* 0x000fe4000001148c */
[----:B------:R-:W-:Y:S02]  /*e3d0*/  LEA.HI.X R61, R168, c[0x0][0x164], R61, 0x1, P1 ;  /* 0x00005900a83d7a11 */ /* 0x000fe400008f0c3d */
[C---:B------:R-:W-:Y:S01]  /*e3e0*/  IADD3 R2, P1, R139.reuse, R2, RZ ;  /* 0x000000028b027210 */ /* 0x040fe20007f3e0ff */
[--C-:B------:R-:W-:Y:S01]  /*e3f0*/  @P0 IMAD.MOV R3, RZ, RZ, -R0.reuse ;  /* 0x000000ffff030224 */ /* 0x100fe200078e0a00 */
[----:B------:R-:W-:Y:S01]  /*e400*/  IADD3 R6, P2, R4, 0x80, RZ ;  /* 0x0000008004067810 */ /* 0x000fe20007f5e0ff */
[----:B------:R-:W-:Y:S01]  /*e410*/  @P0 IMAD.MOV R137, RZ, RZ, -R0 ;  /* 0x000000ffff890224 */ /* 0x000fe200078e0a00 */
[----:B------:R-:W-:-:S02]  /*e420*/  LEA.HI.X.SX32 R20, R139, R20, 0x1, P1 ;  /* 0x000000148b147211 */ /* 0x000fc400008f0eff */
[C---:B------:R-:W-:Y:S02]  /*e430*/  IADD3 R4, P1, R3.reuse, R2, RZ ;  /* 0x0000000203047210 */ /* 0x040fe40007f3e0ff */
[----:B------:R-:W-:Y:S02]  /*e440*/  IADD3.X R7, RZ, R61, RZ, P2, !PT ;  /* 0x0000003dff077210 */ /* 0x000fe400017fe4ff */
[----:B------:R-:W-:Y:S02]  /*e450*/  LEA.HI.X.SX32 R3, R3, R20, 0x1, P1 ;  /* 0x0000001403037211 */ /* 0x000fe400008f0eff */
[C---:B-1----:R-:W-:Y:S01]  /*e460*/  LEA R22, P1, R4.reuse, c[0x0][0x2b0], 0x1 ;  /* 0x0000ac0004167a11 */ /* 0x042fe200078208ff */
[----:B---3--:R-:W-:Y:S01]  /*e470*/  IMAD.WIDE R16, R137, 0x2, R6 ;  /* 0x0000000289107825 */ /* 0x008fe200078e0206 */
[----:B------:R-:W-:Y:S02]  /*e480*/  @P0 SHF.R.S32.HI R140, RZ, 0x1, R140 ;  /* 0x00000001ff8c0819 */ /* 0x000fe4000001148c */
[----:B------:R-:W-:-:S02]  /*e490*/  LEA.HI.X R23, R4, c[0x0][0x2b4], R3, 0x1, P1 ;  /* 0x0000ad0004177a11 */ /* 0x000fc400008f0c03 */
[----:B------:R-:W-:Y:S01]  /*e4a0*/  MOV R3, RZ ;  /* 0x000000ff00037202 */ /* 0x000fe20000000f00 */
[----:B------:R-:W3:Y:S01]  /*e4b0*/  LDG.E.128 R16, [R16.64] ;  /* 0x0000000610107981 */ /* 0x000ee2000c1e1d00 */
[----:B------:R-:W-:-:S03]  /*e4c0*/  @P0 IADD3 R3, -R140, RZ, RZ ;  /* 0x000000ff8c030210 */ /* 0x000fc60007ffe1ff */
[----:B--2---:R3:W2:Y:S01]  /*e4d0*/  LDG.E.128 R4, [R22.64] ;  /* 0x0000000616047981 */ /* 0x0046a2000c1e1d00 */
[----:B------:R-:W-:-:S04]  /*e4e0*/  IADD3 R2, P1, R3, R2, RZ ;  /* 0x0000000203027210 */ /* 0x000fc80007f3e0ff */
[----:B------:R-:W-:Y:S02]  /*e4f0*/  LEA.HI.X.SX32 R3, R3, R20, 0x1, P1 ;  /* 0x0000001403037211 */ /* 0x000fe400008f0eff */
[----:B------:R-:W-:-:S04]  /*e500*/  LEA R8, P1, R2, c[0x0][0x2a8], 0x1 ;  /* 0x0000aa0002087a11 */ /* 0x000fc800078208ff */
[----:B------:R-:W-:-:S06]  /*e510*/  LEA.HI.X R9, R2, c[0x0][0x2ac], R3, 0x1, P1 ;  /* 0x0000ab0002097a11 */ /* 0x000fcc00008f0c03 */
[----:B----45:R-:W4:Y:S01]  /*e520*/  LDG.E.128 R8, [R8.64] ;  /* 0x0000000608087981 */ /* 0x030f22000c1e1d00 */
[--C-:B---3--:R-:W-:Y:S02]  /*e530*/  HADD2.F32 R23, -RZ, R16.reuse.H0_H0 ;  /* 0x20000010ff177230 */ /* 0x108fe40000004100 */
[----:B------:R-:W-:Y:S02]  /*e540*/  HADD2.F32 R27, -RZ, R16.H1_H1 ;  /* 0x30000010ff1b7230 */ /* 0x000fe40000004100 */
[--C-:B--2---:R-:W-:Y:S02]  /*e550*/  HADD2.F32 R2, -RZ, R5.reuse.H0_H0 ;  /* 0x20000005ff027230 */ /* 0x104fe40000004100 */
[----:B------:R-:W-:Y:S02]  /*e560*/  HADD2.F32 R0, -RZ, R4.H0_H0 ;  /* 0x20000004ff007230 */ /* 0x000fe40000004100 */
[----:B------:R-:W-:Y:S01]  /*e570*/  HADD2.F32 R5, -RZ, R5.H1_H1 ;  /* 0x30000005ff057230 */ /* 0x000fe20000004100 */
[----:B------:R-:W-:Y:S01]  /*e580*/  @!P0 FADD.FTZ R2, -R2, -RZ ;  /* 0x800000ff02028221 */ /* 0x000fe20000010100 */
[--C-:B------:R-:W-:Y:S01]  /*e590*/  HADD2.F32 R3, -RZ, R6.reuse.H0_H0 ;  /* 0x20000006ff037230 */ /* 0x100fe20000004100 */
[----:B------:R-:W-:Y:S01]  /*e5a0*/  @!P0 FADD.FTZ R0, -R0, -RZ ;  /* 0x800000ff00008221 */ /* 0x000fe20000010100 */
[----:B------:R-:W-:Y:S01]  /*e5b0*/  HADD2.F32 R20, -RZ, R6.H1_H1 ;  /* 0x30000006ff147230 */ /* 0x000fe20000004100 */
[----:B------:R-:W-:Y:S01]  /*e5c0*/  @!P0 FADD.FTZ R5, -R5, -RZ ;  /* 0x800000ff05058221 */ /* 0x000fe20000010100 */
[--C-:B------:R-:W-:Y:S01]  /*e5d0*/  HADD2.F32 R25, -RZ, R17.reuse.H0_H0 ;  /* 0x20000011ff197230 */ /* 0x100fe20000004100 */
[----:B------:R-:W-:Y:S01]  /*e5e0*/  FMUL.FTZ R23, R23, R0 ;  /* 0x0000000017177220 */ /* 0x000fe20000410000 */
[----:B------:R-:W-:Y:S01]  /*e5f0*/  HADD2.F32 R16, -RZ, R17.H1_H1 ;  /* 0x30000011ff107230 */ /* 0x000fe20000004100 */
[----:B------:R-:W-:Y:S01]  /*e600*/  @!P0 FADD.FTZ R3, -R3, -RZ ;  /* 0x800000ff03038221 */ /* 0x000fe20000010100 */
[--C-:B------:R-:W-:Y:S01]  /*e610*/  HADD2.F32 R6, -RZ, R7.reuse.H0_H0 ;  /* 0x20000007ff067230 */ /* 0x100fe20000004100 */
[----:B------:R-:W-:Y:S01]  /*e620*/  FMUL.FTZ R25, R25, R2 ;  /* 0x0000000219197220 */ /* 0x000fe20000410000 */
[----:B------:R-:W-:Y:S01]  /*e630*/  HADD2.F32 R4, -RZ, R4.H1_H1 ;  /* 0x30000004ff047230 */ /* 0x000fe20000004100 */
[----:B------:R-:W-:Y:S01]  /*e640*/  FMUL.FTZ R16, R16, R5 ;  /* 0x0000000510107220 */ /* 0x000fe20000410000 */
[----:B------:R-:W-:Y:S01]  /*e650*/  HADD2.F32 R7, -RZ, R7.H1_H1 ;  /* 0x30000007ff077230 */ /* 0x000fe20000004100 */
[----:B------:R-:W-:Y:S01]  /*e660*/  @!P0 FADD.FTZ R6, -R6, -RZ ;  /* 0x800000ff06068221 */ /* 0x000fe20000010100 */
[----:B------:R-:W-:Y:S01]  /*e670*/  HADD2.F32 R2, -RZ, R18.H0_H0 ;  /* 0x20000012ff027230 */ /* 0x000fe20000004100 */
[----:B------:R-:W-:Y:S01]  /*e680*/  @!P0 FADD.FTZ R4, -R4, -RZ ;  /* 0x800000ff04048221 */ /* 0x000fe20000010100 */
[--C-:B------:R-:W-:Y:S01]  /*e690*/  HADD2.F32 R5, -RZ, R19.reuse.H0_H0 ;  /* 0x20000013ff057230 */ /* 0x100fe20000004100 */
[----:B------:R-:W-:Y:S01]  /*e6a0*/  @!P0 FADD.FTZ R7, -R7, -RZ ;  /* 0x800000ff07078221 */ /* 0x000fe20000010100 */
[----:B------:R-:W-:Y:S01]  /*e6b0*/  HADD2.F32 R0, -RZ, R19.H1_H1 ;  /* 0x30000013ff007230 */ /* 0x000fe20000004100 */
[----:B------:R-:W-:Y:S01]  /*e6c0*/  FMUL.FTZ R27, R27, R4 ;  /* 0x000000041b1b7220 */ /* 0x000fe20000410000 */
[----:B------:R-:W-:Y:S01]  /*e6d0*/  HADD2.F32 R4, -RZ, R13.H0_H0 ;  /* 0x2000000dff047230 */ /* 0x000fe20000004100 */
[----:B------:R-:W-:Y:S01]  /*e6e0*/  FMUL.FTZ R3, R2, R3 ;  /* 0x0000000302037220 */ /* 0x000fe20000410000 */
[----:B----4-:R-:W-:Y:S01]  /*e6f0*/  HADD2.F32 R2, -RZ, R8.H0_H0 ;  /* 0x20000008ff027230 */ /* 0x010fe20000004100 */
[----:B------:R-:W-:Y:S01]  /*e700*/  FMUL.FTZ R6, R5, R6 ;  /* 0x0000000605067220 */ /* 0x000fe20000410000 */
[----:B------:R-:W-:Y:S01]  /*e710*/  HADD2.F32 R5, -RZ, R9.H0_H0 ;  /* 0x20000009ff057230 */ /* 0x000fe20000004100 */
[----:B------:R-:W-:Y:S01]  /*e720*/  FMUL.FTZ R7, R0, R7 ;  /* 0x0000000700077220 */ /* 0x000fe20000410000 */
[----:B------:R-:W-:Y:S01]  /*e730*/  HADD2.F32 R0, -RZ, R12.H0_H0 ;  /* 0x2000000cff007230 */ /* 0x000fe20000004100 */
[----:B------:R-:W-:Y:S01]  /*e740*/  @!P0 FADD.FTZ R20, -R20, -RZ ;  /* 0x800000ff14148221 */ /* 0x000fe20000010100 */
[----:B------:R-:W-:Y:S01]  /*e750*/  HADD2.F32 R17, -RZ, R18.H1_H1 ;  /* 0x30000012ff117230 */ /* 0x000fe20000004100 */
[----:B------:R-:W-:Y:S01]  /*e760*/  FFMA.FTZ R4, R4, R5, R25 ;  /* 0x0000000504047223 */ /* 0x000fe20000010019 */
[--C-:B------:R-:W-:Y:S01]  /*e770*/  HADD2.F32 R18, -RZ, R10.reuse.H0_H0 ;  /* 0x2000000aff127230 */ /* 0x100fe20000004100 */
[----:B------:R-:W-:Y:S01]  /*e780*/  FFMA.FTZ R0, R0, R2, R23 ;  /* 0x0000000200007223 */ /* 0x000fe20000010017 */
[----:B------:R-:W-:Y:S01]  /*e790*/  HADD2.F32 R19, -RZ, R10.H1_H1 ;  /* 0x3000000aff137230 */ /* 0x000fe20000004100 */
[----:B------:R-:W-:Y:S01]  /*e7a0*/  FMUL.FTZ R20, R17, R20 ;  /* 0x0000001411147220 */ /* 0x000fe20000410000 */
[----:B------:R-:W-:-:S02]  /*e7b0*/  HADD2.F32 R5, -RZ, R14.H0_H0 ;  /* 0x2000000eff057230 */ /* 0x000fc40000004100 */
[----:B------:R-:W-:Y:S02]  /*e7c0*/  HADD2.F32 R2, -RZ, R15.H0_H0 ;  /* 0x2000000fff027230 */ /* 0x000fe40000004100 */
[----:B------:R-:W-:Y:S01]  /*e7d0*/  HADD2.F32 R12, -RZ, R12.H1_H1 ;  /* 0x3000000cff0c7230 */ /* 0x000fe20000004100 */
[----:B------:R-:W-:Y:S01]  /*e7e0*/  FFMA.FTZ R3, R5, R18, R3 ;  /* 0x0000001205037223 */ /* 0x000fe20000010003 */
[----:B------:R-:W-:Y:S02]  /*e7f0*/  HADD2.F32 R8, -RZ, R8.H1_H1 ;  /* 0x30000008ff087230 */ /* 0x000fe40000004100 */
[----:B------:R-:W-:Y:S02]  /*e800*/  HADD2.F32 R9, -RZ, R9.H1_H1 ;  /* 0x30000009ff097230 */ /* 0x000fe40000004100 */
[--C-:B------:R-:W-:Y:S01]  /*e810*/  HADD2.F32 R17, -RZ, R11.reuse.H0_H0 ;  /* 0x2000000bff117230 */ /* 0x100fe20000004100 */
[----:B------:R-:W-:Y:S01]  /*e820*/  FFMA.FTZ R27, R12, R8, R27 ;  /* 0x000000080c1b7223 */ /* 0x000fe2000001001b */
[----:B------:R-:W-:-:S02]  /*e830*/  HADD2.F32 R10, -RZ, R11.H1_H1 ;  /* 0x3000000bff0a7230 */ /* 0x000fc40000004100 */
[----:B------:R-:W-:Y:S01]  /*e840*/  HADD2.F32 R13, -RZ, R13.H1_H1 ;  /* 0x3000000dff0d7230 */ /* 0x000fe20000004100 */
[----:B------:R-:W-:Y:S01]  /*e850*/  FFMA.FTZ R2, R2, R17, R6 ;  /* 0x0000001102027223 */ /* 0x000fe20000010006 */
[----:B------:R-:W-:Y:S01]  /*e860*/  HADD2.F32 R15, -RZ, R15.H1_H1 ;  /* 0x3000000fff0f7230 */ /* 0x000fe20000004100 */
[----:B------:R-:W-:Y:S01]  /*e870*/  F2FP.PACK_AB R12, R27, R0 ;  /* 0x000000001b0c723e */ /* 0x000fe200000000ff */
[----:B------:R-:W-:Y:S01]  /*e880*/  HADD2.F32 R14, -RZ, R14.H1_H1 ;  /* 0x3000000eff0e7230 */ /* 0x000fe20000004100 */
[----:B------:R-:W-:Y:S02]  /*e890*/  FFMA.FTZ R9, R13, R9, R16 ;  /* 0x000000090d097223 */ /* 0x000fe40000010010 */
[----:B------:R-:W-:Y:S02]  /*e8a0*/  FFMA.FTZ R7, R15, R10, R7 ;  /* 0x0000000a0f077223 */ /* 0x000fe40000010007 */
[----:B------:R-:W-:Y:S01]  /*e8b0*/  FFMA.FTZ R14, R14, R19, R20 ;  /* 0x000000130e0e7223 */ /* 0x000fe20000010014 */
[----:B------:R-:W-:-:S02]  /*e8c0*/  F2FP.PACK_AB R13, R9, R4 ;  /* 0x00000004090d723e */ /* 0x000fc400000000ff */
[----:B------:R-:W-:Y:S02]  /*e8d0*/  F2FP.PACK_AB R15, R7, R2 ;  /* 0x00000002070f723e */ /* 0x000fe400000000ff */
[----:B------:R-:W-:Y:S02]  /*e8e0*/  F2FP.PACK_AB R14, R14, R3 ;  /* 0x000000030e0e723e */ /* 0x000fe400000000ff */
.L_x_927:
[----:B------:R-:W-:Y:S05]  /*e8f0*/  BSYNC B0 ;  /* 0x0000000000007941 */ /* 0x000fea0003800000 */
.L_x_926:
[----:B-----5:R1:W-:Y:S01]  /*e900*/  STS.128 [R170+0x2800], R12 ;  /* 0x0028000caa007388 */ /* 0x0203e20000000c00 */
[----:B------:R-:W-:Y:S05]  /*e910*/  BRA `(.L_x_895) ;  /* 0x000003c000007947 */ /* 0x000fea0003800000 */
.L_x_881:
[----:B------:R-:W-:Y:S01]  /*e920*/  IADD3 R0, -R161, R154, RZ ;  /* 0x0000009aa1007210 */ /* 0x000fe20007ffe1ff */
[----:B------:R-:W-:Y:S03]  /*e930*/  BSSY B0, `(.L_x_928) ;  /* 0x000001d000007945 */ /* 0x000fe60003800000 */
[----:B------:R-:W-:-:S13]  /*e940*/  ISETP.GE.AND P0, PT, R174, R0, PT ;  /* 0x00000000ae00720c */ /* 0x000fda0003f06270 */
[----:B------:R-:W-:Y:S05]  /*e950*/  @P0 BRA `(.L_x_929) ;  /* 0x000001a000000947 */ /* 0x000fea0003800000 */
[----:B------:R-:W-:Y:S02]  /*e960*/  ISETP.GE.AND P0, PT, R118, c[0x0][0x220], PT ;  /* 0x0000880076007a0c */ /* 0x000fe40003f06270 */
[----:B------:R-:W-:Y:S02]  /*e970*/  ISETP.NE.AND P3, PT, R156, RZ, PT ;  /* 0x000000ff9c00720c */ /* 0x000fe40003f65270 */
[----:B------:R-:W-:-:S04]  /*e980*/  @!P5 LEA R6, P1, R168, c[0x0][0x160], 0x1 ;  /* 0x00005800a806da11 */ /* 0x000fc800078208ff */
[----:B------:R-:W-:-:S05]  /*e990*/  @!P5 LEA.HI.X R7, R168, c[0x0][0x164], R61, 0x1, P1 ;  /* 0x00005900a807da11 */ /* 0x000fca00008f0c3d */
[C---:B------:R-:W-:Y:S01]  /*e9a0*/  @!P0 LEA R8, P2, R168.reuse, c[0x0][0x160], 0x1 ;  /* 0x00005800a8088a11 */ /* 0x040fe200078408ff */
[----:B------:R1:W-:Y:S03]  /*e9b0*/  @P0 STS [R170], RZ ;  /* 0x000000ffaa000388 */ /* 0x0003e60000000800 */
[----:B------:R-:W-:Y:S01]  /*e9c0*/  @!P0 LEA.HI.X R9, R168, c[0x0][0x164], R61, 0x1, P2 ;  /* 0x00005900a8098a11 */ /* 0x000fe200010f0c3d */
[----:B------:R1:W-:Y:S04]  /*e9d0*/  @P0 STS [R170+0x4], RZ ;  /* 0x000004ffaa000388 */ /* 0x0003e80000000800 */
        /* <DEDUP_REMOVED lines=18> */
.L_x_929:
[----:B------:R-:W-:Y:S05]  /*eb00*/  BSYNC B0 ;  /* 0x0000000000007941 */ /* 0x000fea0003800000 */
.L_x_928:
[----:B------:R-:W-:-:S04]  /*eb10*/  IADD3 R21, R174, 0x20, RZ ;  /* 0x00000020ae157810 */ /* 0x000fc80007ffe0ff */
[----:B------:R-:W-:-:S13]  /*eb20*/  ISETP.GE.AND P0, PT, R21, R0, PT ;  /* 0x000000001500720c */ /* 0x000fda0003f06270 */
[----:B------:R-:W-:Y:S05]  /*eb30*/  @P0 BRA `(.L_x_895) ;  /* 0x000001a000000947 */ /* 0x000fea0003800000 */
[----:B------:R-:W-:Y:S02]  /*eb40*/  ISETP.GE.AND P0, PT, R118, c[0x0][0x220], PT ;  /* 0x0000880076007a0c */ /* 0x000fe40003f06270 */
[----:B------:R-:W-:Y:S02]  /*eb50*/  IADD3 R3, P1, R3, R168, RZ ;  /* 0x000000a803037210 */ /* 0x000fe40007f3e0ff */
[----:B------:R-:W-:-:S03]  /*eb60*/  ISETP.NE.AND P3, PT, R156, RZ, PT ;  /* 0x000000ff9c00720c */ /* 0x000fc60003f65270 */
[----:B------:R-:W-:Y:S01]  /*eb70*/  IMAD.X R4, R4, 0x1, R61, P1 ;  /* 0x0000000104047824 */ /* 0x000fe200008e063d */
[----:B-1----:R-:W-:-:S04]  /*eb80*/  @!P5 LEA R6, P1, R3, c[0x0][0x160], 0x1 ;  /* 0x000058000306da11 */ /* 0x002fc800078208ff */
[C---:B------:R-:W-:Y:S01]  /*eb90*/  @!P5 LEA.HI.X R7, R3.reuse, c[0x0][0x164], R4, 0x1, P1 ;  /* 0x000059000307da11 */ /* 0x040fe200008f0c04 */
[----:B------:R1:W-:Y:S01]  /*eba0*/  @P0 STS.128 [R170+0x800], RZ ;  /* 0x000800ffaa000388 */ /* 0x0003e20000000c00 */
[----:B------:R-:W-:-:S04]  /*ebb0*/  @!P0 LEA R8, P2, R3, c[0x0][0x160], 0x1 ;  /* 0x0000580003088a11 */ /* 0x000fc800078408ff */
[----:B------:R-:W-:-:S05]  /*ebc0*/  @!P0 LEA.HI.X R9, R3, c[0x0][0x164], R4, 0x1, P2 ;  /* 0x0000590003098a11 */ /* 0x000fca00010f0c04 */
        /* <DEDUP_REMOVED lines=11> */
[----:B------:R-:W-:-:S04]  /*ec80*/  LEA R2, P0, R3, c[0x0][0x160], 0x1 ;  /* 0x0000580003027a11 */ /* 0x000fc800078008ff */
[----:B------:R-:W-:-:S05]  /*ec90*/  LEA.HI.X R3, R3, c[0x0][0x164], R4, 0x1, P0 ;  /* 0x0000590003037a11 */ /* 0x000fca00000f0c04 */
[----:B------:R-:W-:Y:S01]  /*eca0*/  @!PT LDS RZ, [RZ] ;  /* 0x00000000fffff984 */ /* 0x000fe20000000800 */
[----:B------:R-:W-:Y:S01]  /*ecb0*/  @!PT LDS RZ, [RZ] ;  /* 0x00000000fffff984 */ /* 0x000fe20000000800 */
[----:B------:R-:W-:Y:S01]  /*ecc0*/  @!PT LDS RZ, [RZ] ;  /* 0x00000000fffff984 */ /* 0x000fe20000000800 */
[----:B------:R2:W-:Y:S04]  /*ecd0*/  LDGSTS.E.BYPASS.LTC128B.128 [R170+0x2800], [R2.64+0x80] ;  /* 0x0280008002aa7fae */ /* 0x0005e8000b901d46 */
.L_x_895:
[----:B------:R-:W-:Y:S05]  /*ece0*/  BSYNC B3 ;  /* 0x0000000000037941 */ /* 0x000fea0003800000 */
.L_x_880:
[----:B------:R-:W-:Y:S01]  /*ecf0*/  IADD3 R169, R52, -0x1, RZ ;  /* 0xffffffff34a97810 */ /* 0x000fe20007ffe0ff */
[----:B------:R-:W-:Y:S01]  /*ed00*/  BSSY B0, `(.L_x_930) ;  /* 0x0000024000007945 */ /* 0x000fe20003800000 */
[C---:B------:R-:W-:Y:S02]  /*ed10*/  LEA R168, P0, R164.reuse, c[0x0][0x168], 0x1 ;  /* 0x00005a00a4a87a11 */ /* 0x040fe400078008ff */
[----:B------:R-:W-:Y:S01]  /*ed20*/  LOP3.LUT R40, R141, 0xff, RZ, 0xc0, !PT ;  /* 0x000000ff8d287812 */ /* 0x000fe200078ec0ff */
[----:B------:R-:W-:Y:S01]  /*ed30*/  IMAD.SHL.U32 R0, R169, 0x80, RZ ;  /* 0x00000080a9007824 */ /* 0x000fe200078e00ff */
[----:B------:R-:W-:-:S03]  /*ed40*/  LEA.HI.X R171, R164, c[0x0][0x16c], R167, 0x1, P0 ;  /* 0x00005b00a4ab7a11 */ /* 0x000fc600000f0ca7 */
[----:B------:R-:W-:-:S05]  /*ed50*/  IMAD.IADD R4, R53, 0x1, -R0 ;  /* 0x0000000135047824 */ /* 0x000fca00078e0a00 */
[----:B------:R-:W-:-:S13]  /*ed60*/  ISETP.GE.AND P1, PT, R174, R4, PT ;  /* 0x00000004ae00720c */ /* 0x000fda0003f26270 */
[----:B------:R-:W-:Y:S05]  /*ed70*/  @P1 BRA `(.L_x_931) ;  /* 0x000001c000001947 */ /* 0x000fea0003800000 */
[C---:B--2---:R-:W-:Y:S02]  /*ed80*/  LOP3.LUT R2, R40.reuse, 0x1, RZ, 0xc0, !PT ;  /* 0x0000000128027812 */ /* 0x044fe400078ec0ff */
[----:B------:R-:W-:Y:S02]  /*ed90*/  R2P PR, R40, 0x6 ;  /* 0x0000000628007804 */ /* 0x000fe40000000000 */
[----:B------:R-:W-:-:S11]  /*eda0*/  ISETP.NE.U32.AND P0, PT, R2, 0x1, PT ;  /* 0x000000010200780c */ /* 0x000fd60003f05070 */
[----:B------:R-:W-:Y:S02]  /*edb0*/  @P1 IMAD.MOV.U32 R2, RZ, RZ, R168 ;  /* 0x000000ffff021224 */ /* 0x000fe400078e00a8 */
[----:B-1----:R-:W-:Y:S01]  /*edc0*/  @!P0 MOV R6, R168 ;  /* 0x000000a800068202 */ /* 0x002fe20000000f00 */
[--C-:B------:R-:W-:Y:S02]  /*edd0*/  @!P0 IMAD.MOV.U32 R7, RZ, RZ, R171.reuse ;  /* 0x000000ffff078224 */ /* 0x100fe400078e00ab */
[----:B------:R-:W-:-:S03]  /*ede0*/  @P1 IMAD.MOV.U32 R3, RZ, RZ, R171 ;  /* 0x000000ffff031224 */ /* 0x000fc600078e00ab */
[----:B------:R-:W-:Y:S01]  /*edf0*/  @!PT LDS RZ, [RZ] ;  /* 0x00000000fffff984 */ /* 0x000fe20000000800 */
[----:B------:R-:W-:Y:S01]  /*ee00*/  @!PT LDS RZ, [RZ] ;  /* 0x00000000fffff984 */ /* 0x000fe20000000800 */
[----:B------:R-:W-:Y:S01]  /*ee10*/  @!PT LDS RZ, [RZ] ;  /* 0x00000000fffff984 */ /* 0x000fe20000000800 */
[----:B------:R1:W-:Y:S04]  /*ee20*/  @!P0 LDGSTS.E.BYPASS.LTC128B.128 [R170+0x3000], [R6.64] ;  /* 0x0300000006aa8fae */ /* 0x0003e8000b901d46 */
[----:B------:R1:W-:Y:S04]  /*ee30*/  @P0 STS [R170+0x3000], RZ ;  /* 0x003000ffaa000388 */ /* 0x0003e80000000800 */
[----:B------:R1:W-:Y:S04]  /*ee40*/  @P0 STS [R170+0x3004], RZ ;  /* 0x003004ffaa000388 */ /* 0x0003e80000000800 */
[----:B------:R1:W-:Y:S04]  /*ee50*/  @P0 STS.64 [R170+0x3008], RZ ;  /* 0x003008ffaa000388 */ /* 0x0003e80000000a00 */
[----:B------:R-:W-:Y:S01]  /*ee60*/  @!PT LDS RZ, [RZ] ;  /* 0x00000000fffff984 */ /* 0x000fe20000000800 */
[----:B------:R-:W-:Y:S01]  /*ee70*/  @!PT LDS RZ, [RZ] ;  /* 0x00000000fffff984 */ /* 0x000fe20000000800 */
[----:B------:R-:W-:Y:S01]  /*ee80*/  @!PT LDS RZ, [RZ] ;  /* 0x00000000fffff984 */ /* 0x000fe20000000800 */
[----:B------:R1:W-:Y:S04]  /*ee90*/  @P1 LDGSTS.E.BYPASS.LTC128B.128 [R170+0x5000], [R2.64+0x40] ;  /* 0x0500004002aa1fae */ /* 0x0003e8000b901d46 */
[----:B------:R1:W-:Y:S01]  /*eea0*/  @!P1 STS.128 [R170+0x5000], RZ ;  /* 0x005000ffaa009388 */ /* 0x0003e20000000c00 */
[----:B------:R-:W-:Y:S05]  /*eeb0*/  @!P2 BRA `(.L_x_932) ;  /* 0x000000700000a947 */ /* 0x000fea0003800000 */
[----:B-1----:R-:W-:Y:S02]  /*eec0*/  MOV R2, R168 ;  /* 0x000000a800027202 */ /* 0x002fe40000000f00 */
[----:B------:R-:W-:-:S05]  /*eed0*/  MOV R3, R171 ;  /* 0x000000ab00037202 */ /* 0x000fca0000000f00 */
[----:B------:R-:W-:Y:S01]  /*eee0*/  @!PT LDS RZ, [RZ] ;  /* 0x00000000fffff984 */ /* 0x000fe20000000800 */
[----:B------:R-:W-:Y:S01]  /*eef0*/  @!PT LDS RZ, [RZ] ;  /* 0x00000000fffff984 */ /* 0x000fe20000000800 */
[----:B------:R-:W-:Y:S01]  /*ef00*/  @!PT LDS RZ, [RZ] ;  /* 0x00000000fffff984 */ /* 0x000fe20000000800 */
[----:B------:R1:W-:Y:S01]  /*ef10*/  LDGSTS.E.BYPASS.LTC128B.128 [R170+0x7000], [R2.64+0x80] ;  /* 0x0700008002aa7fae */ /* 0x0003e2000b901d46 */
[----:B------:R-:W-:Y:S05]  /*ef20*/  BRA `(.L_x_931) ;  /* 0x0000001000007947 */ /* 0x000fea0003800000 */
.L_x_932:
[----:B------:R2:W-:Y:S02]  /*ef30*/  STS.128 [R170+0x7000], RZ ;  /* 0x007000ffaa007388 */ /* 0x0005e40000000c00 */
.L_x_931:
[----:B------:R-:W-:Y:S05]  /*ef40*/  BSYNC B0 ;  /* 0x0000000000007941 */ /* 0x000fea0003800000 */
.L_x_930:
[----:B------:R-:W-:Y:S01]  /*ef50*/  ISETP.GE.AND P0, PT, R21, R4, PT ;  /* 0x000000041500720c */ /* 0x000fe20003f06270 */
[----:B------:R-:W-:-:S12]  /*ef60*/  BSSY B0, `(.L_x_933) ;  /* 0x000001f000007945 */ /* 0x000fd80003800000 */
[----:B------:R-:W-:Y:S05]  /*ef70*/  @P0 BRA `(.L_x_934) ;  /* 0x000001d000000947 */ /* 0x000fea0003800000 */
[C---:B-12---:R-:W-:Y:S02]  /*ef80*/  LOP3.LUT R2, R40.reuse, 0x1, RZ, 0xc0, !PT ;  /* 0x0000000128027812 */ /* 0x046fe400078ec0ff */
[----:B------:R-:W-:Y:S02]  /*ef90*/  LOP3.LUT P1, RZ, R40, 0x2, RZ, 0xc0, !PT ;  /* 0x0000000228ff7812 */ /* 0x000fe4000782c0ff */
[----:B------:R-:W-:Y:S02]  /*efa0*/  ISETP.NE.U32.AND P0, PT, R2, 0x1, PT ;  /* 0x000000010200780c */ /* 0x000fe40003f05070 */
[----:B------:R-:W-:-:S05]  /*efb0*/  IADD3 R3, P2, R151, R164, RZ ;  /* 0x000000a497037210 */ /* 0x000fca0007f5e0ff */
[----:B------:R-:W-:-:S04]  /*efc0*/  IMAD.X R2, R150, 0x1, R167, P2 ;  /* 0x0000000196027824 */ /* 0x000fc800010e06a7 */
[----:B------:R-:W-:Y:S02]  /*efd0*/  @P1 LEA R6, P2, R3, c[0x0][0x168], 0x1 ;  /* 0x00005a0003061a11 */ /* 0x000fe400078408ff */
[----:B---3--:R-:W-:Y:S02]  /*efe0*/  @!P0 LEA R8, P3, R151, R168, 0x1 ;  /* 0x000000a897088211 */ /* 0x008fe400078608ff */
[----:B------:R-:W-:Y:S02]  /*eff0*/  @P1 LEA.HI.X R7, R3, c[0x0][0x16c], R2, 0x1, P2 ;  /* 0x00005b0003071a11 */ /* 0x000fe400010f0c02 */
[----:B------:R-:W-:-:S05]  /*f000*/  @!P0 LEA.HI.X R9, R151, R171, R150, 0x1, P3 ;  /* 0x000000ab97098211 */ /* 0x000fca00018f0c96 */
[----:B------:R-:W-:Y:S01]  /*f010*/  @!PT LDS RZ, [RZ] ;  /* 0x00000000fffff984 */ /* 0x000fe20000000800 */
[----:B------:R-:W-:Y:S01]  /*f020*/  @!PT LDS RZ, [RZ] ;  /* 0x00000000fffff984 */ /* 0x000fe20000000800 */
[----:B------:R-:W-:Y:S01]  /*f030*/  @!PT LDS RZ, [RZ] ;  /* 0x00000000fffff984 */ /* 0x000fe20000000800 */
[----:B------:R1:W-:Y:S04]  /*f040*/  @!P0 LDGSTS.E.BYPASS.LTC128B.128 [R170+0x3800], [R8.64] ;  /* 0x0380000008aa8fae */ /* 0x0003e8000b901d46 */
[----:B------:R1:W-:Y:S01]  /*f050*/  @P0 STS.128 [R170+0x3800], RZ ;  /* 0x003800ffaa000388 */ /* 0x0003e20000000c00 */
[----:B------:R-:W-:-:S03]  /*f060*/  LOP3.LUT P0, RZ, R40, 0x4, RZ, 0xc0, !PT ;  /* 0x0000000428ff7812 */ /* 0x000fc6000780c0ff */
[----:B------:R-:W-:Y:S01]  /*f070*/  @!PT LDS RZ, [RZ] ;  /* 0x00000000fffff984 */ /* 0x000fe20000000800 */
[----:B------:R-:W-:Y:S01]  /*f080*/  @!PT LDS RZ, [RZ] ;  /* 0x00000000fffff984 */ /* 0x000fe20000000800 */
[----:B------:R-:W-:Y:S01]  /*f090*/  @!PT LDS RZ, [RZ] ;  /* 0x00000000fffff984 */ /* 0x000fe20000000800 */
[----:B------:R1:W-:Y:S04]  /*f0a0*/  @P1 LDGSTS.E.BYPASS.LTC128B.128 [R170+0x5800], [R6.64+0x40] ;  /* 0x0580004006aa1fae */ /* 0x0003e8000b901d46 */
[----:B------:R1:W-:Y:S06]  /*f0b0*/  @!P1 STS.128 [R170+0x5800], RZ ;  /* 0x005800ffaa009388 */ /* 0x0003ec0000000c00 */
[----:B------:R-:W-:Y:S05]  /*f0c0*/  @!P0 BRA `(.L_x_935) ;  /* 0x0000007000008947 */ /* 0x000fea0003800000 */
[----:B-1----:R-:W-:-:S04]  /*f0d0*/  LEA R6, P0, R3, c[0x0][0x168], 0x1 ;  /* 0x00005a0003067a11 */ /* 0x002fc800078008ff */
[----:B------:R-:W-:-:S05]  /*f0e0*/  LEA.HI.X R7, R3, c[0x0][0x16c], R2, 0x1, P0 ;  /* 0x00005b0003077a11 */ /* 0x000fca00000f0c02 */
[----:B------:R-:W-:Y:S01]  /*f0f0*/  @!PT LDS RZ, [RZ] ;  /* 0x00000000fffff984 */ /* 0x000fe20000000800 */
[----:B------:R-:W-:Y:S01]  /*f100*/  @!PT LDS RZ, [RZ] ;  /* 0x00000000fffff984 */ /* 0x000fe20000000800 */
[----:B------:R-:W-:Y:S01]  /*f110*/  @!PT LDS RZ, [RZ] ;  /* 0x00000000fffff984 */ /* 0x000fe20000000800 */
[----:B------:R1:W-:Y:S01]  /*f120*/  LDGSTS.E.BYPASS.LTC128B.128 [R170+0x7800], [R6.64+0x80] ;  /* 0x0780008006aa7fae */ /* 0x0003e2000b901d46 */
[----:B------:R-:W-:Y:S05]  /*f130*/  BRA `(.L_x_934) ;  /* 0x0000001000007947 */ /* 0x000fea0003800000 */
.L_x_935:
[----:B------:R2:W-:Y:S02]  /*f140*/  STS.128 [R170+0x7800], RZ ;  /* 0x007800ffaa007388 */ /* 0x0005e40000000c00 */
.L_x_934:
[----:B------:R-:W-:Y:S05]  /*f150*/  BSYNC B0 ;  /* 0x0000000000007941 */ /* 0x000fea0003800000 */
.L_x_933:
[----:B-1-3--:R-:W-:Y:S01]  /*f160*/  IADD3 R9, R174, 0x40, RZ ;  /* 0x00000040ae097810 */ /* 0x00afe20007ffe0ff */
[----:B------:R-:W-:Y:S03]  /*f170*/  BSSY B0, `(.L_x_936) ;  /* 0x0000024000007945 */ /* 0x000fe60003800000 */
[----:B------:R-:W-:-:S13]  /*f180*/  ISETP.GE.AND P0, PT, R9, R4, PT ;  /* 0x000000040900720c */ /* 0x000fda0003f06270 */
[----:B------:R-:W-:Y:S05]  /*f190*/  @P0 BRA `(.L_x_937) ;  /* 0x0000021000000947 */ /* 0x000fea0003800000 */
[C---:B--2---:R-:W-:Y:S01]  /*f1a0*/  LOP3.LUT R2, R40.reuse, 0x1, RZ, 0xc0, !PT ;  /* 0x0000000128027812 */ /* 0x044fe200078ec0ff */
[----:B------:R-:W-:Y:S01]  /*f1b0*/  IMAD.MOV.U32 R3, RZ, RZ, c[0x0][0x198] ;  /* 0x00006600ff037624 */ /* 0x000fe200078e00ff */
[----:B------:R-:W-:Y:S02]  /*f1c0*/  LOP3.LUT P1, RZ, R40, 0x2, RZ, 0xc0, !PT ;  /* 0x0000000228ff7812 */ /* 0x000fe4000782c0ff */
[----:B------:R-:W-:Y:S01]  /*f1d0*/  ISETP.NE.U32.AND P0, PT, R2, 0x1, PT ;  /* 0x000000010200780c */ /* 0x000fe20003f05070 */
[----:B------:R-:W-:Y:S02]  /*f1e0*/  IMAD.MOV.U32 R2, RZ, RZ, 0x6 ;  /* 0x00000006ff027424 */ /* 0x000fe400078e00ff */
[----:B------:R-:W-:-:S03]  /*f1f0*/  IMAD.SHL.U32 R5, R3, 0x40, RZ ;  /* 0x0000004003057824 */ /* 0x000fc600078e00ff */
[----:B------:R-:W-:Y:S02]  /*f200*/  SHF.L.U64.HI R6, R3, R2, c[0x0][0x19c] ;  /* 0x0000670003067619 */ /* 0x000fe40000010202 */
[----:B------:R-:W-:-:S05]  /*f210*/  IADD3 R2, P2, R5, R164, RZ ;  /* 0x000000a405027210 */ /* 0x000fca0007f5e0ff */
[----:B------:R-:W-:Y:S01]  /*f220*/  @!P0 LEA R10, P3, R5, R168, 0x1 ;  /* 0x000000a8050a8211 */ /* 0x000fe200078608ff */
[----:B------:R-:W-:-:S03]  /*f230*/  IMAD.X R3, R6, 0x1, R167, P2 ;  /* 0x0000000106037824 */ /* 0x000fc600010e06a7 */
[----:B-----5:R-:W-:Y:S02]  /*f240*/  @!P0 LEA.HI.X R11, R5, R171, R6, 0x1, P3 ;  /* 0x000000ab050b8211 */ /* 0x020fe400018f0c06 */
[----:B------:R-:W-:-:S03]  /*f250*/  @P1 LEA R6, P2, R2, c[0x0][0x168], 0x1 ;  /* 0x00005a0002061a11 */ /* 0x000fc600078408ff */
[----:B------:R-:W-:Y:S01]  /*f260*/  @!PT LDS RZ, [RZ] ;  /* 0x00000000fffff984 */ /* 0x000fe20000000800 */
[----:B------:R-:W-:Y:S01]  /*f270*/  @!PT LDS RZ, [RZ] ;  /* 0x00000000fffff984 */ /* 0x000fe20000000800 */
[----:B------:R-:W-:Y:S01]  /*f280*/  @!PT LDS RZ, [RZ] ;  /* 0x00000000fffff984 */ /* 0x000fe20000000800 */
[----:B------:R1:W-:Y:S01]  /*f290*/  @!P0 LDGSTS.E.BYPASS.LTC128B.128 [R170+0x4000], [R10.64] ;  /* 0x040000000aaa8fae */ /* 0x0003e2000b901d46 */
[----:B------:R-:W-:-:S03]  /*f2a0*/  @P1 LEA.HI.X R7, R2, c[0x0][0x16c], R3, 0x1, P2 ;  /* 0x00005b0002071a11 */ /* 0x000fc600010f0c03 */
        /* <DEDUP_REMOVED lines=15> */
.L_x_938:
[----:B------:R2:W-:Y:S02]  /*f3a0*/  STS.128 [R170+0x8000], RZ ;  /* 0x008000ffaa007388 */ /* 0x0005e40000000c00 */
.L_x_937:
[----:B------:R-:W-:Y:S05]  /*f3b0*/  BSYNC B0 ;  /* 0x0000000000007941 */ /* 0x000fea0003800000 */
.L_x_936:
[----:B-1----:R-:W-:Y:S01]  /*f3c0*/  IADD3 R7, R174, 0x60, RZ ;  /* 0x00000060ae077810 */ /* 0x002fe20007ffe0ff */
[----:B------:R-:W-:Y:S03]  /*f3d0*/  BSSY B0, `(.L_x_939) ;  /* 0x0000025000007945 */ /* 0x000fe60003800000 */
[----:B------:R-:W-:-:S13]  /*f3e0*/  ISETP.GE.AND P0, PT, R7, R4, PT ;  /* 0x000000040700720c */ /* 0x000fda0003f06270 */
[----:B------:R-:W-:Y:S05]  /*f3f0*/  @P0 BRA `(.L_x_940) ;  /* 0x0000022000000947 */ /* 0x000fea0003800000 */
[C---:B--2---:R-:W-:Y:S01]  /*f400*/  LOP3.LUT R2, R40.reuse, 0x1, RZ, 0xc0, !PT ;  /* 0x0000000128027812 */ /* 0x044fe200078ec0ff */
[----:B------:R-:W-:Y:S01]  /*f410*/  IMAD.MOV.U32 R3, RZ, RZ, c[0x0][0x198] ;  /* 0x00006600ff037624 */ /* 0x000fe200078e00ff */
[----:B------:R-:W-:Y:S01]  /*f420*/  LOP3.LUT P2, RZ, R40, 0x2, RZ, 0xc0, !PT ;  /* 0x0000000228ff7812 */ /* 0x000fe2000784c0ff */
[----:B------:R-:W-:Y:S01]  /*f430*/  IMAD.MOV.U32 R5, RZ, RZ, c[0x0][0x19c] ;  /* 0x00006700ff057624 */ /* 0x000fe200078e00ff */
[----:B------:R-:W-:Y:S02]  /*f440*/  ISETP.NE.U32.AND P0, PT, R2, 0x1, PT ;  /* 0x000000010200780c */ /* 0x000fe40003f05070 */
[----:B------:R-:W-:Y:S01]  /*f450*/  MOV R166, R164 ;  /* 0x000000a400a67202 */ /* 0x000fe20000000f00 */
[----:B------:R-:W-:Y:S01]  /*f460*/  IMAD R2, R5, 0x60, RZ ;  /* 0x0000006005027824 */ /* 0x000fe200078e02ff */
[----:B------:R-:W-:-:S03]  /*f470*/  LOP3.LUT P1, RZ, R40, 0x4, RZ, 0xc0, !PT ;  /* 0x0000000428ff7812 */ /* 0x000fc6000782c0ff */
[----:B-----5:R-:W-:-:S04]  /*f480*/  IMAD.WIDE.U32 R10, R3, 0x60, R166 ;  /* 0x00000060030a7825 */ /* 0x020fc800078e00a6 */
[----:B------:R-:W-:Y:S01]  /*f490*/  IMAD.IADD R2, R11, 0x1, R2 ;  /* 0x000000010b027824 */ /* 0x000fe200078e0202 */
[C---:B------:R-:W-:Y:S01]  /*f4a0*/  @P2 LEA R12, P3, R10.reuse, c[0x0][0x168], 0x1 ;  /* 0x00005a000a0c2a11 */ /* 0x040fe200078608ff */
[----:B------:R-:W-:Y:S01]  /*f4b0*/  @!P0 IMAD.MOV.U32 R15, RZ, RZ, R171 ;  /* 0x000000ffff0f8224 */ /* 0x000fe200078e00ab */
[----:B------:R-:W-:Y:S01]  /*f4c0*/  @!P0 MOV R14, R168 ;  /* 0x000000a8000e8202 */ /* 0x000fe20000000f00 */
[----:B------:R-:W-:Y:S01]  /*f4d0*/  @!P0 IMAD R5, R5, 0xc0, RZ ;  /* 0x000000c005058824 */ /* 0x000fe200078e02ff */
[C---:B------:R-:W-:Y:S02]  /*f4e0*/  @P2 LEA.HI.X R13, R10.reuse, c[0x0][0x16c], R2, 0x1, P3 ;  /* 0x00005b000a0d2a11 */ /* 0x040fe400018f0c02 */
[----:B------:R-:W-:Y:S01]  /*f4f0*/  @P1 LEA R16, P3, R10, c[0x0][0x168], 0x1 ;  /* 0x00005a000a101a11 */ /* 0x000fe200078608ff */
[----:B------:R-:W-:-:S03]  /*f500*/  @!P0 IMAD.WIDE.U32 R14, R3, 0xc0, R14 ;  /* 0x000000c0030e8825 */ /* 0x000fc600078e000e */
[----:B------:R-:W-:Y:S02]  /*f510*/  @P1 LEA.HI.X R17, R10, c[0x0][0x16c], R2, 0x1, P3 ;  /* 0x00005b000a111a11 */ /* 0x000fe400018f0c02 */
[----:B------:R-:W-:-:S05]  /*f520*/  @!P0 IADD3 R15, R15, R5, RZ ;  /* 0x000000050f0f8210 */ /* 0x000fca0007ffe0ff */
        /* <DEDUP_REMOVED lines=8> */
[----:B------:R1:W-:Y:S04]  /*f5b0*/  @P2 LDGSTS.E.BYPASS.LTC128B.128 [R170+0x6800], [R12.64+0x40] ;  /* 0x068000400caa2fae */ /* 0x0003e8000b901d46 */
[----:B------:R1:W-:Y:S04]  /*f5c0*/  @!P2 STS.128 [R170+0x6800], RZ ;  /* 0x006800ffaa00a388 */ /* 0x0003e80000000c00 */
[----:B------:R-:W-:Y:S01]  /*f5d0*/  @!PT LDS RZ, [RZ] ;  /* 0x00000000fffff984 */ /* 0x000fe20000000800 */
[----:B------:R-:W-:Y:S01]  /*f5e0*/  @!PT LDS RZ, [RZ] ;  /* 0x00000000fffff984 */ /* 0x000fe20000000800 */
[----:B------:R-:W-:Y:S01]  /*f5f0*/  @!PT LDS RZ, [RZ] ;  /* 0x00000000fffff984 */ /* 0x000fe20000000800 */
[----:B------:R1:W-:Y:S04]  /*f600*/  @P1 LDGSTS.E.BYPASS.LTC128B.128 [R170+0x8800], [R16.64+0x80] ;  /* 0x0880008010aa1fae */ /* 0x0003e8000b901d46 */
[----:B------:R1:W-:Y:S02]  /*f610*/  @!P1 STS.128 [R170+0x8800], RZ ;  /* 0x008800ffaa009388 */ /* 0x0003e40000000c00 */
.L_x_940:
[----:B------:R-:W-:Y:S05]  /*f620*/  BSYNC B0 ;  /* 0x0000000000007941 */ /* 0x000fea0003800000 */
.L_x_939:
[----:B------:R-:W0:Y:S01]  /*f630*/  LDGDEPBAR ;  /* 0x00000000000079af */ /* 0x000e220000000000 */
[----:B------:R-:W-:Y:S01]  /*f640*/  SHF.R.S32.HI R6, RZ, 0x1f, R145 ;  /* 0x0000001fff067819 */ /* 0x000fe20000011491 */
[----:B------:R-:W-:Y:S01]  /*f650*/  IMAD.SHL.U32 R143, R143, 0x40, RZ ;  /* 0x000000408f8f7824 */ /* 0x000fe200078e00ff */
[----:B------:R-:W-:Y:S01]  /*f660*/  LOP3.LUT R5, R160, 0xfffffff8, RZ, 0xc0, !PT ;  /* 0xfffffff8a0057812 */ /* 0x000fe200078ec0ff */
[----:B------:R-:W-:Y:S01]  /*f670*/  IMAD.SHL.U32 R149, R149, 0x8, RZ ;  /* 0x0000000895957824 */ /* 0x000fe200078e00ff */
[----:B-----5:R-:W-:Y:S01]  /*f680*/  LEA.HI R11, R6, R145, RZ, 0x3 ;  /* 0x00000091060b7211 */ /* 0x020fe200078f18ff */
[----:B------:R-:W-:Y:S01]  /*f690*/  IMAD R161, R148, 0x10, R161 ;  /* 0x0000001094a17824 */ /* 0x000fe200078e02a1 */
[----:B--2---:R-:W-:Y:S01]  /*f6a0*/  SHF.R.S32.HI R3, RZ, 0x4, R146 ;  /* 0x00000004ff037819 */ /* 0x004fe20000011492 */
[----:B------:R-:W-:Y:S01]  /*f6b0*/  IMAD.IADD R5, R54, 0x1, -R5 ;  /* 0x0000000136057824 */ /* 0x000fe200078e0a05 */
[----:B------:R-:W-:Y:S01]  /*f6c0*/  LOP3.LUT R2, R144, 0x7fffffe, RZ, 0xc0, !PT ;  /* 0x07fffffe90027812 */ /* 0x000fe200078ec0ff */
[----:B------:R-:W-:Y:S01]  /*f6d0*/  IMAD.SHL.U32 R11, R11, 0x20, RZ ;  /* 0x000000200b0b7824 */ /* 0x000fe200078e00ff */
[----:B------:R-:W-:Y:S01]  /*f6e0*/  LEA.HI R10, R146, R3, RZ, 0x1 ;  /* 0x00000003920a7211 */ /* 0x000fe200078f08ff */
[----:B------:R-:W-:Y:S01]  /*f6f0*/  IMAD.SHL.U32 R43, R54, 0x2, RZ ;  /* 0x00000002362b7824 */ /* 0x000fe200078e00ff */
[----:B------:R-:W-:Y:S01]  /*f700*/  LEA.HI R6, R5, R5, RZ, 0x1 ;  /* 0x0000000505067211 */ /* 0x000fe200078f08ff */
[----:B------:R-:W-:Y:S01]  /*f710*/  IMAD.IADD R2, R145, 0x1, -R2 ;  /* 0x0000000191027824 */ /* 0x000fe200078e0a02 */
[----:B------:R-:W-:Y:S01]  /*f720*/  LOP3.LUT R10, R10, 0xfffffffe, RZ, 0xc0, !PT ;  /* 0xfffffffe0a0a7812 */ /* 0x000fe200078ec0ff */
[----:B------:R-:W-:Y:S01]  /*f730*/  BSSY B0, `(.L_x_941) ;  /* 0x0000045000007945 */ /* 0x000fe20003800000 */
[----:B------:R-:W-:-:S02]  /*f740*/  LOP3.LUT R11, R11, 0xffffff00, RZ, 0xc0, !PT ;  /* 0xffffff000b0b7812 */ /* 0x000fc400078ec0ff */
[----:B------:R-:W-:Y:S01]  /*f750*/  ISETP.GE.AND P0, PT, R174, R4, PT ;  /* 0x00000004ae00720c */ /* 0x000fe20003f06270 */
[----:B------:R-:W-:Y:S01]  /*f760*/  IMAD.IADD R10, R3, 0x1, -R10 ;  /* 0x00000001030a7824 */ /* 0x000fe200078e0a0a */
[----:B------:R-:W-:Y:S01]  /*f770*/  LOP3.LUT R8, R6, 0x7fffffe, RZ, 0xc0, !PT ;  /* 0x07fffffe06087812 */ /* 0x000fe200078ec0ff */
[----:B------:R-:W-:Y:S01]  /*f780*/  IMAD R3, R148, 0x200, R11 ;  /* 0x0000020094037824 */ /* 0x000fe200078e020b */
[----:B------:R-:W-:Y:S01]  /*f790*/  SHF.R.S32.HI R6, RZ, 0x1, R6 ;  /* 0x00000001ff067819 */ /* 0x000fe20000011406 */
[----:B------:R-:W-:-:S04]  /*f7a0*/  DEPBAR.LE SB0, 0x0 ;  /* 0x000080000000791a */ /* 0x000fc80000000000 */
[----:B------:R-:W-:Y:S01]  /*f7b0*/  BAR.SYNC.DEFER_BLOCKING 0x0 ;  /* 0x0000000000007b1d */ /* 0x000fe20000010000 */
[----:B------:R-:W-:Y:S01]  /*f7c0*/  IMAD.IADD R5, R5, 0x1, -R8 ;  /* 0x0000000105057824 */ /* 0x000fe200078e0a08 */
[----:B------:R-:W-:Y:S01]  /*f7d0*/  LOP3.LUT R143, R143, 0xc0, RZ, 0xc0, !PT ;  /* 0x000000c08f8f7812 */ /* 0x000fe200078ec0ff */
[C---:B------:R-:W-:Y:S01]  /*f7e0*/  IMAD R11, R2.reuse, 0x20, R11 ;  /* 0x00000020020b7824 */ /* 0x040fe200078e020b */
[----:B-1----:R-:W-:Y:S01]  /*f7f0*/  SHF.R.S32.HI R13, RZ, 0x1f, R142 ;  /* 0x0000001fff0d7819 */ /* 0x002fe2000001148e */
[----:B------:R-:W-:Y:S01]  /*f800*/  IMAD R3, R2, 0x20, R3 ;  /* 0x0000002002037824 */ /* 0x000fe200078e0203 */
[----:B------:R-:W-:Y:S01]  /*f810*/  SHF.R.U32.HI R15, RZ, 0x3, R143 ;  /* 0x00000003ff0f7819 */ /* 0x000fe2000001168f */
[----:B------:R-:W-:Y:S01]  /*f820*/  IMAD.SHL.U32 R2, R10, 0x8, RZ ;  /* 0x000000080a027824 */ /* 0x000fe200078e00ff */
[----:B------:R-:W-:Y:S01]  /*f830*/  LEA.HI R160, R13, R142, RZ, 0x2 ;  /* 0x0000008e0da07211 */ /* 0x000fe200078f10ff */
[C---:B------:R-:W-:Y:S01]  /*f840*/  IMAD.SHL.U32 R8, R6.reuse, 0x40, RZ ;  /* 0x0000004006087824 */ /* 0x040fe200078e00ff */
[----:B------:R-:W-:Y:S01]  /*f850*/  LOP3.LUT P2, RZ, R6, 0x2, RZ, 0xc0, !PT ;  /* 0x0000000206ff7812 */ /* 0x000fe2000784c0ff */
[----:B------:R-:W-:Y:S01]  /*f860*/  IMAD R5, R10, 0x8, R5 ;  /* 0x000000080a057824 */ /* 0x000fe200078e0205 */
[----:B------:R-:W-:-:S02]  /*f870*/  LOP3.LUT R2, R143, 0x8, R2, 0xf8, !PT ;  /* 0x000000088f027812 */ /* 0x000fc400078ef802 */
[----:B------:R-:W-:Y:S02]  /*f880*/  LOP3.LUT R8, R8, 0xc0, RZ, 0xc0, !PT ;  /* 0x000000c008087812 */ /* 0x000fe400078ec0ff */
[----:B------:R-:W-:Y:S02]  /*f890*/  LOP3.LUT R2, R2, R15, RZ, 0x3c, !PT ;  /* 0x0000000f02027212 */ /* 0x000fe400078e3cff */
[----:B------:R-:W-:Y:S02]  /*f8a0*/  LOP3.LUT R6, R8, 0x8, R149, 0xf8, !PT ;  /* 0x0000000808067812 */ /* 0x000fe400078ef895 */
[----:B------:R-:W-:Y:S01]  /*f8b0*/  SHF.R.U32.HI R13, RZ, 0x3, R8 ;  /* 0x00000003ff0d7819 */ /* 0x000fe20000011608 */
[C---:B------:R-:W-:Y:S01]  /*f8c0*/  IMAD.IADD R149, R2.reuse, 0x1, R3 ;  /* 0x0000000102957824 */ /* 0x040fe200078e0203 */
[----:B------:R-:W-:Y:S01]  /*f8d0*/  SHF.R.S32.HI R160, RZ, 0x2, R160 ;  /* 0x00000002ffa07819 */ /* 0x000fe200000114a0 */
[----:B------:R-:W-:Y:S01]  /*f8e0*/  IMAD.IADD R3, R2, 0x1, R11 ;  /* 0x0000000102037824 */ /* 0x000fe200078e020b */
[----:B------:R1:W-:Y:S01]  /*f8f0*/  @P0 STS [R170+0x9000], RZ ;  /* 0x009000ffaa000388 */ /* 0x0003e20000000800 */
[----:B------:R-:W-:Y:S01]  /*f900*/  LOP3.LUT R6, R6, R13, RZ, 0x3c, !PT ;  /* 0x0000000d06067212 */ /* 0x000fe200078e3cff */
[----:B------:R-:W-:Y:S01]  /*f910*/  IMAD.SHL.U32 R149, R149, 0x2, RZ ;  /* 0x0000000295957824 */ /* 0x000fe200078e00ff */
[----:B------:R-:W-:Y:S01]  /*f920*/  IADD3 R2, R161, 0x1, R160 ;  /* 0x00000001a1027810 */ /* 0x000fe20007ffe0a0 */
[----:B------:R1:W-:Y:S01]  /*f930*/  @P0 STS [R170+0x9004], RZ ;  /* 0x009004ffaa000388 */ /* 0x0003e20000000800 */
[----:B------:R-:W-:Y:S01]  /*f940*/  LEA R136, P1, R162, c[0x0][0x170], 0x1 ;  /* 0x00005c00a2887a11 */ /* 0x000fe200078208ff */
[----:B------:R-:W-:Y:S01]  /*f950*/  IMAD.U32 R148, R5, 0x20, R6 ;  /* 0x0000002005947824 */ /* 0x000fe200078e0006 */
[----:B------:R-:W-:Y:S01]  /*f960*/  IADD3 R2, R53, R2, -R154 ;  /* 0x0000000235027210 */ /* 0x000fe20007ffe89a */
[----:B------:R1:W-:Y:S01]  /*f970*/  @P0 STS.64 [R170+0x9008], RZ ;  /* 0x009008ffaa000388 */ /* 0x0003e20000000a00 */
[----:B------:R-:W-:Y:S01]  /*f980*/  IMAD.MOV.U32 R5, RZ, RZ, 0x10 ;  /* 0x00000010ff057424 */ /* 0x000fe200078e00ff */
[----:B------:R-:W-:-:S02]  /*f990*/  LOP3.LUT R43, R43, 0x6, RZ, 0xc0, !PT ;  /* 0x000000062b2b7812 */ /* 0x000fc400078ec0ff */
[----:B------:R1:W-:Y:S01]  /*f9a0*/  @P0 STS.128 [R170+0xb000], RZ ;  /* 0x00b000ffaa000388 */ /* 0x0003e20000000c00 */
[----:B------:R-:W-:Y:S02]  /*f9b0*/  LEA.HI.X R137, R162, c[0x0][0x174], R50, 0x1, P1 ;  /* 0x00005d00a2897a11 */ /* 0x000fe400008f0c32 */
[----:B------:R-:W-:Y:S01]  /*f9c0*/  IADD3 R2, R2, c[0x0][0x2e8], RZ ;  /* 0x0000ba0002027a10 */ /* 0x000fe20007ffe0ff */
[----:B------:R1:W-:Y:S01]  /*f9d0*/  @P0 STS.128 [R170+0xd000], RZ ;  /* 0x00d000ffaa000388 */ /* 0x0003e20000000c00 */
[----:B------:R-:W-:Y:S01]  /*f9e0*/  SEL R5, R5, 0xfffffff0, !P2 ;  /* 0xfffffff005057807 */ /* 0x000fe20005000000 */
[----:B------:R-:W-:Y:S05]  /*f9f0*/  @P0 BRA `(.L_x_942) ;  /* 0x0000018000000947 */ /* 0x000fea0003800000 */
[C---:B------:R-:W-:Y:S02]  /*fa00*/  LOP3.LUT R6, R40.reuse, 0x1, RZ, 0xc0, !PT ;  /* 0x0000000128067812 */ /* 0x040fe400078ec0ff */
[----:B------:R-:W-:Y:S02]  /*fa10*/  R2P PR, R40, 0x6 ;  /* 0x0000000628007804 */ /* 0x000fe40000000000 */
[----:B------:R-:W-:-:S13]  /*fa20*/  ISETP.NE.U32.AND P0, PT, R6, 0x1, PT ;  /* 0x000000010600780c */ /* 0x000fda0003f05070 */
[----:B------:R-:W-:Y:S02]  /*fa30*/  @!P0 IMAD.MOV.U32 R10, RZ, RZ, R136 ;  /* 0x000000ffff0a8224 */ /* 0x000fe400078e0088 */
[----:B------:R-:W-:-:S05]  /*fa40*/  @!P0 IMAD.MOV.U32 R11, RZ, RZ, R137 ;  /* 0x000000ffff0b8224 */ /* 0x000fca00078e0089 */
        /* <DEDUP_REMOVED lines=13> */
[----:B------:R-:W-:Y:S01]  /*fb20*/  @!PT LDS RZ, [RZ] ;  /* 0x00000000fffff984 */ /* 0x000fe20000000800 */
[----:B------:R-:W-:Y:S01]  /*fb30*/  @!PT LDS RZ, [RZ] ;  /* 0x00000000fffff984 */ /* 0x000fe20000000800 */
[----:B------:R-:W-:Y:S01]  /*fb40*/  @!PT LDS RZ, [RZ] ;  /* 0x00000000fffff984 */ /* 0x000fe20000000800 */
[----:B------:R3:W-:Y:S01]  /*fb50*/  LDGSTS.E.BYPASS.LTC128B.128 [R170+0xd000], [R136.64+0x80] ;  /* 0x0d00008088aa7fae */ /* 0x0007e2000b901d46 */
[----:B------:R-:W-:Y:S05]  /*fb60*/  BRA `(.L_x_942) ;  /* 0x0000001000007947 */ /* 0x000fea0003800000 */
.L_x_943:
[----:B------:R3:W-:Y:S02]  /*fb70*/  STS.128 [R170+0xd000], RZ ;  /* 0x00d000ffaa007388 */ /* 0x0007e40000000c00 */
.L_x_942:
[----:B------:R-:W-:Y:S05]  /*fb80*/  BSYNC B0 ;  /* 0x0000000000007941 */ /* 0x000fea0003800000 */
.L_x_941:
[----:B------:R-:W-:Y:S01]  /*fb90*/  ISETP.GE.AND P0, PT, R21, R4, PT ;  /* 0x000000041500720c */ /* 0x000fe20003f06270 */
[----:B------:R-:W-:-:S12]  /*fba0*/  BSSY B0, `(.L_x_944) ;  /* 0x0000020000007945 */ /* 0x000fd80003800000 */
[----:B------:R1:W-:Y:S04]  /*fbb0*/  @P0 STS.128 [R170+0x9800], RZ ;  /* 0x009800ffaa000388 */ /* 0x0003e80000000c00 */
[----:B------:R1:W-:Y:S04]  /*fbc0*/  @P0 STS.128 [R170+0xb800], RZ ;  /* 0x00b800ffaa000388 */ /* 0x0003e80000000c00 */
[----:B------:R1:W-:Y:S01]  /*fbd0*/  @P0 STS.128 [R170+0xd800], RZ ;  /* 0x00d800ffaa000388 */ /* 0x0003e20000000c00 */
[----:B------:R-:W-:Y:S05]  /*fbe0*/  @P0 BRA `(.L_x_945) ;  /* 0x000001b000000947 */ /* 0x000fea0003800000 */
[C---:B------:R-:W-:Y:S02]  /*fbf0*/  LOP3.LUT R6, R40.reuse, 0x1, RZ, 0xc0, !PT ;  /* 0x0000000128067812 */ /* 0x040fe400078ec0ff */
[----:B------:R-:W-:-:S02]  /*fc00*/  LOP3.LUT P1, RZ, R40, 0x2, RZ, 0xc0, !PT ;  /* 0x0000000228ff7812 */ /* 0x000fc4000782c0ff */
[----:B------:R-:W-:-:S11]  /*fc10*/  ISETP.NE.U32.AND P0, PT, R6, 0x1, PT ;  /* 0x000000010600780c */ /* 0x000fd60003f05070 */
[CC--:B--2---:R-:W-:Y:S02]  /*fc20*/  @P1 LEA R10, P2, R153.reuse, R136.reuse, 0x1 ;  /* 0x00000088990a1211 */ /* 0x0c4fe400078408ff */
[C---:B------:R-:W-:Y:S02]  /*fc30*/  @!P0 LEA R12, P3, R153.reuse, R136, 0x1 ;  /* 0x00000088990c8211 */ /* 0x040fe400078608ff */
[CCC-:B------:R-:W-:Y:S02]  /*fc40*/  @P1 LEA.HI.X R11, R153.reuse, R137.reuse, R152.reuse, 0x1, P2 ;  /* 0x00000089990b1211 */ /* 0x1c0fe400010f0c98 */
        /* <DEDUP_REMOVED lines=13> */
[----:B--2---:R-:W-:-:S04]  /*fd20*/  LEA R10, P0, R153, R136, 0x1 ;  /* 0x00000088990a7211 */ /* 0x004fc800078008ff */
[----:B------:R-:W-:-:S05]  /*fd30*/  LEA.HI.X R11, R153, R137, R152, 0x1, P0 ;  /* 0x00000089990b7211 */ /* 0x000fca00000f0c98 */
[----:B------:R-:W-:Y:S01]  /*fd40*/  @!PT LDS RZ, [RZ] ;  /* 0x00000000fffff984 */ /* 0x000fe20000000800 */
[----:B------:R-:W-:Y:S01]  /*fd50*/  @!PT LDS RZ, [RZ] ;  /* 0x00000000fffff984 */ /* 0x000fe20000000800 */
[----:B------:R-:W-:Y:S01]  /*fd60*/  @!PT LDS RZ, [RZ] ;  /* 0x00000000fffff984 */ /* 0x000fe20000000800 */
[----:B------:R2:W-:Y:S01]  /*fd70*/  LDGSTS.E.BYPASS.LTC128B.128 [R170+0xd800], [R10.64+0x80] ;  /* 0x0d8000800aaa7fae */ /* 0x0005e2000b901d46 */
[----:B------:R-:W-:Y:S05]  /*fd80*/  BRA `(.L_x_945) ;  /* 0x0000001000007947 */ /* 0x000fea0003800000 */
.L_x_946:
[----:B------:R1:W-:Y:S02]  /*fd90*/  STS.128 [R170+0xd800], RZ ;  /* 0x00d800ffaa007388 */ /* 0x0003e40000000c00 */
.L_x_945:
[----:B------:R-:W-:Y:S05]  /*fda0*/  BSYNC B0 ;  /* 0x0000000000007941 */ /* 0x000fea0003800000 */
.L_x_944:
[----:B------:R-:W-:Y:S01]  /*fdb0*/  ISETP.GE.AND P0, PT, R9, R4, PT ;  /* 0x000000040900720c */ /* 0x000fe20003f06270 */
[----:B------:R-:W-:-:S12]  /*fdc0*/  BSSY B0, `(.L_x_947) ;  /* 0x0000024000007945 */ /* 0x000fd80003800000 */
[----:B------:R1:W-:Y:S04]  /*fdd0*/  @P0 STS.128 [R170+0xa000], RZ ;  /* 0x00a000ffaa000388 */ /* 0x0003e80000000c00 */
[----:B------:R1:W-:Y:S04]  /*fde0*/  @P0 STS.128 [R170+0xc000], RZ ;  /* 0x00c000ffaa000388 */ /* 0x0003e80000000c00 */
[----:B------:R1:W-:Y:S01]  /*fdf0*/  @P0 STS.128 [R170+0xe000], RZ ;  /* 0x00e000ffaa000388 */ /* 0x0003e20000000c00 */
[----:B------:R-:W-:Y:S05]  /*fe00*/  @P0 BRA `(.L_x_948) ;  /* 0x000001f000000947 */ /* 0x000fea0003800000 */
[C---:B------:R-:W-:Y:S01]  /*fe10*/  LOP3.LUT R6, R40.reuse, 0x1, RZ, 0xc0, !PT ;  /* 0x0000000128067812 */ /* 0x040fe200078ec0ff */
[----:B------:R-:W-:Y:S01]  /*fe20*/  IMAD.MOV.U32 R9, RZ, RZ, c[0x0][0x1a0] ;  /* 0x00006800ff097624 */ /* 0x000fe200078e00ff */
[----:B------:R-:W-:-:S02]  /*fe30*/  LOP3.LUT P1, RZ, R40, 0x2, RZ, 0xc0, !PT ;  /* 0x0000000228ff7812 */ /* 0x000fc4000782c0ff */
[----:B------:R-:W-:Y:S01]  /*fe40*/  ISETP.NE.U32.AND P0, PT, R6, 0x1, PT ;  /* 0x000000010600780c */ /* 0x000fe20003f05070 */
[----:B------:R-:W-:Y:S02]  /*fe50*/  IMAD.MOV.U32 R6, RZ, RZ, 0x6 ;  /* 0x00000006ff067424 */ /* 0x000fe400078e00ff */
[----:B------:R-:W-:-:S03]  /*fe60*/  IMAD.SHL.U32 R8, R9, 0x40, RZ ;  /* 0x0000004009087824 */ /* 0x000fc600078e00ff */
[----:B------:R-:W-:-:S05]  /*fe70*/  SHF.L.U64.HI R6, R9, R6, c[0x0][0x1a4] ;  /* 0x0000690009067619 */ /* 0x000fca0000010206 */
        /* <DEDUP_REMOVED lines=23> */
.L_x_949:
[----:B------:R1:W-:Y:S02]  /*fff0*/  STS.128 [R170+0xe000], RZ ;  /* 0x00e000ffaa007388 */ /* 0x0003e40000000c00 */
.L_x_948:
[----:B------:R-:W-:Y:S05]  /*10000*/  BSYNC B0 ;  /* 0x0000000000007941 */ /* 0x000fea0003800000 */
.L_x_947:
[----:B------:R-:W-:Y:S01]  /*10010*/  ISETP.GE.AND P0, PT, R7, R4, PT ;  /* 0x000000040700720c */ /* 0x000fe20003f06270 */
[----:B------:R-:W-:-:S12]  /*10020*/  BSSY B0, `(.L_x_950) ;  /* 0x0000029000007945 */ /* 0x000fd80003800000 */
[----:B------:R1:W-:Y:S04]  /*10030*/  @P0 STS.128 [R170+0xa800], RZ ;  /* 0x00a800ffaa000388 */ /* 0x0003e80000000c00 */
[----:B------:R1:W-:Y:S04]  /*10040*/  @P0 STS.128 [R170+0xc800], RZ ;  /* 0x00c800ffaa000388 */ /* 0x0003e80000000c00 */
[----:B------:R1:W-:Y:S01]  /*10050*/  @P0 STS.128 [R170+0xe800], RZ ;  /* 0x00e800ffaa000388 */ /* 0x0003e20000000c00 */
[----:B------:R-:W-:Y:S05]  /*10060*/  @P0 BRA `(.L_x_951) ;  /* 0x0000024000000947 */ /* 0x000fea0003800000 */
[C---:B------:R-:W-:Y:S02]  /*10070*/  LOP3.LUT R4, R40.reuse, 0x1, RZ, 0xc0, !PT ;  /* 0x0000000128047812 */ /* 0x040fe400078ec0ff */
[----:B------:R-:W-:-:S02]  /*10080*/  R2P PR, R40, 0x6 ;  /* 0x0000000628007804 */ /* 0x000fc40000000000 */
[----:B------:R-:W-:-:S11]  /*10090*/  ISETP.NE.U32.AND P0, PT, R4, 0x1, PT ;  /* 0x000000010400780c */ /* 0x000fd60003f05070 */
[----:B------:R-:W-:Y:S02]  /*100a0*/  @P1 MOV R6, c[0x0][0x1a0] ;  /* 0x0000680000061a02 */ /* 0x000fe40000000f00 */
[----:B------:R-:W-:Y:S01]  /*100b0*/  @!P0 MOV R8, c[0x0][0x1a4] ;  /* 0x0000690000088a02 */ /* 0x000fe20000000f00 */
[----:B------:R-:W-:Y:S01]  /*100c0*/  @!P0 IMAD.MOV.U32 R7, RZ, RZ, c[0x0][0x1a0] ;  /* 0x00006800ff078624 */ /* 0x000fe200078e00ff */
[----:B------:R-:W-:Y:S01]  /*100d0*/  @P1 MOV R4, c[0x0][0x1a4] ;  /* 0x0000690000041a02 */ /* 0x000fe20000000f00 */
[----:B--2---:R-:W-:-:S04]  /*100e0*/  @P1 IMAD.WIDE.U32 R10, R6, 0xc0, R136 ;  /* 0x000000c0060a1825 */ /* 0x004fc800078e0088 */
[----:B------:R-:W-:-:S04]  /*100f0*/  @!P0 IMAD.WIDE.U32 R12, R7, 0xc0, R136 ;  /* 0x000000c0070c8825 */ /* 0x000fc800078e0088 */
[----:B------:R-:W-:Y:S02]  /*10100*/  @!P0 IMAD R8, R8, 0xc0, RZ ;  /* 0x000000c008088824 */ /* 0x000fe400078e02ff */
[----:B------:R-:W-:Y:S02]  /*10110*/  @P1 IMAD R4, R4, 0xc0, RZ ;  /* 0x000000c004041824 */ /* 0x000fe400078e02ff */
[----:B------:R-:W-:Y:S01]  /*10120*/  @P1 IMAD.MOV.U32 R6, RZ, RZ, R10 ;  /* 0x000000ffff061224 */ /* 0x000fe200078e000a */
[----:B------:R-:W-:Y:S01]  /*10130*/  @!P0 IADD3 R13, R13, R8, RZ ;  /* 0x000000080d0d8210 */ /* 0x000fe20007ffe0ff */
[----:B------:R-:W-:-:S04]  /*10140*/  @P1 IMAD.IADD R7, R11, 0x1, R4 ;  /* 0x000000010b071824 */ /* 0x000fc800078e0204 */
        /* <DEDUP_REMOVED lines=9> */
[----:B------:R2:W-:Y:S01]  /*101e0*/  @!P1 STS.128 [R170+0xc800], RZ ;  /* 0x00c800ffaa009388 */ /* 0x0005e20000000c00 */
[----:B------:R-:W-:Y:S05]  /*101f0*/  @!P2 BRA `(.L_x_952) ;  /* 0x000000a00000a947 */ /* 0x000fea0003800000 */
[----:B------:R-:W-:Y:S01]  /*10200*/  MOV R4, c[0x0][0x1a0] ;  /* 0x0000680000047a02 */ /* 0x000fe20000000f00 */
[----:B------:R-:W-:-:S02]  /*10210*/  ULDC UR4, c[0x0][0x1a4] ;  /* 0x0000690000047ab9 */ /* 0x000fc40000000800 */
[----:B------:R-:W-:Y:S02]  /*10220*/  UIMAD UR4, UR4, 0xc0, URZ ;  /* 0x000000c0040478a4 */ /* 0x000fe4000f8e023f */
[----:B--2---:R-:W-:-:S05]  /*10230*/  IMAD.WIDE.U32 R6, R4, 0xc0, R136 ;  /* 0x000000c004067825 */ /* 0x004fca00078e0088 */
[----:B------:R-:W-:-:S05]  /*10240*/  IADD3 R7, R7, UR4, RZ ;  /* 0x0000000407077c10 */ /* 0x000fca000fffe0ff */
[----:B------:R-:W-:Y:S01]  /*10250*/  @!PT LDS RZ, [RZ] ;  /* 0x00000000fffff984 */ /* 0x000fe20000000800 */
[----:B------:R-:W-:Y:S01]  /*10260*/  @!PT LDS RZ, [RZ] ;  /* 0x00000000fffff984 */ /* 0x000fe20000000800 */
[----:B------:R-:W-:Y:S01]  /*10270*/  @!PT LDS RZ, [RZ] ;  /* 0x00000000fffff984 */ /* 0x000fe20000000800 */
[----:B------:R2:W-:Y:S01]  /*10280*/  LDGSTS.E.BYPASS.LTC128B.128 [R170+0xe800], [R6.64+0x80] ;  /* 0x0e80008006aa7fae */ /* 0x0005e2000b901d46 */
[----:B------:R-:W-:Y:S05]  /*10290*/  BRA `(.L_x_951) ;  /* 0x0000001000007947 */ /* 0x000fea0003800000 */
.L_x_952:
[----:B------:R1:W-:Y:S02]  /*102a0*/  STS.128 [R170+0xe800], RZ ;  /* 0x00e800ffaa007388 */ /* 0x0003e40000000c00 */
.L_x_951:
[----:B------:R-:W-:Y:S05]  /*102b0*/  BSYNC B0 ;  /* 0x0000000000007941 */ /* 0x000fea0003800000 */
.L_x_950:
        /* <DEDUP_REMOVED lines=8> */
[----:B------:R-:W1:Y:S01]  /*10340*/  LDSM.16.M88.4 R28, [R148+0x3400] ;  /* 0x00340000941c783b */ /* 0x000e620000000200 */
[----:B------:R-:W-:-:S03]  /*10350*/  IMNMX R53, R42, R53, PT ;  /* 0x000000352a357217 */ /* 0x000fc60003800200 */
[----:B------:R-:W2:Y:S04]  /*10360*/  LDSM.16.M88.4 R20, [R148+0x3800] ;  /* 0x003800009414783b */ /* 0x000ea80000000200 */
[----:B--2---:R-:W2:Y:S04]  /*10370*/  LDSM.16.M88.4 R12, [R148+0x3c00] ;  /* 0x003c0000940c783b */ /* 0x004ea80000000200 */
[----:B------:R-:W3:Y:S04]  /*10380*/  LDSM.16.M88.4 R108, [R148+0x4400] ;  /* 0x00440000946c783b */ /* 0x000ee80000000200 */
[----:B------:R-:W4:Y:S04]  /*10390*/  LDSM.16.M88.4 R100, [R148+0x4800] ;  /* 0x004800009464783b */ /* 0x000f280000000200 */
[----:B------:R-:W2:Y:S04]  /*103a0*/  LDSM.16.M88.4 R60, [R148+0x4000] ;  /* 0x00400000943c783b */ /* 0x000ea80000000200 */
[----:B------:R-:W3:Y:S04]  /*103b0*/  LDSM.16.M88.4 R72, [R148+0x4c00] ;  /* 0x004c00009448783b */ /* 0x000ee80000000200 */
[----:B------:R-:W-:Y:S04]  /*103c0*/  LDSM.16.M88.4 R56, [R147] ;  /* 0x000000009338783b */ /* 0x000fe80000000200 */
[----:B------:R-:W4:Y:S01]  /*103d0*/  LDSM.16.M88.4 R68, [R145+0x3000] ;  /* 0x003000009144783b */ /* 0x000f220000000200 */
[C---:B-----5:R-:W-:Y:S03]  /*103e0*/  HMMA.16816.F32 R44, R92.reuse, R36, RZ ;  /* 0x000000245c2c723c */ /* 0x060fe600000018ff */
[----:B------:R-:W5:Y:S04]  /*103f0*/  LDSM.16.M88.4 R64, [R145+0x3400] ;  /* 0x003400009140783b */ /* 0x000f680000000200 */
[----:B------:R-:W-:Y:S01]  /*10400*/  LDSM.16.M88.4 R88, [R145+0x3c00] ;  /* 0x003c00009158783b */ /* 0x000fe20000000200 */
[C---:B-1----:R-:W-:Y:S03]  /*10410*/  HMMA.16816.F32 R32, R92.reuse, R28, RZ ;  /* 0x0000001c5c20723c */ /* 0x042fe600000018ff */
[----:B------:R-:W-:Y:S04]  /*10420*/  LDSM.16.M88.4 R84, [R145+0x4000] ;  /* 0x004000009154783b */ /* 0x000fe80000000200 */
[----:B------:R-:W-:Y:S01]  /*10430*/  LDSM.16.M88.4 R80, [R145+0x4400] ;  /* 0x004400009150783b */ /* 0x000fe20000000200 */
[C---:B------:R-:W-:Y:S03]  /*10440*/  HMMA.16816.F32 R24, R92.reuse, R20, RZ ;  /* 0x000000145c18723c */ /* 0x040fe600000018ff */
[----:B------:R-:W-:Y:S04]  /*10450*/  LDSM.16.M88.4 R76, [R145+0x4800] ;  /* 0x00480000914c783b */ /* 0x000fe80000000200 */
[----:B------:R-:W-:Y:S01]  /*10460*/  LDSM.16.M88.4 R120, [R148+0x5800] ;  /* 0x005800009478783b */ /* 0x000fe20000000200 */
[C---:B--2---:R-:W-:Y:S03]  /*10470*/  HMMA.16816.F32 R16, R92.reuse, R12, RZ ;  /* 0x0000000c5c10723c */ /* 0x044fe600000018ff */
[----:B------:R-:W-:Y:S04]  /*10480*/  LDSM.16.M88.4 R124, [R145+0x5c00] ;  /* 0x005c0000917c783b */ /* 0x000fe80000000200 */
[----:B------:R-:W-:Y:S01]  /*10490*/  LDSM.16.M88.4 R132, [R149+0x2000] ;  /* 0x002000009584783b */ /* 0x000fe20000000200 */
[C---:B---3--:R-:W-:Y:S03]  /*104a0*/  HMMA.16816.F32 R112, R92.reuse, R108, RZ ;  /* 0x0000006c5c70723c */ /* 0x048fe600000018ff */
[----:B------:R-:W-:Y:S04]  /*104b0*/  LDSM.16.M88.4 R128, [R148+0x8400] ;  /* 0x008400009480783b */ /* 0x000fe80000000200 */
[----:B------:R-:W0:Y:S01]  /*104c0*/  LDGDEPBAR ;  /* 0x00000000000079af */ /* 0x000e220000000000 */
[C---:B----4-:R-:W-:Y:S08]  /*104d0*/  HMMA.16816.F32 R104, R92.reuse, R100, RZ ;  /* 0x000000645c68723c */ /* 0x050ff000000018ff */
[C---:B------:R-:W-:Y:S08]  /*104e0*/  HMMA.16816.F32 R36, R92.reuse, R38, RZ ;  /* 0x000000265c24723c */ /* 0x040ff000000018ff */
[C---:B------:R-:W-:Y:S08]  /*104f0*/  HMMA.16816.F32 R28, R92.reuse, R30, RZ ;  /* 0x0000001e5c1c723c */ /* 0x040ff000000018ff */
[C---:B------:R-:W-:Y:S08]  /*10500*/  HMMA.16816.F32 R20, R92.reuse, R22, RZ ;  /* 0x000000165c14723c */ /* 0x040ff000000018ff */
[C---:B------:R-:W-:Y:S08]  /*10510*/  HMMA.16816.F32 R12, R92.reuse, R14, RZ ;  /* 0x0000000e5c0c723c */ /* 0x040ff000000018ff */
[C---:B------:R-:W-:Y:S08]  /*10520*/  HMMA.16816.F32 R8, R92.reuse, R60, RZ ;  /* 0x0000003c5c08723c */ /* 0x040ff000000018ff */
[C---:B------:R-:W-:Y:S01]  /*10530*/  HMMA.16816.F32 R4, R92.reuse, R62, RZ ;  /* 0x0000003e5c04723c */ /* 0x040fe200000018ff */
[----:B------:R-:W1:Y:S07]  /*10540*/  LDSM.16.M88.4 R60, [R145+0x3800] ;  /* 0x00380000913c783b */ /* 0x000e6e0000000200 */
[C---:B------:R-:W-:Y:S08]  /*10550*/  HMMA.16816.F32 R108, R92.reuse, R110, RZ ;  /* 0x0000006e5c6c723c */ /* 0x040ff000000018ff */
[C---:B------:R-:W-:Y:S08]  /*10560*/  HMMA.16816.F32 R100, R92.reuse, R102, RZ ;  /* 0x000000665c64723c */ /* 0x040ff000000018ff */
[C---:B------:R-:W-:Y:S08]  /*10570*/  HMMA.16816.F32 R96, R92.reuse, R72, RZ ;  /* 0x000000485c60723c */ /* 0x040ff000000018ff */
[----:B------:R-:W-:Y:S01]  /*10580*/  HMMA.16816.F32 R92, R92, R74, RZ ;  /* 0x0000004a5c5c723c */ /* 0x000fe200000018ff */
[----:B------:R-:W2:Y:S07]  /*10590*/  LDSM.16.M88.4 R72, [R145+0x4c00] ;  /* 0x004c00009148783b */ /* 0x000eae0000000200 */
[C---:B------:R-:W-:Y:S08]  /*105a0*/  HMMA.16816.F32 R44, R56.reuse, R68, R44 ;  /* 0x00000044382c723c */ /* 0x040ff0000000182c */
[C---:B------:R-:W-:Y:S01]  /*105b0*/  HMMA.16816.F32 R36, R56.reuse, R70, R36 ;  /* 0x000000463824723c */ /* 0x040fe20000001824 */
[----:B------:R-:W-:Y:S07]  /*105c0*/  LDSM.16.M88.4 R68, [R149+0x1000] ;  /* 0x001000009544783b */ /* 0x000fee0000000200 */
[C---:B-----5:R-:W-:Y:S08]  /*105d0*/  HMMA.16816.F32 R32, R56.reuse, R64, R32 ;  /* 0x000000403820723c */ /* 0x060ff00000001820 */
[C---:B------:R-:W-:Y:S01]  /*105e0*/  HMMA.16816.F32 R28, R56.reuse, R66, R28 ;  /* 0x00000042381c723c */ /* 0x040fe2000000181c */
[----:B------:R-:W3:Y:S07]  /*105f0*/  LDSM.16.M88.4 R64, [R148+0x5000] ;  /* 0x005000009440783b */ /* 0x000eee0000000200 */
[C---:B-1----:R-:W-:Y:S08]  /*10600*/  HMMA.16816.F32 R24, R56.reuse, R60, R24 ;  /* 0x0000003c3818723c */ /* 0x042ff00000001818 */
[C---:B------:R-:W-:Y:S01]  /*10610*/  HMMA.16816.F32 R20, R56.reuse, R62, R20 ;  /* 0x0000003e3814723c */ /* 0x040fe20000001814 */
[----:B------:R-:W1:Y:S07]  /*10620*/  LDSM.16.M88.4 R60, [R148+0x5400] ;  /* 0x00540000943c783b */ /* 0x000e6e0000000200 */
[C---:B------:R-:W-:Y:S08]  /*10630*/  HMMA.16816.F32 R16, R56.reuse, R88, R16 ;  /* 0x000000583810723c */ /* 0x040ff00000001810 */
[C---:B------:R-:W-:Y:S01]  /*10640*/  HMMA.16816.F32 R12, R56.reuse, R90, R12 ;  /* 0x0000005a380c723c */ /* 0x040fe2000000180c */
[----:B------:R-:W-:Y:S07]  /*10650*/  LDSM.16.M88.4 R88, [R148+0x5c00] ;  /* 0x005c00009458783b */ /* 0x000fee0000000200 */
        /* <DEDUP_REMOVED lines=9> */
[C---:B--2---:R-:W-:Y:S08]  /*106f0*/  HMMA.16816.F32 R96, R56.reuse, R72, R96 ;  /* 0x000000483860723c */ /* 0x044ff00000001860 */
[----:B------:R-:W-:Y:S01]  /*10700*/  HMMA.16816.F32 R92, R56, R74, R92 ;  /* 0x0000004a385c723c */ /* 0x000fe2000000185c */
[----:B------:R-:W2:Y:S04]  /*10710*/  LDSM.16.M88.4 R56, [R148+0x6800] ;  /* 0x006800009438783b */ /* 0x000ea80000000200 */
[----:B------:R-:W4:Y:S03]  /*10720*/  LDSM.16.M88.4 R72, [R148+0x6c00] ;  /* 0x006c00009448783b */ /* 0x000f260000000200 */
[C---:B---3--:R-:W-:Y:S08]  /*10730*/  HMMA.16816.F32 R44, R68.reuse, R64, R44 ;  /* 0x00000040442c723c */ /* 0x048ff0000000182c */
[C---:B------:R-:W-:Y:S01]  /*10740*/  HMMA.16816.F32 R36, R68.reuse, R66, R36 ;  /* 0x000000424424723c */ /* 0x040fe20000001824 */
[----:B------:R-:W3:Y:S07]  /*10750*/  LDSM.16.M88.4 R64, [R145+0x5000] ;  /* 0x005000009140783b */ /* 0x000eee0000000200 */
[C---:B-1----:R-:W-:Y:S08]  /*10760*/  HMMA.16816.F32 R32, R68.reuse, R60, R32 ;  /* 0x0000003c4420723c */ /* 0x042ff00000001820 */
[C---:B------:R-:W-:Y:S01]  /*10770*/  HMMA.16816.F32 R28, R68.reuse, R62, R28 ;  /* 0x0000003e441c723c */ /* 0x040fe2000000181c */
[----:B------:R-:W1:Y:S07]  /*10780*/  LDSM.16.M88.4 R60, [R145+0x5400] ;  /* 0x00540000913c783b */ /* 0x000e6e0000000200 */
[C---:B------:R-:W-:Y:S08]  /*10790*/  HMMA.16816.F32 R24, R68.reuse, R120, R24 ;  /* 0x000000784418723c */ /* 0x040ff00000001818 */
[C---:B--2---:R-:W-:Y:S08]  /*107a0*/  HMMA.16816.F32 R104, R68.reuse, R56, R104 ;  /* 0x000000384468723c */ /* 0x044ff00000001868 */
[C---:B------:R-:W-:Y:S01]  /*107b0*/  HMMA.16816.F32 R100, R68.reuse, R58, R100 ;  /* 0x0000003a4464723c */ /* 0x040fe20000001864 */
[----:B------:R-:W2:Y:S07]  /*107c0*/  LDSM.16.M88.4 R56, [R145+0x5800] ;  /* 0x005800009138783b */ /* 0x000eae0000000200 */
[C---:B------:R-:W-:Y:S01]  /*107d0*/  HMMA.16816.F32 R20, R68.reuse, R122, R20 ;  /* 0x0000007a4414723c */ /* 0x040fe20000001814 */
[----:B------:R-:W5:Y:S07]  /*107e0*/  LDSM.16.M88.4 R120, [R145+0x6000] ;  /* 0x006000009178783b */ /* 0x000f6e0000000200 */
[C---:B------:R-:W-:Y:S08]  /*107f0*/  HMMA.16816.F32 R16, R68.reuse, R88, R16 ;  /* 0x000000584410723c */ /* 0x040ff00000001810 */
[C---:B------:R-:W-:Y:S01]  /*10800*/  HMMA.16816.F32 R12, R68.reuse, R90, R12 ;  /* 0x0000005a440c723c */ /* 0x040fe2000000180c */
[----:B------:R-:W1:Y:S07]  /*10810*/  LDSM.16.M88.4 R88, [R145+0x6400] ;  /* 0x006400009158783b */ /* 0x000e6e0000000200 */
[C---:B------:R-:W-:Y:S08]  /*10820*/  HMMA.16816.F32 R8, R68.reuse, R84, R8 ;  /* 0x000000544408723c */ /* 0x040ff00000001808 */
[C---:B------:R-:W-:Y:S01]  /*10830*/  HMMA.16816.F32 R4, R68.reuse, R86, R4 ;  /* 0x000000564404723c */ /* 0x040fe20000001804 */
[----:B------:R-:W1:Y:S07]  /*10840*/  LDSM.16.M88.4 R84, [R145+0x6800] ;  /* 0x006800009154783b */ /* 0x000e6e0000000200 */
[C---:B------:R-:W-:Y:S08]  /*10850*/  HMMA.16816.F32 R112, R68.reuse, R80, R112 ;  /* 0x000000504470723c */ /* 0x040ff00000001870 */
[C---:B------:R-:W-:Y:S01]  /*10860*/  HMMA.16816.F32 R108, R68.reuse, R82, R108 ;  /* 0x00000052446c723c */ /* 0x040fe2000000186c */
[----:B------:R-:W2:Y:S07]  /*10870*/  LDSM.16.M88.4 R80, [R145+0x6c00] ;  /* 0x006c00009150783b */ /* 0x000eae0000000200 */
[C---:B----4-:R-:W-:Y:S08]  /*10880*/  HMMA.16816.F32 R96, R68.reuse, R72, R96 ;  /* 0x000000484460723c */ /* 0x050ff00000001860 */
[----:B------:R-:W-:Y:S01]  /*10890*/  HMMA.16816.F32 R92, R68, R74, R92 ;  /* 0x0000004a445c723c */ /* 0x000fe2000000185c */
[----:B------:R-:W4:Y:S04]  /*108a0*/  LDSM.16.M88.4 R72, [R148+0x7000] ;  /* 0x007000009448783b */ /* 0x000f280000000200 */
[----:B------:R-:W4:Y:S03]  /*108b0*/  LDSM.16.M88.4 R68, [R148+0x7400] ;  /* 0x007400009444783b */ /* 0x000f260000000200 */
        /* <DEDUP_REMOVED lines=9> */
[C---:B------:R-:W-:Y:S08]  /*10950*/  HMMA.16816.F32 R16, R76.reuse, R124, R16 ;  /* 0x0000007c4c10723c */ /* 0x040ff00000001810 */
[C---:B------:R-:W-:Y:S01]  /*10960*/  HMMA.16816.F32 R12, R76.reuse, R126, R12 ;  /* 0x0000007e4c0c723c */ /* 0x040fe2000000180c */
[----:B------:R-:W1:Y:S07]  /*10970*/  LDSM.16.M88.4 R124, [R148+0x8800] ;  /* 0x00880000947c783b */ /* 0x000e6e0000000200 */
[C---:B-----5:R-:W-:Y:S08]  /*10980*/  HMMA.16816.F32 R8, R76.reuse, R120, R8 ;  /* 0x000000784c08723c */ /* 0x060ff00000001808 */
[C---:B------:R-:W-:Y:S01]  /*10990*/  HMMA.16816.F32 R4, R76.reuse, R122, R4 ;  /* 0x0000007a4c04723c */ /* 0x040fe20000001804 */
[----:B------:R-:W5:Y:S07]  /*109a0*/  LDSM.16.M88.4 R120, [R148+0x8c00] ;  /* 0x008c00009478783b */ /* 0x000f6e0000000200 */
[C---:B------:R-:W-:Y:S08]  /*109b0*/  HMMA.16816.F32 R112, R76.reuse, R88, R112 ;  /* 0x000000584c70723c */ /* 0x040ff00000001870 */
[C---:B------:R-:W-:Y:S01]  /*109c0*/  HMMA.16816.F32 R108, R76.reuse, R90, R108 ;  /* 0x0000005a4c6c723c */ /* 0x040fe2000000186c */
[----:B------:R-:W-:Y:S07]  /*109d0*/  LDSM.16.M88.4 R88, [R147+0x2000] ;  /* 0x002000009358783b */ /* 0x000fee0000000200 */
[C---:B------:R-:W-:Y:S08]  /*109e0*/  HMMA.16816.F32 R104, R76.reuse, R84, R104 ;  /* 0x000000544c68723c */ /* 0x040ff00000001868 */
[C---:B------:R-:W-:Y:S01]  /*109f0*/  HMMA.16816.F32 R100, R76.reuse, R86, R100 ;  /* 0x000000564c64723c */ /* 0x040fe20000001864 */
[----:B------:R-:W1:Y:S07]  /*10a00*/  LDSM.16.M88.4 R84, [R145+0x7000] ;  /* 0x007000009154783b */ /* 0x000e6e0000000200 */
[C---:B------:R-:W-:Y:S08]  /*10a10*/  HMMA.16816.F32 R96, R76.reuse, R80, R96 ;  /* 0x000000504c60723c */ /* 0x040ff00000001860 */
[----:B------:R-:W-:Y:S01]  /*10a20*/  HMMA.16816.F32 R92, R76, R82, R92 ;  /* 0x000000524c5c723c */ /* 0x000fe2000000185c */
[----:B------:R-:W1:Y:S04]  /*10a30*/  LDSM.16.M88.4 R80, [R145+0x7400] ;  /* 0x007400009150783b */ /* 0x000e680000000200 */
[----:B------:R-:W1:Y:S03]  /*10a40*/  LDSM.16.M88.4 R76, [R145+0x7800] ;  /* 0x00780000914c783b */ /* 0x000e660000000200 */
[C---:B----4-:R-:W-:Y:S08]  /*10a50*/  HMMA.16816.F32 R44, R132.reuse, R72, R44 ;  /* 0x00000048842c723c */ /* 0x050ff0000000182c */
[C---:B------:R-:W-:Y:S01]  /*10a60*/  HMMA.16816.F32 R36, R132.reuse, R74, R36 ;  /* 0x0000004a8424723c */ /* 0x040fe20000001824 */
[----:B------:R-:W4:Y:S07]  /*10a70*/  LDSM.16.M88.4 R72, [R145+0x7c00] ;  /* 0x007c00009148783b */ /* 0x000f2e0000000200 */
[C---:B------:R-:W-:Y:S08]  /*10a80*/  HMMA.16816.F32 R32, R132.reuse, R68, R32 ;  /* 0x000000448420723c */ /* 0x040ff00000001820 */
[C---:B------:R-:W-:Y:S01]  /*10a90*/  HMMA.16816.F32 R28, R132.reuse, R70, R28 ;  /* 0x00000046841c723c */ /* 0x040fe2000000181c */
[----:B------:R-:W4:Y:S07]  /*10aa0*/  LDSM.16.M88.4 R68, [R145+0x8000] ;  /* 0x008000009144783b */ /* 0x000f2e0000000200 */
[C---:B---3--:R-:W-:Y:S08]  /*10ab0*/  HMMA.16816.F32 R24, R132.reuse, R64, R24 ;  /* 0x000000408418723c */ /* 0x048ff00000001818 */
[C---:B------:R-:W-:Y:S01]  /*10ac0*/  HMMA.16816.F32 R20, R132.reuse, R66, R20 ;  /* 0x000000428414723c */ /* 0x040fe20000001814 */
[----:B------:R-:W3:Y:S07]  /*10ad0*/  LDSM.16.M88.4 R64, [R145+0x8400] ;  /* 0x008400009140783b */ /* 0x000eee0000000200 */
[C---:B-1----:R-:W-:Y:S08]  /*10ae0*/  HMMA.16816.F32 R16, R132.reuse, R60, R16 ;  /* 0x0000003c8410723c */ /* 0x042ff00000001810 */
[C---:B------:R-:W-:Y:S01]  /*10af0*/  HMMA.16816.F32 R12, R132.reuse, R62, R12 ;  /* 0x0000003e840c723c */ /* 0x040fe2000000180c */
[----:B------:R-:W1:Y:S07]  /*10b00*/  LDSM.16.M88.4 R60, [R145+0x8800] ;  /* 0x00880000913c783b */ /* 0x000e6e0000000200 */
[C---:B--2---:R-:W-:Y:S08]  /*10b10*/  HMMA.16816.F32 R8, R132.reuse, R56, R8 ;  /* 0x000000388408723c */ /* 0x044ff00000001808 */
[----:B------:R-:W-:Y:S01]  /*10b20*/  HMMA.16816.F32 R4, R132, R58, R4 ;  /* 0x0000003a8404723c */ /* 0x000fe20000001804 */
[----:B------:R-:W2:Y:S01]  /*10b30*/  LDSM.16.M88.4 R56, [R145+0x8c00] ;  /* 0x008c00009138783b */ /* 0x000ea20000000200 */
[----:B------:R-:W-:-:S06]  /*10b40*/  DEPBAR.LE SB0, 0x0 ;  /* 0x000080000000791a */ /* 0x000fcc0000000000 */
[C---:B------:R-:W-:Y:S08]  /*10b50*/  HMMA.16816.F32 R112, R132.reuse, R128, R112 ;  /* 0x000000808470723c */ /* 0x040ff00000001870 */
[C---:B------:R-:W-:Y:S08]  /*10b60*/  HMMA.16816.F32 R108, R132.reuse, R130, R108 ;  /* 0x00000082846c723c */ /* 0x040ff0000000186c */
[C---:B------:R-:W-:Y:S08]  /*10b70*/  HMMA.16816.F32 R104, R132.reuse, R124, R104 ;  /* 0x0000007c8468723c */ /* 0x040ff00000001868 */
[C---:B------:R-:W-:Y:S08]  /*10b80*/  HMMA.16816.F32 R100, R132.reuse, R126, R100 ;  /* 0x0000007e8464723c */ /* 0x040ff00000001864 */
[C---:B-----5:R-:W-:Y:S08]  /*10b90*/  HMMA.16816.F32 R96, R132.reuse, R120, R96 ;  /* 0x000000788460723c */ /* 0x060ff00000001860 */
        /* <DEDUP_REMOVED lines=9> */
[C---:B------:R-:W-:Y:S08]  /*10c30*/  HMMA.16816.F32 R8, R88.reuse, R68, R8 ;  /* 0x000000445808723c */ /* 0x040ff00000001808 */
[C---:B------:R-:W-:Y:S08]  /*10c40*/  HMMA.16816.F32 R4, R88.reuse, R70, R4 ;  /* 0x000000465804723c */ /* 0x040ff00000001804 */
[C---:B---3--:R-:W-:Y:S08]  /*10c50*/  HMMA.16816.F32 R112, R88.reuse, R64, R112 ;  /* 0x000000405870723c */ /* 0x048ff00000001870 */
[C---:B------:R-:W-:Y:S08]  /*10c60*/  HMMA.16816.F32 R108, R88.reuse, R66, R108 ;  /* 0x00000042586c723c */ /* 0x040ff0000000186c */
[C---:B-1----:R-:W-:Y:S08]  /*10c70*/  HMMA.16816.F32 R104, R88.reuse, R60, R104 ;  /* 0x0000003c5868723c */ /* 0x042ff00000001868 */
[C---:B------:R-:W-:Y:S08]  /*10c80*/  HMMA.16816.F32 R100, R88.reuse, R62, R100 ;  /* 0x0000003e5864723c */ /* 0x040ff00000001864 */
[C---:B--2---:R-:W-:Y:S08]  /*10c90*/  HMMA.16816.F32 R96, R88.reuse, R56, R96 ;  /* 0x000000385860723c */ /* 0x044ff00000001860 */
[----:B------:R-:W-:Y:S01]  /*10ca0*/  HMMA.16816.F32 R92, R88, R58, R92 ;  /* 0x0000003a585c723c */ /* 0x000fe2000000185c */
[----:B------:R-:W-:Y:S06]  /*10cb0*/  BAR.SYNC.DEFER_BLOCKING 0x0 ;  /* 0x0000000000007b1d */ /* 0x000fec0000010000 */
[----:B------:R-:W-:Y:S05]  /*10cc0*/  @!P4 BRA `(.L_x_953) ;  /* 0x00000b200000c947 */ /* 0x000fea0003800000 */
[----:B------:R-:W-:-:S13]  /*10cd0*/  ISETP.NE.AND P0, PT, R157, RZ, PT ;  /* 0x000000ff9d00720c */ /* 0x000fda0003f05270 */
[----:B------:R-:W-:Y:S05]  /*10ce0*/  @!P0 BRA `(.L_x_954) ;  /* 0x000003b000008947 */ /* 0x000fea0003800000 */
[----:B------:R-:W-:Y:S01]  /*10cf0*/  IABS R42, c[0x0][0x2d0] ;  /* 0x0000b400002a7a13 */ /* 0x000fe20000000000 */
[----:B------:R-:W-:Y:S01]  /*10d00*/  IMAD.MOV.U32 R56, RZ, RZ, RZ ;  /* 0x000000ffff387224 */ /* 0x000fe200078e00ff */
[----:B------:R-:W-:Y:S02]  /*10d10*/  IABS R55, R0 ;  /* 0x0000000000377213 */ /* 0x000fe40000000000 */
[----:B------:R-:W1:Y:S01]  /*10d20*/  I2F.RP R49, R42 ;  /* 0x0000002a00317306 */ /* 0x000e620000209400 */
[----:B------:R-:W-:-:S07]  /*10d30*/  IADD3 R48, R0, -0x80, RZ ;  /* 0xffffff8000307810 */ /* 0x000fce0007ffe0ff */
[----:B-1----:R-:W1:Y:S02]  /*10d40*/  MUFU.RCP R57, R49 ;  /* 0x0000003100397308 */ /* 0x002e640000001000 */
[----:B-1----:R-:W-:Y:S02]  /*10d50*/  IADD3 R57, R57, 0xffffffe, RZ ;  /* 0x0ffffffe39397810 */ /* 0x002fe40007ffe0ff */
[----:B------:R-:W-:Y:S02]  /*10d60*/  IABS R49, R48 ;  /* 0x0000003000317213 */ /* 0x000fe40000000000 */
[----:B------:R-:W-:Y:S02]  /*10d70*/  LOP3.LUT R48, R48, c[0x0][0x2d0], RZ, 0x3c, !PT ;  /* 0x0000b40030307a12 */ /* 0x000fe400078e3cff */
[----:B------:R-:W1:Y:S02]  /*10d80*/  F2I.FTZ.U32.TRUNC.NTZ R57, R57 ;  /* 0x0000003900397305 */ /* 0x000e64000021f000 */
[----:B-1----:R-:W-:-:S04]  /*10d90*/  IMAD.MOV R2, RZ, RZ, -R57 ;  /* 0x000000ffff027224 */ /* 0x002fc800078e0a39 */
[----:B------:R-:W-:-:S04]  /*10da0*/  IMAD R2, R2, R42, RZ ;  /* 0x0000002a02027224 */ /* 0x000fc800078e02ff */
[----:B------:R-:W-:-:S06]  /*10db0*/  IMAD.HI.U32 R2, R57, R2, R56 ;  /* 0x0000000239027227 */ /* 0x000fcc00078e0038 */
        /* <DEDUP_REMOVED lines=15> */
[----:B------:R-:W-:-:S04]  /*10eb0*/  LOP3.LUT R42, R0, c[0x0][0x2d0], RZ, 0x3c, !PT ;  /* 0x0000b400002a7a12 */ /* 0x000fc800078e3cff */
[----:B------:R-:W-:Y:S02]  /*10ec0*/  ISETP.GE.AND P1, PT, R42, RZ, PT ;  /* 0x000000ff2a00720c */ /* 0x000fe40003f26270 */
[----:B------:R-:W-:Y:S02]  /*10ed0*/  @P2 IADD3 R56, R56, 0x1, RZ ;  /* 0x0000000138382810 */ /* 0x000fe40007ffe0ff */
[----:B------:R-:W-:-:S03]  /*10ee0*/  ISETP.NE.AND P2, PT, RZ, c[0x0][0x2d0], PT ;  /* 0x0000b400ff007a0c */ /* 0x000fc60003f45270 */
[----:B------:R-:W-:-:S04]  /*10ef0*/  @P3 IADD3 R2, R2, 0x1, RZ ;  /* 0x0000000102023810 */ /* 0x000fc80007ffe0ff */
[----:B------:R-:W-:Y:S02]  /*10f00*/  MOV R51, R2 ;  /* 0x0000000200337202 */ /* 0x000fe40000000f00 */
[----:B------:R-:W-:Y:S01]  /*10f10*/  @!P1 IMAD.MOV R56, RZ, RZ, -R56 ;  /* 0x000000ffff389224 */ /* 0x000fe200078e0a38 */
[----:B------:R-:W-:Y:S02]  /*10f20*/  LOP3.LUT R2, RZ, c[0x0][0x2d0], RZ, 0x33, !PT ;  /* 0x0000b400ff027a12 */ /* 0x000fe400078e33ff */
[----:B------:R-:W-:Y:S02]  /*10f30*/  @!P0 IMAD.MOV R51, RZ, RZ, -R51 ;  /* 0x000000ffff338224 */ /* 0x000fe400078e0a33 */
[----:B------:R-:W-:-:S03]  /*10f40*/  SEL R49, R2, R56, !P2 ;  /* 0x0000003802317207 */ /* 0x000fc60005000000 */
[----:B------:R-:W-:Y:S02]  /*10f50*/  SEL R2, R2, R51, !P2 ;  /* 0x0000003302027207 */ /* 0x000fe40005000000 */
        /* <DEDUP_REMOVED lines=14> */
[----:B------:R-:W-:-:S05]  /*11040*/  SHF.R.S32.HI R42, RZ, 0x1f, R48 ;  /* 0x0000001fff2a7819 */ /* 0x000fca0000011430 */
[----:B------:R-:W-:Y:S01]  /*11050*/  IMAD R49, R42, c[0x0][0x180], RZ ;  /* 0x000060002a317a24 */ /* 0x000fe200078e02ff */
[----:B------:R-:W-:-:S03]  /*11060*/  MOV R42, R56 ;  /* 0x00000038002a7202 */ /* 0x000fc60000000f00 */
[----:B------:R-:W-:-:S04]  /*11070*/  IMAD R49, R48, c[0x0][0x184], R49 ;  /* 0x0000610030317a24 */ /* 0x000fc800078e0231 */
[----:B------:R-:W-:Y:S01]  /*11080*/  IMAD.IADD R51, R57, 0x1, R49 ;  /* 0x0000000139337824 */ /* 0x000fe200078e0231 */
[----:B------:R-:W-:Y:S05]  /*11090*/  BRA `(.L_x_955) ;  /* 0x0000003000007947 */ /* 0x000fea0003800000 */
.L_x_954:
[----:B------:R-:W-:-:S05]  /*110a0*/  IMAD.MOV.U32 R42, RZ, RZ, c[0x0][0x198] ;  /* 0x00006600ff2a7624 */ /* 0x000fca00078e00ff */
[----:B------:R-:W-:-:S04]  /*110b0*/  LEA R42, -R42, RZ, 0x7 ;  /* 0x000000ff2a2a7211 */ /* 0x000fc800078e39ff */
[----:B------:R-:W-:Y:S02]  /*110c0*/  SHF.R.S32.HI R51, RZ, 0x1f, R42 ;  /* 0x0000001fff337819 */ /* 0x000fe4000001142a */
.L_x_955:
[----:B------:R-:W-:Y:S02]  /*110d0*/  LOP3.LUT P1, RZ, R40, 0x2, RZ, 0xc0, !PT ;  /* 0x0000000228ff7812 */ /* 0x000fe4000782c0ff */
[----:B------:R-:W-:Y:S02]  /*110e0*/  LEA R64, P2, R42, R168, 0x1 ;  /* 0x000000a82a407211 */ /* 0x000fe400078408ff */
[----:B------:R-:W-:Y:S02]  /*110f0*/  LOP3.LUT P0, RZ, R40, 0x4, RZ, 0xc0, !PT ;  /* 0x0000000428ff7812 */ /* 0x000fe4000780c0ff */
[----:B------:R-:W-:-:S07]  /*11100*/  LEA.HI.X R65, R42, R171, R51, 0x1, P2 ;  /* 0x000000ab2a417211 */ /* 0x000fce00010f0c33 */
[----:B------:R-:W-:-:S05]  /*11110*/  @P1 IADD3 R49, P2, R42, R164, RZ ;  /* 0x000000a42a311210 */ /* 0x000fca0007f5e0ff */
[----:B------:R-:W-:Y:S01]  /*11120*/  @P1 IMAD.X R2, R51, 0x1, R167, P2 ;  /* 0x0000000133021824 */ /* 0x000fe200010e06a7 */
[----:B------:R-:W-:-:S04]  /*11130*/  @P1 LEA R62, P2, R49, c[0x0][0x168], 0x1 ;  /* 0x00005a00313e1a11 */ /* 0x000fc800078408ff */
[----:B------:R-:W-:Y:S02]  /*11140*/  @P1 LEA.HI.X R63, R49, c[0x0][0x16c], R2, 0x1, P2 ;  /* 0x00005b00313f1a11 */ /* 0x000fe400010f0c02 */
[----:B------:R-:W-:-:S05]  /*11150*/  @P0 IADD3 R49, P2, R42, R164, RZ ;  /* 0x000000a42a310210 */ /* 0x000fca0007f5e0ff */
[----:B------:R-:W-:Y:S01]  /*11160*/  @P0 IMAD.X R2, R51, 0x1, R167, P2 ;  /* 0x0000000133020824 */ /* 0x000fe200010e06a7 */
[----:B------:R-:W-:-:S04]  /*11170*/  @P0 LEA R58, P2, R49, c[0x0][0x168], 0x1 ;  /* 0x00005a00313a0a11 */ /* 0x000fc800078408ff */
[----:B------:R-:W-:Y:S02]  /*11180*/  @P0 LEA.HI.X R59, R49, c[0x0][0x16c], R2, 0x1, P2 ;  /* 0x00005b00313b0a11 */ /* 0x000fe400010f0c02 */
[----:B------:R-:W-:-:S05]  /*11190*/  IADD3 R42, P2, R42, R151, RZ ;  /* 0x000000972a2a7210 */ /* 0x000fca0007f5e0ff */
[----:B------:R-:W-:Y:S01]  /*111a0*/  IMAD.X R51, R51, 0x1, R150, P2 ;  /* 0x0000000133337824 */ /* 0x000fe200010e0696 */
        /* <DEDUP_REMOVED lines=8> */
[----:B------:R-:W-:-:S13]  /*11230*/  LOP3.LUT P2, RZ, R40, 0x1, RZ, 0xc0, !PT ;  /* 0x0000000128ff7812 */ /* 0x000fda000784c0ff */
[C---:B------:R-:W-:Y:S01]  /*11240*/  @P2 LEA R66, P3, R42.reuse, R168, 0x1 ;  /* 0x000000a82a422211 */ /* 0x040fe200078608ff */
[----:B------:R-:W-:Y:S01]  /*11250*/  @!PT LDS RZ, [RZ] ;  /* 0x00000000fffff984 */ /* 0x000fe20000000800 */
[----:B------:R-:W-:Y:S01]  /*11260*/  @!PT LDS RZ, [RZ] ;  /* 0x00000000fffff984 */ /* 0x000fe20000000800 */
[----:B------:R-:W-:Y:S01]  /*11270*/  @!PT LDS RZ, [RZ] ;  /* 0x00000000fffff984 */ /* 0x000fe20000000800 */
[----:B------:R1:W-:Y:S03]  /*11280*/  @P2 LDGSTS.E.BYPASS.LTC128B.128 [R170+0x3000], [R64.64] ;  /* 0x0300000040aa2fae */ /* 0x0003e6000b901d46 */
[C---:B------:R-:W-:Y:S01]  /*11290*/  @P2 LEA.HI.X R67, R42.reuse, R171, R51, 0x1, P3 ;  /* 0x000000ab2a432211 */ /* 0x040fe200018f0c33 */
[----:B------:R1:W-:Y:S01]  /*112a0*/  @!P2 STS [R170+0x3000], RZ ;  /* 0x003000ffaa00a388 */ /* 0x0003e20000000800 */
[----:B------:R-:W-:-:S03]  /*112b0*/  IADD3 R42, P3, R42, R151, RZ ;  /* 0x000000972a2a7210 */ /* 0x000fc60007f7e0ff */
[----:B------:R1:W-:Y:S02]  /*112c0*/  @!P2 STS [R170+0x3004], RZ ;  /* 0x003004ffaa00a388 */ /* 0x0003e40000000800 */
[----:B------:R-:W-:Y:S01]  /*112d0*/  IMAD.X R51, R51, 0x1, R150, P3 ;  /* 0x0000000133337824 */ /* 0x000fe200018e0696 */
[CC--:B------:R-:W-:Y:S01]  /*112e0*/  @P1 IADD3 R49, P3, R42.reuse, R164.reuse, RZ ;  /* 0x000000a42a311210 */ /* 0x0c0fe20007f7e0ff */
[----:B------:R1:W-:Y:S04]  /*112f0*/  @!P2 STS.64 [R170+0x3008], RZ ;  /* 0x003008ffaa00a388 */ /* 0x0003e80000000a00 */
[----:B------:R-:W-:Y:S01]  /*11300*/  @P1 IMAD.X R2, R51, 0x1, R167, P3 ;  /* 0x0000000133021824 */ /* 0x000fe200018e06a7 */
[C---:B------:R-:W-:Y:S01]  /*11310*/  @P1 LEA R68, P3, R49.reuse, c[0x0][0x168], 0x1 ;  /* 0x00005a0031441a11 */ /* 0x040fe200078608ff */
[----:B------:R-:W-:Y:S01]  /*11320*/  @!PT LDS RZ, [RZ] ;  /* 0x00000000fffff984 */ /* 0x000fe20000000800 */
[----:B------:R-:W-:Y:S01]  /*11330*/  @!PT LDS RZ, [RZ] ;  /* 0x00000000fffff984 */ /* 0x000fe20000000800 */
[----:B------:R-:W-:Y:S01]  /*11340*/  @!PT LDS RZ, [RZ] ;  /* 0x00000000fffff984 */ /* 0x000fe20000000800 */
[----:B------:R1:W-:Y:S03]  /*11350*/  @P1 LDGSTS.E.BYPASS.LTC128B.128 [R170+0x5000], [R62.64+0x40] ;  /* 0x050000403eaa1fae */ /* 0x0003e6000b901d46 */
[----:B------:R-:W-:Y:S01]  /*11360*/  @P1 LEA.HI.X R69, R49, c[0x0][0x16c], R2, 0x1, P3 ;  /* 0x00005b0031451a11 */ /* 0x000fe200018f0c02 */
[----:B------:R1:W-:Y:S01]  /*11370*/  @!P1 STS.128 [R170+0x5000], RZ ;  /* 0x005000ffaa009388 */ /* 0x0003e20000000c00 */
[----:B------:R-:W-:-:S03]  /*11380*/  @P0 IADD3 R49, P3, R42, R164, RZ ;  /* 0x000000a42a310210 */ /* 0x000fc60007f7e0ff */
[----:B------:R-:W-:Y:S01]  /*11390*/  @!PT LDS RZ, [RZ] ;  /* 0x00000000fffff984 */ /* 0x000fe20000000800 */
[----:B------:R-:W-:Y:S01]  /*113a0*/  @!PT LDS RZ, [RZ] ;  /* 0x00000000fffff984 */ /* 0x000fe20000000800 */
[----:B------:R-:W-:Y:S01]  /*113b0*/  @!PT LDS RZ, [RZ] ;  /* 0x00000000fffff984 */ /* 0x000fe20000000800 */
[----:B------:R1:W-:Y:S02]  /*113c0*/  @P0 LDGSTS.E.BYPASS.LTC128B.128 [R170+0x7000], [R58.64+0x80] ;  /* 0x070000803aaa0fae */ /* 0x0003e4000b901d46 */
[----:B------:R-:W-:Y:S01]  /*113d0*/  @P0 IMAD.X R2, R51, 0x1, R167, P3 ;  /* 0x0000000133020824 */ /* 0x000fe200018e06a7 */
[C---:B------:R-:W-:Y:S01]  /*113e0*/  @P0 LEA R70, P3, R49.reuse, c[0x0][0x168], 0x1 ;  /* 0x00005a0031460a11 */ /* 0x040fe200078608ff */
[----:B------:R1:W-:Y:S03]  /*113f0*/  @!P0 STS.128 [R170+0x7000], RZ ;  /* 0x007000ffaa008388 */ /* 0x0003e60000000c00 */
[----:B------:R-:W-:Y:S01]  /*11400*/  @P0 LEA.HI.X R71, R49, c[0x0][0x16c], R2, 0x1, P3 ;  /* 0x00005b0031470a11 */ /* 0x000fe200018f0c02 */
[----:B------:R-:W-:Y:S01]  /*11410*/  @!PT LDS RZ, [RZ] ;  /* 0x00000000fffff984 */ /* 0x000fe20000000800 */
[----:B------:R-:W-:Y:S01]  /*11420*/  @!PT LDS RZ, [RZ] ;  /* 0x00000000fffff984 */ /* 0x000fe20000000800 */
[----:B------:R-:W-:Y:S01]  /*11430*/  @!PT LDS RZ, [RZ] ;  /* 0x00000000fffff984 */ /* 0x000fe20000000800 */
[----:B------:R1:W-:Y:S01]  /*11440*/  @P2 LDGSTS.E.BYPASS.LTC128B.128 [R170+0x3800], [R66.64] ;  /* 0x0380000042aa2fae */ /* 0x0003e2000b901d46 */
[----:B------:R-:W-:-:S03]  /*11450*/  @P2 LEA R72, P3, R42, R168, 0x1 ;  /* 0x000000a82a482211 */ /* 0x000fc600078608ff */
[----:B------:R1:W-:Y:S01]  /*11460*/  @!P2 STS.128 [R170+0x3800], RZ ;  /* 0x003800ffaa00a388 */ /* 0x0003e20000000c00 */
[C---:B------:R-:W-:Y:S02]  /*11470*/  @P2 LEA.HI.X R73, R42.reuse, R171, R51, 0x1, P3 ;  /* 0x000000ab2a492211 */ /* 0x040fe400018f0c33 */
[----:B------:R-:W-:Y:S01]  /*11480*/  IADD3 R49, P3, R42, R151, RZ ;  /* 0x000000972a317210 */ /* 0x000fe20007f7e0ff */
[----:B------:R-:W-:Y:S01]  /*11490*/  @!PT LDS RZ, [RZ] ;  /* 0x00000000fffff984 */ /* 0x000fe20000000800 */
[----:B------:R-:W-:Y:S01]  /*114a0*/  @!PT LDS RZ, [RZ] ;  /* 0x00000000fffff984 */ /* 0x000fe20000000800 */
[----:B------:R-:W-:Y:S01]  /*114b0*/  @!PT LDS RZ, [RZ] ;  /* 0x00000000fffff984 */ /* 0x000fe20000000800 */
[----:B------:R1:W-:Y:S04]  /*114c0*/  @P1 LDGSTS.E.BYPASS.LTC128B.128 [R170+0x5800], [R60.64+0x40] ;  /* 0x058000403caa1fae */ /* 0x0003e8000b901d46 */
[----:B------:R-:W-:Y:S01]  /*114d0*/  IMAD.X R166, R51, 0x1, R150, P3 ;  /* 0x0000000133a67824 */ /* 0x000fe200018e0696 */
[----:B------:R-:W-:Y:S01]  /*114e0*/  @P2 LEA R74, P3, R49, R168, 0x1 ;  /* 0x000000a8314a2211 */ /* 0x000fe200078608ff */
[----:B------:R1:W-:Y:S01]  /*114f0*/  @!P1 STS.128 [R170+0x5800], RZ ;  /* 0x005800ffaa009388 */ /* 0x0003e20000000c00 */
[----:B------:R-:W-:-:S02]  /*11500*/  IMAD.MOV.U32 R168, RZ, RZ, R64 ;  /* 0x000000ffffa87224 */ /* 0x000fc400078e0040 */
[C---:B------:R-:W-:Y:S01]  /*11510*/  @P2 LEA.HI.X R75, R49.reuse, R171, R166, 0x1, P3 ;  /* 0x000000ab314b2211 */ /* 0x040fe200018f0ca6 */
[----:B------:R-:W-:Y:S01]  /*11520*/  @!PT LDS RZ, [RZ] ;  /* 0x00000000fffff984 */ /* 0x000fe20000000800 */
[----:B------:R-:W-:Y:S01]  /*11530*/  @!PT LDS RZ, [RZ] ;  /* 0x00000000fffff984 */ /* 0x000fe20000000800 */
[----:B------:R-:W-:Y:S01]  /*11540*/  @!PT LDS RZ, [RZ] ;  /* 0x00000000fffff984 */ /* 0x000fe20000000800 */
[----:B------:R1:W-:Y:S01]  /*11550*/  @P0 LDGSTS.E.BYPASS.LTC128B.128 [R170+0x7800], [R56.64+0x80] ;  /* 0x0780008038aa0fae */ /* 0x0003e2000b901d46 */
[CC--:B------:R-:W-:Y:S01]  /*11560*/  @P1 IADD3 R51, P3, R49.reuse, R164.reuse, RZ ;  /* 0x000000a431331210 */ /* 0x0c0fe20007f7e0ff */
[----:B------:R-:W-:Y:S02]  /*11570*/  IMAD.MOV.U32 R171, RZ, RZ, R65 ;  /* 0x000000ffffab7224 */ /* 0x000fe400078e0041 */
[----:B------:R1:W-:Y:S02]  /*11580*/  @!P0 STS.128 [R170+0x7800], RZ ;  /* 0x007800ffaa008388 */ /* 0x0003e40000000c00 */
[C-C-:B------:R-:W-:Y:S01]  /*11590*/  @P1 IMAD.X R2, R166.reuse, 0x1, R167.reuse, P3 ;  /* 0x00000001a6021824 */ /* 0x140fe200018e06a7 */
[----:B------:R-:W-:Y:S01]  /*115a0*/  @P0 IADD3 R49, P3, R49, R164, RZ ;  /* 0x000000a431310210 */ /* 0x000fe20007f7e0ff */
[----:B------:R-:W-:Y:S01]  /*115b0*/  @!PT LDS RZ, [RZ] ;  /* 0x00000000fffff984 */ /* 0x000fe20000000800 */
[----:B------:R-:W-:Y:S01]  /*115c0*/  @!PT LDS RZ, [RZ] ;  /* 0x00000000fffff984 */ /* 0x000fe20000000800 */
[----:B------:R-:W-:Y:S01]  /*115d0*/  @!PT LDS RZ, [RZ] ;  /* 0x00000000fffff984 */ /* 0x000fe20000000800 */
[----:B------:R1:W-:Y:S04]  /*115e0*/  @P2 LDGSTS.E.BYPASS.LTC128B.128 [R170+0x4000], [R72.64] ;  /* 0x0400000048aa2fae */ /* 0x0003e8000b901d46 */
[----:B------:R-:W-:Y:S01]  /*115f0*/  @P0 IMAD.X R166, R166, 0x1, R167, P3 ;  /* 0x00000001a6a60824 */ /* 0x000fe200018e06a7 */
[C---:B------:R-:W-:Y:S01]  /*11600*/  @P0 LEA R48, P3, R49.reuse, c[0x0][0x168], 0x1 ;  /* 0x00005a0031300a11 */ /* 0x040fe200078608ff */
[----:B------:R1:W-:Y:S03]  /*11610*/  @!P2 STS.128 [R170+0x4000], RZ ;  /* 0x004000ffaa00a388 */ /* 0x0003e60000000c00 */
[----:B------:R-:W-:Y:S01]  /*11620*/  @P0 LEA.HI.X R49, R49, c[0x0][0x16c], R166, 0x1, P3 ;  /* 0x00005b0031310a11 */ /* 0x000fe200018f0ca6 */
[----:B------:R-:W-:Y:S01]  /*11630*/  @!PT LDS RZ, [RZ] ;  /* 0x00000000fffff984 */ /* 0x000fe20000000800 */
[----:B------:R-:W-:Y:S01]  /*11640*/  @!PT LDS RZ, [RZ] ;  /* 0x00000000fffff984 */ /* 0x000fe20000000800 */
[----:B------:R-:W-:Y:S01]  /*11650*/  @!PT LDS RZ, [RZ] ;  /* 0x00000000fffff984 */ /* 0x000fe20000000800 */
[----:B------:R1:W-:Y:S01]  /*11660*/  @P1 LDGSTS.E.BYPASS.LTC128B.128 [R170+0x6000], [R68.64+0x40] ;  /* 0x0600004044aa1fae */ /* 0x0003e2000b901d46 */
[----:B------:R-:W-:-:S03]  /*11670*/  @P1 LEA R76, P3, R51, c[0x0][0x168], 0x1 ;  /* 0x00005a00334c1a11 */ /* 0x000fc600078608ff */
[----:B------:R1:W-:Y:S01]  /*11680*/  @!P1 STS.128 [R170+0x6000], RZ ;  /* 0x006000ffaa009388 */ /* 0x0003e20000000c00 */
[----:B------:R-:W-:-:S03]  /*11690*/  @P1 LEA.HI.X R77, R51, c[0x0][0x16c], R2, 0x1, P3 ;  /* 0x00005b00334d1a11 */ /* 0x000fc600018f0c02 */
        /* <DEDUP_REMOVED lines=8> */
[----:B------:R1:W-:Y:S04]  /*11720*/  @P2 LDGSTS.E.BYPASS.LTC128B.128 [R170+0x4800], [R74.64] ;  /* 0x048000004aaa2fae */ /* 0x0003e8000b901d46 */
[----:B------:R1:W-:Y:S04]  /*11730*/  @!P2 STS.128 [R170+0x4800], RZ ;  /* 0x004800ffaa00a388 */ /* 0x0003e80000000c00 */
        /* <DEDUP_REMOVED lines=9> */
[----:B------:R1:W-:Y:S04]  /*117d0*/  @!P0 STS.128 [R170+0x8800], RZ ;  /* 0x008800ffaa008388 */ /* 0x0003e80000000c00 */
[----:B------:R-:W0:Y:S02]  /*117e0*/  LDGDEPBAR ;  /* 0x00000000000079af */ /* 0x000e240000000000 */
.L_x_953:
[----:B------:R-:W-:Y:S02]  /*117f0*/  IMAD.IADD R0, R0, 0x1, R43 ;  /* 0x0000000100007824 */ /* 0x000fe400078e022b */
[----:B------:R-:W-:-:S03]  /*11800*/  IMAD.SHL.U32 R146, R3, 0x2, RZ ;  /* 0x0000000203927824 */ /* 0x000fc600078e00ff */
[C---:B------:R-:W-:Y:S01]  /*11810*/  IADD3 R42, R0.reuse, 0x8, RZ ;  /* 0x00000008002a7810 */ /* 0x040fe20007ffe0ff */
[----:B------:R-:W-:Y:S01]  /*11820*/  IMAD R144, R41, 0x2, R146 ;  /* 0x0000000229907824 */ /* 0x000fe200078e0292 */
[----:B------:R-:W-:Y:S01]  /*11830*/  IADD3 R2, R0, 0x9, RZ ;  /* 0x0000000900027810 */ /* 0x000fe20007ffe0ff */
[----:B------:R-:W-:Y:S01]  /*11840*/  LDSM.16.MT88.4 R84, [R146+0xb000] ;  /* 0x00b000009254783b */ /* 0x000fe20000004200 */
[C---:B------:R-:W-:Y:S02]  /*11850*/  ISETP.GE.AND P1, PT, R42.reuse, R54, PT ;  /* 0x000000362a00720c */ /* 0x040fe40003f26270 */
[----:B------:R-:W-:Y:S02]  /*11860*/  ISETP.GE.AND P0, PT, R42, R53, PT ;  /* 0x000000352a00720c */ /* 0x000fe40003f06270 */
[----:B------:R-:W-:Y:S02]  /*11870*/  IADD3 R42, R0, 0x10, RZ ;  /* 0x00000010002a7810 */ /* 0x000fe40007ffe0ff */
[----:B-1----:R-:W-:-:S02]  /*11880*/  FSEL R58, R38, -INF , !P0 ;  /* 0xff800000263a7808 */ /* 0x002fc40004000000 */
[-C--:B------:R-:W-:Y:S02]  /*11890*/  ISETP.GE.AND P3, PT, R2, R54.reuse, PT ;  /* 0x000000360200720c */ /* 0x080fe40003f66270 */
[----:B------:R-:W-:Y:S02]  /*118a0*/  FSEL R43, R36, -INF , !P1 ;  /* 0xff800000242b7808 */ /* 0x000fe40004800000 */
[-C--:B------:R-:W-:Y:S02]  /*118b0*/  ISETP.GE.AND P2, PT, R2, R53.reuse, PT ;  /* 0x000000350200720c */ /* 0x080fe40003f46270 */
[----:B------:R-:W-:Y:S02]  /*118c0*/  ISETP.GE.AND P0, PT, R42, R53, PT ;  /* 0x000000352a00720c */ /* 0x000fe40003f06270 */
[----:B------:R-:W-:Y:S02]  /*118d0*/  IADD3 R2, R0, 0x11, RZ ;  /* 0x0000001100027810 */ /* 0x000fe40007ffe0ff */
[----:B------:R-:W-:-:S02]  /*118e0*/  ISETP.GE.AND P1, PT, R42, R54, PT ;  /* 0x000000362a00720c */ /* 0x000fc40003f26270 */
[----:B------:R-:W-:Y:S02]  /*118f0*/  IADD3 R36, R0, 0x18, RZ ;  /* 0x0000001800247810 */ /* 0x000fe40007ffe0ff */
[----:B------:R-:W-:Y:S02]  /*11900*/  FSEL R37, R37, -INF , !P3 ;  /* 0xff80000025257808 */ /* 0x000fe40005800000 */
[----:B------:R-:W-:Y:S02]  /*11910*/  FSEL R72, R39, -INF , !P2 ;  /* 0xff80000027487808 */ /* 0x000fe40005000000 */
[----:B------:R-:W-:Y:S02]  /*11920*/  FSEL R74, R34, -INF , !P0 ;  /* 0xff800000224a7808 */ /* 0x000fe40004000000 */
[----:B------:R-:W-:Y:S02]  /*11930*/  ISETP.GE.AND P3, PT, R2, R54, PT ;  /* 0x000000360200720c */ /* 0x000fe40003f66270 */
[----:B------:R-:W-:-:S02]  /*11940*/  FSEL R39, R32, -INF , !P1 ;  /* 0xff80000020277808 */ /* 0x000fc40004800000 */
[-C--:B------:R-:W-:Y:S02]  /*11950*/  ISETP.GE.AND P2, PT, R2, R53.reuse, PT ;  /* 0x000000350200720c */ /* 0x080fe40003f46270 */
[----:B------:R-:W-:Y:S02]  /*11960*/  ISETP.GE.AND P0, PT, R36, R53, PT ;  /* 0x000000352400720c */ /* 0x000fe40003f06270 */
[C---:B------:R-:W-:Y:S02]  /*11970*/  IADD3 R2, R0.reuse, 0x19, RZ ;  /* 0x0000001900027810 */ /* 0x040fe40007ffe0ff */
[----:B------:R-:W-:Y:S02]  /*11980*/  IADD3 R32, R0, 0x20, RZ ;  /* 0x0000002000207810 */ /* 0x000fe40007ffe0ff */
[----:B------:R-:W-:Y:S02]  /*11990*/  ISETP.GE.AND P1, PT, R36, R54, PT ;  /* 0x000000362400720c */ /* 0x000fe40003f26270 */
[----:B------:R-:W-:-:S02]  /*119a0*/  FSEL R33, R33, -INF , !P3 ;  /* 0xff80000021217808 */ /* 0x000fc40005800000 */
[----:B------:R-:W-:Y:S02]  /*119b0*/  FSEL R76, R35, -INF , !P2 ;  /* 0xff800000234c7808 */ /* 0x000fe40005000000 */
[----:B------:R-:W-:Y:S02]  /*119c0*/  FSEL R34, R30, -INF , !P0 ;  /* 0xff8000001e227808 */ /* 0x000fe40004000000 */
[C---:B------:R-:W-:Y:S02]  /*119d0*/  ISETP.GE.AND P3, PT, R2.reuse, R54, PT ;  /* 0x000000360200720c */ /* 0x040fe40003f66270 */
[-C--:B------:R-:W-:Y:S02]  /*119e0*/  ISETP.GE.AND P2, PT, R2, R53.reuse, PT ;  /* 0x000000350200720c */ /* 0x080fe40003f46270 */
[----:B------:R-:W-:Y:S02]  /*119f0*/  ISETP.GE.AND P0, PT, R32, R53, PT ;  /* 0x000000352000720c */ /* 0x000fe40003f06270 */
[----:B------:R-:W-:-:S02]  /*11a00*/  IADD3 R2, R0, 0x21, RZ ;  /* 0x0000002100027810 */ /* 0x000fc40007ffe0ff */
[----:B------:R-:W-:Y:S02]  /*11a10*/  IADD3 R30, R0, 0x28, RZ ;  /* 0x00000028001e7810 */ /* 0x000fe40007ffe0ff */
[----:B------:R-:W-:Y:S02]  /*11a20*/  FSEL R69, R28, -INF , !P1 ;  /* 0xff8000001c457808 */ /* 0x000fe40004800000 */
[----:B------:R-:W-:Y:S02]  /*11a30*/  ISETP.GE.AND P1, PT, R32, R54, PT ;  /* 0x000000362000720c */ /* 0x000fe40003f26270 */
[----:B------:R-:W-:Y:S02]  /*11a40*/  FSEL R35, R29, -INF , !P3 ;  /* 0xff8000001d237808 */ /* 0x000fe40005800000 */
[----:B------:R-:W-:Y:S02]  /*11a50*/  FSEL R32, R31, -INF , !P2 ;  /* 0xff8000001f207808 */ /* 0x000fe40005000000 */
[----:B------:R-:W-:-:S02]  /*11a60*/  FSEL R28, R26, -INF , !P0 ;  /* 0xff8000001a1c7808 */ /* 0x000fc40004000000 */
[CC--:B------:R-:W-:Y:S02]  /*11a70*/  ISETP.GE.AND P3, PT, R2.reuse, R54.reuse, PT ;  /* 0x000000360200720c */ /* 0x0c0fe40003f66270 */
[----:B------:R-:W-:Y:S02]  /*11a80*/  ISETP.GE.AND P2, PT, R2, R53, PT ;  /* 0x000000350200720c */ /* 0x000fe40003f46270 */
        /* <DEDUP_REMOVED lines=8> */
[----:B------:R-:W-:Y:S02]  /*11b10*/  IADD3 R2, R0, 0x31, RZ ;  /* 0x0000003100027810 */ /* 0x000fe40007ffe0ff */
[----:B------:R-:W-:-:S02]  /*11b20*/  FSEL R122, R22, -INF , !P1 ;  /* 0xff800000167a7808 */ /* 0x000fc40004800000 */
[----:B------:R-:W-:Y:S02]  /*11b30*/  IADD3 R24, R0, 0x30, RZ ;  /* 0x0000003000187810 */ /* 0x000fe40007ffe0ff */
[----:B------:R-:W-:Y:S02]  /*11b40*/  FSEL R66, R23, -INF , !P0 ;  /* 0xff80000017427808 */ /* 0x000fe40004000000 */
[C---:B------:R-:W-:Y:S02]  /*11b50*/  ISETP.GE.AND P1, PT, R2.reuse, R54, PT ;  /* 0x000000360200720c */ /* 0x040fe40003f26270 */
[----:B------:R-:W-:Y:S02]  /*11b60*/  ISETP.GE.AND P0, PT, R2, R53, PT ;  /* 0x000000350200720c */ /* 0x000fe40003f06270 */
[----:B------:R-:W-:Y:S02]  /*11b70*/  FSEL R120, R27, -INF , !P2 ;  /* 0xff8000001b787808 */ /* 0x000fe40005000000 */
[----:B------:R-:W-:-:S02]  /*11b80*/  FSEL R165, R21, -INF , !P3 ;  /* 0xff80000015a57808 */ /* 0x000fc40005800000 */
[CC--:B------:R-:W-:Y:S02]  /*11b90*/  ISETP.GE.AND P2, PT, R24.reuse, R54.reuse, PT ;  /* 0x000000361800720c */ /* 0x0c0fe40003f46270 */
[----:B------:R-:W-:Y:S02]  /*11ba0*/  ISETP.GE.AND P3, PT, R24, R53, PT ;  /* 0x000000351800720c */ /* 0x000fe40003f66270 */
[C---:B------:R-:W-:Y:S01]  /*11bb0*/  IADD3 R2, R0.reuse, 0x1, RZ ;  /* 0x0000000100027810 */ /* 0x040fe20007ffe0ff */
[----:B------:R-:W-:Y:S01]  /*11bc0*/  LDSM.16.MT88.4 R24, [R144+0x9400] ;  /* 0x009400009018783b */ /* 0x000fe20000004200 */
[----:B------:R-:W-:Y:S02]  /*11bd0*/  FSEL R139, R17, -INF , !P1 ;  /* 0xff800000118b7808 */ /* 0x000fe40004800000 */
[----:B------:R-:W-:Y:S02]  /*11be0*/  FSEL R166, R19, -INF , !P0 ;  /* 0xff80000013a67808 */ /* 0x000fe40004000000 */
[----:B------:R-:W-:-:S02]  /*11bf0*/  ISETP.GE.AND P1, PT, R0, R54, PT ;  /* 0x000000360000720c */ /* 0x000fc40003f26270 */
[----:B------:R-:W-:Y:S02]  /*11c00*/  IADD3 R19, R0, 0x38, RZ ;  /* 0x0000003800137810 */ /* 0x000fe40007ffe0ff */
[----:B------:R-:W-:Y:S02]  /*11c10*/  FSEL R49, R16, -INF , !P2 ;  /* 0xff80000010317808 */ /* 0x000fe40005000000 */
[----:B------:R-:W-:Y:S02]  /*11c20*/  FSEL R64, R18, -INF , !P3 ;  /* 0xff80000012407808 */ /* 0x000fe40005800000 */
[C---:B------:R-:W-:Y:S02]  /*11c30*/  ISETP.GE.AND P0, PT, R2.reuse, R54, PT ;  /* 0x000000360200720c */ /* 0x040fe40003f06270 */
[----:B------:R-:W-:Y:S02]  /*11c40*/  ISETP.GE.AND P2, PT, R2, R53, PT ;  /* 0x000000350200720c */ /* 0x000fe40003f46270 */
[----:B------:R-:W-:-:S02]  /*11c50*/  FSEL R18, R44, -INF , !P1 ;  /* 0xff8000002c127808 */ /* 0x000fc40004800000 */
[C---:B------:R-:W-:Y:S02]  /*11c60*/  IADD3 R2, R0.reuse, 0x39, RZ ;  /* 0x0000003900027810 */ /* 0x040fe40007ffe0ff */
[----:B------:R-:W-:Y:S02]  /*11c70*/  ISETP.GE.AND P1, PT, R19, R54, PT ;  /* 0x000000361300720c */ /* 0x000fe40003f26270 */
[----:B------:R-:W-:Y:S02]  /*11c80*/  FSEL R17, R45, -INF , !P0 ;  /* 0xff8000002d117808 */ /* 0x000fe40004000000 */
[----:B------:R-:W-:Y:S02]  /*11c90*/  FSEL R16, R47, -INF , !P2 ;  /* 0xff8000002f107808 */ /* 0x000fe40005000000 */
[----:B------:R-:W-:Y:S02]  /*11ca0*/  ISETP.GE.AND P0, PT, R19, R53, PT ;  /* 0x000000351300720c */ /* 0x000fe40003f06270 */
[----:B------:R-:W-:-:S02]  /*11cb0*/  IADD3 R19, R0, 0x40, RZ ;  /* 0x0000004000137810 */ /* 0x000fc40007ffe0ff */
[----:B------:R-:W-:Y:S02]  /*11cc0*/  FSEL R45, R12, -INF , !P1 ;  /* 0xff8000000c2d7808 */ /* 0x000fe40004800000 */
[----:B------:R-:W-:Y:S02]  /*11cd0*/  ISETP.GE.AND P2, PT, R2, R53, PT ;  /* 0x000000350200720c */ /* 0x000fe40003f46270 */
[----:B------:R-:W-:Y:S02]  /*11ce0*/  IADD3 R12, R0, 0x41, RZ ;  /* 0x00000041000c7810 */ /* 0x000fe40007ffe0ff */
[-C--:B------:R-:W-:Y:S02]  /*11cf0*/  ISETP.GE.AND P3, PT, R2, R54.reuse, PT ;  /* 0x000000360200720c */ /* 0x080fe40003f66270 */
[----:B------:R-:W-:Y:S02]  /*11d00*/  ISETP.GE.AND P1, PT, R19, R54, PT ;  /* 0x000000361300720c */ /* 0x000fe40003f26270 */
[----:B------:R-:W-:-:S02]  /*11d10*/  FSEL R164, R15, -INF , !P2 ;  /* 0xff8000000fa47808 */ /* 0x000fc40005000000 */
[----:B------:R-:W-:Y:S02]  /*11d20*/  FMNMX.FTZ R20, R18, R17, !PT ;  /* 0x0000001112147209 */ /* 0x000fe40007810000 */
[----:B------:R-:W-:Y:S02]  /*11d30*/  IADD3 R2, R0, 0x48, RZ ;  /* 0x0000004800027810 */ /* 0x000fe40007ffe0ff */
[----:B------:R-:W-:Y:S02]  /*11d40*/  ISETP.GE.AND P2, PT, R12, R53, PT ;  /* 0x000000350c00720c */ /* 0x000fe40003f46270 */
[----:B------:R-:W-:Y:S02]  /*11d50*/  FSEL R174, R14, -INF , !P0 ;  /* 0xff8000000eae7808 */ /* 0x000fe40004000000 */
[----:B------:R-:W-:Y:S02]  /*11d60*/  FSEL R131, R8, -INF , !P1 ;  /* 0xff80000008837808 */ /* 0x000fe40004800000 */
[----:B------:R-:W-:-:S02]  /*11d70*/  FMNMX.FTZ R14, R43, R20, !PT ;  /* 0x000000142b0e7209 */ /* 0x000fc40007810000 */
[----:B------:R-:W-:Y:S02]  /*11d80*/  ISETP.GE.AND P1, PT, R2, R54, PT ;  /* 0x000000360200720c */ /* 0x000fe40003f26270 */
[----:B------:R-:W-:Y:S02]  /*11d90*/  FSEL R172, R11, -INF , !P2 ;  /* 0xff8000000bac7808 */ /* 0x000fe40005000000 */
[----:B------:R-:W-:Y:S02]  /*11da0*/  ISETP.GE.AND P2, PT, R0, R53, PT ;  /* 0x000000350000720c */ /* 0x000fe40003f46270 */
[----:B------:R-:W-:Y:S02]  /*11db0*/  FMNMX.FTZ R14, R37, R14, !PT ;  /* 0x0000000e250e7209 */ /* 0x000fe40007810000 */
[----:B------:R-:W-:Y:S02]  /*11dc0*/  FSEL R135, R4, -INF , !P1 ;  /* 0xff80000004877808 */ /* 0x000fe40004800000 */
[----:B------:R-:W-:-:S02]  /*11dd0*/  FSEL R4, R46, -INF , !P2 ;  /* 0xff8000002e047808 */ /* 0x000fc40005000000 */
[----:B------:R-:W-:Y:S02]  /*11de0*/  FSEL R47, R13, -INF , !P3 ;  /* 0xff8000000d2f7808 */ /* 0x000fe40005800000 */
        /* <DEDUP_REMOVED lines=14> */
[----:B------:R-:W-:Y:S02]  /*11ed0*/  ISETP.GE.AND P0, PT, R19, R53, PT ;  /* 0x000000351300720c */ /* 0x000fe40003f06270 */
[----:B------:R-:W-:Y:S02]  /*11ee0*/  FMNMX.FTZ R14, R165, R14, !PT ;  /* 0x0000000ea50e7209 */ /* 0x000fe40007810000 */
[----:B------:R-:W-:-:S02]  /*11ef0*/  FMNMX.FTZ R13, R28, R13, !PT ;  /* 0x0000000d1c0d7209 */ /* 0x000fc40007810000 */
[----:B------:R-:W-:Y:S02]  /*11f00*/  FSEL R142, R10, -INF , !P0 ;  /* 0xff8000000a8e7808 */ /* 0x000fe40004000000 */
[----:B------:R-:W-:Y:S02]  /*11f10*/  ISETP.GE.AND P0, PT, R2, R53, PT ;  /* 0x000000350200720c */ /* 0x000fe40003f06270 */
[----:B------:R-:W-:Y:S02]  /*11f20*/  FMNMX.FTZ R14, R49, R14, !PT ;  /* 0x0000000e310e7209 */ /* 0x000fe40007810000 */
[----:B------:R-:W-:Y:S02]  /*11f30*/  IADD3 R2, R0, 0x49, RZ ;  /* 0x0000004900027810 */ /* 0x000fe40007ffe0ff */
[----:B------:R-:W-:Y:S02]  /*11f40*/  FMNMX.FTZ R13, R120, R13, !PT ;  /* 0x0000000d780d7209 */ /* 0x000fe40007810000 */
[----:B------:R-:W-:-:S02]  /*11f50*/  FSEL R176, R6, -INF , !P0 ;  /* 0xff80000006b07808 */ /* 0x000fc40004000000 */
[----:B------:R-:W-:Y:S02]  /*11f60*/  FMNMX.FTZ R14, R139, R14, !PT ;  /* 0x0000000e8b0e7209 */ /* 0x000fe40007810000 */
[-C--:B------:R-:W-:Y:S02]  /*11f70*/  ISETP.GE.AND P3, PT, R12, R54.reuse, PT ;  /* 0x000000360c00720c */ /* 0x080fe40003f66270 */
[C---:B------:R-:W-:Y:S02]  /*11f80*/  ISETP.GE.AND P1, PT, R2.reuse, R54, PT ;  /* 0x000000360200720c */ /* 0x040fe40003f26270 */
[----:B------:R-:W-:Y:S02]  /*11f90*/  ISETP.GE.AND P0, PT, R2, R53, PT ;  /* 0x000000350200720c */ /* 0x000fe40003f06270 */
[----:B------:R-:W-:Y:S02]  /*11fa0*/  FMNMX.FTZ R13, R122, R13, !PT ;  /* 0x0000000d7a0d7209 */ /* 0x000fe40007810000 */
[----:B------:R-:W-:-:S02]  /*11fb0*/  IADD3 R2, R0, 0x50, RZ ;  /* 0x0000005000027810 */ /* 0x000fc40007ffe0ff */
[----:B------:R-:W-:Y:S02]  /*11fc0*/  FMNMX.FTZ R14, R45, R14, !PT ;  /* 0x0000000e2d0e7209 */ /* 0x000fe40007810000 */
[----:B------:R-:W-:Y:S02]  /*11fd0*/  FSEL R133, R9, -INF , !P3 ;  /* 0xff80000009857808 */ /* 0x000fe40005800000 */
[----:B------:R-:W-:Y:S02]  /*11fe0*/  FMNMX.FTZ R13, R66, R13, !PT ;  /* 0x0000000d420d7209 */ /* 0x000fe40007810000 */
[C---:B------:R-:W-:Y:S02]  /*11ff0*/  ISETP.GE.AND P2, PT, R2.reuse, R54, PT ;  /* 0x000000360200720c */ /* 0x040fe40003f46270 */
[----:B------:R-:W-:Y:S02]  /*12000*/  ISETP.GE.AND P3, PT, R2, R53, PT ;  /* 0x000000350200720c */ /* 0x000fe40003f66270 */
[----:B------:R-:W-:-:S02]  /*12010*/  IADD3 R2, R0, 0x51, RZ ;  /* 0x0000005100027810 */ /* 0x000fc40007ffe0ff */
[----:B------:R-:W-:Y:S02]  /*12020*/  FMNMX.FTZ R14, R47, R14, !PT ;  /* 0x0000000e2f0e7209 */ /* 0x000fe40007810000 */
[----:B------:R-:W-:Y:S02]  /*12030*/  FMNMX.FTZ R13, R64, R13, !PT ;  /* 0x0000000d400d7209 */ /* 0x000fe40007810000 */
[----:B------:R-:W-:Y:S02]  /*12040*/  FSEL R140, R7, -INF , !P0 ;  /* 0xff800000078c7808 */ /* 0x000fe40004000000 */
[----:B------:R-:W-:Y:S02]  /*12050*/  ISETP.GE.AND P0, PT, R2, R53, PT ;  /* 0x000000350200720c */ /* 0x000fe40003f06270 */
[----:B------:R-:W-:Y:S02]  /*12060*/  IADD3 R12, R0, 0x58, RZ ;  /* 0x00000058000c7810 */ /* 0x000fe40007ffe0ff */
[----:B------:R-:W-:-:S02]  /*12070*/  FMNMX.FTZ R14, R131, R14, !PT ;  /* 0x0000000e830e7209 */ /* 0x000fc40007810000 */
[----:B------:R-:W-:Y:S02]  /*12080*/  FMNMX.FTZ R13, R166, R13, !PT ;  /* 0x0000000da60d7209 */ /* 0x000fe40007810000 */
[----:B------:R-:W-:Y:S02]  /*12090*/  FSEL R141, R5, -INF , !P1 ;  /* 0xff800000058d7808 */ /* 0x000fe40004800000 */
[----:B------:R-:W-:Y:S02]  /*120a0*/  ISETP.GE.AND P1, PT, R2, R54, PT ;  /* 0x000000360200720c */ /* 0x000fe40003f26270 */
[----:B------:R-:W-:Y:S02]  /*120b0*/  FSEL R128, R115, -INF , !P0 ;  /* 0xff80000073807808 */ /* 0x000fe40004000000 */
[----:B------:R-:W-:Y:S02]  /*120c0*/  IADD3 R11, R0, 0x59, RZ ;  /* 0x00000059000b7810 */ /* 0x000fe40007ffe0ff */
[----:B------:R-:W-:-:S02]  /*120d0*/  FMNMX.FTZ R14, R133, R14, !PT ;  /* 0x0000000e850e7209 */ /* 0x000fc40007810000 */
[----:B------:R-:W-:Y:S02]  /*120e0*/  ISETP.GE.AND P0, PT, R12, R54, PT ;  /* 0x000000360c00720c */ /* 0x000fe40003f06270 */
[----:B------:R-:W-:Y:S02]  /*120f0*/  IADD3 R10, R0, 0x60, RZ ;  /* 0x00000060000a7810 */ /* 0x000fe40007ffe0ff */
[----:B------:R-:W-:Y:S02]  /*12100*/  FMNMX.FTZ R13, R174, R13, !PT ;  /* 0x0000000dae0d7209 */ /* 0x000fe40007810000 */
[----:B------:R-:W-:Y:S02]  /*12110*/  FSEL R121, R113, -INF , !P1 ;  /* 0xff80000071797808 */ /* 0x000fe40004800000 */
[----:B------:R-:W-:Y:S02]  /*12120*/  FMNMX.FTZ R14, R135, R14, !PT ;  /* 0x0000000e870e7209 */ /* 0x000fe40007810000 */
[----:B------:R-:W-:-:S02]  /*12130*/  ISETP.GE.AND P1, PT, R11, R54, PT ;  /* 0x000000360b00720c */ /* 0x000fc40003f26270 */
[----:B------:R-:W-:Y:S02]  /*12140*/  FSEL R123, R108, -INF , !P0 ;  /* 0xff8000006c7b7808 */ /* 0x000fe40004000000 */
[----:B------:R-:W-:Y:S02]  /*12150*/  IADD3 R9, R0, 0x61, RZ ;  /* 0x0000006100097810 */ /* 0x000fe40007ffe0ff */
[----:B------:R-:W-:Y:S02]  /*12160*/  ISETP.GE.AND P0, PT, R10, R54, PT ;  /* 0x000000360a00720c */ /* 0x000fe40003f06270 */
[----:B------:R-:W-:Y:S02]  /*12170*/  FMNMX.FTZ R13, R164, R13, !PT ;  /* 0x0000000da40d7209 */ /* 0x000fe40007810000 */
[----:B------:R-:W-:Y:S02]  /*12180*/  IADD3 R8, R0, 0x68, RZ ;  /* 0x0000006800087810 */ /* 0x000fe40007ffe0ff */
[----:B------:R-:W-:-:S02]  /*12190*/  FSEL R65, R112, -INF , !P2 ;  /* 0xff80000070417808 */ /* 0x000fc40005000000 */
[----:B------:R-:W-:Y:S02]  /*121a0*/  FMNMX.FTZ R14, R141, R14, !PT ;  /* 0x0000000e8d0e7209 */ /* 0x000fe40007810000 */
[----:B------:R-:W-:Y:S02]  /*121b0*/  FSEL R125, R109, -INF , !P1 ;  /* 0xff8000006d7d7808 */ /* 0x000fe40004800000 */
[----:B------:R-:W-:Y:S02]  /*121c0*/  ISETP.GE.AND P1, PT, R9, R54, PT ;  /* 0x000000360900720c */ /* 0x000fe40003f26270 */
[----:B------:R-:W-:Y:S02]  /*121d0*/  FSEL R23, R104, -INF , !P0 ;  /* 0xff80000068177808 */ /* 0x000fe40004000000 */
[----:B------:R-:W-:Y:S02]  /*121e0*/  FMNMX.FTZ R13, R142, R13, !PT ;  /* 0x0000000d8e0d7209 */ /* 0x000fe40007810000 */
[----:B------:R-:W-:-:S02]  /*121f0*/  IADD3 R7, R0, 0x69, RZ ;  /* 0x0000006900077810 */ /* 0x000fc40007ffe0ff */
        /* <DEDUP_REMOVED lines=9> */
[----:B------:R-:W-:Y:S02]  /*12290*/  IADD3 R2, R0, 0x78, RZ ;  /* 0x0000007800027810 */ /* 0x000fe40007ffe0ff */
[----:B------:R-:W-:Y:S02]  /*122a0*/  FMNMX.FTZ R14, R121, R14, !PT ;  /* 0x0000000e790e7209 */ /* 0x000fe40007810000 */
[----:B------:R-:W-:-:S02]  /*122b0*/  FMNMX.FTZ R13, R176, R13, !PT ;  /* 0x0000000db00d7209 */ /* 0x000fc40007810000 */
[----:B------:R-:W-:Y:S02]  /*122c0*/  FSEL R57, R101, -INF , !P1 ;  /* 0xff80000065397808 */ /* 0x000fe40004800000 */
[----:B------:R-:W-:Y:S02]  /*122d0*/  ISETP.GE.AND P1, PT, R5, R54, PT ;  /* 0x000000360500720c */ /* 0x000fe40003f26270 */
[----:B------:R-:W-:Y:S02]  /*122e0*/  FSEL R59, R96, -INF , !P0 ;  /* 0xff800000603b7808 */ /* 0x000fe40004000000 */
[----:B------:R-:W-:Y:S02]  /*122f0*/  IADD3 R0, R0, 0x79, RZ ;  /* 0x0000007900007810 */ /* 0x000fe40007ffe0ff */
        /* <DEDUP_REMOVED lines=8> */
[----:B------:R-:W-:Y:S02]  /*12380*/  ISETP.GE.AND P0, PT, R12, R53, PT ;  /* 0x000000350c00720c */ /* 0x000fe40003f06270 */
[----:B------:R-:W-:Y:S02]  /*12390*/  FMNMX.FTZ R13, R124, R13, !PT ;  /* 0x0000000d7c0d7209 */ /* 0x000fe40007810000 */
[----:B------:R-:W-:Y:S02]  /*123a0*/  FMNMX.FTZ R14, R23, R14, !PT ;  /* 0x0000000e170e7209 */ /* 0x000fe40007810000 */
[----:B------:R-:W-:Y:S02]  /*123b0*/  FSEL R67, R93, -INF , !P1 ;  /* 0xff8000005d437808 */ /* 0x000fe40004800000 */
[----:B------:R-:W-:Y:S02]  /*123c0*/  ISETP.GE.AND P1, PT, R11, R53, PT ;  /* 0x000000350b00720c */ /* 0x000fe40003f26270 */
[----:B------:R-:W-:-:S02]  /*123d0*/  FSEL R138, R110, -INF , !P0 ;  /* 0xff8000006e8a7808 */ /* 0x000fc40004000000 */
[----:B------:R-:W-:Y:S02]  /*123e0*/  FMNMX.FTZ R13, R128, R13, !PT ;  /* 0x0000000d800d7209 */ /* 0x000fe40007810000 */
[----:B------:R-:W-:Y:S02]  /*123f0*/  FMNMX.FTZ R14, R51, R14, !PT ;  /* 0x0000000e330e7209 */ /* 0x000fe40007810000 */
[----:B------:R-:W-:Y:S02]  /*12400*/  ISETP.GE.AND P0, PT, R10, R53, PT ;  /* 0x000000350a00720c */ /* 0x000fe40003f06270 */
[----:B------:R-:W-:Y:S02]  /*12410*/  FSEL R126, R111, -INF , !P1 ;  /* 0xff8000006f7e7808 */ /* 0x000fe40004800000 */
[----:B------:R-:W-:Y:S02]  /*12420*/  FMNMX.FTZ R13, R138, R13, !PT ;  /* 0x0000000d8a0d7209 */ /* 0x000fe40007810000 */
[----:B------:R-:W-:-:S02]  /*12430*/  FMNMX.FTZ R14, R55, R14, !PT ;  /* 0x0000000e370e7209 */ /* 0x000fc40007810000 */
[----:B------:R-:W-:Y:S02]  /*12440*/  ISETP.GE.AND P1, PT, R9, R53, PT ;  /* 0x000000350900720c */ /* 0x000fe40003f26270 */
[----:B------:R-:W-:Y:S02]  /*12450*/  FSEL R62, R106, -INF , !P0 ;  /* 0xff8000006a3e7808 */ /* 0x000fe40004000000 */
[----:B------:R-:W-:Y:S02]  /*12460*/  FMNMX.FTZ R13, R126, R13, !PT ;  /* 0x0000000d7e0d7209 */ /* 0x000fe40007810000 */
[----:B------:R-:W-:Y:S02]  /*12470*/  FMNMX.FTZ R14, R57, R14, !PT ;  /* 0x0000000e390e7209 */ /* 0x000fe40007810000 */
        /* <DEDUP_REMOVED lines=20> */
[----:B------:R-:W-:Y:S01]  /*125c0*/  ISETP.GE.AND P0, PT, R0, R53, PT ;  /* 0x000000350000720c */ /* 0x000fe20003f06270 */
[----:B------:R-:W-:Y:S01]  /*125d0*/  LDSM.16.MT88.4 R96, [R146+0xd000] ;  /* 0x00d000009260783b */ /* 0x000fe20000004200 */
[----:B------:R-:W-:-:S02]  /*125e0*/  FSEL R44, R94, -INF , !P1 ;  /* 0xff8000005e2c7808 */ /* 0x000fc40004800000 */
[----:B------:R-:W-:Y:S02]  /*125f0*/  FMNMX.FTZ R13, R46, R13, !PT ;  /* 0x0000000d2e0d7209 */ /* 0x000fe40007810000 */
[----:B------:R-:W-:Y:S02]  /*12600*/  FSEL R42, R95, -INF , !P0 ;  /* 0xff8000005f2a7808 */ /* 0x000fe40004000000 */
[----:B------:R-:W-:Y:S01]  /*12610*/  FMNMX.FTZ R13, R44, R13, !PT ;  /* 0x0000000d2c0d7209 */ /* 0x000fe20007810000 */
[----:B------:R-:W-:Y:S03]  /*12620*/  LDSM.16.MT88.4 R92, [R144+0xb000] ;  /* 0x00b00000905c783b */ /* 0x000fe60000004200 */
[----:B------:R-:W-:Y:S02]  /*12630*/  FMNMX.FTZ R6, R42, R13, !PT ;  /* 0x0000000d2a067209 */ /* 0x000fe40007810000 */
[----:B------:R-:W-:Y:S04]  /*12640*/  LDSM.16.MT88.4 R12, [R146+0xb400] ;  /* 0x00b40000920c783b */ /* 0x000fe80000004200 */
[----:B------:R-:W2:Y:S01]  /*12650*/  SHFL.BFLY PT, R5, R6, 0x2, 0x1f ;  /* 0x0c401f0006057f89 */ /* 0x000ea200000e0000 */
[----:B-1----:R-:W-:-:S05]  /*12660*/  FMNMX.FTZ R10, R11, R10, !PT ;  /* 0x0000000a0b0a7209 */ /* 0x002fca0007810000 */
[----:B------:R-:W1:Y:S01]  /*12670*/  SHFL.BFLY PT, R7, R10, 0x1, 0x1f ;  /* 0x0c201f000a077f89 */ /* 0x000e6200000e0000 */
[----:B--2---:R-:W-:-:S05]  /*12680*/  FMNMX.FTZ R5, R6, R5, !PT ;  /* 0x0000000506057209 */ /* 0x004fca0007810000 */
[----:B------:R-:W2:Y:S01]  /*12690*/  SHFL.BFLY PT, R0, R5, 0x1, 0x1f ;  /* 0x0c201f0005007f89 */ /* 0x000ea200000e0000 */
[----:B-1----:R-:W-:-:S03]  /*126a0*/  FMNMX.FTZ R2, R10, R7, !PT ;  /* 0x000000070a027209 */ /* 0x002fc60007810000 */
[----:B------:R-:W-:Y:S01]  /*126b0*/  LDSM.16.MT88.4 R8, [R146+0x9400] ;  /* 0x009400009208783b */ /* 0x000fe20000004200 */
[C---:B------:R-:W-:Y:S01]  /*126c0*/  FSETP.NEU.FTZ.AND P0, PT, R2.reuse, -INF , PT ;  /* 0xff8000000200780b */ /* 0x040fe20003f1d000 */
[----:B------:R-:W-:-:S05]  /*126d0*/  FMUL.FTZ R132, R2, c[0x0][0x23c] ;  /* 0x00008f0002847a20 */ /* 0x000fca0000410000 */
[----:B------:R-:W-:-:S05]  /*126e0*/  FSEL R132, R132, RZ, P0 ;  /* 0x000000ff84847208 */ /* 0x000fca0000000000 */
[--C-:B------:R-:W-:Y:S02]  /*126f0*/  FFMA.FTZ R36, R33, c[0x0][0x23c], -R132.reuse ;  /* 0x00008f0021247a23 */ /* 0x100fe40000010884 */
[--C-:B------:R-:W-:Y:S02]  /*12700*/  FFMA.FTZ R33, R69, c[0x0][0x23c], -R132.reuse ;  /* 0x00008f0045217a23 */ /* 0x100fe40000010884 */
[--C-:B------:R-:W-:Y:S01]  /*12710*/  FFMA.FTZ R38, R37, c[0x0][0x23c], -R132.reuse ;  /* 0x00008f0025267a23 */ /* 0x100fe20000010884 */
[----:B------:R-:W1:Y:S01]  /*12720*/  LDSM.16.MT88.4 R68, [R146+0x9000] ;  /* 0x009000009244783b */ /* 0x000e620000004200 */
[----:B--2---:R-:W-:Y:S01]  /*12730*/  FMNMX.FTZ R0, R5, R0, !PT ;  /* 0x0000000005007209 */ /* 0x004fe20007810000 */
[--C-:B------:R-:W-:Y:S01]  /*12740*/  FFMA.FTZ R21, R43, c[0x0][0x23c], -R132.reuse ;  /* 0x00008f002b157a23 */ /* 0x100fe20000010884 */
[----:B------:R-:W-:Y:S01]  /*12750*/  MUFU.EX2 R36, R36 ;  /* 0x0000002400247308 */ /* 0x000fe20000000800 */
[----:B------:R-:W-:Y:S01]  /*12760*/  FFMA.FTZ R130, R18, c[0x0][0x23c], -R132 ;  /* 0x00008f0012827a23 */ /* 0x000fe20000010884 */
[C---:B------:R-:W-:Y:S01]  /*12770*/  FSETP.NEU.FTZ.AND P0, PT, R0.reuse, -INF , PT ;  /* 0xff8000000000780b */ /* 0x040fe20003f1d000 */
[----:B------:R-:W-:-:S02]  /*12780*/  FMUL.FTZ R37, R0, c[0x0][0x23c] ;  /* 0x00008f0000257a20 */ /* 0x000fc40000410000 */
[--C-:B------:R-:W-:Y:S02]  /*12790*/  FFMA.FTZ R127, R17, c[0x0][0x23c], -R132.reuse ;  /* 0x00008f00117f7a23 */ /* 0x100fe40000010884 */
[--C-:B------:R-:W-:Y:S01]  /*127a0*/  FFMA.FTZ R30, R35, c[0x0][0x23c], -R132.reuse ;  /* 0x00008f00231e7a23 */ /* 0x100fe20000010884 */
[----:B------:R-:W-:Y:S01]  /*127b0*/  FSEL R37, R37, RZ, P0 ;  /* 0x000000ff25257208 */ /* 0x000fe20000000000 */
[----:B------:R-:W-:Y:S01]  /*127c0*/  MUFU.EX2 R130, R130 ;  /* 0x0000008200827308 */ /* 0x000fe20000000800 */
[--C-:B------:R-:W-:Y:S02]  /*127d0*/  FFMA.FTZ R39, R39, c[0x0][0x23c], -R132.reuse ;  /* 0x00008f0027277a23 */ /* 0x100fe40000010884 */
[----:B------:R-:W-:Y:S02]  /*127e0*/  FFMA.FTZ R121, R121, c[0x0][0x23c], -R132 ;  /* 0x00008f0079797a23 */ /* 0x000fe40000010884 */
[--C-:B------:R-:W-:Y:S02]  /*127f0*/  FFMA.FTZ R134, R4, c[0x0][0x23c], -R37.reuse ;  /* 0x00008f0004867a23 */ /* 0x100fe40000010825 */
[--C-:B------:R-:W-:Y:S01]  /*12800*/  FFMA.FTZ R129, R16, c[0x0][0x23c], -R37.reuse ;  /* 0x00008f0010817a23 */ /* 0x100fe20000010825 */
[----:B------:R-:W2:Y:S01]  /*12810*/  MUFU.EX2 R127, R127 ;  /* 0x0000007f007f7308 */ /* 0x000ea20000000800 */
[--C-:B------:R-:W-:Y:S01]  /*12820*/  FFMA.FTZ R60, R58, c[0x0][0x23c], -R37.reuse ;  /* 0x00008f003a3c7a23 */ /* 0x100fe20000010825 */
[----:B------:R-:W-:Y:S01]  /*12830*/  LDSM.16.MT88.4 R16, [R144+0xd000] ;  /* 0x00d000009010783b */ /* 0x000fe20000004200 */
[----:B------:R-:W-:-:S02]  /*12840*/  FFMA.FTZ R43, R72, c[0x0][0x23c], -R37 ;  /* 0x00008f00482b7a23 */ /* 0x000fc40000010825 */
[--C-:B------:R-:W-:Y:S02]  /*12850*/  FFMA.FTZ R58, R74, c[0x0][0x23c], -R37.reuse ;  /* 0x00008f004a3a7a23 */ /* 0x100fe40000010825 */
[--C-:B------:R-:W-:Y:S01]  /*12860*/  FFMA.FTZ R35, R76, c[0x0][0x23c], -R37.reuse ;  /* 0x00008f004c237a23 */ /* 0x100fe20000010825 */
[----:B------:R-:W-:Y:S01]  /*12870*/  MUFU.EX2 R21, R21 ;  /* 0x0000001500157308 */ /* 0x000fe20000000800 */
[--C-:B------:R-:W-:Y:S01]  /*12880*/  FFMA.FTZ R34, R34, c[0x0][0x23c], -R37.reuse ;  /* 0x00008f0022227a23 */ /* 0x100fe20000010825 */
[----:B------:R-:W3:Y:S01]  /*12890*/  LDSM.16.MT88.4 R76, [R144+0x9000] ;  /* 0x00900000904c783b */ /* 0x000ee20000004200 */
[--C-:B------:R-:W-:Y:S02]  /*128a0*/  FFMA.FTZ R31, R32, c[0x0][0x23c], -R37.reuse ;  /* 0x00008f00201f7a23 */ /* 0x100fe40000010825 */
[--C-:B------:R-:W-:Y:S02]  /*128b0*/  FFMA.FTZ R32, R29, c[0x0][0x23c], -R132.reuse ;  /* 0x00008f001d207a23 */ /* 0x100fe40000010884 */
[----:B------:R-:W-:Y:S01]  /*128c0*/  FFMA.FTZ R29, R143, c[0x0][0x23c], -R132 ;  /* 0x00008f008f1d7a23 */ /* 0x000fe20000010884 */
[----:B------:R-:W4:Y:S01]  /*128d0*/  MUFU.EX2 R38, R38 ;  /* 0x0000002600267308 */ /* 0x000f220000000800 */
[----:B--2---:R-:W-:Y:S01]  /*128e0*/  F2FP.PACK_AB R104, R127, R130 ;  /* 0x000000827f68723e */ /* 0x004fe200000000ff */
[----:B------:R-:W-:-:S02]  /*128f0*/  FFMA.FTZ R28, R28, c[0x0][0x23c], -R37 ;  /* 0x00008f001c1c7a23 */ /* 0x000fc40000010825 */
[--C-:B------:R-:W-:Y:S02]  /*12900*/  FFMA.FTZ R3, R66, c[0x0][0x23c], -R37.reuse ;  /* 0x00008f0042037a23 */ /* 0x100fe40000010825 */
[--C-:B------:R-:W-:Y:S02]  /*12910*/  FFMA.FTZ R66, R45, c[0x0][0x23c], -R132.reuse ;  /* 0x00008f002d427a23 */ /* 0x100fe40000010884 */
[----:B------:R-:W-:Y:S01]  /*12920*/  MUFU.EX2 R134, R134 ;  /* 0x0000008600867308 */ /* 0x000fe20000000800 */
[--C-:B------:R-:W-:Y:S02]  /*12930*/  FFMA.FTZ R45, R47, c[0x0][0x23c], -R132.reuse ;  /* 0x00008f002f2d7a23 */ /* 0x100fe40000010884 */
[--C-:B------:R-:W-:Y:S02]  /*12940*/  FFMA.FTZ R47, R166, c[0x0][0x23c], -R37.reuse ;  /* 0x00008f00a62f7a23 */ /* 0x100fe40000010825 */
[----:B------:R-:W-:Y:S02]  /*12950*/  FFMA.FTZ R41, R164, c[0x0][0x23c], -R37 ;  /* 0x00008f00a4297a23 */ /* 0x000fe40000010825 */
[--C-:B------:R-:W-:Y:S01]  /*12960*/  FFMA.FTZ R166, R131, c[0x0][0x23c], -R132.reuse ;  /* 0x00008f0083a67a23 */ /* 0x100fe20000010884 */
[----:B------:R-:W2:Y:S01]  /*12970*/  MUFU.EX2 R129, R129 ;  /* 0x0000008100817308 */ /* 0x000ea20000000800 */
[----:B----4-:R-:W-:Y:S01]  /*12980*/  F2FP.PACK_AB R106, R38, R21 ;  /* 0x00000015266a723e */ /* 0x010fe200000000ff */
        /* <DEDUP_REMOVED lines=13> */
[----:B------:R-:W2:Y:S01]  /*12a60*/  MUFU.EX2 R39, R39 ;  /* 0x0000002700277308 */ /* 0x000ea20000000800 */
[--C-:B------:R-:W-:Y:S02]  /*12a70*/  FFMA.FTZ R126, R57, c[0x0][0x23c], -R132.reuse ;  /* 0x00008f00397e7a23 */ /* 0x100fe40000010884 */
[----:B------:R-:W-:Y:S02]  /*12a80*/  FFMA.FTZ R138, R59, c[0x0][0x23c], -R132 ;  /* 0x00008f003b8a7a23 */ /* 0x000fe40000010884 */
[--C-:B------:R-:W-:Y:S02]  /*12a90*/  FFMA.FTZ R57, R62, c[0x0][0x23c], -R37.reuse ;  /* 0x00008f003e397a23 */ /* 0x100fe40000010825 */
[--C-:B------:R-:W-:Y:S01]  /*12aa0*/  FFMA.FTZ R62, R22, c[0x0][0x23c], -R37.reuse ;  /* 0x00008f00163e7a23 */ /* 0x100fe20000010825 */
[----:B----4-:R-:W-:Y:S01]  /*12ab0*/  F2FP.PACK_AB R107, R43, R60 ;  /* 0x0000003c2b6b723e */ /* 0x010fe200000000ff */
[----:B------:R-:W-:Y:S01]  /*12ac0*/  MUFU.EX2 R33, R33 ;  /* 0x0000002100217308 */ /* 0x000fe20000000800 */
[----:B------:R-:W-:-:S02]  /*12ad0*/  FFMA.FTZ R59, R20, c[0x0][0x23c], -R37 ;  /* 0x00008f00143b7a23 */ /* 0x000fc40000010825 */
[----:B------:R-:W-:Y:S02]  /*12ae0*/  FFMA.FTZ R56, R56, c[0x0][0x23c], -R37 ;  /* 0x00008f0038387a23 */ /* 0x000fe40000010825 */
[--C-:B------:R-:W-:Y:S01]  /*12af0*/  FFMA.FTZ R63, R63, c[0x0][0x23c], -R132.reuse ;  /* 0x00008f003f3f7a23 */ /* 0x100fe20000010884 */
[C---:B-1----:R-:W-:Y:S01]  /*12b00*/  HMMA.16816.F32 R112, R104.reuse, R68, RZ ;  /* 0x000000446870723c */ /* 0x042fe200000018ff */
[----:B--2---:R-:W-:Y:S01]  /*12b10*/  F2FP.PACK_AB R4, R36, R39 ;  /* 0x000000272404723e */ /* 0x004fe200000000ff */
[----:B------:R-:W1:Y:S01]  /*12b20*/  MUFU.EX2 R30, R30 ;  /* 0x0000001e001e7308 */ /* 0x000e620000000800 */
[--C-:B------:R-:W-:Y:S02]  /*12b30*/  FFMA.FTZ R61, R61, c[0x0][0x23c], -R132.reuse ;  /* 0x00008f003d3d7a23 */ /* 0x100fe40000010884 */
[----:B------:R-:W-:Y:S02]  /*12b40*/  FFMA.FTZ R67, R67, c[0x0][0x23c], -R132 ;  /* 0x00008f0043437a23 */ /* 0x000fe40000010884 */
[----:B------:R-:W-:Y:S01]  /*12b50*/  FADD.FTZ R129, R134, R129 ;  /* 0x0000008186817221 */ /* 0x000fe20000010000 */
[----:B------:R-:W-:Y:S01]  /*12b60*/  HMMA.16816.F32 R68, R104, R70, RZ ;  /* 0x000000466844723c */ /* 0x000fe200000018ff */
[----:B------:R-:W-:Y:S01]  /*12b70*/  FFMA.FTZ R48, R48, c[0x0][0x23c], -R37 ;  /* 0x00008f0030307a23 */ /* 0x000fe20000010825 */
[----:B------:R-:W-:Y:S01]  /*12b80*/  MUFU.EX2 R58, R58 ;  /* 0x0000003a003a7308 */ /* 0x000fe20000000800 */
[----:B------:R-:W-:-:S02]  /*12b90*/  FADD.FTZ R60, R60, R129 ;  /* 0x000000813c3c7221 */ /* 0x000fc40000010000 */
[--C-:B------:R-:W-:Y:S02]  /*12ba0*/  FFMA.FTZ R46, R46, c[0x0][0x23c], -R37.reuse ;  /* 0x00008f002e2e7a23 */ /* 0x100fe40000010825 */
[----:B------:R-:W-:Y:S01]  /*12bb0*/  FFMA.FTZ R42, R42, c[0x0][0x23c], -R37 ;  /* 0x00008f002a2a7a23 */ /* 0x000fe20000010825 */
[----:B------:R-:W-:Y:S02]  /*12bc0*/  HMMA.16816.F32 R88, R104, R92, RZ ;  /* 0x0000005c6858723c */ /* 0x000fe400000018ff */
[----:B------:R-:W2:Y:S01]  /*12bd0*/  MUFU.EX2 R35, R35 ;  /* 0x0000002300237308 */ /* 0x000ea20000000800 */
[----:B-1----:R-:W-:-:S05]  /*12be0*/  F2FP.PACK_AB R6, R30, R33 ;  /* 0x000000211e06723e */ /* 0x002fca00000000ff */
[C---:B------:R-:W-:Y:S02]  /*12bf0*/  HMMA.16816.F32 R92, R104.reuse, R94, RZ ;  /* 0x0000005e685c723c */ /* 0x040fe400000018ff */
[----:B------:R-:W-:Y:S06]  /*12c00*/  MUFU.EX2 R34, R34 ;  /* 0x0000002200227308 */ /* 0x000fec0000000800 */
[----:B------:R-:W-:Y:S02]  /*12c10*/  HMMA.16816.F32 R80, R104, R84, RZ ;  /* 0x000000546850723c */ /* 0x000fe400000018ff */
[----:B------:R-:W1:Y:S01]  /*12c20*/  MUFU.EX2 R31, R31 ;  /* 0x0000001f001f7308 */ /* 0x000e620000000800 */
[----:B--2---:R-:W-:-:S05]  /*12c30*/  F2FP.PACK_AB R5, R35, R58 ;  /* 0x0000003a2305723e */ /* 0x004fca00000000ff */
[C---:B------:R-:W-:Y:S02]  /*12c40*/  HMMA.16816.F32 R84, R104.reuse, R86, RZ ;  /* 0x000000566854723c */ /* 0x040fe400000018ff */
[----:B------:R-:W-:Y:S06]  /*12c50*/  MUFU.EX2 R32, R32 ;  /* 0x0000002000207308 */ /* 0x000fec0000000800 */
[C---:B---3--:R-:W-:Y:S01]  /*12c60*/  HMMA.16816.F32 R72, R104.reuse, R76, RZ ;  /* 0x0000004c6848723c */ /* 0x048fe200000018ff */
[----:B-1----:R-:W-:Y:S01]  /*12c70*/  F2FP.PACK_AB R7, R31, R34 ;  /* 0x000000221f07723e */ /* 0x002fe200000000ff */
[----:B------:R-:W1:Y:S06]  /*12c80*/  MUFU.EX2 R29, R29 ;  /* 0x0000001d001d7308 */ /* 0x000e6c0000000800 */
[----:B------:R-:W-:Y:S02]  /*12c90*/  HMMA.16816.F32 R108, R104, R96, RZ ;  /* 0x00000060686c723c */ /* 0x000fe400000018ff */
[----:B------:R-:W-:Y:S06]  /*12ca0*/  MUFU.EX2 R28, R28 ;  /* 0x0000001c001c7308 */ /* 0x000fec0000000800 */
[C---:B------:R-:W-:Y:S02]  /*12cb0*/  HMMA.16816.F32 R112, R4.reuse, R8, R112 ;  /* 0x000000080470723c */ /* 0x040fe40000001870 */
[----:B------:R-:W-:Y:S06]  /*12cc0*/  MUFU.EX2 R3, R3 ;  /* 0x0000000300037308 */ /* 0x000fec0000000800 */
[----:B------:R-:W-:Y:S01]  /*12cd0*/  HMMA.16816.F32 R68, R4, R10, R68 ;  /* 0x0000000a0444723c */ /* 0x000fe20000001844 */
[----:B------:R-:W2:Y:S01]  /*12ce0*/  LDSM.16.MT88.4 R8, [R144+0xb400] ;  /* 0x00b400009008783b */ /* 0x000ea20000004200 */
[----:B------:R-:W-:Y:S06]  /*12cf0*/  MUFU.EX2 R66, R66 ;  /* 0x0000004200427308 */ /* 0x000fec0000000800 */
[C---:B------:R-:W-:Y:S02]  /*12d00*/  HMMA.16816.F32 R76, R104.reuse, R78, RZ ;  /* 0x0000004e684c723c */ /* 0x040fe400000018ff */
[----:B------:R-:W-:Y:S06]  /*12d10*/  MUFU.EX2 R45, R45 ;  /* 0x0000002d002d7308 */ /* 0x000fec0000000800 */
[C---:B------:R-:W-:Y:S02]  /*12d20*/  HMMA.16816.F32 R96, R104.reuse, R98, RZ ;  /* 0x000000626860723c */ /* 0x040fe400000018ff */
[----:B------:R-:W-:Y:S06]  /*12d30*/  MUFU.EX2 R47, R47 ;  /* 0x0000002f002f7308 */ /* 0x000fec0000000800 */
[C---:B------:R-:W-:Y:S02]  /*12d40*/  HMMA.16816.F32 R100, R104.reuse, R16, RZ ;  /* 0x000000106864723c */ /* 0x040fe400000018ff */
[----:B------:R-:W-:Y:S06]  /*12d50*/  MUFU.EX2 R41, R41 ;  /* 0x0000002900297308 */ /* 0x000fec0000000800 */
[----:B------:R-:W-:Y:S01]  /*12d60*/  HMMA.16816.F32 R104, R104, R18, RZ ;  /* 0x000000126868723c */ /* 0x000fe200000018ff */
[----:B------:R-:W-:Y:S01]  /*12d70*/  LDSM.16.MT88.4 R16, [R146+0xa400] ;  /* 0x00a400009210783b */ /* 0x000fe20000004200 */
[----:B------:R-:W-:Y:S06]  /*12d80*/  MUFU.EX2 R166, R166 ;  /* 0x000000a600a67308 */ /* 0x000fec0000000800 */
[C---:B------:R-:W-:Y:S02]  /*12d90*/  HMMA.16816.F32 R80, R4.reuse, R12, R80 ;  /* 0x0000000c0450723c */ /* 0x040fe40000001850 */
[----:B------:R-:W-:Y:S06]  /*12da0*/  MUFU.EX2 R164, R164 ;  /* 0x000000a400a47308 */ /* 0x000fec0000000800 */
[C---:B--2---:R-:W-:Y:S02]  /*12db0*/  HMMA.16816.F32 R88, R4.reuse, R8, R88 ;  /* 0x000000080458723c */ /* 0x044fe40000001858 */
[----:B------:R-:W-:Y:S06]  /*12dc0*/  MUFU.EX2 R135, R135 ;  /* 0x0000008700877308 */ /* 0x000fec0000000800 */
[C---:B------:R-:W-:Y:S01]  /*12dd0*/  HMMA.16816.F32 R92, R4.reuse, R10, R92 ;  /* 0x0000000a045c723c */ /* 0x040fe2000000185c */
[----:B------:R-:W2:Y:S01]  /*12de0*/  LDSM.16.MT88.4 R8, [R144+0xd400] ;  /* 0x00d400009008783b */ /* 0x000ea20000004200 */
[----:B------:R-:W-:Y:S06]  /*12df0*/  MUFU.EX2 R131, R131 ;  /* 0x0000008300837308 */ /* 0x000fec0000000800 */
[C---:B------:R-:W-:Y:S01]  /*12e00*/  HMMA.16816.F32 R84, R4.reuse, R14, R84 ;  /* 0x0000000e0454723c */ /* 0x040fe20000001854 */
[----:B------:R-:W3:Y:S01]  /*12e10*/  LDSM.16.MT88.4 R12, [R146+0xd400] ;  /* 0x00d40000920c783b */ /* 0x000ee20000004200 */
[----:B------:R-:W-:Y:S06]  /*12e20*/  MUFU.EX2 R172, R172 ;  /* 0x000000ac00ac7308 */ /* 0x000fec0000000800 */
[C---:B------:R-:W-:Y:S02]  /*12e30*/  HMMA.16816.F32 R72, R4.reuse, R24, R72 ;  /* 0x000000180448723c */ /* 0x040fe40000001848 */
[----:B------:R-:W-:Y:S05]  /*12e40*/  MUFU.EX2 R121, R121 ;  /* 0x0000007900797308 */ /* 0x000fea0000000800 */
[----:B------:R-:W-:Y:S01]  /*12e50*/  FFMA.FTZ R24, R165, c[0x0][0x23c], -R132 ;  /* 0x00008f00a5187a23 */ /* 0x000fe20000010884 */
[----:B------:R-:W-:Y:S01]  /*12e60*/  HMMA.16816.F32 R76, R4, R26, R76 ;  /* 0x0000001a044c723c */ /* 0x000fe2000000184c */
[----:B------:R-:W-:-:S02]  /*12e70*/  FFMA.FTZ R25, R120, c[0x0][0x23c], -R37 ;  /* 0x00008f0078197a23 */ /* 0x000fc40000010825 */
[--C-:B------:R-:W-:Y:S01]  /*12e80*/  FFMA.FTZ R120, R64, c[0x0][0x23c], -R37.reuse ;  /* 0x00008f0040787a23 */ /* 0x100fe20000010825 */
[----:B------:R-:W-:Y:S01]  /*12e90*/  MUFU.EX2 R140, R140 ;  /* 0x0000008c008c7308 */ /* 0x000fe20000000800 */
[--C-:B------:R-:W-:Y:S02]  /*12ea0*/  FFMA.FTZ R64, R174, c[0x0][0x23c], -R37.reuse ;  /* 0x00008f00ae407a23 */ /* 0x100fe40000010825 */
[--C-:B------:R-:W-:Y:S02]  /*12eb0*/  FFMA.FTZ R27, R161, c[0x0][0x23c], -R132.reuse ;  /* 0x00008f00a11b7a23 */ /* 0x100fe40000010884 */
[----:B------:R-:W-:Y:S02]  /*12ec0*/  FFMA.FTZ R26, R122, c[0x0][0x23c], -R37 ;  /* 0x00008f007a1a7a23 */ /* 0x000fe40000010825 */
[--C-:B------:R-:W-:Y:S01]  /*12ed0*/  FFMA.FTZ R122, R49, c[0x0][0x23c], -R132.reuse ;  /* 0x00008f00317a7a23 */ /* 0x100fe20000010884 */
[----:B------:R-:W-:Y:S01]  /*12ee0*/  MUFU.EX2 R24, R24 ;  /* 0x0000001800187308 */ /* 0x000fe20000000800 */
[----:B------:R-:W-:-:S02]  /*12ef0*/  FFMA.FTZ R49, R139, c[0x0][0x23c], -R132 ;  /* 0x00008f008b317a23 */ /* 0x000fc40000010884 */
[----:B------:R-:W-:Y:S01]  /*12f00*/  FFMA.FTZ R139, R133, c[0x0][0x23c], -R132 ;  /* 0x00008f00858b7a23 */ /* 0x000fe20000010884 */
[----:B--2---:R-:W-:Y:S01]  /*12f10*/  HMMA.16816.F32 R100, R4, R8, R100 ;  /* 0x000000080464723c */ /* 0x004fe20000001864 */
[----:B------:R-:W-:-:S03]  /*12f20*/  FFMA.FTZ R174, R142, c[0x0][0x23c], -R37 ;  /* 0x00008f008eae7a23 */ /* 0x000fc60000010825 */
[----:B------:R-:W2:Y:S01]  /*12f30*/  MUFU.EX2 R27, R27 ;  /* 0x0000001b001b7308 */ /* 0x000ea20000000800 */
[--C-:B------:R-:W-:Y:S02]  /*12f40*/  FFMA.FTZ R133, R141, c[0x0][0x23c], -R132.reuse ;  /* 0x00008f008d857a23 */ /* 0x100fe40000010884 */
[----:B------:R-:W-:Y:S01]  /*12f50*/  FFMA.FTZ R142, R176, c[0x0][0x23c], -R37 ;  /* 0x00008f00b08e7a23 */ /* 0x000fe20000010825 */
[C---:B------:R-:W-:Y:S01]  /*12f60*/  HMMA.16816.F32 R104, R4.reuse, R10, R104 ;  /* 0x0000000a0468723c */ /* 0x040fe20000001868 */
[----:B------:R-:W4:Y:S01]  /*12f70*/  LDSM.16.MT88.4 R8, [R144+0x9800] ;  /* 0x009800009008783b */ /* 0x000f220000004200 */
[--C-:B------:R-:W-:Y:S02]  /*12f80*/  FFMA.FTZ R141, R23, c[0x0][0x23c], -R132.reuse ;  /* 0x00008f00178d7a23 */ /* 0x100fe40000010884 */
[----:B------:R-:W5:Y:S01]  /*12f90*/  MUFU.EX2 R25, R25 ;  /* 0x0000001900197308 */ /* 0x000f620000000800 */
[--C-:B------:R-:W-:Y:S02]  /*12fa0*/  FFMA.FTZ R23, R51, c[0x0][0x23c], -R132.reuse ;  /* 0x00008f0033177a23 */ /* 0x100fe40000010884 */
[----:B------:R-:W-:Y:S01]  /*12fb0*/  FFMA.FTZ R51, R55, c[0x0][0x23c], -R132 ;  /* 0x00008f0037337a23 */ /* 0x000fe20000010884 */
[----:B---3--:R-:W-:Y:S01]  /*12fc0*/  HMMA.16816.F32 R108, R4, R12, R108 ;  /* 0x0000000c046c723c */ /* 0x008fe2000000186c */
[----:B------:R-:W-:-:S03]  /*12fd0*/  FADD.FTZ R132, R130, R127 ;  /* 0x0000007f82847221 */ /* 0x000fc60000010000 */
[----:B------:R-:W3:Y:S04]  /*12fe0*/  MUFU.EX2 R26, R26 ;  /* 0x0000001a001a7308 */ /* 0x000ee80000000800 */
[----:B------:R-:W-:Y:S01]  /*12ff0*/  HMMA.16816.F32 R96, R4, R14, R96 ;  /* 0x0000000e0460723c */ /* 0x000fe20000001860 */
[----:B------:R-:W4:Y:S03]  /*13000*/  LDSM.16.MT88.4 R12, [R146+0x9800] ;  /* 0x00980000920c783b */ /* 0x000f260000004200 */
[----:B------:R-:W-:Y:S03]  /*13010*/  MUFU.EX2 R122, R122 ;  /* 0x0000007a007a7308 */ /* 0x000fe60000000800 */
[----:B-1----:R-:W-:-:S02]  /*13020*/  F2FP.PACK_AB R4, R29, R32 ;  /* 0x000000201d04723e */ /* 0x002fc400000000ff */
[----:B--2---:R-:W-:Y:S02]  /*13030*/  F2FP.PACK_AB R6, R24, R27 ;  /* 0x0000001b1806723e */ /* 0x004fe400000000ff */
[----:B-----5:R-:W-:Y:S01]  /*13040*/  F2FP.PACK_AB R5, R25, R28 ;  /* 0x0000001c1905723e */ /* 0x020fe200000000ff */
[----:B------:R-:W1:Y:S01]  /*13050*/  MUFU.EX2 R49, R49 ;  /* 0x0000003100317308 */ /* 0x000e620000000800 */
[----:B---3--:R-:W-:-:S07]  /*13060*/  F2FP.PACK_AB R7, R3, R26 ;  /* 0x0000001a0307723e */ /* 0x008fce00000000ff */
[----:B------:R-:W2:Y:S01]  /*13070*/  MUFU.EX2 R120, R120 ;  /* 0x0000007800787308 */ /* 0x000ea20000000800 */
[C---:B----4-:R-:W-:Y:S07]  /*13080*/  HMMA.16816.F32 R72, R4.reuse, R8, R72 ;  /* 0x000000080448723c */ /* 0x050fee0000001848 */
[----:B------:R-:W3:Y:S01]  /*13090*/  MUFU.EX2 R64, R64 ;  /* 0x0000004000407308 */ /* 0x000ee20000000800 */
[C---:B------:R-:W-:Y:S01]  /*130a0*/  HMMA.16816.F32 R76, R4.reuse, R10, R76 ;  /* 0x0000000a044c723c */ /* 0x040fe2000000184c */
[----:B------:R-:W4:Y:S06]  /*130b0*/  LDSM.16.MT88.4 R8, [R144+0xb800] ;  /* 0x00b800009008783b */ /* 0x000f2c0000004200 */
[----:B------:R-:W5:Y:S01]  /*130c0*/  MUFU.EX2 R139, R139 ;  /* 0x0000008b008b7308 */ /* 0x000f620000000800 */
[C---:B------:R-:W-:Y:S07]  /*130d0*/  HMMA.16816.F32 R112, R4.reuse, R12, R112 ;  /* 0x0000000c0470723c */ /* 0x040fee0000001870 */
[----:B------:R-:W1:Y:S01]  /*130e0*/  MUFU.EX2 R133, R133 ;  /* 0x0000008500857308 */ /* 0x000e620000000800 */
[C---:B------:R-:W-:Y:S01]  /*130f0*/  HMMA.16816.F32 R68, R4.reuse, R14, R68 ;  /* 0x0000000e0444723c */ /* 0x040fe20000001844 */
[----:B------:R-:W1:Y:S06]  /*13100*/  LDSM.16.MT88.4 R12, [R146+0xb800] ;  /* 0x00b80000920c783b */ /* 0x000e6c0000004200 */
[----:B------:R-:W1:Y:S08]  /*13110*/  MUFU.EX2 R174, R174 ;  /* 0x000000ae00ae7308 */ /* 0x000e700000000800 */
[----:B------:R-:W1:Y:S08]  /*13120*/  MUFU.EX2 R142, R142 ;  /* 0x0000008e008e7308 */ /* 0x000e700000000800 */
[----:B------:R-:W1:Y:S01]  /*13130*/  MUFU.EX2 R65, R65 ;  /* 0x0000004100417308 */ /* 0x000e620000000800 */
[C---:B----4-:R-:W-:Y:S07]  /*13140*/  HMMA.16816.F32 R88, R4.reuse, R8, R88 ;  /* 0x000000080458723c */ /* 0x050fee0000001858 */
[----:B------:R-:W-:Y:S01]  /*13150*/  MUFU.EX2 R125, R125 ;  /* 0x0000007d007d7308 */ /* 0x000fe20000000800 */
[C---:B------:R-:W-:Y:S01]  /*13160*/  HMMA.16816.F32 R92, R4.reuse, R10, R92 ;  /* 0x0000000a045c723c */ /* 0x040fe2000000185c */
[----:B------:R-:W4:Y:S06]  /*13170*/  LDSM.16.MT88.4 R8, [R144+0xd800] ;  /* 0x00d800009008783b */ /* 0x000f2c0000004200 */
[----:B------:R-:W2:Y:S01]  /*13180*/  MUFU.EX2 R124, R124 ;  /* 0x0000007c007c7308 */ /* 0x000ea20000000800 */
[C---:B-1----:R-:W-:Y:S07]  /*13190*/  HMMA.16816.F32 R80, R4.reuse, R12, R80 ;  /* 0x0000000c0450723c */ /* 0x042fee0000001850 */
[----:B------:R-:W-:Y:S01]  /*131a0*/  MUFU.EX2 R128, R128 ;  /* 0x0000008000807308 */ /* 0x000fe20000000800 */
[C---:B------:R-:W-:Y:S01]  /*131b0*/  HMMA.16816.F32 R84, R4.reuse, R14, R84 ;  /* 0x0000000e0454723c */ /* 0x040fe20000001854 */
[----:B------:R-:W1:Y:S06]  /*131c0*/  LDSM.16.MT88.4 R12, [R146+0xd800] ;  /* 0x00d80000920c783b */ /* 0x000e6c0000004200 */
[----:B------:R-:W1:Y:S08]  /*131d0*/  MUFU.EX2 R123, R123 ;  /* 0x0000007b007b7308 */ /* 0x000e700000000800 */
[----:B------:R-:W-:Y:S08]  /*131e0*/  MUFU.EX2 R130, R141 ;  /* 0x0000008d00827308 */ /* 0x000ff00000000800 */
        /* <DEDUP_REMOVED lines=8> */
[----:B------:R-:W-:Y:S01]  /*13270*/  HMMA.16816.F32 R96, R4, R14, R96 ;  /* 0x0000000e0460723c */ /* 0x000fe20000001860 */
[----:B------:R-:W1:Y:S06]  /*13280*/  LDSM.16.MT88.4 R12, [R146+0x9c00] ;  /* 0x009c0000920c783b */ /* 0x000e6c0000004200 */
[----:B------:R-:W-:Y:S01]  /*13290*/  MUFU.EX2 R62, R62 ;  /* 0x0000003e003e7308 */ /* 0x000fe20000000800 */
[----:B------:R-:W-:-:S02]  /*132a0*/  F2FP.PACK_AB R4, R49, R122 ;  /* 0x0000007a3104723e */ /* 0x000fc400000000ff */
[----:B------:R-:W-:-:S05]  /*132b0*/  F2FP.PACK_AB R6, R45, R66 ;  /* 0x000000422d06723e */ /* 0x000fca00000000ff */
[----:B------:R-:W-:Y:S01]  /*132c0*/  MUFU.EX2 R59, R59 ;  /* 0x0000003b003b7308 */ /* 0x000fe20000000800 */
[----:B--2---:R-:W-:Y:S02]  /*132d0*/  F2FP.PACK_AB R5, R47, R120 ;  /* 0x000000782f05723e */ /* 0x004fe400000000ff */
[----:B---3--:R-:W-:-:S05]  /*132e0*/  F2FP.PACK_AB R7, R41, R64 ;  /* 0x000000402907723e */ /* 0x008fca00000000ff */
[----:B------:R-:W2:Y:S02]  /*132f0*/  MUFU.EX2 R56, R56 ;  /* 0x0000003800387308 */ /* 0x000ea40000000800 */
[C---:B----4-:R-:W-:Y:S06]  /*13300*/  HMMA.16816.F32 R72, R4.reuse, R8, R72 ;  /* 0x000000080448723c */ /* 0x050fec0000001848 */
[----:B------:R-:W-:Y:S02]  /*13310*/  MUFU.EX2 R138, R138 ;  /* 0x0000008a008a7308 */ /* 0x000fe40000000800 */
[C---:B------:R-:W-:Y:S01]  /*13320*/  HMMA.16816.F32 R76, R4.reuse, R10, R76 ;  /* 0x0000000a044c723c */ /* 0x040fe2000000184c */
[----:B------:R-:W3:Y:S05]  /*13330*/  LDSM.16.MT88.4 R8, [R144+0xbc00] ;  /* 0x00bc00009008783b */ /* 0x000eea0000004200 */
[----:B------:R-:W4:Y:S02]  /*13340*/  MUFU.EX2 R63, R63 ;  /* 0x0000003f003f7308 */ /* 0x000f240000000800 */
[C---:B-1----:R-:W-:Y:S06]  /*13350*/  HMMA.16816.F32 R112, R4.reuse, R12, R112 ;  /* 0x0000000c0470723c */ /* 0x042fec0000001870 */
[----:B------:R-:W-:Y:S02]  /*13360*/  MUFU.EX2 R61, R61 ;  /* 0x0000003d003d7308 */ /* 0x000fe40000000800 */
[C---:B------:R-:W-:Y:S01]  /*13370*/  HMMA.16816.F32 R68, R4.reuse, R14, R68 ;  /* 0x0000000e0444723c */ /* 0x040fe20000001844 */
[----:B------:R-:W1:Y:S07]  /*13380*/  LDSM.16.MT88.4 R12, [R146+0xbc00] ;  /* 0x00bc0000920c783b */ /* 0x000e6e0000004200 */
[C---:B---3--:R-:W-:Y:S08]  /*13390*/  HMMA.16816.F32 R88, R4.reuse, R8, R88 ;  /* 0x000000080458723c */ /* 0x048ff00000001858 */
[C---:B------:R-:W-:Y:S01]  /*133a0*/  HMMA.16816.F32 R92, R4.reuse, R10, R92 ;  /* 0x0000000a045c723c */ /* 0x040fe2000000185c */
[----:B------:R-:W3:Y:S07]  /*133b0*/  LDSM.16.MT88.4 R8, [R144+0xdc00] ;  /* 0x00dc00009008783b */ /* 0x000eee0000004200 */
[C---:B-1----:R-:W-:Y:S08]  /*133c0*/  HMMA.16816.F32 R80, R4.reuse, R12, R80 ;  /* 0x0000000c0450723c */ /* 0x042ff00000001850 */
[C---:B------:R-:W-:Y:S01]  /*133d0*/  HMMA.16816.F32 R84, R4.reuse, R14, R84 ;  /* 0x0000000e0454723c */ /* 0x040fe20000001854 */
[----:B------:R-:W1:Y:S07]  /*133e0*/  LDSM.16.MT88.4 R12, [R146+0xdc00] ;  /* 0x00dc0000920c783b */ /* 0x000e6e0000004200 */
[C---:B---3--:R-:W-:Y:S08]  /*133f0*/  HMMA.16816.F32 R100, R4.reuse, R8, R100 ;  /* 0x000000080464723c */ /* 0x048ff00000001864 */
[C---:B------:R-:W-:Y:S01]  /*13400*/  HMMA.16816.F32 R104, R4.reuse, R10, R104 ;  /* 0x0000000a0468723c */ /* 0x040fe20000001868 */
[----:B------:R-:W3:Y:S07]  /*13410*/  LDSM.16.MT88.4 R8, [R144+0xa000] ;  /* 0x00a000009008783b */ /* 0x000eee0000004200 */
[C---:B-1----:R-:W-:Y:S08]  /*13420*/  HMMA.16816.F32 R108, R4.reuse, R12, R108 ;  /* 0x0000000c046c723c */ /* 0x042ff0000000186c */
[----:B------:R-:W-:Y:S01]  /*13430*/  HMMA.16816.F32 R96, R4, R14, R96 ;  /* 0x0000000e0460723c */ /* 0x000fe20000001860 */
[----:B------:R-:W1:Y:S06]  /*13440*/  LDSM.16.MT88.4 R12, [R146+0xa000] ;  /* 0x00a00000920c783b */ /* 0x000e6c0000004200 */
[----:B-----5:R-:W-:-:S02]  /*13450*/  F2FP.PACK_AB R4, R139, R166 ;  /* 0x000000a68b04723e */ /* 0x020fc400000000ff */
[----:B------:R-:W-:Y:S02]  /*13460*/  F2FP.PACK_AB R6, R133, R164 ;  /* 0x000000a48506723e */ /* 0x000fe400000000ff */
[----:B------:R-:W-:Y:S02]  /*13470*/  F2FP.PACK_AB R5, R135, R174 ;  /* 0x000000ae8705723e */ /* 0x000fe400000000ff */
[----:B------:R-:W-:-:S07]  /*13480*/  F2FP.PACK_AB R7, R131, R142 ;  /* 0x0000008e8307723e */ /* 0x000fce00000000ff */
        /* <DEDUP_REMOVED lines=18> */
[----:B------:R-:W-:-:S02]  /*135b0*/  F2FP.PACK_AB R4, R121, R172 ;  /* 0x000000ac7904723e */ /* 0x000fc400000000ff */
[----:B------:R-:W-:Y:S02]  /*135c0*/  F2FP.PACK_AB R6, R65, R140 ;  /* 0x0000008c4106723e */ /* 0x000fe400000000ff */
[----:B------:R-:W-:Y:S02]  /*135d0*/  F2FP.PACK_AB R5, R124, R125 ;  /* 0x0000007d7c05723e */ /* 0x000fe400000000ff */
[----:B------:R-:W-:-:S07]  /*135e0*/  F2FP.PACK_AB R7, R123, R128 ;  /* 0x000000807b07723e */ /* 0x000fce00000000ff */
[C---:B------:R-:W-:Y:S08]  /*135f0*/  HMMA.16816.F32 R112, R4.reuse, R16, R112 ;  /* 0x000000100470723c */ /* 0x040ff00000001870 */
[C---:B---3--:R-:W-:Y:S08]  /*13600*/  HMMA.16816.F32 R80, R4.reuse, R8, R80 ;  /* 0x000000080450723c */ /* 0x048ff00000001850 */
[C---:B------:R-:W-:Y:S01]  /*13610*/  HMMA.16816.F32 R84, R4.reuse, R10, R84 ;  /* 0x0000000a0454723c */ /* 0x040fe20000001854 */
[----:B------:R-:W3:Y:S07]  /*13620*/  LDSM.16.MT88.4 R8, [R144+0xe400] ;  /* 0x00e400009008783b */ /* 0x000eee0000004200 */
[C---:B------:R-:W-:Y:S01]  /*13630*/  HMMA.16816.F32 R68, R4.reuse, R18, R68 ;  /* 0x000000120444723c */ /* 0x040fe20000001844 */
[----:B------:R-:W5:Y:S07]  /*13640*/  LDSM.16.MT88.4 R16, [R144+0xc400] ;  /* 0x00c400009010783b */ /* 0x000f6e0000004200 */
[C---:B-1----:R-:W-:Y:S08]  /*13650*/  HMMA.16816.F32 R72, R4.reuse, R12, R72 ;  /* 0x0000000c0448723c */ /* 0x042ff00000001848 */
[C---:B------:R-:W-:Y:S01]  /*13660*/  HMMA.16816.F32 R76, R4.reuse, R14, R76 ;  /* 0x0000000e044c723c */ /* 0x040fe2000000184c */
[----:B------:R-:W1:Y:S07]  /*13670*/  LDSM.16.MT88.4 R12, [R146+0xe400] ;  /* 0x00e40000920c783b */ /* 0x000e6e0000004200 */
[C---:B---3--:R-:W-:Y:S08]  /*13680*/  HMMA.16816.F32 R100, R4.reuse, R8, R100 ;  /* 0x000000080464723c */ /* 0x048ff00000001864 */
[C---:B------:R-:W-:Y:S01]  /*13690*/  HMMA.16816.F32 R104, R4.reuse, R10, R104 ;  /* 0x0000000a0468723c */ /* 0x040fe20000001868 */
[----:B------:R-:W3:Y:S07]  /*136a0*/  LDSM.16.MT88.4 R8, [R146+0xa800] ;  /* 0x00a800009208783b */ /* 0x000eee0000004200 */
[C---:B-----5:R-:W-:Y:S08]  /*136b0*/  HMMA.16816.F32 R88, R4.reuse, R16, R88 ;  /* 0x000000100458723c */ /* 0x060ff00000001858 */
[C---:B------:R-:W-:Y:S01]  /*136c0*/  HMMA.16816.F32 R92, R4.reuse, R18, R92 ;  /* 0x00000012045c723c */ /* 0x040fe2000000185c */
[----:B------:R-:W5:Y:S07]  /*136d0*/  LDSM.16.MT88.4 R16, [R144+0xc800] ;  /* 0x00c800009010783b */ /* 0x000f6e0000004200 */
[C---:B-1----:R-:W-:Y:S08]  /*136e0*/  HMMA.16816.F32 R108, R4.reuse, R12, R108 ;  /* 0x0000000c046c723c */ /* 0x042ff0000000186c */
[----:B------:R-:W-:Y:S01]  /*136f0*/  HMMA.16816.F32 R96, R4, R14, R96 ;  /* 0x0000000e0460723c */ /* 0x000fe20000001860 */
[----:B------:R-:W1:Y:S06]  /*13700*/  LDSM.16.MT88.4 R12, [R146+0xc800] ;  /* 0x00c80000920c783b */ /* 0x000e6c0000004200 */
[----:B------:R-:W-:Y:S01]  /*13710*/  FADD.FTZ R5, R21, R132 ;  /* 0x0000008415057221 */ /* 0x000fe20000010000 */
[----:B------:R-:W-:Y:S01]  /*13720*/  F2FP.PACK_AB R4, R55, R130 ;  /* 0x000000823704723e */ /* 0x000fe200000000ff */
[----:B------:R-:W-:Y:S01]  /*13730*/  LDSM.16.MT88.4 R20, [R144+0xa800] ;  /* 0x00a800009014783b */ /* 0x000fe20000004200 */
[----:B------:R-:W-:Y:S01]  /*13740*/  F2FP.PACK_AB R6, R126, R51 ;  /* 0x000000337e06723e */ /* 0x000fe200000000ff */
[----:B------:R-:W-:Y:S01]  /*13750*/  FADD.FTZ R38, R38, R5 ;  /* 0x0000000526267221 */ /* 0x000fe20000010000 */
[----:B--2---:R-:W-:Y:S01]  /*13760*/  F2FP.PACK_AB R7, R56, R59 ;  /* 0x0000003b3807723e */ /* 0x004fe200000000ff */
[----:B------:R-:W-:-:S02]  /*13770*/  FADD.FTZ R5, R43, R60 ;  /* 0x0000003c2b057221 */ /* 0x000fc40000010000 */
[----:B------:R-:W-:Y:S02]  /*13780*/  FADD.FTZ R39, R39, R38 ;  /* 0x0000002627277221 */ /* 0x000fe40000010000 */
[----:B------:R-:W-:Y:S01]  /*13790*/  FADD.FTZ R58, R58, R5 ;  /* 0x000000053a3a7221 */ /* 0x000fe20000010000 */
[----:B------:R-:W-:Y:S01]  /*137a0*/  F2FP.PACK_AB R5, R62, R57 ;  /* 0x000000393e05723e */ /* 0x000fe200000000ff */
[----:B------:R-:W-:Y:S01]  /*137b0*/  FFMA.FTZ R43, R44, c[0x0][0x23c], -R37 ;  /* 0x00008f002c2b7a23 */ /* 0x000fe20000010825 */
[----:B------:R-:W2:Y:S01]  /*137c0*/  MUFU.EX2 R38, R67 ;  /* 0x0000004300267308 */ /* 0x000ea20000000800 */
[----:B------:R-:W-:-:S04]  /*137d0*/  FADD.FTZ R44, R36, R39 ;  /* 0x00000027242c7221 */ /* 0x000fc80000010000 */
[----:B---3--:R-:W-:Y:S01]  /*137e0*/  HMMA.16816.F32 R112, R4, R8, R112 ;  /* 0x000000080470723c */ /* 0x008fe20000001870 */
[----:B------:R-:W-:Y:S02]  /*137f0*/  FADD.FTZ R33, R33, R44 ;  /* 0x0000002c21217221 */ /* 0x000fe40000010000 */
[----:B------:R-:W-:Y:S02]  /*13800*/  MUFU.EX2 R36, R48 ;  /* 0x0000003000247308 */ /* 0x000fe40000000800 */
[----:B------:R-:W-:-:S03]  /*13810*/  FADD.FTZ R33, R30, R33 ;  /* 0x000000211e217221 */ /* 0x000fc60000010000 */
[C---:B------:R-:W-:Y:S01]  /*13820*/  HMMA.16816.F32 R68, R4.reuse, R10, R68 ;  /* 0x0000000a0444723c */ /* 0x040fe20000001844 */
[----:B------:R-:W3:Y:S01]  /*13830*/  LDSM.16.MT88.4 R8, [R146+0xe800] ;  /* 0x00e800009208783b */ /* 0x000ee20000004200 */
[----:B------:R-:W-:Y:S01]  /*13840*/  FADD.FTZ R30, R32, R33 ;  /* 0x00000021201e7221 */ /* 0x000fe20000010000 */
[----:B------:R-:W2:Y:S03]  /*13850*/  MUFU.EX2 R37, R46 ;  /* 0x0000002e00257308 */ /* 0x000ea60000000800 */
[----:B------:R-:W-:Y:S02]  /*13860*/  FADD.FTZ R30, R29, R30 ;  /* 0x0000001e1d1e7221 */ /* 0x000fe40000010000 */
[----:B-----5:R-:W-:Y:S02]  /*13870*/  HMMA.16816.F32 R88, R4, R16, R88 ;  /* 0x000000100458723c */ /* 0x020fe40000001858 */
[----:B------:R-:W-:-:S04]  /*13880*/  FADD.FTZ R27, R27, R30 ;  /* 0x0000001e1b1b7221 */ /* 0x000fc80000010000 */
[----:B------:R-:W-:Y:S02]  /*13890*/  FADD.FTZ R27, R24, R27 ;  /* 0x0000001b181b7221 */ /* 0x000fe40000010000 */
[----:B------:R-:W-:Y:S01]  /*138a0*/  FADD.FTZ R17, R35, R58 ;  /* 0x0000003a23117221 */ /* 0x000fe20000010000 */
[C---:B-1----:R-:W-:Y:S01]  /*138b0*/  HMMA.16816.F32 R80, R4.reuse, R12, R80 ;  /* 0x0000000c0450723c */ /* 0x042fe20000001850 */
[----:B------:R-:W-:Y:S01]  /*138c0*/  FADD.FTZ R122, R122, R27 ;  /* 0x0000001b7a7a7221 */ /* 0x000fe20000010000 */
[----:B------:R-:W-:Y:S01]  /*138d0*/  MUFU.EX2 R35, R43 ;  /* 0x0000002b00237308 */ /* 0x000fe20000000800 */
[----:B------:R-:W-:Y:S02]  /*138e0*/  FADD.FTZ R16, R34, R17 ;  /* 0x0000001122107221 */ /* 0x000fe40000010000 */
[----:B------:R-:W-:Y:S02]  /*138f0*/  FADD.FTZ R49, R49, R122 ;  /* 0x0000007a31317221 */ /* 0x000fe40000010000 */
[----:B------:R-:W-:Y:S01]  /*13900*/  FADD.FTZ R31, R31, R16 ;  /* 0x000000101f1f7221 */ /* 0x000fe20000010000 */
[----:B------:R-:W-:Y:S01]  /*13910*/  HMMA.16816.F32 R84, R4, R14, R84 ;  /* 0x0000000e0454723c */ /* 0x000fe20000001854 */
[----:B------:R-:W1:Y:S01]  /*13920*/  LDSM.16.MT88.4 R12, [R144+0xe800] ;  /* 0x00e80000900c783b */ /* 0x000e620000004200 */
[----:B------:R-:W-:Y:S01]  /*13930*/  FADD.FTZ R66, R66, R49 ;  /* 0x0000003142427221 */ /* 0x000fe20000010000 */
[----:B------:R-:W5:Y:S01]  /*13940*/  MUFU.EX2 R34, R42 ;  /* 0x0000002a00227308 */ /* 0x000f620000000800 */
[----:B------:R-:W-:-:S02]  /*13950*/  FADD.FTZ R28, R28, R31 ;  /* 0x0000001f1c1c7221 */ /* 0x000fc40000010000 */
[----:B------:R-:W-:Y:S02]  /*13960*/  FADD.FTZ R45, R45, R66 ;  /* 0x000000422d2d7221 */ /* 0x000fe40000010000 */
[----:B------:R-:W-:Y:S01]  /*13970*/  FADD.FTZ R25, R25, R28 ;  /* 0x0000001c19197221 */ /* 0x000fe20000010000 */
[C---:B------:R-:W-:Y:S01]  /*13980*/  HMMA.16816.F32 R92, R4.reuse, R18, R92 ;  /* 0x00000012045c723c */ /* 0x040fe2000000185c */
[----:B------:R-:W-:Y:S01]  /*13990*/  LDSM.16.MT88.4 R16, [R146+0xcc00] ;  /* 0x00cc00009210783b */ /* 0x000fe20000004200 */
[----:B------:R-:W-:Y:S02]  /*139a0*/  FADD.FTZ R166, R166, R45 ;  /* 0x0000002da6a67221 */ /* 0x000fe40000010000 */
[----:B------:R-:W-:Y:S02]  /*139b0*/  FADD.FTZ R26, R26, R25 ;  /* 0x000000191a1a7221 */ /* 0x000fe40000010000 */
[----:B------:R-:W-:Y:S02]  /*139c0*/  FADD.FTZ R139, R139, R166 ;  /* 0x000000a68b8b7221 */ /* 0x000fe40000010000 */
[----:B---3--:R-:W-:Y:S01]  /*139d0*/  HMMA.16816.F32 R108, R4, R8, R108 ;  /* 0x00000008046c723c */ /* 0x008fe2000000186c */
        /* <DEDUP_REMOVED lines=9> */
[C---:B------:R-:W-:Y:S01]  /*13a70*/  HMMA.16816.F32 R72, R4.reuse, R20, R72 ;  /* 0x000000140448723c */ /* 0x040fe20000001848 */
[----:B------:R-:W-:Y:S02]  /*13a80*/  FADD.FTZ R121, R121, R172 ;  /* 0x000000ac79797221 */ /* 0x000fe40000010000 */
[----:B------:R-:W-:Y:S02]  /*13a90*/  FADD.FTZ R41, R41, R64 ;  /* 0x0000004029297221 */ /* 0x000fe40000010000 */
[----:B------:R-:W-:Y:S02]  /*13aa0*/  FADD.FTZ R140, R140, R121 ;  /* 0x000000798c8c7221 */ /* 0x000fe40000010000 */
[----:B------:R-:W-:Y:S01]  /*13ab0*/  FADD.FTZ R174, R174, R41 ;  /* 0x00000029aeae7221 */ /* 0x000fe20000010000 */
[----:B------:R-:W-:Y:S01]  /*13ac0*/  HMMA.16816.F32 R76, R4, R22, R76 ;  /* 0x00000016044c723c */ /* 0x000fe2000000184c */
[----:B------:R-:W3:Y:S01]  /*13ad0*/  LDSM.16.MT88.4 R20, [R146+0xac00] ;  /* 0x00ac00009214783b */ /* 0x000ee20000004200 */
[----:B------:R-:W-:-:S02]  /*13ae0*/  FADD.FTZ R65, R65, R140 ;  /* 0x0000008c41417221 */ /* 0x000fc40000010000 */
[----:B------:R-:W-:Y:S02]  /*13af0*/  FADD.FTZ R135, R135, R174 ;  /* 0x000000ae87877221 */ /* 0x000fe40000010000 */
[----:B------:R-:W-:Y:S02]  /*13b00*/  FADD.FTZ R130, R130, R65 ;  /* 0x0000004182827221 */ /* 0x000fe40000010000 */
[C---:B-1----:R-:W-:Y:S01]  /*13b10*/  HMMA.16816.F32 R100, R4.reuse, R12, R100 ;  /* 0x0000000c0464723c */ /* 0x042fe20000001864 */
[----:B------:R-:W-:Y:S02]  /*13b20*/  FADD.FTZ R142, R142, R135 ;  /* 0x000000878e8e7221 */ /* 0x000fe40000010000 */
[----:B------:R-:W-:Y:S02]  /*13b30*/  FADD.FTZ R130, R55, R130 ;  /* 0x0000008237827221 */ /* 0x000fe40000010000 */
[----:B------:R-:W-:Y:S02]  /*13b40*/  FADD.FTZ R142, R131, R142 ;  /* 0x0000008e838e7221 */ /* 0x000fe40000010000 */
[----:B------:R-:W-:Y:S01]  /*13b50*/  FADD.FTZ R51, R51, R130 ;  /* 0x0000008233337221 */ /* 0x000fe20000010000 */
[----:B------:R-:W-:Y:S01]  /*13b60*/  HMMA.16816.F32 R104, R4, R14, R104 ;  /* 0x0000000e0468723c */ /* 0x000fe20000001868 */
[----:B------:R-:W-:Y:S01]  /*13b70*/  FADD.FTZ R125, R125, R142 ;  /* 0x0000008e7d7d7221 */ /* 0x000fe20000010000 */
[----:B------:R-:W1:Y:S01]  /*13b80*/  LDSM.16.MT88.4 R12, [R144+0xcc00] ;  /* 0x00cc0000900c783b */ /* 0x000e620000004200 */
[----:B------:R-:W-:-:S02]  /*13b90*/  FADD.FTZ R51, R126, R51 ;  /* 0x000000337e337221 */ /* 0x000fc40000010000 */
[----:B------:R-:W-:Y:S02]  /*13ba0*/  FADD.FTZ R125, R124, R125 ;  /* 0x0000007d7c7d7221 */ /* 0x000fe40000010000 */
[----:B----4-:R-:W-:Y:S01]  /*13bb0*/  F2FP.PACK_AB R4, R63, R138 ;  /* 0x0000008a3f04723e */ /* 0x010fe200000000ff */
[----:B------:R-:W-:Y:S01]  /*13bc0*/  FADD.FTZ R138, R138, R51 ;  /* 0x000000338a8a7221 */ /* 0x000fe20000010000 */
[----:B--2---:R-:W-:Y:S01]  /*13bd0*/  F2FP.PACK_AB R6, R38, R61 ;  /* 0x0000003d2606723e */ /* 0x004fe200000000ff */
[----:B------:R-:W-:Y:S01]  /*13be0*/  FADD.FTZ R128, R128, R125 ;  /* 0x0000007d80807221 */ /* 0x000fe20000010000 */
[----:B------:R-:W-:Y:S01]  /*13bf0*/  F2FP.PACK_AB R5, R37, R36 ;  /* 0x000000242505723e */ /* 0x000fe200000000ff */
[----:B------:R-:W-:Y:S01]  /*13c00*/  FADD.FTZ R138, R63, R138 ;  /* 0x0000008a3f8a7221 */ /* 0x000fe20000010000 */
[----:B-----5:R-:W-:Y:S01]  /*13c10*/  F2FP.PACK_AB R7, R34, R35 ;  /* 0x000000232207723e */ /* 0x020fe200000000ff */
[----:B------:R-:W-:Y:S02]  /*13c20*/  FADD.FTZ R128, R123, R128 ;  /* 0x000000807b807221 */ /* 0x000fe40000010000 */
[----:B------:R-:W-:-:S02]  /*13c30*/  FADD.FTZ R61, R61, R138 ;  /* 0x0000008a3d3d7221 */ /* 0x000fc40000010000 */
[----:B------:R-:W-:Y:S02]  /*13c40*/  FADD.FTZ R57, R57, R128 ;  /* 0x0000008039397221 */ /* 0x000fe40000010000 */
[----:B---3--:R-:W-:Y:S01]  /*13c50*/  HMMA.16816.F32 R72, R4, R8, R72 ;  /* 0x000000080448723c */ /* 0x008fe20000001848 */
[----:B------:R-:W-:Y:S02]  /*13c60*/  FADD.FTZ R165, R38, R61 ;  /* 0x0000003d26a57221 */ /* 0x000fe40000010000 */
        /* <DEDUP_REMOVED lines=10> */
[----:B------:R-:W3:Y:S02]  /*13d10*/  LDSM.16.MT88.4 R16, [R144+0xec00] ;  /* 0x00ec00009010783b */ /* 0x000ee40000004200 */
[----:B------:R-:W-:-:S05]  /*13d20*/  FADD.FTZ R164, R34, R35 ;  /* 0x0000002322a47221 */ /* 0x000fca0000010000 */
[C---:B------:R-:W-:Y:S08]  /*13d30*/  HMMA.16816.F32 R112, R4.reuse, R20, R112 ;  /* 0x000000140470723c */ /* 0x040ff00000001870 */
[C---:B------:R-:W-:Y:S08]  /*13d40*/  HMMA.16816.F32 R68, R4.reuse, R22, R68 ;  /* 0x000000160444723c */ /* 0x040ff00000001844 */
[C---:B-1----:R-:W-:Y:S08]  /*13d50*/  HMMA.16816.F32 R88, R4.reuse, R12, R88 ;  /* 0x0000000c0458723c */ /* 0x042ff00000001858 */
[C---:B------:R-:W-:Y:S08]  /*13d60*/  HMMA.16816.F32 R92, R4.reuse, R14, R92 ;  /* 0x0000000e045c723c */ /* 0x040ff0000000185c */
[C---:B--2---:R-:W-:Y:S08]  /*13d70*/  HMMA.16816.F32 R108, R4.reuse, R8, R108 ;  /* 0x00000008046c723c */ /* 0x044ff0000000186c */
[C---:B------:R-:W-:Y:S08]  /*13d80*/  HMMA.16816.F32 R96, R4.reuse, R10, R96 ;  /* 0x0000000a0460723c */ /* 0x040ff00000001860 */
[C---:B---3--:R-:W-:Y:S08]  /*13d90*/  HMMA.16816.F32 R100, R4.reuse, R16, R100 ;  /* 0x000000100464723c */ /* 0x048ff00000001864 */
[----:B------:R-:W-:Y:S01]  /*13da0*/  HMMA.16816.F32 R104, R4, R18, R104 ;  /* 0x000000120468723c */ /* 0x000fe20000001868 */
[----:B------:R-:W-:Y:S07]  /*13db0*/  @!P4 BRA `(.L_x_956) ;  /* 0x000048c00000c947 */ /* 0x000fee0003800000 */
[----:B------:R-:W-:Y:S01]  /*13dc0*/  ISETP.NE.AND P6, PT, R157, RZ, PT ;  /* 0x000000ff9d00720c */ /* 0x000fe20003fc5270 */
[----:B------:R-:W-:-:S04]  /*13dd0*/  DEPBAR.LE SB0, 0x0 ;  /* 0x000080000000791a */ /* 0x000fc80000000000 */
[----:B------:R-:W-:Y:S01]  /*13de0*/  IADD3 R169, R52, -0x2, RZ ;  /* 0xfffffffe34a97810 */ /* 0x000fe20007ffe0ff */
[----:B------:R-:W-:Y:S07]  /*13df0*/  BAR.SYNC.DEFER_BLOCKING 0x0 ;  /* 0x0000000000007b1d */ /* 0x000fee0000010000 */
[----:B------:R-:W-:Y:S05]  /*13e00*/  @!P6 BRA `(.L_x_957) ;  /* 0x000003b00000e947 */ /* 0x000fea0003800000 */
[----:B------:R-:W-:Y:S01]  /*13e10*/  IABS R4, c[0x0][0x2d0] ;  /* 0x0000b40000047a13 */ /* 0x000fe20000000000 */
[----:B------:R-:W-:Y:S02]  /*13e20*/  IMAD.SHL.U32 R5, R169, 0x80, RZ ;  /* 0x00000080a9057824 */ /* 0x000fe400078e00ff */
[----:B------:R-:W-:Y:S01]  /*13e30*/  IMAD.MOV.U32 R6, RZ, RZ, RZ ;  /* 0x000000ffff067224 */ /* 0x000fe200078e00ff */
[----:B------:R-:W1:Y:S02]  /*13e40*/  I2F.RP R9, R4 ;  /* 0x0000000400097306 */ /* 0x000e640000209400 */
[----:B------:R-:W-:-:S04]  /*13e50*/  IADD3 R10, R5, 0x80, RZ ;  /* 0x00000080050a7810 */ /* 0x000fc80007ffe0ff */
[----:B------:R-:W-:Y:S02]  /*13e60*/  IABS R8, R10 ;  /* 0x0000000a00087213 */ /* 0x000fe40000000000 */
[----:B------:R-:W-:-:S04]  /*13e70*/  LOP3.LUT R10, R10, c[0x0][0x2d0], RZ, 0x3c, !PT ;  /* 0x0000b4000a0a7a12 */ /* 0x000fc800078e3cff */
[----:B------:R-:W-:Y:S01]  /*13e80*/  ISETP.GE.AND P2, PT, R10, RZ, PT ;  /* 0x000000ff0a00720c */ /* 0x000fe20003f46270 */
[----:B-1----:R-:W1:Y:S02]  /*13e90*/  MUFU.RCP R7, R9 ;  /* 0x0000000900077308 */ /* 0x002e640000001000 */
[----:B-1----:R-:W-:-:S06]  /*13ea0*/  IADD3 R7, R7, 0xffffffe, RZ ;  /* 0x0ffffffe07077810 */ /* 0x002fcc0007ffe0ff */
[----:B------:R-:W1:Y:S02]  /*13eb0*/  F2I.FTZ.U32.TRUNC.NTZ R7, R7 ;  /* 0x0000000700077305 */ /* 0x000e64000021f000 */
[----:B-1----:R-:W-:-:S04]  /*13ec0*/  IMAD.MOV R3, RZ, RZ, -R7 ;  /* 0x000000ffff037224 */ /* 0x002fc800078e0a07 */
[----:B------:R-:W-:-:S04]  /*13ed0*/  IMAD R3, R3, R4, RZ ;  /* 0x0000000403037224 */ /* 0x000fc800078e02ff */
[----:B------:R-:W-:Y:S01]  /*13ee0*/  IMAD.HI.U32 R3, R7, R3, R6 ;  /* 0x0000000307037227 */ /* 0x000fe200078e0006 */
[----:B------:R-:W-:Y:S02]  /*13ef0*/  IABS R6, R5 ;  /* 0x0000000500067213 */ /* 0x000fe40000000000 */
[----:B------:R-:W-:-:S03]  /*13f00*/  LOP3.LUT R5, R5, c[0x0][0x2d0], RZ, 0x3c, !PT ;  /* 0x0000b40005057a12 */ /* 0x000fc600078e3cff */
[----:B------:R-:W-:-:S04]  /*13f10*/  IMAD.HI.U32 R9, R3, R8, RZ ;  /* 0x0000000803097227 */ /* 0x000fc800078e00ff */
[----:B------:R-:W-:Y:S01]  /*13f20*/  IMAD.HI.U32 R3, R3, R6, RZ ;  /* 0x0000000603037227 */ /* 0x000fe200078e00ff */
[----:B------:R-:W-:-:S05]  /*13f30*/  IADD3 R7, -R9, RZ, RZ ;  /* 0x000000ff09077210 */ /* 0x000fca0007ffe1ff */
[----:B------:R-:W-:Y:S02]  /*13f40*/  IMAD R11, R4, R7, R8 ;  /* 0x00000007040b7224 */ /* 0x000fe400078e0208 */
[----:B------:R-:W-:-:S03]  /*13f50*/  IMAD.MOV R7, RZ, RZ, -R3 ;  /* 0x000000ffff077224 */ /* 0x000fc600078e0a03 */
[C---:B------:R-:W-:Y:S01]  /*13f60*/  ISETP.GT.U32.AND P0, PT, R4.reuse, R11, PT ;  /* 0x0000000b0400720c */ /* 0x040fe20003f04070 */
[----:B------:R-:W-:Y:S01]  /*13f70*/  IMAD R7, R4, R7, R6 ;  /* 0x0000000704077224 */ /* 0x000fe200078e0206 */
[----:B------:R-:W-:-:S04]  /*13f80*/  LOP3.LUT R6, RZ, c[0x0][0x2d0], RZ, 0x33, !PT ;  /* 0x0000b400ff067a12 */ /* 0x000fc800078e33ff */
[----:B------:R-:W-:-:S07]  /*13f90*/  ISETP.GT.U32.AND P1, PT, R4, R7, PT ;  /* 0x000000070400720c */ /* 0x000fce0003f24070 */
[----:B------:R-:W-:Y:S01]  /*13fa0*/  @!P0 IMAD.IADD R11, R11, 0x1, -R4 ;  /* 0x000000010b0b8824 */ /* 0x000fe200078e0a04 */
[----:B------:R-:W-:Y:S02]  /*13fb0*/  @!P0 IADD3 R9, R9, 0x1, RZ ;  /* 0x0000000109098810 */ /* 0x000fe40007ffe0ff */
[----:B------:R-:W-:Y:S02]  /*13fc0*/  ISETP.GE.AND P0, PT, R5, RZ, PT ;  /* 0x000000ff0500720c */ /* 0x000fe40003f06270 */
[-C--:B------:R-:W-:Y:S02]  /*13fd0*/  ISETP.GE.U32.AND P3, PT, R11, R4.reuse, PT ;  /* 0x000000040b00720c */ /* 0x080fe40003f66070 */
[-C--:B------:R-:W-:Y:S02]  /*13fe0*/  @!P1 IADD3 R7, R7, -R4.reuse, RZ ;  /* 0x8000000407079210 */ /* 0x080fe40007ffe0ff */
[----:B------:R-:W-:Y:S02]  /*13ff0*/  @!P1 IADD3 R3, R3, 0x1, RZ ;  /* 0x0000000103039810 */ /* 0x000fe40007ffe0ff */
[----:B------:R-:W-:-:S02]  /*14000*/  ISETP.GE.U32.AND P4, PT, R7, R4, PT ;  /* 0x000000040700720c */ /* 0x000fc40003f86070 */
[----:B------:R-:W-:-:S05]  /*14010*/  ISETP.NE.AND P1, PT, RZ, c[0x0][0x2d0], PT ;  /* 0x0000b400ff007a0c */ /* 0x000fca0003f25270 */
[----:B------:R-:W-:-:S05]  /*14020*/  @P3 IADD3 R9, R9, 0x1, RZ ;  /* 0x0000000109093810 */ /* 0x000fca0007ffe0ff */
[----:B------:R-:W-:Y:S01]  /*14030*/  @!P2 IMAD.MOV R9, RZ, RZ, -R9 ;  /* 0x000000ffff09a224 */ /* 0x000fe200078e0a09 */
[----:B------:R-:W-:-:S05]  /*14040*/  @P4 IADD3 R3, R3, 0x1, RZ ;  /* 0x0000000103034810 */ /* 0x000fca0007ffe0ff */
[----:B------:R-:W-:Y:S01]  /*14050*/  IMAD.MOV.U32 R5, RZ, RZ, R3 ;  /* 0x000000ffff057224 */ /* 0x000fe200078e0003 */
[----:B------:R-:W-:-:S04]  /*14060*/  SEL R3, R6, R9, !P1 ;  /* 0x0000000906037207 */ /* 0x000fc80004800000 */
[----:B------:R-:W-:Y:S01]  /*14070*/  @!P0 IADD3 R5, -R5, RZ, RZ ;  /* 0x000000ff05058210 */ /* 0x000fe20007ffe1ff */
[----:B------:R-:W-:-:S03]  /*14080*/  IMAD.WIDE R12, R3, 0x4, R158 ;  /* 0x00000004030c7825 */ /* 0x000fc600078e029e */
[----:B------:R-:W-:Y:S02]  /*14090*/  SEL R6, R6, R5, !P1 ;  /* 0x0000000506067207 */ /* 0x000fe40004800000 */
[----:B------:R-:W2:Y:S03]  /*140a0*/  LDG.E R4, [R12.64] ;  /* 0x000000060c047981 */ /* 0x000ea6000c1e1900 */
[----:B------:R-:W-:-:S05]  /*140b0*/  IMAD.WIDE R10, R6, 0x4, R158 ;  /* 0x00000004060a7825 */ /* 0x000fca00078e029e */
[----:B------:R-:W2:Y:S01]  /*140c0*/  LDG.E R5, [R10.64] ;  /* 0x000000060a057981 */ /* 0x000ea2000c1e1900 */
[----:B------:R-:W-:Y:S02]  /*140d0*/  IMAD.IADD R3, R3, 0x1, -R6 ;  /* 0x0000000103037824 */ /* 0x000fe400078e0a06 */
[----:B------:R-:W-:-:S04]  /*140e0*/  IMAD.MOV.U32 R6, RZ, RZ, c[0x0][0x2d0] ;  /* 0x0000b400ff067624 */ /* 0x000fc800078e00ff */
[----:B------:R-:W-:-:S05]  /*140f0*/  IMAD R6, R3, R6, -0x80 ;  /* 0xffffff8003067424 */ /* 0x000fca00078e0206 */
[----:B------:R-:W-:Y:S01]  /*14100*/  SHF.R.S32.HI R3, RZ, 0x1f, R6 ;  /* 0x0000001fff037819 */ /* 0x000fe20000011406 */
[----:B------:R-:W-:-:S04]  /*14110*/  IMAD.WIDE.U32 R8, R6, c[0x0][0x1a0], RZ ;  /* 0x0000680006087a25 */ /* 0x000fc800078e00ff */
[----:B------:R-:W-:-:S04]  /*14120*/  IMAD R3, R3, c[0x0][0x1a0], RZ ;  /* 0x0000680003037a24 */ /* 0x000fc800078e02ff */
[----:B------:R-:W-:-:S04]  /*14130*/  IMAD R3, R6, c[0x0][0x1a4], R3 ;  /* 0x0000690006037a24 */ /* 0x000fc800078e0203 */
[----:B------:R-:W-:Y:S01]  /*14140*/  IMAD.IADD R9, R9, 0x1, R3 ;  /* 0x0000000109097824 */ /* 0x000fe200078e0203 */
[----:B--2---:R-:W-:-:S04]  /*14150*/  IADD3 R5, -R4, R5, RZ ;  /* 0x0000000504057210 */ /* 0x004fc80007ffe1ff */
[----:B------:R-:W-:Y:S01]  /*14160*/  SHF.R.S32.HI R4, RZ, 0x1f, R5 ;  /* 0x0000001fff047819 */ /* 0x000fe20000011405 */
[----:B------:R-:W-:-:S04]  /*14170*/  IMAD.WIDE.U32 R6, R5, c[0x0][0x188], R8 ;  /* 0x0000620005067a25 */ /* 0x000fc800078e0008 */
[----:B------:R-:W-:-:S04]  /*14180*/  IMAD R4, R4, c[0x0][0x188], RZ ;  /* 0x0000620004047a24 */ /* 0x000fc800078e02ff */
[----:B------:R-:W-:-:S05]  /*14190*/  IMAD R4, R5, c[0x0][0x18c], R4 ;  /* 0x0000630005047a24 */ /* 0x000fca00078e0204 */
[----:B------:R-:W-:Y:S01]  /*141a0*/  IADD3 R5, R7, R4, RZ ;  /* 0x0000000407057210 */ /* 0x000fe20007ffe0ff */
[----:B------:R-:W-:Y:S05]  /*141b0*/  BRA `(.L_x_958) ;  /* 0x0000003000007947 */ /* 0x000fea0003800000 */
.L_x_957:
[----:B------:R-:W-:-:S05]  /*141c0*/  IMAD.MOV.U32 R6, RZ, RZ, c[0x0][0x1a0] ;  /* 0x00006800ff067624 */ /* 0x000fca00078e00ff */
[----:B------:R-:W-:-:S04]  /*141d0*/  LEA R6, -R6, RZ, 0x7 ;  /* 0x000000ff06067211 */ /* 0x000fc800078e39ff */
[----:B------:R-:W-:Y:S02]  /*141e0*/  SHF.R.S32.HI R5, RZ, 0x1f, R6 ;  /* 0x0000001fff057819 */ /* 0x000fe40000011406 */
.L_x_958:
[C---:B------:R-:W-:Y:S02]  /*141f0*/  LOP3.LUT P1, RZ, R40.reuse, 0x2, RZ, 0xc0, !PT ;  /* 0x0000000228ff7812 */ /* 0x040fe4000782c0ff */
[----:B------:R-:W-:Y:S02]  /*14200*/  LOP3.LUT P0, RZ, R40, 0x4, RZ, 0xc0, !PT ;  /* 0x0000000428ff7812 */ /* 0x000fe4000780c0ff */
[----:B------:R-:W-:Y:S02]  /*14210*/  LEA R166, P3, R6, R136, 0x1 ;  /* 0x0000008806a67211 */ /* 0x000fe400078608ff */
[----:B------:R-:W-:Y:S02]  /*14220*/  ISETP.GE.AND P4, PT, R52, 0x3, PT ;  /* 0x000000033400780c */ /* 0x000fe40003f86270 */
[----:B------:R-:W-:-:S05]  /*14230*/  LEA.HI.X R167, R6, R137, R5, 0x1, P3 ;  /* 0x0000008906a77211 */ /* 0x000fca00018f0c05 */
[CC--:B------:R-:W-:Y:S02]  /*14240*/  @P1 IADD3 R7, P2, R6.reuse, R162.reuse, RZ ;  /* 0x000000a206071210 */ /* 0x0c0fe40007f5e0ff */
[----:B------:R-:W-:-:S03]  /*14250*/  @P0 IADD3 R3, P3, R6, R162, RZ ;  /* 0x000000a206030210 */ /* 0x000fc60007f7e0ff */
[----:B------:R-:W-:Y:S01]  /*14260*/  @P1 IMAD.X R4, R5, 0x1, R50, P2 ;  /* 0x0000000105041824 */ /* 0x000fe200010e0632 */
[----:B------:R-:W-:-:S04]  /*14270*/  @P1 LEA R8, P2, R7, c[0x0][0x170], 0x1 ;  /* 0x00005c0007081a11 */ /* 0x000fc800078408ff */
[----:B------:R-:W-:Y:S01]  /*14280*/  @P1 LEA.HI.X R9, R7, c[0x0][0x174], R4, 0x1, P2 ;  /* 0x00005d0007091a11 */ /* 0x000fe200010f0c04 */
[----:B------:R-:W-:Y:S01]  /*14290*/  @P0 IMAD.X R4, R5, 0x1, R50, P3 ;  /* 0x0000000105040824 */ /* 0x000fe200018e0632 */
[----:B------:R-:W-:Y:S02]  /*142a0*/  LOP3.LUT P2, RZ, R40, 0x1, RZ, 0xc0, !PT ;  /* 0x0000000128ff7812 */ /* 0x000fe4000784c0ff */
[----:B------:R-:W-:-:S04]  /*142b0*/  @P0 LEA R12, P3, R3, c[0x0][0x170], 0x1 ;  /* 0x00005c00030c0a11 */ /* 0x000fc800078608ff */
[----:B------:R-:W-:Y:S02]  /*142c0*/  @P0 LEA.HI.X R13, R3, c[0x0][0x174], R4, 0x1, P3 ;  /* 0x00005d00030d0a11 */ /* 0x000fe400018f0c04 */
[----:B------:R-:W-:-:S05]  /*142d0*/  IADD3 R6, P3, R153, R6, RZ ;  /* 0x0000000699067210 */ /* 0x000fca0007f7e0ff */
[----:B------:R-:W-:Y:S01]  /*142e0*/  IMAD.X R5, R152, 0x1, R5, P3 ;  /* 0x0000000198057824 */ /* 0x000fe200018e0605 */
[C---:B------:R-:W-:Y:S01]  /*142f0*/  @P2 LEA R20, P3, R6.reuse, R136, 0x1 ;  /* 0x0000008806142211 */ /* 0x040fe200078608ff */
[----:B------:R-:W-:Y:S01]  /*14300*/  @!PT LDS RZ, [RZ] ;  /* 0x00000000fffff984 */ /* 0x000fe20000000800 */
[----:B------:R-:W-:Y:S01]  /*14310*/  @!PT LDS RZ, [RZ] ;  /* 0x00000000fffff984 */ /* 0x000fe20000000800 */
[----:B------:R-:W-:Y:S01]  /*14320*/  @!PT LDS RZ, [RZ] ;  /* 0x00000000fffff984 */ /* 0x000fe20000000800 */
[----:B------:R1:W-:Y:S03]  /*14330*/  @P2 LDGSTS.E.BYPASS.LTC128B.128 [R170+0x9000], [R166.64] ;  /* 0x09000000a6aa2fae */ /* 0x0003e6000b901d46 */
[C---:B------:R-:W-:Y:S01]  /*14340*/  @P2 LEA.HI.X R21, R6.reuse, R137, R5, 0x1, P3 ;  /* 0x0000008906152211 */ /* 0x040fe200018f0c05 */
[----:B------:R-:W-:Y:S01]  /*14350*/  @!P2 STS [R170+0x9000], RZ ;  /* 0x009000ffaa00a388 */ /* 0x000fe20000000800 */
[----:B------:R-:W-:-:S03]  /*14360*/  @P1 IADD3 R4, P3, R6, R162, RZ ;  /* 0x000000a206041210 */ /* 0x000fc60007f7e0ff */
[----:B------:R-:W-:Y:S02]  /*14370*/  @!P2 STS [R170+0x9004], RZ ;  /* 0x009004ffaa00a388 */ /* 0x000fe40000000800 */
[----:B------:R-:W-:Y:S01]  /*14380*/  @P1 IMAD.X R3, R5, 0x1, R50, P3 ;  /* 0x0000000105031824 */ /* 0x000fe200018e0632 */
[C---:B------:R-:W-:Y:S01]  /*14390*/  @P1 LEA R18, P3, R4.reuse, c[0x0][0x170], 0x1 ;  /* 0x00005c0004121a11 */ /* 0x040fe200078608ff */
[----:B------:R-:W-:Y:S03]  /*143a0*/  @!P2 STS.64 [R170+0x9008], RZ ;  /* 0x009008ffaa00a388 */ /* 0x000fe60000000a00 */
[----:B------:R-:W-:Y:S01]  /*143b0*/  @P1 LEA.HI.X R19, R4, c[0x0][0x174], R3, 0x1, P3 ;  /* 0x00005d0004131a11 */ /* 0x000fe200018f0c03 */
[----:B------:R-:W-:Y:S01]  /*143c0*/  @!PT LDS RZ, [RZ] ;  /* 0x00000000fffff984 */ /* 0x000fe20000000800 */
[----:B------:R-:W-:Y:S01]  /*143d0*/  @!PT LDS RZ, [RZ] ;  /* 0x00000000fffff984 */ /* 0x000fe20000000800 */
[----:B------:R-:W-:Y:S01]  /*143e0*/  @!PT LDS RZ, [RZ] ;  /* 0x00000000fffff984 */ /* 0x000fe20000000800 */
[----:B------:R2:W-:Y:S01]  /*143f0*/  @P1 LDGSTS.E.BYPASS.LTC128B.128 [R170+0xb000], [R8.64+0x40] ;  /* 0x0b00004008aa1fae */ /* 0x0005e2000b901d46 */
[----:B------:R-:W-:-:S03]  /*14400*/  @P0 IADD3 R4, P3, R6, R162, RZ ;  /* 0x000000a206040210 */ /* 0x000fc60007f7e0ff */
[----:B------:R-:W-:Y:S02]  /*14410*/  @!P1 STS.128 [R170+0xb000], RZ ;  /* 0x00b000ffaa009388 */ /* 0x000fe40000000c00 */
[----:B------:R-:W-:Y:S01]  /*14420*/  @P0 IMAD.X R3, R5, 0x1, R50, P3 ;  /* 0x0000000105030824 */ /* 0x000fe200018e0632 */
[C---:B------:R-:W-:Y:S01]  /*14430*/  @P0 LEA R10, P3, R4.reuse, c[0x0][0x170], 0x1 ;  /* 0x00005c00040a0a11 */ /* 0x040fe200078608ff */
[----:B------:R-:W-:Y:S01]  /*14440*/  @!PT LDS RZ, [RZ] ;  /* 0x00000000fffff984 */ /* 0x000fe20000000800 */
[----:B------:R-:W-:Y:S01]  /*14450*/  @!PT LDS RZ, [RZ] ;  /* 0x00000000fffff984 */ /* 0x000fe20000000800 */
[----:B------:R-:W-:Y:S01]  /*14460*/  @!PT LDS RZ, [RZ] ;  /* 0x00000000fffff984 */ /* 0x000fe20000000800 */
[----:B------:R3:W-:Y:S03]  /*14470*/  @P0 LDGSTS.E.BYPASS.LTC128B.128 [R170+0xd000], [R12.64+0x80] ;  /* 0x0d0000800caa0fae */ /* 0x0007e6000b901d46 */
[----:B------:R-:W-:Y:S01]  /*14480*/  @P0 LEA.HI.X R11, R4, c[0x0][0x174], R3, 0x1, P3 ;  /* 0x00005d00040b0a11 */ /* 0x000fe200018f0c03 */
[----:B------:R-:W-:Y:S01]  /*14490*/  @!P0 STS.128 [R170+0xd000], RZ ;  /* 0x00d000ffaa008388 */ /* 0x000fe20000000c00 */
[----:B------:R-:W-:-:S03]  /*144a0*/  IADD3 R6, P3, R153, R6, RZ ;  /* 0x0000000699067210 */ /* 0x000fc60007f7e0ff */
[----:B------:R-:W-:Y:S01]  /*144b0*/  @!PT LDS RZ, [RZ] ;  /* 0x00000000fffff984 */ /* 0x000fe20000000800 */
[----:B------:R-:W-:Y:S01]  /*144c0*/  @!PT LDS RZ, [RZ] ;  /* 0x00000000fffff984 */ /* 0x000fe20000000800 */
[----:B------:R-:W-:Y:S01]  /*144d0*/  @!PT LDS RZ, [RZ] ;  /* 0x00000000fffff984 */ /* 0x000fe20000000800 */
[----:B------:R4:W-:Y:S02]  /*144e0*/  @P2 LDGSTS.E.BYPASS.LTC128B.128 [R170+0x9800], [R20.64] ;  /* 0x0980000014aa2fae */ /* 0x0009e4000b901d46 */
[----:B------:R-:W-:Y:S01]  /*144f0*/  IMAD.X R5, R152, 0x1, R5, P3 ;  /* 0x0000000198057824 */ /* 0x000fe200018e0605 */
[C---:B------:R-:W-:Y:S01]  /*14500*/  @P2 LEA R16, P3, R6.reuse, R136, 0x1 ;  /* 0x0000008806102211 */ /* 0x040fe200078608ff */
[----:B------:R-:W-:Y:S03]  /*14510*/  @!P2 STS.128 [R170+0x9800], RZ ;  /* 0x009800ffaa00a388 */ /* 0x000fe60000000c00 */
[C---:B------:R-:W-:Y:S01]  /*14520*/  @P2 LEA.HI.X R17, R6.reuse, R137, R5, 0x1, P3 ;  /* 0x0000008906112211 */ /* 0x040fe200018f0c05 */
        /* <DEDUP_REMOVED lines=14> */
[----:B------:R-:W-:-:S03]  /*14610*/  @P0 IADD3 R4, P3, R6, R162, RZ ;  /* 0x000000a206040210 */ /* 0x000fc60007f7e0ff */
[----:B------:R-:W-:Y:S01]  /*14620*/  @!PT LDS RZ, [RZ] ;  /* 0x00000000fffff984 */ /* 0x000fe20000000800 */
[----:B------:R-:W-:Y:S01]  /*14630*/  @!PT LDS RZ, [RZ] ;  /* 0x00000000fffff984 */ /* 0x000fe20000000800 */
[----:B------:R-:W-:Y:S01]  /*14640*/  @!PT LDS RZ, [RZ] ;  /* 0x00000000fffff984 */ /* 0x000fe20000000800 */
[----:B------:R5:W-:Y:S02]  /*14650*/  @P2 LDGSTS.E.BYPASS.LTC128B.128 [R170+0xa000], [R16.64] ;  /* 0x0a00000010aa2fae */ /* 0x000be4000b901d46 */
[----:B------:R-:W-:Y:S01]  /*14660*/  @P0 IMAD.X R3, R5, 0x1, R50, P3 ;  /* 0x0000000105030824 */ /* 0x000fe200018e0632 */
[C---:B------:R-:W-:Y:S01]  /*14670*/  @P0 LEA R24, P3, R4.reuse, c[0x0][0x170], 0x1 ;  /* 0x00005c0004180a11 */ /* 0x040fe200078608ff */
[----:B------:R-:W-:Y:S03]  /*14680*/  @!P2 STS.128 [R170+0xa000], RZ ;  /* 0x00a000ffaa00a388 */ /* 0x000fe60000000c00 */
[----:B------:R-:W-:Y:S01]  /*14690*/  @P0 LEA.HI.X R25, R4, c[0x0][0x174], R3, 0x1, P3 ;  /* 0x00005d0004190a11 */ /* 0x000fe200018f0c03 */
[----:B------:R-:W-:Y:S01]  /*146a0*/  @!PT LDS RZ, [RZ] ;  /* 0x00000000fffff984 */ /* 0x000fe20000000800 */
[----:B------:R-:W-:Y:S01]  /*146b0*/  @!PT LDS RZ, [RZ] ;  /* 0x00000000fffff984 */ /* 0x000fe20000000800 */
[----:B------:R-:W-:Y:S01]  /*146c0*/  @!PT LDS RZ, [RZ] ;  /* 0x00000000fffff984 */ /* 0x000fe20000000800 */
[----:B------:R3:W-:Y:S01]  /*146d0*/  @P1 LDGSTS.E.BYPASS.LTC128B.128 [R170+0xc000], [R14.64+0x40] ;  /* 0x0c0000400eaa1fae */ /* 0x0007e2000b901d46 */
[----:B------:R-:W-:-:S03]  /*146e0*/  IADD3 R3, P3, R153, R6, RZ ;  /* 0x0000000699037210 */ /* 0x000fc60007f7e0ff */
[----:B------:R-:W-:Y:S02]  /*146f0*/  @!P1 STS.128 [R170+0xc000], RZ ;  /* 0x00c000ffaa009388 */ /* 0x000fe40000000c00 */
[----:B------:R-:W-:Y:S01]  /*14700*/  IMAD.X R5, R152, 0x1, R5, P3 ;  /* 0x0000000198057824 */ /* 0x000fe200018e0605 */
[C---:B------:R-:W-:Y:S01]  /*14710*/  @P2 LEA R26, P3, R3.reuse, R136, 0x1 ;  /* 0x00000088031a2211 */ /* 0x040fe200078608ff */
[----:B------:R-:W-:Y:S01]  /*14720*/  @!PT LDS RZ, [RZ] ;  /* 0x00000000fffff984 */ /* 0x000fe20000000800 */
[----:B------:R-:W-:Y:S01]  /*14730*/  @!PT LDS RZ, [RZ] ;  /* 0x00000000fffff984 */ /* 0x000fe20000000800 */
[----:B------:R-:W-:Y:S01]  /*14740*/  @!PT LDS RZ, [RZ] ;  /* 0x00000000fffff984 */ /* 0x000fe20000000800 */
[----:B------:R1:W-:Y:S03]  /*14750*/  @P0 LDGSTS.E.BYPASS.LTC128B.128 [R170+0xe000], [R24.64+0x80] ;  /* 0x0e00008018aa0fae */ /* 0x0003e6000b901d46 */
[C---:B------:R-:W-:Y:S01]  /*14760*/  @P2 LEA.HI.X R27, R3.reuse, R137, R5, 0x1, P3 ;  /* 0x00000089031b2211 */ /* 0x040fe200018f0c05 */
[----:B------:R-:W-:Y:S01]  /*14770*/  @!P0 STS.128 [R170+0xe000], RZ ;  /* 0x00e000ffaa008388 */ /* 0x000fe20000000c00 */
[----:B------:R-:W-:-:S03]  /*14780*/  @P1 IADD3 R7, P3, R3, R162, RZ ;  /* 0x000000a203071210 */ /* 0x000fc60007f7e0ff */
[----:B------:R-:W-:Y:S01]  /*14790*/  @!PT LDS RZ, [RZ] ;  /* 0x00000000fffff984 */ /* 0x000fe20000000800 */
[----:B------:R-:W-:Y:S01]  /*147a0*/  @!PT LDS RZ, [RZ] ;  /* 0x00000000fffff984 */ /* 0x000fe20000000800 */
[----:B------:R-:W-:Y:S01]  /*147b0*/  @!PT LDS RZ, [RZ] ;  /* 0x00000000fffff984 */ /* 0x000fe20000000800 */
[----:B------:R1:W-:Y:S02]  /*147c0*/  @P2 LDGSTS.E.BYPASS.LTC128B.128 [R170+0xa800], [R26.64] ;  /* 0x0a8000001aaa2fae */ /* 0x0003e4000b901d46 */
[--C-:B------:R-:W-:Y:S01]  /*147d0*/  @P1 IMAD.X R4, R5, 0x1, R50.reuse, P3 ;  /* 0x0000000105041824 */ /* 0x100fe200018e0632 */
[----:B------:R-:W-:Y:S01]  /*147e0*/  @P0 IADD3 R3, P3, R3, R162, RZ ;  /* 0x000000a203030210 */ /* 0x000fe20007f7e0ff */
[----:B------:R-:W-:Y:S04]  /*147f0*/  @!P2 STS.128 [R170+0xa800], RZ ;  /* 0x00a800ffaa00a388 */ /* 0x000fe80000000c00 */
[----:B------:R-:W-:Y:S01]  /*14800*/  @P0 IMAD.X R50, R5, 0x1, R50, P3 ;  /* 0x0000000105320824 */ /* 0x000fe200018e0632 */
[----:B------:R-:W-:-:S04]  /*14810*/  @P0 LEA R32, P3, R3, c[0x0][0x170], 0x1 ;  /* 0x00005c0003200a11 */ /* 0x000fc800078608ff */
[----:B------:R-:W-:Y:S02]  /*14820*/  @P0 LEA.HI.X R33, R3, c[0x0][0x174], R50, 0x1, P3 ;  /* 0x00005d0003210a11 */ /* 0x000fe400018f0c32 */
[C---:B------:R-:W-:Y:S01]  /*14830*/  @P1 LEA R34, P3, R7.reuse, c[0x0][0x170], 0x1 ;  /* 0x00005c0007221a11 */ /* 0x040fe200078608ff */
[----:B------:R-:W1:Y:S03]  /*14840*/  S2R R3, SR_TID.X ;  /* 0x0000000000037919 */ /* 0x000e660000002100 */
[----:B------:R-:W-:-:S05]  /*14850*/  @P1 LEA.HI.X R35, R7, c[0x0][0x174], R4, 0x1, P3 ;  /* 0x00005d0007231a11 */ /* 0x000fca00018f0c04 */
[----:B------:R-:W-:Y:S01]  /*14860*/  @!PT LDS RZ, [RZ] ;  /* 0x00000000fffff984 */ /* 0x000fe20000000800 */
[----:B------:R-:W-:Y:S01]  /*14870*/  @!PT LDS RZ, [RZ] ;  /* 0x00000000fffff984 */ /* 0x000fe20000000800 */
[----:B------:R-:W-:Y:S01]  /*14880*/  @!PT LDS RZ, [RZ] ;  /* 0x00000000fffff984 */ /* 0x000fe20000000800 */
[----:B------:R1:W-:Y:S04]  /*14890*/  @P1 LDGSTS.E.BYPASS.LTC128B.128 [R170+0xc800], [R34.64+0x40] ;  /* 0x0c80004022aa1fae */ /* 0x0003e8000b901d46 */
[----:B------:R-:W-:Y:S04]  /*148a0*/  @!P1 STS.128 [R170+0xc800], RZ ;  /* 0x00c800ffaa009388 */ /* 0x000fe80000000c00 */
[----:B------:R-:W-:Y:S01]  /*148b0*/  @!PT LDS RZ, [RZ] ;  /* 0x00000000fffff984 */ /* 0x000fe20000000800 */
[----:B------:R-:W-:Y:S01]  /*148c0*/  @!PT LDS RZ, [RZ] ;  /* 0x00000000fffff984 */ /* 0x000fe20000000800 */
[----:B------:R-:W-:Y:S01]  /*148d0*/  @!PT LDS RZ, [RZ] ;  /* 0x00000000fffff984 */ /* 0x000fe20000000800 */
[----:B------:R1:W-:Y:S04]  /*148e0*/  @P0 LDGSTS.E.BYPASS.LTC128B.128 [R170+0xe800], [R32.64+0x80] ;  /* 0x0e80008020aa0fae */ /* 0x0003e8000b901d46 */
[----:B------:R-:W-:Y:S04]  /*148f0*/  @!P0 STS.128 [R170+0xe800], RZ ;  /* 0x00e800ffaa008388 */ /* 0x000fe80000000c00 */
[----:B----4-:R-:W-:Y:S04]  /*14900*/  LDSM.16.M88.4 R20, [R149] ;  /* 0x000000009514783b */ /* 0x010fe80000000200 */
[----:B---3--:R-:W5:Y:S04]  /*14910*/  LDSM.16.M88.4 R12, [R148+0x3000] ;  /* 0x00300000940c783b */ /* 0x008f680000000200 */
[----:B------:R-:W-:Y:S04]  /*14920*/  LDSM.16.M88.4 R124, [R147] ;  /* 0x00000000937c783b */ /* 0x000fe80000000200 */
[----:B------:R-:W-:Y:S04]  /*14930*/  LDSM.16.M88.4 R28, [R145+0x3000] ;  /* 0x00300000911c783b */ /* 0x000fe80000000200 */
[----:B------:R-:W2:Y:S04]  /*14940*/  LDSM.16.M88.4 R4, [R148+0x3400] ;  /* 0x003400009404783b */ /* 0x000ea80000000200 */
[----:B------:R-:W3:Y:S04]  /*14950*/  LDSM.16.M88.4 R56, [R148+0x3c00] ;  /* 0x003c00009438783b */ /* 0x000ee80000000200 */
[----:B------:R-:W4:Y:S04]  /*14960*/  LDSM.16.M88.4 R44, [R148+0x4000] ;  /* 0x00400000942c783b */ /* 0x000f280000000200 */
[----:B-1----:R-:W1:Y:S04]  /*14970*/  LDSM.16.M88.4 R24, [R145+0x3400] ;  /* 0x003400009118783b */ /* 0x002e680000000200 */
[----:B------:R-:W1:Y:S04]  /*14980*/  LDSM.16.M88.4 R64, [R148+0x3800] ;  /* 0x003800009440783b */ /* 0x000e680000000200 */
[----:B------:R-:W1:Y:S04]  /*14990*/  LDSM.16.M88.4 R36, [R148+0x4400] ;  /* 0x004400009424783b */ /* 0x000e680000000200 */
[----:B------:R-:W-:Y:S01]  /*149a0*/  LDSM.16.M88.4 R136, [R148+0x4c00] ;  /* 0x004c00009488783b */ /* 0x000fe20000000200 */
[C---:B-----5:R-:W-:Y:S03]  /*149b0*/  HMMA.16816.F32 R16, R20.reuse, R12, RZ ;  /* 0x0000000c1410723c */ /* 0x060fe600000018ff */
[----:B------:R-:W-:Y:S04]  /*149c0*/  LDSM.16.M88.4 R132, [R145+0x3c00] ;  /* 0x003c00009184783b */ /* 0x000fe80000000200 */
[----:B------:R-:W-:Y:S01]  /*149d0*/  LDSM.16.M88.4 R128, [R145+0x4000] ;  /* 0x004000009180783b */ /* 0x000fe20000000200 */
[C---:B------:R-:W-:Y:S03]  /*149e0*/  HMMA.16816.F32 R12, R20.reuse, R14, RZ ;  /* 0x0000000e140c723c */ /* 0x040fe600000018ff */
[----:B------:R-:W-:Y:S04]  /*149f0*/  LDSM.16.M88.4 R140, [R145+0x3800] ;  /* 0x00380000918c783b */ /* 0x000fe80000000200 */
[----:B------:R-:W0:Y:S01]  /*14a00*/  LDGDEPBAR ;  /* 0x00000000000079af */ /* 0x000e220000000000 */
[----:B--2---:R-:W-:Y:S08]  /*14a10*/  HMMA.16816.F32 R8, R20, R4, RZ ;  /* 0x000000041408723c */ /* 0x004ff000000018ff */
[C---:B------:R-:W-:Y:S08]  /*14a20*/  HMMA.16816.F32 R16, R124.reuse, R28, R16 ;  /* 0x0000001c7c10723c */ /* 0x040ff00000001810 */
[----:B------:R-:W-:Y:S01]  /*14a30*/  HMMA.16816.F32 R12, R124, R30, R12 ;  /* 0x0000001e7c0c723c */ /* 0x000fe2000000180c */
[----:B------:R-:W2:Y:S07]  /*14a40*/  LDSM.16.M88.4 R28, [R148+0x4800] ;  /* 0x00480000941c783b */ /* 0x000eae0000000200 */
[C---:B------:R-:W-:Y:S08]  /*14a50*/  HMMA.16816.F32 R4, R20.reuse, R6, RZ ;  /* 0x000000061404723c */ /* 0x040ff000000018ff */
[C---:B---3--:R-:W-:Y:S08]  /*14a60*/  HMMA.16816.F32 R60, R20.reuse, R56, RZ ;  /* 0x00000038143c723c */ /* 0x048ff000000018ff */
[C---:B----4-:R-:W-:Y:S08]  /*14a70*/  HMMA.16816.F32 R48, R20.reuse, R44, RZ ;  /* 0x0000002c1430723c */ /* 0x050ff000000018ff */
[C---:B------:R-:W-:Y:S08]  /*14a80*/  HMMA.16816.F32 R56, R20.reuse, R58, RZ ;  /* 0x0000003a1438723c */ /* 0x040ff000000018ff */
[----:B------:R-:W-:Y:S08]  /*14a90*/  HMMA.16816.F32 R44, R20, R46, RZ ;  /* 0x0000002e142c723c */ /* 0x000ff000000018ff */
[C---:B-1----:R-:W-:Y:S08]  /*14aa0*/  HMMA.16816.F32 R8, R124.reuse, R24, R8 ;  /* 0x000000187c08723c */ /* 0x042ff00000001808 */
[----:B------:R-:W-:Y:S08]  /*14ab0*/  HMMA.16816.F32 R4, R124, R26, R4 ;  /* 0x0000001a7c04723c */ /* 0x000ff00000001804 */
[C---:B------:R-:W-:Y:S08]  /*14ac0*/  HMMA.16816.F32 R120, R20.reuse, R64, RZ ;  /* 0x000000401478723c */ /* 0x040ff000000018ff */
[C---:B------:R-:W-:Y:S08]  /*14ad0*/  HMMA.16816.F32 R40, R20.reuse, R36, RZ ;  /* 0x000000241428723c */ /* 0x040ff000000018ff */
[C---:B--2---:R-:W-:Y:S08]  /*14ae0*/  HMMA.16816.F32 R32, R20.reuse, R28, RZ ;  /* 0x0000001c1420723c */ /* 0x044ff000000018ff */
        /* <DEDUP_REMOVED lines=12> */
[C---:B------:R-:W-:Y:S08]  /*14bb0*/  HMMA.16816.F32 R120, R124.reuse, R140, R120 ;  /* 0x0000008c7c78723c */ /* 0x040ff00000001878 */
[C---:B------:R-:W-:Y:S08]  /*14bc0*/  HMMA.16816.F32 R64, R124.reuse, R142, R64 ;  /* 0x0000008e7c40723c */ /* 0x040ff00000001840 */
[C---:B-1----:R-:W-:Y:S08]  /*14bd0*/  HMMA.16816.F32 R40, R124.reuse, R136, R40 ;  /* 0x000000887c28723c */ /* 0x042ff00000001828 */
[C---:B------:R-:W-:Y:S01]  /*14be0*/  HMMA.16816.F32 R36, R124.reuse, R138, R36 ;  /* 0x0000008a7c24723c */ /* 0x040fe20000001824 */
[----:B------:R-:W-:Y:S07]  /*14bf0*/  LDSM.16.M88.4 R136, [R148+0x5800] ;  /* 0x005800009488783b */ /* 0x000fee0000000200 */
[C---:B--2---:R-:W-:Y:S08]  /*14c00*/  HMMA.16816.F32 R32, R124.reuse, R132, R32 ;  /* 0x000000847c20723c */ /* 0x044ff00000001820 */
[C---:B------:R-:W-:Y:S01]  /*14c10*/  HMMA.16816.F32 R28, R124.reuse, R134, R28 ;  /* 0x000000867c1c723c */ /* 0x040fe2000000181c */
[----:B------:R-:W-:Y:S07]  /*14c20*/  LDSM.16.M88.4 R132, [R148+0x5000] ;  /* 0x005000009484783b */ /* 0x000fee0000000200 */
[C---:B---3--:R-:W-:Y:S08]  /*14c30*/  HMMA.16816.F32 R24, R124.reuse, R128, R24 ;  /* 0x000000807c18723c */ /* 0x048ff00000001818 */
        /* <DEDUP_REMOVED lines=88> */
[C---:B------:R-:W-:Y:S08]  /*151c0*/  HMMA.16816.F32 R36, R136.reuse, R134, R36 ;  /* 0x000000868824723c */ /* 0x040ff00000001824 */
[C---:B--2---:R-:W-:Y:S08]  /*151d0*/  HMMA.16816.F32 R48, R136.reuse, R124, R48 ;  /* 0x0000007c8830723c */ /* 0x044ff00000001830 */
[C---:B------:R-:W-:Y:S01]  /*151e0*/  HMMA.16816.F32 R44, R136.reuse, R126, R44 ;  /* 0x0000007e882c723c */ /* 0x040fe2000000182c */
[----:B------:R-:W1:Y:S07]  /*151f0*/  LDSM.16.M88.4 R124, [R145+0x8c00] ;  /* 0x008c0000917c783b */ /* 0x000e6e0000000200 */
[C---:B---3--:R-:W-:Y:S08]  /*15200*/  HMMA.16816.F32 R60, R136.reuse, R128, R60 ;  /* 0x00000080883c723c */ /* 0x048ff0000000183c */
[----:B------:R-:W-:Y:S01]  /*15210*/  HMMA.16816.F32 R56, R136, R130, R56 ;  /* 0x000000828838723c */ /* 0x000fe20000001838 */
[----:B------:R-:W2:Y:S01]  /*15220*/  LDSM.16.M88.4 R128, [R145+0x8800] ;  /* 0x008800009180783b */ /* 0x000ea20000000200 */
[----:B------:R-:W-:-:S06]  /*15230*/  DEPBAR.LE SB0, 0x0 ;  /* 0x000080000000791a */ /* 0x000fcc0000000000 */
[C---:B-1----:R-:W-:Y:S07]  /*15240*/  HMMA.16816.F32 R24, R136.reuse, R124, R24 ;  /* 0x0000007c8818723c */ /* 0x042fee0000001818 */
[----:B------:R-:W-:Y:S01]  /*15250*/  IMAD.SHL.U32 R124, R3, 0x2, RZ ;  /* 0x00000002037c7824 */ /* 0x000fe200078e00ff */
[----:B------:R-:W-:Y:S01]  /*15260*/  HMMA.16816.F32 R20, R136, R126, R20 ;  /* 0x0000007e8814723c */ /* 0x000fe20000001814 */
[----:B------:R-:W-:-:S03]  /*15270*/  IMAD.SHL.U32 R3, R169, 0x80, RZ ;  /* 0x00000080a9037824 */ /* 0x000fc600078e00ff */
[----:B------:R-:W-:-:S04]  /*15280*/  LOP3.LUT R124, R124, 0x6, RZ, 0xc0, !PT ;  /* 0x000000067c7c7812 */ /* 0x000fc800078ec0ff */
[C-C-:B------:R-:W-:Y:S01]  /*15290*/  LOP3.LUT R55, R3.reuse, 0x8, R124.reuse, 0xfe, !PT ;  /* 0x0000000803377812 */ /* 0x140fe200078efe7c */
[C---:B--2---:R-:W-:Y:S01]  /*152a0*/  HMMA.16816.F32 R32, R136.reuse, R128, R32 ;  /* 0x000000808820723c */ /* 0x044fe20000001820 */
[--C-:B------:R-:W-:Y:S01]  /*152b0*/  LOP3.LUT R52, R3, 0x10, R124.reuse, 0xfe, !PT ;  /* 0x0000001003347812 */ /* 0x100fe200078efe7c */
[----:B------:R-:W-:Y:S01]  /*152c0*/  BAR.SYNC.DEFER_BLOCKING 0x0 ;  /* 0x0000000000007b1d */ /* 0x000fe20000010000 */
[CC--:B------:R-:W-:Y:S02]  /*152d0*/  ISETP.GE.AND P1, PT, R55.reuse, R54.reuse, PT ;  /* 0x000000363700720c */ /* 0x0c0fe40003f26270 */
[----:B------:R-:W-:Y:S02]  /*152e0*/  ISETP.GE.AND P0, PT, R55, R53, PT ;  /* 0x000000353700720c */ /* 0x000fe40003f06270 */
[----:B------:R-:W-:Y:S01]  /*152f0*/  LOP3.LUT R125, R3, 0x18, R124, 0xfe, !PT ;  /* 0x00000018037d7812 */ /* 0x000fe200078efe7c */
[----:B------:R-:W-:Y:S01]  /*15300*/  HMMA.16816.F32 R28, R136, R130, R28 ;  /* 0x00000082881c723c */ /* 0x000fe2000000181c */
[----:B------:R-:W-:-:S02]  /*15310*/  ISETP.GE.AND P3, PT, R52, R54, PT ;  /* 0x000000363400720c */ /* 0x000fc40003f66270 */
[----:B------:R-:W-:Y:S02]  /*15320*/  ISETP.GE.AND P2, PT, R52, R53, PT ;  /* 0x000000353400720c */ /* 0x000fe40003f46270 */
[----:B------:R-:W-:Y:S02]  /*15330*/  LOP3.LUT R52, R3, 0x20, R124, 0xfe, !PT ;  /* 0x0000002003347812 */ /* 0x000fe400078efe7c */
[----:B------:R-:W-:Y:S01]  /*15340*/  FSEL R55, R12, -INF , !P1 ;  /* 0xff8000000c377808 */ /* 0x000fe20004800000 */
[----:B------:R-:W-:Y:S01]  /*15350*/  IMAD.MOV.U32 R136, RZ, RZ, R166 ;  /* 0x000000ffff887224 */ /* 0x000fe200078e00a6 */
[----:B------:R-:W-:Y:S01]  /*15360*/  FSEL R14, R14, -INF , !P0 ;  /* 0xff8000000e0e7808 */ /* 0x000fe20004000000 */
[----:B------:R-:W-:Y:S01]  /*15370*/  IMAD.MOV.U32 R137, RZ, RZ, R167 ;  /* 0x000000ffff897224 */ /* 0x000fe200078e00a7 */
[----:B------:R-:W-:Y:S02]  /*15380*/  ISETP.GE.AND P1, PT, R125, R54, PT ;  /* 0x000000367d00720c */ /* 0x000fe40003f26270 */
[----:B------:R-:W-:-:S02]  /*15390*/  FSEL R207, R8, -INF , !P3 ;  /* 0xff80000008cf7808 */ /* 0x000fc40005800000 */
[-C--:B------:R-:W-:Y:S02]  /*153a0*/  ISETP.GE.AND P0, PT, R125, R53.reuse, PT ;  /* 0x000000357d00720c */ /* 0x080fe40003f06270 */
[----:B------:R-:W-:Y:S02]  /*153b0*/  FSEL R138, R10, -INF , !P2 ;  /* 0xff8000000a8a7808 */ /* 0x000fe40005000000 */
[C-C-:B------:R-:W-:Y:S02]  /*153c0*/  LOP3.LUT R12, R3.reuse, 0x28, R124.reuse, 0xfe, !PT ;  /* 0x00000028030c7812 */ /* 0x140fe400078efe7c */
[C---:B------:R-:W-:Y:S02]  /*153d0*/  ISETP.GE.AND P3, PT, R52.reuse, R54, PT ;  /* 0x000000363400720c */ /* 0x040fe40003f66270 */
[----:B------:R-:W-:Y:S02]  /*153e0*/  ISETP.GE.AND P2, PT, R52, R53, PT ;  /* 0x000000353400720c */ /* 0x000fe40003f46270 */
[----:B------:R-:W-:-:S02]  /*153f0*/  LOP3.LUT R8, R3, 0x30, R124, 0xfe, !PT ;  /* 0x0000003003087812 */ /* 0x000fc400078efe7c */
[----:B------:R-:W-:Y:S02]  /*15400*/  FSEL R201, R4, -INF , !P1 ;  /* 0xff80000004c97808 */ /* 0x000fe40004800000 */
[----:B------:R-:W-:Y:S02]  /*15410*/  FSEL R132, R6, -INF , !P0 ;  /* 0xff80000006847808 */ /* 0x000fe40004000000 */
[----:B------:R-:W-:Y:S02]  /*15420*/  ISETP.GE.AND P1, PT, R12, R54, PT ;  /* 0x000000360c00720c */ /* 0x000fe40003f26270 */
[----:B------:R-:W-:Y:S02]  /*15430*/  FSEL R131, R120, -INF , !P3 ;  /* 0xff80000078837808 */ /* 0x000fe40005800000 */
[----:B------:R-:W-:Y:S02]  /*15440*/  ISETP.GE.AND P0, PT, R12, R53, PT ;  /* 0x000000350c00720c */ /* 0x000fe40003f06270 */
[----:B------:R-:W-:-:S02]  /*15450*/  FSEL R134, R122, -INF , !P2 ;  /* 0xff8000007a867808 */ /* 0x000fc40005000000 */
[C-C-:B------:R-:W-:Y:S02]  /*15460*/  LOP3.LUT R4, R3.reuse, 0x38, R124.reuse, 0xfe, !PT ;  /* 0x0000003803047812 */ /* 0x140fe400078efe7c */
[C---:B------:R-:W-:Y:S02]  /*15470*/  ISETP.GE.AND P3, PT, R8.reuse, R54, PT ;  /* 0x000000360800720c */ /* 0x040fe40003f66270 */
[----:B------:R-:W-:Y:S02]  /*15480*/  ISETP.GE.AND P2, PT, R8, R53, PT ;  /* 0x000000350800720c */ /* 0x000fe40003f46270 */
[----:B------:R-:W-:Y:S02]  /*15490*/  LOP3.LUT R6, R3, 0x40, R124, 0xfe, !PT ;  /* 0x0000004003067812 */ /* 0x000fe400078efe7c */
[----:B------:R-:W-:Y:S02]  /*154a0*/  FSEL R129, R64, -INF , !P1 ;  /* 0xff80000040817808 */ /* 0x000fe40004800000 */
[----:B------:R-:W-:-:S02]  /*154b0*/  FSEL R142, R66, -INF , !P0 ;  /* 0xff800000428e7808 */ /* 0x000fc40004000000 */
[-C--:B------:R-:W-:Y:S02]  /*154c0*/  ISETP.GE.AND P1, PT, R4, R54.reuse, PT ;  /* 0x000000360400720c */ /* 0x080fe40003f26270 */
[----:B------:R-:W-:Y:S02]  /*154d0*/  FSEL R199, R60, -INF , !P3 ;  /* 0xff8000003cc77808 */ /* 0x000fe40005800000 */
[----:B------:R-:W-:Y:S02]  /*154e0*/  ISETP.GE.AND P0, PT, R4, R53, PT ;  /* 0x000000350400720c */ /* 0x000fe40003f06270 */
[----:B------:R-:W-:Y:S02]  /*154f0*/  FSEL R198, R62, -INF , !P2 ;  /* 0xff8000003ec67808 */ /* 0x000fe40005000000 */
[----:B------:R-:W-:Y:S02]  /*15500*/  LOP3.LUT R4, R3, 0x48, R124, 0xfe, !PT ;  /* 0x0000004803047812 */ /* 0x000fe400078efe7c */
[----:B------:R-:W-:-:S02]  /*15510*/  ISETP.GE.AND P3, PT, R6, R54, PT ;  /* 0x000000360600720c */ /* 0x000fc40003f66270 */
[----:B------:R-:W-:Y:S02]  /*15520*/  ISETP.GE.AND P2, PT, R6, R53, PT ;  /* 0x000000350600720c */ /* 0x000fe40003f46270 */
[----:B------:R-:W-:Y:S02]  /*15530*/  LOP3.LUT R6, R3, 0x50, R124, 0xfe, !PT ;  /* 0x0000005003067812 */ /* 0x000fe400078efe7c */
[----:B------:R-:W-:Y:S02]  /*15540*/  FSEL R197, R56, -INF , !P1 ;  /* 0xff80000038c57808 */ /* 0x000fe40004800000 */
[----:B------:R-:W-:Y:S02]  /*15550*/  FSEL R202, R58, -INF , !P0 ;  /* 0xff8000003aca7808 */ /* 0x000fe40004000000 */
        /* <DEDUP_REMOVED lines=17> */
[C---:B------:R-:W-:Y:S02]  /*15670*/  LOP3.LUT R6, R3.reuse, 0x70, R124, 0xfe, !PT ;  /* 0x0000007003067812 */ /* 0x040fe400078efe7c */
[----:B------:R-:W-:Y:S02]  /*15680*/  LOP3.LUT R8, R3, R124, RZ, 0xfc, !PT ;  /* 0x0000007c03087212 */ /* 0x000fe400078efcff */
[----:B------:R-:W-:-:S02]  /*15690*/  FSEL R163, R36, -INF , !P1 ;  /* 0xff80000024a37808 */ /* 0x000fc40004800000 */
[----:B------:R-:W-:Y:S02]  /*156a0*/  FSEL R162, R38, -INF , !P0 ;  /* 0xff80000026a27808 */ /* 0x000fe40004000000 */
[-C--:B------:R-:W-:Y:S02]  /*156b0*/  ISETP.GE.AND P1, PT, R4, R54.reuse, PT ;  /* 0x000000360400720c */ /* 0x080fe40003f26270 */
[----:B------:R-:W-:Y:S02]  /*156c0*/  FSEL R139, R32, -INF , !P3 ;  /* 0xff800000208b7808 */ /* 0x000fe40005800000 */
[----:B------:R-:W-:Y:S02]  /*156d0*/  ISETP.GE.AND P0, PT, R4, R53, PT ;  /* 0x000000350400720c */ /* 0x000fe40003f06270 */
[----:B------:R-:W-:Y:S02]  /*156e0*/  LOP3.LUT R4, R3, 0x78, R124, 0xfe, !PT ;  /* 0x0000007803047812 */ /* 0x000fe400078efe7c */
[----:B------:R-:W-:-:S02]  /*156f0*/  ISETP.GE.AND P3, PT, R6, R54, PT ;  /* 0x000000360600720c */ /* 0x000fc40003f66270 */
[----:B------:R-:W-:Y:S02]  /*15700*/  FSEL R124, R34, -INF , !P2 ;  /* 0xff800000227c7808 */ /* 0x000fe40005000000 */
[----:B------:R-:W-:Y:S02]  /*15710*/  IADD3 R10, R8, 0x1, RZ ;  /* 0x00000001080a7810 */ /* 0x000fe40007ffe0ff */
[----:B------:R-:W-:Y:S02]  /*15720*/  ISETP.GE.AND P2, PT, R6, R53, PT ;  /* 0x000000350600720c */ /* 0x000fe40003f46270 */
[----:B------:R-:W-:Y:S02]  /*15730*/  FSEL R141, R28, -INF , !P1 ;  /* 0xff8000001c8d7808 */ /* 0x000fe40004800000 */
[----:B------:R-:W-:Y:S02]  /*15740*/  FSEL R62, R30, -INF , !P0 ;  /* 0xff8000001e3e7808 */ /* 0x000fe40004000000 */
[----:B------:R-:W-:-:S02]  /*15750*/  ISETP.GE.AND P1, PT, R4, R54, PT ;  /* 0x000000360400720c */ /* 0x000fc40003f26270 */
[----:B------:R-:W-:Y:S02]  /*15760*/  FSEL R143, R24, -INF , !P3 ;  /* 0xff800000188f7808 */ /* 0x000fe40005800000 */
[----:B------:R-:W-:Y:S02]  /*15770*/  ISETP.GE.AND P0, PT, R4, R53, PT ;  /* 0x000000350400720c */ /* 0x000fe40003f06270 */
[----:B------:R-:W-:Y:S02]  /*15780*/  IADD3 R6, R8, 0x9, RZ ;  /* 0x0000000908067810 */ /* 0x000fe40007ffe0ff */
[----:B------:R-:W-:Y:S02]  /*15790*/  ISETP.GE.AND P3, PT, R10, R54, PT ;  /* 0x000000360a00720c */ /* 0x000fe40003f66270 */
[----:B------:R-:W-:Y:S02]  /*157a0*/  FSEL R58, R26, -INF , !P2 ;  /* 0xff8000001a3a7808 */ /* 0x000fe40005000000 */
[----:B------:R-:W-:-:S02]  /*157b0*/  IADD3 R4, R8, 0x11, RZ ;  /* 0x0000001108047810 */ /* 0x000fc40007ffe0ff */
[-C--:B------:R-:W-:Y:S02]  /*157c0*/  ISETP.GE.AND P2, PT, R10, R53.reuse, PT ;  /* 0x000000350a00720c */ /* 0x080fe40003f46270 */
[----:B------:R-:W-:Y:S02]  /*157d0*/  FSEL R161, R20, -INF , !P1 ;  /* 0xff80000014a17808 */ /* 0x000fe40004800000 */
[----:B------:R-:W-:Y:S02]  /*157e0*/  FSEL R60, R22, -INF , !P0 ;  /* 0xff800000163c7808 */ /* 0x000fe40004000000 */
[C---:B------:R-:W-:Y:S02]  /*157f0*/  ISETP.GE.AND P1, PT, R6.reuse, R54, PT ;  /* 0x000000360600720c */ /* 0x040fe40003f26270 */
[----:B------:R-:W-:Y:S02]  /*15800*/  FSEL R17, R17, -INF , !P3 ;  /* 0xff80000011117808 */ /* 0x000fe40005800000 */
[----:B------:R-:W-:-:S02]  /*15810*/  ISETP.GE.AND P0, PT, R6, R53, PT ;  /* 0x000000350600720c */ /* 0x000fc40003f06270 */
[----:B------:R-:W-:Y:S02]  /*15820*/  IADD3 R10, R8, 0x19, RZ ;  /* 0x00000019080a7810 */ /* 0x000fe40007ffe0ff */
[C---:B------:R-:W-:Y:S02]  /*15830*/  ISETP.GE.AND P3, PT, R4.reuse, R54, PT ;  /* 0x000000360400720c */ /* 0x040fe40003f66270 */
[----:B------:R-:W-:Y:S02]  /*15840*/  FSEL R6, R19, -INF , !P2 ;  /* 0xff80000013067808 */ /* 0x000fe40005000000 */
[----:B------:R-:W-:Y:S02]  /*15850*/  ISETP.GE.AND P2, PT, R4, R53, PT ;  /* 0x000000350400720c */ /* 0x000fe40003f46270 */
[----:B------:R-:W-:Y:S02]  /*15860*/  FSEL R13, R13, -INF , !P1 ;  /* 0xff8000000d0d7808 */ /* 0x000fe40004800000 */
[----:B------:R-:W-:-:S02]  /*15870*/  FSEL R4, R15, -INF , !P0 ;  /* 0xff8000000f047808 */ /* 0x000fc40004000000 */
[C---:B------:R-:W-:Y:S02]  /*15880*/  ISETP.GE.AND P1, PT, R10.reuse, R54, PT ;  /* 0x000000360a00720c */ /* 0x040fe40003f26270 */
[----:B------:R-:W-:Y:S02]  /*15890*/  FSEL R211, R9, -INF , !P3 ;  /* 0xff80000009d37808 */ /* 0x000fe40005800000 */
[----:B------:R-:W-:Y:S02]  /*158a0*/  ISETP.GE.AND P0, PT, R10, R53, PT ;  /* 0x000000350a00720c */ /* 0x000fe40003f06270 */
[C---:B------:R-:W-:Y:S02]  /*158b0*/  IADD3 R12, R8.reuse, 0x21, RZ ;  /* 0x00000021080c7810 */ /* 0x040fe40007ffe0ff */
[----:B------:R-:W-:Y:S02]  /*158c0*/  IADD3 R9, R8, 0x29, RZ ;  /* 0x0000002908097810 */ /* 0x000fe40007ffe0ff */
[----:B------:R-:W-:-:S02]  /*158d0*/  FSEL R64, R11, -INF , !P2 ;  /* 0xff8000000b407808 */ /* 0x000fc40005000000 */
[----:B------:R-:W-:Y:S02]  /*158e0*/  FSEL R209, R5, -INF , !P1 ;  /* 0xff80000005d17808 */ /* 0x000fe40004800000 */
[----:B------:R-:W-:Y:S02]  /*158f0*/  FSEL R208, R7, -INF , !P0 ;  /* 0xff80000007d07808 */ /* 0x000fe40004000000 */
[CC--:B------:R-:W-:Y:S02]  /*15900*/  ISETP.GE.AND P3, PT, R12.reuse, R54.reuse, PT ;  /* 0x000000360c00720c */ /* 0x0c0fe40003f66270 */
[-C--:B------:R-:W-:Y:S02]  /*15910*/  ISETP.GE.AND P2, PT, R12, R53.reuse, PT ;  /* 0x000000350c00720c */ /* 0x080fe40003f46270 */
[C---:B------:R-:W-:Y:S02]  /*15920*/  ISETP.GE.AND P1, PT, R9.reuse, R54, PT ;  /* 0x000000360900720c */ /* 0x040fe40003f26270 */
[----:B------:R-:W-:-:S02]  /*15930*/  ISETP.GE.AND P0, PT, R9, R53, PT ;  /* 0x000000350900720c */ /* 0x000fc40003f06270 */
[C---:B------:R-:W-:Y:S02]  /*15940*/  IADD3 R5, R8.reuse, 0x31, RZ ;  /* 0x0000003108057810 */ /* 0x040fe40007ffe0ff */
[----:B------:R-:W-:Y:S02]  /*15950*/  IADD3 R7, R8, 0x39, RZ ;  /* 0x0000003908077810 */ /* 0x000fe40007ffe0ff */
[----:B------:R-:W-:Y:S02]  /*15960*/  FSEL R133, R121, -INF , !P3 ;  /* 0xff80000079857808 */ /* 0x000fe40005800000 */
[----:B------:R-:W-:Y:S02]  /*15970*/  FSEL R200, R123, -INF , !P2 ;  /* 0xff8000007bc87808 */ /* 0x000fe40005000000 */
[----:B------:R-:W-:Y:S02]  /*15980*/  FSEL R135, R65, -INF , !P1 ;  /* 0xff80000041877808 */ /* 0x000fe40004800000 */
[----:B------:R-:W-:-:S02]  /*15990*/  FSEL R196, R67, -INF , !P0 ;  /* 0xff80000043c47808 */ /* 0x000fc40004000000 */
[CC--:B------:R-:W-:Y:S02]  /*159a0*/  ISETP.GE.AND P3, PT, R5.reuse, R54.reuse, PT ;  /* 0x000000360500720c */ /* 0x0c0fe40003f66270 */
        /* <DEDUP_REMOVED lines=8> */
[----:B------:R-:W-:Y:S02]  /*15a30*/  FSEL R204, R59, -INF , !P0 ;  /* 0xff8000003bcc7808 */ /* 0x000fe40004000000 */
[C---:B------:R-:W-:Y:S02]  /*15a40*/  ISETP.GE.AND P3, PT, R5.reuse, R54, PT ;  /* 0x000000360500720c */ /* 0x040fe40003f66270 */
[----:B------:R-:W-:-:S02]  /*15a50*/  ISETP.GE.AND P2, PT, R5, R53, PT ;  /* 0x000000350500720c */ /* 0x000fc40003f46270 */
[C---:B------:R-:W-:Y:S02]  /*15a60*/  ISETP.GE.AND P1, PT, R7.reuse, R54, PT ;  /* 0x000000360700720c */ /* 0x040fe40003f26270 */
[----:B------:R-:W-:Y:S02]  /*15a70*/  ISETP.GE.AND P0, PT, R7, R53, PT ;  /* 0x000000350700720c */ /* 0x000fe40003f06270 */
[C---:B------:R-:W-:Y:S02]  /*15a80*/  IADD3 R5, R8.reuse, 0x51, RZ ;  /* 0x0000005108057810 */ /* 0x040fe40007ffe0ff */
[----:B------:R-:W-:Y:S02]  /*15a90*/  IADD3 R7, R8, 0x59, RZ ;  /* 0x0000005908077810 */ /* 0x000fe40007ffe0ff */
[----:B------:R-:W-:Y:S02]  /*15aa0*/  FSEL R189, R49, -INF , !P3 ;  /* 0xff80000031bd7808 */ /* 0x000fe40005800000 */
[----:B------:R-:W-:-:S02]  /*15ab0*/  FSEL R190, R51, -INF , !P2 ;  /* 0xff80000033be7808 */ /* 0x000fc40005000000 */
[----:B------:R-:W-:Y:S02]  /*15ac0*/  FSEL R188, R47, -INF , !P0 ;  /* 0xff8000002fbc7808 */ /* 0x000fe40004000000 */
[CC--:B------:R-:W-:Y:S02]  /*15ad0*/  ISETP.GE.AND P3, PT, R5.reuse, R54.reuse, PT ;  /* 0x000000360500720c */ /* 0x0c0fe40003f66270 */
[----:B------:R-:W-:Y:S02]  /*15ae0*/  ISETP.GE.AND P2, PT, R5, R53, PT ;  /* 0x000000350500720c */ /* 0x000fe40003f46270 */
[----:B------:R-:W-:Y:S02]  /*15af0*/  ISETP.GE.AND P0, PT, R7, R54, PT ;  /* 0x000000360700720c */ /* 0x000fe40003f06270 */
[----:B------:R-:W-:Y:S02]  /*15b00*/  IADD3 R5, R8, 0x61, RZ ;  /* 0x0000006108057810 */ /* 0x000fe40007ffe0ff */
[----:B------:R-:W-:-:S02]  /*15b10*/  FSEL R191, R45, -INF , !P1 ;  /* 0xff8000002dbf7808 */ /* 0x000fc40004800000 */
[----:B------:R-:W-:Y:S02]  /*15b20*/  FSEL R183, R41, -INF , !P3 ;  /* 0xff80000029b77808 */ /* 0x000fe40005800000 */
[----:B------:R-:W-:Y:S02]  /*15b30*/  FSEL R180, R37, -INF , !P0 ;  /* 0xff80000025b47808 */ /* 0x000fe40004000000 */
[-C--:B------:R-:W-:Y:S02]  /*15b40*/  ISETP.GE.AND P1, PT, R7, R53.reuse, PT ;  /* 0x000000350700720c */ /* 0x080fe40003f26270 */
[C---:B------:R-:W-:Y:S02]  /*15b50*/  ISETP.GE.AND P3, PT, R5.reuse, R54, PT ;  /* 0x000000360500720c */ /* 0x040fe40003f66270 */
[----:B------:R-:W-:Y:S02]  /*15b60*/  ISETP.GE.AND P0, PT, R5, R53, PT ;  /* 0x000000350500720c */ /* 0x000fe40003f06270 */
[----:B------:R-:W-:-:S02]  /*15b70*/  IADD3 R7, R8, 0x69, RZ ;  /* 0x0000006908077810 */ /* 0x000fc40007ffe0ff */
[----:B------:R-:W-:Y:S02]  /*15b80*/  IADD3 R5, R8, 0x71, RZ ;  /* 0x0000007108057810 */ /* 0x000fe40007ffe0ff */
        /* <DEDUP_REMOVED lines=8> */
[----:B------:R-:W-:Y:S02]  /*15c10*/  IADD3 R7, R8, 0x79, RZ ;  /* 0x0000007908077810 */ /* 0x000fe40007ffe0ff */
[----:B------:R-:W-:Y:S02]  /*15c20*/  FSEL R177, R29, -INF , !P2 ;  /* 0xff8000001db17808 */ /* 0x000fe40005000000 */
[----:B------:R-:W-:-:S02]  /*15c30*/  FSEL R128, R31, -INF , !P3 ;  /* 0xff8000001f807808 */ /* 0x000fc40005800000 */
[----:B------:R-:W-:Y:S02]  /*15c40*/  FSEL R178, R25, -INF , !P1 ;  /* 0xff80000019b27808 */ /* 0x000fe40004800000 */
[----:B------:R-:W-:Y:S02]  /*15c50*/  FSEL R121, R27, -INF , !P0 ;  /* 0xff8000001b797808 */ /* 0x000fe40004000000 */
[CC--:B------:R-:W-:Y:S02]  /*15c60*/  ISETP.GE.AND P3, PT, R8.reuse, R54.reuse, PT ;  /* 0x000000360800720c */ /* 0x0c0fe40003f66270 */
[-C--:B------:R-:W-:Y:S02]  /*15c70*/  ISETP.GE.AND P2, PT, R8, R53.reuse, PT ;  /* 0x000000350800720c */ /* 0x080fe40003f46270 */
[C---:B------:R-:W-:Y:S02]  /*15c80*/  ISETP.GE.AND P1, PT, R7.reuse, R54, PT ;  /* 0x000000360700720c */ /* 0x040fe40003f26270 */
[----:B------:R-:W-:-:S02]  /*15c90*/  ISETP.GE.AND P0, PT, R7, R53, PT ;  /* 0x000000350700720c */ /* 0x000fc40003f06270 */
[----:B------:R-:W-:Y:S02]  /*15ca0*/  FSEL R5, R16, -INF , !P3 ;  /* 0xff80000010057808 */ /* 0x000fe40005800000 */
[----:B------:R-:W-:Y:S02]  /*15cb0*/  FSEL R18, R18, -INF , !P2 ;  /* 0xff80000012127808 */ /* 0x000fe40005000000 */
[----:B------:R-:W-:Y:S02]  /*15cc0*/  FSEL R179, R21, -INF , !P1 ;  /* 0xff80000015b37808 */ /* 0x000fe40004800000 */
[----:B------:R-:W-:Y:S01]  /*15cd0*/  FSEL R123, R23, -INF , !P0 ;  /* 0xff800000177b7808 */ /* 0x000fe20004000000 */
[----:B------:R-:W-:Y:S05]  /*15ce0*/  @!P4 BRA `(.L_x_959) ;  /* 0x00000a100000c947 */ /* 0x000fea0003800000 */
[----:B------:R-:W-:Y:S05]  /*15cf0*/  @!P6 BRA `(.L_x_960) ;  /* 0x000003a00000e947 */ /* 0x000fea0003800000 */
[----:B------:R-:W-:Y:S02]  /*15d00*/  IABS R8, c[0x0][0x2d0] ;  /* 0x0000b40000087a13 */ /* 0x000fe40000000000 */
[----:B------:R-:W-:Y:S02]  /*15d10*/  IABS R10, R3 ;  /* 0x00000003000a7213 */ /* 0x000fe40000000000 */
[----:B------:R-:W1:Y:S01]  /*15d20*/  I2F.RP R9, R8 ;  /* 0x0000000800097306 */ /* 0x000e620000209400 */
[----:B------:R-:W-:-:S02]  /*15d30*/  IADD3 R12, R3, -0x80, RZ ;  /* 0xffffff80030c7810 */ /* 0x000fc40007ffe0ff */
[----:B------:R-:W-:-:S04]  /*15d40*/  LOP3.LUT R3, R3, c[0x0][0x2d0], RZ, 0x3c, !PT ;  /* 0x0000b40003037a12 */ /* 0x000fc800078e3cff */
[----:B------:R-:W-:Y:S01]  /*15d50*/  ISETP.GE.AND P2, PT, R3, RZ, PT ;  /* 0x000000ff0300720c */ /* 0x000fe20003f46270 */
[----:B-1----:R-:W1:Y:S02]  /*15d60*/  MUFU.RCP R20, R9 ;  /* 0x0000000900147308 */ /* 0x002e640000001000 */
[----:B-1----:R-:W-:Y:S02]  /*15d70*/  IADD3 R20, R20, 0xffffffe, RZ ;  /* 0x0ffffffe14147810 */ /* 0x002fe40007ffe0ff */
[----:B------:R-:W-:-:S04]  /*15d80*/  IABS R9, R12 ;  /* 0x0000000c00097213 */ /* 0x000fc80000000000 */
[----:B------:R-:W1:Y:S01]  /*15d90*/  F2I.FTZ.U32.TRUNC.NTZ R21, R20 ;  /* 0x0000001400157305 */ /* 0x000e62000021f000 */
[----:B------:R-:W-:Y:S01]  /*15da0*/  LOP3.LUT R12, R12, c[0x0][0x2d0], RZ, 0x3c, !PT ;  /* 0x0000b4000c0c7a12 */ /* 0x000fe200078e3cff */
[----:B-1----:R-:W-:Y:S02]  /*15db0*/  IMAD.MOV R7, RZ, RZ, -R21 ;  /* 0x000000ffff077224 */ /* 0x002fe400078e0a15 */
[----:B------:R-:W-:Y:S02]  /*15dc0*/  IMAD.MOV.U32 R20, RZ, RZ, RZ ;  /* 0x000000ffff147224 */ /* 0x000fe400078e00ff */
        /* <DEDUP_REMOVED lines=10> */
[--C-:B------:R-:W-:Y:S01]  /*15e70*/  @!P0 IMAD.IADD R11, R11, 0x1, -R8.reuse ;  /* 0x000000010b0b8824 */ /* 0x100fe200078e0a08 */
[----:B------:R-:W-:Y:S02]  /*15e80*/  @!P0 IADD3 R15, R15, 0x1, RZ ;  /* 0x000000010f0f8810 */ /* 0x000fe40007ffe0ff */
[----:B------:R-:W-:Y:S02]  /*15e90*/  ISETP.GE.AND P0, PT, R12, RZ, PT ;  /* 0x000000ff0c00720c */ /* 0x000fe40003f06270 */
[-C--:B------:R-:W-:Y:S01]  /*15ea0*/  ISETP.GE.U32.AND P3, PT, R11, R8.reuse, PT ;  /* 0x000000080b00720c */ /* 0x080fe20003f66070 */
[----:B------:R-:W-:Y:S01]  /*15eb0*/  @!P1 IMAD.IADD R9, R9, 0x1, -R8 ;  /* 0x0000000109099824 */ /* 0x000fe200078e0a08 */
[----:B------:R-:W-:Y:S02]  /*15ec0*/  @!P1 IADD3 R7, R7, 0x1, RZ ;  /* 0x0000000107079810 */ /* 0x000fe40007ffe0ff */
[----:B------:R-:W-:Y:S02]  /*15ed0*/  ISETP.NE.AND P1, PT, RZ, c[0x0][0x2d0], PT ;  /* 0x0000b400ff007a0c */ /* 0x000fe40003f25270 */
[----:B------:R-:W-:-:S07]  /*15ee0*/  ISETP.GE.U32.AND P4, PT, R9, R8, PT ;  /* 0x000000080900720c */ /* 0x000fce0003f86070 */
[----:B------:R-:W-:-:S05]  /*15ef0*/  @P3 IADD3 R15, R15, 0x1, RZ ;  /* 0x000000010f0f3810 */ /* 0x000fca0007ffe0ff */
[----:B------:R-:W-:Y:S01]  /*15f00*/  @!P2 IMAD.MOV R15, RZ, RZ, -R15 ;  /* 0x000000ffff0fa224 */ /* 0x000fe200078e0a0f */
[----:B------:R-:W-:-:S04]  /*15f10*/  @P4 IADD3 R7, R7, 0x1, RZ ;  /* 0x0000000107074810 */ /* 0x000fc80007ffe0ff */
[----:B------:R-:W-:Y:S02]  /*15f20*/  MOV R8, R7 ;  /* 0x0000000700087202 */ /* 0x000fe40000000f00 */
[----:B------:R-:W-:-:S03]  /*15f30*/  LOP3.LUT R7, RZ, c[0x0][0x2d0], RZ, 0x33, !PT ;  /* 0x0000b400ff077a12 */ /* 0x000fc600078e33ff */
[----:B------:R-:W-:Y:S01]  /*15f40*/  @!P0 IMAD.MOV R8, RZ, RZ, -R8 ;  /* 0x000000ffff088224 */ /* 0x000fe200078e0a08 */
[----:B------:R-:W-:-:S04]  /*15f50*/  SEL R3, R7, R15, !P1 ;  /* 0x0000000f07037207 */ /* 0x000fc80004800000 */
[----:B------:R-:W-:Y:S01]  /*15f60*/  SEL R7, R7, R8, !P1 ;  /* 0x0000000807077207 */ /* 0x000fe20004800000 */
        /* <DEDUP_REMOVED lines=16> */
[----:B------:R-:W-:-:S04]  /*16070*/  IMAD R8, R9, c[0x0][0x184], R8 ;  /* 0x0000610009087a24 */ /* 0x000fc800078e0208 */
[----:B------:R-:W-:Y:S01]  /*16080*/  IMAD.IADD R9, R11, 0x1, R8 ;  /* 0x000000010b097824 */ /* 0x000fe200078e0208 */
[----:B------:R-:W-:Y:S05]  /*16090*/  BRA `(.L_x_961) ;  /* 0x0000003000007947 */ /* 0x000fea0003800000 */
.L_x_960:
[----:B------:R-:W-:-:S05]  /*160a0*/  IMAD.MOV.U32 R10, RZ, RZ, c[0x0][0x198] ;  /* 0x00006600ff0a7624 */ /* 0x000fca00078e00ff */
[----:B------:R-:W-:-:S04]  /*160b0*/  LEA R10, -R10, RZ, 0x7 ;  /* 0x000000ff0a0a7211 */ /* 0x000fc800078e39ff */
[----:B------:R-:W-:Y:S02]  /*160c0*/  SHF.R.S32.HI R9, RZ, 0x1f, R10 ;  /* 0x0000001fff097819 */ /* 0x000fe4000001140a */
.L_x_961:
[----:B------:R-:W-:Y:S02]  /*160d0*/  ISETP.GE.AND P1, PT, R118, c[0x0][0x220], PT ;  /* 0x0000880076007a0c */ /* 0x000fe40003f26270 */
[----:B------:R-:W-:Y:S02]  /*160e0*/  ISETP.NE.AND P2, PT, R156, RZ, PT ;  /* 0x000000ff9c00720c */ /* 0x000fe40003f45270 */
[C---:B------:R-:W-:Y:S02]  /*160f0*/  LEA R24, P0, R10.reuse, R168, 0x1 ;  /* 0x000000a80a187211 */ /* 0x040fe400078008ff */
[----:B------:R-:W-:Y:S02]  /*16100*/  SEL R3, RZ, 0x3fffc, P2 ;  /* 0x0003fffcff037807 */ /* 0x000fe40001000000 */
[----:B------:R-:W-:Y:S02]  /*16110*/  LEA.HI.X R25, R10, R171, R9, 0x1, P0 ;  /* 0x000000ab0a197211 */ /* 0x000fe400000f0c09 */
[----:B------:R-:W-:-:S02]  /*16120*/  LOP3.LUT P0, RZ, R3, 0x4, RZ, 0xc0, !PT ;  /* 0x0000000403ff7812 */ /* 0x000fc4000780c0ff */
[CC--:B------:R-:W-:Y:S01]  /*16130*/  @!P5 IADD3 R7, P3, R10.reuse, R151.reuse, RZ ;  /* 0x000000970a07d210 */ /* 0x0c0fe20007f7e0ff */
[----:B------:R-:W-:Y:S01]  /*16140*/  @!PT LDS RZ, [RZ] ;  /* 0x00000000fffff984 */ /* 0x000fe20000000800 */
[----:B------:R-:W-:Y:S01]  /*16150*/  @!PT LDS RZ, [RZ] ;  /* 0x00000000fffff984 */ /* 0x000fe20000000800 */
[----:B------:R-:W-:Y:S01]  /*16160*/  @!PT LDS RZ, [RZ] ;  /* 0x00000000fffff984 */ /* 0x000fe20000000800 */
[----:B------:R1:W-:Y:S01]  /*16170*/  @!P1 LDGSTS.E.BYPASS.LTC128B.128 [R170+0x3000], [R24.64] ;  /* 0x0300000018aa9fae */ /* 0x0003e2000b901d46 */
[----:B------:R-:W-:-:S03]  /*16180*/  @!P1 IADD3 R3, P2, R10, R151, RZ ;  /* 0x000000970a039210 */ /* 0x000fc60007f5e0ff */
[--C-:B------:R-:W-:Y:S01]  /*16190*/  @!P5 IMAD.X R8, R9, 0x1, R150.reuse, P3 ;  /* 0x000000010908d824 */ /* 0x100fe200018e0696 */
[-C--:B------:R-:W-:Y:S01]  /*161a0*/  @!P5 LEA R20, P3, R7, R168.reuse, 0x1 ;  /* 0x000000a80714d211 */ /* 0x080fe200078608ff */
[----:B------:R-:W-:Y:S01]  /*161b0*/  @!P1 IMAD.X R12, R9, 0x1, R150, P2 ;  /* 0x00000001090c9824 */ /* 0x000fe200010e0696 */
[----:B------:R-:W-:Y:S01]  /*161c0*/  @!P1 LEA R22, P2, R3, R168, 0x1 ;  /* 0x000000a803169211 */ /* 0x000fe200078408ff */
[----:B------:R1:W-:Y:S01]  /*161d0*/  @P1 STS [R170+0x3000], RZ ;  /* 0x003000ffaa001388 */ /* 0x0003e20000000800 */
[-C--:B------:R-:W-:Y:S02]  /*161e0*/  @!P5 LEA.HI.X R21, R7, R171.reuse, R8, 0x1, P3 ;  /* 0x000000ab0715d211 */ /* 0x080fe400018f0c08 */
[----:B------:R-:W-:Y:S01]  /*161f0*/  @!P1 LEA.HI.X R23, R3, R171, R12, 0x1, P2 ;  /* 0x000000ab03179211 */ /* 0x000fe200010f0c0c */
[----:B------:R1:W-:Y:S01]  /*16200*/  @P1 STS [R170+0x3004], RZ ;  /* 0x003004ffaa001388 */ /* 0x0003e20000000800 */
[----:B------:R-:W-:-:S03]  /*16210*/  @P0 IADD3 R3, P2, R10, R151, RZ ;  /* 0x000000970a030210 */ /* 0x000fc60007f5e0ff */
[----:B------:R1:W-:Y:S02]  /*16220*/  @P1 STS.64 [R170+0x3008], RZ ;  /* 0x003008ffaa001388 */ /* 0x0003e40000000a00 */
[----:B------:R-:W-:Y:S01]  /*16230*/  @P0 IMAD.X R8, R9, 0x1, R150, P2 ;  /* 0x0000000109080824 */ /* 0x000fe200010e0696 */
[C---:B------:R-:W-:Y:S01]  /*16240*/  @P0 LEA R26, P2, R3.reuse, R168, 0x1 ;  /* 0x000000a8031a0211 */ /* 0x040fe200078408ff */
[----:B------:R-:W-:Y:S01]  /*16250*/  @!PT LDS RZ, [RZ] ;  /* 0x00000000fffff984 */ /* 0x000fe20000000800 */
[----:B------:R-:W-:Y:S01]  /*16260*/  @!PT LDS RZ, [RZ] ;  /* 0x00000000fffff984 */ /* 0x000fe20000000800 */
[----:B------:R-:W-:Y:S01]  /*16270*/  @!PT LDS RZ, [RZ] ;  /* 0x00000000fffff984 */ /* 0x000fe20000000800 */
[----:B------:R1:W-:Y:S03]  /*16280*/  @!P5 LDGSTS.E.BYPASS.LTC128B.128 [R170+0x5000], [R24.64+0x40] ;  /* 0x0500004018aadfae */ /* 0x0003e6000b901d46 */
[----:B------:R-:W-:Y:S01]  /*16290*/  @P0 LEA.HI.X R27, R3, R171, R8, 0x1, P2 ;  /* 0x000000ab031b0211 */ /* 0x000fe200010f0c08 */
[----:B------:R1:W-:Y:S01]  /*162a0*/  @P5 STS.128 [R170+0x5000], RZ ;  /* 0x005000ffaa005388 */ /* 0x0003e20000000c00 */
[----:B------:R-:W-:-:S03]  /*162b0*/  IADD3 R10, P3, P2, R151, R10, R151 ;  /* 0x0000000a970a7210 */ /* 0x000fc60007a7e097 */
[----:B------:R-:W-:Y:S01]  /*162c0*/  @!PT LDS RZ, [RZ] ;  /* 0x00000000fffff984 */ /* 0x000fe20000000800 */
[----:B------:R-:W-:Y:S01]  /*162d0*/  @!PT LDS RZ, [RZ] ;  /* 0x00000000fffff984 */ /* 0x000fe20000000800 */
[----:B------:R-:W-:Y:S01]  /*162e0*/  @!PT LDS RZ, [RZ] ;  /* 0x00000000fffff984 */ /* 0x000fe20000000800 */
[----:B------:R1:W-:Y:S01]  /*162f0*/  @P0 LDGSTS.E.BYPASS.LTC128B.128 [R170+0x7000], [R24.64+0x80] ;  /* 0x0700008018aa0fae */ /* 0x0003e2000b901d46 */
[----:B------:R-:W-:Y:S02]  /*16300*/  IADD3.X R9, R150, R9, R150, P3, P2 ;  /* 0x0000000996097210 */ /* 0x000fe40001fe4496 */
[CC--:B------:R-:W-:Y:S01]  /*16310*/  @!P1 LEA R32, P3, R10.reuse, R168.reuse, 0x1 ;  /* 0x000000a80a209211 */ /* 0x0c0fe200078608ff */
[----:B------:R1:W-:Y:S01]  /*16320*/  @!P0 STS.128 [R170+0x7000], RZ ;  /* 0x007000ffaa008388 */ /* 0x0003e20000000c00 */
[CC--:B------:R-:W-:Y:S02]  /*16330*/  @!P5 LEA R30, P2, R10.reuse, R168.reuse, 0x1 ;  /* 0x000000a80a1ed211 */ /* 0x0c0fe400078408ff */
[CCC-:B------:R-:W-:Y:S01]  /*16340*/  @!P1 LEA.HI.X R33, R10.reuse, R171.reuse, R9.reuse, 0x1, P3 ;  /* 0x000000ab0a219211 */ /* 0x1c0fe200018f0c09 */
[----:B------:R-:W-:Y:S01]  /*16350*/  @!PT LDS RZ, [RZ] ;  /* 0x00000000fffff984 */ /* 0x000fe20000000800 */
[----:B------:R-:W-:Y:S01]  /*16360*/  @!PT LDS RZ, [RZ] ;  /* 0x00000000fffff984 */ /* 0x000fe20000000800 */
[----:B------:R-:W-:Y:S01]  /*16370*/  @!PT LDS RZ, [RZ] ;  /* 0x00000000fffff984 */ /* 0x000fe20000000800 */
[----:B------:R1:W-:Y:S01]  /*16380*/  @!P1 LDGSTS.E.BYPASS.LTC128B.128 [R170+0x3800], [R22.64] ;  /* 0x0380000016aa9fae */ /* 0x0003e2000b901d46 */
[C---:B------:R-:W-:Y:S02]  /*16390*/  @!P5 LEA.HI.X R31, R10.reuse, R171, R9, 0x1, P2 ;  /* 0x000000ab0a1fd211 */ /* 0x040fe400010f0c09 */
[C---:B------:R-:W-:Y:S01]  /*163a0*/  IADD3 R3, P3, R10.reuse, R151, RZ ;  /* 0x000000970a037210 */ /* 0x040fe20007f7e0ff */
[----:B------:R1:W-:Y:S01]  /*163b0*/  @P1 STS.128 [R170+0x3800], RZ ;  /* 0x003800ffaa001388 */ /* 0x0003e20000000c00 */
[----:B------:R-:W-:-:S03]  /*163c0*/  @P0 LEA R28, P2, R10, R168, 0x1 ;  /* 0x000000a80a1c0211 */ /* 0x000fc600078408ff */
[----:B------:R-:W-:Y:S01]  /*163d0*/  IMAD.X R8, R9, 0x1, R150, P3 ;  /* 0x0000000109087824 */ /* 0x000fe200018e0696 */
[-C--:B------:R-:W-:Y:S01]  /*163e0*/  @P0 LEA.HI.X R29, R10, R171.reuse, R9, 0x1, P2 ;  /* 0x000000ab0a1d0211 */ /* 0x080fe200010f0c09 */
[----:B------:R-:W-:Y:S01]  /*163f0*/  @!PT LDS RZ, [RZ] ;  /* 0x00000000fffff984 */ /* 0x000fe20000000800 */
[----:B------:R-:W-:Y:S01]  /*16400*/  @!PT LDS RZ, [RZ] ;  /* 0x00000000fffff984 */ /* 0x000fe20000000800 */
[----:B------:R-:W-:Y:S01]  /*16410*/  @!PT LDS RZ, [RZ] ;  /* 0x00000000fffff984 */ /* 0x000fe20000000800 */
[----:B------:R1:W-:Y:S01]  /*16420*/  @!P5 LDGSTS.E.BYPASS.LTC128B.128 [R170+0x5800], [R20.64+0x40] ;  /* 0x0580004014aadfae */ /* 0x0003e2000b901d46 */
[CC--:B------:R-:W-:Y:S02]  /*16430*/  @!P1 LEA R34, P2, R3.reuse, R168.reuse, 0x1 ;  /* 0x000000a803229211 */ /* 0x0c0fe400078408ff */
[CC--:B------:R-:W-:Y:S01]  /*16440*/  @!P5 LEA R10, P3, R3.reuse, R168.reuse, 0x1 ;  /* 0x000000a8030ad211 */ /* 0x0c0fe200078608ff */
[----:B------:R1:W-:Y:S01]  /*16450*/  @P5 STS.128 [R170+0x5800], RZ ;  /* 0x005800ffaa005388 */ /* 0x0003e20000000c00 */
[CCC-:B------:R-:W-:Y:S02]  /*16460*/  @!P1 LEA.HI.X R35, R3.reuse, R171.reuse, R8.reuse, 0x1, P2 ;  /* 0x000000ab03239211 */ /* 0x1c0fe400010f0c08 */
[C---:B------:R-:W-:Y:S01]  /*16470*/  @P0 LEA R36, P2, R3.reuse, R168, 0x1 ;  /* 0x000000a803240211 */ /* 0x040fe200078408ff */
[----:B------:R-:W-:Y:S01]  /*16480*/  @!PT LDS RZ, [RZ] ;  /* 0x00000000fffff984 */ /* 0x000fe20000000800 */
[----:B------:R-:W-:Y:S01]  /*16490*/  @!PT LDS RZ, [RZ] ;  /* 0x00000000fffff984 */ /* 0x000fe20000000800 */
[----:B------:R-:W-:Y:S01]  /*164a0*/  @!PT LDS RZ, [RZ] ;  /* 0x00000000fffff984 */ /* 0x000fe20000000800 */
[----:B------:R1:W-:Y:S01]  /*164b0*/  @P0 LDGSTS.E.BYPASS.LTC128B.128 [R170+0x7800], [R26.64+0x80] ;  /* 0x078000801aaa0fae */ /* 0x0003e2000b901d46 */
[CC--:B------:R-:W-:Y:S01]  /*164c0*/  @!P5 LEA.HI.X R11, R3.reuse, R171.reuse, R8, 0x1, P3 ;  /* 0x000000ab030bd211 */ /* 0x0c0fe200018f0c08 */
[----:B------:R-:W-:Y:S01]  /*164d0*/  IMAD.MOV.U32 R168, RZ, RZ, R24 ;  /* 0x000000ffffa87224 */ /* 0x000fe200078e0018 */
[----:B------:R-:W-:Y:S01]  /*164e0*/  @P0 LEA.HI.X R37, R3, R171, R8, 0x1, P2 ;  /* 0x000000ab03250211 */ /* 0x000fe200010f0c08 */
[----:B------:R1:W-:Y:S01]  /*164f0*/  @!P0 STS.128 [R170+0x7800], RZ ;  /* 0x007800ffaa008388 */ /* 0x0003e20000000c00 */
[----:B------:R-:W-:-:S03]  /*16500*/  IMAD.MOV.U32 R171, RZ, RZ, R25 ;  /* 0x000000ffffab7224 */ /* 0x000fc600078e0019 */
        /* <DEDUP_REMOVED lines=30> */
[----:B------:R-:W0:Y:S02]  /*166f0*/  LDGDEPBAR ;  /* 0x00000000000079af */ /* 0x000e240000000000 */
.L_x_959:
[----:B------:R-:W-:Y:S01]  /*16700*/  FMNMX.FTZ R8, R2, R5, !PT ;  /* 0x0000000502087209 */ /* 0x000fe20007810000 */
[----:B-1----:R-:W-:Y:S01]  /*16710*/  LDSM.16.MT88.4 R24, [R146+0xb000] ;  /* 0x00b000009218783b */ /* 0x002fe20000004200 */
        /* <DEDUP_REMOVED lines=65> */
[----:B------:R-:W1:Y:S04]  /*16b30*/  SHFL.BFLY PT, R7, R10, 0x2, 0x1f ;  /* 0x0c401f000a077f89 */ /* 0x000e6800000e0000 */
[----:B------:R-:W2:Y:S01]  /*16b40*/  SHFL.BFLY PT, R8, R9, 0x2, 0x1f ;  /* 0x0c401f0009087f89 */ /* 0x000ea200000e0000 */
[----:B-1----:R-:W-:Y:S02]  /*16b50*/  FMNMX.FTZ R7, R10, R7, !PT ;  /* 0x000000070a077209 */ /* 0x002fe40007810000 */
[----:B--2---:R-:W-:-:S03]  /*16b60*/  FMNMX.FTZ R8, R9, R8, !PT ;  /* 0x0000000809087209 */ /* 0x004fc60007810000 */
[----:B------:R-:W1:Y:S04]  /*16b70*/  SHFL.BFLY PT, R56, R7, 0x1, 0x1f ;  /* 0x0c201f0007387f89 */ /* 0x000e6800000e0000 */
[----:B------:R-:W2:Y:S01]  /*16b80*/  SHFL.BFLY PT, R3, R8, 0x1, 0x1f ;  /* 0x0c201f0008037f89 */ /* 0x000ea200000e0000 */
[----:B-1----:R-:W-:-:S04]  /*16b90*/  FMNMX.FTZ R56, R7, R56, !PT ;  /* 0x0000003807387209 */ /* 0x002fc80007810000 */
[C---:B------:R-:W-:Y:S01]  /*16ba0*/  FSETP.NEU.FTZ.AND P1, PT, R56.reuse, -INF , PT ;  /* 0xff8000003800780b */ /* 0x040fe20003f3d000 */
[----:B------:R-:W-:Y:S01]  /*16bb0*/  FMUL.FTZ R182, R56, c[0x0][0x23c] ;  /* 0x00008f0038b67a20 */ /* 0x000fe20000410000 */
[----:B--2---:R-:W-:Y:S02]  /*16bc0*/  FMNMX.FTZ R3, R8, R3, !PT ;  /* 0x0000000308037209 */ /* 0x004fe40007810000 */
[----:B------:R-:W1:Y:S01]  /*16bd0*/  LDSM.16.MT88.4 R8, [R146+0x9000] ;  /* 0x009000009208783b */ /* 0x000e620000004200 */
[----:B------:R-:W-:Y:S02]  /*16be0*/  FSEL R195, R56, RZ, P1 ;  /* 0x000000ff38c37208 */ /* 0x000fe40000800000 */
[----:B------:R-:W-:Y:S01]  /*16bf0*/  FSEL R182, R182, RZ, P1 ;  /* 0x000000ffb6b67208 */ /* 0x000fe20000800000 */
[C---:B------:R-:W-:Y:S01]  /*16c00*/  FMUL.FTZ R125, R3.reuse, c[0x0][0x23c] ;  /* 0x00008f00037d7a20 */ /* 0x040fe20000410000 */
[----:B------:R-:W-:Y:S01]  /*16c10*/  FSETP.NEU.FTZ.AND P0, PT, R3, -INF , PT ;  /* 0xff8000000300780b */ /* 0x000fe20003f1d000 */
[----:B------:R-:W-:-:S02]  /*16c20*/  FADD.FTZ R195, R2, -R195 ;  /* 0x800000c302c37221 */ /* 0x000fc40000010000 */
[--C-:B------:R-:W-:Y:S01]  /*16c30*/  FFMA.FTZ R192, R5, c[0x0][0x23c], -R182.reuse ;  /* 0x00008f0005c07a23 */ /* 0x100fe200000108b6 */
[----:B------:R-:W-:Y:S01]  /*16c40*/  FSEL R5, R3, RZ, P0 ;  /* 0x000000ff03057208 */ /* 0x000fe20000000000 */
[--C-:B------:R-:W-:Y:S01]  /*16c50*/  FFMA.FTZ R181, R17, c[0x0][0x23c], -R182.reuse ;  /* 0x00008f0011b57a23 */ /* 0x100fe200000108b6 */
[----:B------:R-:W-:Y:S01]  /*16c60*/  FSEL R125, R125, RZ, P0 ;  /* 0x000000ff7d7d7208 */ /* 0x000fe20000000000 */
[--C-:B------:R-:W-:Y:S02]  /*16c70*/  FFMA.FTZ R167, R55, c[0x0][0x23c], -R182.reuse ;  /* 0x00008f0037a77a23 */ /* 0x100fe400000108b6 */
[----:B------:R-:W-:Y:S01]  /*16c80*/  FADD.FTZ R0, R0, -R5 ;  /* 0x8000000500007221 */ /* 0x000fe20000010000 */
[----:B------:R-:W-:Y:S01]  /*16c90*/  MUFU.EX2 R192, R192 ;  /* 0x000000c000c07308 */ /* 0x000fe20000000800 */
[----:B------:R-:W-:Y:S01]  /*16ca0*/  FFMA.FTZ R126, R13, c[0x0][0x23c], -R182 ;  /* 0x00008f000d7e7a23 */ /* 0x000fe200000108b6 */
[----:B------:R-:W-:Y:S01]  /*16cb0*/  LDSM.16.MT88.4 R52, [R144+0xd000] ;  /* 0x00d000009034783b */ /* 0x000fe20000004200 */
[----:B------:R-:W-:-:S02]  /*16cc0*/  FFMA.FTZ R193, R18, c[0x0][0x23c], -R125 ;  /* 0x00008f0012c17a23 */ /* 0x000fc4000001087d */
[--C-:B------:R-:W-:Y:S01]  /*16cd0*/  FFMA.FTZ R166, R6, c[0x0][0x23c], -R125.reuse ;  /* 0x00008f0006a67a23 */ /* 0x100fe2000001087d */
[----:B------:R-:W2:Y:S01]  /*16ce0*/  LDSM.16.MT88.4 R16, [R144+0x9000] ;  /* 0x009000009010783b */ /* 0x000ea20000004200 */
[--C-:B------:R-:W-:Y:S01]  /*16cf0*/  FFMA.FTZ R140, R14, c[0x0][0x23c], -R125.reuse ;  /* 0x00008f000e8c7a23 */ /* 0x100fe2000001087d */
[----:B------:R-:W3:Y:S01]  /*16d00*/  MUFU.EX2 R181, R181 ;  /* 0x000000b500b57308 */ /* 0x000ee20000000800 */
[----:B------:R-:W-:Y:S02]  /*16d10*/  FMUL.FTZ R195, R195, c[0x0][0x23c] ;  /* 0x00008f00c3c37a20 */ /* 0x000fe40000410000 */
[--C-:B------:R-:W-:Y:S02]  /*16d20*/  FFMA.FTZ R127, R4, c[0x0][0x23c], -R125.reuse ;  /* 0x00008f00047f7a23 */ /* 0x100fe4000001087d */
[----:B------:R-:W-:Y:S02]  /*16d30*/  FMUL.FTZ R0, R0, c[0x0][0x23c] ;  /* 0x00008f0000007a20 */ /* 0x000fe40000410000 */
[----:B------:R-:W-:Y:S01]  /*16d40*/  FFMA.FTZ R61, R64, c[0x0][0x23c], -R125 ;  /* 0x00008f00403d7a23 */ /* 0x000fe2000001087d */
[----:B------:R-:W-:Y:S01]  /*16d50*/  MUFU.EX2 R167, R167 ;  /* 0x000000a700a77308 */ /* 0x000fe20000000800 */
[----:B------:R-:W-:Y:S01]  /*16d60*/  LDSM.16.MT88.4 R64, [R146+0xb400] ;  /* 0x00b400009240783b */ /* 0x000fe20000004200 */
[----:B------:R-:W-:-:S02]  /*16d70*/  FFMA.FTZ R122, R207, c[0x0][0x23c], -R182 ;  /* 0x00008f00cf7a7a23 */ /* 0x000fc400000108b6 */
[--C-:B------:R-:W-:Y:S02]  /*16d80*/  FFMA.FTZ R59, R211, c[0x0][0x23c], -R182.reuse ;  /* 0x00008f00d33b7a23 */ /* 0x100fe400000108b6 */
[----:B------:R-:W-:Y:S02]  /*16d90*/  FFMA.FTZ R57, R201, c[0x0][0x23c], -R182 ;  /* 0x00008f00c9397a23 */ /* 0x000fe400000108b6 */
[----:B------:R-:W4:Y:S01]  /*16da0*/  MUFU.EX2 R126, R126 ;  /* 0x0000007e007e7308 */ /* 0x000f220000000800 */
[----:B---3--:R-:W-:Y:S01]  /*16db0*/  F2FP.PACK_AB R48, R181, R192 ;  /* 0x000000c0b530723e */ /* 0x008fe200000000ff */
[--C-:B------:R-:W-:Y:S02]  /*16dc0*/  FFMA.FTZ R120, R138, c[0x0][0x23c], -R125.reuse ;  /* 0x00008f008a787a23 */ /* 0x100fe4000001087d */
[--C-:B------:R-:W-:Y:S02]  /*16dd0*/  FFMA.FTZ R63, R132, c[0x0][0x23c], -R125.reuse ;  /* 0x00008f00843f7a23 */ /* 0x100fe4000001087d */
[----:B------:R-:W-:-:S02]  /*16de0*/  FFMA.FTZ R2, R208, c[0x0][0x23c], -R125 ;  /* 0x00008f00d0027a23 */ /* 0x000fc4000001087d */
[----:B------:R-:W-:Y:S01]  /*16df0*/  MUFU.EX2 R193, R193 ;  /* 0x000000c100c17308 */ /* 0x000fe20000000800 */
[--C-:B------:R-:W-:Y:S02]  /*16e00*/  FFMA.FTZ R132, R129, c[0x0][0x23c], -R182.reuse ;  /* 0x00008f0081847a23 */ /* 0x100fe400000108b6 */
[--C-:B------:R-:W-:Y:S02]  /*16e10*/  FFMA.FTZ R138, R131, c[0x0][0x23c], -R182.reuse ;  /* 0x00008f00838a7a23 */ /* 0x100fe400000108b6 */
[--C-:B------:R-:W-:Y:S02]  /*16e20*/  FFMA.FTZ R129, R135, c[0x0][0x23c], -R182.reuse ;  /* 0x00008f0087817a23 */ /* 0x100fe400000108b6 */
[----:B------:R-:W-:Y:S01]  /*16e30*/  FFMA.FTZ R133, R133, c[0x0][0x23c], -R182 ;  /* 0x00008f0085857a23 */ /* 0x000fe200000108b6 */
[----:B------:R-:W3:Y:S01]  /*16e40*/  MUFU.EX2 R166, R166 ;  /* 0x000000a600a67308 */ /* 0x000ee20000000800 */
[----:B----4-:R-:W-:Y:S01]  /*16e50*/  F2FP.PACK_AB R50, R126, R167 ;  /* 0x000000a77e32723e */ /* 0x010fe200000000ff */
        /* <DEDUP_REMOVED lines=8> */
[----:B------:R-:W4:Y:S01]  /*16ee0*/  MUFU.EX2 R195, R195 ;  /* 0x000000c300c37308 */ /* 0x000f220000000800 */
[----:B---3--:R-:W-:Y:S01]  /*16ef0*/  F2FP.PACK_AB R49, R166, R193 ;  /* 0x000000c1a631723e */ /* 0x008fe200000000ff */
[----:B------:R-:W-:-:S02]  /*16f00*/  FFMA.FTZ R203, R202, c[0x0][0x23c], -R125 ;  /* 0x00008f00cacb7a23 */ /* 0x000fc4000001087d */
[--C-:B------:R-:W-:Y:S02]  /*16f10*/  FFMA.FTZ R200, R205, c[0x0][0x23c], -R182.reuse ;  /* 0x00008f00cdc87a23 */ /* 0x100fe400000108b6 */
[--C-:B------:R-:W-:Y:S02]  /*16f20*/  FFMA.FTZ R197, R197, c[0x0][0x23c], -R182.reuse ;  /* 0x00008f00c5c57a23 */ /* 0x100fe400000108b6 */
[----:B------:R-:W3:Y:S01]  /*16f30*/  MUFU.EX2 R194, R0 ;  /* 0x0000000000c27308 */ /* 0x000ee20000000800 */
[--C-:B------:R-:W-:Y:S02]  /*16f40*/  FFMA.FTZ R198, R206, c[0x0][0x23c], -R125.reuse ;  /* 0x00008f00cec67a23 */ /* 0x100fe4000001087d */
[----:B------:R-:W-:Y:S02]  /*16f50*/  FFMA.FTZ R202, R204, c[0x0][0x23c], -R125 ;  /* 0x00008f00ccca7a23 */ /* 0x000fe4000001087d */
[--C-:B------:R-:W-:Y:S02]  /*16f60*/  FFMA.FTZ R205, R185, c[0x0][0x23c], -R182.reuse ;  /* 0x00008f00b9cd7a23 */ /* 0x100fe400000108b6 */
[----:B------:R-:W-:Y:S01]  /*16f70*/  FFMA.FTZ R206, R189, c[0x0][0x23c], -R182 ;  /* 0x00008f00bdce7a23 */ /* 0x000fe200000108b6 */
[----:B------:R-:W5:Y:S01]  /*16f80*/  MUFU.EX2 R127, R127 ;  /* 0x0000007f007f7308 */ /* 0x000f620000000800 */
[----:B----4-:R-:W-:-:S02]  /*16f90*/  FMUL.FTZ R4, R112, R195 ;  /* 0x000000c370047220 */ /* 0x010fc40000410000 */
[-C--:B------:R-:W-:Y:S02]  /*16fa0*/  FMUL.FTZ R5, R113, R195.reuse ;  /* 0x000000c371057220 */ /* 0x080fe40000410000 */
[-C--:B------:R-:W-:Y:S02]  /*16fb0*/  FMUL.FTZ R68, R68, R195.reuse ;  /* 0x000000c344447220 */ /* 0x080fe40000410000 */
[----:B------:R-:W-:Y:S01]  /*16fc0*/  FMUL.FTZ R69, R69, R195 ;  /* 0x000000c345457220 */ /* 0x000fe20000410000 */
[----:B------:R-:W-:Y:S01]  /*16fd0*/  MUFU.EX2 R122, R122 ;  /* 0x0000007a007a7308 */ /* 0x000fe20000000800 */
[-C--:B---3--:R-:W-:Y:S02]  /*16fe0*/  FMUL.FTZ R6, R114, R194.reuse ;  /* 0x000000c272067220 */ /* 0x088fe40000410000 */
[-C--:B------:R-:W-:Y:S02]  /*16ff0*/  FMUL.FTZ R7, R115, R194.reuse ;  /* 0x000000c273077220 */ /* 0x080fe40000410000 */
[----:B------:R-:W-:-:S02]  /*17000*/  FMUL.FTZ R70, R70, R194 ;  /* 0x000000c246467220 */ /* 0x000fc40000410000 */
[----:B------:R-:W-:Y:S01]  /*17010*/  FMUL.FTZ R71, R71, R194 ;  /* 0x000000c247477220 */ /* 0x000fe20000410000 */
[----:B-----5:R-:W-:Y:S01]  /*17020*/  F2FP.PACK_AB R51, R127, R140 ;  /* 0x0000008c7f33723e */ /* 0x020fe200000000ff */
[-C--:B------:R-:W-:Y:S01]  /*17030*/  FMUL.FTZ R12, R72, R195.reuse ;  /* 0x000000c3480c7220 */ /* 0x080fe20000410000 */
[----:B------:R-:W3:Y:S01]  /*17040*/  MUFU.EX2 R59, R59 ;  /* 0x0000003b003b7308 */ /* 0x000ee20000000800 */
[-C--:B------:R-:W-:Y:S02]  /*17050*/  FMUL.FTZ R13, R73, R195.reuse ;  /* 0x000000c3490d7220 */ /* 0x080fe40000410000 */
[-C--:B------:R-:W-:Y:S02]  /*17060*/  FMUL.FTZ R14, R74, R194.reuse ;  /* 0x000000c24a0e7220 */ /* 0x080fe40000410000 */
[----:B-1----:R-:W-:Y:S01]  /*17070*/  HMMA.16816.F32 R4, R48, R8, R4 ;  /* 0x000000083004723c */ /* 0x002fe20000001804 */
[----:B------:R-:W-:Y:S02]  /*17080*/  FMUL.FTZ R15, R75, R194 ;  /* 0x000000c24b0f7220 */ /* 0x000fe40000410000 */
[----:B------:R-:W1:Y:S01]  /*17090*/  LDSM.16.MT88.4 R72, [R146+0x9400] ;  /* 0x009400009248783b */ /* 0x000e620000004200 */
[-C--:B------:R-:W-:Y:S01]  /*170a0*/  FMUL.FTZ R20, R80, R195.reuse ;  /* 0x000000c350147220 */ /* 0x080fe20000410000 */
[----:B------:R-:W-:Y:S01]  /*170b0*/  MUFU.EX2 R57, R57 ;  /* 0x0000003900397308 */ /* 0x000fe20000000800 */
[----:B------:R-:W-:-:S02]  /*170c0*/  FMUL.FTZ R21, R81, R195 ;  /* 0x000000c351157220 */ /* 0x000fc40000410000 */
[C---:B------:R-:W-:Y:S01]  /*170d0*/  HMMA.16816.F32 R8, R48.reuse, R10, R68 ;  /* 0x0000000a3008723c */ /* 0x040fe20000001844 */
[----:B------:R-:W4:Y:S01]  /*170e0*/  LDSM.16.MT88.4 R68, [R144+0x9400] ;  /* 0x009400009044783b */ /* 0x000f220000004200 */
[-C--:B------:R-:W-:Y:S02]  /*170f0*/  FMUL.FTZ R22, R82, R194.reuse ;  /* 0x000000c252167220 */ /* 0x080fe40000410000 */
[-C--:B------:R-:W-:Y:S01]  /*17100*/  FMUL.FTZ R23, R83, R194.reuse ;  /* 0x000000c253177220 */ /* 0x080fe20000410000 */
[----:B------:R-:W-:Y:S01]  /*17110*/  MUFU.EX2 R120, R120 ;  /* 0x0000007800787308 */ /* 0x000fe20000000800 */
[-C--:B------:R-:W-:Y:S02]  /*17120*/  FMUL.FTZ R76, R76, R195.reuse ;  /* 0x000000c34c4c7220 */ /* 0x080fe40000410000 */
[----:B------:R-:W-:Y:S01]  /*17130*/  FMUL.FTZ R77, R77, R195 ;  /* 0x000000c34d4d7220 */ /* 0x000fe20000410000 */
[----:B--2---:R-:W-:Y:S01]  /*17140*/  HMMA.16816.F32 R12, R48, R16, R12 ;  /* 0x00000010300c723c */ /* 0x004fe2000000180c */
[----:B------:R-:W-:-:S02]  /*17150*/  FMUL.FTZ R78, R78, R194 ;  /* 0x000000c24e4e7220 */ /* 0x000fc40000410000 */
[-C--:B------:R-:W-:Y:S01]  /*17160*/  FMUL.FTZ R79, R79, R194.reuse ;  /* 0x000000c24f4f7220 */ /* 0x080fe20000410000 */
[----:B------:R-:W2:Y:S01]  /*17170*/  MUFU.EX2 R61, R61 ;  /* 0x0000003d003d7308 */ /* 0x000ea20000000800 */
[-C--:B------:R-:W-:Y:S02]  /*17180*/  FMUL.FTZ R84, R84, R195.reuse ;  /* 0x000000c354547220 */ /* 0x080fe40000410000 */
[----:B------:R-:W-:Y:S01]  /*17190*/  FMUL.FTZ R85, R85, R195 ;  /* 0x000000c355557220 */ /* 0x000fe20000410000 */
[----:B------:R-:W-:Y:S01]  /*171a0*/  HMMA.16816.F32 R20, R48, R24, R20 ;  /* 0x000000183014723c */ /* 0x000fe20000001814 */
[-C--:B------:R-:W-:Y:S02]  /*171b0*/  FMUL.FTZ R86, R86, R194.reuse ;  /* 0x000000c256567220 */ /* 0x080fe40000410000 */
[----:B------:R-:W-:Y:S01]  /*171c0*/  FMUL.FTZ R87, R87, R194 ;  /* 0x000000c257577220 */ /* 0x000fe20000410000 */
[----:B------:R-:W-:Y:S01]  /*171d0*/  MUFU.EX2 R63, R63 ;  /* 0x0000003f003f7308 */ /* 0x000fe20000000800 */
[----:B------:R-:W-:-:S02]  /*171e0*/  FFMA.FTZ R0, R209, c[0x0][0x23c], -R182 ;  /* 0x00008f00d1007a23 */ /* 0x000fc400000108b6 */
[-C--:B------:R-:W-:Y:S01]  /*171f0*/  FMUL.FTZ R28, R88, R195.reuse ;  /* 0x000000c3581c7220 */ /* 0x080fe20000410000 */
[C---:B------:R-:W-:Y:S01]  /*17200*/  HMMA.16816.F32 R16, R48.reuse, R18, R76 ;  /* 0x000000123010723c */ /* 0x040fe2000000184c */
[-C--:B------:R-:W-:Y:S01]  /*17210*/  FMUL.FTZ R29, R89, R195.reuse ;  /* 0x000000c3591d7220 */ /* 0x080fe20000410000 */
[----:B------:R-:W-:Y:S01]  /*17220*/  LDSM.16.MT88.4 R76, [R144+0xa400] ;  /* 0x00a40000904c783b */ /* 0x000fe20000004200 */
[-C--:B------:R-:W-:Y:S01]  /*17230*/  FMUL.FTZ R30, R90, R194.reuse ;  /* 0x000000c25a1e7220 */ /* 0x080fe20000410000 */
[----:B------:R-:W5:Y:S01]  /*17240*/  MUFU.EX2 R0, R0 ;  /* 0x0000000000007308 */ /* 0x000f620000000800 */
[-C--:B------:R-:W-:Y:S02]  /*17250*/  FMUL.FTZ R31, R91, R194.reuse ;  /* 0x000000c25b1f7220 */ /* 0x080fe40000410000 */
[-C--:B------:R-:W-:Y:S01]  /*17260*/  FMUL.FTZ R36, R108, R195.reuse ;  /* 0x000000c36c247220 */ /* 0x080fe20000410000 */
[----:B------:R-:W-:Y:S01]  /*17270*/  HMMA.16816.F32 R24, R48, R26, R84 ;  /* 0x0000001a3018723c */ /* 0x000fe20000001854 */
[----:B------:R-:W-:Y:S01]  /*17280*/  FMUL.FTZ R37, R109, R195 ;  /* 0x000000c36d257220 */ /* 0x000fe20000410000 */
[----:B------:R-:W-:Y:S01]  /*17290*/  LDSM.16.MT88.4 R84, [R146+0xc400] ;  /* 0x00c400009254783b */ /* 0x000fe20000004200 */
[-C--:B------:R-:W-:Y:S01]  /*172a0*/  FMUL.FTZ R38, R110, R194.reuse ;  /* 0x000000c26e267220 */ /* 0x080fe20000410000 */
[----:B------:R-:W1:Y:S01]  /*172b0*/  MUFU.EX2 R2, R2 ;  /* 0x0000000200027308 */ /* 0x000e620000000800 */
        /* <DEDUP_REMOVED lines=11> */
[----:B------:R-:W1:Y:S01]  /*17370*/  MUFU.EX2 R133, R133 ;  /* 0x0000008500857308 */ /* 0x000e620000000800 */
[-C--:B------:R-:W-:Y:S02]  /*17380*/  FMUL.FTZ R99, R99, R194.reuse ;  /* 0x000000c263637220 */ /* 0x080fe40000410000 */
[-C--:B------:R-:W-:Y:S01]  /*17390*/  FMUL.FTZ R44, R100, R195.reuse ;  /* 0x000000c3642c7220 */ /* 0x080fe20000410000 */
[----:B------:R-:W-:Y:S01]  /*173a0*/  HMMA.16816.F32 R32, R48, R34, R92 ;  /* 0x000000223020723c */ /* 0x000fe2000000185c */
[----:B------:R-:W-:Y:S01]  /*173b0*/  FMUL.FTZ R45, R101, R195 ;  /* 0x000000c3652d7220 */ /* 0x000fe20000410000 */
[----:B------:R-:W-:Y:S01]  /*173c0*/  LDSM.16.MT88.4 R92, [R144+0xc400] ;  /* 0x00c40000905c783b */ /* 0x000fe20000004200 */
[-C--:B------:R-:W-:Y:S01]  /*173d0*/  FMUL.FTZ R46, R102, R194.reuse ;  /* 0x000000c2662e7220 */ /* 0x080fe20000410000 */
[----:B------:R-:W-:Y:S01]  /*173e0*/  MUFU.EX2 R132, R132 ;  /* 0x0000008400847308 */ /* 0x000fe20000000800 */
[----:B------:R-:W-:-:S02]  /*173f0*/  FMUL.FTZ R47, R103, R194 ;  /* 0x000000c2672f7220 */ /* 0x000fc40000410000 */
[-C--:B------:R-:W-:Y:S01]  /*17400*/  FMUL.FTZ R104, R104, R195.reuse ;  /* 0x000000c368687220 */ /* 0x080fe20000410000 */
[C---:B------:R-:W-:Y:S01]  /*17410*/  HMMA.16816.F32 R40, R48.reuse, R42, R96 ;  /* 0x0000002a3028723c */ /* 0x040fe20000001860 */
[----:B------:R-:W-:Y:S01]  /*17420*/  FMUL.FTZ R105, R105, R195 ;  /* 0x000000c369697220 */ /* 0x000fe20000410000 */
[----:B------:R-:W-:Y:S01]  /*17430*/  LDSM.16.MT88.4 R96, [R146+0xe400] ;  /* 0x00e400009260783b */ /* 0x000fe20000004200 */
[-C--:B------:R-:W-:Y:S01]  /*17440*/  FMUL.FTZ R106, R106, R194.reuse ;  /* 0x000000c26a6a7220 */ /* 0x080fe20000410000 */
[----:B------:R-:W-:Y:S01]  /*17450*/  MUFU.EX2 R129, R129 ;  /* 0x0000008100817308 */ /* 0x000fe20000000800 */
[----:B------:R-:W-:Y:S02]  /*17460*/  FMUL.FTZ R107, R107, R194 ;  /* 0x000000c26b6b7220 */ /* 0x000fe40000410000 */
[--C-:B------:R-:W-:Y:S01]  /*17470*/  FFMA.FTZ R185, R187, c[0x0][0x23c], -R182.reuse ;  /* 0x00008f00bbb97a23 */ /* 0x100fe200000108b6 */
[----:B------:R-:W-:Y:S01]  /*17480*/  HMMA.16816.F32 R44, R48, R52, R44 ;  /* 0x00000034302c723c */ /* 0x000fe2000000182c */
[----:B------:R-:W-:-:S02]  /*17490*/  FFMA.FTZ R204, R191, c[0x0][0x23c], -R182 ;  /* 0x00008f00bfcc7a23 */ /* 0x000fc400000108b6 */
[--C-:B------:R-:W-:Y:S01]  /*174a0*/  FFMA.FTZ R186, R186, c[0x0][0x23c], -R125.reuse ;  /* 0x00008f00baba7a23 */ /* 0x100fe2000001087d */
[----:B------:R-:W-:Y:S01]  /*174b0*/  MUFU.EX2 R134, R134 ;  /* 0x0000008600867308 */ /* 0x000fe20000000800 */
[--C-:B------:R-:W-:Y:S02]  /*174c0*/  FFMA.FTZ R189, R190, c[0x0][0x23c], -R125.reuse ;  /* 0x00008f00bebd7a23 */ /* 0x100fe4000001087d */
[----:B---3--:R-:W-:Y:S01]  /*174d0*/  F2FP.PACK_AB R52, R59, R122 ;  /* 0x0000007a3b34723e */ /* 0x008fe200000000ff */
[----:B------:R-:W-:Y:S01]  /*174e0*/  HMMA.16816.F32 R48, R48, R54, R104 ;  /* 0x000000363030723c */ /* 0x000fe20000001868 */
[----:B--2---:R-:W-:Y:S01]  /*174f0*/  F2FP.PACK_AB R53, R61, R120 ;  /* 0x000000783d35723e */ /* 0x004fe200000000ff */
[--C-:B------:R-:W-:Y:S02]  /*17500*/  FFMA.FTZ R184, R184, c[0x0][0x23c], -R125.reuse ;  /* 0x00008f00b8b87a23 */ /* 0x100fe4000001087d */
[----:B------:R-:W2:Y:S01]  /*17510*/  MUFU.EX2 R131, R131 ;  /* 0x0000008300837308 */ /* 0x000ea20000000800 */
[----:B------:R-:W-:-:S02]  /*17520*/  FFMA.FTZ R187, R188, c[0x0][0x23c], -R125 ;  /* 0x00008f00bcbb7a23 */ /* 0x000fc4000001087d */
[----:B-----5:R-:W-:Y:S01]  /*17530*/  F2FP.PACK_AB R54, R0, R57 ;  /* 0x000000390036723e */ /* 0x020fe200000000ff */
[--C-:B------:R-:W-:Y:S01]  /*17540*/  FFMA.FTZ R183, R183, c[0x0][0x23c], -R182.reuse ;  /* 0x00008f00b7b77a23 */ /* 0x100fe200000108b6 */
[----:B-1----:R-:W-:Y:S01]  /*17550*/  F2FP.PACK_AB R55, R2, R63 ;  /* 0x0000003f0237723e */ /* 0x002fe200000000ff */
[----:B------:R-:W-:Y:S02]  /*17560*/  FFMA.FTZ R172, R172, c[0x0][0x23c], -R125 ;  /* 0x00008f00acac7a23 */ /* 0x000fe4000001087d */
[----:B------:R-:W-:Y:S01]  /*17570*/  MUFU.EX2 R142, R142 ;  /* 0x0000008e008e7308 */ /* 0x000fe20000000800 */
[--C-:B------:R-:W-:Y:S02]  /*17580*/  FFMA.FTZ R139, R139, c[0x0][0x23c], -R182.reuse ;  /* 0x00008f008b8b7a23 */ /* 0x100fe400000108b6 */
[--C-:B------:R-:W-:Y:S01]  /*17590*/  FFMA.FTZ R175, R175, c[0x0][0x23c], -R182.reuse ;  /* 0x00008f00afaf7a23 */ /* 0x100fe200000108b6 */
[----:B------:R-:W-:Y:S01]  /*175a0*/  HMMA.16816.F32 R4, R52, R72, R4 ;  /* 0x000000483404723c */ /* 0x000fe20000001804 */
[----:B------:R-:W-:-:S02]  /*175b0*/  FFMA.FTZ R141, R141, c[0x0][0x23c], -R182 ;  /* 0x00008f008d8d7a23 */ /* 0x000fc400000108b6 */
[----:B------:R-:W-:Y:S01]  /*175c0*/  FFMA.FTZ R177, R177, c[0x0][0x23c], -R182 ;  /* 0x00008f00b1b17a23 */ /* 0x000fe200000108b6 */
[----:B------:R-:W1:Y:S01]  /*175d0*/  MUFU.EX2 R135, R135 ;  /* 0x0000008700877308 */ /* 0x000e620000000800 */
[----:B------:R-:W-:Y:S02]  /*175e0*/  FFMA.FTZ R192, R165, R195, R192 ;  /* 0x000000c3a5c07223 */ /* 0x000fe400000100c0 */
[----:B------:R-:W-:Y:S01]  /*175f0*/  FFMA.FTZ R193, R164, R194, R193 ;  /* 0x000000c2a4c17223 */ /* 0x000fe200000100c1 */
[----:B------:R-:W-:Y:S01]  /*17600*/  HMMA.16816.F32 R8, R52, R74, R8 ;  /* 0x0000004a3408723c */ /* 0x000fe20000001808 */
[----:B------:R-:W3:Y:S01]  /*17610*/  LDSM.16.MT88.4 R72, [R144+0xb400] ;  /* 0x00b400009048783b */ /* 0x000ee20000004200 */
[----:B------:R-:W-:Y:S02]  /*17620*/  FADD.FTZ R192, R181, R192 ;  /* 0x000000c0b5c07221 */ /* 0x000fe40000010000 */
[----:B------:R-:W-:Y:S01]  /*17630*/  MUFU.EX2 R201, R201 ;  /* 0x000000c900c97308 */ /* 0x000fe20000000800 */
[----:B------:R-:W-:-:S02]  /*17640*/  FADD.FTZ R193, R166, R193 ;  /* 0x000000c1a6c17221 */ /* 0x000fc40000010000 */
[----:B------:R-:W-:Y:S01]  /*17650*/  FADD.FTZ R167, R167, R192 ;  /* 0x000000c0a7a77221 */ /* 0x000fe20000010000 */
[C---:B----4-:R-:W-:Y:S01]  /*17660*/  HMMA.16816.F32 R12, R52.reuse, R68, R12 ;  /* 0x00000044340c723c */ /* 0x050fe2000000180c */
[----:B------:R-:W-:Y:S02]  /*17670*/  FADD.FTZ R140, R140, R193 ;  /* 0x000000c18c8c7221 */ /* 0x000fe40000010000 */
[----:B------:R-:W-:Y:S01]  /*17680*/  FADD.FTZ R167, R126, R167 ;  /* 0x000000a77ea77221 */ /* 0x000fe20000010000 */
[----:B------:R-:W-:Y:S01]  /*17690*/  MUFU.EX2 R200, R200 ;  /* 0x000000c800c87308 */ /* 0x000fe20000000800 */
[----:B------:R-:W-:Y:S02]  /*176a0*/  FADD.FTZ R127, R127, R140 ;  /* 0x0000008c7f7f7221 */ /* 0x000fe40000010000 */
[----:B------:R-:W-:Y:S01]  /*176b0*/  FADD.FTZ R122, R122, R167 ;  /* 0x000000a77a7a7221 */ /* 0x000fe20000010000 */
[----:B------:R-:W-:Y:S01]  /*176c0*/  HMMA.16816.F32 R16, R52, R70, R16 ;  /* 0x000000463410723c */ /* 0x000fe20000001810 */
[----:B------:R-:W4:Y:S01]  /*176d0*/  LDSM.16.MT88.4 R68, [R146+0xd400] ;  /* 0x00d400009244783b */ /* 0x000f220000004200 */
[----:B------:R-:W-:-:S02]  /*176e0*/  FADD.FTZ R120, R120, R127 ;  /* 0x0000007f78787221 */ /* 0x000fc40000010000 */
[----:B------:R-:W-:Y:S01]  /*176f0*/  MUFU.EX2 R197, R197 ;  /* 0x000000c500c57308 */ /* 0x000fe20000000800 */
[----:B------:R-:W-:Y:S02]  /*17700*/  FADD.FTZ R122, R59, R122 ;  /* 0x0000007a3b7a7221 */ /* 0x000fe40000010000 */
[----:B------:R-:W-:Y:S01]  /*17710*/  FADD.FTZ R120, R61, R120 ;  /* 0x000000783d787221 */ /* 0x000fe20000010000 */
[C---:B------:R-:W-:Y:S01]  /*17720*/  HMMA.16816.F32 R20, R52.reuse, R64, R20 ;  /* 0x000000403414723c */ /* 0x040fe20000001814 */
[--C-:B------:R-:W-:Y:S02]  /*17730*/  FFMA.FTZ R143, R143, c[0x0][0x23c], -R182.reuse ;  /* 0x00008f008f8f7a23 */ /* 0x100fe400000108b6 */
[--C-:B------:R-:W-:Y:S01]  /*17740*/  FFMA.FTZ R178, R178, c[0x0][0x23c], -R182.reuse ;  /* 0x00008f00b2b27a23 */ /* 0x100fe200000108b6 */
[----:B------:R-:W-:Y:S01]  /*17750*/  MUFU.EX2 R196, R196 ;  /* 0x000000c400c47308 */ /* 0x000fe20000000800 */
[--C-:B------:R-:W-:Y:S02]  /*17760*/  FFMA.FTZ R161, R161, c[0x0][0x23c], -R182.reuse ;  /* 0x00008f00a1a17a23 */ /* 0x100fe400000108b6 */
[----:B------:R-:W-:Y:S01]  /*17770*/  FFMA.FTZ R164, R123, c[0x0][0x23c], -R125 ;  /* 0x00008f007ba47a23 */ /* 0x000fe2000001087d */
[----:B------:R-:W-:Y:S01]  /*17780*/  HMMA.16816.F32 R24, R52, R66, R24 ;  /* 0x000000423418723c */ /* 0x000fe20000001818 */
[----:B------:R-:W5:Y:S01]  /*17790*/  LDSM.16.MT88.4 R64, [R144+0xd400] ;  /* 0x00d400009040783b */ /* 0x000f620000004200 */
[----:B------:R-:W-:-:S02]  /*177a0*/  FFMA.FTZ R179, R179, c[0x0][0x23c], -R182 ;  /* 0x00008f00b3b37a23 */ /* 0x000fc400000108b6 */
[----:B------:R-:W-:Y:S01]  /*177b0*/  MUFU.EX2 R199, R199 ;  /* 0x000000c700c77308 */ /* 0x000fe20000000800 */
[--C-:B------:R-:W-:Y:S02]  /*177c0*/  FFMA.FTZ R58, R58, c[0x0][0x23c], -R125.reuse ;  /* 0x00008f003a3a7a23 */ /* 0x100fe4000001087d */
[--C-:B------:R-:W-:Y:S01]  /*177d0*/  FFMA.FTZ R121, R121, c[0x0][0x23c], -R125.reuse ;  /* 0x00008f0079797a23 */ /* 0x100fe2000001087d */
[----:B---3--:R-:W-:Y:S01]  /*177e0*/  HMMA.16816.F32 R28, R52, R72, R28 ;  /* 0x00000048341c723c */ /* 0x008fe2000000181c */
[----:B------:R-:W-:-:S03]  /*177f0*/  FFMA.FTZ R60, R60, c[0x0][0x23c], -R125 ;  /* 0x00008f003c3c7a23 */ /* 0x000fc6000001087d */
[----:B------:R-:W-:Y:S04]  /*17800*/  MUFU.EX2 R198, R198 ;  /* 0x000000c600c67308 */ /* 0x000fe80000000800 */
        /* <DEDUP_REMOVED lines=8> */
[C---:B-----5:R-:W-:Y:S04]  /*17890*/  HMMA.16816.F32 R44, R52.reuse, R64, R44 ;  /* 0x00000040342c723c */ /* 0x060fe8000000182c */
[----:B------:R-:W5:Y:S04]  /*178a0*/  MUFU.EX2 R206, R206 ;  /* 0x000000ce00ce7308 */ /* 0x000f680000000800 */
[----:B------:R-:W-:Y:S01]  /*178b0*/  HMMA.16816.F32 R48, R52, R66, R48 ;  /* 0x000000423430723c */ /* 0x000fe20000001830 */
[----:B------:R-:W4:Y:S03]  /*178c0*/  LDSM.16.MT88.4 R64, [R146+0xb800] ;  /* 0x00b800009240783b */ /* 0x000f260000004200 */
[----:B------:R-:W-:Y:S03]  /*178d0*/  MUFU.EX2 R185, R185 ;  /* 0x000000b900b97308 */ /* 0x000fe60000000800 */
[----:B------:R-:W-:-:S02]  /*178e0*/  F2FP.PACK_AB R52, R133, R138 ;  /* 0x0000008a8534723e */ /* 0x000fc400000000ff */
[----:B--2---:R-:W-:Y:S02]  /*178f0*/  F2FP.PACK_AB R53, R131, R134 ;  /* 0x000000868335723e */ /* 0x004fe400000000ff */
[----:B------:R-:W-:Y:S01]  /*17900*/  F2FP.PACK_AB R54, R129, R132 ;  /* 0x000000848136723e */ /* 0x000fe200000000ff */
[----:B------:R-:W2:Y:S01]  /*17910*/  MUFU.EX2 R204, R204 ;  /* 0x000000cc00cc7308 */ /* 0x000ea20000000800 */
[----:B-1----:R-:W-:Y:S02]  /*17920*/  F2FP.PACK_AB R55, R135, R142 ;  /* 0x0000008e8737723e */ /* 0x002fe400000000ff */
[----:B-----5:R-:W-:-:S05]  /*17930*/  F2FP.PACK_AB R104, R206, R205 ;  /* 0x000000cdce68723e */ /* 0x020fca00000000ff */
[C---:B---3--:R-:W-:Y:S01]  /*17940*/  HMMA.16816.F32 R4, R52.reuse, R72, R4 ;  /* 0x000000483404723c */ /* 0x048fe20000001804 */
[----:B------:R-:W-:Y:S07]  /*17950*/  MUFU.EX2 R186, R186 ;  /* 0x000000ba00ba7308 */ /* 0x000fee0000000800 */
[----:B------:R-:W-:Y:S01]  /*17960*/  HMMA.16816.F32 R8, R52, R74, R8 ;  /* 0x0000004a3408723c */ /* 0x000fe20000001808 */
[----:B------:R-:W1:Y:S01]  /*17970*/  LDSM.16.MT88.4 R72, [R144+0xb800] ;  /* 0x00b800009048783b */ /* 0x000e620000004200 */
[----:B------:R-:W3:Y:S01]  /*17980*/  MUFU.EX2 R189, R189 ;  /* 0x000000bd00bd7308 */ /* 0x000ee20000000800 */
[----:B--2---:R-:W-:-:S05]  /*17990*/  F2FP.PACK_AB R106, R204, R185 ;  /* 0x000000b9cc6a723e */ /* 0x004fca00000000ff */
[C---:B----4-:R-:W-:Y:S02]  /*179a0*/  HMMA.16816.F32 R12, R52.reuse, R68, R12 ;  /* 0x00000044340c723c */ /* 0x050fe4000000180c */
[----:B------:R-:W-:Y:S06]  /*179b0*/  MUFU.EX2 R184, R184 ;  /* 0x000000b800b87308 */ /* 0x000fec0000000800 */
[----:B------:R-:W-:Y:S01]  /*179c0*/  HMMA.16816.F32 R16, R52, R70, R16 ;  /* 0x000000463410723c */ /* 0x000fe20000001810 */
[----:B------:R-:W2:Y:S01]  /*179d0*/  LDSM.16.MT88.4 R68, [R146+0xd800] ;  /* 0x00d800009244783b */ /* 0x000ea20000004200 */
[----:B------:R-:W4:Y:S01]  /*179e0*/  MUFU.EX2 R187, R187 ;  /* 0x000000bb00bb7308 */ /* 0x000f220000000800 */
[----:B---3--:R-:W-:-:S05]  /*179f0*/  F2FP.PACK_AB R105, R189, R186 ;  /* 0x000000babd69723e */ /* 0x008fca00000000ff */
[C---:B------:R-:W-:Y:S02]  /*17a00*/  HMMA.16816.F32 R20, R52.reuse, R64, R20 ;  /* 0x000000403414723c */ /* 0x040fe40000001814 */
[----:B------:R-:W-:Y:S06]  /*17a10*/  MUFU.EX2 R143, R143 ;  /* 0x0000008f008f7308 */ /* 0x000fec0000000800 */
[C---:B------:R-:W-:Y:S01]  /*17a20*/  HMMA.16816.F32 R24, R52.reuse, R66, R24 ;  /* 0x000000423418723c */ /* 0x040fe20000001818 */
[----:B------:R-:W3:Y:S01]  /*17a30*/  LDSM.16.MT88.4 R64, [R144+0xd800] ;  /* 0x00d800009040783b */ /* 0x000ee20000004200 */
[----:B----4-:R-:W-:Y:S01]  /*17a40*/  F2FP.PACK_AB R107, R187, R184 ;  /* 0x000000b8bb6b723e */ /* 0x010fe200000000ff */
[----:B------:R-:W-:Y:S05]  /*17a50*/  MUFU.EX2 R178, R178 ;  /* 0x000000b200b27308 */ /* 0x000fea0000000800 */
[C---:B-1----:R-:W-:Y:S03]  /*17a60*/  HMMA.16816.F32 R28, R52.reuse, R72, R28 ;  /* 0x00000048341c723c */ /* 0x042fe6000000181c */
[----:B------:R-:W-:Y:S05]  /*17a70*/  MUFU.EX2 R161, R161 ;  /* 0x000000a100a17308 */ /* 0x000fea0000000800 */
[C---:B------:R-:W-:Y:S01]  /*17a80*/  HMMA.16816.F32 R32, R52.reuse, R74, R32 ;  /* 0x0000004a3420723c */ /* 0x040fe20000001820 */
[----:B------:R-:W1:Y:S02]  /*17a90*/  LDSM.16.MT88.4 R72, [R146+0x9c00] ;  /* 0x009c00009248783b */ /* 0x000e640000004200 */
[----:B------:R-:W-:Y:S05]  /*17aa0*/  MUFU.EX2 R164, R164 ;  /* 0x000000a400a47308 */ /* 0x000fea0000000800 */
[C---:B--2---:R-:W-:Y:S08]  /*17ab0*/  HMMA.16816.F32 R36, R52.reuse, R68, R36 ;  /* 0x000000443424723c */ /* 0x044ff00000001824 */
[C---:B------:R-:W-:Y:S01]  /*17ac0*/  HMMA.16816.F32 R40, R52.reuse, R70, R40 ;  /* 0x000000463428723c */ /* 0x040fe20000001828 */
[----:B------:R-:W2:Y:S07]  /*17ad0*/  LDSM.16.MT88.4 R68, [R144+0x9c00] ;  /* 0x009c00009044783b */ /* 0x000eae0000004200 */
[C---:B---3--:R-:W-:Y:S08]  /*17ae0*/  HMMA.16816.F32 R44, R52.reuse, R64, R44 ;  /* 0x00000040342c723c */ /* 0x048ff0000000182c */
[----:B------:R-:W-:Y:S01]  /*17af0*/  HMMA.16816.F32 R48, R52, R66, R48 ;  /* 0x000000423430723c */ /* 0x000fe20000001830 */
[----:B------:R-:W3:Y:S06]  /*17b00*/  LDSM.16.MT88.4 R64, [R146+0xbc00] ;  /* 0x00bc00009240783b */ /* 0x000eec0000004200 */
[----:B------:R-:W-:-:S02]  /*17b10*/  F2FP.PACK_AB R52, R200, R201 ;  /* 0x000000c9c834723e */ /* 0x000fc400000000ff */
[----:B------:R-:W-:Y:S02]  /*17b20*/  F2FP.PACK_AB R53, R198, R199 ;  /* 0x000000c7c635723e */ /* 0x000fe400000000ff */
[----:B------:R-:W-:Y:S02]  /*17b30*/  F2FP.PACK_AB R54, R196, R197 ;  /* 0x000000c5c436723e */ /* 0x000fe400000000ff */
[----:B------:R-:W-:-:S07]  /*17b40*/  F2FP.PACK_AB R55, R202, R203 ;  /* 0x000000cbca37723e */ /* 0x000fce00000000ff */
[C---:B-1----:R-:W-:Y:S08]  /*17b50*/  HMMA.16816.F32 R4, R52.reuse, R72, R4 ;  /* 0x000000483404723c */ /* 0x042ff00000001804 */
        /* <DEDUP_REMOVED lines=16> */
[----:B------:R-:W3:Y:S04]  /*17c60*/  LDSM.16.MT88.4 R52, [R146+0xa000] ;  /* 0x00a000009234783b */ /* 0x000ee80000004200 */
[----:B------:R-:W4:Y:S03]  /*17c70*/  LDSM.16.MT88.4 R64, [R144+0xc000] ;  /* 0x00c000009040783b */ /* 0x000f260000004200 */
[C---:B-1----:R-:W-:Y:S08]  /*17c80*/  HMMA.16816.F32 R12, R104.reuse, R72, R12 ;  /* 0x00000048680c723c */ /* 0x042ff0000000180c */
[C---:B------:R-:W-:Y:S08]  /*17c90*/  HMMA.16816.F32 R16, R104.reuse, R74, R16 ;  /* 0x0000004a6810723c */ /* 0x040ff00000001810 */
[C---:B--2---:R-:W-:Y:S08]  /*17ca0*/  HMMA.16816.F32 R20, R104.reuse, R68, R20 ;  /* 0x000000446814723c */ /* 0x044ff00000001814 */
[C---:B------:R-:W-:Y:S01]  /*17cb0*/  HMMA.16816.F32 R24, R104.reuse, R70, R24 ;  /* 0x000000466818723c */ /* 0x040fe20000001818 */
[----:B------:R-:W-:Y:S07]  /*17cc0*/  LDSM.16.MT88.4 R68, [R146+0xa400] ;  /* 0x00a400009244783b */ /* 0x000fee0000004200 */
[C---:B---3--:R-:W-:Y:S01]  /*17cd0*/  HMMA.16816.F32 R112, R104.reuse, R52, R4 ;  /* 0x000000346870723c */ /* 0x048fe20000001804 */
[----:B------:R-:W1:Y:S07]  /*17ce0*/  LDSM.16.MT88.4 R4, [R144+0xe000] ;  /* 0x00e000009004783b */ /* 0x000e6e0000004200 */
[C---:B------:R-:W-:Y:S01]  /*17cf0*/  HMMA.16816.F32 R8, R104.reuse, R54, R8 ;  /* 0x000000366808723c */ /* 0x040fe20000001808 */
[----:B------:R-:W2:Y:S07]  /*17d00*/  LDSM.16.MT88.4 R52, [R146+0xe000] ;  /* 0x00e000009234783b */ /* 0x000eae0000004200 */
[C---:B----4-:R-:W-:Y:S08]  /*17d10*/  HMMA.16816.F32 R28, R104.reuse, R64, R28 ;  /* 0x00000040681c723c */ /* 0x050ff0000000181c */
[C---:B------:R-:W-:Y:S08]  /*17d20*/  HMMA.16816.F32 R32, R104.reuse, R66, R32 ;  /* 0x000000426820723c */ /* 0x040ff00000001820 */
[C---:B-1----:R-:W-:Y:S08]  /*17d30*/  HMMA.16816.F32 R44, R104.reuse, R4, R44 ;  /* 0x00000004682c723c */ /* 0x042ff0000000182c */
[C---:B--2---:R-:W-:Y:S07]  /*17d40*/  HMMA.16816.F32 R36, R104.reuse, R52, R36 ;  /* 0x000000346824723c */ /* 0x044fee0000001824 */
[--C-:B------:R-:W-:Y:S01]  /*17d50*/  FFMA.FTZ R52, R173, c[0x0][0x23c], -R182.reuse ;  /* 0x00008f00ad347a23 */ /* 0x100fe200000108b6 */
[C---:B------:R-:W-:Y:S01]  /*17d60*/  HMMA.16816.F32 R40, R104.reuse, R54, R40 ;  /* 0x000000366828723c */ /* 0x040fe20000001828 */
[--C-:B------:R-:W-:Y:S01]  /*17d70*/  FFMA.FTZ R53, R163, c[0x0][0x23c], -R182.reuse ;  /* 0x00008f00a3357a23 */ /* 0x100fe200000108b6 */
[----:B------:R-:W-:Y:S05]  /*17d80*/  MUFU.EX2 R55, R183 ;  /* 0x000000b700377308 */ /* 0x000fea0000000800 */
[----:B------:R-:W-:Y:S01]  /*17d90*/  FFMA.FTZ R54, R180, c[0x0][0x23c], -R182 ;  /* 0x00008f00b4367a23 */ /* 0x000fe200000108b6 */
[----:B------:R-:W-:Y:S02]  /*17da0*/  HMMA.16816.F32 R104, R104, R6, R48 ;  /* 0x000000066868723c */ /* 0x000fe40000001830 */
[----:B------:R-:W1:Y:S05]  /*17db0*/  MUFU.EX2 R52, R52 ;  /* 0x0000003400347308 */ /* 0x000e6a0000000800 */
[----:B------:R-:W-:-:S02]  /*17dc0*/  FFMA.FTZ R50, R174, c[0x0][0x23c], -R125 ;  /* 0x00008f00ae327a23 */ /* 0x000fc4000001087d */
[--C-:B------:R-:W-:Y:S01]  /*17dd0*/  FFMA.FTZ R48, R162, c[0x0][0x23c], -R125.reuse ;  /* 0x00008f00a2307a23 */ /* 0x100fe2000001087d */
[----:B------:R-:W-:Y:S01]  /*17de0*/  MUFU.EX2 R53, R53 ;  /* 0x0000003500357308 */ /* 0x000fe20000000800 */
[----:B------:R-:W-:-:S07]  /*17df0*/  FFMA.FTZ R51, R176, c[0x0][0x23c], -R125 ;  /* 0x00008f00b0337a23 */ /* 0x000fce000001087d */
[----:B------:R-:W2:Y:S01]  /*17e00*/  MUFU.EX2 R54, R54 ;  /* 0x0000003600367308 */ /* 0x000ea20000000800 */
[----:B-1----:R-:W-:-:S07]  /*17e10*/  F2FP.PACK_AB R4, R55, R52 ;  /* 0x000000343704723e */ /* 0x002fce00000000ff */
        /* <DEDUP_REMOVED lines=24> */
[----:B------:R-:W-:Y:S05]  /*17fa0*/  MUFU.EX2 R31, R177 ;  /* 0x000000b1001f7308 */ /* 0x000fea0000000800 */
[----:B------:R-:W-:Y:S01]  /*17fb0*/  FADD.FTZ R37, R57, R122 ;  /* 0x0000007a39257221 */ /* 0x000fe20000010000 */
[----:B------:R-:W-:Y:S01]  /*17fc0*/  HMMA.16816.F32 R76, R4, R78, R16 ;  /* 0x0000004e044c723c */ /* 0x000fe20000001810 */
[----:B------:R-:W-:Y:S01]  /*17fd0*/  LDSM.16.MT88.4 R16, [R144+0xc800] ;  /* 0x00c800009010783b */ /* 0x000fe20000004200 */
[----:B------:R-:W-:Y:S01]  /*17fe0*/  MUFU.EX2 R32, R32 ;  /* 0x0000002000207308 */ /* 0x000fe20000000800 */
[----:B------:R-:W-:-:S02]  /*17ff0*/  FADD.FTZ R39, R63, R120 ;  /* 0x000000783f277221 */ /* 0x000fc40000010000 */
[----:B------:R-:W-:Y:S02]  /*18000*/  FADD.FTZ R37, R0, R37 ;  /* 0x0000002500257221 */ /* 0x000fe40000010000 */
[----:B------:R-:W-:Y:S01]  /*18010*/  FADD.FTZ R39, R2, R39 ;  /* 0x0000002702277221 */ /* 0x000fe20000010000 */
[C---:B------:R-:W-:Y:S01]  /*18020*/  HMMA.16816.F32 R84, R4.reuse, R86, R24 ;  /* 0x000000560454723c */ /* 0x040fe20000001818 */
[----:B------:R-:W-:Y:S01]  /*18030*/  LDSM.16.MT88.4 R24, [R144+0xa800] ;  /* 0x00a800009018783b */ /* 0x000fe20000004200 */
[----:B------:R-:W5:Y:S01]  /*18040*/  MUFU.EX2 R35, R35 ;  /* 0x0000002300237308 */ /* 0x000f620000000800 */
[----:B------:R-:W-:Y:S02]  /*18050*/  FADD.FTZ R138, R138, R37 ;  /* 0x000000258a8a7221 */ /* 0x000fe40000010000 */
[----:B------:R-:W-:Y:S02]  /*18060*/  FADD.FTZ R134, R134, R39 ;  /* 0x0000002786867221 */ /* 0x000fe40000010000 */
[----:B------:R-:W-:Y:S01]  /*18070*/  FADD.FTZ R133, R133, R138 ;  /* 0x0000008a85857221 */ /* 0x000fe20000010000 */
[----:B------:R-:W-:Y:S01]  /*18080*/  HMMA.16816.F32 R96, R4, R98, R40 ;  /* 0x000000620460723c */ /* 0x000fe20000001828 */
[----:B------:R-:W-:Y:S01]  /*18090*/  FADD.FTZ R131, R131, R134 ;  /* 0x0000008683837221 */ /* 0x000fe20000010000 */
[----:B------:R-:W-:Y:S01]  /*180a0*/  MUFU.EX2 R33, R33 ;  /* 0x0000002100217308 */ /* 0x000fe20000000800 */
[----:B------:R-:W-:-:S02]  /*180b0*/  FADD.FTZ R0, R132, R133 ;  /* 0x0000008584007221 */ /* 0x000fc40000010000 */
[----:B------:R-:W-:Y:S02]  /*180c0*/  FADD.FTZ R2, R142, R131 ;  /* 0x000000838e027221 */ /* 0x000fe40000010000 */
[----:B------:R-:W-:Y:S01]  /*180d0*/  FADD.FTZ R0, R129, R0 ;  /* 0x0000000081007221 */ /* 0x000fe20000010000 */
[C---:B-1----:R-:W-:Y:S01]  /*180e0*/  HMMA.16816.F32 R100, R4.reuse, R8, R44 ;  /* 0x000000080464723c */ /* 0x042fe2000000182c */
[----:B------:R-:W-:Y:S01]  /*180f0*/  FADD.FTZ R2, R135, R2 ;  /* 0x0000000287027221 */ /* 0x000fe20000010000 */
[----:B------:R-:W1:Y:S01]  /*18100*/  MUFU.EX2 R34, R34 ;  /* 0x0000002200227308 */ /* 0x000e620000000800 */
[----:B------:R-:W-:Y:S02]  /*18110*/  FADD.FTZ R201, R201, R0 ;  /* 0x00000000c9c97221 */ /* 0x000fe40000010000 */
[----:B------:R-:W-:Y:S01]  /*18120*/  FADD.FTZ R199, R199, R2 ;  /* 0x00000002c7c77221 */ /* 0x000fe20000010000 */
[----:B------:R-:W-:Y:S01]  /*18130*/  MOV R2, R56 ;  /* 0x0000003800027202 */ /* 0x000fe20000000f00 */
[----:B------:R-:W-:Y:S01]  /*18140*/  FADD.FTZ R200, R200, R201 ;  /* 0x000000c9c8c87221 */ /* 0x000fe20000010000 */
[----:B------:R-:W-:Y:S01]  /*18150*/  HMMA.16816.F32 R104, R4, R10, R104 ;  /* 0x0000000a0468723c */ /* 0x000fe20000001868 */
[----:B------:R-:W4:Y:S01]  /*18160*/  LDSM.16.MT88.4 R8, [R146+0xe800] ;  /* 0x00e800009208783b */ /* 0x000f220000004200 */
[----:B------:R-:W-:-:S02]  /*18170*/  FADD.FTZ R198, R198, R199 ;  /* 0x000000c7c6c67221 */ /* 0x000fc40000010000 */
[----:B------:R-:W-:-:S03]  /*18180*/  FADD.FTZ R197, R197, R200 ;  /* 0x000000c8c5c57221 */ /* 0x000fc60000010000 */
[----:B---3--:R-:W-:Y:S01]  /*18190*/  F2FP.PACK_AB R4, R29, R30 ;  /* 0x0000001e1d04723e */ /* 0x008fe200000000ff */
[----:B------:R-:W-:Y:S01]  /*181a0*/  FADD.FTZ R196, R196, R197 ;  /* 0x000000c5c4c47221 */ /* 0x000fe20000010000 */
[----:B-----5:R-:W-:Y:S02]  /*181b0*/  F2FP.PACK_AB R5, R35, R32 ;  /* 0x000000202305723e */ /* 0x020fe400000000ff */
[----:B------:R-:W-:Y:S01]  /*181c0*/  F2FP.PACK_AB R6, R31, R28 ;  /* 0x0000001c1f06723e */ /* 0x000fe200000000ff */
[----:B------:R-:W-:Y:S01]  /*181d0*/  FADD.FTZ R205, R205, R196 ;  /* 0x000000c4cdcd7221 */ /* 0x000fe20000010000 */
[----:B-1----:R-:W-:-:S03]  /*181e0*/  F2FP.PACK_AB R7, R34, R33 ;  /* 0x000000212207723e */ /* 0x002fc600000000ff */
[----:B------:R-:W-:-:S04]  /*181f0*/  FADD.FTZ R206, R206, R205 ;  /* 0x000000cdcece7221 */ /* 0x000fc80000010000 */
[C---:B--2---:R-:W-:Y:S08]  /*18200*/  HMMA.16816.F32 R112, R4.reuse, R12, R112 ;  /* 0x0000000c0470723c */ /* 0x044ff00000001870 */
[C---:B------:R-:W-:Y:S01]  /*18210*/  HMMA.16816.F32 R68, R4.reuse, R14, R68 ;  /* 0x0000000e0444723c */ /* 0x040fe20000001844 */
[----:B------:R-:W1:Y:S07]  /*18220*/  LDSM.16.MT88.4 R12, [R144+0xe800] ;  /* 0x00e80000900c783b */ /* 0x000e6e0000004200 */
[C---:B----4-:R-:W-:Y:S08]  /*18230*/  HMMA.16816.F32 R80, R4.reuse, R20, R80 ;  /* 0x000000140450723c */ /* 0x050ff00000001850 */
[C---:B------:R-:W-:Y:S01]  /*18240*/  HMMA.16816.F32 R84, R4.reuse, R22, R84 ;  /* 0x000000160454723c */ /* 0x040fe20000001854 */
[----:B------:R-:W2:Y:S07]  /*18250*/  LDSM.16.MT88.4 R20, [R146+0xac00] ;  /* 0x00ac00009214783b */ /* 0x000eae0000004200 */
[C---:B------:R-:W-:Y:S08]  /*18260*/  HMMA.16816.F32 R108, R4.reuse, R8, R108 ;  /* 0x00000008046c723c */ /* 0x040ff0000000186c */
[C---:B------:R-:W-:Y:S01]  /*18270*/  HMMA.16816.F32 R96, R4.reuse, R10, R96 ;  /* 0x0000000a0460723c */ /* 0x040fe20000001860 */
[----:B------:R-:W3:Y:S07]  /*18280*/  LDSM.16.MT88.4 R8, [R146+0xcc00] ;  /* 0x00cc00009208783b */ /* 0x000eee0000004200 */
[C---:B------:R-:W-:Y:S08]  /*18290*/  HMMA.16816.F32 R88, R4.reuse, R16, R88 ;  /* 0x000000100458723c */ /* 0x040ff00000001858 */
[C---:B------:R-:W-:Y:S01]  /*182a0*/  HMMA.16816.F32 R92, R4.reuse, R18, R92 ;  /* 0x00000012045c723c */ /* 0x040fe2000000185c */
[----:B------:R-:W4:Y:S07]  /*182b0*/  LDSM.16.MT88.4 R16, [R144+0xac00] ;  /* 0x00ac00009010783b */ /* 0x000f2e0000004200 */
[C---:B-1----:R-:W-:Y:S08]  /*182c0*/  HMMA.16816.F32 R100, R4.reuse, R12, R100 ;  /* 0x0000000c0464723c */ /* 0x042ff00000001864 */
[C---:B------:R-:W-:Y:S01]  /*182d0*/  HMMA.16816.F32 R104, R4.reuse, R14, R104 ;  /* 0x0000000e0468723c */ /* 0x040fe20000001868 */
[----:B------:R-:W1:Y:S07]  /*182e0*/  LDSM.16.MT88.4 R12, [R144+0xcc00] ;  /* 0x00cc0000900c783b */ /* 0x000e6e0000004200 */
[C---:B------:R-:W-:Y:S01]  /*182f0*/  HMMA.16816.F32 R72, R4.reuse, R24, R72 ;  /* 0x000000180448723c */ /* 0x040fe20000001848 */
[----:B------:R-:W5:Y:S07]  /*18300*/  MUFU.EX2 R24, R179 ;  /* 0x000000b300187308 */ /* 0x000f6e0000000800 */
[----:B------:R-:W-:Y:S01]  /*18310*/  HMMA.16816.F32 R76, R4, R26, R76 ;  /* 0x0000001a044c723c */ /* 0x000fe2000000184c */
[----:B------:R-:W-:Y:S06]  /*18320*/  MUFU.EX2 R26, R58 ;  /* 0x0000003a001a7308 */ /* 0x000fec0000000800 */
[----:B------:R-:W-:-:S02]  /*18330*/  F2FP.PACK_AB R4, R178, R143 ;  /* 0x0000008fb204723e */ /* 0x000fc400000000ff */
[----:B------:R-:W1:Y:S01]  /*18340*/  MUFU.EX2 R25, R121 ;  /* 0x0000007900197308 */ /* 0x000e620000000800 */
[----:B-----5:R-:W-:-:S07]  /*18350*/  F2FP.PACK_AB R6, R24, R161 ;  /* 0x000000a11806723e */ /* 0x020fce00000000ff */
[----:B------:R-:W5:Y:S01]  /*18360*/  MUFU.EX2 R27, R60 ;  /* 0x0000003c001b7308 */ /* 0x000f620000000800 */
[----:B-1----:R-:W-:Y:S02]  /*18370*/  F2FP.PACK_AB R5, R25, R26 ;  /* 0x0000001a1905723e */ /* 0x002fe400000000ff */
[----:B-----5:R-:W-:-:S07]  /*18380*/  F2FP.PACK_AB R7, R164, R27 ;  /* 0x0000001ba407723e */ /* 0x020fce00000000ff */
[C---:B--2---:R-:W-:Y:S07]  /*18390*/  HMMA.16816.F32 R112, R4.reuse, R20, R112 ;  /* 0x000000140470723c */ /* 0x044fee0000001870 */
[----:B------:R-:W-:Y:S01]  /*183a0*/  FADD.FTZ R21, R203, R198 ;  /* 0x000000c6cb157221 */ /* 0x000fe20000010000 */
[----:B---3--:R-:W-:Y:S03]  /*183b0*/  HMMA.16816.F32 R80, R4, R8, R80 ;  /* 0x000000080450723c */ /* 0x008fe60000001850 */
[----:B------:R-:W-:-:S04]  /*183c0*/  FADD.FTZ R21, R202, R21 ;  /* 0x00000015ca157221 */ /* 0x000fc80000010000 */
[----:B------:R-:W-:Y:S01]  /*183d0*/  FADD.FTZ R186, R186, R21 ;  /* 0x00000015baba7221 */ /* 0x000fe20000010000 */
[----:B------:R-:W-:Y:S01]  /*183e0*/  HMMA.16816.F32 R84, R4, R10, R84 ;  /* 0x0000000a0454723c */ /* 0x000fe20000001854 */
[----:B------:R-:W1:Y:S02]  /*183f0*/  LDSM.16.MT88.4 R8, [R144+0xec00] ;  /* 0x00ec00009008783b */ /* 0x000e640000004200 */
[----:B------:R-:W-:-:S04]  /*18400*/  FADD.FTZ R189, R189, R186 ;  /* 0x000000babdbd7221 */ /* 0x000fc80000010000 */
[----:B------:R-:W-:Y:S01]  /*18410*/  FADD.FTZ R0, R184, R189 ;  /* 0x000000bdb8007221 */ /* 0x000fe20000010000 */
[----:B----4-:R-:W-:Y:S03]  /*18420*/  HMMA.16816.F32 R72, R4, R16, R72 ;  /* 0x000000100448723c */ /* 0x010fe60000001848 */
[----:B------:R-:W-:-:S05]  /*18430*/  FADD.FTZ R0, R187, R0 ;  /* 0x00000000bb007221 */ /* 0x000fca0000010000 */
[C---:B------:R-:W-:Y:S01]  /*18440*/  HMMA.16816.F32 R76, R4.reuse, R18, R76 ;  /* 0x00000012044c723c */ /* 0x040fe2000000184c */
[----:B------:R-:W2:Y:S07]  /*18450*/  LDSM.16.MT88.4 R16, [R146+0xec00] ;  /* 0x00ec00009210783b */ /* 0x000eae0000004200 */
[C---:B------:R-:W-:Y:S07]  /*18460*/  HMMA.16816.F32 R88, R4.reuse, R12, R88 ;  /* 0x0000000c0458723c */ /* 0x040fee0000001858 */
        /* <DEDUP_REMOVED lines=20> */
[----:B------:R-:W-:Y:S02]  /*185b0*/  FADD.FTZ R9, R33, R0 ;  /* 0x0000000021097221 */ /* 0x000fe40000010000 */
[----:B------:R-:W-:Y:S02]  /*185c0*/  FADD.FTZ R0, R31, R28 ;  /* 0x0000001c1f007221 */ /* 0x000fe40000010000 */
[----:B------:R-:W-:Y:S02]  /*185d0*/  FADD.FTZ R9, R34, R9 ;  /* 0x0000000922097221 */ /* 0x000fe40000010000 */
[----:B------:R-:W-:Y:S01]  /*185e0*/  FADD.FTZ R143, R143, R0 ;  /* 0x000000008f8f7221 */ /* 0x000fe20000010000 */
[----:B------:R-:W-:Y:S01]  /*185f0*/  HMMA.16816.F32 R96, R4, R18, R96 ;  /* 0x000000120460723c */ /* 0x000fe20000001860 */
[----:B------:R-:W-:Y:S01]  /*18600*/  FADD.FTZ R26, R26, R9 ;  /* 0x000000091a1a7221 */ /* 0x000fe20000010000 */
[----:B------:R-:W-:Y:S01]  /*18610*/  MOV R0, R3 ;  /* 0x0000000300007202 */ /* 0x000fe20000000f00 */
[----:B------:R-:W-:-:S02]  /*18620*/  FADD.FTZ R178, R178, R143 ;  /* 0x0000008fb2b27221 */ /* 0x000fc40000010000 */
[----:B------:R-:W-:Y:S02]  /*18630*/  FADD.FTZ R26, R25, R26 ;  /* 0x0000001a191a7221 */ /* 0x000fe40000010000 */
[----:B------:R-:W-:Y:S02]  /*18640*/  FADD.FTZ R161, R161, R178 ;  /* 0x000000b2a1a17221 */ /* 0x000fe40000010000 */
[----:B------:R-:W-:Y:S02]  /*18650*/  FADD.FTZ R27, R27, R26 ;  /* 0x0000001a1b1b7221 */ /* 0x000fe40000010000 */
[----:B------:R-:W-:Y:S02]  /*18660*/  FADD.FTZ R165, R24, R161 ;  /* 0x000000a118a57221 */ /* 0x000fe40000010000 */
[----:B------:R-:W-:Y:S02]  /*18670*/  FADD.FTZ R164, R164, R27 ;  /* 0x0000001ba4a47221 */ /* 0x000fe40000010000 */
.L_x_956:
        /* <DEDUP_REMOVED lines=9> */
.L_x_966:
[----:B------:R-:W-:Y:S04]  /*18710*/  DEPBAR.LE SB0, 0x0 ;  /* 0x000080000000791a */ /* 0x000fe80000000000 */
[----:B------:R-:W-:Y:S01]  /*18720*/  BAR.SYNC.DEFER_BLOCKING 0x0 ;  /* 0x0000000000007b1d */ /* 0x000fe20000010000 */
[----:B------:R-:W-:Y:S01]  /*18730*/  ISETP.NE.AND P6, PT, R157, RZ, PT ;  /* 0x000000ff9d00720c */ /* 0x000fe20003fc5270 */
[----:B------:R-:W-:Y:S01]  /*18740*/  IMAD.MOV.U32 R2, RZ, RZ, R162 ;  /* 0x000000ffff027224 */ /* 0x000fe200078e00a2 */
[----:B------:R-:W-:Y:S11]  /*18750*/  MOV R0, R161 ;  /* 0x000000a100007202 */ /* 0x000ff60000000f00 */
        /* <DEDUP_REMOVED lines=11> */
[----:B------:R-:W-:Y:S04]  /*18810*/  LOP3.LUT R2, R2, c[0x0][0x2d0], RZ, 0x3c, !PT ;  /* 0x0000b40002027a12 */ /* 0x000fe800078e3cff */
        /* <DEDUP_REMOVED lines=17> */
[----:B------:R-:W-:Y:S02]  /*18930*/  ISETP.GE.AND P0, PT, R10, RZ, PT ;  /* 0x000000ff0a00720c */ /* 0x000fe40003f06270 */
[-C--:B------:R-:W-:Y:S02]  /*18940*/  ISETP.GE.U32.AND P4, PT, R6, R0.reuse, PT ;  /* 0x000000000600720c */ /* 0x080fe40003f86070 */
[----:B------:R-:W-:Y:S02]  /*18950*/  ISETP.GE.U32.AND P3, PT, R4, R0, PT ;  /* 0x000000000400720c */ /* 0x000fe40003f66070 */
[----:B------:R-:W-:Y:S02]  /*18960*/  ISETP.NE.AND P1, PT, RZ, c[0x0][0x2d0], PT ;  /* 0x0000b400ff007a0c */ /* 0x000fe40003f25270 */
[----:B------:R-:W-:Y:S07]  /*18970*/  LOP3.LUT R0, RZ, c[0x0][0x2d0], RZ, 0x33, !PT ;  /* 0x0000b400ff007a12 */ /* 0x000fee00078e33ff */
        /* <DEDUP_REMOVED lines=22> */
[----:B------:R-:W-:Y:S05]  /*18ae0*/  SHF.R.S32.HI R4, RZ, 0x1f, R2 ;  /* 0x0000001fff047819 */ /* 0x000fea0000011402 */
[----:B------:R-:W-:Y:S04]  /*18af0*/  IMAD R5, R4, c[0x0][0x188], RZ ;  /* 0x0000620004057a24 */ /* 0x000fe800078e02ff */
[----:B------:R-:W-:Y:S02]  /*18b00*/  IMAD R5, R2, c[0x0][0x18c], R5 ;  /* 0x0000630002057a24 */ /* 0x000fe400078e0205 */
[----:B------:R-:W-:Y:S02]  /*18b10*/  IMAD.MOV.U32 R2, RZ, RZ, R8 ;  /* 0x000000ffff027224 */ /* 0x000fe400078e0008 */
[----:B------:R-:W-:Y:S02]  /*18b20*/  IMAD.IADD R0, R9, 0x1, R5 ;  /* 0x0000000109007824 */ /* 0x000fe400078e0205 */
.L_x_963:
[----:B------:R-:W-:Y:S02]  /*18b30*/  ISETP.GE.AND P0, PT, R118, c[0x0][0x220], PT ;  /* 0x0000880076007a0c */ /* 0x000fe40003f06270 */
[----:B------:R-:W-:Y:S02]  /*18b40*/  LEA R122, P3, R2, R136, 0x1 ;  /* 0x00000088027a7211 */ /* 0x000fe400078608ff */
[----:B------:R-:W-:Y:S02]  /*18b50*/  ISETP.NE.AND P1, PT, R156, RZ, PT ;  /* 0x000000ff9c00720c */ /* 0x000fe40003f25270 */
[--C-:B------:R-:W-:Y:S02]  /*18b60*/  LEA.HI.X R123, R2, R137, R0.reuse, 0x1, P3 ;  /* 0x00000089027b7211 */ /* 0x100fe400018f0c00 */
[----:B------:R-:W-:Y:S02]  /*18b70*/  SEL R4, RZ, 0x3fffc, P1 ;  /* 0x0003fffcff047807 */ /* 0x000fe40000800000 */
[----:B------:R-:W-:Y:S02]  /*18b80*/  IADD3 R7, P2, R153, R2, RZ ;  /* 0x0000000299077210 */ /* 0x000fe40007f5e0ff */
[----:B------:R-:W-:Y:S01]  /*18b90*/  LOP3.LUT P1, RZ, R4, 0x4, RZ, 0xc0, !PT ;  /* 0x0000000404ff7812 */ /* 0x000fe2000782c0ff */
[----:B------:R-:W-:Y:S01]  /*18ba0*/  @!PT LDS RZ, [RZ] ;  /* 0x00000000fffff984 */ /* 0x000fe20000000800 */
[----:B------:R-:W-:Y:S01]  /*18bb0*/  @!PT LDS RZ, [RZ] ;  /* 0x00000000fffff984 */ /* 0x000fe20000000800 */
[----:B------:R-:W-:Y:S01]  /*18bc0*/  @!PT LDS RZ, [RZ] ;  /* 0x00000000fffff984 */ /* 0x000fe20000000800 */
[----:B------:R1:W-:Y:S01]  /*18bd0*/  @!P0 LDGSTS.E.BYPASS.LTC128B.128 [R170+0x9000], [R122.64] ;  /* 0x090000007aaa8fae */ /* 0x0003e2000b901d46 */
[-C--:B------:R-:W-:Y:S01]  /*18be0*/  @!P0 LEA R10, P3, R7, R136.reuse, 0x1 ;  /* 0x00000088070a8211 */ /* 0x080fe200078608ff */
[C---:B------:R-:W-:Y:S01]  /*18bf0*/  IMAD.X R4, R152.reuse, 0x1, R0, P2 ;  /* 0x0000000198047824 */ /* 0x040fe200010e0600 */
[----:B------:R-:W-:Y:S01]  /*18c00*/  IADD3 R5, P2, R153, R7, RZ ;  /* 0x0000000799057210 */ /* 0x000fe20007f5e0ff */
[----:B------:R-:W-:Y:S03]  /*18c10*/  @P0 STS [R170+0x9000], RZ ;  /* 0x009000ffaa000388 */ /* 0x000fe60000000800 */
[CCC-:B------:R-:W-:Y:S01]  /*18c20*/  @!P0 LEA.HI.X R11, R7.reuse, R137.reuse, R4.reuse, 0x1, P3 ;  /* 0x00000089070b8211 */ /* 0x1c0fe200018f0c04 */
[----:B------:R-:W-:Y:S01]  /*18c30*/  @P0 STS [R170+0x9004], RZ ;  /* 0x009004ffaa000388 */ /* 0x000fe20000000800 */
[--C-:B------:R-:W-:Y:S01]  /*18c40*/  IMAD.X R2, R152, 0x1, R4.reuse, P2 ;  /* 0x0000000198027824 */ /* 0x100fe200010e0604 */
[CC--:B------:R-:W-:Y:S02]  /*18c50*/  @!P5 LEA R8, P2, R7.reuse, R136.reuse, 0x1 ;  /* 0x000000880708d211 */ /* 0x0c0fe400078408ff */
[----:B------:R-:W-:Y:S01]  /*18c60*/  @P0 STS.64 [R170+0x9008], RZ ;  /* 0x009008ffaa000388 */ /* 0x000fe20000000a00 */
[CC--:B------:R-:W-:Y:S02]  /*18c70*/  @P1 LEA R6, P3, R7.reuse, R136.reuse, 0x1 ;  /* 0x0000008807061211 */ /* 0x0c0fe400078608ff */
[CCC-:B------:R-:W-:Y:S01]  /*18c80*/  @!P5 LEA.HI.X R9, R7.reuse, R137.reuse, R4.reuse, 0x1, P2 ;  /* 0x000000890709d211 */ /* 0x1c0fe200010f0c04 */
[----:B------:R-:W-:Y:S01]  /*18c90*/  @!PT LDS RZ, [RZ] ;  /* 0x00000000fffff984 */ /* 0x000fe20000000800 */
[----:B------:R-:W-:Y:S01]  /*18ca0*/  @!PT LDS RZ, [RZ] ;  /* 0x00000000fffff984 */ /* 0x000fe20000000800 */
[----:B------:R-:W-:Y:S01]  /*18cb0*/  @!PT LDS RZ, [RZ] ;  /* 0x00000000fffff984 */ /* 0x000fe20000000800 */
[----:B------:R1:W-:Y:S01]  /*18cc0*/  @!P5 LDGSTS.E.BYPASS.LTC128B.128 [R170+0xb000], [R122.64+0x40] ;  /* 0x0b0000407aaadfae */ /* 0x0003e2000b901d46 */
[-C--:B------:R-:W-:Y:S02]  /*18cd0*/  @P1 LEA.HI.X R7, R7, R137.reuse, R4, 0x1, P3 ;  /* 0x0000008907071211 */ /* 0x080fe400018f0c04 */
[CC--:B------:R-:W-:Y:S01]  /*18ce0*/  @!P0 LEA R16, P4, R5.reuse, R136.reuse, 0x1 ;  /* 0x0000008805108211 */ /* 0x0c0fe200078808ff */
[----:B------:R-:W-:Y:S01]  /*18cf0*/  @P5 STS.128 [R170+0xb000], RZ ;  /* 0x00b000ffaa005388 */ /* 0x000fe20000000c00 */
[CC--:B------:R-:W-:Y:S02]  /*18d00*/  @!P5 LEA R14, P3, R5.reuse, R136.reuse, 0x1 ;  /* 0x00000088050ed211 */ /* 0x0c0fe400078608ff */
[--C-:B------:R-:W-:Y:S01]  /*18d10*/  @!P0 LEA.HI.X R17, R5, R137, R2.reuse, 0x1, P4 ;  /* 0x0000008905118211 */ /* 0x100fe200020f0c02 */
[----:B------:R-:W-:Y:S01]  /*18d20*/  @!PT LDS RZ, [RZ] ;  /* 0x00000000fffff984 */ /* 0x000fe20000000800 */
[----:B------:R-:W-:Y:S01]  /*18d30*/  @!PT LDS RZ, [RZ] ;  /* 0x00000000fffff984 */ /* 0x000fe20000000800 */
[----:B------:R-:W-:Y:S01]  /*18d40*/  @!PT LDS RZ, [RZ] ;  /* 0x00000000fffff984 */ /* 0x000fe20000000800 */
[----:B------:R1:W-:Y:S01]  /*18d50*/  @P1 LDGSTS.E.BYPASS.LTC128B.128 [R170+0xd000], [R122.64+0x80] ;  /* 0x0d0000807aaa1fae */ /* 0x0003e2000b901d46 */
[----:B------:R-:W-:Y:S02]  /*18d60*/  IADD3 R0, P2, R153, R5, RZ ;  /* 0x0000000599007210 */ /* 0x000fe40007f5e0ff */
[CCC-:B------:R-:W-:Y:S01]  /*18d70*/  @!P5 LEA.HI.X R15, R5.reuse, R137.reuse, R2.reuse, 0x1, P3 ;  /* 0x00000089050fd211 */ /* 0x1c0fe200018f0c02 */
[----:B------:R-:W-:Y:S01]  /*18d80*/  @!P1 STS.128 [R170+0xd000], RZ ;  /* 0x00d000ffaa009388 */ /* 0x000fe20000000c00 */
[-C--:B------:R-:W-:Y:S01]  /*18d90*/  @!P0 LEA R20, P4, R0, R136.reuse, 0x1 ;  /* 0x0000008800148211 */ /* 0x080fe200078808ff */
[--C-:B------:R-:W-:Y:S01]  /*18da0*/  IMAD.X R4, R152, 0x1, R2.reuse, P2 ;  /* 0x0000000198047824 */ /* 0x100fe200010e0602 */
[CC--:B------:R-:W-:Y:S01]  /*18db0*/  @P1 LEA R12, P2, R5.reuse, R136.reuse, 0x1 ;  /* 0x00000088050c1211 */ /* 0x0c0fe200078408ff */
[----:B------:R-:W-:Y:S01]  /*18dc0*/  @!PT LDS RZ, [RZ] ;  /* 0x00000000fffff984 */ /* 0x000fe20000000800 */
[----:B------:R-:W-:Y:S01]  /*18dd0*/  @!PT LDS RZ, [RZ] ;  /* 0x00000000fffff984 */ /* 0x000fe20000000800 */
[----:B------:R-:W-:Y:S01]  /*18de0*/  @!PT LDS RZ, [RZ] ;  /* 0x00000000fffff984 */ /* 0x000fe20000000800 */
[----:B------:R2:W-:Y:S01]  /*18df0*/  @!P0 LDGSTS.E.BYPASS.LTC128B.128 [R170+0x9800], [R10.64] ;  /* 0x098000000aaa8fae */ /* 0x0005e2000b901d46 */
[CC--:B------:R-:W-:Y:S02]  /*18e00*/  @!P5 LEA R22, P3, R0.reuse, R136.reuse, 0x1 ;  /* 0x000000880016d211 */ /* 0x0c0fe400078608ff */
[-C--:B------:R-:W-:Y:S01]  /*18e10*/  @P1 LEA.HI.X R13, R5, R137.reuse, R2, 0x1, P2 ;  /* 0x00000089050d1211 */ /* 0x080fe200010f0c02 */
[----:B------:R-:W-:Y:S01]  /*18e20*/  @P0 STS.128 [R170+0x9800], RZ ;  /* 0x009800ffaa000388 */ /* 0x000fe20000000c00 */
[CCC-:B------:R-:W-:Y:S02]  /*18e30*/  @!P0 LEA.HI.X R21, R0.reuse, R137.reuse, R4.reuse, 0x1, P4 ;  /* 0x0000008900158211 */ /* 0x1c0fe400020f0c04 */
[CCC-:B------:R-:W-:Y:S01]  /*18e40*/  @!P5 LEA.HI.X R23, R0.reuse, R137.reuse, R4.reuse, 0x1, P3 ;  /* 0x000000890017d211 */ /* 0x1c0fe200018f0c04 */
[----:B------:R-:W-:Y:S01]  /*18e50*/  @!PT LDS RZ, [RZ] ;  /* 0x00000000fffff984 */ /* 0x000fe20000000800 */
[----:B------:R-:W-:Y:S01]  /*18e60*/  @!PT LDS RZ, [RZ] ;  /* 0x00000000fffff984 */ /* 0x000fe20000000800 */
[----:B------:R-:W-:Y:S01]  /*18e70*/  @!PT LDS RZ, [RZ] ;  /* 0x00000000fffff984 */ /* 0x000fe20000000800 */
[----:B------:R2:W-:Y:S01]  /*18e80*/  @!P5 LDGSTS.E.BYPASS.LTC128B.128 [R170+0xb800], [R8.64+0x40] ;  /* 0x0b80004008aadfae */ /* 0x0005e2000b901d46 */
[C---:B------:R-:W-:Y:S03]  /*18e90*/  @P1 LEA R28, P2, R0.reuse, R136, 0x1 ;  /* 0x00000088001c1211 */ /* 0x040fe600078408ff */
[----:B------:R-:W-:Y:S01]  /*18ea0*/  @P5 STS.128 [R170+0xb800], RZ ;  /* 0x00b800ffaa005388 */ /* 0x000fe20000000c00 */
[----:B------:R-:W-:Y:S02]  /*18eb0*/  @P1 LEA.HI.X R29, R0, R137, R4, 0x1, P2 ;  /* 0x00000089001d1211 */ /* 0x000fe400010f0c04 */
[----:B------:R-:W-:Y:S01]  /*18ec0*/  ISETP.GE.AND P2, PT, R169, 0x2, PT ;  /* 0x00000002a900780c */ /* 0x000fe20003f46270 */
        /* <DEDUP_REMOVED lines=35> */
[----:B------:R-:W-:Y:S04]  /*19100*/  LDSM.16.M88.4 R124, [R149] ;  /* 0x00000000957c783b */ /* 0x000fe80000000200 */
[----:B------:R-:W3:Y:S04]  /*19110*/  LDSM.16.M88.4 R128, [R148+0x3000] ;  /* 0x003000009480783b */ /* 0x000ee80000000200 */
[----:B----4-:R-:W5:Y:S04]  /*19120*/  LDSM.16.M88.4 R16, [R148+0x3400] ;  /* 0x003400009410783b */ /* 0x010f680000000200 */
[----:B------:R-:W1:Y:S04]  /*19130*/  LDSM.16.M88.4 R24, [R148+0x3800] ;  /* 0x003800009418783b */ /* 0x000e680000000200 */
[----:B------:R-:W0:Y:S04]  /*19140*/  LDGDEPBAR ;  /* 0x00000000000079af */ /* 0x000e280000000000 */
[----:B------:R-:W4:Y:S04]  /*19150*/  LDSM.16.M88.4 R32, [R148+0x3c00] ;  /* 0x003c00009420783b */ /* 0x000f280000000200 */
[----:B------:R-:W1:Y:S04]  /*19160*/  LDSM.16.M88.4 R40, [R148+0x4000] ;  /* 0x004000009428783b */ /* 0x000e680000000200 */
[----:B------:R-:W1:Y:S04]  /*19170*/  LDSM.16.M88.4 R48, [R148+0x4400] ;  /* 0x004400009430783b */ /* 0x000e680000000200 */
[----:B------:R-:W1:Y:S04]  /*19180*/  LDSM.16.M88.4 R56, [R148+0x4800] ;  /* 0x004800009438783b */ /* 0x000e680000000200 */
[----:B------:R-:W1:Y:S04]  /*19190*/  LDSM.16.M88.4 R64, [R148+0x4c00] ;  /* 0x004c00009440783b */ /* 0x000e680000000200 */
[----:B------:R-:W-:Y:S01]  /*191a0*/  LDSM.16.M88.4 R132, [R147] ;  /* 0x000000009384783b */ /* 0x000fe20000000200 */
[C---:B---3--:R-:W-:Y:S03]  /*191b0*/  HMMA.16816.F32 R4, R124.reuse, R128, RZ ;  /* 0x000000807c04723c */ /* 0x048fe600000018ff */
[----:B------:R-:W3:Y:S04]  /*191c0*/  LDSM.16.M88.4 R136, [R145+0x3000] ;  /* 0x003000009188783b */ /* 0x000ee80000000200 */
[----:B------:R-:W3:Y:S01]  /*191d0*/  LDSM.16.M88.4 R140, [R145+0x3400] ;  /* 0x00340000918c783b */ /* 0x000ee20000000200 */
[C---:B--2---:R-:W-:Y:S03]  /*191e0*/  HMMA.16816.F32 R8, R124.reuse, R130, RZ ;  /* 0x000000827c08723c */ /* 0x044fe600000018ff */
[----:B------:R-:W-:Y:S05]  /*191f0*/  LDSM.16.M88.4 R128, [R145+0x3c00] ;  /* 0x003c00009180783b */ /* 0x000fea0000000200 */
[C---:B-----5:R-:W-:Y:S08]  /*19200*/  HMMA.16816.F32 R12, R124.reuse, R16, RZ ;  /* 0x000000107c0c723c */ /* 0x060ff000000018ff */
[C---:B------:R-:W-:Y:S08]  /*19210*/  HMMA.16816.F32 R16, R124.reuse, R18, RZ ;  /* 0x000000127c10723c */ /* 0x040ff000000018ff */
[C---:B-1----:R-:W-:Y:S08]  /*19220*/  HMMA.16816.F32 R20, R124.reuse, R24, RZ ;  /* 0x000000187c14723c */ /* 0x042ff000000018ff */
[C---:B------:R-:W-:Y:S08]  /*19230*/  HMMA.16816.F32 R24, R124.reuse, R26, RZ ;  /* 0x0000001a7c18723c */ /* 0x040ff000000018ff */
        /* <DEDUP_REMOVED lines=12> */
[C---:B------:R-:W-:Y:S01]  /*19300*/  HMMA.16816.F32 R8, R132.reuse, R138, R8 ;  /* 0x0000008a8408723c */ /* 0x040fe20000001808 */
[----:B------:R-:W2:Y:S07]  /*19310*/  LDSM.16.M88.4 R136, [R145+0x4000] ;  /* 0x004000009188783b */ /* 0x000eae0000000200 */
[C---:B------:R-:W-:Y:S08]  /*19320*/  HMMA.16816.F32 R12, R132.reuse, R140, R12 ;  /* 0x0000008c840c723c */ /* 0x040ff0000000180c */
[C---:B------:R-:W-:Y:S01]  /*19330*/  HMMA.16816.F32 R16, R132.reuse, R142, R16 ;  /* 0x0000008e8410723c */ /* 0x040fe20000001810 */
[----:B------:R-:W-:Y:S07]  /*19340*/  LDSM.16.M88.4 R140, [R145+0x4800] ;  /* 0x00480000918c783b */ /* 0x000fee0000000200 */
        /* <DEDUP_REMOVED lines=8> */
[----:B------:R-:W-:Y:S07]  /*193d0*/  LDSM.16.M88.4 R136, [R148+0x5000] ;  /* 0x005000009488783b */ /* 0x000fee0000000200 */
[C---:B-1----:R-:W-:Y:S08]  /*193e0*/  HMMA.16816.F32 R44, R132.reuse, R124, R44 ;  /* 0x0000007c842c723c */ /* 0x042ff0000000182c */
[C---:B------:R-:W-:Y:S01]  /*193f0*/  HMMA.16816.F32 R48, R132.reuse, R126, R48 ;  /* 0x0000007e8430723c */ /* 0x040fe20000001830 */
[----:B------:R-:W1:Y:S07]  /*19400*/  LDSM.16.M88.4 R124, [R149+0x1000] ;  /* 0x00100000957c783b */ /* 0x000e6e0000000200 */
[C---:B------:R-:W-:Y:S08]  /*19410*/  HMMA.16816.F32 R52, R132.reuse, R140, R52 ;  /* 0x0000008c8434723c */ /* 0x040ff00000001834 */
[C---:B------:R-:W-:Y:S01]  /*19420*/  HMMA.16816.F32 R56, R132.reuse, R142, R56 ;  /* 0x0000008e8438723c */ /* 0x040fe20000001838 */
[----:B------:R-:W2:Y:S07]  /*19430*/  LDSM.16.M88.4 R140, [R148+0x5400] ;  /* 0x00540000948c783b */ /* 0x000eae0000000200 */
[C---:B---3--:R-:W-:Y:S08]  /*19440*/  HMMA.16816.F32 R60, R132.reuse, R128, R60 ;  /* 0x00000080843c723c */ /* 0x048ff0000000183c */
[----:B------:R-:W-:Y:S01]  /*19450*/  HMMA.16816.F32 R64, R132, R130, R64 ;  /* 0x000000828440723c */ /* 0x000fe20000001840 */
[----:B------:R-:W3:Y:S04]  /*19460*/  LDSM.16.M88.4 R128, [R148+0x5800] ;  /* 0x005800009480783b */ /* 0x000ee80000000200 */
[----:B------:R-:W4:Y:S03]  /*19470*/  LDSM.16.M88.4 R132, [R148+0x5c00] ;  /* 0x005c00009484783b */ /* 0x000f260000000200 */
        /* <DEDUP_REMOVED lines=9> */
[C---:B----4-:R-:W-:Y:S08]  /*19510*/  HMMA.16816.F32 R28, R124.reuse, R132, R28 ;  /* 0x000000847c1c723c */ /* 0x050ff0000000181c */
        /* <DEDUP_REMOVED lines=76> */
[----:B------:R-:W3:Y:S01]  /*199e0*/  LDSM.16.M88.4 R132, [R145+0x8800] ;  /* 0x008800009184783b */ /* 0x000ee20000000200 */
[----:B------:R-:W-:Y:S04]  /*199f0*/  DEPBAR.LE SB0, 0x0 ;  /* 0x000080000000791a */ /* 0x000fe80000000000 */
[----:B------:R-:W-:Y:S02]  /*19a00*/  BAR.SYNC.DEFER_BLOCKING 0x0 ;  /* 0x0000000000007b1d */ /* 0x000fe40000010000 */
[C---:B-1----:R-:W-:Y:S07]  /*19a10*/  HMMA.16816.F32 R36, R128.reuse, R136, R36 ;  /* 0x000000888024723c */ /* 0x042fee0000001824 */
[----:B------:R-:W-:Y:S01]  /*19a20*/  IMAD.MOV.U32 R136, RZ, RZ, R122 ;  /* 0x000000ffff887224 */ /* 0x000fe200078e007a */
[C---:B------:R-:W-:Y:S04]  /*19a30*/  HMMA.16816.F32 R40, R128.reuse, R138, R40 ;  /* 0x0000008a8028723c */ /* 0x040fe80000001828 */
[----:B------:R-:W-:Y:S04]  /*19a40*/  IMAD.MOV.U32 R137, RZ, RZ, R123 ;  /* 0x000000ffff897224 */ /* 0x000fe800078e007b */
[C---:B--2---:R-:W-:Y:S08]  /*19a50*/  HMMA.16816.F32 R44, R128.reuse, R124, R44 ;  /* 0x0000007c802c723c */ /* 0x044ff0000000182c */
[C---:B------:R-:W-:Y:S08]  /*19a60*/  HMMA.16816.F32 R48, R128.reuse, R126, R48 ;  /* 0x0000007e8030723c */ /* 0x040ff00000001830 */
[C---:B---3--:R-:W-:Y:S08]  /*19a70*/  HMMA.16816.F32 R52, R128.reuse, R132, R52 ;  /* 0x000000848034723c */ /* 0x048ff00000001834 */
[C---:B------:R-:W-:Y:S08]  /*19a80*/  HMMA.16816.F32 R56, R128.reuse, R134, R56 ;  /* 0x000000868038723c */ /* 0x040ff00000001838 */
[C---:B------:R-:W-:Y:S08]  /*19a90*/  HMMA.16816.F32 R60, R128.reuse, R140, R60 ;  /* 0x0000008c803c723c */ /* 0x040ff0000000183c */
        /* <DEDUP_REMOVED lines=12> */
[----:B------:R-:W-:Y:S04]  /*19b60*/  IADD3 R127, R127, -0x80, RZ ;  /* 0xffffff807f7f7810 */ /* 0x000fe80007ffe0ff */
[----:B------:R-:W-:Y:S02]  /*19b70*/  IABS R120, R127 ;  /* 0x0000007f00787213 */ /* 0x000fe40000000000 */
[----:B------:R-:W-:Y:S01]  /*19b80*/  LOP3.LUT R127, R127, c[0x0][0x2d0], RZ, 0x3c, !PT ;  /* 0x0000b4007f7f7a12 */ /* 0x000fe200078e3cff */
[----:B-1----:R-:W1:Y:S02]  /*19b90*/  MUFU.RCP R2, R126 ;  /* 0x0000007e00027308 */ /* 0x002e640000001000 */
[----:B-1----:R-:W-:Y:S02]  /*19ba0*/  IADD3 R122, R2, 0xffffffe, RZ ;  /* 0x0ffffffe027a7810 */ /* 0x002fe40007ffe0ff */
[----:B------:R-:W-:Y:S06]  /*19bb0*/  IABS R2, R124 ;  /* 0x0000007c00027213 */ /* 0x000fec0000000000 */
[----:B------:R-:W1:Y:S01]  /*19bc0*/  F2I.FTZ.U32.TRUNC.NTZ R123, R122 ;  /* 0x0000007a007b7305 */ /* 0x000e62000021f000 */
[----:B------:R-:W-:Y:S01]  /*19bd0*/  LOP3.LUT R124, R124, c[0x0][0x2d0], RZ, 0x3c, !PT ;  /* 0x0000b4007c7c7a12 */ /* 0x000fe200078e3cff */
        /* <DEDUP_REMOVED lines=8> */
[C---:B------:R-:W-:Y:S01]  /*19c60*/  IMAD R2, R0.reuse, R123, R2 ;  /* 0x0000007b00027224 */ /* 0x040fe200078e0202 */
[----:B------:R-:W-:Y:S01]  /*19c70*/  LOP3.LUT R123, RZ, c[0x0][0x2d0], RZ, 0x33, !PT ;  /* 0x0000b400ff7b7a12 */ /* 0x000fe200078e33ff */
[C---:B------:R-:W-:Y:S03]  /*19c80*/  IMAD R120, R0.reuse, R125, R120 ;  /* 0x0000007d00787224 */ /* 0x040fe600078e0278 */
[C---:B------:R-:W-:Y:S02]  /*19c90*/  ISETP.GT.U32.AND P2, PT, R0.reuse, R2, PT ;  /* 0x000000020000720c */ /* 0x040fe40003f44070 */
[----:B------:R-:W-:Y:S11]  /*19ca0*/  ISETP.GT.U32.AND P3, PT, R0, R120, PT ;  /* 0x000000780000720c */ /* 0x000ff60003f64070 */
[--C-:B------:R-:W-:Y:S01]  /*19cb0*/  @!P2 IMAD.IADD R2, R2, 0x1, -R0.reuse ;  /* 0x000000010202a824 */ /* 0x100fe200078e0a00 */
[----:B------:R-:W-:Y:S01]  /*19cc0*/  @!P2 IADD3 R122, R122, 0x1, RZ ;  /* 0x000000017a7aa810 */ /* 0x000fe20007ffe0ff */
[----:B------:R-:W-:Y:S01]  /*19cd0*/  @!P3 IMAD.IADD R120, R120, 0x1, -R0 ;  /* 0x000000017878b824 */ /* 0x000fe200078e0a00 */
[----:B------:R-:W-:Y:S02]  /*19ce0*/  @!P3 IADD3 R126, R126, 0x1, RZ ;  /* 0x000000017e7eb810 */ /* 0x000fe40007ffe0ff */
[-C--:B------:R-:W-:Y:S02]  /*19cf0*/  ISETP.GE.U32.AND P2, PT, R2, R0.reuse, PT ;  /* 0x000000000200720c */ /* 0x080fe40003f46070 */
[----:B------:R-:W-:Y:S11]  /*19d00*/  ISETP.GE.U32.AND P3, PT, R120, R0, PT ;  /* 0x000000007800720c */ /* 0x000ff60003f66070 */
[----:B------:R-:W-:Y:S02]  /*19d10*/  @P2 IADD3 R122, R122, 0x1, RZ ;  /* 0x000000017a7a2810 */ /* 0x000fe40007ffe0ff */
[----:B------:R-:W-:Y:S02]  /*19d20*/  ISETP.GE.AND P2, PT, R124, RZ, PT ;  /* 0x000000ff7c00720c */ /* 0x000fe40003f46270 */
[----:B------:R-:W-:Y:S02]  /*19d30*/  @P3 IADD3 R126, R126, 0x1, RZ ;  /* 0x000000017e7e3810 */ /* 0x000fe40007ffe0ff */
[----:B------:R-:W-:Y:S09]  /*19d40*/  ISETP.GE.AND P3, PT, R127, RZ, PT ;  /* 0x000000ff7f00720c */ /* 0x000ff20003f66270 */
[----:B------:R-:W-:Y:S01]  /*19d50*/  @!P2 IMAD.MOV R122, RZ, RZ, -R122 ;  /* 0x000000ffff7aa224 */ /* 0x000fe200078e0a7a */
[----:B------:R-:W-:Y:S03]  /*19d60*/  ISETP.NE.AND P2, PT, RZ, c[0x0][0x2d0], PT ;  /* 0x0000b400ff007a0c */ /* 0x000fe60003f45270 */
[----:B------:R-:W-:Y:S01]  /*19d70*/  @!P3 IMAD.MOV R126, RZ, RZ, -R126 ;  /* 0x000000ffff7eb224 */ /* 0x000fe200078e0a7e */
[C---:B------:R-:W-:Y:S04]  /*19d80*/  SEL R127, R123.reuse, R122, !P2 ;  /* 0x0000007a7b7f7207 */ /* 0x040fe80005000000 */
        /* <DEDUP_REMOVED lines=13> */
[----:B------:R-:W-:Y:S04]  /*19e60*/  IMAD R0, R123, c[0x0][0x19c], R0 ;  /* 0x000067007b007a24 */ /* 0x000fe800078e0200 */
[----:B------:R-:W-:Y:S02]  /*19e70*/  IMAD.IADD R127, R127, 0x1, R0 ;  /* 0x000000017f7f7824 */ /* 0x000fe400078e0200 */
[----:B--2---:R-:W-:Y:S04]  /*19e80*/  IMAD.IADD R2, R2, 0x1, -R125 ;  /* 0x0000000102027824 */ /* 0x004fe800078e0a7d */
[----:B------:R-:W-:Y:S01]  /*19e90*/  IMAD.WIDE.U32 R126, R2, c[0x0][0x180], R126 ;  /* 0x00006000027e7a25 */ /* 0x000fe200078e007e */
[----:B------:R-:W-:Y:S05]  /*19ea0*/  SHF.R.S32.HI R120, RZ, 0x1f, R2 ;  /* 0x0000001fff787819 */ /* 0x000fea0000011402 */
[----:B------:R-:W-:Y:S02]  /*19eb0*/  IMAD R123, R120, c[0x0][0x180], RZ ;  /* 0x00006000787b7a24 */ /* 0x000fe400078e02ff */
[----:B------:R-:W-:Y:S02]  /*19ec0*/  IMAD.MOV.U32 R120, RZ, RZ, R126 ;  /* 0x000000ffff787224 */ /* 0x000fe400078e007e */
[----:B------:R-:W-:Y:S04]  /*19ed0*/  IMAD R123, R2, c[0x0][0x184], R123 ;  /* 0x00006100027b7a24 */ /* 0x000fe800078e027b */
[----:B------:R-:W-:Y:S02]  /*19ee0*/  IMAD.IADD R0, R127, 0x1, R123 ;  /* 0x000000017f007824 */ /* 0x000fe400078e027b */
.L_x_965:
[CC--:B------:R-:W-:Y:S02]  /*19ef0*/  LEA R130, P3, R120.reuse, R168.reuse, 0x1 ;  /* 0x000000a878827211 */ /* 0x0c0fe400078608ff */
[C---:B------:R-:W-:Y:S02]  /*19f00*/  IADD3 R125, P2, R120.reuse, R151, RZ ;  /* 0x00000097787d7210 */ /* 0x040fe40007f5e0ff */
[-C--:B------:R-:W-:Y:S02]  /*19f10*/  LEA.HI.X R131, R120, R171.reuse, R0, 0x1, P3 ;  /* 0x000000ab78837211 */ /* 0x080fe400018f0c00 */
[CC--:B------:R-:W-:Y:S01]  /*19f20*/  @!P5 LEA R126, P3, R125.reuse, R168.reuse, 0x1 ;  /* 0x000000a87d7ed211 */ /* 0x0c0fe200078608ff */
[----:B------:R-:W-:Y:S01]  /*19f30*/  IMAD.X R2, R0, 0x1, R150, P2 ;  /* 0x0000000100027824 */ /* 0x000fe200010e0696 */
[CC--:B------:R-:W-:Y:S01]  /*19f40*/  @!P0 LEA R128, P2, R125.reuse, R168.reuse, 0x1 ;  /* 0x000000a87d808211 */ /* 0x0c0fe200078408ff */
[----:B------:R-:W-:Y:S01]  /*19f50*/  @!PT LDS RZ, [RZ] ;  /* 0x00000000fffff984 */ /* 0x000fe20000000800 */
[----:B------:R-:W-:Y:S01]  /*19f60*/  @!PT LDS RZ, [RZ] ;  /* 0x00000000fffff984 */ /* 0x000fe20000000800 */
[----:B------:R-:W-:Y:S01]  /*19f70*/  @!PT LDS RZ, [RZ] ;  /* 0x00000000fffff984 */ /* 0x000fe20000000800 */
[----:B------:R1:W-:Y:S03]  /*19f80*/  @!P0 LDGSTS.E.BYPASS.LTC128B.128 [R170+0x3000], [R130.64] ;  /* 0x0300000082aa8fae */ /* 0x0003e6000b901d46 */
[CCC-:B------:R-:W-:Y:S01]  /*19f90*/  @!P0 LEA.HI.X R129, R125.reuse, R171.reuse, R2.reuse, 0x1, P2 ;  /* 0x000000ab7d818211 */ /* 0x1c0fe200010f0c02 */
[----:B------:R1:W-:Y:S01]  /*19fa0*/  @P0 STS [R170+0x3000], RZ ;  /* 0x003000ffaa000388 */ /* 0x0003e20000000800 */
[C-C-:B------:R-:W-:Y:S02]  /*19fb0*/  @!P5 LEA.HI.X R127, R125.reuse, R171, R2.reuse, 0x1, P3 ;  /* 0x000000ab7d7fd211 */ /* 0x140fe400018f0c02 */
[CC--:B------:R-:W-:Y:S01]  /*19fc0*/  @P1 LEA R124, P2, R125.reuse, R168.reuse, 0x1 ;  /* 0x000000a87d7c1211 */ /* 0x0c0fe200078408ff */
[----:B------:R1:W-:Y:S01]  /*19fd0*/  @P0 STS [R170+0x3004], RZ ;  /* 0x003004ffaa000388 */ /* 0x0003e20000000800 */
[C---:B------:R-:W-:Y:S02]  /*19fe0*/  IADD3 R123, P3, R125.reuse, R151, RZ ;  /* 0x000000977d7b7210 */ /* 0x040fe40007f7e0ff */
[-C--:B------:R-:W-:Y:S01]  /*19ff0*/  @P1 LEA.HI.X R125, R125, R171.reuse, R2, 0x1, P2 ;  /* 0x000000ab7d7d1211 */ /* 0x080fe200010f0c02 */
[----:B------:R1:W-:Y:S01]  /*1a000*/  @P0 STS.64 [R170+0x3008], RZ ;  /* 0x003008ffaa000388 */ /* 0x0003e20000000a00 */
        /* <DEDUP_REMOVED lines=9> */
[C-C-:B------:R-:W-:Y:S02]  /*1a0a0*/  @!P5 LEA.HI.X R133, R123.reuse, R171, R2.reuse, 0x1, P3 ;  /* 0x000000ab7b85d211 */ /* 0x140fe400018f0c02 */
[CC--:B------:R-:W-:Y:S01]  /*1a0b0*/  @P1 LEA R122, P2, R123.reuse, R168.reuse, 0x1 ;  /* 0x000000a87b7a1211 */ /* 0x0c0fe200078408ff */
[----:B------:R-:W-:Y:S01]  /*1a0c0*/  @!PT LDS RZ, [RZ] ;  /* 0x00000000fffff984 */ /* 0x000fe20000000800 */
[----:B------:R-:W-:Y:S01]  /*1a0d0*/  @!PT LDS RZ, [RZ] ;  /* 0x00000000fffff984 */ /* 0x000fe20000000800 */
[----:B------:R-:W-:Y:S01]  /*1a0e0*/  @!PT LDS RZ, [RZ] ;  /* 0x00000000fffff984 */ /* 0x000fe20000000800 */
[----:B------:R1:W-:Y:S01]  /*1a0f0*/  @P1 LDGSTS.E.BYPASS.LTC128B.128 [R170+0x7000], [R130.64+0x80] ;  /* 0x0700008082aa1fae */ /* 0x0003e2000b901d46 */
[C---:B------:R-:W-:Y:S02]  /*1a100*/  IADD3 R0, P3, R123.reuse, R151, RZ ;  /* 0x000000977b007210 */ /* 0x040fe40007f7e0ff */
[-C--:B------:R-:W-:Y:S01]  /*1a110*/  @P1 LEA.HI.X R123, R123, R171.reuse, R2, 0x1, P2 ;  /* 0x000000ab7b7b1211 */ /* 0x080fe200010f0c02 */
[----:B------:R1:W-:Y:S01]  /*1a120*/  @!P1 STS.128 [R170+0x7000], RZ ;  /* 0x007000ffaa009388 */ /* 0x0003e20000000c00 */
[-C--:B------:R-:W-:Y:S01]  /*1a130*/  @!P0 LEA R138, P2, R0, R168.reuse, 0x1 ;  /* 0x000000a8008a8211 */ /* 0x080fe200078408ff */
[----:B------:R-:W-:Y:S01]  /*1a140*/  IMAD.X R2, R2, 0x1, R150, P3 ;  /* 0x0000000102027824 */ /* 0x000fe200018e0696 */
[CC--:B------:R-:W-:Y:S01]  /*1a150*/  @!P5 LEA R140, P3, R0.reuse, R168.reuse, 0x1 ;  /* 0x000000a8008cd211 */ /* 0x0c0fe200078608ff */
[----:B------:R-:W-:Y:S01]  /*1a160*/  @!PT LDS RZ, [RZ] ;  /* 0x00000000fffff984 */ /* 0x000fe20000000800 */
[----:B------:R-:W-:Y:S01]  /*1a170*/  @!PT LDS RZ, [RZ] ;  /* 0x00000000fffff984 */ /* 0x000fe20000000800 */
[----:B------:R-:W-:Y:S01]  /*1a180*/  @!PT LDS RZ, [RZ] ;  /* 0x00000000fffff984 */ /* 0x000fe20000000800 */
[----:B------:R1:W-:Y:S03]  /*1a190*/  @!P0 LDGSTS.E.BYPASS.LTC128B.128 [R170+0x3800], [R128.64] ;  /* 0x0380000080aa8fae */ /* 0x0003e6000b901d46 */
[CCC-:B------:R-:W-:Y:S01]  /*1a1a0*/  @!P0 LEA.HI.X R139, R0.reuse, R171.reuse, R2.reuse, 0x1, P2 ;  /* 0x000000ab008b8211 */ /* 0x1c0fe200010f0c02 */
[----:B------:R1:W-:Y:S01]  /*1a1b0*/  @P0 STS.128 [R170+0x3800], RZ ;  /* 0x003800ffaa000388 */ /* 0x0003e20000000c00 */
[CC--:B------:R-:W-:Y:S02]  /*1a1c0*/  @!P5 LEA.HI.X R141, R0.reuse, R171.reuse, R2, 0x1, P3 ;  /* 0x000000ab008dd211 */ /* 0x0c0fe400018f0c02 */
[C---:B------:R-:W-:Y:S01]  /*1a1d0*/  @P1 LEA R142, P2, R0.reuse, R168, 0x1 ;  /* 0x000000a8008e1211 */ /* 0x040fe200078408ff */
[----:B------:R-:W-:Y:S01]  /*1a1e0*/  @!PT LDS RZ, [RZ] ;  /* 0x00000000fffff984 */ /* 0x000fe20000000800 */
[----:B------:R-:W-:Y:S01]  /*1a1f0*/  @!PT LDS RZ, [RZ] ;  /* 0x00000000fffff984 */ /* 0x000fe20000000800 */
[----:B------:R-:W-:Y:S01]  /*1a200*/  @!PT LDS RZ, [RZ] ;  /* 0x00000000fffff984 */ /* 0x000fe20000000800 */
[----:B------:R1:W-:Y:S01]  /*1a210*/  @!P5 LDGSTS.E.BYPASS.LTC128B.128 [R170+0x5800], [R126.64+0x40] ;  /* 0x058000407eaadfae */ /* 0x0003e2000b901d46 */
[----:B------:R-:W-:Y:S02]  /*1a220*/  IMAD.MOV.U32 R168, RZ, RZ, R130 ;  /* 0x000000ffffa87224 */ /* 0x000fe400078e0082 */
[----:B------:R-:W-:Y:S01]  /*1a230*/  @P1 LEA.HI.X R143, R0, R171, R2, 0x1, P2 ;  /* 0x000000ab008f1211 */ /* 0x000fe200010f0c02 */
[----:B------:R1:W-:Y:S01]  /*1a240*/  @P5 STS.128 [R170+0x5800], RZ ;  /* 0x005800ffaa005388 */ /* 0x0003e20000000c00 */
[----:B------:R-:W-:Y:S03]  /*1a250*/  IMAD.MOV.U32 R171, RZ, RZ, R131 ;  /* 0x000000ffffab7224 */ /* 0x000fe600078e0083 */
        /* <DEDUP_REMOVED lines=36> */
.L_x_964:
[----:B------:R-:W-:Y:S01]  /*1a4a0*/  FMNMX.FTZ R0, R4, R121, !PT ;  /* 0x0000007904007209 */ /* 0x000fe20007810000 */
[----:B-1----:R-:W-:Y:S01]  /*1a4b0*/  LDSM.16.MT88.4 R132, [R146+0xb000] ;  /* 0x00b000009284783b */ /* 0x002fe20000004200 */
        /* <DEDUP_REMOVED lines=80> */
[----:B------:R-:W-:Y:S01]  /*1a9c0*/  FFMA.FTZ R173, R5, c[0x0][0x23c], -R167 ;  /* 0x00008f0005ad7a23 */ /* 0x000fe200000108a7 */
[----:B------:R-:W2:Y:S01]  /*1a9d0*/  MUFU.EX2 R120, R122 ;  /* 0x0000007a00787308 */ /* 0x000ea20000000800 */
[----:B------:R-:W-:Y:S01]  /*1a9e0*/  FADD.FTZ R121, -R0, R3 ;  /* 0x0000000300797221 */ /* 0x000fe20000010100 */
[----:B------:R-:W-:Y:S01]  /*1a9f0*/  FSEL R5, R123, RZ, P0 ;  /* 0x000000ff7b057208 */ /* 0x000fe20000000000 */
[----:B------:R-:W-:Y:S01]  /*1aa00*/  FFMA.FTZ R176, R4, c[0x0][0x23c], -R167 ;  /* 0x00008f0004b07a23 */ /* 0x000fe200000108a7 */
[----:B------:R-:W-:Y:S01]  /*1aa10*/  ISETP.GT.AND P0, PT, R169, 0x1, PT ;  /* 0x00000001a900780c */ /* 0x000fe20003f04270 */
[----:B------:R-:W-:Y:S01]  /*1aa20*/  FMUL.FTZ R3, R121, c[0x0][0x23c] ;  /* 0x00008f0079037a20 */ /* 0x000fe20000410000 */
[----:B------:R-:W-:Y:S01]  /*1aa30*/  MOV R121, R2 ;  /* 0x0000000200797202 */ /* 0x000fe20000000f00 */
[--C-:B------:R-:W-:Y:S02]  /*1aa40*/  FFMA.FTZ R175, R6, c[0x0][0x23c], -R5.reuse ;  /* 0x00008f0006af7a23 */ /* 0x100fe40000010805 */
[----:B------:R-:W-:Y:S01]  /*1aa50*/  FFMA.FTZ R140, R7, c[0x0][0x23c], -R5 ;  /* 0x00008f00078c7a23 */ /* 0x000fe20000010805 */
[----:B------:R-:W-:Y:S01]  /*1aa60*/  MUFU.EX2 R176, R176 ;  /* 0x000000b000b07308 */ /* 0x000fe20000000800 */
[--C-:B------:R-:W-:Y:S02]  /*1aa70*/  FFMA.FTZ R142, R8, c[0x0][0x23c], -R167.reuse ;  /* 0x00008f00088e7a23 */ /* 0x100fe400000108a7 */
[----:B------:R-:W-:Y:S02]  /*1aa80*/  FFMA.FTZ R139, R9, c[0x0][0x23c], -R167 ;  /* 0x00008f00098b7a23 */ /* 0x000fe400000108a7 */
[--C-:B------:R-:W-:Y:S02]  /*1aa90*/  FFMA.FTZ R141, R10, c[0x0][0x23c], -R5.reuse ;  /* 0x00008f000a8d7a23 */ /* 0x100fe40000010805 */
[----:B------:R-:W-:Y:S02]  /*1aaa0*/  FFMA.FTZ R6, R11, c[0x0][0x23c], -R5 ;  /* 0x00008f000b067a23 */ /* 0x000fe40000010805 */
[--C-:B------:R-:W-:Y:S01]  /*1aab0*/  FFMA.FTZ R138, R12, c[0x0][0x23c], -R167.reuse ;  /* 0x00008f000c8a7a23 */ /* 0x100fe200000108a7 */
[----:B------:R-:W3:Y:S01]  /*1aac0*/  MUFU.EX2 R3, R3 ;  /* 0x0000000300037308 */ /* 0x000ee20000000800 */
[----:B------:R-:W-:Y:S02]  /*1aad0*/  FFMA.FTZ R7, R13, c[0x0][0x23c], -R167 ;  /* 0x00008f000d077a23 */ /* 0x000fe400000108a7 */
        /* <DEDUP_REMOVED lines=30> */
[C---:B------:R-:W-:Y:S02]  /*1acc0*/  FMUL.FTZ R87, R3.reuse, R87 ;  /* 0x0000005703577220 */ /* 0x040fe40000410000 */
[----:B------:R-:W-:Y:S01]  /*1acd0*/  FMUL.FTZ R88, R120, R88 ;  /* 0x0000005878587220 */ /* 0x000fe20000410000 */
        /* <DEDUP_REMOVED lines=11> */
[----:B------:R-:W-:Y:S02]  /*1ad90*/  FMUL.FTZ R13, R120, R109 ;  /* 0x0000006d780d7220 */ /* 0x000fe40000410000 */
[----:B------:R-:W-:Y:S01]  /*1ada0*/  FMUL.FTZ R14, R3, R110 ;  /* 0x0000006e030e7220 */ /* 0x000fe20000410000 */
[----:B--2---:R-:W-:Y:S01]  /*1adb0*/  F2FP.PACK_AB R114, R139, R142 ;  /* 0x0000008e8b72723e */ /* 0x004fe200000000ff */
[--C-:B------:R-:W-:Y:S02]  /*1adc0*/  FFMA.FTZ R122, R15, c[0x0][0x23c], -R5.reuse ;  /* 0x00008f000f7a7a23 */ /* 0x100fe40000010805 */
[----:B------:R-:W-:Y:S02]  /*1add0*/  FMUL.FTZ R15, R3, R111 ;  /* 0x0000006f030f7220 */ /* 0x000fe40000410000 */
[----:B------:R-:W-:Y:S01]  /*1ade0*/  LDSM.16.MT88.4 R108, [R146+0x9400] ;  /* 0x00940000926c783b */ /* 0x000fe20000004200 */
[----:B------:R-:W-:Y:S01]  /*1adf0*/  FFMA.FTZ R172, R27, c[0x0][0x23c], -R5 ;  /* 0x00008f001bac7a23 */ /* 0x000fe20000010805 */
[----:B------:R-:W-:Y:S01]  /*1ae00*/  MUFU.EX2 R138, R138 ;  /* 0x0000008a008a7308 */ /* 0x000fe20000000800 */
[--C-:B------:R-:W-:Y:S02]  /*1ae10*/  FFMA.FTZ R174, R32, c[0x0][0x23c], -R167.reuse ;  /* 0x00008f0020ae7a23 */ /* 0x100fe400000108a7 */
[----:B------:R-:W-:Y:S02]  /*1ae20*/  FFMA.FTZ R177, R33, c[0x0][0x23c], -R167 ;  /* 0x00008f0021b17a23 */ /* 0x000fe400000108a7 */
[C---:B------:R-:W-:Y:S02]  /*1ae30*/  FMUL.FTZ R96, R120.reuse, R96 ;  /* 0x0000006078607220 */ /* 0x040fe40000410000 */
[----:B------:R-:W-:Y:S02]  /*1ae40*/  FMUL.FTZ R97, R120, R97 ;  /* 0x0000006178617220 */ /* 0x000fe40000410000 */
[C---:B------:R-:W-:Y:S01]  /*1ae50*/  FMUL.FTZ R98, R3.reuse, R98 ;  /* 0x0000006203627220 */ /* 0x040fe20000410000 */
[----:B------:R-:W2:Y:S01]  /*1ae60*/  MUFU.EX2 R7, R7 ;  /* 0x0000000700077308 */ /* 0x000ea20000000800 */
[C---:B------:R-:W-:Y:S01]  /*1ae70*/  FMUL.FTZ R99, R3.reuse, R99 ;  /* 0x0000006303637220 */ /* 0x040fe20000410000 */
[----:B---3--:R-:W-:Y:S01]  /*1ae80*/  F2FP.PACK_AB R115, R6, R141 ;  /* 0x0000008d0673723e */ /* 0x008fe200000000ff */
[C---:B------:R-:W-:Y:S02]  /*1ae90*/  FMUL.FTZ R100, R120.reuse, R100 ;  /* 0x0000006478647220 */ /* 0x040fe40000410000 */
[C---:B------:R-:W-:Y:S02]  /*1aea0*/  FMUL.FTZ R101, R120.reuse, R101 ;  /* 0x0000006578657220 */ /* 0x040fe40000410000 */
[C---:B------:R-:W-:Y:S02]  /*1aeb0*/  FMUL.FTZ R102, R3.reuse, R102 ;  /* 0x0000006603667220 */ /* 0x040fe40000410000 */
[C---:B------:R-:W-:Y:S01]  /*1aec0*/  HMMA.16816.F32 R8, R112.reuse, R124, R8 ;  /* 0x0000007c7008723c */ /* 0x040fe20000001808 */
[----:B------:R-:W-:Y:S04]  /*1aed0*/  MUFU.EX2 R143, R143 ;  /* 0x0000008f008f7308 */ /* 0x000fe80000000800 */
[----:B------:R-:W-:Y:S02]  /*1aee0*/  FMUL.FTZ R103, R3, R103 ;  /* 0x0000006703677220 */ /* 0x000fe40000410000 */
[----:B------:R-:W-:Y:S01]  /*1aef0*/  FFMA.FTZ R176, R120, R165, R176 ;  /* 0x000000a578b07223 */ /* 0x000fe200000100b0 */
[C---:B------:R-:W-:Y:S01]  /*1af00*/  HMMA.16816.F32 R68, R112.reuse, R126, R68 ;  /* 0x0000007e7044723c */ /* 0x040fe20000001844 */
[----:B------:R-:W3:Y:S02]  /*1af10*/  LDSM.16.MT88.4 R124, [R144+0xb000] ;  /* 0x00b00000907c783b */ /* 0x000ee40000004200 */
[----:B------:R-:W4:Y:S01]  /*1af20*/  MUFU.EX2 R122, R122 ;  /* 0x0000007a007a7308 */ /* 0x000f220000000800 */
[----:B------:R-:W-:Y:S02]  /*1af30*/  FFMA.FTZ R165, R39, c[0x0][0x23c], -R5 ;  /* 0x00008f0027a57a23 */ /* 0x000fe40000010805 */
[--C-:B------:R-:W-:Y:S02]  /*1af40*/  FFMA.FTZ R178, R40, c[0x0][0x23c], -R167.reuse ;  /* 0x00008f0028b27a23 */ /* 0x100fe400000108a7 */
[C---:B-1----:R-:W-:Y:S04]  /*1af50*/  HMMA.16816.F32 R72, R112.reuse, R128, R72 ;  /* 0x000000807048723c */ /* 0x042fe80000001848 */
[----:B------:R-:W-:Y:S01]  /*1af60*/  FFMA.FTZ R40, R49, c[0x0][0x23c], -R167 ;  /* 0x00008f0031287a23 */ /* 0x000fe200000108a7 */
[----:B------:R-:W-:Y:S01]  /*1af70*/  MUFU.EX2 R172, R172 ;  /* 0x000000ac00ac7308 */ /* 0x000fe20000000800 */
[----:B------:R-:W-:Y:S02]  /*1af80*/  FFMA.FTZ R49, R46, c[0x0][0x23c], -R5 ;  /* 0x00008f002e317a23 */ /* 0x000fe40000010805 */
[C---:B------:R-:W-:Y:S01]  /*1af90*/  HMMA.16816.F32 R76, R112.reuse, R130, R76 ;  /* 0x00000082704c723c */ /* 0x040fe2000000184c */
[----:B------:R-:W1:Y:S03]  /*1afa0*/  LDSM.16.MT88.4 R128, [R146+0xd000] ;  /* 0x00d000009280783b */ /* 0x000e660000004200 */
[--C-:B------:R-:W-:Y:S02]  /*1afb0*/  FFMA.FTZ R179, R41, c[0x0][0x23c], -R167.reuse ;  /* 0x00008f0029b37a23 */ /* 0x100fe400000108a7 */
[----:B------:R-:W-:Y:S01]  /*1afc0*/  FFMA.FTZ R41, R48, c[0x0][0x23c], -R167 ;  /* 0x00008f0030297a23 */ /* 0x000fe200000108a7 */
[----:B------:R-:W-:Y:S01]  /*1afd0*/  MUFU.EX2 R174, R174 ;  /* 0x000000ae00ae7308 */ /* 0x000fe20000000800 */
[C---:B------:R-:W-:Y:S04]  /*1afe0*/  HMMA.16816.F32 R80, R112.reuse, R132, R80 ;  /* 0x000000847050723c */ /* 0x040fe80000001850 */
[----:B------:R-:W-:Y:S02]  /*1aff0*/  FFMA.FTZ R180, R42, c[0x0][0x23c], -R5 ;  /* 0x00008f002ab47a23 */ /* 0x000fe40000010805 */
[--C-:B------:R-:W-:Y:S02]  /*1b000*/  FFMA.FTZ R42, R45, c[0x0][0x23c], -R167.reuse ;  /* 0x00008f002d2a7a23 */ /* 0x100fe400000108a7 */
[C---:B------:R-:W-:Y:S01]  /*1b010*/  HMMA.16816.F32 R84, R112.reuse, R134, R84 ;  /* 0x000000867054723c */ /* 0x040fe20000001854 */
[----:B------:R-:W5:Y:S01]  /*1b020*/  LDSM.16.MT88.4 R132, [R144+0xd000] ;  /* 0x00d000009084783b */ /* 0x000f620000004200 */
[----:B------:R-:W-:Y:S02]  /*1b030*/  MUFU.EX2 R48, R42 ;  /* 0x0000002a00307308 */ /* 0x000fe40000000800 */
[----:B------:R-:W-:Y:S02]  /*1b040*/  FFMA.FTZ R45, R56, c[0x0][0x23c], -R167 ;  /* 0x00008f00382d7a23 */ /* 0x000fe400000108a7 */
[----:B------:R-:W-:Y:S02]  /*1b050*/  FFMA.FTZ R181, R43, c[0x0][0x23c], -R5 ;  /* 0x00008f002bb57a23 */ /* 0x000fe40000010805 */
[--C-:B------:R-:W-:Y:S01]  /*1b060*/  FFMA.FTZ R43, R44, c[0x0][0x23c], -R167.reuse ;  /* 0x00008f002c2b7a23 */ /* 0x100fe200000108a7 */
[C---:B---3--:R-:W-:Y:S03]  /*1b070*/  HMMA.16816.F32 R88, R112.reuse, R124, R88 ;  /* 0x0000007c7058723c */ /* 0x048fe60000001858 */
[----:B------:R-:W-:Y:S01]  /*1b080*/  MUFU.EX2 R56, R40 ;  /* 0x0000002800387308 */ /* 0x000fe20000000800 */
[----:B------:R-:W-:Y:S02]  /*1b090*/  FFMA.FTZ R44, R57, c[0x0][0x23c], -R167 ;  /* 0x00008f00392c7a23 */ /* 0x000fe400000108a7 */
[----:B------:R-:W-:Y:S02]  /*1b0a0*/  FFMA.FTZ R175, R3, R164, R175 ;  /* 0x000000a403af7223 */ /* 0x000fe400000100af */
[C---:B------:R-:W-:Y:S01]  /*1b0b0*/  HMMA.16816.F32 R92, R112.reuse, R126, R92 ;  /* 0x0000007e705c723c */ /* 0x040fe2000000185c */
[----:B------:R-:W3:Y:S03]  /*1b0c0*/  LDSM.16.MT88.4 R124, [R144+0x9400] ;  /* 0x00940000907c783b */ /* 0x000ee60000004200 */
[----:B------:R-:W-:Y:S01]  /*1b0d0*/  FADD.FTZ R140, R140, R175 ;  /* 0x000000af8c8c7221 */ /* 0x000fe20000010000 */
[----:B------:R-:W-:Y:S01]  /*1b0e0*/  MUFU.EX2 R177, R177 ;  /* 0x000000b100b17308 */ /* 0x000fe20000000800 */
[--C-:B------:R-:W-:Y:S02]  /*1b0f0*/  FFMA.FTZ R123, R16, c[0x0][0x23c], -R167.reuse ;  /* 0x00008f00107b7a23 */ /* 0x100fe400000108a7 */
[C---:B-1----:R-:W-:Y:S04]  /*1b100*/  HMMA.16816.F32 R12, R112.reuse, R128, R12 ;  /* 0x00000080700c723c */ /* 0x042fe8000000180c */
[----:B------:R-:W-:Y:S01]  /*1b110*/  FMUL.FTZ R16, R120, R104 ;  /* 0x0000006878107220 */ /* 0x000fe20000410000 */
[----:B--2---:R-:W-:Y:S01]  /*1b120*/  F2FP.PACK_AB R104, R7, R138 ;  /* 0x0000008a0768723e */ /* 0x004fe200000000ff */
[----:B------:R-:W-:Y:S01]  /*1b130*/  FADD.FTZ R141, R141, R140 ;  /* 0x0000008c8d8d7221 */ /* 0x000fe20000010000 */
[----:B------:R-:W-:Y:S01]  /*1b140*/  MUFU.EX2 R123, R123 ;  /* 0x0000007b007b7308 */ /* 0x000fe20000000800 */
[C---:B------:R-:W-:Y:S04]  /*1b150*/  HMMA.16816.F32 R96, R112.reuse, R130, R96 ;  /* 0x000000827060723c */ /* 0x040fe80000001860 */
[----:B------:R-:W-:Y:S02]  /*1b160*/  FFMA.FTZ R128, R17, c[0x0][0x23c], -R167 ;  /* 0x00008f0011807a23 */ /* 0x000fe400000108a7 */
[--C-:B------:R-:W-:Y:S02]  /*1b170*/  FFMA.FTZ R129, R18, c[0x0][0x23c], -R5.reuse ;  /* 0x00008f0012817a23 */ /* 0x100fe40000010805 */
[C---:B-----5:R-:W-:Y:S01]  /*1b180*/  HMMA.16816.F32 R100, R112.reuse, R132, R100 ;  /* 0x000000847064723c */ /* 0x060fe20000001864 */
[----:B------:R-:W-:Y:S03]  /*1b190*/  MUFU.EX2 R140, R44 ;  /* 0x0000002c008c7308 */ /* 0x000fe60000000800 */
[----:B------:R-:W-:Y:S02]  /*1b1a0*/  FFMA.FTZ R130, R19, c[0x0][0x23c], -R5 ;  /* 0x00008f0013827a23 */ /* 0x000fe40000010805 */
[----:B------:R-:W-:Y:S01]  /*1b1b0*/  FMUL.FTZ R17, R120, R105 ;  /* 0x0000006978117220 */ /* 0x000fe20000410000 */
[----:B----4-:R-:W-:Y:S01]  /*1b1c0*/  F2FP.PACK_AB R105, R122, R143 ;  /* 0x0000008f7a69723e */ /* 0x010fe200000000ff */
[C---:B------:R-:W-:Y:S03]  /*1b1d0*/  FMUL.FTZ R18, R3.reuse, R106 ;  /* 0x0000006a03127220 */ /* 0x040fe60000410000 */
[----:B------:R-:W1:Y:S01]  /*1b1e0*/  MUFU.EX2 R128, R128 ;  /* 0x0000008000807308 */ /* 0x000e620000000800 */
[----:B------:R-:W-:Y:S02]  /*1b1f0*/  FMUL.FTZ R19, R3, R107 ;  /* 0x0000006b03137220 */ /* 0x000fe40000410000 */
[----:B------:R-:W-:Y:S02]  /*1b200*/  FFMA.FTZ R133, R24, c[0x0][0x23c], -R167 ;  /* 0x00008f0018857a23 */ /* 0x000fe400000108a7 */
[----:B------:R-:W-:Y:S02]  /*1b210*/  FFMA.FTZ R120, R38, c[0x0][0x23c], -R5 ;  /* 0x00008f0026787a23 */ /* 0x000fe40000010805 */
[--C-:B------:R-:W-:Y:S01]  /*1b220*/  FFMA.FTZ R166, R20, c[0x0][0x23c], -R167.reuse ;  /* 0x00008f0014a67a23 */ /* 0x100fe200000108a7 */
[----:B------:R-:W-:Y:S01]  /*1b230*/  HMMA.16816.F32 R16, R112, R134, R16 ;  /* 0x000000867010723c */ /* 0x000fe20000001810 */
[----:B------:R-:W2:Y:S01]  /*1b240*/  LDSM.16.MT88.4 R112, [R146+0xb400] ;  /* 0x00b400009270783b */ /* 0x000ea20000004200 */
[----:B------:R-:W-:Y:S01]  /*1b250*/  MUFU.EX2 R129, R129 ;  /* 0x0000008100817308 */ /* 0x000fe20000000800 */
[----:B------:R-:W-:Y:S02]  /*1b260*/  FFMA.FTZ R131, R21, c[0x0][0x23c], -R167 ;  /* 0x00008f0015837a23 */ /* 0x000fe400000108a7 */
[----:B------:R-:W-:Y:S02]  /*1b270*/  FFMA.FTZ R163, R22, c[0x0][0x23c], -R5 ;  /* 0x00008f0016a37a23 */ /* 0x000fe40000010805 */
[----:B------:R-:W-:Y:S02]  /*1b280*/  FFMA.FTZ R134, R25, c[0x0][0x23c], -R167 ;  /* 0x00008f0019867a23 */ /* 0x000fe400000108a7 */
[--C-:B------:R-:W-:Y:S02]  /*1b290*/  FFMA.FTZ R135, R26, c[0x0][0x23c], -R5.reuse ;  /* 0x00008f001a877a23 */ /* 0x100fe40000010805 */
[----:B------:R-:W-:Y:S01]  /*1b2a0*/  LDSM.16.MT88.4 R24, [R146+0xb800] ;  /* 0x00b800009218783b */ /* 0x000fe20000004200 */
[----:B------:R-:W4:Y:S01]  /*1b2b0*/  MUFU.EX2 R130, R130 ;  /* 0x0000008200827308 */ /* 0x000f220000000800 */
[--C-:B------:R-:W-:Y:S02]  /*1b2c0*/  FFMA.FTZ R132, R23, c[0x0][0x23c], -R5.reuse ;  /* 0x00008f0017847a23 */ /* 0x100fe40000010805 */
[--C-:B------:R-:W-:Y:S01]  /*1b2d0*/  FFMA.FTZ R54, R54, c[0x0][0x23c], -R5.reuse ;  /* 0x00008f0036367a23 */ /* 0x100fe20000010805 */
[----:B-1----:R-:W-:Y:S01]  /*1b2e0*/  F2FP.PACK_AB R106, R128, R123 ;  /* 0x0000007b806a723e */ /* 0x002fe200000000ff */
[--C-:B------:R-:W-:Y:S02]  /*1b2f0*/  FFMA.FTZ R55, R55, c[0x0][0x23c], -R5.reuse ;  /* 0x00008f0037377a23 */ /* 0x100fe40000010805 */
[--C-:B------:R-:W-:Y:S02]  /*1b300*/  FFMA.FTZ R58, R58, c[0x0][0x23c], -R5.reuse ;  /* 0x00008f003a3a7a23 */ /* 0x100fe40000010805 */
[----:B------:R-:W-:Y:S01]  /*1b310*/  FFMA.FTZ R59, R59, c[0x0][0x23c], -R5 ;  /* 0x00008f003b3b7a23 */ /* 0x000fe20000010805 */
[----:B------:R-:W-:Y:S01]  /*1b320*/  MUFU.EX2 R3, R43 ;  /* 0x0000002b00037308 */ /* 0x000fe20000000800 */
[--C-:B------:R-:W-:Y:S02]  /*1b330*/  FFMA.FTZ R61, R61, c[0x0][0x23c], -R167.reuse ;  /* 0x00008f003d3d7a23 */ /* 0x100fe400000108a7 */
[----:B------:R-:W-:Y:S02]  /*1b340*/  FFMA.FTZ R64, R64, c[0x0][0x23c], -R167 ;  /* 0x00008f0040407a23 */ /* 0x000fe400000108a7 */
[----:B------:R-:W-:Y:S02]  /*1b350*/  FADD.FTZ R173, R173, R176 ;  /* 0x000000b0adad7221 */ /* 0x000fe40000010000 */
[----:B------:R-:W-:Y:S02]  /*1b360*/  FFMA.FTZ R50, R50, c[0x0][0x23c], -R5 ;  /* 0x00008f0032327a23 */ /* 0x000fe40000010805 */
[----:B------:R-:W-:Y:S01]  /*1b370*/  FADD.FTZ R142, R142, R173 ;  /* 0x000000ad8e8e7221 */ /* 0x000fe20000010000 */
[----:B------:R-:W-:Y:S01]  /*1b380*/  MUFU.EX2 R54, R54 ;  /* 0x0000003600367308 */ /* 0x000fe20000000800 */
[--C-:B------:R-:W-:Y:S02]  /*1b390*/  FFMA.FTZ R51, R51, c[0x0][0x23c], -R5.reuse ;  /* 0x00008f0033337a23 */ /* 0x100fe40000010805 */
[----:B------:R-:W-:Y:S01]  /*1b3a0*/  FFMA.FTZ R63, R63, c[0x0][0x23c], -R5 ;  /* 0x00008f003f3f7a23 */ /* 0x000fe20000010805 */
[----:B----4-:R-:W-:Y:S01]  /*1b3b0*/  F2FP.PACK_AB R107, R130, R129 ;  /* 0x00000081826b723e */ /* 0x010fe200000000ff */
[----:B------:R-:W-:Y:S02]  /*1b3c0*/  FADD.FTZ R6, R6, R141 ;  /* 0x0000008d06067221 */ /* 0x000fe40000010000 */
[----:B------:R-:W-:Y:S02]  /*1b3d0*/  FFMA.FTZ R66, R66, c[0x0][0x23c], -R5 ;  /* 0x00008f0042427a23 */ /* 0x000fe40000010805 */
[----:B------:R-:W-:Y:S01]  /*1b3e0*/  FADD.FTZ R143, R143, R6 ;  /* 0x000000068f8f7221 */ /* 0x000fe20000010000 */
[----:B------:R-:W-:Y:S01]  /*1b3f0*/  MUFU.EX2 R55, R55 ;  /* 0x0000003700377308 */ /* 0x000fe20000000800 */
[C---:B------:R-:W-:Y:S05]  /*1b400*/  HMMA.16816.F32 R8, R104.reuse, R108, R8 ;  /* 0x0000006c6808723c */ /* 0x040fea0000001808 */
[----:B------:R-:W-:Y:S03]  /*1b410*/  FADD.FTZ R122, R122, R143 ;  /* 0x0000008f7a7a7221 */ /* 0x000fe60000010000 */
[C---:B------:R-:W-:Y:S01]  /*1b420*/  HMMA.16816.F32 R68, R104.reuse, R110, R68 ;  /* 0x0000006e6844723c */ /* 0x040fe20000001844 */
[----:B------:R-:W1:Y:S01]  /*1b430*/  LDSM.16.MT88.4 R108, [R144+0xb400] ;  /* 0x00b40000906c783b */ /* 0x000e620000004200 */
[----:B------:R-:W-:Y:S02]  /*1b440*/  MUFU.EX2 R58, R58 ;  /* 0x0000003a003a7308 */ /* 0x000fe40000000800 */
[----:B------:R-:W-:Y:S04]  /*1b450*/  FADD.FTZ R129, R129, R122 ;  /* 0x0000007a81817221 */ /* 0x000fe80000010000 */
[C---:B---3--:R-:W-:Y:S04]  /*1b460*/  HMMA.16816.F32 R72, R104.reuse, R124, R72 ;  /* 0x0000007c6848723c */ /* 0x048fe80000001848 */
[----:B------:R-:W-:Y:S01]  /*1b470*/  MUFU.EX2 R59, R59 ;  /* 0x0000003b003b7308 */ /* 0x000fe20000000800 */
[----:B------:R-:W-:Y:S03]  /*1b480*/  FADD.FTZ R130, R130, R129 ;  /* 0x0000008182827221 */ /* 0x000fe60000010000 */
[C---:B------:R-:W-:Y:S01]  /*1b490*/  HMMA.16816.F32 R76, R104.reuse, R126, R76 ;  /* 0x0000007e684c723c */ /* 0x040fe2000000184c */
[----:B------:R-:W3:Y:S05]  /*1b4a0*/  LDSM.16.MT88.4 R124, [R146+0xd400] ;  /* 0x00d40000927c783b */ /* 0x000eea0000004200 */
[----:B------:R-:W-:Y:S02]  /*1b4b0*/  MUFU.EX2 R166, R166 ;  /* 0x000000a600a67308 */ /* 0x000fe40000000800 */
[C---:B--2---:R-:W-:Y:S08]  /*1b4c0*/  HMMA.16816.F32 R80, R104.reuse, R112, R80 ;  /* 0x000000706850723c */ /* 0x044ff00000001850 */
[C---:B------:R-:W-:Y:S01]  /*1b4d0*/  HMMA.16816.F32 R84, R104.reuse, R114, R84 ;  /* 0x000000726854723c */ /* 0x040fe20000001854 */
[----:B------:R-:W2:Y:S01]  /*1b4e0*/  LDSM.16.MT88.4 R112, [R144+0xd400] ;  /* 0x00d400009070783b */ /* 0x000ea20000004200 */
[----:B------:R-:W4:Y:S06]  /*1b4f0*/  MUFU.EX2 R131, R131 ;  /* 0x0000008300837308 */ /* 0x000f2c0000000800 */
[C---:B-1----:R-:W-:Y:S04]  /*1b500*/  HMMA.16816.F32 R88, R104.reuse, R108, R88 ;  /* 0x0000006c6858723c */ /* 0x042fe80000001858 */
[----:B------:R-:W-:Y:S04]  /*1b510*/  MUFU.EX2 R163, R163 ;  /* 0x000000a300a37308 */ /* 0x000fe80000000800 */
[C---:B------:R-:W-:Y:S01]  /*1b520*/  HMMA.16816.F32 R92, R104.reuse, R110, R92 ;  /* 0x0000006e685c723c */ /* 0x040fe2000000185c */
[----:B------:R-:W1:Y:S05]  /*1b530*/  LDSM.16.MT88.4 R108, [R146+0x9800] ;  /* 0x00980000926c783b */ /* 0x000e6a0000004200 */
[----:B------:R-:W5:Y:S02]  /*1b540*/  MUFU.EX2 R132, R132 ;  /* 0x0000008400847308 */ /* 0x000f640000000800 */
[C---:B---3--:R-:W-:Y:S04]  /*1b550*/  HMMA.16816.F32 R12, R104.reuse, R124, R12 ;  /* 0x0000007c680c723c */ /* 0x048fe8000000180c */
[----:B----4-:R-:W-:Y:S04]  /*1b560*/  F2FP.PACK_AB R20, R131, R166 ;  /* 0x000000a68314723e */ /* 0x010fe800000000ff */
[----:B------:R-:W-:Y:S01]  /*1b570*/  MUFU.EX2 R133, R133 ;  /* 0x0000008500857308 */ /* 0x000fe20000000800 */
[C---:B------:R-:W-:Y:S01]  /*1b580*/  HMMA.16816.F32 R96, R104.reuse, R126, R96 ;  /* 0x0000007e6860723c */ /* 0x040fe20000001860 */
[----:B------:R-:W3:Y:S07]  /*1b590*/  LDSM.16.MT88.4 R124, [R144+0x9800] ;  /* 0x00980000907c783b */ /* 0x000eee0000004200 */
[C---:B--2---:R-:W-:Y:S01]  /*1b5a0*/  HMMA.16816.F32 R100, R104.reuse, R112, R100 ;  /* 0x000000706864723c */ /* 0x044fe20000001864 */
[----:B------:R-:W2:Y:S03]  /*1b5b0*/  MUFU.EX2 R134, R134 ;  /* 0x0000008600867308 */ /* 0x000ea60000000800 */
[C---:B-----5:R-:W-:Y:S01]  /*1b5c0*/  F2FP.PACK_AB R21, R132.reuse, R163 ;  /* 0x000000a38415723e */ /* 0x060fe200000000ff */
[----:B------:R-:W-:Y:S03]  /*1b5d0*/  FADD.FTZ R163, R163, R130 ;  /* 0x00000082a3a37221 */ /* 0x000fe60000010000 */
[----:B------:R-:W-:Y:S01]  /*1b5e0*/  HMMA.16816.F32 R16, R104, R114, R16 ;  /* 0x000000726810723c */ /* 0x000fe20000001810 */
[----:B------:R-:W4:Y:S02]  /*1b5f0*/  LDSM.16.MT88.4 R104, [R144+0xb800] ;  /* 0x00b800009068783b */ /* 0x000f240000004200 */
[----:B------:R-:W5:Y:S01]  /*1b600*/  MUFU.EX2 R135, R135 ;  /* 0x0000008700877308 */ /* 0x000f620000000800 */
[----:B------:R-:W-:Y:S09]  /*1b610*/  FADD.FTZ R132, R132, R163 ;  /* 0x000000a384847221 */ /* 0x000ff20000010000 */
[----:B------:R-:W-:Y:S01]  /*1b620*/  MUFU.EX2 R120, R120 ;  /* 0x0000007800787308 */ /* 0x000fe20000000800 */
[----:B--2---:R-:W-:Y:S09]  /*1b630*/  F2FP.PACK_AB R22, R134, R133 ;  /* 0x000000858616723e */ /* 0x004ff200000000ff */
[----:B------:R-:W-:Y:S01]  /*1b640*/  MUFU.EX2 R165, R165 ;  /* 0x000000a500a57308 */ /* 0x000fe20000000800 */
[C---:B-----5:R-:W-:Y:S01]  /*1b650*/  F2FP.PACK_AB R23, R172.reuse, R135 ;  /* 0x00000087ac17723e */ /* 0x060fe200000000ff */
[----:B------:R-:W-:Y:S04]  /*1b660*/  FADD.FTZ R135, R135, R132 ;  /* 0x0000008487877221 */ /* 0x000fe80000010000 */
[----:B------:R-:W-:Y:S04]  /*1b670*/  FADD.FTZ R172, R172, R135 ;  /* 0x00000087acac7221 */ /* 0x000fe80000010000 */
[----:B------:R-:W-:Y:S01]  /*1b680*/  MUFU.EX2 R178, R178 ;  /* 0x000000b200b27308 */ /* 0x000fe20000000800 */
[C---:B-1----:R-:W-:Y:S08]  /*1b690*/  HMMA.16816.F32 R8, R20.reuse, R108, R8 ;  /* 0x0000006c1408723c */ /* 0x042ff00000001808 */
[C---:B------:R-:W-:Y:S01]  /*1b6a0*/  HMMA.16816.F32 R68, R20.reuse, R110, R68 ;  /* 0x0000006e1444723c */ /* 0x040fe20000001844 */
[----:B------:R-:W1:Y:S01]  /*1b6b0*/  LDSM.16.MT88.4 R108, [R146+0xd800] ;  /* 0x00d80000926c783b */ /* 0x000e620000004200 */
[----:B------:R-:W-:Y:S06]  /*1b6c0*/  MUFU.EX2 R179, R179 ;  /* 0x000000b300b37308 */ /* 0x000fec0000000800 */
[C---:B---3--:R-:W-:Y:S04]  /*1b6d0*/  HMMA.16816.F32 R72, R20.reuse, R124, R72 ;  /* 0x0000007c1448723c */ /* 0x048fe80000001848 */
[----:B------:R-:W-:Y:S03]  /*1b6e0*/  MUFU.EX2 R180, R180 ;  /* 0x000000b400b47308 */ /* 0x000fe60000000800 */
[----:B------:R-:W-:Y:S01]  /*1b6f0*/  FFMA.FTZ R124, R29, c[0x0][0x23c], -R167 ;  /* 0x00008f001d7c7a23 */ /* 0x000fe200000108a7 */
[C---:B------:R-:W-:Y:S04]  /*1b700*/  HMMA.16816.F32 R76, R20.reuse, R126, R76 ;  /* 0x0000007e144c723c */ /* 0x040fe8000000184c */
[----:B------:R-:W-:Y:S02]  /*1b710*/  FFMA.FTZ R125, R30, c[0x0][0x23c], -R5 ;  /* 0x00008f001e7d7a23 */ /* 0x000fe40000010805 */
[----:B------:R-:W-:Y:S01]  /*1b720*/  MUFU.EX2 R124, R124 ;  /* 0x0000007c007c7308 */ /* 0x000fe20000000800 */
[----:B------:R-:W-:Y:S01]  /*1b730*/  FFMA.FTZ R127, R28, c[0x0][0x23c], -R167 ;  /* 0x00008f001c7f7a23 */ /* 0x000fe200000108a7 */
[C---:B------:R-:W-:Y:S04]  /*1b740*/  HMMA.16816.F32 R80, R20.reuse, R24, R80 ;  /* 0x000000181450723c */ /* 0x040fe80000001850 */
[----:B------:R-:W-:Y:S02]  /*1b750*/  FFMA.FTZ R126, R31, c[0x0][0x23c], -R5 ;  /* 0x00008f001f7e7a23 */ /* 0x000fe40000010805 */
[----:B------:R-:W-:Y:S02]  /*1b760*/  LDSM.16.MT88.4 R28, [R146+0x9c00] ;  /* 0x009c0000921c783b */ /* 0x000fe40000004200 */
[C---:B------:R-:W-:Y:S01]  /*1b770*/  HMMA.16816.F32 R84, R20.reuse, R26, R84 ;  /* 0x0000001a1454723c */ /* 0x040fe20000001854 */
[----:B------:R-:W-:Y:S05]  /*1b780*/  MUFU.EX2 R127, R127 ;  /* 0x0000007f007f7308 */ /* 0x000fea0000000800 */
[----:B------:R-:W2:Y:S02]  /*1b790*/  LDSM.16.MT88.4 R24, [R144+0xd800] ;  /* 0x00d800009018783b */ /* 0x000ea40000004200 */
[C---:B----4-:R-:W-:Y:S03]  /*1b7a0*/  HMMA.16816.F32 R88, R20.reuse, R104, R88 ;  /* 0x000000681458723c */ /* 0x050fe60000001858 */
[----:B------:R-:W3:Y:S04]  /*1b7b0*/  MUFU.EX2 R125, R125 ;  /* 0x0000007d007d7308 */ /* 0x000ee80000000800 */
[--C-:B------:R-:W-:Y:S01]  /*1b7c0*/  FFMA.FTZ R105, R53, c[0x0][0x23c], -R167.reuse ;  /* 0x00008f0035697a23 */ /* 0x100fe200000108a7 */
[C---:B------:R-:W-:Y:S04]  /*1b7d0*/  HMMA.16816.F32 R92, R20.reuse, R106, R92 ;  /* 0x0000006a145c723c */ /* 0x040fe8000000185c */
[--C-:B------:R-:W-:Y:S01]  /*1b7e0*/  FFMA.FTZ R104, R60, c[0x0][0x23c], -R167.reuse ;  /* 0x00008f003c687a23 */ /* 0x100fe200000108a7 */
[----:B------:R-:W-:Y:S02]  /*1b7f0*/  MUFU.EX2 R53, R41 ;  /* 0x0000002900357308 */ /* 0x000fe40000000800 */
[----:B------:R-:W-:Y:S01]  /*1b800*/  FFMA.FTZ R106, R52, c[0x0][0x23c], -R167 ;  /* 0x00008f00346a7a23 */ /* 0x000fe200000108a7 */
[C---:B-1----:R-:W-:Y:S04]  /*1b810*/  HMMA.16816.F32 R12, R20.reuse, R108, R12 ;  /* 0x0000006c140c723c */ /* 0x042fe8000000180c */
[--C-:B------:R-:W-:Y:S02]  /*1b820*/  FFMA.FTZ R52, R47, c[0x0][0x23c], -R5.reuse ;  /* 0x00008f002f347a23 */ /* 0x100fe40000010805 */
[----:B------:R-:W-:Y:S01]  /*1b830*/  FADD.FTZ R47, R139, R142 ;  /* 0x0000008e8b2f7221 */ /* 0x000fe20000010000 */
[----:B------:R-:W1:Y:S01]  /*1b840*/  MUFU.EX2 R126, R126 ;  /* 0x0000007e007e7308 */ /* 0x000e620000000800 */
[C---:B------:R-:W-:Y:S04]  /*1b850*/  HMMA.16816.F32 R96, R20.reuse, R110, R96 ;  /* 0x0000006e1460723c */ /* 0x040fe80000001860 */
[--C-:B------:R-:W-:Y:S02]  /*1b860*/  FFMA.FTZ R108, R34, c[0x0][0x23c], -R5.reuse ;  /* 0x00008f00226c7a23 */ /* 0x100fe40000010805 */
[----:B------:R-:W-:Y:S02]  /*1b870*/  FFMA.FTZ R109, R35, c[0x0][0x23c], -R5 ;  /* 0x00008f00236d7a23 */ /* 0x000fe40000010805 */
[----:B------:R-:W4:Y:S01]  /*1b880*/  LDSM.16.MT88.4 R32, [R144+0x9c00] ;  /* 0x009c00009020783b */ /* 0x000f220000004200 */
[--C-:B------:R-:W-:Y:S01]  /*1b890*/  FFMA.FTZ R111, R36, c[0x0][0x23c], -R167.reuse ;  /* 0x00008f00246f7a23 */ /* 0x100fe200000108a7 */
[----:B------:R-:W-:Y:S02]  /*1b8a0*/  MUFU.EX2 R108, R108 ;  /* 0x0000006c006c7308 */ /* 0x000fe40000000800 */
[----:B------:R-:W-:Y:S01]  /*1b8b0*/  FFMA.FTZ R110, R37, c[0x0][0x23c], -R167 ;  /* 0x00008f00256e7a23 */ /* 0x000fe200000108a7 */
[C---:B--2---:R-:W-:Y:S03]  /*1b8c0*/  HMMA.16816.F32 R100, R20.reuse, R24, R100 ;  /* 0x000000181464723c */ /* 0x044fe60000001864 */
[----:B------:R-:W-:Y:S01]  /*1b8d0*/  LDSM.16.MT88.4 R36, [R144+0xc000] ;  /* 0x00c000009024783b */ /* 0x000fe20000004200 */
[----:B------:R-:W-:Y:S02]  /*1b8e0*/  FADD.FTZ R138, R138, R47 ;  /* 0x0000002f8a8a7221 */ /* 0x000fe40000010000 */
[----:B------:R-:W-:Y:S01]  /*1b8f0*/  FFMA.FTZ R167, R65, c[0x0][0x23c], -R167 ;  /* 0x00008f0041a77a23 */ /* 0x000fe200000108a7 */
[----:B------:R-:W2:Y:S01]  /*1b900*/  MUFU.EX2 R109, R109 ;  /* 0x0000006d006d7308 */ /* 0x000ea20000000800 */
[----:B------:R-:W-:Y:S01]  /*1b910*/  FADD.FTZ R138, R7, R138 ;  /* 0x0000008a078a7221 */ /* 0x000fe20000010000 */
[----:B------:R-:W-:Y:S02]  /*1b920*/  HMMA.16816.F32 R16, R20, R26, R16 ;  /* 0x0000001a1410723c */ /* 0x000fe40000001810 */
[----:B------:R-:W5:Y:S01]  /*1b930*/  LDSM.16.MT88.4 R24, [R146+0xbc00] ;  /* 0x00bc00009218783b */ /* 0x000f620000004200 */
[----:B------:R-:W-:Y:S02]  /*1b940*/  FADD.FTZ R123, R123, R138 ;  /* 0x0000008a7b7b7221 */ /* 0x000fe40000010000 */
[----:B---3--:R-:W-:Y:S02]  /*1b950*/  FADD.FTZ R7, R125, R172 ;  /* 0x000000ac7d077221 */ /* 0x008fe40000010000 */
[----:B------:R-:W-:Y:S01]  /*1b960*/  F2FP.PACK_AB R20, R124, R127 ;  /* 0x0000007f7c14723e */ /* 0x000fe200000000ff */
[----:B------:R3:W-:Y:S01]  /*1b970*/  MUFU.EX2 R65, R45 ;  /* 0x0000002d00417308 */ /* 0x0007e20000000800 */
[----:B-1----:R-:W-:Y:S01]  /*1b980*/  F2FP.PACK_AB R21, R126, R125 ;  /* 0x0000007d7e15723e */ /* 0x002fe200000000ff */
[----:B------:R-:W-:Y:S02]  /*1b990*/  LDSM.16.MT88.4 R40, [R144+0xc400] ;  /* 0x00c400009028783b */ /* 0x000fe40000004200 */
[----:B------:R-:W-:Y:S01]  /*1b9a0*/  F2FP.PACK_AB R22, R177, R174 ;  /* 0x000000aeb116723e */ /* 0x000fe200000000ff */
[----:B------:R-:W-:Y:S02]  /*1b9b0*/  FADD.FTZ R123, R128, R123 ;  /* 0x0000007b807b7221 */ /* 0x000fe40000010000 */
[----:B------:R-:W-:Y:S02]  /*1b9c0*/  FADD.FTZ R7, R126, R7 ;  /* 0x000000077e077221 */ /* 0x000fe40000010000 */
[----:B------:R-:W-:Y:S01]  /*1b9d0*/  FADD.FTZ R166, R166, R123 ;  /* 0x0000007ba6a67221 */ /* 0x000fe20000010000 */
[----:B------:R-:W-:Y:S03]  /*1b9e0*/  MUFU.EX2 R60, R106 ;  /* 0x0000006a003c7308 */ /* 0x000fe60000000800 */
[----:B------:R-:W-:Y:S01]  /*1b9f0*/  FADD.FTZ R166, R131, R166 ;  /* 0x000000a683a67221 */ /* 0x000fe20000010000 */
[----:B--2---:R-:W-:Y:S01]  /*1ba00*/  F2FP.PACK_AB R23, R109, R108 ;  /* 0x0000006c6d17723e */ /* 0x004fe200000000ff */
[----:B------:R-:W-:Y:S02]  /*1ba10*/  FADD.FTZ R108, R108, R7 ;  /* 0x000000076c6c7221 */ /* 0x000fe40000010000 */
[----:B------:R-:W-:Y:S02]  /*1ba20*/  FADD.FTZ R133, R133, R166 ;  /* 0x000000a685857221 */ /* 0x000fe40000010000 */
[----:B------:R-:W-:Y:S01]  /*1ba30*/  FADD.FTZ R109, R109, R108 ;  /* 0x0000006c6d6d7221 */ /* 0x000fe20000010000 */
[----:B------:R1:W-:Y:S01]  /*1ba40*/  MUFU.EX2 R57, R105 ;  /* 0x0000006900397308 */ /* 0x0003e20000000800 */
[C---:B------:R-:W-:Y:S01]  /*1ba50*/  HMMA.16816.F32 R8, R20.reuse, R28, R8 ;  /* 0x0000001c1408723c */ /* 0x040fe20000001808 */
[----:B---3--:R-:W-:Y:S02]  /*1ba60*/  LDSM.16.MT88.4 R44, [R146+0xe800] ;  /* 0x00e80000922c783b */ /* 0x008fe40000004200 */
[----:B------:R-:W-:Y:S05]  /*1ba70*/  FADD.FTZ R134, R134, R133 ;  /* 0x0000008586867221 */ /* 0x000fea0000010000 */
[C---:B------:R-:W-:Y:S01]  /*1ba80*/  HMMA.16816.F32 R68, R20.reuse, R30, R68 ;  /* 0x0000001e1444723c */ /* 0x040fe20000001844 */
[----:B------:R-:W-:Y:S01]  /*1ba90*/  MUFU.EX2 R111, R111 ;  /* 0x0000006f006f7308 */ /* 0x000fe20000000800 */
[----:B------:R-:W2:Y:S02]  /*1baa0*/  LDSM.16.MT88.4 R28, [R144+0xbc00] ;  /* 0x00bc0000901c783b */ /* 0x000ea40000004200 */
[----:B------:R-:W-:Y:S04]  /*1bab0*/  FADD.FTZ R127, R127, R134 ;  /* 0x000000867f7f7221 */ /* 0x000fe80000010000 */
[C---:B----4-:R-:W-:Y:S03]  /*1bac0*/  HMMA.16816.F32 R72, R20.reuse, R32, R72 ;  /* 0x000000201448723c */ /* 0x050fe60000001848 */
[----:B------:R-:W3:Y:S01]  /*1bad0*/  MUFU.EX2 R110, R110 ;  /* 0x0000006e006e7308 */ /* 0x000ee20000000800 */
[----:B------:R-:W-:Y:S02]  /*1bae0*/  FADD.FTZ R127, R124, R127 ;  /* 0x0000007f7c7f7221 */ /* 0x000fe40000010000 */
[--C-:B-1----:R-:W-:Y:S02]  /*1baf0*/  FFMA.FTZ R105, R62, c[0x0][0x23c], -R5.reuse ;  /* 0x00008f003e697a23 */ /* 0x102fe40000010805 */
[C---:B------:R-:W-:Y:S01]  /*1bb00*/  HMMA.16816.F32 R76, R20.reuse, R34, R76 ;  /* 0x00000022144c723c */ /* 0x040fe2000000184c */
[----:B------:R-:W1:Y:S03]  /*1bb10*/  LDSM.16.MT88.4 R32, [R146+0xdc00] ;  /* 0x00dc00009220783b */ /* 0x000e660000004200 */
[----:B------:R-:W-:Y:S01]  /*1bb20*/  FFMA.FTZ R5, R67, c[0x0][0x23c], -R5 ;  /* 0x00008f0043057a23 */ /* 0x000fe20000010805 */
[----:B------:R-:W4:Y:S01]  /*1bb30*/  MUFU.EX2 R181, R181 ;  /* 0x000000b500b57308 */ /* 0x000f220000000800 */
[----:B------:R-:W-:Y:S02]  /*1bb40*/  FADD.FTZ R174, R174, R127 ;  /* 0x0000007faeae7221 */ /* 0x000fe40000010000 */
[C---:B-----5:R-:W-:Y:S04]  /*1bb50*/  HMMA.16816.F32 R80, R20.reuse, R24, R80 ;  /* 0x000000181450723c */ /* 0x060fe80000001850 */
[----:B------:R-:W-:Y:S03]  /*1bb60*/  FADD.FTZ R174, R177, R174 ;  /* 0x000000aeb1ae7221 */ /* 0x000fe60000010000 */
[----:B------:R-:W-:Y:S01]  /*1bb70*/  MUFU.EX2 R49, R49 ;  /* 0x0000003100317308 */ /* 0x000fe20000000800 */
[C---:B------:R-:W-:Y:S01]  /*1bb80*/  HMMA.16816.F32 R84, R20.reuse, R26, R84 ;  /* 0x0000001a1454723c */ /* 0x040fe20000001854 */
[----:B------:R-:W5:Y:S08]  /*1bb90*/  LDSM.16.MT88.4 R24, [R144+0xdc00] ;  /* 0x00dc00009018783b */ /* 0x000f700000004200 */
[----:B------:R-:W-:Y:S01]  /*1bba0*/  MUFU.EX2 R52, R52 ;  /* 0x0000003400347308 */ /* 0x000fe20000000800 */
[C---:B--2---:R-:W-:Y:S08]  /*1bbb0*/  HMMA.16816.F32 R88, R20.reuse, R28, R88 ;  /* 0x0000001c1458723c */ /* 0x044ff00000001858 */
[C---:B------:R-:W-:Y:S01]  /*1bbc0*/  HMMA.16816.F32 R92, R20.reuse, R30, R92 ;  /* 0x0000001e145c723c */ /* 0x040fe2000000185c */
[----:B------:R-:W2:Y:S01]  /*1bbd0*/  LDSM.16.MT88.4 R28, [R146+0xa000] ;  /* 0x00a00000921c783b */ /* 0x000ea20000004200 */
[----:B------:R-:W-:Y:S06]  /*1bbe0*/  MUFU.EX2 R50, R50 ;  /* 0x0000003200327308 */ /* 0x000fec0000000800 */
[C---:B-1----:R-:W-:Y:S04]  /*1bbf0*/  HMMA.16816.F32 R12, R20.reuse, R32, R12 ;  /* 0x00000020140c723c */ /* 0x042fe8000000180c */
[----:B------:R-:W-:Y:S04]  /*1bc00*/  MUFU.EX2 R51, R51 ;  /* 0x0000003300337308 */ /* 0x000fe80000000800 */
[C---:B------:R-:W-:Y:S01]  /*1bc10*/  HMMA.16816.F32 R96, R20.reuse, R34, R96 ;  /* 0x000000221460723c */ /* 0x040fe20000001860 */
[----:B------:R-:W1:Y:S05]  /*1bc20*/  LDSM.16.MT88.4 R32, [R144+0xa000] ;  /* 0x00a000009020783b */ /* 0x000e6a0000004200 */
[----:B------:R-:W-:Y:S02]  /*1bc30*/  MUFU.EX2 R139, R104 ;  /* 0x00000068008b7308 */ /* 0x000fe40000000800 */
[C---:B-----5:R-:W-:Y:S08]  /*1bc40*/  HMMA.16816.F32 R100, R20.reuse, R24, R100 ;  /* 0x000000181464723c */ /* 0x060ff00000001864 */
[----:B------:R-:W-:Y:S01]  /*1bc50*/  HMMA.16816.F32 R16, R20, R26, R16 ;  /* 0x0000001a1410723c */ /* 0x000fe20000001810 */
[----:B------:R-:W5:Y:S01]  /*1bc60*/  LDSM.16.MT88.4 R24, [R146+0xc000] ;  /* 0x00c000009218783b */ /* 0x000f620000004200 */
[----:B------:R-:W1:Y:S05]  /*1bc70*/  MUFU.EX2 R62, R61 ;  /* 0x0000003d003e7308 */ /* 0x000e6a0000000800 */
[----:B---3--:R-:W-:Y:S01]  /*1bc80*/  F2FP.PACK_AB R20, R110, R111 ;  /* 0x0000006f6e14723e */ /* 0x008fe200000000ff */
[----:B------:R-:W-:Y:S01]  /*1bc90*/  FADD.FTZ R111, R111, R174 ;  /* 0x000000ae6f6f7221 */ /* 0x000fe20000010000 */
[----:B------:R-:W-:Y:S03]  /*1bca0*/  F2FP.PACK_AB R21, R165, R120 ;  /* 0x00000078a515723e */ /* 0x000fe600000000ff */
[----:B------:R-:W-:Y:S01]  /*1bcb0*/  F2FP.PACK_AB R22, R179, R178 ;  /* 0x000000b2b316723e */ /* 0x000fe200000000ff */
[----:B------:R-:W-:Y:S01]  /*1bcc0*/  MUFU.EX2 R6, R105 ;  /* 0x0000006900067308 */ /* 0x000fe20000000800 */
[----:B----4-:R-:W-:Y:S01]  /*1bcd0*/  F2FP.PACK_AB R23, R181, R180 ;  /* 0x000000b4b517723e */ /* 0x010fe200000000ff */
[----:B------:R-:W-:Y:S02]  /*1bce0*/  FADD.FTZ R120, R120, R109 ;  /* 0x0000006d78787221 */ /* 0x000fe40000010000 */
[----:B------:R-:W-:Y:S02]  /*1bcf0*/  FADD.FTZ R111, R110, R111 ;  /* 0x0000006f6e6f7221 */ /* 0x000fe40000010000 */
[----:B------:R-:W-:Y:S02]  /*1bd00*/  FADD.FTZ R165, R165, R120 ;  /* 0x00000078a5a57221 */ /* 0x000fe40000010000 */
[C---:B--2---:R-:W-:Y:S02]  /*1bd10*/  HMMA.16816.F32 R8, R20.reuse, R28, R8 ;  /* 0x0000001c1408723c */ /* 0x044fe40000001808 */
[----:B------:R-:W2:Y:S01]  /*1bd20*/  MUFU.EX2 R63, R63 ;  /* 0x0000003f003f7308 */ /* 0x000ea20000000800 */
[----:B------:R-:W-:Y:S01]  /*1bd30*/  FADD.FTZ R178, R178, R111 ;  /* 0x0000006fb2b27221 */ /* 0x000fe20000010000 */
[----:B-1----:R-:W-:Y:S03]  /*1bd40*/  F2FP.PACK_AB R104, R62, R139 ;  /* 0x0000008b3e68723e */ /* 0x002fe600000000ff */
[----:B------:R-:W-:Y:S01]  /*1bd50*/  FADD.FTZ R178, R179, R178 ;  /* 0x000000b2b3b27221 */ /* 0x000fe20000010000 */
[C---:B------:R-:W-:Y:S01]  /*1bd60*/  HMMA.16816.F32 R68, R20.reuse, R30, R68 ;  /* 0x0000001e1444723c */ /* 0x040fe20000001844 */
[----:B------:R-:W1:Y:S03]  /*1bd70*/  LDSM.16.MT88.4 R28, [R146+0xe000] ;  /* 0x00e00000921c783b */ /* 0x000e660000004200 */
[----:B------:R-:W-:Y:S04]  /*1bd80*/  MUFU.EX2 R64, R64 ;  /* 0x0000004000407308 */ /* 0x000fe80000000800 */
[C---:B------:R-:W-:Y:S06]  /*1bd90*/  HMMA.16816.F32 R72, R20.reuse, R32, R72 ;  /* 0x000000201448723c */ /* 0x040fec0000001848 */
[----:B------:R-:W3:Y:S02]  /*1bda0*/  MUFU.EX2 R167, R167 ;  /* 0x000000a700a77308 */ /* 0x000ee40000000800 */
[C---:B------:R-:W-:Y:S01]  /*1bdb0*/  HMMA.16816.F32 R76, R20.reuse, R34, R76 ;  /* 0x00000022144c723c */ /* 0x040fe2000000184c */
[----:B------:R-:W4:Y:S03]  /*1bdc0*/  LDSM.16.MT88.4 R32, [R144+0xe000] ;  /* 0x00e000009020783b */ /* 0x000f260000004200 */
[----:B--2---:R-:W-:Y:S04]  /*1bdd0*/  F2FP.PACK_AB R105, R63, R6 ;  /* 0x000000063f69723e */ /* 0x004fe800000000ff */
[C---:B-----5:R-:W-:Y:S01]  /*1bde0*/  HMMA.16816.F32 R80, R20.reuse, R24, R80 ;  /* 0x000000181450723c */ /* 0x060fe20000001850 */
[----:B------:R-:W-:Y:S07]  /*1bdf0*/  MUFU.EX2 R5, R5 ;  /* 0x0000000500057308 */ /* 0x000fee0000000800 */
[C---:B------:R-:W-:Y:S01]  /*1be00*/  HMMA.16816.F32 R84, R20.reuse, R26, R84 ;  /* 0x0000001a1454723c */ /* 0x040fe20000001854 */
[----:B------:R-:W2:Y:S03]  /*1be10*/  LDSM.16.MT88.4 R24, [R146+0xa400] ;  /* 0x00a400009218783b */ /* 0x000ea60000004200 */
[----:B---3--:R-:W-:Y:S04]  /*1be20*/  F2FP.PACK_AB R106, R167, R64 ;  /* 0x00000040a76a723e */ /* 0x008fe800000000ff */
[C---:B------:R-:W-:Y:S08]  /*1be30*/  HMMA.16816.F32 R88, R20.reuse, R36, R88 ;  /* 0x000000241458723c */ /* 0x040ff00000001858 */
[C---:B------:R-:W-:Y:S01]  /*1be40*/  HMMA.16816.F32 R92, R20.reuse, R38, R92 ;  /* 0x00000026145c723c */ /* 0x040fe2000000185c */
[----:B------:R-:W-:Y:S07]  /*1be50*/  LDSM.16.MT88.4 R36, [R146+0xc400] ;  /* 0x00c400009224783b */ /* 0x000fee0000004200 */
[C---:B-1----:R-:W-:Y:S08]  /*1be60*/  HMMA.16816.F32 R12, R20.reuse, R28, R12 ;  /* 0x0000001c140c723c */ /* 0x042ff0000000180c */
[C---:B------:R-:W-:Y:S01]  /*1be70*/  HMMA.16816.F32 R96, R20.reuse, R30, R96 ;  /* 0x0000001e1460723c */ /* 0x040fe20000001860 */
[----:B------:R-:W1:Y:S07]  /*1be80*/  LDSM.16.MT88.4 R28, [R144+0xa400] ;  /* 0x00a40000901c783b */ /* 0x000e6e0000004200 */
[C---:B----4-:R-:W-:Y:S08]  /*1be90*/  HMMA.16816.F32 R100, R20.reuse, R32, R100 ;  /* 0x000000201464723c */ /* 0x050ff00000001864 */
[----:B------:R-:W-:Y:S01]  /*1bea0*/  HMMA.16816.F32 R16, R20, R34, R16 ;  /* 0x000000221410723c */ /* 0x000fe20000001810 */
[----:B------:R-:W3:Y:S06]  /*1beb0*/  LDSM.16.MT88.4 R32, [R146+0xe400] ;  /* 0x00e400009220783b */ /* 0x000eec0000004200 */
[----:B------:R-:W-:Y:S01]  /*1bec0*/  F2FP.PACK_AB R20, R48, R3 ;  /* 0x000000033014723e */ /* 0x000fe200000000ff */
[----:B------:R-:W-:Y:S01]  /*1bed0*/  FADD.FTZ R3, R3, R178 ;  /* 0x000000b203037221 */ /* 0x000fe20000010000 */
[----:B------:R-:W-:Y:S03]  /*1bee0*/  F2FP.PACK_AB R21, R52, R49 ;  /* 0x000000313415723e */ /* 0x000fe600000000ff */
[----:B------:R-:W-:Y:S01]  /*1bef0*/  F2FP.PACK_AB R22, R56, R53 ;  /* 0x000000353816723e */ /* 0x000fe200000000ff */
[----:B------:R-:W-:Y:S01]  /*1bf00*/  FADD.FTZ R48, R48, R3 ;  /* 0x0000000330307221 */ /* 0x000fe20000010000 */
[----:B------:R-:W-:Y:S03]  /*1bf10*/  F2FP.PACK_AB R23, R51, R50 ;  /* 0x000000323317723e */ /* 0x000fe600000000ff */
[----:B------:R-:W-:Y:S04]  /*1bf20*/  FADD.FTZ R53, R53, R48 ;  /* 0x0000003035357221 */ /* 0x000fe80000010000 */
[C---:B--2---:R-:W-:Y:S03]  /*1bf30*/  HMMA.16816.F32 R8, R20.reuse, R24, R8 ;  /* 0x000000181408723c */ /* 0x044fe60000001808 */
[----:B------:R-:W-:Y:S05]  /*1bf40*/  FADD.FTZ R53, R56, R53 ;  /* 0x0000003538357221 */ /* 0x000fea0000010000 */
[C---:B------:R-:W-:Y:S01]  /*1bf50*/  HMMA.16816.F32 R68, R20.reuse, R26, R68 ;  /* 0x0000001a1444723c */ /* 0x040fe20000001844 */
[----:B------:R-:W2:Y:S07]  /*1bf60*/  LDSM.16.MT88.4 R24, [R144+0xe400] ;  /* 0x00e400009018783b */ /* 0x000eae0000004200 */
        /* <DEDUP_REMOVED lines=9> */
[C---:B---3--:R-:W-:Y:S08]  /*1c000*/  HMMA.16816.F32 R12, R20.reuse, R32, R12 ;  /* 0x00000020140c723c */ /* 0x048ff0000000180c */
[C---:B------:R-:W-:Y:S01]  /*1c010*/  HMMA.16816.F32 R96, R20.reuse, R34, R96 ;  /* 0x000000221460723c */ /* 0x040fe20000001860 */
[----:B------:R-:W3:Y:S07]  /*1c020*/  LDSM.16.MT88.4 R32, [R144+0xa800] ;  /* 0x00a800009020783b */ /* 0x000eee0000004200 */
[C---:B--2---:R-:W-:Y:S08]  /*1c030*/  HMMA.16816.F32 R100, R20.reuse, R24, R100 ;  /* 0x000000181464723c */ /* 0x044ff00000001864 */
[----:B------:R-:W-:Y:S01]  /*1c040*/  HMMA.16816.F32 R16, R20, R26, R16 ;  /* 0x0000001a1410723c */ /* 0x000fe20000001810 */
[----:B------:R-:W2:Y:S06]  /*1c050*/  LDSM.16.MT88.4 R24, [R144+0xe800] ;  /* 0x00e800009018783b */ /* 0x000eac0000004200 */
[----:B------:R-:W-:Y:S01]  /*1c060*/  F2FP.PACK_AB R20, R57, R60 ;  /* 0x0000003c3914723e */ /* 0x000fe200000000ff */
[----:B------:R-:W-:Y:S01]  /*1c070*/  FADD.FTZ R60, R60, R53 ;  /* 0x000000353c3c7221 */ /* 0x000fe20000010000 */
[----:B------:R-:W-:Y:S03]  /*1c080*/  F2FP.PACK_AB R21, R55, R54 ;  /* 0x000000363715723e */ /* 0x000fe600000000ff */
[C---:B------:R-:W-:Y:S01]  /*1c090*/  F2FP.PACK_AB R22, R140.reuse, R65 ;  /* 0x000000418c16723e */ /* 0x040fe200000000ff */
[----:B------:R-:W-:Y:S01]  /*1c0a0*/  FADD.FTZ R60, R57, R60 ;  /* 0x0000003c393c7221 */ /* 0x000fe20000010000 */
[----:B------:R-:W-:Y:S03]  /*1c0b0*/  F2FP.PACK_AB R23, R59, R58 ;  /* 0x0000003a3b17723e */ /* 0x000fe600000000ff */
[----:B------:R-:W-:Y:S04]  /*1c0c0*/  FADD.FTZ R65, R65, R60 ;  /* 0x0000003c41417221 */ /* 0x000fe80000010000 */
[C---:B-1----:R-:W-:Y:S03]  /*1c0d0*/  HMMA.16816.F32 R8, R20.reuse, R28, R8 ;  /* 0x0000001c1408723c */ /* 0x042fe60000001808 */
[----:B------:R-:W-:Y:S04]  /*1c0e0*/  FADD.FTZ R140, R140, R65 ;  /* 0x000000418c8c7221 */ /* 0x000fe80000010000 */
[----:B------:R-:W-:Y:S01]  /*1c0f0*/  FADD.FTZ R139, R139, R140 ;  /* 0x0000008c8b8b7221 */ /* 0x000fe20000010000 */
[C---:B------:R-:W-:Y:S01]  /*1c100*/  HMMA.16816.F32 R68, R20.reuse, R30, R68 ;  /* 0x0000001e1444723c */ /* 0x040fe20000001844 */
[----:B------:R-:W1:Y:S03]  /*1c110*/  LDSM.16.MT88.4 R28, [R146+0xac00] ;  /* 0x00ac0000921c783b */ /* 0x000e660000004200 */
[----:B------:R-:W-:Y:S04]  /*1c120*/  FADD.FTZ R139, R62, R139 ;  /* 0x0000008b3e8b7221 */ /* 0x000fe80000010000 */
[C---:B---3--:R-:W-:Y:S04]  /*1c130*/  HMMA.16816.F32 R72, R20.reuse, R32, R72 ;  /* 0x000000201448723c */ /* 0x048fe80000001848 */
[----:B------:R-:W-:Y:S04]  /*1c140*/  FADD.FTZ R64, R64, R139 ;  /* 0x0000008b40407221 */ /* 0x000fe80000010000 */
[C---:B------:R-:W-:Y:S01]  /*1c150*/  HMMA.16816.F32 R76, R20.reuse, R34, R76 ;  /* 0x00000022144c723c */ /* 0x040fe2000000184c */
[----:B------:R-:W3:Y:S07]  /*1c160*/  LDSM.16.MT88.4 R32, [R144+0xac00] ;  /* 0x00ac00009020783b */ /* 0x000eee0000004200 */
[C---:B------:R-:W-:Y:S08]  /*1c170*/  HMMA.16816.F32 R80, R20.reuse, R36, R80 ;  /* 0x000000241450723c */ /* 0x040ff00000001850 */
[C---:B------:R-:W-:Y:S01]  /*1c180*/  HMMA.16816.F32 R84, R20.reuse, R38, R84 ;  /* 0x000000261454723c */ /* 0x040fe20000001854 */
[----:B------:R-:W4:Y:S07]  /*1c190*/  LDSM.16.MT88.4 R36, [R146+0xcc00] ;  /* 0x00cc00009224783b */ /* 0x000f2e0000004200 */
[C---:B------:R-:W-:Y:S01]  /*1c1a0*/  HMMA.16816.F32 R88, R20.reuse, R40, R88 ;  /* 0x000000281458723c */ /* 0x040fe20000001858 */
[----:B------:R-:W5:Y:S07]  /*1c1b0*/  MUFU.EX2 R40, R66 ;  /* 0x0000004200287308 */ /* 0x000f6e0000000800 */
[C---:B------:R-:W-:Y:S08]  /*1c1c0*/  HMMA.16816.F32 R92, R20.reuse, R42, R92 ;  /* 0x0000002a145c723c */ /* 0x040ff0000000185c */
[C---:B------:R-:W-:Y:S08]  /*1c1d0*/  HMMA.16816.F32 R12, R20.reuse, R44, R12 ;  /* 0x0000002c140c723c */ /* 0x040ff0000000180c */
[C---:B------:R-:W-:Y:S04]  /*1c1e0*/  HMMA.16816.F32 R96, R20.reuse, R46, R96 ;  /* 0x0000002e1460723c */ /* 0x040fe80000001860 */
[----:B-----5:R-:W-:Y:S04]  /*1c1f0*/  F2FP.PACK_AB R107, R5, R40 ;  /* 0x00000028056b723e */ /* 0x020fe800000000ff */
[C---:B--2---:R-:W-:Y:S08]  /*1c200*/  HMMA.16816.F32 R100, R20.reuse, R24, R100 ;  /* 0x000000181464723c */ /* 0x044ff00000001864 */
[----:B------:R-:W-:Y:S01]  /*1c210*/  HMMA.16816.F32 R16, R20, R26, R16 ;  /* 0x0000001a1410723c */ /* 0x000fe20000001810 */
[----:B------:R-:W-:Y:S07]  /*1c220*/  LDSM.16.MT88.4 R20, [R146+0xec00] ;  /* 0x00ec00009214783b */ /* 0x000fee0000004200 */
[C---:B-1----:R-:W-:Y:S01]  /*1c230*/  HMMA.16816.F32 R112, R104.reuse, R28, R8 ;  /* 0x0000001c6870723c */ /* 0x042fe20000001808 */
[----:B------:R-:W1:Y:S07]  /*1c240*/  LDSM.16.MT88.4 R8, [R144+0xcc00] ;  /* 0x00cc00009008783b */ /* 0x000e6e0000004200 */
[C---:B------:R-:W-:Y:S01]  /*1c250*/  HMMA.16816.F32 R68, R104.reuse, R30, R68 ;  /* 0x0000001e6844723c */ /* 0x040fe20000001844 */
[----:B------:R-:W2:Y:S07]  /*1c260*/  LDSM.16.MT88.4 R24, [R144+0xec00] ;  /* 0x00ec00009018783b */ /* 0x000eae0000004200 */
[C---:B---3--:R-:W-:Y:S08]  /*1c270*/  HMMA.16816.F32 R72, R104.reuse, R32, R72 ;  /* 0x000000206848723c */ /* 0x048ff00000001848 */
[C---:B------:R-:W-:Y:S08]  /*1c280*/  HMMA.16816.F32 R76, R104.reuse, R34, R76 ;  /* 0x00000022684c723c */ /* 0x040ff0000000184c */
[C---:B----4-:R-:W-:Y:S08]  /*1c290*/  HMMA.16816.F32 R80, R104.reuse, R36, R80 ;  /* 0x000000246850723c */ /* 0x050ff00000001850 */
[C---:B------:R-:W-:Y:S08]  /*1c2a0*/  HMMA.16816.F32 R84, R104.reuse, R38, R84 ;  /* 0x000000266854723c */ /* 0x040ff00000001854 */
[C---:B-1----:R-:W-:Y:S07]  /*1c2b0*/  HMMA.16816.F32 R88, R104.reuse, R8, R88 ;  /* 0x000000086858723c */ /* 0x042fee0000001858 */
[----:B------:R-:W-:Y:S01]  /*1c2c0*/  FADD.FTZ R8, R180, R165 ;  /* 0x000000a5b4087221 */ /* 0x000fe20000010000 */
[C---:B------:R-:W-:Y:S04]  /*1c2d0*/  HMMA.16816.F32 R92, R104.reuse, R10, R92 ;  /* 0x0000000a685c723c */ /* 0x040fe8000000185c */
[----:B------:R-:W-:Y:S02]  /*1c2e0*/  FADD.FTZ R8, R181, R8 ;  /* 0x00000008b5087221 */ /* 0x000fe40000010000 */
[----:B------:R-:W-:Y:S02]  /*1c2f0*/  FADD.FTZ R165, R167, R64 ;  /* 0x00000040a7a57221 */ /* 0x000fe40000010000 */
[C---:B------:R-:W-:Y:S04]  /*1c300*/  HMMA.16816.F32 R108, R104.reuse, R20, R12 ;  /* 0x00000014686c723c */ /* 0x040fe8000000180c */
[----:B------:R-:W-:Y:S04]  /*1c310*/  FADD.FTZ R49, R49, R8 ;  /* 0x0000000831317221 */ /* 0x000fe80000010000 */
[C---:B------:R-:W-:Y:S04]  /*1c320*/  HMMA.16816.F32 R96, R104.reuse, R22, R96 ;  /* 0x000000166860723c */ /* 0x040fe80000001860 */
[----:B------:R-:W-:Y:S04]  /*1c330*/  FADD.FTZ R3, R52, R49 ;  /* 0x0000003134037221 */ /* 0x000fe80000010000 */
[----:B------:R-:W-:Y:S01]  /*1c340*/  FADD.FTZ R50, R50, R3 ;  /* 0x0000000332327221 */ /* 0x000fe20000010000 */
[----:B------:R-:W-:Y:S01]  /*1c350*/  IADD3 R3, R169, -0x1, RZ ;  /* 0xffffffffa9037810 */ /* 0x000fe20007ffe0ff */
[C---:B--2---:R-:W-:Y:S03]  /*1c360*/  HMMA.16816.F32 R100, R104.reuse, R24, R100 ;  /* 0x000000186864723c */ /* 0x044fe60000001864 */
[----:B------:R-:W-:Y:S01]  /*1c370*/  FADD.FTZ R51, R51, R50 ;  /* 0x0000003233337221 */ /* 0x000fe20000010000 */
[----:B------:R-:W-:Y:S02]  /*1c380*/  MOV R169, R3 ;  /* 0x0000000300a97202 */ /* 0x000fe40000000f00 */
[----:B------:R-:W-:Y:S01]  /*1c390*/  MOV R3, R0 ;  /* 0x0000000000037202 */ /* 0x000fe20000000f00 */
[----:B------:R-:W-:Y:S01]  /*1c3a0*/  FADD.FTZ R54, R54, R51 ;  /* 0x0000003336367221 */ /* 0x000fe20000010000 */
[----:B------:R-:W-:Y:S04]  /*1c3b0*/  HMMA.16816.F32 R104, R104, R26, R16 ;  /* 0x0000001a6868723c */ /* 0x000fe80000001810 */
[----:B------:R-:W-:Y:S04]  /*1c3c0*/  FADD.FTZ R55, R55, R54 ;  /* 0x0000003637377221 */ /* 0x000fe80000010000 */
[----:B------:R-:W-:Y:S04]  /*1c3d0*/  FADD.FTZ R58, R58, R55 ;  /* 0x000000373a3a7221 */ /* 0x000fe80000010000 */
[----:B------:R-:W-:Y:S04]  /*1c3e0*/  FADD.FTZ R59, R59, R58 ;  /* 0x0000003a3b3b7221 */ /* 0x000fe80000010000 */
[----:B------:R-:W-:Y:S04]  /*1c3f0*/  FADD.FTZ R6, R6, R59 ;  /* 0x0000003b06067221 */ /* 0x000fe80000010000 */
[----:B------:R-:W-:Y:S04]  /*1c400*/  FADD.FTZ R63, R63, R6 ;  /* 0x000000063f3f7221 */ /* 0x000fe80000010000 */
[----:B------:R-:W-:Y:S04]  /*1c410*/  FADD.FTZ R40, R40, R63 ;  /* 0x0000003f28287221 */ /* 0x000fe80000010000 */
[----:B------:R-:W-:Y:S01]  /*1c420*/  FADD.FTZ R164, R5, R40 ;  /* 0x0000002805a47221 */ /* 0x000fe20000010000 */
[----:B------:R-:W-:-:S05]  /*1c430*/  @P0 BRA `(.L_x_966) ;  /* 0xffffc2d000000947 */ /* 0x000fca000383ffff */
.L_x_962:
[----:B------:R-:W1:Y:S01]  /*1c440*/  SHFL.BFLY PT, R4, R165, 0x2, 0x1f ;  /* 0x0c401f00a5047f89 */ /* 0x000e6200000e0000 */
[----:B------:R-:W-:Y:S01]  /*1c450*/  MOV R7, 0x3f800000 ;  /* 0x3f80000000077802 */ /* 0x000fe20000000f00 */
[----:B------:R-:W-:Y:S01]  /*1c460*/  IMAD.MOV.U32 R8, RZ, RZ, 0x3f800000 ;  /* 0x3f800000ff087424 */ /* 0x000fe200078e00ff */
[----:B------:R-:W-:Y:S01]  /*1c470*/  ULDC.U8 UR4, c[0x0][0x328] ;  /* 0x0000ca0000047ab9 */ /* 0x000fe20000000000 */
[----:B------:R-:W2:Y:S01]  /*1c480*/  SHFL.BFLY PT, R3, R164, 0x2, 0x1f ;  /* 0x0c401f00a4037f89 */ /* 0x000ea200000e0000 */
[----:B-1----:R-:W-:-:S03]  /*1c490*/  FADD.FTZ R9, R4, R165 ;  /* 0x000000a504097221 */ /* 0x002fc60000010000 */
[----:B------:R-:W1:Y:S01]  /*1c4a0*/  S2R R4, SR_TID.X ;  /* 0x0000000000047919 */ /* 0x000e620000002100 */
[----:B--2---:R-:W-:-:S03]  /*1c4b0*/  FADD.FTZ R10, R3, R164 ;  /* 0x000000a4030a7221 */ /* 0x004fc60000010000 */
[----:B------:R-:W2:Y:S04]  /*1c4c0*/  SHFL.BFLY PT, R6, R9, 0x1, 0x1f ;  /* 0x0c201f0009067f89 */ /* 0x000ea800000e0000 */
[----:B------:R-:W3:Y:S01]  /*1c4d0*/  SHFL.BFLY PT, R5, R10, 0x1, 0x1f ;  /* 0x0c201f000a057f89 */ /* 0x000ee200000e0000 */
[----:B-1----:R-:W-:-:S04]  /*1c4e0*/  SHF.R.S32.HI R3, RZ, 0x1f, R4 ;  /* 0x0000001fff037819 */ /* 0x002fc80000011404 */
[-C--:B------:R-:W-:Y:S01]  /*1c4f0*/  LEA.HI R3, R3, R4.reuse, RZ, 0x2 ;  /* 0x0000000403037211 */ /* 0x080fe200078f10ff */
[----:B--2---:R-:W-:Y:S01]  /*1c500*/  FADD.FTZ R6, R9, R6 ;  /* 0x0000000609067221 */ /* 0x004fe20000010000 */
[----:B------:R-:W-:Y:S02]  /*1c510*/  SHF.R.S32.HI R9, RZ, 0x1f, R4 ;  /* 0x0000001fff097819 */ /* 0x000fe40000011404 */
[----:B------:R-:W-:Y:S01]  /*1c520*/  SHF.R.S32.HI R3, RZ, 0x2, R3 ;  /* 0x00000002ff037819 */ /* 0x000fe20000011403 */
[----:B---3--:R-:W-:Y:S01]  /*1c530*/  FADD.FTZ R5, R10, R5 ;  /* 0x000000050a057221 */ /* 0x008fe20000010000 */
[----:B------:R-:W-:Y:S02]  /*1c540*/  LEA.HI R11, R9, R4, RZ, 0x2 ;  /* 0x00000004090b7211 */ /* 0x000fe400078f10ff */
[----:B------:R-:W-:Y:S02]  /*1c550*/  SHF.R.S32.HI R10, RZ, 0x1f, R3 ;  /* 0x0000001fff0a7819 */ /* 0x000fe40000011403 */
[----:B------:R-:W-:-:S02]  /*1c560*/  FSETP.NE.FTZ.AND P1, PT, R6, RZ, PT ;  /* 0x000000ff0600720b */ /* 0x000fc40003f35000 */
[----:B------:R-:W-:Y:S02]  /*1c570*/  LEA.HI R10, R10, R3, RZ, 0x3 ;  /* 0x000000030a0a7211 */ /* 0x000fe400078f18ff */
[----:B------:R-:W-:Y:S02]  /*1c580*/  FSETP.NE.FTZ.AND P0, PT, R5, RZ, PT ;  /* 0x000000ff0500720b */ /* 0x000fe40003f15000 */
[----:B------:R-:W-:Y:S02]  /*1c590*/  LOP3.LUT R10, R10, 0xfffffff8, RZ, 0xc0, !PT ;  /* 0xfffffff80a0a7812 */ /* 0x000fe400078ec0ff */
[----:B------:R-:W-:Y:S02]  /*1c5a0*/  LOP3.LUT R11, R11, 0xfffffffc, RZ, 0xc0, !PT ;  /* 0xfffffffc0b0b7812 */ /* 0x000fe400078ec0ff */
[----:B------:R-:W-:Y:S02]  /*1c5b0*/  IADD3 R10, R3, -R10, RZ ;  /* 0x8000000a030a7210 */ /* 0x000fe40007ffe0ff */
[----:B------:R-:W-:Y:S01]  /*1c5c0*/  LEA.HI R9, R9, R4, RZ, 0x5 ;  /* 0x0000000409097211 */ /* 0x000fe200078f28ff */
[----:B------:R-:W1:Y:S01]  /*1c5d0*/  @P1 MUFU.RCP R7, R6 ;  /* 0x0000000600071308 */ /* 0x000e620000001000 */
[----:B------:R-:W-:-:S02]  /*1c5e0*/  LEA.HI R12, R10, R10, RZ, 0x1 ;  /* 0x0000000a0a0c7211 */ /* 0x000fc400078f08ff */
[----:B------:R-:W-:Y:S02]  /*1c5f0*/  SHF.R.S32.HI R13, RZ, 0x5, R9 ;  /* 0x00000005ff0d7819 */ /* 0x000fe40000011409 */
[----:B------:R-:W-:Y:S02]  /*1c600*/  SHF.R.S32.HI R14, RZ, 0x1, R12 ;  /* 0x00000001ff0e7819 */ /* 0x000fe4000001140c */
[----:B------:R-:W-:Y:S01]  /*1c610*/  LOP3.LUT R15, R12, 0x3fffffe, RZ, 0xc0, !PT ;  /* 0x03fffffe0c0f7812 */ /* 0x000fe200078ec0ff */
[----:B------:R-:W-:Y:S01]  /*1c620*/  IMAD.IADD R12, R4, 0x1, -R11 ;  /* 0x00000001040c7824 */ /* 0x000fe200078e0a0b */
[C---:B------:R-:W-:Y:S01]  /*1c630*/  SHF.L.U32 R11, R14.reuse, 0x6, RZ ;  /* 0x000000060e0b7819 */ /* 0x040fe200000006ff */
[----:B------:R-:W2:Y:S01]  /*1c640*/  @P0 MUFU.RCP R8, R5 ;  /* 0x0000000500080308 */ /* 0x000ea20000001000 */
[----:B------:R-:W-:Y:S01]  /*1c650*/  LOP3.LUT P2, RZ, R14, 0x2, RZ, 0xc0, !PT ;  /* 0x000000020eff7812 */ /* 0x000fe2000784c0ff */
[----:B------:R-:W-:Y:S01]  /*1c660*/  IMAD.IADD R15, R10, 0x1, -R15 ;  /* 0x000000010a0f7824 */ /* 0x000fe200078e0a0f */
[----:B------:R-:W-:-:S02]  /*1c670*/  LEA R10, R13, R12, 0x8 ;  /* 0x0000000c0d0a7211 */ /* 0x000fc400078e40ff */
[----:B------:R-:W-:Y:S01]  /*1c680*/  LOP3.LUT R11, R11, 0xc0, RZ, 0xc0, !PT ;  /* 0x000000c00b0b7812 */ /* 0x000fe200078ec0ff */
[----:B-1----:R-:W-:Y:S01]  /*1c690*/  FMUL.FTZ R112, R7, R112 ;  /* 0x0000007007707220 */ /* 0x002fe20000410000 */
[----:B------:R-:W-:Y:S01]  /*1c6a0*/  SHF.R.S32.HI R16, RZ, 0x1f, R13 ;  /* 0x0000001fff107819 */ /* 0x000fe2000001140d */
[----:B------:R-:W-:Y:S01]  /*1c6b0*/  IMAD R10, R15, 0x10, R10 ;  /* 0x000000100f0a7824 */ /* 0x000fe200078e020a */
[----:B------:R-:W-:Y:S01]  /*1c6c0*/  LOP3.LUT R15, R14, 0x1, RZ, 0xc0, !PT ;  /* 0x000000010e0f7812 */ /* 0x000fe200078ec0ff */
[----:B------:R-:W-:Y:S01]  /*1c6d0*/  FMUL.FTZ R113, R7, R113 ;  /* 0x0000007107717220 */ /* 0x000fe20000410000 */
[----:B------:R-:W-:Y:S01]  /*1c6e0*/  LEA.HI R11, R11, R11, RZ, 0x1d ;  /* 0x0000000b0b0b7211 */ /* 0x000fe200078fe8ff */
[----:B------:R-:W-:Y:S01]  /*1c6f0*/  FMUL.FTZ R68, R7, R68 ;  /* 0x0000004407447220 */ /* 0x000fe20000410000 */
[----:B------:R-:W-:Y:S01]  /*1c700*/  ISETP.NE.U32.AND P3, PT, R15, 0x1, PT ;  /* 0x000000010f00780c */ /* 0x000fe20003f65070 */
[----:B------:R-:W-:Y:S01]  /*1c710*/  FMUL.FTZ R69, R7, R69 ;  /* 0x0000004507457220 */ /* 0x000fe20000410000 */
[----:B------:R-:W-:Y:S01]  /*1c720*/  LEA R10, R10, R11, 0x1 ;  /* 0x0000000b0a0a7211 */ /* 0x000fe200078e08ff */
[C---:B--2---:R-:W-:Y:S01]  /*1c730*/  FMUL.FTZ R115, R8.reuse, R115 ;  /* 0x0000007308737220 */ /* 0x044fe20000410000 */
[----:B------:R-:W-:Y:S01]  /*1c740*/  F2FP.PACK_AB R112, R113, R112 ;  /* 0x000000707170723e */ /* 0x000fe200000000ff */
[----:B------:R-:W-:Y:S01]  /*1c750*/  FMUL.FTZ R114, R8, R114 ;  /* 0x0000007208727220 */ /* 0x000fe20000410000 */
[----:B------:R-:W-:Y:S01]  /*1c760*/  SHF.L.U32 R11, R10, 0x1, RZ ;  /* 0x000000010a0b7819 */ /* 0x000fe200000006ff */
[----:B------:R-:W-:Y:S01]  /*1c770*/  IMAD.MOV.U32 R10, RZ, RZ, 0x20 ;  /* 0x00000020ff0a7424 */ /* 0x000fe200078e00ff */
[----:B------:R-:W-:Y:S01]  /*1c780*/  F2FP.PACK_AB R68, R69, R68 ;  /* 0x000000444544723e */ /* 0x000fe200000000ff */
[C---:B------:R-:W-:Y:S01]  /*1c790*/  FMUL.FTZ R71, R8.reuse, R71 ;  /* 0x0000004708477220 */ /* 0x040fe20000410000 */
[----:B------:R-:W-:Y:S01]  /*1c7a0*/  IADD3 R15, R11, -0x10, RZ ;  /* 0xfffffff00b0f7810 */ /* 0x000fe20007ffe0ff */
[----:B------:R-:W-:Y:S01]  /*1c7b0*/  FMUL.FTZ R70, R8, R70 ;  /* 0x0000004608467220 */ /* 0x000fe20000410000 */
[----:B------:R-:W-:Y:S01]  /*1c7c0*/  SEL R10, R10, 0xffffffe0, !P2 ;  /* 0xffffffe00a0a7807 */ /* 0x000fe20005000000 */
[----:B------:R-:W-:Y:S01]  /*1c7d0*/  FMUL.FTZ R72, R7, R72 ;  /* 0x0000004807487220 */ /* 0x000fe20000410000 */
[----:B------:R-:W-:Y:S01]  /*1c7e0*/  @P3 IADD3 R15, R11, 0x10, RZ ;  /* 0x000000100b0f3810 */ /* 0x000fe20007ffe0ff */
[----:B------:R-:W-:Y:S01]  /*1c7f0*/  FMUL.FTZ R73, R7, R73 ;  /* 0x0000004907497220 */ /* 0x000fe20000410000 */
[----:B------:R-:W-:Y:S01]  /*1c800*/  F2FP.PACK_AB R114, R115, R114 ;  /* 0x000000727372723e */ /* 0x000fe200000000ff */
[C---:B------:R-:W-:Y:S01]  /*1c810*/  FMUL.FTZ R75, R8.reuse, R75 ;  /* 0x0000004b084b7220 */ /* 0x040fe20000410000 */
[----:B------:R-:W-:Y:S01]  /*1c820*/  F2FP.PACK_AB R70, R71, R70 ;  /* 0x000000464746723e */ /* 0x000fe200000000ff */
[C---:B------:R-:W-:Y:S01]  /*1c830*/  FMUL.FTZ R74, R8.reuse, R74 ;  /* 0x0000004a084a7220 */ /* 0x040fe20000410000 */
[----:B------:R-:W-:Y:S01]  /*1c840*/  F2FP.PACK_AB R72, R73, R72 ;  /* 0x000000484948723e */ /* 0x000fe200000000ff */
[----:B------:R-:W-:Y:S01]  /*1c850*/  FMUL.FTZ R76, R7, R76 ;  /* 0x0000004c074c7220 */ /* 0x000fe20000410000 */
[----:B------:R-:W-:Y:S01]  /*1c860*/  IADD3 R17, R11, R10, RZ ;  /* 0x0000000a0b117210 */ /* 0x000fe20007ffe0ff */
[----:B------:R-:W-:Y:S01]  /*1c870*/  FMUL.FTZ R77, R7, R77 ;  /* 0x0000004d074d7220 */ /* 0x000fe20000410000 */
[----:B------:R-:W-:Y:S01]  /*1c880*/  F2FP.PACK_AB R74, R75, R74 ;  /* 0x0000004a4b4a723e */ /* 0x000fe200000000ff */
[----:B------:R-:W-:Y:S01]  /*1c890*/  FMUL.FTZ R79, R8, R79 ;  /* 0x0000004f084f7220 */ /* 0x000fe20000410000 */
[----:B------:R-:W-:Y:S01]  /*1c8a0*/  IADD3 R19, R10, R15, RZ ;  /* 0x0000000f0a137210 */ /* 0x000fe20007ffe0ff */
[C---:B------:R-:W-:Y:S01]  /*1c8b0*/  FMUL.FTZ R78, R8.reuse, R78 ;  /* 0x0000004e084e7220 */ /* 0x040fe20000410000 */
[----:B------:R-:W-:Y:S01]  /*1c8c0*/  F2FP.PACK_AB R76, R77, R76 ;  /* 0x0000004c4d4c723e */ /* 0x000fe200000000ff */
[C---:B------:R-:W-:Y:S01]  /*1c8d0*/  FMUL.FTZ R80, R7.reuse, R80 ;  /* 0x0000005007507220 */ /* 0x040fe20000410000 */
[----:B------:R-:W-:Y:S01]  /*1c8e0*/  STS [R11], R112 ;  /* 0x000000700b007388 */ /* 0x000fe20000000800 */
[----:B------:R-:W-:Y:S01]  /*1c8f0*/  FMUL.FTZ R81, R7, R81 ;  /* 0x0000005107517220 */ /* 0x000fe20000410000 */
[----:B------:R-:W-:Y:S01]  /*1c900*/  F2FP.PACK_AB R78, R79, R78 ;  /* 0x0000004e4f4e723e */ /* 0x000fe200000000ff */
[C---:B------:R-:W-:Y:S01]  /*1c910*/  FMUL.FTZ R83, R8.reuse, R83 ;  /* 0x0000005308537220 */ /* 0x040fe20000410000 */
[----:B------:R-:W-:Y:S01]  /*1c920*/  STS [R11+0x200], R114 ;  /* 0x000200720b007388 */ /* 0x000fe20000000800 */
        /* <DEDUP_REMOVED lines=27> */
[----:B------:R-:W-:Y:S01]  /*1cae0*/  STS [R11+0x1000], R80 ;  /* 0x001000500b007388 */ /* 0x000fe20000000800 */
        /* <DEDUP_REMOVED lines=18> */
[----:B------:R-:W-:Y:S01]  /*1cc10*/  FMUL.FTZ R104, R7, R104 ;  /* 0x0000006807687220 */ /* 0x000fe20000410000 */
[----:B------:R-:W-:Y:S01]  /*1cc20*/  STS [R17+0x1200], R90 ;  /* 0x0012005a11007388 */ /* 0x000fe20000000800 */
[C---:B------:R-:W-:Y:S01]  /*1cc30*/  FMUL.FTZ R103, R8.reuse, R103 ;  /* 0x0000006708677220 */ /* 0x040fe20000410000 */
[----:B------:R-:W-:Y:S01]  /*1cc40*/  F2FP.PACK_AB R100, R101, R100 ;  /* 0x000000646564723e */ /* 0x000fe200000000ff */
[C---:B------:R-:W-:Y:S01]  /*1cc50*/  FMUL.FTZ R102, R8.reuse, R102 ;  /* 0x0000006608667220 */ /* 0x040fe20000410000 */
[----:B------:R-:W-:Y:S01]  /*1cc60*/  STS [R19+0x1000], R92 ;  /* 0x0010005c13007388 */ /* 0x000fe20000000800 */
[C---:B------:R-:W-:Y:S01]  /*1cc70*/  FMUL.FTZ R107, R8.reuse, R107 ;  /* 0x0000006b086b7220 */ /* 0x040fe20000410000 */
[----:B------:R1:W-:Y:S01]  /*1cc80*/  @P1 MUFU.LG2 R14, R6 ;  /* 0x00000006000e1308 */ /* 0x0003e20000000c00 */
[----:B------:R-:W-:Y:S01]  /*1cc90*/  FMUL.FTZ R7, R7, R105 ;  /* 0x0000006907077220 */ /* 0x000fe20000410000 */
[----:B------:R-:W-:Y:S01]  /*1cca0*/  F2FP.PACK_AB R102, R103, R102 ;  /* 0x000000666766723e */ /* 0x000fe200000000ff */
[----:B------:R-:W-:Y:S01]  /*1ccb0*/  FMUL.FTZ R8, R8, R106 ;  /* 0x0000006a08087220 */ /* 0x000fe20000410000 */
[----:B------:R-:W-:Y:S01]  /*1ccc0*/  STS [R19+0x1200], R94 ;  /* 0x0012005e13007388 */ /* 0x000fe20000000800 */
[----:B------:R-:W-:-:S02]  /*1ccd0*/  ISETP.NE.AND P2, PT, RZ, UR4, PT ;  /* 0x00000004ff007c0c */ /* 0x000fc4000bf45270 */
[----:B------:R-:W-:Y:S01]  /*1cce0*/  F2FP.PACK_AB R7, R7, R104 ;  /* 0x000000680707723e */ /* 0x000fe200000000ff */
[----:B------:R-:W-:Y:S01]  /*1ccf0*/  STS [R11+0x2000], R108 ;  /* 0x0020006c0b007388 */ /* 0x000fe20000000800 */
[----:B------:R-:W-:Y:S01]  /*1cd00*/  F2FP.PACK_AB R8, R107, R8 ;  /* 0x000000086b08723e */ /* 0x000fe200000000ff */
[----:B------:R-:W2:Y:S01]  /*1cd10*/  @P0 MUFU.LG2 R5, R5 ;  /* 0x0000000500050308 */ /* 0x000ea20000000c00 */
[----:B------:R-:W-:Y:S01]  /*1cd20*/  MOV R10, 0x7f800000 ;  /* 0x7f800000000a7802 */ /* 0x000fe20000000f00 */
[----:B------:R3:W-:Y:S04]  /*1cd30*/  STS [R11+0x2200], R110 ;  /* 0x0022006e0b007388 */ /* 0x0007e80000000800 */
[----:B------:R-:W-:Y:S01]  /*1cd40*/  STS [R15+0x2000], R96 ;  /* 0x002000600f007388 */ /* 0x000fe20000000800 */
[----:B-1----:R-:W-:-:S03]  /*1cd50*/  IMAD.MOV.U32 R6, RZ, RZ, 0x7f800000 ;  /* 0x7f800000ff067424 */ /* 0x002fc600078e00ff */
[----:B------:R1:W-:Y:S04]  /*1cd60*/  STS [R15+0x2200], R98 ;  /* 0x002200620f007388 */ /* 0x0003e80000000800 */
[----:B------:R4:W-:Y:S01]  /*1cd70*/  STS [R17+0x2000], R100 ;  /* 0x0020006411007388 */ /* 0x0009e20000000800 */
[----:B--2---:R-:W-:-:S03]  /*1cd80*/  @P0 FMUL.FTZ R5, R5, 0.69314718246459960938 ;  /* 0x3f31721805050820 */ /* 0x004fc60000410000 */
[----:B------:R4:W-:Y:S01]  /*1cd90*/  STS [R17+0x2200], R102 ;  /* 0x0022006611007388 */ /* 0x0009e20000000800 */
[----:B------:R-:W-:-:S03]  /*1cda0*/  @P0 FFMA.FTZ R10, R0, c[0x0][0x238], R5 ;  /* 0x00008e00000a0a23 */ /* 0x000fc60000010005 */
[----:B------:R4:W-:Y:S04]  /*1cdb0*/  STS [R19+0x2000], R7 ;  /* 0x0020000713007388 */ /* 0x0009e80000000800 */
[----:B------:R4:W-:Y:S01]  /*1cdc0*/  STS [R19+0x2200], R8 ;  /* 0x0022000813007388 */ /* 0x0009e20000000800 */
[----:B---3--:R-:W-:Y:S01]  /*1cdd0*/  LEA.HI R11, R16, R13, RZ, 0x2 ;  /* 0x0000000d100b7211 */ /* 0x008fe200078f10ff */
[----:B-1----:R-:W-:-:S03]  /*1cde0*/  @P1 FMUL.FTZ R15, R14, 0.69314718246459960938 ;  /* 0x3f3172180e0f1820 */ /* 0x002fc60000410000 */
[----:B------:R-:W-:Y:S01]  /*1cdf0*/  LOP3.LUT R14, R11, 0xfffffffc, RZ, 0xc0, !PT ;  /* 0xfffffffc0b0e7812 */ /* 0x000fe200078ec0ff */
[----:B------:R-:W-:-:S03]  /*1ce00*/  @P1 FFMA.FTZ R6, R2, c[0x0][0x238], R15 ;  /* 0x00008e0002061a23 */ /* 0x000fc6000001000f */
[----:B------:R-:W-:Y:S01]  /*1ce10*/  IADD3 R13, R13, -R14, RZ ;  /* 0x8000000e0d0d7210 */ /* 0x000fe20007ffe0ff */
[----:B------:R-:W-:Y:S05]  /*1ce20*/  @!P2 BRA `(.L_x_967) ;  /* 0x000000700000a947 */ /* 0x000fea0003800000 */
[----:B------:R-:W1:Y:S01]  /*1ce30*/  S2R R0, SR_CTAID.Y ;  /* 0x0000000000007919 */ /* 0x000e620000002600 */
[----:B------:R-:W-:-:S03]  /*1ce40*/  ISETP.NE.AND P0, PT, R155, -0x1, PT ;  /* 0xffffffff9b00780c */ /* 0x000fc60003f05270 */
[----:B------:R-:W2:Y:S01]  /*1ce50*/  S2R R5, SR_CTAID.Z ;  /* 0x0000000000057919 */ /* 0x000ea20000002700 */
[----:B-1----:R-:W-:-:S05]  /*1ce60*/  IMAD R2, R0, c[0x0][0x214], RZ ;  /* 0x0000850000027a24 */ /* 0x002fca00078e02ff */
[----:B------:R-:W-:-:S05]  /*1ce70*/  SEL R2, R2, R155, !P0 ;  /* 0x0000009b02027207 */ /* 0x000fca0004000000 */
[----:B--2---:R-:W-:Y:S01]  /*1ce80*/  IMAD R2, R5, c[0x0][0x234], R2 ;  /* 0x00008d0005027a24 */ /* 0x004fe200078e0202 */
[----:B------:R-:W-:Y:S05]  /*1ce90*/  BRA `(.L_x_968) ;  /* 0x0000004000007947 */ /* 0x000fea0003800000 */
.L_x_967:
[----:B------:R-:W1:Y:S04]  /*1cea0*/  S2R R5, SR_CTAID.Z ;  /* 0x0000000000057919 */ /* 0x000e680000002700 */
[----:B------:R-:W1:Y:S02]  /*1ceb0*/  S2R R0, SR_CTAID.Y ;  /* 0x0000000000007919 */ /* 0x000e640000002600 */
[----:B-1----:R-:W-:-:S04]  /*1cec0*/  IMAD R2, R0, c[0x0][0x1c0], R5 ;  /* 0x0000700000027a24 */ /* 0x002fc800078e0205 */
[----:B------:R-:W-:Y:S02]  /*1ced0*/  IMAD R2, R2, c[0x0][0x214], RZ ;  /* 0x0000850002027a24 */ /* 0x000fe400078e02ff */
.L_x_968:
[----:B------:R-:W-:Y:S01]  /*1cee0*/  BAR.SYNC.DEFER_BLOCKING 0x0 ;  /* 0x0000000000007b1d */ /* 0x000fe20000010000 */
[----:B------:R-:W-:Y:S01]  /*1cef0*/  LOP3.LUT R9, R9, 0xffffffe0, RZ, 0xc0, !PT ;  /* 0xffffffe009097812 */ /* 0x000fe200078ec0ff */
[----:B------:R-:W-:Y:S01]  /*1cf00*/  IMAD.WIDE.U32 R14, R155, c[0x0][0x1e8], RZ ;  /* 0x00007a009b0e7a25 */ /* 0x000fe200078e00ff */
[----:B----4-:R-:W-:Y:S02]  /*1cf10*/  SHF.R.S32.HI R7, RZ, 0x1f, R0 ;  /* 0x0000001fff077819 */ /* 0x010fe40000011400 */
[----:B------:R-:W-:Y:S01]  /*1cf20*/  IADD3 R9, -R9, R4, RZ ;  /* 0x0000000409097210 */ /* 0x000fe20007ffe1ff */
[----:B------:R-:W-:Y:S01]  /*1cf30*/  BSSY B0, `(.L_x_969) ;  /* 0x000001e000007945 */ /* 0x000fe20003800000 */
[----:B------:R-:W-:Y:S01]  /*1cf40*/  ISETP.NE.AND P0, PT, R155, -0x1, PT ;  /* 0xffffffff9b00780c */ /* 0x000fe20003f05270 */
[----:B------:R-:W-:Y:S01]  /*1cf50*/  IMAD R7, R7, c[0x0][0x1e0], RZ ;  /* 0x0000780007077a24 */ /* 0x000fe200078e02ff */
[----:B------:R-:W-:Y:S01]  /*1cf60*/  LOP3.LUT P1, RZ, R9, 0x3, RZ, 0xc0, !PT ;  /* 0x0000000309ff7812 */ /* 0x000fe2000782c0ff */
[----:B------:R-:W-:Y:S01]  /*1cf70*/  IMAD.WIDE.U32 R8, R0, c[0x0][0x1e0], RZ ;  /* 0x0000780000087a25 */ /* 0x000fe200078e00ff */
[----:B------:R-:W-:-:S03]  /*1cf80*/  LEA R13, R13, R160, 0x4 ;  /* 0x000000a00d0d7211 */ /* 0x000fc600078e20ff */
[----:B------:R-:W-:Y:S01]  /*1cf90*/  IMAD R7, R0, c[0x0][0x1e4], R7 ;  /* 0x0000790000077a24 */ /* 0x000fe200078e0207 */
[----:B------:R-:W-:Y:S01]  /*1cfa0*/  SEL R0, R8, R14, !P0 ;  /* 0x0000000e08007207 */ /* 0x000fe20004000000 */
[----:B------:R-:W-:-:S04]  /*1cfb0*/  IMAD R155, R155, c[0x0][0x1ec], R15 ;  /* 0x00007b009b9b7a24 */ /* 0x000fc800078e020f */
[----:B------:R-:W-:Y:S01]  /*1cfc0*/  @!P0 IADD3 R155, R9, R7, RZ ;  /* 0x00000007099b8210 */ /* 0x000fe20007ffe0ff */
[----:B------:R1:W2:Y:S04]  /*1cfd0*/  LDS.128 R32, [R170] ;  /* 0x00000000aa207984 */ /* 0x0002a80000000c00 */
[----:B------:R1:W3:Y:S04]  /*1cfe0*/  LDS.128 R28, [R170+0x800] ;  /* 0x00080000aa1c7984 */ /* 0x0002e80000000c00 */
[----:B------:R1:W4:Y:S04]  /*1cff0*/  LDS.128 R24, [R170+0x1000] ;  /* 0x00100000aa187984 */ /* 0x0003280000000c00 */
[----:B------:R1:W1:Y:S04]  /*1d000*/  LDS.128 R20, [R170+0x1800] ;  /* 0x00180000aa147984 */ /* 0x0002680000000c00 */
[----:B------:R1:W1:Y:S04]  /*1d010*/  LDS.128 R16, [R170+0x2000] ;  /* 0x00200000aa107984 */ /* 0x0002680000000c00 */
[----:B------:R1:W1:Y:S01]  /*1d020*/  LDS.128 R36, [R170+0x2800] ;  /* 0x00280000aa247984 */ /* 0x0002620000000c00 */
[----:B------:R-:W-:Y:S05]  /*1d030*/  @P1 BRA `(.L_x_970) ;  /* 0x000000d000001947 */ /* 0x000fea0003800000 */
[----:B------:R-:W5:Y:S02]  /*1d040*/  S2R R7, SR_CTAID.X ;  /* 0x0000000000077919 */ /* 0x000f640000002500 */
[----:B-----5:R-:W-:-:S02]  /*1d050*/  IMAD R4, R7, 0x40, R2 ;  /* 0x0000004007047824 */ /* 0x020fc400078e0202 */
[----:B------:R-:W-:Y:S01]  /*1d060*/  IMAD R2, R7, -0x40, R154 ;  /* 0xffffffc007027824 */ /* 0x000fe200078e029a */
[C---:B------:R-:W-:Y:S02]  /*1d070*/  IADD3 R7, R13.reuse, 0x8, RZ ;  /* 0x000000080d077810 */ /* 0x040fe40007ffe0ff */
[----:B------:R-:W-:Y:S02]  /*1d080*/  SHF.R.S32.HI R8, RZ, 0x1f, R4 ;  /* 0x0000001fff087819 */ /* 0x000fe40000011404 */
[C---:B------:R-:W-:Y:S02]  /*1d090*/  IADD3 R4, P0, R13.reuse, R4, RZ ;  /* 0x000000040d047210 */ /* 0x040fe40007f1e0ff */
[-C--:B------:R-:W-:Y:S02]  /*1d0a0*/  ISETP.GE.AND P2, PT, R13, R2.reuse, PT ;  /* 0x000000020d00720c */ /* 0x080fe40003f46270 */
[----:B------:R-:W-:Y:S02]  /*1d0b0*/  ISETP.GE.AND P1, PT, R7, R2, PT ;  /* 0x000000020700720c */ /* 0x000fe40003f26270 */
[----:B------:R-:W-:-:S02]  /*1d0c0*/  LEA.HI.X.SX32 R13, R13, R8, 0x1, P0 ;  /* 0x000000080d0d7211 */ /* 0x000fc400000f0eff */
[----:B------:R-:W-:-:S04]  /*1d0d0*/  LEA R8, P0, R4, c[0x0][0x200], 0x2 ;  /* 0x0000800004087a11 */ /* 0x000fc800078010ff */
[----:B------:R-:W-:-:S05]  /*1d0e0*/  LEA.HI.X R9, R4, c[0x0][0x204], R13, 0x2, P0 ;  /* 0x0000810004097a11 */ /* 0x000fca00000f140d */
[----:B------:R4:W-:Y:S04]  /*1d0f0*/  @!P2 STG.E [R8.64], R6 ;  /* 0x000000060800a986 */ /* 0x0009e8000c101906 */
[----:B------:R4:W-:Y:S02]  /*1d100*/  @!P1 STG.E [R8.64+0x20], R10 ;  /* 0x0000200a08009986 */ /* 0x0009e4000c101906 */
.L_x_970:
[----:B------:R-:W-:Y:S05]  /*1d110*/  BSYNC B0 ;  /* 0x0000000000007941 */ /* 0x000fea0003800000 */
.L_x_969:
[----:B------:R-:W5:Y:S01]  /*1d120*/  S2R R7, SR_CTAID.X ;  /* 0x0000000000077919 */ /* 0x000f620000002500 */
[----:B------:R-:W-:Y:S01]  /*1d130*/  IMAD.SHL.U32 R12, R12, 0x8, RZ ;  /* 0x000000080c0c7824 */ /* 0x000fe200078e00ff */
[----:B------:R-:W-:Y:S01]  /*1d140*/  SHF.R.S32.HI R4, RZ, 0x1f, R5 ;  /* 0x0000001fff047819 */ /* 0x000fe20000011405 */
[----:B------:R-:W-:Y:S03]  /*1d150*/  BSSY B0, `(.L_x_971) ;  /* 0x000001e000007945 */ /* 0x000fe60003800000 */
[----:B------:R-:W-:Y:S01]  /*1d160*/  SHF.R.S32.HI R13, RZ, 0x1f, R12 ;  /* 0x0000001fff0d7819 */ /* 0x000fe2000001140c */
[----:B------:R-:W-:-:S04]  /*1d170*/  IMAD R4, R4, c[0x0][0x1f0], RZ ;  /* 0x00007c0004047a24 */ /* 0x000fc800078e02ff */
[----:B------:R-:W-:Y:S02]  /*1d180*/  IMAD R4, R5, c[0x0][0x1f4], R4 ;  /* 0x00007d0005047a24 */ /* 0x000fe400078e0204 */
[----:B-----5:R-:W-:-:S04]  /*1d190*/  IMAD.SHL.U32 R7, R7, 0x40, RZ ;  /* 0x0000004007077824 */ /* 0x020fc800078e00ff */
[C---:B----4-:R-:W-:Y:S01]  /*1d1a0*/  IMAD.WIDE.U32 R8, R7.reuse, c[0x0][0x1e8], R12 ;  /* 0x00007a0007087a25 */ /* 0x050fe200078e000c */
[----:B------:R-:W-:Y:S02]  /*1d1b0*/  SHF.R.S32.HI R2, RZ, 0x1f, R7 ;  /* 0x0000001fff027819 */ /* 0x000fe40000011407 */
[----:B------:R-:W-:Y:S02]  /*1d1c0*/  IADD3 R154, -R7, R154, RZ ;  /* 0x0000009a079a7210 */ /* 0x000fe40007ffe1ff */
[----:B------:R-:W-:Y:S01]  /*1d1d0*/  IADD3 R6, P0, R0, R8, RZ ;  /* 0x0000000800067210 */ /* 0x000fe20007f1e0ff */
[----:B------:R-:W-:Y:S01]  /*1d1e0*/  IMAD R2, R2, c[0x0][0x1e8], RZ ;  /* 0x00007a0002027a24 */ /* 0x000fe200078e02ff */
[----:B------:R-:W-:-:S03]  /*1d1f0*/  SHF.R.S32.HI R0, RZ, 0x1f, R3 ;  /* 0x0000001fff007819 */ /* 0x000fc60000011403 */
        /* <DEDUP_REMOVED lines=16> */
[----:B--2---:R2:W-:Y:S04]  /*1d300*/  @!P2 STG.E.128 [R10.64], R32 ;  /* 0x000000200a00a986 */ /* 0x0045e8000c101d06 */
[----:B------:R2:W-:Y:S04]  /*1d310*/  @!P1 STG.E.128 [R10.64+0x40], R24 ;  /* 0x000040180a009986 */ /* 0x0005e8000c101d06 */
[----:B-1----:R2:W-:Y:S02]  /*1d320*/  @!P0 STG.E.128 [R10.64+0x80], R16 ;  /* 0x000080100a008986 */ /* 0x0025e4000c101d06 */
.L_x_972:
[----:B------:R-:W-:Y:S05]  /*1d330*/  BSYNC B0 ;  /* 0x0000000000007941 */ /* 0x000fea0003800000 */
.L_x_971:
[----:B------:R-:W-:-:S04]  /*1d340*/  IADD3 R5, R3, 0x20, RZ ;  /* 0x0000002003057810 */ /* 0x000fc80007ffe0ff */
[----:B------:R-:W-:-:S13]  /*1d350*/  ISETP.GE.AND P0, PT, R5, R154, PT ;  /* 0x0000009a0500720c */ /* 0x000fda0003f06270 */
[----:B------:R-:W-:Y:S05]  /*1d360*/  @P0 EXIT ;  /* 0x000000000000094d */ /* 0x000fea0003800000 */
[----:B------:R-:W-:Y:S01]  /*1d370*/  IADD3 R3, P0, R3, 0x20, RZ ;  /* 0x0000002003037810 */ /* 0x000fe20007f1e0ff */
[----:B------:R-:W-:Y:S01]  /*1d380*/  IMAD.MOV.U32 R4, RZ, RZ, R6 ;  /* 0x000000ffff047224 */ /* 0x000fe200078e0006 */
[----:B------:R-:W-:Y:S02]  /*1d390*/  MOV R5, R9 ;  /* 0x0000000900057202 */ /* 0x000fe40000000f00 */
        /* <DEDUP_REMOVED lines=11> */
[----:B---3--:R1:W-:Y:S10]  /*1d450*/  @!P1 STG.E.128 [R2.64], R28 ;  /* 0x0000001c02009986 */ /* 0x0083f4000c101d06 */
[----:B------:R-:W-:Y:S05]  /*1d460*/  @P0 EXIT ;  /* 0x000000000000094d */ /* 0x000fea0003800000 */
[----:B------:R-:W-:Y:S01]  /*1d470*/  STG.E.128 [R2.64+0x80], R36 ;  /* 0x0000802402007986 */ /* 0x000fe2000c101d06 */
[----:B------:R-:W-:Y:S05]  /*1d480*/  EXIT ;  /* 0x000000000000794d */ /* 0x000fea0003800000 */
.L_x_973:
        /* <DEDUP_REMOVED lines=15> */
.L_x_6108:


//--------------------- .text._ZN5flash24flash_fwd_splitkv_kernelI23Flash_fwd_kernel_traitsILi96ELi64ELi128ELi4ELb0ELb0EN7cutlass6half_tE19Flash_kernel_traitsILi96ELi64ELi128ELi4ES3_EELb1ELb0ELb0ELb0ELb0ELb1ELb0ELb1EEEvNS_16Flash_fwd_paramsE --------------------------
	.section	.text._ZN5flash24flash_fwd_splitkv_kernelI23Flash_fwd_kernel_traitsILi96ELi64ELi128ELi4ELb0ELb0EN7cutlass6half_tE19Flash_kernel_traitsILi96ELi64ELi128ELi4ES3_EELb1ELb0ELb0ELb0ELb0ELb1ELb0ELb1EEEvNS_16Flash_fwd_paramsE,"ax",@progbits
	.sectioninfo	@"SHI_REGISTERS=225"
	.align	128
        .global         _ZN5flash24flash_fwd_splitkv_kernelI23Flash_fwd_kernel_traitsILi96ELi64ELi128ELi4ELb0ELb0EN7cutlass6half_tE19Flash_kernel_traitsILi96ELi64ELi128ELi4ES3_EELb1ELb0ELb0ELb0ELb0ELb1ELb0ELb1EEEvNS_16Flash_fwd_paramsE
        .type           _ZN5flash24flash_fwd_splitkv_kernelI23Flash_fwd_kernel_traitsILi96ELi64ELi128ELi4ELb0ELb0EN7cutlass6half_tE19Flash_kernel_traitsILi96ELi64ELi128ELi4ES3_EELb1ELb0ELb0ELb0ELb0ELb1ELb0ELb1EEEvNS_16Flash_fwd_paramsE,@function
        .size           _ZN5flash24flash_fwd_splitkv_kernelI23Flash_fwd_kernel_traitsILi96ELi64ELi128ELi4ELb0ELb0EN7cutlass6half_tE19Flash_kernel_traitsILi96ELi64ELi128ELi4ES3_EELb1ELb0ELb0ELb0ELb0ELb1ELb0ELb1EEEvNS_16Flash_fwd_paramsE,(.L_x_6109 - _ZN5flash24flash_fwd_splitkv_kernelI23Flash_fwd_kernel_traitsILi96ELi64ELi128ELi4ELb0ELb0EN7cutlass6half_tE19Flash_kernel_traitsILi96ELi64ELi128ELi4ES3_EELb1ELb0ELb0ELb0ELb0ELb1ELb0ELb1EEEvNS_16Flash_fwd_paramsE)
        .other          _ZN5flash24flash_fwd_splitkv_kernelI23Flash_fwd_kernel_traitsILi96ELi64ELi128ELi4ELb0ELb0EN7cutlass6half_tE19Flash_kernel_traitsILi96ELi64ELi128ELi4ES3_EELb1ELb0ELb0ELb0ELb0ELb1ELb0ELb1EEEvNS_16Flash_fwd_paramsE,@"STO_CUDA_ENTRY STV_DEFAULT"
_ZN5flash24flash_fwd_splitkv_kernelI23Flash_fwd_kernel_traitsILi96ELi64ELi128ELi4ELb0ELb0EN7cutlass6half_tE19Flash_kernel_traitsILi96ELi64ELi128ELi4ES3_EELb1ELb0ELb0ELb0ELb0ELb1ELb0ELb1EEEvNS_16Flash_fwd_paramsE:
.text._ZN5flash24flash_fwd_splitkv_kernelI23Flash_fwd_kernel_traitsILi96ELi64ELi128ELi4ELb0ELb0EN7cutlass6half_tE19Flash_kernel_traitsILi96ELi64ELi128ELi4ES3_EELb1ELb0ELb0ELb0ELb0ELb1ELb0ELb1EEEvNS_16Flash_fwd_paramsE:
        /* <DEDUP_REMOVED lines=35> */
.L_x_974:
[----:B-1-34-:R-:W-:Y:S02]  /*0230*/  MOV R2, c[0x0][0x218] ;  /* 0x0000860000027a02 */ /* 0x01afe40000000f00 */
.L_x_975:
        /* <DEDUP_REMOVED lines=80> */
.L_x_978:
[----:B------:R-:W-:Y:S05]  /*0740*/  BSYNC B0 ;  /* 0x0000000000007941 */ /* 0x000fea0003800000 */
.L_x_977:
        /* <DEDUP_REMOVED lines=19> */
.L_x_980:
[----:B------:R-:W-:Y:S05]  /*0880*/  BSYNC B0 ;  /* 0x0000000000007941 */ /* 0x000fea0003800000 */
.L_x_979:
        /* <DEDUP_REMOVED lines=13> */
.L_x_976:
        /* <DEDUP_REMOVED lines=93> */
.L_x_981:
        /* <DEDUP_REMOVED lines=16> */
.L_x_983:
        /* <DEDUP_REMOVED lines=52> */
.L_x_982:
        /* <DEDUP_REMOVED lines=257> */
.L_x_1077:
        /* <DEDUP_REMOVED lines=18> */
.L_x_986:
[----:B------:R-:W-:Y:S05]  /*24a0*/  BSYNC B0 ;  /* 0x0000000000007941 */ /* 0x000fea0003800000 */
.L_x_985:
        /* <DEDUP_REMOVED lines=18> */
.L_x_988:
[----:B------:R-:W-:Y:S05]  /*25d0*/  BSYNC B0 ;  /* 0x0000000000007941 */ /* 0x000fea0003800000 */
.L_x_987:
        /* <DEDUP_REMOVED lines=21> */
.L_x_990:
[----:B------:R-:W-:Y:S05]  /*2730*/  BSYNC B0 ;  /* 0x0000000000007941 */ /* 0x000fea0003800000 */
.L_x_989:
        /* <DEDUP_REMOVED lines=21> */
.L_x_992:
[----:B------:R-:W-:Y:S05]  /*2890*/  BSYNC B0 ;  /* 0x0000000000007941 */ /* 0x000fea0003800000 */
.L_x_991:
        /* <DEDUP_REMOVED lines=66> */
.L_x_998:
[----:B------:R-:W-:Y:S05]  /*2cc0*/  BSYNC B0 ;  /* 0x0000000000007941 */ /* 0x000fea0003800000 */
.L_x_997:
        /* <DEDUP_REMOVED lines=54> */
.L_x_1000:
[----:B------:R-:W-:Y:S05]  /*3030*/  BSYNC B0 ;  /* 0x0000000000007941 */ /* 0x000fea0003800000 */
.L_x_999:
        /* <DEDUP_REMOVED lines=53> */
.L_x_996:
[----:B------:R-:W-:Y:S05]  /*3390*/  BSYNC B1 ;  /* 0x0000000000017941 */ /* 0x000fea0003800000 */
.L_x_995:
        /* <DEDUP_REMOVED lines=65> */
.L_x_1004:
[----:B------:R-:W-:Y:S05]  /*37b0*/  BSYNC B0 ;  /* 0x0000000000007941 */ /* 0x000fea0003800000 */
.L_x_1003:
        /* <DEDUP_REMOVED lines=57> */
.L_x_1006:
[----:B------:R-:W-:Y:S05]  /*3b50*/  BSYNC B0 ;  /* 0x0000000000007941 */ /* 0x000fea0003800000 */
.L_x_1005:
        /* <DEDUP_REMOVED lines=56> */
.L_x_1002:
[----:B------:R-:W-:Y:S05]  /*3ee0*/  BSYNC B1 ;  /* 0x0000000000017941 */ /* 0x000fea0003800000 */
.L_x_1001:
        /* <DEDUP_REMOVED lines=64> */
.L_x_1010:
[----:B------:R-:W-:Y:S05]  /*42f0*/  BSYNC B0 ;  /* 0x0000000000007941 */ /* 0x000fea0003800000 */
.L_x_1009:
        /* <DEDUP_REMOVED lines=57> */
.L_x_1012:
[----:B------:R-:W-:Y:S05]  /*4690*/  BSYNC B0 ;  /* 0x0000000000007941 */ /* 0x000fea0003800000 */
.L_x_1011:
        /* <DEDUP_REMOVED lines=56> */
.L_x_1008:
[----:B------:R-:W-:Y:S05]  /*4a20*/  BSYNC B1 ;  /* 0x0000000000017941 */ /* 0x000fea0003800000 */
.L_x_1007:
        /* <DEDUP_REMOVED lines=70> */
.L_x_1016:
[----:B------:R-:W-:Y:S05]  /*4e90*/  BSYNC B0 ;  /* 0x0000000000007941 */ /* 0x000fea0003800000 */
.L_x_1015:
        /* <DEDUP_REMOVED lines=57> */
.L_x_1018:
[----:B------:R-:W-:Y:S05]  /*5230*/  BSYNC B0 ;  /* 0x0000000000007941 */ /* 0x000fea0003800000 */
.L_x_1017:
        /* <DEDUP_REMOVED lines=56> */
.L_x_1014:
[----:B------:R-:W-:Y:S05]  /*55c0*/  BSYNC B1 ;  /* 0x0000000000017941 */ /* 0x000fea0003800000 */
.L_x_1013:
        /* <DEDUP_REMOVED lines=8> */
.L_x_994:
        /* <DEDUP_REMOVED lines=96> */
.L_x_1025:
[----:B------:R-:W-:Y:S05]  /*5c50*/  BSYNC B0 ;  /* 0x0000000000007941 */ /* 0x000fea0003800000 */
.L_x_1024:
[----:B------:R-:W-:Y:S05]  /*5c60*/  MOV R101, R99 ;  /* 0x0000006300657202 */ /* 0x000fea0000000f00 */
[----:B-----5:R2:W-:Y:S02]  /*5c70*/  STG.E.128 [R100.64], R32 ;  /* 0x0000002064007986 */ /* 0x0205e4000c101d06 */
.L_x_1023:
[----:B------:R-:W-:Y:S05]  /*5c80*/  BSYNC B1 ;  /* 0x0000000000017941 */ /* 0x000fea0003800000 */
.L_x_1022:
        /* <DEDUP_REMOVED lines=96> */
.L_x_1029:
[----:B------:R-:W-:Y:S05]  /*6290*/  BSYNC B0 ;  /* 0x0000000000007941 */ /* 0x000fea0003800000 */
.L_x_1028:
[----:B------:R-:W-:Y:S05]  /*62a0*/  MOV R101, R99 ;  /* 0x0000006300657202 */ /* 0x000fea0000000f00 */
[----:B-----5:R3:W-:Y:S02]  /*62b0*/  STG.E.128 [R100.64+0x40], R32 ;  /* 0x0000402064007986 */ /* 0x0207e4000c101d06 */
.L_x_1027:
[----:B------:R-:W-:Y:S05]  /*62c0*/  BSYNC B1 ;  /* 0x0000000000017941 */ /* 0x000fea0003800000 */
.L_x_1026:
        /* <DEDUP_REMOVED lines=95> */
.L_x_1031:
[----:B------:R-:W-:Y:S05]  /*68c0*/  BSYNC B0 ;  /* 0x0000000000007941 */ /* 0x000fea0003800000 */
.L_x_1030:
[----:B------:R-:W-:Y:S05]  /*68d0*/  MOV R101, R99 ;  /* 0x0000006300657202 */ /* 0x000fea0000000f00 */
[----:B-----5:R3:W-:Y:S02]  /*68e0*/  STG.E.128 [R100.64+0x80], R32 ;  /* 0x0000802064007986 */ /* 0x0207e4000c101d06 */
.L_x_1021:
[----:B------:R-:W-:Y:S05]  /*68f0*/  BSYNC B2 ;  /* 0x0000000000027941 */ /* 0x000fea0003800000 */
.L_x_1020:
        /* <DEDUP_REMOVED lines=99> */
.L_x_1037:
[----:B------:R-:W-:Y:S05]  /*6f30*/  BSYNC B0 ;  /* 0x0000000000007941 */ /* 0x000fea0003800000 */
.L_x_1036:
[C---:B------:R-:W-:Y:S04]  /*6f40*/  LEA R2, P0, R149.reuse, R100, 0x1 ;  /* 0x0000006495027211 */ /* 0x040fe800078008ff */
[----:B------:R-:W-:Y:S05]  /*6f50*/  LEA.HI.X R3, R149, R99, R148, 0x1, P0 ;  /* 0x0000006395037211 */ /* 0x000fea00000f0c94 */
[----:B-----5:R3:W-:Y:S04]  /*6f60*/  STG.E.128 [R2.64], R32 ;  /* 0x0000002002007986 */ /* 0x0207e8000c101d06 */
.L_x_1035:
[----:B------:R-:W-:Y:S05]  /*6f70*/  BSYNC B1 ;  /* 0x0000000000017941 */ /* 0x000fea0003800000 */
.L_x_1034:
        /* <DEDUP_REMOVED lines=97> */
.L_x_1041:
[----:B------:R-:W-:Y:S05]  /*7590*/  BSYNC B0 ;  /* 0x0000000000007941 */ /* 0x000fea0003800000 */
.L_x_1040:
[C---:B------:R-:W-:Y:S04]  /*75a0*/  LEA R2, P0, R72.reuse, R100, 0x1 ;  /* 0x0000006448027211 */ /* 0x040fe800078008ff */
[----:B------:R-:W-:Y:S05]  /*75b0*/  LEA.HI.X R3, R72, R99, R73, 0x1, P0 ;  /* 0x0000006348037211 */ /* 0x000fea00000f0c49 */
[----:B-----5:R3:W-:Y:S04]  /*75c0*/  STG.E.128 [R2.64], R32 ;  /* 0x0000002002007986 */ /* 0x0207e8000c101d06 */
.L_x_1039:
[----:B------:R-:W-:Y:S05]  /*75d0*/  BSYNC B1 ;  /* 0x0000000000017941 */ /* 0x000fea0003800000 */
.L_x_1038:
        /* <DEDUP_REMOVED lines=96> */
.L_x_1043:
[----:B------:R-:W-:Y:S05]  /*7be0*/  BSYNC B0 ;  /* 0x0000000000007941 */ /* 0x000fea0003800000 */
.L_x_1042:
[C---:B------:R-:W-:Y:S04]  /*7bf0*/  LEA R2, P0, R80.reuse, R100, 0x1 ;  /* 0x0000006450027211 */ /* 0x040fe800078008ff */
[----:B------:R-:W-:Y:S05]  /*7c00*/  LEA.HI.X R3, R80, R99, R81, 0x1, P0 ;  /* 0x0000006350037211 */ /* 0x000fea00000f0c51 */
[----:B-----5:R3:W-:Y:S04]  /*7c10*/  STG.E.128 [R2.64], R32 ;  /* 0x0000002002007986 */ /* 0x0207e8000c101d06 */
.L_x_1033:
[----:B------:R-:W-:Y:S05]  /*7c20*/  BSYNC B2 ;  /* 0x0000000000027941 */ /* 0x000fea0003800000 */
.L_x_1032:
        /* <DEDUP_REMOVED lines=99> */
.L_x_1049:
[----:B------:R-:W-:Y:S05]  /*8260*/  BSYNC B0 ;  /* 0x0000000000007941 */ /* 0x000fea0003800000 */
.L_x_1048:
[C---:B------:R-:W-:Y:S04]  /*8270*/  LEA R2, P0, R172.reuse, R100, 0x1 ;  /* 0x00000064ac027211 */ /* 0x040fe800078008ff */
[----:B------:R-:W-:Y:S05]  /*8280*/  LEA.HI.X R3, R172, R99, R66, 0x1, P0 ;  /* 0x00000063ac037211 */ /* 0x000fea00000f0c42 */
[----:B-----5:R3:W-:Y:S04]  /*8290*/  STG.E.128 [R2.64], R32 ;  /* 0x0000002002007986 */ /* 0x0207e8000c101d06 */
.L_x_1047:
[----:B------:R-:W-:Y:S05]  /*82a0*/  BSYNC B1 ;  /* 0x0000000000017941 */ /* 0x000fea0003800000 */
.L_x_1046:
        /* <DEDUP_REMOVED lines=97> */
.L_x_1053:
[----:B------:R-:W-:Y:S05]  /*88c0*/  BSYNC B0 ;  /* 0x0000000000007941 */ /* 0x000fea0003800000 */
.L_x_1052:
[C---:B------:R-:W-:Y:S04]  /*88d0*/  LEA R2, P0, R74.reuse, R100, 0x1 ;  /* 0x000000644a027211 */ /* 0x040fe800078008ff */
[----:B------:R-:W-:Y:S05]  /*88e0*/  LEA.HI.X R3, R74, R99, R75, 0x1, P0 ;  /* 0x000000634a037211 */ /* 0x000fea00000f0c4b */
[----:B-----5:R3:W-:Y:S04]  /*88f0*/  STG.E.128 [R2.64], R32 ;  /* 0x0000002002007986 */ /* 0x0207e8000c101d06 */
.L_x_1051:
[----:B------:R-:W-:Y:S05]  /*8900*/  BSYNC B1 ;  /* 0x0000000000017941 */ /* 0x000fea0003800000 */
.L_x_1050:
        /* <DEDUP_REMOVED lines=96> */
.L_x_1055:
[----:B------:R-:W-:Y:S05]  /*8f10*/  BSYNC B0 ;  /* 0x0000000000007941 */ /* 0x000fea0003800000 */
.L_x_1054:
[C---:B------:R-:W-:Y:S04]  /*8f20*/  LEA R2, P0, R82.reuse, R100, 0x1 ;  /* 0x0000006452027211 */ /* 0x040fe800078008ff */
[----:B------:R-:W-:Y:S05]  /*8f30*/  LEA.HI.X R3, R82, R99, R83, 0x1, P0 ;  /* 0x0000006352037211 */ /* 0x000fea00000f0c53 */
[----:B-----5:R3:W-:Y:S04]  /*8f40*/  STG.E.128 [R2.64], R32 ;  /* 0x0000002002007986 */ /* 0x0207e8000c101d06 */
.L_x_1045:
[----:B------:R-:W-:Y:S05]  /*8f50*/  BSYNC B2 ;  /* 0x0000000000027941 */ /* 0x000fea0003800000 */
.L_x_1044:
        /* <DEDUP_REMOVED lines=103> */
.L_x_1061:
[----:B------:R-:W-:Y:S05]  /*95d0*/  BSYNC B0 ;  /* 0x0000000000007941 */ /* 0x000fea0003800000 */
.L_x_1060:
[C---:B------:R-:W-:Y:S01]  /*95e0*/  IMAD R0, R179.reuse, c[0x0][0x19c], RZ ;  /* 0x00006700b3007a24 */ /* 0x040fe200078e02ff */
[----:B------:R-:W-:Y:S05]  /*95f0*/  MOV R101, R99 ;  /* 0x0000006300657202 */ /* 0x000fea0000000f00 */
[----:B------:R-:W-:Y:S05]  /*9600*/  IMAD.WIDE.U32 R2, R179, c[0x0][0x198], R100 ;  /* 0x00006600b3027a25 */ /* 0x000fea00078e0064 */
[----:B------:R-:W-:Y:S05]  /*9610*/  IADD3 R3, R3, R0, RZ ;  /* 0x0000000003037210 */ /* 0x000fea0007ffe0ff */
[----:B-----5:R3:W-:Y:S02]  /*9620*/  STG.E.128 [R2.64], R32 ;  /* 0x0000002002007986 */ /* 0x0207e4000c101d06 */
.L_x_1059:
[----:B------:R-:W-:Y:S05]  /*9630*/  BSYNC B1 ;  /* 0x0000000000017941 */ /* 0x000fea0003800000 */
.L_x_1058:
        /* <DEDUP_REMOVED lines=97> */
.L_x_1065:
[----:B------:R-:W-:Y:S05]  /*9c50*/  BSYNC B0 ;  /* 0x0000000000007941 */ /* 0x000fea0003800000 */
.L_x_1064:
[C---:B------:R-:W-:Y:S04]  /*9c60*/  LEA R2, P0, R87.reuse, R100, 0x1 ;  /* 0x0000006457027211 */ /* 0x040fe800078008ff */
[----:B------:R-:W-:Y:S05]  /*9c70*/  LEA.HI.X R3, R87, R99, R86, 0x1, P0 ;  /* 0x0000006357037211 */ /* 0x000fea00000f0c56 */
[----:B-----5:R3:W-:Y:S04]  /*9c80*/  STG.E.128 [R2.64], R32 ;  /* 0x0000002002007986 */ /* 0x0207e8000c101d06 */
.L_x_1063:
[----:B------:R-:W-:Y:S05]  /*9c90*/  BSYNC B1 ;  /* 0x0000000000017941 */ /* 0x000fea0003800000 */
.L_x_1062:
        /* <DEDUP_REMOVED lines=96> */
.L_x_1067:
[----:B------:R-:W-:Y:S05]  /*a2a0*/  BSYNC B0 ;  /* 0x0000000000007941 */ /* 0x000fea0003800000 */
.L_x_1066:
[C---:B------:R-:W-:Y:S04]  /*a2b0*/  LEA R2, P0, R91.reuse, R100, 0x1 ;  /* 0x000000645b027211 */ /* 0x040fe800078008ff */
[----:B------:R-:W-:Y:S05]  /*a2c0*/  LEA.HI.X R3, R91, R99, R90, 0x1, P0 ;  /* 0x000000635b037211 */ /* 0x000fea00000f0c5a */
[----:B-----5:R3:W-:Y:S04]  /*a2d0*/  STG.E.128 [R2.64], R32 ;  /* 0x0000002002007986 */ /* 0x0207e8000c101d06 */
.L_x_1057:
[----:B------:R-:W-:Y:S05]  /*a2e0*/  BSYNC B2 ;  /* 0x0000000000027941 */ /* 0x000fea0003800000 */
.L_x_1056:
        /* <DEDUP_REMOVED lines=8> */
.L_x_993:
        /* <DEDUP_REMOVED lines=17> */
.L_x_1069:
[----:B------:R-:W-:Y:S05]  /*a480*/  BSYNC B0 ;  /* 0x0000000000007941 */ /* 0x000fea0003800000 */
.L_x_1068:
        /* <DEDUP_REMOVED lines=24> */
.L_x_1071:
[----:B------:R-:W-:Y:S05]  /*a610*/  BSYNC B0 ;  /* 0x0000000000007941 */ /* 0x000fea0003800000 */
.L_x_1070:
        /* <DEDUP_REMOVED lines=23> */
.L_x_1073:
[----:B------:R-:W-:Y:S05]  /*a790*/  BSYNC B0 ;  /* 0x0000000000007941 */ /* 0x000fea0003800000 */
.L_x_1072:
        /* <DEDUP_REMOVED lines=30> */
.L_x_1074:
[----:B------:R-:W-:Y:S05]  /*a980*/  BSYNC B0 ;  /* 0x0000000000007941 */ /* 0x000fea0003800000 */
.L_x_1019:
        /* <DEDUP_REMOVED lines=81> */
.L_x_1075:
        /* <DEDUP_REMOVED lines=9> */
.L_x_1076:
[----:B------:R-:W-:Y:S04]  /*af30*/  IADD3 R9, R9, -0x1, RZ ;  /* 0xffffffff09097810 */ /* 0x000fe80007ffe0ff */
[----:B------:R-:W-:Y:S11]  /*af40*/  ISETP.GT.AND P0, PT, R9, R60, PT ;  /* 0x0000003c0900720c */ /* 0x000ff60003f04270 */
[----:B------:R-:W-:Y:S02]  /*af50*/  @!UPT UIADD3 URZ, URZ, URZ, URZ ;  /* 0x0000003f3f3ff290 */ /* 0x000fe4000fffe03f */
[----:B------:R-:W-:-:S05]  /*af60*/  @P0 BRA `(.L_x_1077) ;  /* 0xffff741000000947 */ /* 0x000fca000383ffff */
.L_x_984:
        /* <DEDUP_REMOVED lines=91> */
.L_x_1086:
[----:B------:R-:W-:Y:S05]  /*b520*/  BSYNC B0 ;  /* 0x0000000000007941 */ /* 0x000fea0003800000 */
.L_x_1085:
[----:B-----5:R3:W-:Y:S02]  /*b530*/  STS.128 [R170], R8 ;  /* 0x00000008aa007388 */ /* 0x0207e40000000c00 */
.L_x_1084:
[----:B------:R-:W-:Y:S05]  /*b540*/  BSYNC B1 ;  /* 0x0000000000017941 */ /* 0x000fea0003800000 */
.L_x_1083:
        /* <DEDUP_REMOVED lines=48> */
.L_x_1090:
[----:B------:R-:W-:Y:S05]  /*b850*/  BSYNC B0 ;  /* 0x0000000000007941 */ /* 0x000fea0003800000 */
.L_x_1089:
[----:B-----5:R1:W-:Y:S02]  /*b860*/  STS.128 [R170+0x1000], R8 ;  /* 0x00100008aa007388 */ /* 0x0203e40000000c00 */
.L_x_1088:
[----:B------:R-:W-:Y:S05]  /*b870*/  BSYNC B1 ;  /* 0x0000000000017941 */ /* 0x000fea0003800000 */
.L_x_1087:
        /* <DEDUP_REMOVED lines=46> */
.L_x_1092:
[----:B------:R-:W-:Y:S05]  /*bb60*/  BSYNC B0 ;  /* 0x0000000000007941 */ /* 0x000fea0003800000 */
.L_x_1091:
[----:B-----5:R3:W-:Y:S02]  /*bb70*/  STS.128 [R170+0x2000], R8 ;  /* 0x00200008aa007388 */ /* 0x0207e40000000c00 */
.L_x_1082:
[----:B------:R-:W-:Y:S05]  /*bb80*/  BSYNC B2 ;  /* 0x0000000000027941 */ /* 0x000fea0003800000 */
.L_x_1081:
        /* <DEDUP_REMOVED lines=61> */
.L_x_1097:
[----:B------:R-:W-:Y:S05]  /*bf60*/  BSYNC B0 ;  /* 0x0000000000007941 */ /* 0x000fea0003800000 */
.L_x_1096:
[----:B-----5:R3:W-:Y:S02]  /*bf70*/  STS.128 [R170+0x800], R8 ;  /* 0x00080008aa007388 */ /* 0x0207e40000000c00 */
.L_x_1095:
[----:B------:R-:W-:Y:S05]  /*bf80*/  BSYNC B1 ;  /* 0x0000000000017941 */ /* 0x000fea0003800000 */
.L_x_1094:
        /* <DEDUP_REMOVED lines=48> */
.L_x_1101:
[----:B------:R-:W-:Y:S05]  /*c290*/  BSYNC B0 ;  /* 0x0000000000007941 */ /* 0x000fea0003800000 */
.L_x_1100:
[----:B-----5:R3:W-:Y:S02]  /*c2a0*/  STS.128 [R170+0x1800], R8 ;  /* 0x00180008aa007388 */ /* 0x0207e40000000c00 */
.L_x_1099:
[----:B------:R-:W-:Y:S05]  /*c2b0*/  BSYNC B1 ;  /* 0x0000000000017941 */ /* 0x000fea0003800000 */
.L_x_1098:
        /* <DEDUP_REMOVED lines=46> */
.L_x_1103:
[----:B------:R-:W-:Y:S05]  /*c5a0*/  BSYNC B0 ;  /* 0x0000000000007941 */ /* 0x000fea0003800000 */
.L_x_1102:
[----:B-----5:R3:W-:Y:S01]  /*c5b0*/  STS.128 [R170+0x2800], R8 ;  /* 0x00280008aa007388 */ /* 0x0207e20000000c00 */
[----:B------:R-:W-:Y:S05]  /*c5c0*/  BRA `(.L_x_1093) ;  /* 0x0000271000007947 */ /* 0x000fea0003800000 */
.L_x_1080:
        /* <DEDUP_REMOVED lines=92> */
.L_x_1109:
[----:B------:R-:W-:Y:S05]  /*cb90*/  BSYNC B0 ;  /* 0x0000000000007941 */ /* 0x000fea0003800000 */
.L_x_1108:
[----:B-----5:R3:W-:Y:S02]  /*cba0*/  STS.128 [R170], R16 ;  /* 0x00000010aa007388 */ /* 0x0207e40000000c00 */
.L_x_1107:
[----:B------:R-:W-:Y:S05]  /*cbb0*/  BSYNC B1 ;  /* 0x0000000000017941 */ /* 0x000fea0003800000 */
.L_x_1106:
        /* <DEDUP_REMOVED lines=87> */
.L_x_1113:
[----:B------:R-:W-:Y:S05]  /*d130*/  BSYNC B0 ;  /* 0x0000000000007941 */ /* 0x000fea0003800000 */
.L_x_1112:
[----:B-----5:R1:W-:Y:S02]  /*d140*/  STS.128 [R170+0x1000], R16 ;  /* 0x00100010aa007388 */ /* 0x0203e40000000c00 */
.L_x_1111:
[----:B------:R-:W-:Y:S05]  /*d150*/  BSYNC B1 ;  /* 0x0000000000017941 */ /* 0x000fea0003800000 */
.L_x_1110:
        /* <DEDUP_REMOVED lines=87> */
.L_x_1115:
[----:B------:R-:W-:Y:S05]  /*d6d0*/  BSYNC B0 ;  /* 0x0000000000007941 */ /* 0x000fea0003800000 */
.L_x_1114:
[----:B-----5:R3:W-:Y:S02]  /*d6e0*/  STS.128 [R170+0x2000], R16 ;  /* 0x00200010aa007388 */ /* 0x0207e40000000c00 */
.L_x_1105:
[----:B------:R-:W-:Y:S05]  /*d6f0*/  BSYNC B2 ;  /* 0x0000000000027941 */ /* 0x000fea0003800000 */
.L_x_1104:
        /* <DEDUP_REMOVED lines=94> */
.L_x_1119:
[----:B------:R-:W-:Y:S05]  /*dce0*/  BSYNC B0 ;  /* 0x0000000000007941 */ /* 0x000fea0003800000 */
.L_x_1118:
[----:B-----5:R3:W-:Y:S02]  /*dcf0*/  STS.128 [R170+0x800], R16 ;  /* 0x00080010aa007388 */ /* 0x0207e40000000c00 */
.L_x_1117:
[----:B------:R-:W-:Y:S05]  /*dd00*/  BSYNC B1 ;  /* 0x0000000000017941 */ /* 0x000fea0003800000 */
.L_x_1116:
        /* <DEDUP_REMOVED lines=90> */
.L_x_1123:
[----:B------:R-:W-:Y:S05]  /*e2b0*/  BSYNC B0 ;  /* 0x0000000000007941 */ /* 0x000fea0003800000 */
.L_x_1122:
[----:B-----5:R3:W-:Y:S02]  /*e2c0*/  STS.128 [R170+0x1800], R16 ;  /* 0x00180010aa007388 */ /* 0x0207e40000000c00 */
.L_x_1121:
[----:B------:R-:W-:Y:S05]  /*e2d0*/  BSYNC B1 ;  /* 0x0000000000017941 */ /* 0x000fea0003800000 */
.L_x_1120:
        /* <DEDUP_REMOVED lines=97> */
.L_x_1125:
[----:B------:R-:W-:Y:S05]  /*e8f0*/  BSYNC B0 ;  /* 0x0000000000007941 */ /* 0x000fea0003800000 */
.L_x_1124:
[----:B-----5:R1:W-:Y:S01]  /*e900*/  STS.128 [R170+0x2800], R12 ;  /* 0x0028000caa007388 */ /* 0x0203e20000000c00 */
[----:B------:R-:W-:Y:S05]  /*e910*/  BRA `(.L_x_1093) ;  /* 0x000003c000007947 */ /* 0x000fea0003800000 */
.L_x_1079:
        /* <DEDUP_REMOVED lines=30> */
.L_x_1127:
[----:B------:R-:W-:Y:S05]  /*eb00*/  BSYNC B0 ;  /* 0x0000000000007941 */ /* 0x000fea0003800000 */
.L_x_1126:
        /* <DEDUP_REMOVED lines=29> */
.L_x_1093:
[----:B------:R-:W-:Y:S05]  /*ece0*/  BSYNC B3 ;  /* 0x0000000000037941 */ /* 0x000fea0003800000 */
.L_x_1078:
        /* <DEDUP_REMOVED lines=36> */
.L_x_1130:
[----:B------:R2:W-:Y:S02]  /*ef30*/  STS.128 [R170+0x7000], RZ ;  /* 0x007000ffaa007388 */ /* 0x0005e40000000c00 */
.L_x_1129:
[----:B------:R-:W-:Y:S05]  /*ef40*/  BSYNC B0 ;  /* 0x0000000000007941 */ /* 0x000fea0003800000 */
.L_x_1128:
        /* <DEDUP_REMOVED lines=31> */
.L_x_1133:
[----:B------:R2:W-:Y:S02]  /*f140*/  STS.128 [R170+0x7800], RZ ;  /* 0x007800ffaa007388 */ /* 0x0005e40000000c00 */
.L_x_1132:
[----:B------:R-:W-:Y:S05]  /*f150*/  BSYNC B0 ;  /* 0x0000000000007941 */ /* 0x000fea0003800000 */
.L_x_1131:
        /* <DEDUP_REMOVED lines=36> */
.L_x_1136:
[----:B------:R2:W-:Y:S02]  /*f3a0*/  STS.128 [R170+0x8000], RZ ;  /* 0x008000ffaa007388 */ /* 0x0005e40000000c00 */
.L_x_1135:
[----:B------:R-:W-:Y:S05]  /*f3b0*/  BSYNC B0 ;  /* 0x0000000000007941 */ /* 0x000fea0003800000 */
.L_x_1134:
        /* <DEDUP_REMOVED lines=38> */
.L_x_1138:
[----:B------:R-:W-:Y:S05]  /*f620*/  BSYNC B0 ;  /* 0x0000000000007941 */ /* 0x000fea0003800000 */
.L_x_1137:
        /* <DEDUP_REMOVED lines=84> */
.L_x_1141:
[----:B------:R3:W-:Y:S02]  /*fb70*/  STS.128 [R170+0xd000], RZ ;  /* 0x00d000ffaa007388 */ /* 0x0007e40000000c00 */
.L_x_1140:
[----:B------:R-:W-:Y:S05]  /*fb80*/  BSYNC B0 ;  /* 0x0000000000007941 */ /* 0x000fea0003800000 */
.L_x_1139:
        /* <DEDUP_REMOVED lines=32> */
.L_x_1144:
[----:B------:R1:W-:Y:S02]  /*fd90*/  STS.128 [R170+0xd800], RZ ;  /* 0x00d800ffaa007388 */ /* 0x0003e40000000c00 */
.L_x_1143:
[----:B------:R-:W-:Y:S05]  /*fda0*/  BSYNC B0 ;  /* 0x0000000000007941 */ /* 0x000fea0003800000 */
.L_x_1142:
        /* <DEDUP_REMOVED lines=36> */
.L_x_1147:
[----:B------:R1:W-:Y:S02]  /*fff0*/  STS.128 [R170+0xe000], RZ ;  /* 0x00e000ffaa007388 */ /* 0x0003e40000000c00 */
.L_x_1146:
[----:B------:R-:W-:Y:S05]  /*10000*/  BSYNC B0 ;  /* 0x0000000000007941 */ /* 0x000fea0003800000 */
.L_x_1145:
        /* <DEDUP_REMOVED lines=41> */
.L_x_1150:
[----:B------:R1:W-:Y:S02]  /*102a0*/  STS.128 [R170+0xe800], RZ ;  /* 0x00e800ffaa007388 */ /* 0x0003e40000000c00 */
.L_x_1149:
[----:B------:R-:W-:Y:S05]  /*102b0*/  BSYNC B0 ;  /* 0x0000000000007941 */ /* 0x000fea0003800000 */
.L_x_1148:
[----:B------:R-:W-:Y:S01]  /*102c0*/  SHF.L.U32 R146, R146, 0x1, RZ ;  /* 0x0000000192927819 */ /* 0x000fe200000006ff */
[----:B------:R-:W-:Y:S01]  /*102d0*/  LDSM.16.M88.4 R124, [R147] ;  /* 0x00000000937c783b */ /* 0x000fe20000000200 */
[----:B------:R-:W-:Y:S02]  /*102e0*/  LEA R145, R41, R147, 0x1 ;  /* 0x0000009329917211 */ /* 0x000fe400078e08ff */
[----:B------:R-:W-:Y:S01]  /*102f0*/  LEA R122, R5, R146, 0x1 ;  /* 0x00000092057a7211 */ /* 0x000fe200078e08ff */
[----:B--2---:R-:W2:Y:S01]  /*10300*/  LDSM.16.M88.4 R12, [R146+0x3000] ;  /* 0x00300000920c783b */ /* 0x004ea20000000200 */
[----:B------:R-:W-:Y:S02]  /*10310*/  ISETP.GE.AND P4, PT, R52, 0x2, PT ;  /* 0x000000023400780c */ /* 0x000fe40003f86270 */
[----:B------:R-:W-:Y:S01]  /*10320*/  IMNMX R54, R2, R53, PT ;  /* 0x0000003502367217 */ /* 0x000fe20003800200 */
[----:B------:R-:W5:Y:S04]  /*10330*/  LDSM.16.M88.4 R84, [R146+0x3800] ;  /* 0x003800009254783b */ /* 0x000f680000000200 */
[----:B------:R-:W1:Y:S04]  /*10340*/  LDSM.16.M88.4 R76, [R146+0x3c00] ;  /* 0x003c0000924c783b */ /* 0x000e680000000200 */
[----:B------:R-:W-:Y:S04]  /*10350*/  LDSM.16.M88.4 R132, [R145] ;  /* 0x000000009184783b */ /* 0x000fe80000000200 */
[----:B------:R-:W3:Y:S04]  /*10360*/  LDSM.16.M88.4 R104, [R122+0x3000] ;  /* 0x003000007a68783b */ /* 0x000ee80000000200 */
[----:B------:R-:W4:Y:S04]  /*10370*/  LDSM.16.M88.4 R68, [R146+0x4000] ;  /* 0x004000009244783b */ /* 0x000f280000000200 */
[----:B------:R-:W1:Y:S04]  /*10380*/  LDSM.16.M88.4 R60, [R146+0x4400] ;  /* 0x00440000923c783b */ /* 0x000e680000000200 */
[----:B------:R-:W3:Y:S04]  /*10390*/  LDSM.16.M88.4 R32, [R122+0x3800] ;  /* 0x003800007a20783b */ /* 0x000ee80000000200 */
[----:B------:R-:W3:Y:S04]  /*103a0*/  LDSM.16.M88.4 R28, [R122+0x3c00] ;  /* 0x003c00007a1c783b */ /* 0x000ee80000000200 */
[----:B------:R-:W3:Y:S01]  /*103b0*/  LDSM.16.M88.4 R92, [R146+0x3400] ;  /* 0x00340000925c783b */ /* 0x000ee20000000200 */
[C---:B--2---:R-:W-:Y:S03]  /*103c0*/  HMMA.16816.F32 R16, R124.reuse, R12, RZ ;  /* 0x0000000c7c10723c */ /* 0x044fe600000018ff */
[----:B------:R-:W2:Y:S04]  /*103d0*/  LDSM.16.M88.4 R44, [R146+0x4800] ;  /* 0x00480000922c783b */ /* 0x000ea80000000200 */
[----:B------:R-:W2:Y:S01]  /*103e0*/  LDSM.16.M88.4 R108, [R146+0x4c00] ;  /* 0x004c0000926c783b */ /* 0x000ea20000000200 */
[C---:B------:R-:W-:Y:S03]  /*103f0*/  HMMA.16816.F32 R12, R124.reuse, R14, RZ ;  /* 0x0000000e7c0c723c */ /* 0x040fe600000018ff */
[----:B------:R-:W-:Y:S04]  /*10400*/  LDSM.16.M88.4 R112, [R147+0x1000] ;  /* 0x001000009370783b */ /* 0x000fe80000000200 */
[----:B------:R-:W2:Y:S01]  /*10410*/  LDSM.16.M88.4 R4, [R146+0x5000] ;  /* 0x005000009204783b */ /* 0x000ea20000000200 */
[C---:B-----5:R-:W-:Y:S03]  /*10420*/  HMMA.16816.F32 R88, R124.reuse, R84, RZ ;  /* 0x000000547c58723c */ /* 0x060fe600000018ff */
[----:B------:R-:W5:Y:S04]  /*10430*/  LDSM.16.M88.4 R24, [R122+0x4000] ;  /* 0x004000007a18783b */ /* 0x000f680000000200 */
[----:B------:R-:W2:Y:S01]  /*10440*/  LDSM.16.M88.4 R20, [R122+0x4400] ;  /* 0x004400007a14783b */ /* 0x000ea20000000200 */
[C---:B-1----:R-:W-:Y:S03]  /*10450*/  HMMA.16816.F32 R80, R124.reuse, R76, RZ ;  /* 0x0000004c7c50723c */ /* 0x042fe600000018ff */
        /* <DEDUP_REMOVED lines=9> */
[C---:B----4-:R-:W-:Y:S08]  /*104f0*/  HMMA.16816.F32 R72, R124.reuse, R68, RZ ;  /* 0x000000447c48723c */ /* 0x050ff000000018ff */
[C---:B------:R-:W-:Y:S08]  /*10500*/  HMMA.16816.F32 R64, R124.reuse, R60, RZ ;  /* 0x0000003c7c40723c */ /* 0x040ff000000018ff */
[C---:B------:R-:W-:Y:S08]  /*10510*/  HMMA.16816.F32 R68, R124.reuse, R70, RZ ;  /* 0x000000467c44723c */ /* 0x040ff000000018ff */
[----:B------:R-:W-:Y:S08]  /*10520*/  HMMA.16816.F32 R60, R124, R62, RZ ;  /* 0x0000003e7c3c723c */ /* 0x000ff000000018ff */
[C---:B------:R-:W-:Y:S08]  /*10530*/  HMMA.16816.F32 R88, R132.reuse, R32, R88 ;  /* 0x000000208458723c */ /* 0x040ff00000001858 */
[C---:B------:R-:W-:Y:S01]  /*10540*/  HMMA.16816.F32 R84, R132.reuse, R34, R84 ;  /* 0x000000228454723c */ /* 0x040fe20000001854 */
[----:B------:R-:W-:Y:S07]  /*10550*/  LDSM.16.M88.4 R32, [R145+0x1000] ;  /* 0x001000009120783b */ /* 0x000fee0000000200 */
[C---:B------:R-:W-:Y:S08]  /*10560*/  HMMA.16816.F32 R80, R132.reuse, R28, R80 ;  /* 0x0000001c8450723c */ /* 0x040ff00000001850 */
[----:B------:R-:W-:Y:S01]  /*10570*/  HMMA.16816.F32 R76, R132, R30, R76 ;  /* 0x0000001e844c723c */ /* 0x000fe2000000184c */
[----:B------:R-:W3:Y:S07]  /*10580*/  LDSM.16.M88.4 R28, [R122+0x5000] ;  /* 0x005000007a1c783b */ /* 0x000eee0000000200 */
[C---:B------:R-:W-:Y:S08]  /*10590*/  HMMA.16816.F32 R96, R124.reuse, R92, RZ ;  /* 0x0000005c7c60723c */ /* 0x040ff000000018ff */
[C---:B--2---:R-:W-:Y:S08]  /*105a0*/  HMMA.16816.F32 R56, R124.reuse, R44, RZ ;  /* 0x0000002c7c38723c */ /* 0x044ff000000018ff */
[C---:B------:R-:W-:Y:S08]  /*105b0*/  HMMA.16816.F32 R92, R124.reuse, R94, RZ ;  /* 0x0000005e7c5c723c */ /* 0x040ff000000018ff */
[C---:B------:R-:W-:Y:S08]  /*105c0*/  HMMA.16816.F32 R44, R124.reuse, R46, RZ ;  /* 0x0000002e7c2c723c */ /* 0x040ff000000018ff */
[C---:B------:R-:W-:Y:S08]  /*105d0*/  HMMA.16816.F32 R36, R124.reuse, R108, RZ ;  /* 0x0000006c7c24723c */ /* 0x040ff000000018ff */
[----:B------:R-:W-:Y:S01]  /*105e0*/  HMMA.16816.F32 R124, R124, R110, RZ ;  /* 0x0000006e7c7c723c */ /* 0x000fe200000018ff */
[----:B------:R-:W2:Y:S07]  /*105f0*/  LDSM.16.M88.4 R108, [R146+0x5400] ;  /* 0x00540000926c783b */ /* 0x000eae0000000200 */
[C---:B------:R-:W-:Y:S08]  /*10600*/  HMMA.16816.F32 R16, R112.reuse, R4, R16 ;  /* 0x000000047010723c */ /* 0x040ff00000001810 */
[----:B------:R-:W-:Y:S01]  /*10610*/  HMMA.16816.F32 R12, R112, R6, R12 ;  /* 0x00000006700c723c */ /* 0x000fe2000000180c */
[----:B------:R-:W-:Y:S07]  /*10620*/  LDSM.16.M88.4 R4, [R122+0x7000] ;  /* 0x007000007a04783b */ /* 0x000fee0000000200 */
[C---:B-----5:R-:W-:Y:S08]  /*10630*/  HMMA.16816.F32 R72, R132.reuse, R24, R72 ;  /* 0x000000188448723c */ /* 0x060ff00000001848 */
[C---:B------:R-:W-:Y:S01]  /*10640*/  HMMA.16816.F32 R68, R132.reuse, R26, R68 ;  /* 0x0000001a8444723c */ /* 0x040fe20000001844 */
[----:B------:R-:W-:Y:S07]  /*10650*/  LDSM.16.M88.4 R24, [R147+0x2000] ;  /* 0x002000009318783b */ /* 0x000fee0000000200 */
[C---:B------:R-:W-:Y:S08]  /*10660*/  HMMA.16816.F32 R64, R132.reuse, R20, R64 ;  /* 0x000000148440723c */ /* 0x040ff00000001840 */
[C---:B------:R-:W-:Y:S01]  /*10670*/  HMMA.16816.F32 R60, R132.reuse, R22, R60 ;  /* 0x00000016843c723c */ /* 0x040fe2000000183c */
[----:B------:R-:W4:Y:S07]  /*10680*/  LDSM.16.M88.4 R20, [R146+0x7000] ;  /* 0x007000009214783b */ /* 0x000f2e0000000200 */
[C---:B-1----:R-:W-:Y:S08]  /*10690*/  HMMA.16816.F32 R96, R132.reuse, R100, R96 ;  /* 0x000000648460723c */ /* 0x042ff00000001860 */
[----:B------:R-:W-:Y:S01]  /*106a0*/  HMMA.16816.F32 R92, R132, R102, R92 ;  /* 0x00000066845c723c */ /* 0x000fe2000000185c */
[----:B------:R-:W-:Y:S07]  /*106b0*/  LDSM.16.M88.4 R100, [R146+0x5c00] ;  /* 0x005c00009264783b */ /* 0x000fee0000000200 */
[C---:B---3--:R-:W-:Y:S08]  /*106c0*/  HMMA.16816.F32 R16, R32.reuse, R28, R16 ;  /* 0x0000001c2010723c */ /* 0x048ff00000001810 */
[----:B------:R-:W-:Y:S01]  /*106d0*/  HMMA.16816.F32 R12, R32, R30, R12 ;  /* 0x0000001e200c723c */ /* 0x000fe2000000180c */
[----:B------:R-:W1:Y:S07]  /*106e0*/  LDSM.16.M88.4 R28, [R122+0x5400] ;  /* 0x005400007a1c783b */ /* 0x000e6e0000000200 */
[C---:B------:R-:W-:Y:S08]  /*106f0*/  HMMA.16816.F32 R56, R132.reuse, R8, R56 ;  /* 0x000000088438723c */ /* 0x040ff00000001838 */
[----:B------:R-:W-:Y:S01]  /*10700*/  HMMA.16816.F32 R44, R132, R10, R44 ;  /* 0x0000000a842c723c */ /* 0x000fe2000000182c */
[----:B------:R-:W3:Y:S07]  /*10710*/  LDSM.16.M88.4 R8, [R145+0x2000] ;  /* 0x002000009108783b */ /* 0x000eee0000000200 */
[----:B--2---:R-:W-:Y:S08]  /*10720*/  HMMA.16816.F32 R96, R112, R108, R96 ;  /* 0x0000006c7060723c */ /* 0x004ff00000001860 */
[----:B----4-:R-:W-:Y:S08]  /*10730*/  HMMA.16816.F32 R16, R24, R20, R16 ;  /* 0x000000141810723c */ /* 0x010ff00000001810 */
[----:B------:R-:W-:Y:S01]  /*10740*/  HMMA.16816.F32 R92, R112, R110, R92 ;  /* 0x0000006e705c723c */ /* 0x000fe2000000185c */
[----:B------:R-:W-:Y:S07]  /*10750*/  LDSM.16.M88.4 R108, [R146+0x6000] ;  /* 0x00600000926c783b */ /* 0x000fee0000000200 */
[----:B------:R-:W-:Y:S01]  /*10760*/  HMMA.16816.F32 R12, R24, R22, R12 ;  /* 0x00000016180c723c */ /* 0x000fe2000000180c */
[----:B------:R-:W2:Y:S07]  /*10770*/  LDSM.16.M88.4 R20, [R146+0x7400] ;  /* 0x007400009214783b */ /* 0x000eae0000000200 */
[C---:B------:R-:W-:Y:S08]  /*10780*/  HMMA.16816.F32 R88, R112.reuse, R104, R88 ;  /* 0x000000687058723c */ /* 0x040ff00000001858 */
[----:B------:R-:W-:Y:S01]  /*10790*/  HMMA.16816.F32 R84, R112, R106, R84 ;  /* 0x0000006a7054723c */ /* 0x000fe20000001854 */
[----:B------:R-:W4:Y:S07]  /*107a0*/  LDSM.16.M88.4 R104, [R122+0x5800] ;  /* 0x005800007a68783b */ /* 0x000f2e0000000200 */
[C---:B-1----:R-:W-:Y:S08]  /*107b0*/  HMMA.16816.F32 R96, R32.reuse, R28, R96 ;  /* 0x0000001c2060723c */ /* 0x042ff00000001860 */
[----:B------:R-:W-:Y:S01]  /*107c0*/  HMMA.16816.F32 R92, R32, R30, R92 ;  /* 0x0000001e205c723c */ /* 0x000fe2000000185c */
[----:B------:R-:W1:Y:S07]  /*107d0*/  LDSM.16.M88.4 R28, [R122+0x7400] ;  /* 0x007400007a1c783b */ /* 0x000e6e0000000200 */
[C---:B---3--:R-:W-:Y:S08]  /*107e0*/  HMMA.16816.F32 R12, R8.reuse, R6, R12 ;  /* 0x00000006080c723c */ /* 0x048ff0000000180c */
[----:B------:R-:W-:Y:S01]  /*107f0*/  HMMA.16816.F32 R16, R8, R4, R16 ;  /* 0x000000040810723c */ /* 0x000fe20000001810 */
[----:B------:R-:W3:Y:S07]  /*10800*/  LDSM.16.M88.4 R4, [R146+0x7800] ;  /* 0x007800009204783b */ /* 0x000eee0000000200 */
[----:B--2---:R-:W-:Y:S08]  /*10810*/  HMMA.16816.F32 R96, R24, R20, R96 ;  /* 0x000000141860723c */ /* 0x004ff00000001860 */
[----:B----4-:R-:W-:Y:S01]  /*10820*/  HMMA.16816.F32 R88, R32, R104, R88 ;  /* 0x000000682058723c */ /* 0x010fe20000001858 */
[----:B------:R-:W-:-:S04]  /*10830*/  FMUL.FTZ R12, R12, c[0x0][0x2ec] ;  /* 0x0000bb000c0c7a20 */ /* 0x000fc80000410000 */
[----:B------:R2:W4:Y:S03]  /*10840*/  MUFU.TANH R55, R12 ;  /* 0x0000000c00377308 */ /* 0x0005260000002400 */
[----:B------:R-:W-:Y:S01]  /*10850*/  HMMA.16816.F32 R84, R32, R106, R84 ;  /* 0x0000006a2054723c */ /* 0x000fe20000001854 */
[----:B------:R-:W-:Y:S02]  /*10860*/  FMUL.FTZ R16, R16, c[0x0][0x2ec] ;  /* 0x0000bb0010107a20 */ /* 0x000fe40000410000 */
[----:B------:R-:W-:Y:S02]  /*10870*/  FMUL.FTZ R17, R17, c[0x0][0x2ec] ;  /* 0x0000bb0011117a20 */ /* 0x000fe40000410000 */
[----:B------:R-:W1:Y:S01]  /*10880*/  MUFU.TANH R42, R16 ;  /* 0x00000010002a7308 */ /* 0x000e620000002400 */
[----:B------:R-:W-:Y:S02]  /*10890*/  FMUL.FTZ R48, R18, c[0x0][0x2ec] ;  /* 0x0000bb0012307a20 */ /* 0x000fe40000410000 */
[----:B------:R-:W-:Y:S01]  /*108a0*/  HMMA.16816.F32 R80, R112, R100, R80 ;  /* 0x000000647050723c */ /* 0x000fe20000001850 */
[----:B------:R-:W-:-:S04]  /*108b0*/  FMUL.FTZ R51, R19, c[0x0][0x2ec] ;  /* 0x0000bb0013337a20 */ /* 0x000fc80000410000 */
[----:B------:R5:W1:Y:S02]  /*108c0*/  MUFU.TANH R49, R17 ;  /* 0x0000001100317308 */ /* 0x000a640000002400 */
[----:B------:R-:W-:Y:S01]  /*108d0*/  FMUL.FTZ R100, R13, c[0x0][0x2ec] ;  /* 0x0000bb000d647a20 */ /* 0x000fe20000410000 */
[----:B------:R-:W-:Y:S01]  /*108e0*/  HMMA.16816.F32 R76, R112, R102, R76 ;  /* 0x00000066704c723c */ /* 0x000fe2000000184c */
[----:B------:R-:W-:-:S04]  /*108f0*/  FMUL.FTZ R101, R14, c[0x0][0x2ec] ;  /* 0x0000bb000e657a20 */ /* 0x000fc80000410000 */
[----:B------:R-:W3:Y:S02]  /*10900*/  MUFU.TANH R48, R48 ;  /* 0x0000003000307308 */ /* 0x000ee40000002400 */
[----:B------:R-:W-:Y:S01]  /*10910*/  FMUL.FTZ R102, R15, c[0x0][0x2ec] ;  /* 0x0000bb000f667a20 */ /* 0x000fe20000410000 */
[----:B------:R-:W-:Y:S01]  /*10920*/  HMMA.16816.F32 R92, R24, R22, R92 ;  /* 0x00000016185c723c */ /* 0x000fe2000000185c */
[----:B------:R-:W4:Y:S04]  /*10930*/  LDSM.16.M88.4 R20, [R122+0x7800] ;  /* 0x007800007a14783b */ /* 0x000f280000000200 */
[----:B--2---:R-:W2:Y:S01]  /*10940*/  LDSM.16.M88.4 R12, [R146+0x6400] ;  /* 0x00640000920c783b */ /* 0x004ea20000000200 */
[----:B------:R-:W2:Y:S02]  /*10950*/  MUFU.TANH R51, R51 ;  /* 0x0000003300337308 */ /* 0x000ea40000002400 */
[----:B-1----:R-:W-:Y:S01]  /*10960*/  HMMA.16816.F32 R96, R8, R28, R96 ;  /* 0x0000001c0860723c */ /* 0x002fe20000001860 */
[----:B-----5:R-:W1:Y:S05]  /*10970*/  LDSM.16.M88.4 R16, [R122+0x5c00] ;  /* 0x005c00007a10783b */ /* 0x020e6a0000000200 */
[----:B------:R-:W1:Y:S02]  /*10980*/  MUFU.TANH R100, R100 ;  /* 0x0000006400647308 */ /* 0x000e640000002400 */
[C---:B---3--:R-:W-:Y:S06]  /*10990*/  HMMA.16816.F32 R88, R24.reuse, R4, R88 ;  /* 0x000000041858723c */ /* 0x048fec0000001858 */
[----:B------:R-:W3:Y:S02]  /*109a0*/  MUFU.TANH R101, R101 ;  /* 0x0000006500657308 */ /* 0x000ee40000002400 */
[----:B------:R-:W-:Y:S01]  /*109b0*/  HMMA.16816.F32 R84, R24, R6, R84 ;  /* 0x000000061854723c */ /* 0x000fe20000001854 */
[----:B------:R-:W5:Y:S05]  /*109c0*/  LDSM.16.M88.4 R4, [R122+0x6000] ;  /* 0x006000007a04783b */ /* 0x000f6a0000000200 */
[----:B------:R-:W1:Y:S02]  /*109d0*/  MUFU.TANH R102, R102 ;  /* 0x0000006600667308 */ /* 0x000e640000002400 */
[----:B------:R-:W-:Y:S01]  /*109e0*/  HMMA.16816.F32 R72, R112, R108, R72 ;  /* 0x0000006c7048723c */ /* 0x000fe20000001848 */
[----:B------:R-:W-:-:S02]  /*109f0*/  FMUL.FTZ R96, R96, c[0x0][0x2ec] ;  /* 0x0000bb0060607a20 */ /* 0x000fc40000410000 */
[----:B------:R-:W-:Y:S02]  /*10a00*/  FMUL.FTZ R97, R97, c[0x0][0x2ec] ;  /* 0x0000bb0061617a20 */ /* 0x000fe40000410000 */
[----:B------:R-:W-:Y:S01]  /*10a10*/  FMUL.FTZ R98, R98, c[0x0][0x2ec] ;  /* 0x0000bb0062627a20 */ /* 0x000fe20000410000 */
[----:B------:R-:W1:Y:S01]  /*10a20*/  MUFU.TANH R103, R96 ;  /* 0x0000006000677308 */ /* 0x000e620000002400 */
[----:B------:R-:W-:Y:S01]  /*10a30*/  FMUL.FTZ R106, R99, c[0x0][0x2ec] ;  /* 0x0000bb00636a7a20 */ /* 0x000fe20000410000 */
[----:B------:R-:W-:Y:S06]  /*10a40*/  HMMA.16816.F32 R68, R112, R110, R68 ;  /* 0x0000006e7044723c */ /* 0x000fec0000001844 */
[----:B------:R-:W1:Y:S02]  /*10a50*/  MUFU.TANH R104, R97 ;  /* 0x0000006100687308 */ /* 0x000e640000002400 */
[C---:B------:R-:W-:Y:S01]  /*10a60*/  HMMA.16816.F32 R92, R8.reuse, R30, R92 ;  /* 0x0000001e085c723c */ /* 0x040fe2000000185c */
[----:B------:R-:W3:Y:S05]  /*10a70*/  LDSM.16.M88.4 R28, [R146+0x7c00] ;  /* 0x007c0000921c783b */ /* 0x000eea0000000200 */
[----:B------:R2:W1:Y:S02]  /*10a80*/  MUFU.TANH R105, R98 ;  /* 0x0000006200697308 */ /* 0x0004640000002400 */
[C---:B----4-:R-:W-:Y:S06]  /*10a90*/  HMMA.16816.F32 R88, R8.reuse, R20, R88 ;  /* 0x000000140858723c */ /* 0x050fec0000001858 */
[----:B------:R-:W4:Y:S02]  /*10aa0*/  MUFU.TANH R106, R106 ;  /* 0x0000006a006a7308 */ /* 0x000f240000002400 */
[----:B------:R-:W-:Y:S01]  /*10ab0*/  HMMA.16816.F32 R84, R8, R22, R84 ;  /* 0x000000160854723c */ /* 0x000fe20000001854 */
[----:B------:R-:W-:Y:S07]  /*10ac0*/  LDSM.16.M88.4 R20, [R122+0x6400] ;  /* 0x006400007a14783b */ /* 0x000fee0000000200 */
[----:B--2---:R-:W-:Y:S01]  /*10ad0*/  HMMA.16816.F32 R96, R112, R12, R64 ;  /* 0x0000000c7060723c */ /* 0x004fe20000001840 */
[----:B------:R-:W-:Y:S01]  /*10ae0*/  LDSM.16.M88.4 R64, [R122+0x7c00] ;  /* 0x007c00007a40783b */ /* 0x000fe20000000200 */
[----:B------:R-:W-:-:S02]  /*10af0*/  FMUL.FTZ R92, R92, c[0x0][0x2ec] ;  /* 0x0000bb005c5c7a20 */ /* 0x000fc40000410000 */
[----:B------:R-:W-:Y:S02]  /*10b00*/  FMUL.FTZ R93, R93, c[0x0][0x2ec] ;  /* 0x0000bb005d5d7a20 */ /* 0x000fe40000410000 */
[----:B------:R-:W-:Y:S02]  /*10b10*/  FMUL.FTZ R94, R94, c[0x0][0x2ec] ;  /* 0x0000bb005e5e7a20 */ /* 0x000fe40000410000 */
[----:B------:R-:W-:Y:S01]  /*10b20*/  HMMA.16816.F32 R60, R112, R14, R60 ;  /* 0x0000000e703c723c */ /* 0x000fe2000000183c */
[----:B------:R-:W2:Y:S01]  /*10b30*/  LDSM.16.M88.4 R12, [R146+0x8000] ;  /* 0x00800000920c783b */ /* 0x000ea20000000200 */
[----:B------:R-:W-:Y:S01]  /*10b40*/  FMUL.FTZ R95, R95, c[0x0][0x2ec] ;  /* 0x0000bb005f5f7a20 */ /* 0x000fe20000410000 */
[----:B------:R-:W2:Y:S01]  /*10b50*/  MUFU.TANH R92, R92 ;  /* 0x0000005c005c7308 */ /* 0x000ea20000002400 */
[----:B------:R-:W-:Y:S02]  /*10b60*/  FMUL.FTZ R88, R88, c[0x0][0x2ec] ;  /* 0x0000bb0058587a20 */ /* 0x000fe40000410000 */
[----:B------:R-:W-:-:S02]  /*10b70*/  FMUL.FTZ R89, R89, c[0x0][0x2ec] ;  /* 0x0000bb0059597a20 */ /* 0x000fc40000410000 */
[C---:B-1----:R-:W-:Y:S01]  /*10b80*/  HMMA.16816.F32 R80, R32.reuse, R16, R80 ;  /* 0x000000102050723c */ /* 0x042fe20000001850 */
[----:B------:R-:W-:Y:S02]  /*10b90*/  FMUL.FTZ R90, R90, c[0x0][0x2ec] ;  /* 0x0000bb005a5a7a20 */ /* 0x000fe40000410000 */
[----:B------:R-:W-:Y:S01]  /*10ba0*/  FMUL.FTZ R91, R91, c[0x0][0x2ec] ;  /* 0x0000bb005b5b7a20 */ /* 0x000fe20000410000 */
[----:B------:R-:W1:Y:S01]  /*10bb0*/  MUFU.TANH R93, R93 ;  /* 0x0000005d005d7308 */ /* 0x000e620000002400 */
[----:B------:R-:W-:Y:S02]  /*10bc0*/  FMUL.FTZ R84, R84, c[0x0][0x2ec] ;  /* 0x0000bb0054547a20 */ /* 0x000fe40000410000 */
[----:B------:R-:W-:Y:S01]  /*10bd0*/  FMUL.FTZ R85, R85, c[0x0][0x2ec] ;  /* 0x0000bb0055557a20 */ /* 0x000fe20000410000 */
[----:B------:R-:W-:Y:S01]  /*10be0*/  HMMA.16816.F32 R76, R32, R18, R76 ;  /* 0x00000012204c723c */ /* 0x000fe2000000184c */
[----:B------:R-:W1:Y:S01]  /*10bf0*/  LDSM.16.M88.4 R16, [R146+0x6800] ;  /* 0x006800009210783b */ /* 0x000e620000000200 */
[----:B------:R-:W-:-:S02]  /*10c00*/  FMUL.FTZ R86, R86, c[0x0][0x2ec] ;  /* 0x0000bb0056567a20 */ /* 0x000fc40000410000 */
[----:B------:R-:W-:Y:S01]  /*10c10*/  FMUL.FTZ R87, R87, c[0x0][0x2ec] ;  /* 0x0000bb0057577a20 */ /* 0x000fe20000410000 */
[----:B------:R-:W1:Y:S03]  /*10c20*/  MUFU.TANH R94, R94 ;  /* 0x0000005e005e7308 */ /* 0x000e660000002400 */
[C---:B-----5:R-:W-:Y:S05]  /*10c30*/  HMMA.16816.F32 R72, R32.reuse, R4, R72 ;  /* 0x000000042048723c */ /* 0x060fea0000001848 */
[----:B------:R-:W1:Y:S03]  /*10c40*/  MUFU.TANH R95, R95 ;  /* 0x0000005f005f7308 */ /* 0x000e660000002400 */
[----:B------:R-:W-:Y:S01]  /*10c50*/  HMMA.16816.F32 R68, R32, R6, R68 ;  /* 0x000000062044723c */ /* 0x000fe20000001844 */
[----:B------:R-:W5:Y:S04]  /*10c60*/  LDSM.16.M88.4 R4, [R146+0x8400] ;  /* 0x008400009204783b */ /* 0x000f680000000200 */
[----:B------:R-:W1:Y:S03]  /*10c70*/  MUFU.TANH R88, R88 ;  /* 0x0000005800587308 */ /* 0x000e660000002400 */
[C---:B---3--:R-:W-:Y:S05]  /*10c80*/  HMMA.16816.F32 R80, R24.reuse, R28, R80 ;  /* 0x0000001c1850723c */ /* 0x048fea0000001850 */
[----:B------:R-:W3:Y:S03]  /*10c90*/  MUFU.TANH R89, R89 ;  /* 0x0000005900597308 */ /* 0x000ee60000002400 */
[C---:B------:R-:W-:Y:S01]  /*10ca0*/  HMMA.16816.F32 R76, R24.reuse, R30, R76 ;  /* 0x0000001e184c723c */ /* 0x040fe2000000184c */
[----:B------:R-:W-:Y:S04]  /*10cb0*/  LDSM.16.M88.4 R28, [R122+0x8000] ;  /* 0x008000007a1c783b */ /* 0x000fe80000000200 */
[----:B------:R-:W1:Y:S03]  /*10cc0*/  MUFU.TANH R90, R90 ;  /* 0x0000005a005a7308 */ /* 0x000e660000002400 */
[----:B--2---:R-:W-:Y:S05]  /*10cd0*/  HMMA.16816.F32 R72, R24, R12, R72 ;  /* 0x0000000c1848723c */ /* 0x004fea0000001848 */
[----:B------:R-:W2:Y:S03]  /*10ce0*/  MUFU.TANH R91, R91 ;  /* 0x0000005b005b7308 */ /* 0x000ea60000002400 */
[----:B------:R-:W-:Y:S05]  /*10cf0*/  HMMA.16816.F32 R96, R32, R20, R96 ;  /* 0x000000142060723c */ /* 0x000fea0000001860 */
[----:B------:R-:W1:Y:S03]  /*10d00*/  MUFU.TANH R84, R84 ;  /* 0x0000005400547308 */ /* 0x000e660000002400 */
[----:B------:R-:W-:Y:S01]  /*10d10*/  HMMA.16816.F32 R68, R24, R14, R68 ;  /* 0x0000000e1844723c */ /* 0x000fe20000001844 */
[----:B------:R-:W2:Y:S04]  /*10d20*/  LDSM.16.M88.4 R12, [R146+0x6c00] ;  /* 0x006c0000920c783b */ /* 0x000ea80000000200 */
[----:B------:R-:W2:Y:S03]  /*10d30*/  MUFU.TANH R85, R85 ;  /* 0x0000005500557308 */ /* 0x000ea60000002400 */
[----:B------:R-:W-:Y:S01]  /*10d40*/  HMMA.16816.F32 R60, R32, R22, R60 ;  /* 0x00000016203c723c */ /* 0x000fe2000000183c */
[----:B------:R-:W-:Y:S04]  /*10d50*/  LDSM.16.M88.4 R20, [R146+0x8800] ;  /* 0x008800009214783b */ /* 0x000fe80000000200 */
[----:B------:R-:W2:Y:S03]  /*10d60*/  MUFU.TANH R86, R86 ;  /* 0x0000005600567308 */ /* 0x000ea60000002400 */
[C---:B-1----:R-:W-:Y:S05]  /*10d70*/  HMMA.16816.F32 R56, R112.reuse, R16, R56 ;  /* 0x000000107038723c */ /* 0x042fea0000001838 */
[----:B------:R-:W1:Y:S03]  /*10d80*/  MUFU.TANH R87, R87 ;  /* 0x0000005700577308 */ /* 0x000e660000002400 */
[----:B------:R-:W-:Y:S01]  /*10d90*/  HMMA.16816.F32 R44, R112, R18, R44 ;  /* 0x00000012702c723c */ /* 0x000fe2000000182c */
[----:B------:R-:W1:Y:S07]  /*10da0*/  LDSM.16.M88.4 R16, [R122+0x8400] ;  /* 0x008400007a10783b */ /* 0x000e6e0000000200 */
[C---:B------:R-:W-:Y:S08]  /*10db0*/  HMMA.16816.F32 R36, R132.reuse, R136, R36 ;  /* 0x000000888424723c */ /* 0x040ff00000001824 */
[----:B------:R-:W-:Y:S08]  /*10dc0*/  HMMA.16816.F32 R124, R132, R138, R124 ;  /* 0x0000008a847c723c */ /* 0x000ff0000000187c */
[C---:B------:R-:W-:Y:S08]  /*10dd0*/  HMMA.16816.F32 R80, R8.reuse, R64, R80 ;  /* 0x000000400850723c */ /* 0x040ff00000001850 */
[----:B------:R-:W-:Y:S01]  /*10de0*/  HMMA.16816.F32 R76, R8, R66, R76 ;  /* 0x00000042084c723c */ /* 0x000fe2000000184c */
[----:B------:R-:W3:Y:S07]  /*10df0*/  LDSM.16.M88.4 R64, [R122+0x6800] ;  /* 0x006800007a40783b */ /* 0x000eee0000000200 */
[C---:B-----5:R-:W-:Y:S08]  /*10e00*/  HMMA.16816.F32 R96, R24.reuse, R4, R96 ;  /* 0x000000041860723c */ /* 0x060ff00000001860 */
[----:B------:R-:W-:Y:S01]  /*10e10*/  HMMA.16816.F32 R60, R24, R6, R60 ;  /* 0x00000006183c723c */ /* 0x000fe2000000183c */
[----:B------:R-:W5:Y:S01]  /*10e20*/  LDSM.16.M88.4 R4, [R122+0x6c00] ;  /* 0x006c00007a04783b */ /* 0x000f620000000200 */
[----:B------:R-:W-:-:S02]  /*10e30*/  FMUL.FTZ R210, R81, c[0x0][0x2ec] ;  /* 0x0000bb0051d27a20 */ /* 0x000fc40000410000 */
[----:B------:R-:W-:Y:S02]  /*10e40*/  FMUL.FTZ R80, R80, c[0x0][0x2ec] ;  /* 0x0000bb0050507a20 */ /* 0x000fe40000410000 */
[----:B------:R-:W-:Y:S02]  /*10e50*/  FMUL.FTZ R81, R82, c[0x0][0x2ec] ;  /* 0x0000bb0052517a20 */ /* 0x000fe40000410000 */
[C---:B--2---:R-:W-:Y:S01]  /*10e60*/  HMMA.16816.F32 R36, R112.reuse, R12, R36 ;  /* 0x0000000c7024723c */ /* 0x044fe20000001824 */
[----:B------:R-:W-:Y:S01]  /*10e70*/  FMUL.FTZ R208, R77, c[0x0][0x2ec] ;  /* 0x0000bb004dd07a20 */ /* 0x000fe20000410000 */
[----:B------:R-:W2:Y:S01]  /*10e80*/  MUFU.TANH R80, R80 ;  /* 0x0000005000507308 */ /* 0x000ea20000002400 */
[----:B------:R-:W-:Y:S02]  /*10e90*/  FMUL.FTZ R76, R76, c[0x0][0x2ec] ;  /* 0x0000bb004c4c7a20 */ /* 0x000fe40000410000 */
[----:B------:R-:W-:Y:S02]  /*10ea0*/  FMUL.FTZ R77, R78, c[0x0][0x2ec] ;  /* 0x0000bb004e4d7a20 */ /* 0x000fe40000410000 */
[----:B------:R-:W-:Y:S01]  /*10eb0*/  FMUL.FTZ R83, R83, c[0x0][0x2ec] ;  /* 0x0000bb0053537a20 */ /* 0x000fe20000410000 */
[----:B------:R-:W-:Y:S01]  /*10ec0*/  HMMA.16816.F32 R124, R112, R14, R124 ;  /* 0x0000000e707c723c */ /* 0x000fe2000000187c */
[----:B------:R-:W-:Y:S01]  /*10ed0*/  LDSM.16.M88.4 R12, [R122+0x8c00] ;  /* 0x008c00007a0c783b */ /* 0x000fe20000000200 */
[----:B------:R-:W-:Y:S01]  /*10ee0*/  FMUL.FTZ R79, R79, c[0x0][0x2ec] ;  /* 0x0000bb004f4f7a20 */ /* 0x000fe20000410000 */
[----:B------:R-:W2:Y:S05]  /*10ef0*/  MUFU.TANH R210, R210 ;  /* 0x000000d200d27308 */ /* 0x000eaa0000002400 */
[C---:B-1----:R-:W-:Y:S03]  /*10f00*/  HMMA.16816.F32 R96, R8.reuse, R16, R96 ;  /* 0x000000100860723c */ /* 0x042fe60000001860 */
[----:B------:R-:W1:Y:S05]  /*10f10*/  MUFU.TANH R81, R81 ;  /* 0x0000005100517308 */ /* 0x000e6a0000002400 */
[----:B------:R-:W-:Y:S01]  /*10f20*/  HMMA.16816.F32 R60, R8, R18, R60 ;  /* 0x00000012083c723c */ /* 0x000fe2000000183c */
[----:B------:R-:W1:Y:S02]  /*10f30*/  LDSM.16.M88.4 R16, [R146+0x8c00] ;  /* 0x008c00009210783b */ /* 0x000e640000000200 */
[----:B------:R-:W1:Y:S05]  /*10f40*/  MUFU.TANH R206, R83 ;  /* 0x0000005300ce7308 */ /* 0x000e6a0000002400 */
[C---:B---3--:R-:W-:Y:S03]  /*10f50*/  HMMA.16816.F32 R44, R32.reuse, R66, R44 ;  /* 0x00000042202c723c */ /* 0x048fe6000000182c */
[----:B------:R-:W3:Y:S05]  /*10f60*/  MUFU.TANH R76, R76 ;  /* 0x0000004c004c7308 */ /* 0x000eea0000002400 */
[----:B------:R-:W-:Y:S01]  /*10f70*/  HMMA.16816.F32 R56, R32, R64, R56 ;  /* 0x000000402038723c */ /* 0x000fe20000001838 */
[----:B------:R-:W-:-:S02]  /*10f80*/  FMUL.FTZ R96, R96, c[0x0][0x2ec] ;  /* 0x0000bb0060607a20 */ /* 0x000fc40000410000 */
[----:B------:R-:W-:Y:S01]  /*10f90*/  FMUL.FTZ R97, R97, c[0x0][0x2ec] ;  /* 0x0000bb0061617a20 */ /* 0x000fe20000410000 */
[----:B------:R-:W1:Y:S01]  /*10fa0*/  MUFU.TANH R208, R208 ;  /* 0x000000d000d07308 */ /* 0x000e620000002400 */
[----:B------:R-:W-:Y:S02]  /*10fb0*/  FMUL.FTZ R98, R98, c[0x0][0x2ec] ;  /* 0x0000bb0062627a20 */ /* 0x000fe40000410000 */
[----:B------:R-:W-:Y:S01]  /*10fc0*/  FMUL.FTZ R99, R99, c[0x0][0x2ec] ;  /* 0x0000bb0063637a20 */ /* 0x000fe20000410000 */
[----:B-----5:R-:W-:Y:S01]  /*10fd0*/  HMMA.16816.F32 R36, R32, R4, R36 ;  /* 0x000000042024723c */ /* 0x020fe20000001824 */
[----:B------:R-:W-:Y:S02]  /*10fe0*/  FMUL.FTZ R174, R62, c[0x0][0x2ec] ;  /* 0x0000bb003eae7a20 */ /* 0x000fe40000410000 */
[----:B------:R-:W-:Y:S01]  /*10ff0*/  FMUL.FTZ R60, R60, c[0x0][0x2ec] ;  /* 0x0000bb003c3c7a20 */ /* 0x000fe20000410000 */
[----:B------:R-:W1:Y:S01]  /*11000*/  MUFU.TANH R77, R77 ;  /* 0x0000004d004d7308 */ /* 0x000e620000002400 */
[----:B------:R-:W-:-:S02]  /*11010*/  FMUL.FTZ R61, R61, c[0x0][0x2ec] ;  /* 0x0000bb003d3d7a20 */ /* 0x000fc40000410000 */
[----:B------:R-:W-:Y:S01]  /*11020*/  FMUL.FTZ R63, R63, c[0x0][0x2ec] ;  /* 0x0000bb003f3f7a20 */ /* 0x000fe20000410000 */
[----:B------:R-:W-:Y:S04]  /*11030*/  HMMA.16816.F32 R124, R32, R6, R124 ;  /* 0x00000006207c723c */ /* 0x000fe8000000187c */
[----:B------:R-:W1:Y:S03]  /*11040*/  MUFU.TANH R204, R79 ;  /* 0x0000004f00cc7308 */ /* 0x000e660000002400 */
[----:B------:R-:W-:Y:S01]  /*11050*/  IADD3 R6, R2, 0x8, RZ ;  /* 0x0000000802067810 */ /* 0x000fe20007ffe0ff */
[C---:B------:R-:W-:Y:S03]  /*11060*/  HMMA.16816.F32 R72, R8.reuse, R28, R72 ;  /* 0x0000001c0848723c */ /* 0x040fe60000001848 */
[----:B------:R-:W-:Y:S01]  /*11070*/  IMNMX R53, R6, R53, PT ;  /* 0x0000003506357217 */ /* 0x000fe20003800200 */
[----:B------:R-:W1:Y:S04]  /*11080*/  MUFU.TANH R186, R96 ;  /* 0x0000006000ba7308 */ /* 0x000e680000002400 */
[----:B------:R-:W-:Y:S01]  /*11090*/  HMMA.16816.F32 R68, R8, R30, R68 ;  /* 0x0000001e0844723c */ /* 0x000fe20000001844 */
[----:B------:R-:W5:Y:S01]  /*110a0*/  LDSM.16.M88.4 R28, [R122+0x8800] ;  /* 0x008800007a1c783b */ /* 0x000f620000000200 */
[----:B------:R-:W-:-:S04]  /*110b0*/  DEPBAR.LE SB0, 0x0 ;  /* 0x000080000000791a */ /* 0x000fc80000000000 */
[----:B------:R-:W1:Y:S02]  /*110c0*/  MUFU.TANH R184, R97 ;  /* 0x0000006100b87308 */ /* 0x000e640000002400 */
[C---:B------:R-:W-:Y:S06]  /*110d0*/  HMMA.16816.F32 R44, R24.reuse, R22, R44 ;  /* 0x00000016182c723c */ /* 0x040fec000000182c */
[----:B------:R-:W2:Y:S02]  /*110e0*/  MUFU.TANH R178, R98 ;  /* 0x0000006200b27308 */ /* 0x000ea40000002400 */
[----:B------:R-:W-:Y:S01]  /*110f0*/  HMMA.16816.F32 R56, R24, R20, R56 ;  /* 0x000000141838723c */ /* 0x000fe20000001838 */
[----:B------:R-:W-:-:S02]  /*11100*/  FMUL.FTZ R72, R72, c[0x0][0x2ec] ;  /* 0x0000bb0048487a20 */ /* 0x000fc40000410000 */
[----:B------:R-:W-:Y:S02]  /*11110*/  FMUL.FTZ R73, R73, c[0x0][0x2ec] ;  /* 0x0000bb0049497a20 */ /* 0x000fe40000410000 */
[----:B------:R-:W-:Y:S01]  /*11120*/  FMUL.FTZ R74, R74, c[0x0][0x2ec] ;  /* 0x0000bb004a4a7a20 */ /* 0x000fe20000410000 */
[----:B------:R-:W2:Y:S01]  /*11130*/  MUFU.TANH R194, R72 ;  /* 0x0000004800c27308 */ /* 0x000ea20000002400 */
[----:B------:R-:W-:Y:S01]  /*11140*/  FMUL.FTZ R75, R75, c[0x0][0x2ec] ;  /* 0x0000bb004b4b7a20 */ /* 0x000fe20000410000 */
[C---:B-1----:R-:W-:Y:S01]  /*11150*/  HMMA.16816.F32 R36, R24.reuse, R16, R36 ;  /* 0x000000101824723c */ /* 0x042fe20000001824 */
[----:B------:R-:W-:Y:S02]  /*11160*/  FMUL.FTZ R68, R68, c[0x0][0x2ec] ;  /* 0x0000bb0044447a20 */ /* 0x000fe40000410000 */
[----:B------:R-:W-:Y:S02]  /*11170*/  FMUL.FTZ R69, R69, c[0x0][0x2ec] ;  /* 0x0000bb0045457a20 */ /* 0x000fe40000410000 */
[----:B------:R-:W-:Y:S01]  /*11180*/  FMUL.FTZ R70, R70, c[0x0][0x2ec] ;  /* 0x0000bb0046467a20 */ /* 0x000fe20000410000 */
[----:B------:R-:W1:Y:S01]  /*11190*/  MUFU.TANH R202, R73 ;  /* 0x0000004900ca7308 */ /* 0x000e620000002400 */
[----:B------:R-:W-:Y:S01]  /*111a0*/  FMUL.FTZ R71, R71, c[0x0][0x2ec] ;  /* 0x0000bb0047477a20 */ /* 0x000fe20000410000 */
[----:B------:R-:W-:Y:S06]  /*111b0*/  HMMA.16816.F32 R124, R24, R18, R124 ;  /* 0x00000012187c723c */ /* 0x000fec000000187c */
[----:B------:R-:W1:Y:S02]  /*111c0*/  MUFU.TANH R192, R74 ;  /* 0x0000004a00c07308 */ /* 0x000e640000002400 */
[C---:B-----5:R-:W-:Y:S06]  /*111d0*/  HMMA.16816.F32 R44, R8.reuse, R30, R44 ;  /* 0x0000001e082c723c */ /* 0x060fec000000182c */
[----:B------:R-:W1:Y:S02]  /*111e0*/  MUFU.TANH R198, R75 ;  /* 0x0000004b00c67308 */ /* 0x000e640000002400 */
[C---:B------:R-:W-:Y:S06]  /*111f0*/  HMMA.16816.F32 R56, R8.reuse, R28, R56 ;  /* 0x0000001c0838723c */ /* 0x040fec0000001838 */
[----:B------:R-:W1:Y:S02]  /*11200*/  MUFU.TANH R190, R68 ;  /* 0x0000004400be7308 */ /* 0x000e640000002400 */
[C---:B------:R-:W-:Y:S06]  /*11210*/  HMMA.16816.F32 R36, R8.reuse, R12, R36 ;  /* 0x0000000c0824723c */ /* 0x040fec0000001824 */
[----:B------:R-:W1:Y:S02]  /*11220*/  MUFU.TANH R200, R69 ;  /* 0x0000004500c87308 */ /* 0x000e640000002400 */
[----:B------:R-:W-:Y:S01]  /*11230*/  HMMA.16816.F32 R124, R8, R14, R124 ;  /* 0x0000000e087c723c */ /* 0x000fe2000000187c */
[----:B------:R-:W-:-:S02]  /*11240*/  FMUL.FTZ R44, R44, c[0x0][0x2ec] ;  /* 0x0000bb002c2c7a20 */ /* 0x000fc40000410000 */
[----:B------:R-:W-:-:S03]  /*11250*/  FMUL.FTZ R20, R46, c[0x0][0x2ec] ;  /* 0x0000bb002e147a20 */ /* 0x000fc60000410000 */
[----:B------:R5:W1:Y:S01]  /*11260*/  MUFU.TANH R160, R44 ;  /* 0x0000002c00a07308 */ /* 0x000a620000002400 */
[----:B------:R-:W-:Y:S02]  /*11270*/  FMUL.FTZ R45, R45, c[0x0][0x2ec] ;  /* 0x0000bb002d2d7a20 */ /* 0x000fe40000410000 */
[----:B------:R-:W-:Y:S02]  /*11280*/  FMUL.FTZ R5, R56, c[0x0][0x2ec] ;  /* 0x0000bb0038057a20 */ /* 0x000fe40000410000 */
[----:B------:R-:W-:Y:S02]  /*11290*/  FMUL.FTZ R4, R57, c[0x0][0x2ec] ;  /* 0x0000bb0039047a20 */ /* 0x000fe40000410000 */
[----:B------:R-:W-:Y:S01]  /*112a0*/  FMUL.FTZ R22, R59, c[0x0][0x2ec] ;  /* 0x0000bb003b167a20 */ /* 0x000fe20000410000 */
[----:B------:R1:W1:Y:S01]  /*112b0*/  MUFU.TANH R188, R70 ;  /* 0x0000004600bc7308 */ /* 0x0002620000002400 */
[----:B------:R-:W-:Y:S02]  /*112c0*/  FMUL.FTZ R58, R58, c[0x0][0x2ec] ;  /* 0x0000bb003a3a7a20 */ /* 0x000fe40000410000 */
[----:B------:R-:W-:-:S02]  /*112d0*/  FMUL.FTZ R7, R38, c[0x0][0x2ec] ;  /* 0x0000bb0026077a20 */ /* 0x000fc40000410000 */
[----:B------:R-:W-:Y:S02]  /*112e0*/  FMUL.FTZ R47, R47, c[0x0][0x2ec] ;  /* 0x0000bb002f2f7a20 */ /* 0x000fe40000410000 */
[----:B------:R-:W-:Y:S01]  /*112f0*/  FMUL.FTZ R36, R36, c[0x0][0x2ec] ;  /* 0x0000bb0024247a20 */ /* 0x000fe20000410000 */
[----:B------:R1:W1:Y:S01]  /*11300*/  MUFU.TANH R196, R71 ;  /* 0x0000004700c47308 */ /* 0x0002620000002400 */
[----:B------:R-:W-:Y:S02]  /*11310*/  FMUL.FTZ R37, R37, c[0x0][0x2ec] ;  /* 0x0000bb0025257a20 */ /* 0x000fe40000410000 */
[----:B-----5:R-:W-:Y:S02]  /*11320*/  FMUL.FTZ R44, R126, c[0x0][0x2ec] ;  /* 0x0000bb007e2c7a20 */ /* 0x020fe40000410000 */
[----:B------:R-:W-:Y:S02]  /*11330*/  FMUL.FTZ R9, R127, c[0x0][0x2ec] ;  /* 0x0000bb007f097a20 */ /* 0x000fe40000410000 */
[----:B------:R-:W-:Y:S01]  /*11340*/  FMUL.FTZ R39, R39, c[0x0][0x2ec] ;  /* 0x0000bb0027277a20 */ /* 0x000fe20000410000 */
[----:B------:R1:W1:Y:S01]  /*11350*/  MUFU.TANH R176, R99 ;  /* 0x0000006300b07308 */ /* 0x0002620000002400 */
[----:B------:R-:W-:-:S02]  /*11360*/  FMUL.FTZ R124, R124, c[0x0][0x2ec] ;  /* 0x0000bb007c7c7a20 */ /* 0x000fc40000410000 */
[----:B------:R-:W-:-:S05]  /*11370*/  FMUL.FTZ R125, R125, c[0x0][0x2ec] ;  /* 0x0000bb007d7d7a20 */ /* 0x000fca0000410000 */
[----:B------:R1:W1:Y:S08]  /*11380*/  MUFU.TANH R182, R60 ;  /* 0x0000003c00b67308 */ /* 0x0002700000002400 */
[----:B------:R1:W1:Y:S08]  /*11390*/  MUFU.TANH R180, R61 ;  /* 0x0000003d00b47308 */ /* 0x0002700000002400 */
[----:B------:R-:W1:Y:S08]  /*113a0*/  MUFU.TANH R174, R174 ;  /* 0x000000ae00ae7308 */ /* 0x000e700000002400 */
[----:B------:R1:W1:Y:S08]  /*113b0*/  MUFU.TANH R132, R63 ;  /* 0x0000003f00847308 */ /* 0x0002700000002400 */
[----:B------:R-:W1:Y:S08]  /*113c0*/  MUFU.TANH R5, R5 ;  /* 0x0000000500057308 */ /* 0x000e700000002400 */
[----:B------:R-:W1:Y:S08]  /*113d0*/  MUFU.TANH R4, R4 ;  /* 0x0000000400047308 */ /* 0x000e700000002400 */
[----:B------:R1:W1:Y:S08]  /*113e0*/  MUFU.TANH R62, R58 ;  /* 0x0000003a003e7308 */ /* 0x0002700000002400 */
[----:B------:R-:W1:Y:S08]  /*113f0*/  MUFU.TANH R22, R22 ;  /* 0x0000001600167308 */ /* 0x000e700000002400 */
[----:B------:R1:W1:Y:S08]  /*11400*/  MUFU.TANH R142, R45 ;  /* 0x0000002d008e7308 */ /* 0x0002700000002400 */
[----:B------:R-:W1:Y:S08]  /*11410*/  MUFU.TANH R20, R20 ;  /* 0x0000001400147308 */ /* 0x000e700000002400 */
[----:B------:R1:W1:Y:S08]  /*11420*/  MUFU.TANH R56, R47 ;  /* 0x0000002f00387308 */ /* 0x0002700000002400 */
[----:B------:R1:W1:Y:S08]  /*11430*/  MUFU.TANH R140, R36 ;  /* 0x00000024008c7308 */ /* 0x0002700000002400 */
[----:B------:R1:W1:Y:S08]  /*11440*/  MUFU.TANH R138, R37 ;  /* 0x00000025008a7308 */ /* 0x0002700000002400 */
[----:B------:R-:W1:Y:S08]  /*11450*/  MUFU.TANH R7, R7 ;  /* 0x0000000700077308 */ /* 0x000e700000002400 */
[----:B------:R1:W1:Y:S08]  /*11460*/  MUFU.TANH R46, R39 ;  /* 0x00000027002e7308 */ /* 0x0002700000002400 */
[----:B------:R1:W1:Y:S08]  /*11470*/  MUFU.TANH R136, R124 ;  /* 0x0000007c00887308 */ /* 0x0002700000002400 */
[----:B------:R1:W1:Y:S08]  /*11480*/  MUFU.TANH R134, R125 ;  /* 0x0000007d00867308 */ /* 0x0002700000002400 */
[----:B------:R-:W1:Y:S08]  /*11490*/  MUFU.TANH R44, R44 ;  /* 0x0000002c002c7308 */ /* 0x000e700000002400 */
[----:B------:R-:W1:Y:S01]  /*114a0*/  MUFU.TANH R9, R9 ;  /* 0x0000000900097308 */ /* 0x000e620000002400 */
[----:B------:R-:W-:Y:S06]  /*114b0*/  BAR.SYNC.DEFER_BLOCKING 0x0 ;  /* 0x0000000000007b1d */ /* 0x000fec0000010000 */
[----:B------:R-:W-:Y:S05]  /*114c0*/  @!P4 BRA `(.L_x_1151) ;  /* 0x00000b200000c947 */ /* 0x000fea0003800000 */
[----:B--234-:R-:W-:-:S13]  /*114d0*/  ISETP.NE.AND P0, PT, R155, RZ, PT ;  /* 0x000000ff9b00720c */ /* 0x01cfda0003f05270 */
[----:B------:R-:W-:Y:S05]  /*114e0*/  @!P0 BRA `(.L_x_1152) ;  /* 0x000003b000008947 */ /* 0x000fea0003800000 */
[----:B------:R-:W-:Y:S01]  /*114f0*/  IABS R6, c[0x0][0x2d0] ;  /* 0x0000b40000067a13 */ /* 0x000fe20000000000 */
[----:B------:R-:W-:Y:S01]  /*11500*/  IMAD.MOV.U32 R10, RZ, RZ, RZ ;  /* 0x000000ffff0a7224 */ /* 0x000fe200078e00ff */
[----:B------:R-:W-:Y:S02]  /*11510*/  IADD3 R8, R0, -0x80, RZ ;  /* 0xffffff8000087810 */ /* 0x000fe40007ffe0ff */
[----:B------:R-:W2:Y:S01]  /*11520*/  I2F.RP R13, R6 ;  /* 0x00000006000d7306 */ /* 0x000ea20000209400 */
[----:B------:R-:W-:-:S07]  /*11530*/  IABS R15, R0 ;  /* 0x00000000000f7213 */ /* 0x000fce0000000000 */
[----:B--2---:R-:W2:Y:S02]  /*11540*/  MUFU.RCP R12, R13 ;  /* 0x0000000d000c7308 */ /* 0x004ea40000001000 */
[----:B--2---:R-:W-:-:S06]  /*11550*/  IADD3 R12, R12, 0xffffffe, RZ ;  /* 0x0ffffffe0c0c7810 */ /* 0x004fcc0007ffe0ff */
[----:B------:R-:W2:Y:S02]  /*11560*/  F2I.FTZ.U32.TRUNC.NTZ R11, R12 ;  /* 0x0000000c000b7305 */ /* 0x000ea4000021f000 */
[----:B--2---:R-:W-:-:S04]  /*11570*/  IMAD.MOV R2, RZ, RZ, -R11 ;  /* 0x000000ffff027224 */ /* 0x004fc800078e0a0b */
[----:B------:R-:W-:-:S04]  /*11580*/  IMAD R2, R2, R6, RZ ;  /* 0x0000000602027224 */ /* 0x000fc800078e02ff */
[----:B------:R-:W-:Y:S01]  /*11590*/  IMAD.HI.U32 R2, R11, R2, R10 ;  /* 0x000000020b027227 */ /* 0x000fe200078e000a */
[----:B------:R-:W-:Y:S02]  /*115a0*/  IABS R11, R8 ;  /* 0x00000008000b7213 */ /* 0x000fe40000000000 */
[----:B------:R-:W-:-:S03]  /*115b0*/  LOP3.LUT R8, R8, c[0x0][0x2d0], RZ, 0x3c, !PT ;  /* 0x0000b40008087a12 */ /* 0x000fc600078e3cff */
[----:B------:R-:W-:-:S04]  /*115c0*/  IMAD.HI.U32 R10, R2, R15, RZ ;  /* 0x0000000f020a7227 */ /* 0x000fc800078e00ff */
[----:B------:R-:W-:-:S04]  /*115d0*/  IMAD.HI.U32 R2, R2, R11, RZ ;  /* 0x0000000b02027227 */ /* 0x000fc800078e00ff */
[----:B------:R-:W-:Y:S01]  /*115e0*/  IMAD.MOV R13, RZ, RZ, -R10 ;  /* 0x000000ffff0d7224 */ /* 0x000fe200078e0a0a */
[----:B------:R-:W-:-:S03]  /*115f0*/  IADD3 R12, -R2, RZ, RZ ;  /* 0x000000ff020c7210 */ /* 0x000fc60007ffe1ff */
[C---:B------:R-:W-:Y:S02]  /*11600*/  IMAD R13, R6.reuse, R13, R15 ;  /* 0x0000000d060d7224 */ /* 0x040fe400078e020f */
[----:B------:R-:W-:-:S03]  /*11610*/  IMAD R11, R6, R12, R11 ;  /* 0x0000000c060b7224 */ /* 0x000fc600078e020b */
[C---:B------:R-:W-:Y:S02]  /*11620*/  ISETP.GT.U32.AND P1, PT, R6.reuse, R13, PT ;  /* 0x0000000d0600720c */ /* 0x040fe40003f24070 */
[----:B------:R-:W-:-:S11]  /*11630*/  ISETP.GT.U32.AND P0, PT, R6, R11, PT ;  /* 0x0000000b0600720c */ /* 0x000fd60003f04070 */
[--C-:B------:R-:W-:Y:S01]  /*11640*/  @!P1 IMAD.IADD R13, R13, 0x1, -R6.reuse ;  /* 0x000000010d0d9824 */ /* 0x100fe200078e0a06 */
[----:B------:R-:W-:Y:S01]  /*11650*/  @!P1 IADD3 R10, R10, 0x1, RZ ;  /* 0x000000010a0a9810 */ /* 0x000fe20007ffe0ff */
[----:B------:R-:W-:Y:S01]  /*11660*/  @!P0 IMAD.IADD R11, R11, 0x1, -R6 ;  /* 0x000000010b0b8824 */ /* 0x000fe200078e0a06 */
[----:B------:R-:W-:Y:S02]  /*11670*/  @!P0 IADD3 R2, R2, 0x1, RZ ;  /* 0x0000000102028810 */ /* 0x000fe40007ffe0ff */
[-C--:B------:R-:W-:Y:S02]  /*11680*/  ISETP.GE.U32.AND P2, PT, R13, R6.reuse, PT ;  /* 0x000000060d00720c */ /* 0x080fe40003f46070 */
[----:B------:R-:W-:Y:S02]  /*11690*/  ISETP.GE.U32.AND P3, PT, R11, R6, PT ;  /* 0x000000060b00720c */ /* 0x000fe40003f66070 */
[----:B------:R-:W-:Y:S02]  /*116a0*/  LOP3.LUT R6, R0, c[0x0][0x2d0], RZ, 0x3c, !PT ;  /* 0x0000b40000067a12 */ /* 0x000fe400078e3cff */
[----:B------:R-:W-:-:S02]  /*116b0*/  ISETP.GE.AND P0, PT, R8, RZ, PT ;  /* 0x000000ff0800720c */ /* 0x000fc40003f06270 */
[----:B------:R-:W-:-:S05]  /*116c0*/  ISETP.GE.AND P1, PT, R6, RZ, PT ;  /* 0x000000ff0600720c */ /* 0x000fca0003f26270 */
[----:B------:R-:W-:Y:S02]  /*116d0*/  @P2 IADD3 R10, R10, 0x1, RZ ;  /* 0x000000010a0a2810 */ /* 0x000fe40007ffe0ff */
[----:B------:R-:W-:Y:S02]  /*116e0*/  @P3 IADD3 R2, R2, 0x1, RZ ;  /* 0x0000000102023810 */ /* 0x000fe40007ffe0ff */
[----:B------:R-:W-:Y:S02]  /*116f0*/  ISETP.NE.AND P2, PT, RZ, c[0x0][0x2d0], PT ;  /* 0x0000b400ff007a0c */ /* 0x000fe40003f45270 */
[----:B------:R-:W-:Y:S02]  /*11700*/  MOV R13, R2 ;  /* 0x00000002000d7202 */ /* 0x000fe40000000f00 */
[----:B------:R-:W-:Y:S01]  /*11710*/  @!P1 IMAD.MOV R10, RZ, RZ, -R10 ;  /* 0x000000ffff0a9224 */ /* 0x000fe200078e0a0a */
[----:B------:R-:W-:Y:S02]  /*11720*/  LOP3.LUT R2, RZ, c[0x0][0x2d0], RZ, 0x33, !PT ;  /* 0x0000b400ff027a12 */ /* 0x000fe400078e33ff */
[----:B------:R-:W-:-:S02]  /*11730*/  @!P0 IMAD.MOV R13, RZ, RZ, -R13 ;  /* 0x000000ffff0d8224 */ /* 0x000fc400078e0a0d */
        /* <DEDUP_REMOVED lines=22> */
.L_x_1152:
[----:B------:R-:W-:-:S05]  /*118a0*/  IMAD.MOV.U32 R6, RZ, RZ, c[0x0][0x198] ;  /* 0x00006600ff067624 */ /* 0x000fca00078e00ff */
[----:B------:R-:W-:-:S04]  /*118b0*/  LEA R6, -R6, RZ, 0x7 ;  /* 0x000000ff06067211 */ /* 0x000fc800078e39ff */
[----:B------:R-:W-:Y:S02]  /*118c0*/  SHF.R.S32.HI R13, RZ, 0x1f, R6 ;  /* 0x0000001fff0d7819 */ /* 0x000fe40000011406 */
.L_x_1153:
        /* <DEDUP_REMOVED lines=65> */
[----:B-1----:R-:W-:Y:S01]  /*11ce0*/  @P2 LEA R36, P3, R11, R168, 0x1 ;  /* 0x000000a80b242211 */ /* 0x002fe200078608ff */
        /* <DEDUP_REMOVED lines=48> */
.L_x_1151:
[----:B--234-:R-:W-:Y:S02]  /*11ff0*/  IMAD.IADD R43, R0, 0x1, R43 ;  /* 0x00000001002b7824 */ /* 0x01cfe400078e022b */
[----:B------:R-:W-:-:S03]  /*12000*/  IMAD.SHL.U32 R144, R3, 0x2, RZ ;  /* 0x0000000203907824 */ /* 0x000fc600078e00ff */
[----:B------:R-:W-:Y:S01]  /*12010*/  IADD3 R6, R43, 0x8, RZ ;  /* 0x000000082b067810 */ /* 0x000fe20007ffe0ff */
[----:B------:R-:W-:Y:S01]  /*12020*/  IMAD R120, R41, 0x2, R144 ;  /* 0x0000000229787824 */ /* 0x000fe200078e0290 */
[C---:B------:R-:W-:Y:S01]  /*12030*/  IADD3 R0, R43.reuse, 0x1, RZ ;  /* 0x000000012b007810 */ /* 0x040fe20007ffe0ff */
        /* <DEDUP_REMOVED lines=8> */
[----:B------:R-:W-:Y:S02]  /*120c0*/  FSEL R8, R101, -INF , !P2 ;  /* 0xff80000065087808 */ /* 0x000fe40005000000 */
[C---:B------:R-:W-:Y:S02]  /*120d0*/  ISETP.GE.AND P3, PT, R6.reuse, R54, PT ;  /* 0x000000360600720c */ /* 0x040fe40003f66270 */
[----:B------:R-:W-:-:S02]  /*120e0*/  ISETP.GE.AND P2, PT, R6, R53, PT ;  /* 0x000000350600720c */ /* 0x000fc40003f46270 */
[----:B------:R-:W-:Y:S02]  /*120f0*/  FSEL R0, R49, -INF , !P1 ;  /* 0xff80000031007808 */ /* 0x000fe40004800000 */
[----:B------:R-:W-:Y:S02]  /*12100*/  FSEL R12, R51, -INF , !P0 ;  /* 0xff800000330c7808 */ /* 0x000fe40004000000 */
[C---:B------:R-:W-:Y:S02]  /*12110*/  IADD3 R6, R43.reuse, 0x18, RZ ;  /* 0x000000182b067810 */ /* 0x040fe40007ffe0ff */
[C---:B------:R-:W-:Y:S02]  /*12120*/  ISETP.GE.AND P1, PT, R2.reuse, R54, PT ;  /* 0x000000360200720c */ /* 0x040fe40003f26270 */
[----:B------:R-:W-:Y:S02]  /*12130*/  ISETP.GE.AND P0, PT, R2, R53, PT ;  /* 0x000000350200720c */ /* 0x000fe40003f06270 */
[----:B------:R-:W-:-:S02]  /*12140*/  IADD3 R2, R43, 0x11, RZ ;  /* 0x000000112b027810 */ /* 0x000fc40007ffe0ff */
[----:B------:R-:W-:Y:S02]  /*12150*/  FSEL R16, R103, -INF , !P3 ;  /* 0xff80000067107808 */ /* 0x000fe40005800000 */
[----:B------:R-:W-:Y:S02]  /*12160*/  FSEL R10, R105, -INF , !P2 ;  /* 0xff800000690a7808 */ /* 0x000fe40005000000 */
[C---:B------:R-:W-:Y:S02]  /*12170*/  ISETP.GE.AND P3, PT, R6.reuse, R54, PT ;  /* 0x000000360600720c */ /* 0x040fe40003f66270 */
[----:B------:R-:W-:Y:S02]  /*12180*/  ISETP.GE.AND P2, PT, R6, R53, PT ;  /* 0x000000350600720c */ /* 0x000fe40003f46270 */
[----:B------:R-:W-:Y:S02]  /*12190*/  FSEL R100, R100, -INF , !P1 ;  /* 0xff80000064647808 */ /* 0x000fe40004800000 */
[----:B------:R-:W-:-:S02]  /*121a0*/  FSEL R102, R102, -INF , !P0 ;  /* 0xff80000066667808 */ /* 0x000fc40004000000 */
[C---:B------:R-:W-:Y:S02]  /*121b0*/  IADD3 R6, R43.reuse, 0x20, RZ ;  /* 0x000000202b067810 */ /* 0x040fe40007ffe0ff */
[C---:B------:R-:W-:Y:S02]  /*121c0*/  ISETP.GE.AND P1, PT, R2.reuse, R54, PT ;  /* 0x000000360200720c */ /* 0x040fe40003f26270 */
[----:B------:R-:W-:Y:S02]  /*121d0*/  ISETP.GE.AND P0, PT, R2, R53, PT ;  /* 0x000000350200720c */ /* 0x000fe40003f06270 */
[----:B------:R-:W-:Y:S02]  /*121e0*/  IADD3 R2, R43, 0x19, RZ ;  /* 0x000000192b027810 */ /* 0x000fe40007ffe0ff */
[----:B------:R-:W-:Y:S02]  /*121f0*/  FSEL R92, R92, -INF , !P3 ;  /* 0xff8000005c5c7808 */ /* 0x000fe40005800000 */
[----:B------:R-:W-:-:S02]  /*12200*/  FSEL R94, R94, -INF , !P2 ;  /* 0xff8000005e5e7808 */ /* 0x000fc40005000000 */
[CC--:B------:R-:W-:Y:S02]  /*12210*/  ISETP.GE.AND P3, PT, R6.reuse, R54.reuse, PT ;  /* 0x000000360600720c */ /* 0x0c0fe40003f66270 */
[----:B------:R-:W-:Y:S02]  /*12220*/  ISETP.GE.AND P2, PT, R6, R53, PT ;  /* 0x000000350600720c */ /* 0x000fe40003f46270 */
[----:B------:R-:W-:Y:S02]  /*12230*/  FSEL R104, R104, -INF , !P1 ;  /* 0xff80000068687808 */ /* 0x000fe40004800000 */
[----:B------:R-:W-:Y:S02]  /*12240*/  FSEL R106, R106, -INF , !P0 ;  /* 0xff8000006a6a7808 */ /* 0x000fe40004000000 */
        /* <DEDUP_REMOVED lines=15> */
[-C--:B------:R-:W-:Y:S02]  /*12340*/  ISETP.GE.AND P2, PT, R11, R54.reuse, PT ;  /* 0x000000360b00720c */ /* 0x080fe40003f46270 */
[----:B------:R-:W-:Y:S02]  /*12350*/  FSEL R214, R91, -INF , !P0 ;  /* 0xff8000005bd67808 */ /* 0x000fe40004000000 */
[-C--:B------:R-:W-:Y:S02]  /*12360*/  ISETP.GE.AND P0, PT, R2, R54.reuse, PT ;  /* 0x000000360200720c */ /* 0x080fe40003f06270 */
[----:B------:R-:W-:Y:S02]  /*12370*/  FSEL R126, R80, -INF , !P2 ;  /* 0xff800000507e7808 */ /* 0x000fe40005000000 */
[----:B------:R-:W-:-:S02]  /*12380*/  ISETP.GE.AND P2, PT, R43, R54, PT ;  /* 0x000000362b00720c */ /* 0x000fc40003f46270 */
[----:B------:R-:W-:Y:S02]  /*12390*/  FSEL R222, R85, -INF , !P0 ;  /* 0xff80000055de7808 */ /* 0x000fe40004000000 */
[----:B------:R-:W-:Y:S02]  /*123a0*/  ISETP.GE.AND P0, PT, R11, R53, PT ;  /* 0x000000350b00720c */ /* 0x000fe40003f06270 */
[----:B------:R-:W-:Y:S02]  /*123b0*/  IADD3 R13, R43, 0x38, RZ ;  /* 0x000000382b0d7810 */ /* 0x000fe40007ffe0ff */
[----:B------:R-:W-:Y:S02]  /*123c0*/  FSEL R11, R42, -INF , !P2 ;  /* 0xff8000002a0b7808 */ /* 0x000fe40005000000 */
[----:B-1----:R-:W-:Y:S02]  /*123d0*/  FSEL R124, R81, -INF , !P0 ;  /* 0xff800000517c7808 */ /* 0x002fe40004000000 */
[----:B------:R-:W-:-:S02]  /*123e0*/  FSEL R218, R89, -INF , !P1 ;  /* 0xff80000059da7808 */ /* 0x000fc40004800000 */
[C---:B------:R-:W-:Y:S02]  /*123f0*/  ISETP.GE.AND P0, PT, R13.reuse, R54, PT ;  /* 0x000000360d00720c */ /* 0x040fe40003f06270 */
[-C--:B------:R-:W-:Y:S02]  /*12400*/  ISETP.GE.AND P2, PT, R13, R53.reuse, PT ;  /* 0x000000350d00720c */ /* 0x080fe40003f46270 */
[----:B------:R-:W-:Y:S02]  /*12410*/  ISETP.GE.AND P1, PT, R2, R53, PT ;  /* 0x000000350200720c */ /* 0x000fe40003f26270 */
[----:B------:R-:W-:Y:S02]  /*12420*/  FMNMX.FTZ R13, R11, R0, !PT ;  /* 0x000000000b0d7209 */ /* 0x000fe40007810000 */
[----:B------:R-:W-:Y:S02]  /*12430*/  IADD3 R2, R43, 0x31, RZ ;  /* 0x000000312b027810 */ /* 0x000fe40007ffe0ff */
[----:B------:R-:W-:-:S02]  /*12440*/  FSEL R220, R84, -INF , !P3 ;  /* 0xff80000054dc7808 */ /* 0x000fc40005800000 */
[----:B------:R-:W-:Y:S02]  /*12450*/  FSEL R212, R87, -INF , !P1 ;  /* 0xff80000057d47808 */ /* 0x000fe40004800000 */
[----:B------:R-:W-:Y:S01]  /*12460*/  FMNMX.FTZ R13, R14, R13, !PT ;  /* 0x0000000d0e0d7209 */ /* 0x000fe20007810000 */
[----:B------:R-:W-:Y:S01]  /*12470*/  LDSM.16.MT88.4 R84, [R120+0xb000] ;  /* 0x00b000007854783b */ /* 0x000fe20000004200 */
[C---:B------:R-:W-:Y:S02]  /*12480*/  ISETP.GE.AND P1, PT, R2.reuse, R54, PT ;  /* 0x000000360200720c */ /* 0x040fe40003f26270 */
[----:B------:R-:W-:Y:S02]  /*12490*/  ISETP.GE.AND P3, PT, R2, R53, PT ;  /* 0x000000350200720c */ /* 0x000fe40003f66270 */
[----:B------:R-:W-:Y:S02]  /*124a0*/  IADD3 R2, R43, 0x39, RZ ;  /* 0x000000392b027810 */ /* 0x000fe40007ffe0ff */
[----:B------:R-:W-:-:S02]  /*124b0*/  FMNMX.FTZ R13, R100, R13, !PT ;  /* 0x0000000d640d7209 */ /* 0x000fc40007810000 */
[----:B------:R-:W-:Y:S02]  /*124c0*/  FSEL R210, R210, -INF , !P1 ;  /* 0xff800000d2d27808 */ /* 0x000fe40004800000 */
[----:B------:R-:W-:Y:S02]  /*124d0*/  FSEL R66, R76, -INF , !P0 ;  /* 0xff8000004c427808 */ /* 0x000fe40004000000 */
[C---:B------:R-:W-:Y:S02]  /*124e0*/  ISETP.GE.AND P1, PT, R2.reuse, R54, PT ;  /* 0x000000360200720c */ /* 0x040fe40003f26270 */
[----:B------:R-:W-:Y:S02]  /*124f0*/  ISETP.GE.AND P0, PT, R2, R53, PT ;  /* 0x000000350200720c */ /* 0x000fe40003f06270 */
[C---:B------:R-:W-:Y:S02]  /*12500*/  IADD3 R15, R43.reuse, 0x40, RZ ;  /* 0x000000402b0f7810 */ /* 0x040fe40007ffe0ff */
[----:B------:R-:W-:-:S02]  /*12510*/  IADD3 R2, R43, 0x41, RZ ;  /* 0x000000412b027810 */ /* 0x000fc40007ffe0ff */
[----:B------:R-:W-:Y:S02]  /*12520*/  FMNMX.FTZ R13, R16, R13, !PT ;  /* 0x0000000d100d7209 */ /* 0x000fe40007810000 */
[----:B------:R-:W-:Y:S02]  /*12530*/  FSEL R206, R206, -INF , !P3 ;  /* 0xff800000cece7808 */ /* 0x000fe40005800000 */
[----:B------:R-:W-:Y:S02]  /*12540*/  FSEL R64, R77, -INF , !P2 ;  /* 0xff8000004d407808 */ /* 0x000fe40005000000 */
[----:B------:R-:W-:Y:S01]  /*12550*/  FSEL R204, R204, -INF , !P0 ;  /* 0xff800000cccc7808 */ /* 0x000fe20004000000 */
[----:B------:R-:W-:Y:S01]  /*12560*/  LDSM.16.MT88.4 R76, [R144+0xd000] ;  /* 0x00d00000904c783b */ /* 0x000fe20000004200 */
[C---:B------:R-:W-:Y:S02]  /*12570*/  ISETP.GE.AND P3, PT, R15.reuse, R54, PT ;  /* 0x000000360f00720c */ /* 0x040fe40003f66270 */
[----:B------:R-:W-:-:S02]  /*12580*/  ISETP.GE.AND P2, PT, R15, R53, PT ;  /* 0x000000350f00720c */ /* 0x000fc40003f46270 */
[----:B------:R-:W-:Y:S02]  /*12590*/  ISETP.GE.AND P0, PT, R2, R54, PT ;  /* 0x000000360200720c */ /* 0x000fe40003f06270 */
[----:B------:R-:W-:Y:S02]  /*125a0*/  IADD3 R15, R43, 0x48, RZ ;  /* 0x000000482b0f7810 */ /* 0x000fe40007ffe0ff */
[----:B------:R-:W-:Y:S02]  /*125b0*/  FMNMX.FTZ R13, R104, R13, !PT ;  /* 0x0000000d680d7209 */ /* 0x000fe40007810000 */
[----:B------:R-:W-:Y:S02]  /*125c0*/  FSEL R202, R202, -INF , !P0 ;  /* 0xff800000caca7808 */ /* 0x000fe40004000000 */
[----:B------:R-:W-:Y:S02]  /*125d0*/  FMNMX.FTZ R13, R92, R13, !PT ;  /* 0x0000000d5c0d7209 */ /* 0x000fe40007810000 */
        /* <DEDUP_REMOVED lines=16> */
[----:B------:R-:W-:Y:S02]  /*126e0*/  FSEL R208, R208, -INF , !P1 ;  /* 0xff800000d0d07808 */ /* 0x000fe40004800000 */
[----:B------:R-:W-:Y:S02]  /*126f0*/  FMNMX.FTZ R27, R94, R27, !PT ;  /* 0x0000001b5e1b7209 */ /* 0x000fe40007810000 */
[----:B------:R-:W-:-:S02]  /*12700*/  FMNMX.FTZ R29, R66, R29, !PT ;  /* 0x0000001d421d7209 */ /* 0x000fc40007810000 */
[----:B------:R-:W-:Y:S02]  /*12710*/  FMNMX.FTZ R27, R6, R27, !PT ;  /* 0x0000001b061b7209 */ /* 0x000fe40007810000 */
[----:B------:R-:W-:Y:S02]  /*12720*/  FSEL R194, R194, -INF , !P3 ;  /* 0xff800000c2c27808 */ /* 0x000fe40005800000 */
[----:B------:R-:W-:Y:S02]  /*12730*/  FMNMX.FTZ R27, R28, R27, !PT ;  /* 0x0000001b1c1b7209 */ /* 0x000fe40007810000 */
[----:B------:R-:W-:Y:S02]  /*12740*/  FSEL R192, R192, -INF , !P2 ;  /* 0xff800000c0c07808 */ /* 0x000fe40005000000 */
[----:B------:R-:W-:Y:S02]  /*12750*/  FMNMX.FTZ R29, R208, R29, !PT ;  /* 0x0000001dd01d7209 */ /* 0x000fe40007810000 */
[----:B------:R-:W-:-:S02]  /*12760*/  ISETP.GE.AND P1, PT, R2, R53, PT ;  /* 0x000000350200720c */ /* 0x000fc40003f26270 */
[----:B------:R-:W-:Y:S02]  /*12770*/  ISETP.GE.AND P2, PT, R15, R54, PT ;  /* 0x000000360f00720c */ /* 0x000fe40003f46270 */
[----:B------:R-:W-:Y:S02]  /*12780*/  FMNMX.FTZ R27, R214, R27, !PT ;  /* 0x0000001bd61b7209 */ /* 0x000fe40007810000 */
[----:B------:R-:W-:Y:S02]  /*12790*/  IADD3 R2, R43, 0x49, RZ ;  /* 0x000000492b027810 */ /* 0x000fe40007ffe0ff */
[----:B------:R-:W-:Y:S02]  /*127a0*/  FMNMX.FTZ R29, R194, R29, !PT ;  /* 0x0000001dc21d7209 */ /* 0x000fe40007810000 */
[----:B------:R-:W-:Y:S02]  /*127b0*/  FSEL R198, R198, -INF , !P1 ;  /* 0xff800000c6c67808 */ /* 0x000fe40004800000 */
[----:B------:R-:W-:-:S02]  /*127c0*/  FSEL R190, R190, -INF , !P2 ;  /* 0xff800000bebe7808 */ /* 0x000fc40005000000 */
[----:B------:R-:W-:Y:S02]  /*127d0*/  FMNMX.FTZ R27, R216, R27, !PT ;  /* 0x0000001bd81b7209 */ /* 0x000fe40007810000 */
[C---:B------:R-:W-:Y:S02]  /*127e0*/  ISETP.GE.AND P1, PT, R2.reuse, R54, PT ;  /* 0x000000360200720c */ /* 0x040fe40003f26270 */
[----:B------:R-:W-:Y:S02]  /*127f0*/  ISETP.GE.AND P2, PT, R2, R53, PT ;  /* 0x000000350200720c */ /* 0x000fe40003f46270 */
[----:B------:R-:W-:Y:S02]  /*12800*/  IADD3 R2, R43, 0x50, RZ ;  /* 0x000000502b027810 */ /* 0x000fe40007ffe0ff */
[----:B------:R-:W-:Y:S02]  /*12810*/  FMNMX.FTZ R29, R202, R29, !PT ;  /* 0x0000001dca1d7209 */ /* 0x000fe40007810000 */
[----:B------:R-:W-:-:S02]  /*12820*/  FMNMX.FTZ R27, R212, R27, !PT ;  /* 0x0000001bd41b7209 */ /* 0x000fc40007810000 */
[----:B------:R-:W-:Y:S02]  /*12830*/  FSEL R200, R200, -INF , !P1 ;  /* 0xff800000c8c87808 */ /* 0x000fe40004800000 */
[C---:B------:R-:W-:Y:S02]  /*12840*/  ISETP.GE.AND P1, PT, R2.reuse, R54, PT ;  /* 0x000000360200720c */ /* 0x040fe40003f26270 */
        /* <DEDUP_REMOVED lines=9> */
[----:B------:R-:W-:-:S02]  /*128e0*/  FMNMX.FTZ R27, R206, R27, !PT ;  /* 0x0000001bce1b7209 */ /* 0x000fc40007810000 */
[----:B------:R-:W-:Y:S02]  /*128f0*/  FSEL R178, R178, -INF , !P0 ;  /* 0xff800000b2b27808 */ /* 0x000fe40004000000 */
[C---:B------:R-:W-:Y:S02]  /*12900*/  IADD3 R25, R43.reuse, 0x59, RZ ;  /* 0x000000592b197810 */ /* 0x040fe40007ffe0ff */
[----:B------:R-:W-:Y:S02]  /*12910*/  ISETP.GE.AND P0, PT, R26, R54, PT ;  /* 0x000000361a00720c */ /* 0x000fe40003f06270 */
[----:B------:R-:W-:Y:S02]  /*12920*/  FSEL R184, R184, -INF , !P2 ;  /* 0xff800000b8b87808 */ /* 0x000fe40005000000 */
[----:B------:R-:W-:Y:S02]  /*12930*/  FMNMX.FTZ R29, R186, R29, !PT ;  /* 0x0000001dba1d7209 */ /* 0x000fe40007810000 */
[----:B------:R-:W-:-:S02]  /*12940*/  IADD3 R24, R43, 0x60, RZ ;  /* 0x000000602b187810 */ /* 0x000fc40007ffe0ff */
[----:B------:R-:W-:Y:S02]  /*12950*/  FMNMX.FTZ R27, R64, R27, !PT ;  /* 0x0000001b401b7209 */ /* 0x000fe40007810000 */
[----:B------:R-:W-:Y:S02]  /*12960*/  ISETP.GE.AND P1, PT, R2, R53, PT ;  /* 0x000000350200720c */ /* 0x000fe40003f26270 */
[----:B------:R-:W-:Y:S02]  /*12970*/  ISETP.GE.AND P2, PT, R25, R54, PT ;  /* 0x000000361900720c */ /* 0x000fe40003f46270 */
[----:B------:R-:W-:Y:S02]  /*12980*/  FSEL R182, R182, -INF , !P0 ;  /* 0xff800000b6b67808 */ /* 0x000fe40004000000 */
[----:B------:R-:W-:Y:S02]  /*12990*/  FMNMX.FTZ R29, R184, R29, !PT ;  /* 0x0000001db81d7209 */ /* 0x000fe40007810000 */
[----:B------:R-:W-:-:S02]  /*129a0*/  IADD3 R23, R43, 0x61, RZ ;  /* 0x000000612b177810 */ /* 0x000fc40007ffe0ff */
[----:B------:R-:W-:Y:S02]  /*129b0*/  ISETP.GE.AND P0, PT, R24, R54, PT ;  /* 0x000000361800720c */ /* 0x000fe40003f06270 */
[----:B------:R-:W-:Y:S02]  /*129c0*/  FMNMX.FTZ R27, R204, R27, !PT ;  /* 0x0000001bcc1b7209 */ /* 0x000fe40007810000 */
[----:B------:R-:W-:Y:S02]  /*129d0*/  IADD3 R21, R43, 0x68, RZ ;  /* 0x000000682b157810 */ /* 0x000fe40007ffe0ff */
[----:B------:R-:W-:Y:S02]  /*129e0*/  FSEL R176, R176, -INF , !P1 ;  /* 0xff800000b0b07808 */ /* 0x000fe40004800000 */
[----:B------:R-:W-:Y:S02]  /*129f0*/  FSEL R180, R180, -INF , !P2 ;  /* 0xff800000b4b47808 */ /* 0x000fe40005000000 */
[----:B------:R-:W-:-:S02]  /*12a00*/  FMNMX.FTZ R29, R182, R29, !PT ;  /* 0x0000001db61d7209 */ /* 0x000fc40007810000 */
[-C--:B------:R-:W-:Y:S02]  /*12a10*/  ISETP.GE.AND P1, PT, R23, R54.reuse, PT ;  /* 0x000000361700720c */ /* 0x080fe40003f26270 */
[----:B------:R-:W-:Y:S02]  /*12a20*/  FSEL R166, R5, -INF , !P0 ;  /* 0xff80000005a67808 */ /* 0x000fe40004000000 */
[----:B------:R-:W-:Y:S02]  /*12a30*/  FMNMX.FTZ R27, R192, R27, !PT ;  /* 0x0000001bc01b7209 */ /* 0x000fe40007810000 */
[----:B------:R-:W-:Y:S02]  /*12a40*/  IADD3 R19, R43, 0x69, RZ ;  /* 0x000000692b137810 */ /* 0x000fe40007ffe0ff */
[----:B------:R-:W-:Y:S02]  /*12a50*/  ISETP.GE.AND P0, PT, R21, R54, PT ;  /* 0x000000361500720c */ /* 0x000fe40003f06270 */
[----:B------:R-:W-:-:S02]  /*12a60*/  IADD3 R17, R43, 0x70, RZ ;  /* 0x000000702b117810 */ /* 0x000fc40007ffe0ff */
[----:B------:R-:W-:Y:S02]  /*12a70*/  FMNMX.FTZ R29, R180, R29, !PT ;  /* 0x0000001db41d7209 */ /* 0x000fe40007810000 */
[----:B------:R-:W-:Y:S02]  /*12a80*/  FSEL R164, R4, -INF , !P1 ;  /* 0xff80000004a47808 */ /* 0x000fe40004800000 */
[----:B------:R-:W-:Y:S02]  /*12a90*/  FMNMX.FTZ R27, R198, R27, !PT ;  /* 0x0000001bc61b7209 */ /* 0x000fe40007810000 */
[----:B------:R-:W-:Y:S02]  /*12aa0*/  ISETP.GE.AND P1, PT, R19, R54, PT ;  /* 0x000000361300720c */ /* 0x000fe40003f26270 */
[----:B------:R-:W-:Y:S02]  /*12ab0*/  FSEL R160, R160, -INF , !P0 ;  /* 0xff800000a0a07808 */ /* 0x000fe40004000000 */
[----:B------:R-:W-:-:S02]  /*12ac0*/  IADD3 R15, R43, 0x71, RZ ;  /* 0x000000712b0f7810 */ /* 0x000fc40007ffe0ff */
[-C--:B------:R-:W-:Y:S02]  /*12ad0*/  ISETP.GE.AND P0, PT, R17, R54.reuse, PT ;  /* 0x000000361100720c */ /* 0x080fe40003f06270 */
[----:B------:R-:W-:Y:S02]  /*12ae0*/  IADD3 R2, R43, 0x78, RZ ;  /* 0x000000782b027810 */ /* 0x000fe40007ffe0ff */
[----:B------:R-:W-:Y:S02]  /*12af0*/  FMNMX.FTZ R29, R166, R29, !PT ;  /* 0x0000001da61d7209 */ /* 0x000fe40007810000 */
[----:B------:R-:W-:Y:S02]  /*12b00*/  FMNMX.FTZ R27, R188, R27, !PT ;  /* 0x0000001bbc1b7209 */ /* 0x000fe40007810000 */
[----:B------:R-:W-:Y:S02]  /*12b10*/  FSEL R142, R142, -INF , !P1 ;  /* 0xff8000008e8e7808 */ /* 0x000fe40004800000 */
[----:B------:R-:W-:-:S02]  /*12b20*/  ISETP.GE.AND P1, PT, R15, R54, PT ;  /* 0x000000360f00720c */ /* 0x000fc40003f26270 */
[----:B------:R-:W-:Y:S02]  /*12b30*/  FSEL R140, R140, -INF , !P0 ;  /* 0xff8000008c8c7808 */ /* 0x000fe40004000000 */
[----:B------:R-:W-:Y:S02]  /*12b40*/  IADD3 R43, R43, 0x79, RZ ;  /* 0x000000792b2b7810 */ /* 0x000fe40007ffe0ff */
[----:B------:R-:W-:Y:S02]  /*12b50*/  FMNMX.FTZ R29, R164, R29, !PT ;  /* 0x0000001da41d7209 */ /* 0x000fe40007810000 */
[----:B------:R-:W-:Y:S02]  /*12b60*/  ISETP.GE.AND P0, PT, R2, R54, PT ;  /* 0x000000360200720c */ /* 0x000fe40003f06270 */
[----:B------:R-:W-:Y:S02]  /*12b70*/  FMNMX.FTZ R27, R196, R27, !PT ;  /* 0x0000001bc41b7209 */ /* 0x000fe40007810000 */
[----:B------:R-:W-:-:S02]  /*12b80*/  FSEL R138, R138, -INF , !P1 ;  /* 0xff8000008a8a7808 */ /* 0x000fc40004800000 */
[----:B------:R-:W-:Y:S02]  /*12b90*/  FMNMX.FTZ R29, R160, R29, !PT ;  /* 0x0000001da01d7209 */ /* 0x000fe40007810000 */
[----:B------:R-:W-:Y:S02]  /*12ba0*/  ISETP.GE.AND P1, PT, R43, R54, PT ;  /* 0x000000362b00720c */ /* 0x000fe40003f26270 */
[----:B------:R-:W-:Y:S02]  /*12bb0*/  FSEL R136, R136, -INF , !P0 ;  /* 0xff80000088887808 */ /* 0x000fe40004000000 */
[----:B------:R-:W-:Y:S02]  /*12bc0*/  ISETP.GE.AND P0, PT, R26, R53, PT ;  /* 0x000000351a00720c */ /* 0x000fe40003f06270 */
[----:B------:R-:W-:Y:S02]  /*12bd0*/  FMNMX.FTZ R27, R178, R27, !PT ;  /* 0x0000001bb21b7209 */ /* 0x000fe40007810000 */
[----:B------:R-:W-:-:S02]  /*12be0*/  FMNMX.FTZ R29, R142, R29, !PT ;  /* 0x0000001d8e1d7209 */ /* 0x000fc40007810000 */
[----:B------:R-:W-:Y:S02]  /*12bf0*/  FSEL R134, R134, -INF , !P1 ;  /* 0xff80000086867808 */ /* 0x000fe40004800000 */
[----:B------:R-:W-:Y:S02]  /*12c00*/  ISETP.GE.AND P1, PT, R25, R53, PT ;  /* 0x000000351900720c */ /* 0x000fe40003f26270 */
[----:B------:R-:W-:Y:S02]  /*12c10*/  FSEL R174, R174, -INF , !P0 ;  /* 0xff800000aeae7808 */ /* 0x000fe40004000000 */
[----:B------:R-:W-:Y:S02]  /*12c20*/  FMNMX.FTZ R27, R176, R27, !PT ;  /* 0x0000001bb01b7209 */ /* 0x000fe40007810000 */
        /* <DEDUP_REMOVED lines=10> */
[----:B------:R-:W-:Y:S02]  /*12cd0*/  FSEL R22, R22, -INF , !P1 ;  /* 0xff80000016167808 */ /* 0x000fe40004800000 */
[----:B------:R-:W-:Y:S02]  /*12ce0*/  FMNMX.FTZ R27, R62, R27, !PT ;  /* 0x0000001b3e1b7209 */ /* 0x000fe40007810000 */
[----:B------:R-:W-:Y:S02]  /*12cf0*/  FMNMX.FTZ R4, R134, R29, !PT ;  /* 0x0000001d86047209 */ /* 0x000fe40007810000 */
[----:B------:R-:W-:-:S02]  /*12d00*/  ISETP.GE.AND P1, PT, R19, R53, PT ;  /* 0x000000351300720c */ /* 0x000fc40003f26270 */
[----:B------:R-:W-:Y:S01]  /*12d10*/  FSEL R20, R20, -INF , !P0 ;  /* 0xff80000014147808 */ /* 0x000fe20004000000 */
[----:B------:R-:W1:Y:S01]  /*12d20*/  SHFL.BFLY PT, R5, R4, 0x2, 0x1f ;  /* 0x0c401f0004057f89 */ /* 0x000e6200000e0000 */
        /* <DEDUP_REMOVED lines=15> */
[----:B-1----:R-:W-:Y:S01]  /*12e20*/  FMNMX.FTZ R5, R4, R5, !PT ;  /* 0x0000000504057209 */ /* 0x002fe20007810000 */
[----:B------:R-:W-:Y:S01]  /*12e30*/  LDSM.16.MT88.4 R24, [R120+0x9400] ;  /* 0x009400007818783b */ /* 0x000fe20000004200 */
        /* <DEDUP_REMOVED lines=18> */
[----:B------:R-:W2:Y:S01]  /*12f60*/  MUFU.EX2 R130, R130 ;  /* 0x0000008200827308 */ /* 0x000ea20000000800 */
[----:B------:R-:W-:Y:S01]  /*12f70*/  LDSM.16.MT88.4 R16, [R120+0xd000] ;  /* 0x00d000007810783b */ /* 0x000fe20000004200 */
[--C-:B------:R-:W-:Y:S01]  /*12f80*/  FFMA.FTZ R32, R32, c[0x0][0x23c], -R51.reuse ;  /* 0x00008f0020207a23 */ /* 0x100fe20000010833 */
[----:B-1----:R-:W-:Y:S01]  /*12f90*/  FMNMX.FTZ R0, R4, R5, !PT ;  /* 0x0000000504007209 */ /* 0x002fe20007810000 */
[--C-:B------:R-:W-:Y:S02]  /*12fa0*/  FFMA.FTZ R29, R218, c[0x0][0x23c], -R51.reuse ;  /* 0x00008f00da1d7a23 */ /* 0x100fe40000010833 */
[--C-:B------:R-:W-:Y:S01]  /*12fb0*/  FFMA.FTZ R126, R126, c[0x0][0x23c], -R51.reuse ;  /* 0x00008f007e7e7a23 */ /* 0x100fe20000010833 */
[C---:B------:R-:W-:Y:S01]  /*12fc0*/  FSETP.NEU.FTZ.AND P0, PT, R0.reuse, -INF , PT ;  /* 0xff8000000000780b */ /* 0x040fe20003f1d000 */
[----:B------:R-:W-:Y:S01]  /*12fd0*/  FMUL.FTZ R37, R0, c[0x0][0x23c] ;  /* 0x00008f0000257a20 */ /* 0x000fe20000410000 */
[----:B------:R-:W-:Y:S01]  /*12fe0*/  MUFU.EX2 R21, R21 ;  /* 0x0000001500157308 */ /* 0x000fe20000000800 */
[----:B------:R-:W-:-:S02]  /*12ff0*/  FFMA.FTZ R49, R210, c[0x0][0x23c], -R51 ;  /* 0x00008f00d2317a23 */ /* 0x000fc40000010833 */
[--C-:B------:R-:W-:Y:S01]  /*13000*/  FFMA.FTZ R66, R66, c[0x0][0x23c], -R51.reuse ;  /* 0x00008f0042427a23 */ /* 0x100fe20000010833 */
[----:B------:R-:W-:Y:S01]  /*13010*/  FSEL R37, R37, RZ, P0 ;  /* 0x000000ff25257208 */ /* 0x000fe20000000000 */
[----:B------:R-:W-:Y:S01]  /*13020*/  FFMA.FTZ R45, R208, c[0x0][0x23c], -R51 ;  /* 0x00008f00d02d7a23 */ /* 0x000fe20000010833 */
[----:B--2---:R-:W-:Y:S02]  /*13030*/  F2FP.PACK_AB R68, R23, R130 ;  /* 0x000000821744723e */ /* 0x004fe400000000ff */
[----:B------:R-:W1:Y:S01]  /*13040*/  MUFU.EX2 R38, R38 ;  /* 0x0000002600267308 */ /* 0x000e620000000800 */
[--C-:B------:R-:W-:Y:S02]  /*13050*/  FFMA.FTZ R172, R13, c[0x0][0x23c], -R37.reuse ;  /* 0x00008f000dac7a23 */ /* 0x100fe40000010825 */
[--C-:B------:R-:W-:Y:S02]  /*13060*/  FFMA.FTZ R55, R12, c[0x0][0x23c], -R37.reuse ;  /* 0x00008f000c377a23 */ /* 0x100fe40000010825 */
[--C-:B------:R-:W-:Y:S01]  /*13070*/  FFMA.FTZ R60, R8, c[0x0][0x23c], -R37.reuse ;  /* 0x00008f00083c7a23 */ /* 0x100fe20000010825 */
[----:B------:R-:W-:Y:S01]  /*13080*/  LDSM.16.MT88.4 R12, [R144+0xb400] ;  /* 0x00b40000900c783b */ /* 0x000fe20000004200 */
[--C-:B------:R-:W-:Y:S01]  /*13090*/  FFMA.FTZ R43, R102, c[0x0][0x23c], -R37.reuse ;  /* 0x00008f00662b7a23 */ /* 0x100fe20000010825 */
[----:B------:R-:W-:Y:S01]  /*130a0*/  MUFU.EX2 R172, R172 ;  /* 0x000000ac00ac7308 */ /* 0x000fe20000000800 */
[--C-:B------:R-:W-:Y:S01]  /*130b0*/  FFMA.FTZ R58, R10, c[0x0][0x23c], -R37.reuse ;  /* 0x00008f000a3a7a23 */ /* 0x100fe20000010825 */
[----:B------:R-:W-:Y:S01]  /*130c0*/  LDSM.16.MT88.4 R100, [R120+0x9000] ;  /* 0x009000007864783b */ /* 0x000fe20000004200 */
[----:B------:R-:W-:-:S02]  /*130d0*/  FFMA.FTZ R35, R106, c[0x0][0x23c], -R37 ;  /* 0x00008f006a237a23 */ /* 0x000fc40000010825 */
[--C-:B------:R-:W-:Y:S01]  /*130e0*/  FFMA.FTZ R34, R94, c[0x0][0x23c], -R37.reuse ;  /* 0x00008f005e227a23 */ /* 0x100fe20000010825 */
[----:B------:R-:W-:Y:S01]  /*130f0*/  LDSM.16.MT88.4 R8, [R144+0x9400] ;  /* 0x009400009008783b */ /* 0x000fe20000004200 */
[--C-:B------:R-:W-:Y:S01]  /*13100*/  FFMA.FTZ R31, R6, c[0x0][0x23c], -R37.reuse ;  /* 0x00008f00061f7a23 */ /* 0x100fe20000010825 */
[----:B------:R-:W2:Y:S01]  /*13110*/  MUFU.EX2 R55, R55 ;  /* 0x0000003700377308 */ /* 0x000ea20000000800 */
[----:B-1----:R-:W-:Y:S01]  /*13120*/  F2FP.PACK_AB R70, R38, R21 ;  /* 0x000000152646723e */ /* 0x002fe200000000ff */
[----:B------:R-:W1:Y:S01]  /*13130*/  LDSM.16.MT88.4 R92, [R144+0xb000] ;  /* 0x00b00000905c783b */ /* 0x000e620000004200 */
[--C-:B------:R-:W-:Y:S02]  /*13140*/  FFMA.FTZ R28, R28, c[0x0][0x23c], -R37.reuse ;  /* 0x00008f001c1c7a23 */ /* 0x100fe40000010825 */
[--C-:B------:R-:W-:Y:S02]  /*13150*/  FFMA.FTZ R3, R212, c[0x0][0x23c], -R37.reuse ;  /* 0x00008f00d4037a23 */ /* 0x100fe40000010825 */
[--C-:B------:R-:W-:Y:S01]  /*13160*/  FFMA.FTZ R124, R124, c[0x0][0x23c], -R37.reuse ;  /* 0x00008f007c7c7a23 */ /* 0x100fe20000010825 */
[----:B------:R-:W-:Y:S01]  /*13170*/  MUFU.EX2 R60, R60 ;  /* 0x0000003c003c7308 */ /* 0x000fe20000000800 */
[----:B------:R-:W-:-:S02]  /*13180*/  FFMA.FTZ R47, R206, c[0x0][0x23c], -R37 ;  /* 0x00008f00ce2f7a23 */ /* 0x000fc40000010825 */
[--C-:B------:R-:W-:Y:S02]  /*13190*/  FFMA.FTZ R64, R64, c[0x0][0x23c], -R37.reuse ;  /* 0x00008f0040407a23 */ /* 0x100fe40000010825 */
[----:B------:R-:W-:Y:S02]  /*131a0*/  FFMA.FTZ R41, R204, c[0x0][0x23c], -R37 ;  /* 0x00008f00cc297a23 */ /* 0x000fe40000010825 */
[--C-:B------:R-:W-:Y:S01]  /*131b0*/  FFMA.FTZ R194, R194, c[0x0][0x23c], -R51.reuse ;  /* 0x00008f00c2c27a23 */ /* 0x100fe20000010833 */
[----:B------:R-:W3:Y:S01]  /*131c0*/  MUFU.EX2 R43, R43 ;  /* 0x0000002b002b7308 */ /* 0x000ee20000000800 */
[----:B--2---:R-:W-:Y:S01]  /*131d0*/  F2FP.PACK_AB R69, R55, R172 ;  /* 0x000000ac3745723e */ /* 0x004fe200000000ff */
        /* <DEDUP_REMOVED lines=8> */
[----:B---3--:R-:W-:Y:S01]  /*13260*/  F2FP.PACK_AB R71, R43, R60 ;  /* 0x0000003c2b47723e */ /* 0x008fe200000000ff */
[----:B------:R-:W2:Y:S01]  /*13270*/  MUFU.EX2 R36, R36 ;  /* 0x0000002400247308 */ /* 0x000ea20000000800 */
[----:B------:R-:W-:-:S02]  /*13280*/  FFMA.FTZ R186, R186, c[0x0][0x23c], -R51 ;  /* 0x00008f00baba7a23 */ /* 0x000fc40000010833 */
[--C-:B------:R-:W-:Y:S02]  /*13290*/  FFMA.FTZ R67, R184, c[0x0][0x23c], -R51.reuse ;  /* 0x00008f00b8437a23 */ /* 0x100fe40000010833 */
[--C-:B------:R-:W-:Y:S01]  /*132a0*/  FFMA.FTZ R182, R182, c[0x0][0x23c], -R51.reuse ;  /* 0x00008f00b6b67a23 */ /* 0x100fe20000010833 */
[C---:B------:R-:W-:Y:S01]  /*132b0*/  HMMA.16816.F32 R112, R68.reuse, R108, RZ ;  /* 0x0000006c4470723c */ /* 0x040fe200000018ff */
[----:B------:R-:W-:Y:S01]  /*132c0*/  FFMA.FTZ R65, R180, c[0x0][0x23c], -R51 ;  /* 0x00008f00b4417a23 */ /* 0x000fe20000010833 */
[----:B------:R-:W-:Y:S01]  /*132d0*/  MUFU.EX2 R33, R33 ;  /* 0x0000002100217308 */ /* 0x000fe20000000800 */
[--C-:B------:R-:W-:Y:S02]  /*132e0*/  FFMA.FTZ R178, R178, c[0x0][0x23c], -R37.reuse ;  /* 0x00008f00b2b27a23 */ /* 0x100fe40000010825 */
[--C-:B------:R-:W-:Y:S02]  /*132f0*/  FFMA.FTZ R123, R176, c[0x0][0x23c], -R37.reuse ;  /* 0x00008f00b07b7a23 */ /* 0x100fe40000010825 */
[--C-:B------:R-:W-:Y:S01]  /*13300*/  FFMA.FTZ R174, R174, c[0x0][0x23c], -R37.reuse ;  /* 0x00008f00aeae7a23 */ /* 0x100fe20000010825 */
[----:B------:R-:W-:Y:S01]  /*13310*/  HMMA.16816.F32 R108, R68, R110, RZ ;  /* 0x0000006e446c723c */ /* 0x000fe200000018ff */
[----:B------:R-:W-:Y:S01]  /*13320*/  FFMA.FTZ R121, R132, c[0x0][0x23c], -R37 ;  /* 0x00008f0084797a23 */ /* 0x000fe20000010825 */
[----:B------:R-:W3:Y:S01]  /*13330*/  MUFU.EX2 R30, R30 ;  /* 0x0000001e001e7308 */ /* 0x000ee20000000800 */
[----:B--2---:R-:W-:Y:S01]  /*13340*/  F2FP.PACK_AB R4, R36, R39 ;  /* 0x000000272404723e */ /* 0x004fe200000000ff */
[----:B------:R-:W-:-:S02]  /*13350*/  FFMA.FTZ R132, R166, c[0x0][0x23c], -R51 ;  /* 0x00008f00a6847a23 */ /* 0x000fc40000010833 */
[--C-:B------:R-:W-:Y:S02]  /*13360*/  FFMA.FTZ R62, R62, c[0x0][0x23c], -R37.reuse ;  /* 0x00008f003e3e7a23 */ /* 0x100fe40000010825 */
[C---:B------:R-:W-:Y:S01]  /*13370*/  HMMA.16816.F32 R88, R68.reuse, R84, RZ ;  /* 0x000000544458723c */ /* 0x040fe200000018ff */
[--C-:B------:R-:W-:Y:S01]  /*13380*/  FFMA.FTZ R125, R22, c[0x0][0x23c], -R37.reuse ;  /* 0x00008f00167d7a23 */ /* 0x100fe20000010825 */
[----:B------:R-:W-:Y:S01]  /*13390*/  MUFU.EX2 R58, R58 ;  /* 0x0000003a003a7308 */ /* 0x000fe20000000800 */
[--C-:B------:R-:W-:Y:S02]  /*133a0*/  FFMA.FTZ R127, R20, c[0x0][0x23c], -R37.reuse ;  /* 0x00008f00147f7a23 */ /* 0x100fe40000010825 */
[----:B------:R-:W-:Y:S02]  /*133b0*/  FFMA.FTZ R56, R56, c[0x0][0x23c], -R37 ;  /* 0x00008f0038387a23 */ /* 0x000fe40000010825 */
[--C-:B------:R-:W-:Y:S01]  /*133c0*/  FFMA.FTZ R164, R164, c[0x0][0x23c], -R51.reuse ;  /* 0x00008f00a4a47a23 */ /* 0x100fe20000010833 */
[----:B------:R-:W-:Y:S01]  /*133d0*/  HMMA.16816.F32 R84, R68, R86, RZ ;  /* 0x000000564454723c */ /* 0x000fe200000018ff */
[--C-:B------:R-:W-:Y:S01]  /*133e0*/  FFMA.FTZ R160, R160, c[0x0][0x23c], -R51.reuse ;  /* 0x00008f00a0a07a23 */ /* 0x100fe20000010833 */
[----:B------:R-:W2:Y:S01]  /*133f0*/  MUFU.EX2 R35, R35 ;  /* 0x0000002300237308 */ /* 0x000ea20000000800 */
[----:B---3--:R-:W-:Y:S01]  /*13400*/  F2FP.PACK_AB R6, R30, R33 ;  /* 0x000000211e06723e */ /* 0x008fe200000000ff */
[----:B------:R-:W-:-:S02]  /*13410*/  FFMA.FTZ R133, R142, c[0x0][0x23c], -R51 ;  /* 0x00008f008e857a23 */ /* 0x000fc40000010833 */
[--C-:B------:R-:W-:Y:S02]  /*13420*/  FFMA.FTZ R140, R140, c[0x0][0x23c], -R51.reuse ;  /* 0x00008f008c8c7a23 */ /* 0x100fe40000010833 */
[C---:B-1----:R-:W-:Y:S01]  /*13430*/  HMMA.16816.F32 R96, R68.reuse, R92, RZ ;  /* 0x0000005c4460723c */ /* 0x042fe200000018ff */
[--C-:B------:R-:W-:Y:S01]  /*13440*/  FFMA.FTZ R138, R138, c[0x0][0x23c], -R51.reuse ;  /* 0x00008f008a8a7a23 */ /* 0x100fe20000010833 */
[----:B------:R-:W-:Y:S01]  /*13450*/  MUFU.EX2 R34, R34 ;  /* 0x0000002200227308 */ /* 0x000fe20000000800 */
[--C-:B------:R-:W-:Y:S02]  /*13460*/  FFMA.FTZ R136, R136, c[0x0][0x23c], -R51.reuse ;  /* 0x00008f0088887a23 */ /* 0x100fe40000010833 */
[----:B------:R-:W-:Y:S02]  /*13470*/  FFMA.FTZ R134, R134, c[0x0][0x23c], -R51 ;  /* 0x00008f0086867a23 */ /* 0x000fe40000010833 */
[----:B------:R-:W-:Y:S01]  /*13480*/  FADD.FTZ R142, R130, R23 ;  /* 0x00000017828e7221 */ /* 0x000fe20000010000 */
[----:B------:R-:W-:Y:S01]  /*13490*/  HMMA.16816.F32 R92, R68, R94, RZ ;  /* 0x0000005e445c723c */ /* 0x000fe200000018ff */
        /* <DEDUP_REMOVED lines=8> */
[----:B------:R-:W-:Y:S02]  /*13520*/  FADD.FTZ R43, R43, R60 ;  /* 0x0000003c2b2b7221 */ /* 0x000fe40000010000 */
[----:B------:R-:W-:Y:S02]  /*13530*/  FFMA.FTZ R44, R44, c[0x0][0x23c], -R37 ;  /* 0x00008f002c2c7a23 */ /* 0x000fe40000010825 */
[----:B------:R-:W-:Y:S01]  /*13540*/  FADD.FTZ R58, R58, R43 ;  /* 0x0000002b3a3a7221 */ /* 0x000fe20000010000 */
[C---:B------:R-:W-:Y:S01]  /*13550*/  HMMA.16816.F32 R80, R68.reuse, R76, RZ ;  /* 0x0000004c4450723c */ /* 0x040fe200000018ff */
        /* <DEDUP_REMOVED lines=18> */
[C---:B------:R-:W-:Y:S01]  /*13680*/  HMMA.16816.F32 R92, R4.reuse, R14, R92 ;  /* 0x0000000e045c723c */ /* 0x040fe2000000185c */
[----:B------:R-:W3:Y:S01]  /*13690*/  LDSM.16.MT88.4 R12, [R144+0xd400] ;  /* 0x00d40000900c783b */ /* 0x000ee20000004200 */
[----:B------:R-:W-:Y:S06]  /*136a0*/  MUFU.EX2 R47, R47 ;  /* 0x0000002f002f7308 */ /* 0x000fec0000000800 */
[C---:B--2---:R-:W-:Y:S02]  /*136b0*/  HMMA.16816.F32 R88, R4.reuse, R8, R88 ;  /* 0x000000080458723c */ /* 0x044fe40000001858 */
[----:B------:R-:W-:Y:S06]  /*136c0*/  MUFU.EX2 R64, R64 ;  /* 0x0000004000407308 */ /* 0x000fec0000000800 */
[C---:B------:R-:W-:Y:S01]  /*136d0*/  HMMA.16816.F32 R84, R4.reuse, R10, R84 ;  /* 0x0000000a0454723c */ /* 0x040fe20000001854 */
[----:B------:R-:W2:Y:S01]  /*136e0*/  LDSM.16.MT88.4 R8, [R120+0xd400] ;  /* 0x00d400007808783b */ /* 0x000ea20000004200 */
[----:B------:R-:W-:Y:S06]  /*136f0*/  MUFU.EX2 R41, R41 ;  /* 0x0000002900297308 */ /* 0x000fec0000000800 */
[C---:B------:R-:W-:Y:S02]  /*13700*/  HMMA.16816.F32 R104, R4.reuse, R24, R104 ;  /* 0x000000180468723c */ /* 0x040fe40000001868 */
[----:B------:R-:W-:Y:S05]  /*13710*/  MUFU.EX2 R194, R194 ;  /* 0x000000c200c27308 */ /* 0x000fea0000000800 */
[----:B------:R-:W-:Y:S01]  /*13720*/  FFMA.FTZ R24, R222, c[0x0][0x23c], -R51 ;  /* 0x00008f00de187a23 */ /* 0x000fe20000010833 */
[----:B------:R-:W-:Y:S01]  /*13730*/  HMMA.16816.F32 R100, R4, R26, R100 ;  /* 0x0000001a0464723c */ /* 0x000fe20000001864 */
[----:B------:R-:W-:Y:S01]  /*13740*/  FFMA.FTZ R25, R214, c[0x0][0x23c], -R37 ;  /* 0x00008f00d6197a23 */ /* 0x000fe20000010825 */
[----:B------:R-:W-:Y:S05]  /*13750*/  MUFU.EX2 R63, R63 ;  /* 0x0000003f003f7308 */ /* 0x000fea0000000800 */
[----:B------:R-:W-:-:S02]  /*13760*/  FFMA.FTZ R27, R220, c[0x0][0x23c], -R51 ;  /* 0x00008f00dc1b7a23 */ /* 0x000fc40000010833 */
[----:B------:R-:W-:Y:S01]  /*13770*/  FFMA.FTZ R26, R216, c[0x0][0x23c], -R37 ;  /* 0x00008f00d81a7a23 */ /* 0x000fe20000010825 */
[C---:B---3--:R-:W-:Y:S01]  /*13780*/  HMMA.16816.F32 R80, R4.reuse, R12, R80 ;  /* 0x0000000c0450723c */ /* 0x048fe20000001850 */
[----:B------:R-:W-:Y:S07]  /*13790*/  MUFU.EX2 R24, R24 ;  /* 0x0000001800187308 */ /* 0x000fee0000000800 */
[C---:B------:R-:W-:Y:S01]  /*137a0*/  HMMA.16816.F32 R76, R4.reuse, R14, R76 ;  /* 0x0000000e044c723c */ /* 0x040fe2000000184c */
[----:B------:R-:W3:Y:S01]  /*137b0*/  MUFU.EX2 R27, R27 ;  /* 0x0000001b001b7308 */ /* 0x000ee20000000800 */
[----:B------:R-:W4:Y:S06]  /*137c0*/  LDSM.16.MT88.4 R12, [R144+0x9800] ;  /* 0x00980000900c783b */ /* 0x000f2c0000004200 */
[C---:B--2---:R-:W-:Y:S01]  /*137d0*/  HMMA.16816.F32 R72, R4.reuse, R8, R72 ;  /* 0x000000080448723c */ /* 0x044fe20000001848 */
[----:B------:R-:W2:Y:S07]  /*137e0*/  MUFU.EX2 R25, R25 ;  /* 0x0000001900197308 */ /* 0x000eae0000000800 */
[----:B------:R-:W-:Y:S01]  /*137f0*/  HMMA.16816.F32 R68, R4, R10, R68 ;  /* 0x0000000a0444723c */ /* 0x000fe20000001844 */
[----:B------:R-:W5:Y:S01]  /*13800*/  LDSM.16.MT88.4 R8, [R120+0x9800] ;  /* 0x009800007808783b */ /* 0x000f620000004200 */
[----:B------:R-:W2:Y:S05]  /*13810*/  MUFU.EX2 R26, R26 ;  /* 0x0000001a001a7308 */ /* 0x000eaa0000000800 */
[----:B-1----:R-:W-:-:S02]  /*13820*/  F2FP.PACK_AB R4, R29, R32 ;  /* 0x000000201d04723e */ /* 0x002fc400000000ff */
[----:B---3--:R-:W-:Y:S01]  /*13830*/  F2FP.PACK_AB R6, R24, R27 ;  /* 0x0000001b1806723e */ /* 0x008fe200000000ff */
[----:B------:R-:W-:Y:S01]  /*13840*/  MUFU.EX2 R190, R190 ;  /* 0x000000be00be7308 */ /* 0x000fe20000000800 */
[----:B--2---:R-:W-:Y:S02]  /*13850*/  F2FP.PACK_AB R5, R25, R28 ;  /* 0x0000001c1905723e */ /* 0x004fe400000000ff */
[----:B------:R-:W-:-:S05]  /*13860*/  F2FP.PACK_AB R7, R3, R26 ;  /* 0x0000001a0307723e */ /* 0x000fca00000000ff */
[----:B------:R-:W1:Y:S02]  /*13870*/  MUFU.EX2 R59, R59 ;  /* 0x0000003b003b7308 */ /* 0x000e640000000800 */
[C---:B----4-:R-:W-:Y:S06]  /*13880*/  HMMA.16816.F32 R112, R4.reuse, R12, R112 ;  /* 0x0000000c0470723c */ /* 0x050fec0000001870 */
[----:B------:R-:W-:Y:S02]  /*13890*/  MUFU.EX2 R192, R192 ;  /* 0x000000c000c07308 */ /* 0x000fe40000000800 */
[C---:B------:R-:W-:Y:S01]  /*138a0*/  HMMA.16816.F32 R108, R4.reuse, R14, R108 ;  /* 0x0000000e046c723c */ /* 0x040fe2000000186c */
[----:B------:R-:W2:Y:S05]  /*138b0*/  LDSM.16.MT88.4 R12, [R144+0xb800] ;  /* 0x00b80000900c783b */ /* 0x000eaa0000004200 */
[----:B------:R-:W3:Y:S02]  /*138c0*/  MUFU.EX2 R61, R61 ;  /* 0x0000003d003d7308 */ /* 0x000ee40000000800 */
[C---:B-----5:R-:W-:Y:S06]  /*138d0*/  HMMA.16816.F32 R104, R4.reuse, R8, R104 ;  /* 0x000000080468723c */ /* 0x060fec0000001868 */
[----:B------:R-:W-:Y:S02]  /*138e0*/  MUFU.EX2 R188, R188 ;  /* 0x000000bc00bc7308 */ /* 0x000fe40000000800 */
[C---:B------:R-:W-:Y:S01]  /*138f0*/  HMMA.16816.F32 R100, R4.reuse, R10, R100 ;  /* 0x0000000a0464723c */ /* 0x040fe20000001864 */
[----:B------:R-:W4:Y:S05]  /*13900*/  LDSM.16.MT88.4 R8, [R120+0xb800] ;  /* 0x00b800007808783b */ /* 0x000f2a0000004200 */
[----:B------:R-:W5:Y:S08]  /*13910*/  MUFU.EX2 R57, R57 ;  /* 0x0000003900397308 */ /* 0x000f700000000800 */
[----:B------:R-:W-:Y:S08]  /*13920*/  MUFU.EX2 R186, R186 ;  /* 0x000000ba00ba7308 */ /* 0x000ff00000000800 */
[----:B------:R-:W1:Y:S01]  /*13930*/  MUFU.EX2 R67, R67 ;  /* 0x0000004300437308 */ /* 0x000e620000000800 */
[C---:B--2---:R-:W-:Y:S07]  /*13940*/  HMMA.16816.F32 R96, R4.reuse, R12, R96 ;  /* 0x0000000c0460723c */ /* 0x044fee0000001860 */
[----:B------:R-:W-:Y:S01]  /*13950*/  MUFU.EX2 R182, R182 ;  /* 0x000000b600b67308 */ /* 0x000fe20000000800 */
[C---:B------:R-:W-:Y:S01]  /*13960*/  HMMA.16816.F32 R92, R4.reuse, R14, R92 ;  /* 0x0000000e045c723c */ /* 0x040fe2000000185c */
[----:B------:R-:W2:Y:S06]  /*13970*/  LDSM.16.MT88.4 R12, [R144+0xd800] ;  /* 0x00d80000900c783b */ /* 0x000eac0000004200 */
[----:B------:R-:W1:Y:S01]  /*13980*/  MUFU.EX2 R65, R65 ;  /* 0x0000004100417308 */ /* 0x000e620000000800 */
[C---:B----4-:R-:W-:Y:S07]  /*13990*/  HMMA.16816.F32 R88, R4.reuse, R8, R88 ;  /* 0x000000080458723c */ /* 0x050fee0000001858 */
[----:B------:R-:W-:Y:S01]  /*139a0*/  MUFU.EX2 R178, R178 ;  /* 0x000000b200b27308 */ /* 0x000fe20000000800 */
[C---:B------:R-:W-:Y:S01]  /*139b0*/  HMMA.16816.F32 R84, R4.reuse, R10, R84 ;  /* 0x0000000a0454723c */ /* 0x040fe20000001854 */
[----:B------:R-:W4:Y:S06]  /*139c0*/  LDSM.16.MT88.4 R8, [R120+0xd800] ;  /* 0x00d800007808783b */ /* 0x000f2c0000004200 */
[----:B------:R-:W1:Y:S08]  /*139d0*/  MUFU.EX2 R123, R123 ;  /* 0x0000007b007b7308 */ /* 0x000e700000000800 */
[----:B------:R-:W-:Y:S08]  /*139e0*/  MUFU.EX2 R174, R174 ;  /* 0x000000ae00ae7308 */ /* 0x000ff00000000800 */
[----:B------:R-:W1:Y:S01]  /*139f0*/  MUFU.EX2 R121, R121 ;  /* 0x0000007900797308 */ /* 0x000e620000000800 */
[C---:B--2---:R-:W-:Y:S07]  /*13a00*/  HMMA.16816.F32 R80, R4.reuse, R12, R80 ;  /* 0x0000000c0450723c */ /* 0x044fee0000001850 */
[----:B------:R-:W-:Y:S01]  /*13a10*/  MUFU.EX2 R132, R132 ;  /* 0x0000008400847308 */ /* 0x000fe20000000800 */
[C---:B------:R-:W-:Y:S01]  /*13a20*/  HMMA.16816.F32 R76, R4.reuse, R14, R76 ;  /* 0x0000000e044c723c */ /* 0x040fe2000000184c */
[----:B------:R-:W2:Y:S06]  /*13a30*/  LDSM.16.MT88.4 R12, [R144+0x9c00] ;  /* 0x009c0000900c783b */ /* 0x000eac0000004200 */
[----:B------:R1:W1:Y:S01]  /*13a40*/  MUFU.EX2 R55, R164 ;  /* 0x000000a400377308 */ /* 0x0002620000000800 */
[C---:B----4-:R-:W-:Y:S07]  /*13a50*/  HMMA.16816.F32 R72, R4.reuse, R8, R72 ;  /* 0x000000080448723c */ /* 0x050fee0000001848 */
[----:B------:R-:W-:Y:S01]  /*13a60*/  MUFU.EX2 R51, R160 ;  /* 0x000000a000337308 */ /* 0x000fe20000000800 */
[----:B------:R-:W-:Y:S01]  /*13a70*/  HMMA.16816.F32 R68, R4, R10, R68 ;  /* 0x0000000a0444723c */ /* 0x000fe20000001844 */
[----:B------:R-:W4:Y:S06]  /*13a80*/  LDSM.16.MT88.4 R8, [R120+0x9c00] ;  /* 0x009c00007808783b */ /* 0x000f2c0000004200 */
[----:B------:R-:W2:Y:S01]  /*13a90*/  MUFU.EX2 R130, R133 ;  /* 0x0000008500827308 */ /* 0x000ea20000000800 */
[----:B-1----:R-:W-:Y:S01]  /*13aa0*/  FFMA.FTZ R164, R42, c[0x0][0x23c], -R37 ;  /* 0x00008f002aa47a23 */ /* 0x002fe20000010825 */
[----:B------:R-:W-:-:S02]  /*13ab0*/  F2FP.PACK_AB R4, R49, R126 ;  /* 0x0000007e3104723e */ /* 0x000fc400000000ff */
[----:B------:R-:W-:-:S04]  /*13ac0*/  F2FP.PACK_AB R6, R45, R66 ;  /* 0x000000422d06723e */ /* 0x000fc800000000ff */
[----:B------:R-:W-:Y:S01]  /*13ad0*/  MUFU.EX2 R62, R62 ;  /* 0x0000003e003e7308 */ /* 0x000fe20000000800 */
[----:B------:R-:W-:Y:S02]  /*13ae0*/  F2FP.PACK_AB R5, R47, R124 ;  /* 0x0000007c2f05723e */ /* 0x000fe400000000ff */
[----:B------:R-:W-:-:S05]  /*13af0*/  F2FP.PACK_AB R7, R41, R64 ;  /* 0x000000402907723e */ /* 0x000fca00000000ff */
[----:B------:R-:W1:Y:S02]  /*13b00*/  MUFU.EX2 R125, R125 ;  /* 0x0000007d007d7308 */ /* 0x000e640000000800 */
[C---:B--2---:R-:W-:Y:S06]  /*13b10*/  HMMA.16816.F32 R112, R4.reuse, R12, R112 ;  /* 0x0000000c0470723c */ /* 0x044fec0000001870 */
[----:B------:R-:W-:Y:S02]  /*13b20*/  MUFU.EX2 R127, R127 ;  /* 0x0000007f007f7308 */ /* 0x000fe40000000800 */
[C---:B------:R-:W-:Y:S01]  /*13b30*/  HMMA.16816.F32 R108, R4.reuse, R14, R108 ;  /* 0x0000000e046c723c */ /* 0x040fe2000000186c */
[----:B------:R-:W2:Y:S05]  /*13b40*/  LDSM.16.MT88.4 R12, [R144+0xbc00] ;  /* 0x00bc0000900c783b */ /* 0x000eaa0000004200 */
[----:B------:R-:W1:Y:S02]  /*13b50*/  MUFU.EX2 R56, R56 ;  /* 0x0000003800387308 */ /* 0x000e640000000800 */
[C---:B----4-:R-:W-:Y:S06]  /*13b60*/  HMMA.16816.F32 R104, R4.reuse, R8, R104 ;  /* 0x000000080468723c */ /* 0x050fec0000001868 */
[----:B------:R-:W-:Y:S02]  /*13b70*/  MUFU.EX2 R140, R140 ;  /* 0x0000008c008c7308 */ /* 0x000fe40000000800 */
[C---:B------:R-:W-:Y:S01]  /*13b80*/  HMMA.16816.F32 R100, R4.reuse, R10, R100 ;  /* 0x0000000a0464723c */ /* 0x040fe20000001864 */
[----:B------:R-:W4:Y:S05]  /*13b90*/  LDSM.16.MT88.4 R8, [R120+0xbc00] ;  /* 0x00bc00007808783b */ /* 0x000f2a0000004200 */
[----:B------:R-:W1:Y:S08]  /*13ba0*/  MUFU.EX2 R37, R138 ;  /* 0x0000008a00257308 */ /* 0x000e700000000800 */
[----:B------:R-:W-:Y:S08]  /*13bb0*/  MUFU.EX2 R136, R136 ;  /* 0x0000008800887308 */ /* 0x000ff00000000800 */
[----:B------:R-:W1:Y:S01]  /*13bc0*/  MUFU.EX2 R161, R134 ;  /* 0x0000008600a17308 */ /* 0x000e620000000800 */
[C---:B--2---:R-:W-:Y:S07]  /*13bd0*/  HMMA.16816.F32 R96, R4.reuse, R12, R96 ;  /* 0x0000000c0460723c */ /* 0x044fee0000001860 */
[----:B------:R-:W-:Y:S01]  /*13be0*/  MUFU.EX2 R164, R164 ;  /* 0x000000a400a47308 */ /* 0x000fe20000000800 */
[C---:B------:R-:W-:Y:S01]  /*13bf0*/  HMMA.16816.F32 R92, R4.reuse, R14, R92 ;  /* 0x0000000e045c723c */ /* 0x040fe2000000185c */
[----:B------:R-:W2:Y:S07]  /*13c00*/  LDSM.16.MT88.4 R12, [R144+0xdc00] ;  /* 0x00dc0000900c783b */ /* 0x000eae0000004200 */
[C---:B----4-:R-:W-:Y:S08]  /*13c10*/  HMMA.16816.F32 R88, R4.reuse, R8, R88 ;  /* 0x000000080458723c */ /* 0x050ff00000001858 */
[C---:B------:R-:W-:Y:S01]  /*13c20*/  HMMA.16816.F32 R84, R4.reuse, R10, R84 ;  /* 0x0000000a0454723c */ /* 0x040fe20000001854 */
[----:B------:R-:W4:Y:S07]  /*13c30*/  LDSM.16.MT88.4 R8, [R120+0xdc00] ;  /* 0x00dc00007808783b */ /* 0x000f2e0000004200 */
[C---:B--2---:R-:W-:Y:S08]  /*13c40*/  HMMA.16816.F32 R80, R4.reuse, R12, R80 ;  /* 0x0000000c0450723c */ /* 0x044ff00000001850 */
[C---:B------:R-:W-:Y:S01]  /*13c50*/  HMMA.16816.F32 R76, R4.reuse, R14, R76 ;  /* 0x0000000e044c723c */ /* 0x040fe2000000184c */
[----:B------:R-:W2:Y:S07]  /*13c60*/  LDSM.16.MT88.4 R12, [R144+0xa000] ;  /* 0x00a00000900c783b */ /* 0x000eae0000004200 */
[C---:B----4-:R-:W-:Y:S08]  /*13c70*/  HMMA.16816.F32 R72, R4.reuse, R8, R72 ;  /* 0x000000080448723c */ /* 0x050ff00000001848 */
[----:B------:R-:W-:Y:S01]  /*13c80*/  HMMA.16816.F32 R68, R4, R10, R68 ;  /* 0x0000000a0444723c */ /* 0x000fe20000001844 */
[----:B------:R-:W4:Y:S06]  /*13c90*/  LDSM.16.MT88.4 R8, [R120+0xa000] ;  /* 0x00a000007808783b */ /* 0x000f2c0000004200 */
[----:B------:R-:W-:-:S02]  /*13ca0*/  F2FP.PACK_AB R4, R63, R194 ;  /* 0x000000c23f04723e */ /* 0x000fc400000000ff */
[----:B------:R-:W-:Y:S02]  /*13cb0*/  F2FP.PACK_AB R6, R59, R190 ;  /* 0x000000be3b06723e */ /* 0x000fe400000000ff */
[----:B---3--:R-:W-:Y:S02]  /*13cc0*/  F2FP.PACK_AB R5, R61, R192 ;  /* 0x000000c03d05723e */ /* 0x008fe400000000ff */
[----:B-----5:R-:W-:-:S07]  /*13cd0*/  F2FP.PACK_AB R7, R57, R188 ;  /* 0x000000bc3907723e */ /* 0x020fce00000000ff */
[C---:B--2---:R-:W-:Y:S08]  /*13ce0*/  HMMA.16816.F32 R112, R4.reuse, R12, R112 ;  /* 0x0000000c0470723c */ /* 0x044ff00000001870 */
[C---:B------:R-:W-:Y:S01]  /*13cf0*/  HMMA.16816.F32 R108, R4.reuse, R14, R108 ;  /* 0x0000000e046c723c */ /* 0x040fe2000000186c */
[----:B------:R-:W2:Y:S07]  /*13d00*/  LDSM.16.MT88.4 R12, [R144+0xc000] ;  /* 0x00c00000900c783b */ /* 0x000eae0000004200 */
[C---:B----4-:R-:W-:Y:S08]  /*13d10*/  HMMA.16816.F32 R104, R4.reuse, R8, R104 ;  /* 0x000000080468723c */ /* 0x050ff00000001868 */
[C---:B------:R-:W-:Y:S01]  /*13d20*/  HMMA.16816.F32 R100, R4.reuse, R10, R100 ;  /* 0x0000000a0464723c */ /* 0x040fe20000001864 */
[----:B------:R-:W3:Y:S07]  /*13d30*/  LDSM.16.MT88.4 R8, [R120+0xc000] ;  /* 0x00c000007808783b */ /* 0x000eee0000004200 */
[C---:B--2---:R-:W-:Y:S08]  /*13d40*/  HMMA.16816.F32 R96, R4.reuse, R12, R96 ;  /* 0x0000000c0460723c */ /* 0x044ff00000001860 */
[C---:B------:R-:W-:Y:S01]  /*13d50*/  HMMA.16816.F32 R92, R4.reuse, R14, R92 ;  /* 0x0000000e045c723c */ /* 0x040fe2000000185c */
[----:B------:R-:W2:Y:S07]  /*13d60*/  LDSM.16.MT88.4 R12, [R144+0xe000] ;  /* 0x00e00000900c783b */ /* 0x000eae0000004200 */
[C---:B---3--:R-:W-:Y:S08]  /*13d70*/  HMMA.16816.F32 R88, R4.reuse, R8, R88 ;  /* 0x000000080458723c */ /* 0x048ff00000001858 */
[C---:B------:R-:W-:Y:S01]  /*13d80*/  HMMA.16816.F32 R84, R4.reuse, R10, R84 ;  /* 0x0000000a0454723c */ /* 0x040fe20000001854 */
[----:B------:R-:W3:Y:S07]  /*13d90*/  LDSM.16.MT88.4 R8, [R120+0xe000] ;  /* 0x00e000007808783b */ /* 0x000eee0000004200 */
        /* <DEDUP_REMOVED lines=10> */
[C---:B------:R-:W-:Y:S08]  /*13e40*/  HMMA.16816.F32 R112, R4.reuse, R16, R112 ;  /* 0x000000100470723c */ /* 0x040ff00000001870 */
[C---:B------:R-:W-:Y:S01]  /*13e50*/  HMMA.16816.F32 R108, R4.reuse, R18, R108 ;  /* 0x00000012046c723c */ /* 0x040fe2000000186c */
[----:B------:R-:W4:Y:S07]  /*13e60*/  LDSM.16.MT88.4 R16, [R120+0xc400] ;  /* 0x00c400007810783b */ /* 0x000f2e0000004200 */
[C---:B--2---:R-:W-:Y:S08]  /*13e70*/  HMMA.16816.F32 R104, R4.reuse, R12, R104 ;  /* 0x0000000c0468723c */ /* 0x044ff00000001868 */
[C---:B---3--:R-:W-:Y:S08]  /*13e80*/  HMMA.16816.F32 R96, R4.reuse, R8, R96 ;  /* 0x000000080460723c */ /* 0x048ff00000001860 */
[C---:B------:R-:W-:Y:S01]  /*13e90*/  HMMA.16816.F32 R92, R4.reuse, R10, R92 ;  /* 0x0000000a045c723c */ /* 0x040fe2000000185c */
[----:B------:R-:W2:Y:S07]  /*13ea0*/  LDSM.16.MT88.4 R8, [R120+0xe400] ;  /* 0x00e400007808783b */ /* 0x000eae0000004200 */
[C---:B------:R-:W-:Y:S01]  /*13eb0*/  HMMA.16816.F32 R100, R4.reuse, R14, R100 ;  /* 0x0000000e0464723c */ /* 0x040fe20000001864 */
[----:B------:R-:W3:Y:S07]  /*13ec0*/  LDSM.16.MT88.4 R12, [R144+0xe400] ;  /* 0x00e40000900c783b */ /* 0x000eee0000004200 */
[C---:B----4-:R-:W-:Y:S08]  /*13ed0*/  HMMA.16816.F32 R88, R4.reuse, R16, R88 ;  /* 0x000000100458723c */ /* 0x050ff00000001858 */
[C---:B------:R-:W-:Y:S01]  /*13ee0*/  HMMA.16816.F32 R84, R4.reuse, R18, R84 ;  /* 0x000000120454723c */ /* 0x040fe20000001854 */
[----:B------:R-:W4:Y:S07]  /*13ef0*/  LDSM.16.MT88.4 R16, [R120+0xc800] ;  /* 0x00c800007810783b */ /* 0x000f2e0000004200 */
[C---:B--2---:R-:W-:Y:S08]  /*13f00*/  HMMA.16816.F32 R72, R4.reuse, R8, R72 ;  /* 0x000000080448723c */ /* 0x044ff00000001848 */
[C---:B------:R-:W-:Y:S01]  /*13f10*/  HMMA.16816.F32 R68, R4.reuse, R10, R68 ;  /* 0x0000000a0444723c */ /* 0x040fe20000001844 */
[----:B------:R-:W2:Y:S07]  /*13f20*/  LDSM.16.MT88.4 R8, [R144+0xa800] ;  /* 0x00a800009008783b */ /* 0x000eae0000004200 */
[C---:B---3--:R-:W-:Y:S08]  /*13f30*/  HMMA.16816.F32 R80, R4.reuse, R12, R80 ;  /* 0x0000000c0450723c */ /* 0x048ff00000001850 */
[----:B------:R-:W-:Y:S01]  /*13f40*/  HMMA.16816.F32 R76, R4, R14, R76 ;  /* 0x0000000e044c723c */ /* 0x000fe2000000184c */
[----:B------:R-:W3:Y:S06]  /*13f50*/  LDSM.16.MT88.4 R12, [R144+0xc800] ;  /* 0x00c80000900c783b */ /* 0x000eec0000004200 */
[----:B------:R-:W-:Y:S01]  /*13f60*/  FADD.FTZ R5, R21, R142 ;  /* 0x0000008e15057221 */ /* 0x000fe20000010000 */
[----:B------:R-:W-:Y:S01]  /*13f70*/  F2FP.PACK_AB R4, R55, R132 ;  /* 0x000000843704723e */ /* 0x000fe200000000ff */
[----:B------:R-:W5:Y:S01]  /*13f80*/  LDSM.16.MT88.4 R20, [R120+0xa800] ;  /* 0x00a800007814783b */ /* 0x000f620000004200 */
[----:B------:R-:W-:Y:S01]  /*13f90*/  F2FP.PACK_AB R6, R130, R51 ;  /* 0x000000338206723e */ /* 0x000fe200000000ff */
[----:B------:R-:W-:Y:S01]  /*13fa0*/  FADD.FTZ R38, R38, R5 ;  /* 0x0000000526267221 */ /* 0x000fe20000010000 */
[----:B-1----:R-:W-:-:S02]  /*13fb0*/  F2FP.PACK_AB R5, R125, R62 ;  /* 0x0000003e7d05723e */ /* 0x002fc400000000ff */
[----:B------:R-:W-:Y:S01]  /*13fc0*/  F2FP.PACK_AB R7, R56, R127 ;  /* 0x0000007f3807723e */ /* 0x000fe200000000ff */
[----:B------:R-:W-:-:S04]  /*13fd0*/  FADD.FTZ R39, R39, R38 ;  /* 0x0000002627277221 */ /* 0x000fc80000010000 */
[----:B------:R-:W-:Y:S02]  /*13fe0*/  FADD.FTZ R38, R36, R39 ;  /* 0x0000002724267221 */ /* 0x000fe40000010000 */
[----:B----4-:R-:W-:Y:S01]  /*13ff0*/  HMMA.16816.F32 R88, R4, R16, R88 ;  /* 0x000000100458723c */ /* 0x010fe20000001858 */
[----:B------:R-:W-:Y:S01]  /*14000*/  MUFU.EX2 R36, R48 ;  /* 0x0000003000247308 */ /* 0x000fe20000000800 */
[----:B------:R-:W-:-:S04]  /*14010*/  FADD.FTZ R33, R33, R38 ;  /* 0x0000002621217221 */ /* 0x000fc80000010000 */
[----:B------:R-:W-:Y:S02]  /*14020*/  FADD.FTZ R33, R30, R33 ;  /* 0x000000211e217221 */ /* 0x000fe40000010000 */
[C---:B--2---:R-:W-:Y:S01]  /*14030*/  HMMA.16816.F32 R112, R4.reuse, R8, R112 ;  /* 0x000000080470723c */ /* 0x044fe20000001870 */
[----:B------:R-:W-:Y:S01]  /*14040*/  FADD.FTZ R17, R35, R58 ;  /* 0x0000003a23117221 */ /* 0x000fe20000010000 */
[----:B------:R-:W1:Y:S01]  /*14050*/  MUFU.EX2 R39, R46 ;  /* 0x0000002e00277308 */ /* 0x000e620000000800 */
[----:B------:R-:W-:Y:S02]  /*14060*/  FADD.FTZ R30, R32, R33 ;  /* 0x00000021201e7221 */ /* 0x000fe40000010000 */
[----:B------:R-:W-:Y:S02]  /*14070*/  FADD.FTZ R34, R34, R17 ;  /* 0x0000001122227221 */ /* 0x000fe40000010000 */
[----:B------:R-:W-:Y:S01]  /*14080*/  FADD.FTZ R30, R29, R30 ;  /* 0x0000001e1d1e7221 */ /* 0x000fe20000010000 */
[----:B------:R-:W-:Y:S01]  /*14090*/  HMMA.16816.F32 R108, R4, R10, R108 ;  /* 0x0000000a046c723c */ /* 0x000fe2000000186c */
[----:B------:R-:W2:Y:S01]  /*140a0*/  LDSM.16.MT88.4 R8, [R144+0xe800] ;  /* 0x00e800009008783b */ /* 0x000ea20000004200 */
[----:B------:R-:W-:Y:S01]  /*140b0*/  FADD.FTZ R31, R31, R34 ;  /* 0x000000221f1f7221 */ /* 0x000fe20000010000 */
[----:B------:R-:W4:Y:S01]  /*140c0*/  MUFU.EX2 R35, R44 ;  /* 0x0000002c00237308 */ /* 0x000f220000000800 */
[----:B------:R-:W-:-:S02]  /*140d0*/  FADD.FTZ R27, R27, R30 ;  /* 0x0000001e1b1b7221 */ /* 0x000fc40000010000 */
[----:B------:R-:W-:Y:S02]  /*140e0*/  FADD.FTZ R28, R28, R31 ;  /* 0x0000001f1c1c7221 */ /* 0x000fe40000010000 */
[C---:B---3--:R-:W-:Y:S01]  /*140f0*/  HMMA.16816.F32 R96, R4.reuse, R12, R96 ;  /* 0x0000000c0460723c */ /* 0x048fe20000001860 */
        /* <DEDUP_REMOVED lines=9> */
[----:B------:R-:W-:Y:S01]  /*14190*/  HMMA.16816.F32 R84, R4, R18, R84 ;  /* 0x000000120454723c */ /* 0x000fe20000001854 */
[----:B------:R-:W1:Y:S01]  /*141a0*/  LDSM.16.MT88.4 R16, [R144+0xcc00] ;  /* 0x00cc00009010783b */ /* 0x000e620000004200 */
[----:B------:R-:W-:Y:S02]  /*141b0*/  FADD.FTZ R124, R124, R3 ;  /* 0x000000037c7c7221 */ /* 0x000fe40000010000 */
[----:B------:R-:W-:Y:S02]  /*141c0*/  FADD.FTZ R45, R45, R66 ;  /* 0x000000422d2d7221 */ /* 0x000fe40000010000 */
[----:B------:R-:W-:-:S02]  /*141d0*/  FADD.FTZ R47, R47, R124 ;  /* 0x0000007c2f2f7221 */ /* 0x000fc40000010000 */
[C---:B-----5:R-:W-:Y:S01]  /*141e0*/  HMMA.16816.F32 R104, R4.reuse, R20, R104 ;  /* 0x000000140468723c */ /* 0x060fe20000001868 */
[----:B------:R-:W-:Y:S02]  /*141f0*/  FADD.FTZ R194, R194, R45 ;  /* 0x0000002dc2c27221 */ /* 0x000fe40000010000 */
[----:B------:R-:W-:Y:S02]  /*14200*/  FADD.FTZ R64, R64, R47 ;  /* 0x0000002f40407221 */ /* 0x000fe40000010000 */
[----:B------:R-:W-:Y:S02]  /*14210*/  FADD.FTZ R63, R63, R194 ;  /* 0x000000c23f3f7221 */ /* 0x000fe40000010000 */
[----:B------:R-:W-:Y:S01]  /*14220*/  FADD.FTZ R41, R41, R64 ;  /* 0x0000004029297221 */ /* 0x000fe20000010000 */
[----:B------:R-:W-:Y:S01]  /*14230*/  HMMA.16816.F32 R100, R4, R22, R100 ;  /* 0x000000160464723c */ /* 0x000fe20000001864 */
[----:B------:R-:W-:Y:S01]  /*14240*/  FADD.FTZ R190, R190, R63 ;  /* 0x0000003fbebe7221 */ /* 0x000fe20000010000 */
[----:B------:R-:W-:Y:S01]  /*14250*/  LDSM.16.MT88.4 R20, [R144+0xac00] ;  /* 0x00ac00009014783b */ /* 0x000fe20000004200 */
[----:B------:R-:W-:-:S02]  /*14260*/  FADD.FTZ R192, R192, R41 ;  /* 0x00000029c0c07221 */ /* 0x000fc40000010000 */
[----:B------:R-:W-:Y:S02]  /*14270*/  FADD.FTZ R59, R59, R190 ;  /* 0x000000be3b3b7221 */ /* 0x000fe40000010000 */
[----:B------:R-:W-:Y:S01]  /*14280*/  FADD.FTZ R61, R61, R192 ;  /* 0x000000c03d3d7221 */ /* 0x000fe20000010000 */
[C---:B--2---:R-:W-:Y:S01]  /*14290*/  HMMA.16816.F32 R80, R4.reuse, R8, R80 ;  /* 0x000000080450723c */ /* 0x044fe20000001850 */
[----:B------:R-:W-:Y:S02]  /*142a0*/  FADD.FTZ R186, R186, R59 ;  /* 0x0000003bbaba7221 */ /* 0x000fe40000010000 */
[----:B------:R-:W-:Y:S02]  /*142b0*/  FADD.FTZ R188, R188, R61 ;  /* 0x0000003dbcbc7221 */ /* 0x000fe40000010000 */
[----:B------:R-:W-:Y:S02]  /*142c0*/  FADD.FTZ R67, R67, R186 ;  /* 0x000000ba43437221 */ /* 0x000fe40000010000 */
[----:B------:R-:W-:Y:S01]  /*142d0*/  FADD.FTZ R57, R57, R188 ;  /* 0x000000bc39397221 */ /* 0x000fe20000010000 */
[----:B------:R-:W-:Y:S01]  /*142e0*/  HMMA.16816.F32 R76, R4, R10, R76 ;  /* 0x0000000a044c723c */ /* 0x000fe2000000184c */
[----:B------:R-:W2:Y:S01]  /*142f0*/  LDSM.16.MT88.4 R8, [R120+0xac00] ;  /* 0x00ac00007808783b */ /* 0x000ea20000004200 */
[----:B------:R-:W-:-:S02]  /*14300*/  FADD.FTZ R182, R182, R67 ;  /* 0x00000043b6b67221 */ /* 0x000fc40000010000 */
[----:B------:R-:W-:Y:S02]  /*14310*/  FADD.FTZ R178, R178, R57 ;  /* 0x00000039b2b27221 */ /* 0x000fe40000010000 */
        /* <DEDUP_REMOVED lines=10> */
[----:B------:R-:W-:Y:S01]  /*143c0*/  FADD.FTZ R62, R62, R121 ;  /* 0x000000793e3e7221 */ /* 0x000fe20000010000 */
[----:B------:R-:W-:Y:S01]  /*143d0*/  F2FP.PACK_AB R4, R37, R140 ;  /* 0x0000008c2504723e */ /* 0x000fe200000000ff */
[----:B------:R-:W-:Y:S01]  /*143e0*/  FADD.FTZ R51, R130, R51 ;  /* 0x0000003382337221 */ /* 0x000fe20000010000 */
[----:B------:R-:W-:Y:S01]  /*143f0*/  F2FP.PACK_AB R6, R161, R136 ;  /* 0x00000088a106723e */ /* 0x000fe200000000ff */
[----:B------:R-:W-:Y:S01]  /*14400*/  FADD.FTZ R62, R125, R62 ;  /* 0x0000003e7d3e7221 */ /* 0x000fe20000010000 */
[----:B-1----:R-:W-:Y:S01]  /*14410*/  F2FP.PACK_AB R5, R39, R36 ;  /* 0x000000242705723e */ /* 0x002fe200000000ff */
[----:B------:R-:W-:Y:S01]  /*14420*/  FADD.FTZ R140, R140, R51 ;  /* 0x000000338c8c7221 */ /* 0x000fe20000010000 */
[----:B----4-:R-:W-:Y:S01]  /*14430*/  F2FP.PACK_AB R7, R164, R35 ;  /* 0x00000023a407723e */ /* 0x010fe200000000ff */
[----:B------:R-:W-:-:S02]  /*14440*/  FADD.FTZ R127, R127, R62 ;  /* 0x0000003e7f7f7221 */ /* 0x000fc40000010000 */
[----:B------:R-:W-:Y:S02]  /*14450*/  FADD.FTZ R37, R37, R140 ;  /* 0x0000008c25257221 */ /* 0x000fe40000010000 */
[----:B------:R-:W-:Y:S02]  /*14460*/  FADD.FTZ R127, R56, R127 ;  /* 0x0000007f387f7221 */ /* 0x000fe40000010000 */
[C---:B------:R-:W-:Y:S01]  /*14470*/  HMMA.16816.F32 R96, R4.reuse, R16, R96 ;  /* 0x000000100460723c */ /* 0x040fe20000001860 */
[----:B------:R-:W-:Y:S02]  /*14480*/  FADD.FTZ R136, R136, R37 ;  /* 0x0000002588887221 */ /* 0x000fe40000010000 */
[----:B------:R-:W-:Y:S02]  /*14490*/  FADD.FTZ R36, R36, R127 ;  /* 0x0000007f24247221 */ /* 0x000fe40000010000 */
[----:B------:R-:W-:Y:S02]  /*144a0*/  FADD.FTZ R161, R161, R136 ;  /* 0x00000088a1a17221 */ /* 0x000fe40000010000 */
[----:B------:R-:W-:Y:S01]  /*144b0*/  FADD.FTZ R36, R39, R36 ;  /* 0x0000002427247221 */ /* 0x000fe20000010000 */
[----:B--2---:R-:W-:Y:S03]  /*144c0*/  HMMA.16816.F32 R104, R4, R8, R104 ;  /* 0x000000080468723c */ /* 0x004fe60000001868 */
[----:B------:R-:W-:-:S04]  /*144d0*/  FADD.FTZ R35, R35, R36 ;  /* 0x0000002423237221 */ /* 0x000fc80000010000 */
[----:B------:R-:W-:Y:S01]  /*144e0*/  FADD.FTZ R164, R164, R35 ;  /* 0x00000023a4a47221 */ /* 0x000fe20000010000 */
[C---:B------:R-:W-:Y:S01]  /*144f0*/  HMMA.16816.F32 R100, R4.reuse, R10, R100 ;  /* 0x0000000a0464723c */ /* 0x040fe20000001864 */
[----:B------:R-:W1:Y:S07]  /*14500*/  LDSM.16.MT88.4 R8, [R144+0xec00] ;  /* 0x00ec00009008783b */ /* 0x000e6e0000004200 */
[C---:B------:R-:W-:Y:S01]  /*14510*/  HMMA.16816.F32 R92, R4.reuse, R18, R92 ;  /* 0x00000012045c723c */ /* 0x040fe2000000185c */
[----:B------:R-:W2:Y:S07]  /*14520*/  LDSM.16.MT88.4 R16, [R120+0xec00] ;  /* 0x00ec00007810783b */ /* 0x000eae0000004200 */
        /* <DEDUP_REMOVED lines=73> */
.L_x_1155:
[----:B------:R-:W-:-:S05]  /*149c0*/  IMAD.MOV.U32 R6, RZ, RZ, c[0x0][0x1a0] ;  /* 0x00006800ff067624 */ /* 0x000fca00078e00ff */
[----:B------:R-:W-:-:S04]  /*149d0*/  LEA R6, -R6, RZ, 0x7 ;  /* 0x000000ff06067211 */ /* 0x000fc800078e39ff */
[----:B------:R-:W-:Y:S02]  /*149e0*/  SHF.R.S32.HI R5, RZ, 0x1f, R6 ;  /* 0x0000001fff057819 */ /* 0x000fe40000011406 */
.L_x_1156:
        /* <DEDUP_REMOVED lines=100> */
[----:B------:R-:W-:-:S04]  /*15030*/  @P1 LEA R36, P3, R7, c[0x0][0x170], 0x1 ;  /* 0x00005c0007241a11 */ /* 0x000fc800078608ff */
        /* <DEDUP_REMOVED lines=11> */
[----:B------:R-:W-:Y:S04]  /*150f0*/  LDSM.16.M88.4 R136, [R147] ;  /* 0x000000009388783b */ /* 0x000fe80000000200 */
[----:B------:R-:W1:Y:S04]  /*15100*/  LDSM.16.M88.4 R32, [R146+0x3000] ;  /* 0x003000009220783b */ /* 0x000e680000000200 */
[----:B------:R-:W4:Y:S04]  /*15110*/  LDSM.16.M88.4 R24, [R146+0x3400] ;  /* 0x003400009218783b */ /* 0x000f280000000200 */
[----:B------:R-:W-:Y:S04]  /*15120*/  LDSM.16.M88.4 R132, [R145] ;  /* 0x000000009184783b */ /* 0x000fe80000000200 */
[----:B------:R-:W4:Y:S04]  /*15130*/  LDSM.16.M88.4 R4, [R122+0x3000] ;  /* 0x003000007a04783b */ /* 0x000f280000000200 */
[----:B---3--:R-:W3:Y:S04]  /*15140*/  LDSM.16.M88.4 R12, [R122+0x3400] ;  /* 0x003400007a0c783b */ /* 0x008ee80000000200 */
[----:B--2---:R-:W2:Y:S04]  /*15150*/  LDSM.16.M88.4 R8, [R146+0x3c00] ;  /* 0x003c00009208783b */ /* 0x004ea80000000200 */
[----:B-----5:R-:W5:Y:S04]  /*15160*/  LDSM.16.M88.4 R16, [R146+0x3800] ;  /* 0x003800009210783b */ /* 0x020f680000000200 */
[----:B------:R-:W-:Y:S04]  /*15170*/  LDSM.16.M88.4 R40, [R122+0x3800] ;  /* 0x003800007a28783b */ /* 0x000fe80000000200 */
[----:B------:R-:W-:Y:S04]  /*15180*/  LDSM.16.M88.4 R64, [R146+0x4000] ;  /* 0x004000009240783b */ /* 0x000fe80000000200 */
[----:B------:R-:W-:Y:S01]  /*15190*/  LDSM.16.M88.4 R56, [R146+0x4400] ;  /* 0x004400009238783b */ /* 0x000fe20000000200 */
[C---:B-1----:R-:W-:Y:S03]  /*151a0*/  HMMA.16816.F32 R36, R136.reuse, R32, RZ ;  /* 0x000000208824723c */ /* 0x042fe600000018ff */
[----:B------:R-:W-:Y:S04]  /*151b0*/  LDSM.16.M88.4 R44, [R146+0x4800] ;  /* 0x00480000922c783b */ /* 0x000fe80000000200 */
[----:B------:R-:W-:Y:S01]  /*151c0*/  LDSM.16.M88.4 R140, [R146+0x4c00] ;  /* 0x004c0000928c783b */ /* 0x000fe20000000200 */
[C---:B------:R-:W-:Y:S03]  /*151d0*/  HMMA.16816.F32 R32, R136.reuse, R34, RZ ;  /* 0x000000228820723c */ /* 0x040fe600000018ff */
[----:B------:R-:W-:Y:S04]  /*151e0*/  LDSM.16.M88.4 R128, [R122+0x4400] ;  /* 0x004400007a80783b */ /* 0x000fe80000000200 */
[----:B------:R-:W-:Y:S01]  /*151f0*/  LDSM.16.M88.4 R124, [R122+0x4800] ;  /* 0x004800007a7c783b */ /* 0x000fe20000000200 */
[C---:B----4-:R-:W-:Y:S03]  /*15200*/  HMMA.16816.F32 R28, R136.reuse, R24, RZ ;  /* 0x00000018881c723c */ /* 0x050fe600000018ff */
[----:B------:R-:W-:Y:S04]  /*15210*/  LDSM.16.M88.4 R172, [R122+0x4000] ;  /* 0x004000007aac783b */ /* 0x000fe80000000200 */
[----:B------:R-:W0:Y:S01]  /*15220*/  LDGDEPBAR ;  /* 0x00000000000079af */ /* 0x000e220000000000 */
[----:B------:R-:W-:Y:S08]  /*15230*/  HMMA.16816.F32 R24, R136, R26, RZ ;  /* 0x0000001a8818723c */ /* 0x000ff000000018ff */
[C---:B------:R-:W-:Y:S08]  /*15240*/  HMMA.16816.F32 R36, R132.reuse, R4, R36 ;  /* 0x000000048424723c */ /* 0x040ff00000001824 */
[C---:B------:R-:W-:Y:S01]  /*15250*/  HMMA.16816.F32 R32, R132.reuse, R6, R32 ;  /* 0x000000068420723c */ /* 0x040fe20000001820 */
[----:B------:R-:W1:Y:S07]  /*15260*/  LDSM.16.M88.4 R4, [R122+0x3c00] ;  /* 0x003c00007a04783b */ /* 0x000e6e0000000200 */
[C---:B---3--:R-:W-:Y:S08]  /*15270*/  HMMA.16816.F32 R28, R132.reuse, R12, R28 ;  /* 0x0000000c841c723c */ /* 0x048ff0000000181c */
[----:B------:R-:W-:Y:S08]  /*15280*/  HMMA.16816.F32 R24, R132, R14, R24 ;  /* 0x0000000e8418723c */ /* 0x000ff00000001818 */
[C---:B--2---:R-:W-:Y:S08]  /*15290*/  HMMA.16816.F32 R12, R136.reuse, R8, RZ ;  /* 0x00000008880c723c */ /* 0x044ff000000018ff */
[C---:B-----5:R-:W-:Y:S08]  /*152a0*/  HMMA.16816.F32 R20, R136.reuse, R16, RZ ;  /* 0x000000108814723c */ /* 0x060ff000000018ff */
[C---:B------:R-:W-:Y:S08]  /*152b0*/  HMMA.16816.F32 R8, R136.reuse, R10, RZ ;  /* 0x0000000a8808723c */ /* 0x040ff000000018ff */
[----:B------:R-:W-:Y:S08]  /*152c0*/  HMMA.16816.F32 R16, R136, R18, RZ ;  /* 0x000000128810723c */ /* 0x000ff000000018ff */
[C---:B-1----:R-:W-:Y:S08]  /*152d0*/  HMMA.16816.F32 R12, R132.reuse, R4, R12 ;  /* 0x00000004840c723c */ /* 0x042ff0000000180c */
[C---:B------:R-:W-:Y:S08]  /*152e0*/  HMMA.16816.F32 R8, R132.reuse, R6, R8 ;  /* 0x000000068408723c */ /* 0x040ff00000001808 */
[C---:B------:R-:W-:Y:S08]  /*152f0*/  HMMA.16816.F32 R20, R132.reuse, R40, R20 ;  /* 0x000000288414723c */ /* 0x040ff00000001814 */
[----:B------:R-:W-:Y:S08]  /*15300*/  HMMA.16816.F32 R16, R132, R42, R16 ;  /* 0x0000002a8410723c */ /* 0x000ff00000001810 */
        /* <DEDUP_REMOVED lines=11> */
[----:B------:R-:W-:Y:S07]  /*153c0*/  LDSM.16.M88.4 R128, [R147+0x1000] ;  /* 0x001000009380783b */ /* 0x000fee0000000200 */
[C---:B------:R-:W-:Y:S08]  /*153d0*/  HMMA.16816.F32 R48, R132.reuse, R124, R48 ;  /* 0x0000007c8430723c */ /* 0x040ff00000001830 */
[C---:B------:R-:W-:Y:S01]  /*153e0*/  HMMA.16816.F32 R44, R132.reuse, R126, R44 ;  /* 0x0000007e842c723c */ /* 0x040fe2000000182c */
[----:B------:R-:W2:Y:S07]  /*153f0*/  LDSM.16.M88.4 R124, [R146+0x5000] ;  /* 0x00500000927c783b */ /* 0x000eae0000000200 */
[C---:B------:R-:W-:Y:S08]  /*15400*/  HMMA.16816.F32 R4, R132.reuse, R172, R4 ;  /* 0x000000ac8404723c */ /* 0x040ff00000001804 */
[C---:B-1----:R-:W-:Y:S08]  /*15410*/  HMMA.16816.F32 R40, R132.reuse, R140, R40 ;  /* 0x0000008c8428723c */ /* 0x042ff00000001828 */
[C---:B------:R-:W-:Y:S01]  /*15420*/  HMMA.16816.F32 R136, R132.reuse, R142, R136 ;  /* 0x0000008e8488723c */ /* 0x040fe20000001888 */
[----:B------:R-:W1:Y:S07]  /*15430*/  LDSM.16.M88.4 R140, [R146+0x5400] ;  /* 0x00540000928c783b */ /* 0x000e6e0000000200 */
[----:B------:R-:W-:Y:S01]  /*15440*/  HMMA.16816.F32 R64, R132, R174, R64 ;  /* 0x000000ae8440723c */ /* 0x000fe20000001840 */
        /* <DEDUP_REMOVED lines=24> */
[----:B------:R-:W1:Y:S04]  /*155d0*/  LDSM.16.M88.4 R140, [R122+0x5400] ;  /* 0x005400007a8c783b */ /* 0x000e680000000200 */
[----:B------:R-:W3:Y:S03]  /*155e0*/  LDSM.16.M88.4 R128, [R122+0x5800] ;  /* 0x005800007a80783b */ /* 0x000ee60000000200 */
        /* <DEDUP_REMOVED lines=54> */
[----:B------:R-:W-:Y:S01]  /*15950*/  FMUL.FTZ R3, R38, c[0x0][0x2ec] ;  /* 0x0000bb0026037a20 */ /* 0x000fe20000410000 */
[----:B------:R-:W-:Y:S01]  /*15960*/  HMMA.16816.F32 R16, R132, R130, R16 ;  /* 0x000000828410723c */ /* 0x000fe20000001810 */
[----:B------:R-:W1:Y:S01]  /*15970*/  LDSM.16.M88.4 R128, [R122+0x8000] ;  /* 0x008000007a80783b */ /* 0x000e620000000200 */
[----:B------:R-:W-:-:S02]  /*15980*/  FMUL.FTZ R38, R39, c[0x0][0x2ec] ;  /* 0x0000bb0027267a20 */ /* 0x000fc40000410000 */
[----:B------:R-:W-:Y:S01]  /*15990*/  FMUL.FTZ R37, R37, c[0x0][0x2ec] ;  /* 0x0000bb0025257a20 */ /* 0x000fe20000410000 */
[----:B------:R-:W-:Y:S01]  /*159a0*/  MUFU.TANH R3, R3 ;  /* 0x0000000300037308 */ /* 0x000fe20000002400 */
[----:B------:R-:W-:Y:S02]  /*159b0*/  FMUL.FTZ R36, R36, c[0x0][0x2ec] ;  /* 0x0000bb0024247a20 */ /* 0x000fe40000410000 */
[----:B------:R-:W-:Y:S01]  /*159c0*/  FMUL.FTZ R121, R32, c[0x0][0x2ec] ;  /* 0x0000bb0020797a20 */ /* 0x000fe20000410000 */
[----:B---3--:R-:W-:Y:S01]  /*159d0*/  HMMA.16816.F32 R24, R132, R142, R24 ;  /* 0x0000008e8418723c */ /* 0x008fe20000001818 */
[----:B------:R-:W-:Y:S02]  /*159e0*/  FMUL.FTZ R39, R33, c[0x0][0x2ec] ;  /* 0x0000bb0021277a20 */ /* 0x000fe40000410000 */
[----:B------:R-:W-:Y:S01]  /*159f0*/  FMUL.FTZ R123, R34, c[0x0][0x2ec] ;  /* 0x0000bb00227b7a20 */ /* 0x000fe20000410000 */
[----:B------:R-:W-:Y:S01]  /*15a00*/  MUFU.TANH R37, R37 ;  /* 0x0000002500257308 */ /* 0x000fe20000002400 */
[----:B------:R-:W-:-:S02]  /*15a10*/  FMUL.FTZ R55, R35, c[0x0][0x2ec] ;  /* 0x0000bb0023377a20 */ /* 0x000fc40000410000 */
[----:B------:R-:W3:Y:S01]  /*15a20*/  LDSM.16.M88.4 R32, [R122+0x8400] ;  /* 0x008400007a20783b */ /* 0x000ee20000000200 */
[C---:B------:R-:W-:Y:S01]  /*15a30*/  HMMA.16816.F32 R28, R132.reuse, R140, R28 ;  /* 0x0000008c841c723c */ /* 0x040fe2000000181c */
[----:B------:R-:W-:Y:S02]  /*15a40*/  FMUL.FTZ R22, R22, c[0x0][0x2ec] ;  /* 0x0000bb0016167a20 */ /* 0x000fe40000410000 */
[----:B------:R-:W-:Y:S01]  /*15a50*/  FMUL.FTZ R23, R23, c[0x0][0x2ec] ;  /* 0x0000bb0017177a20 */ /* 0x000fe20000410000 */
[----:B------:R-:W-:Y:S03]  /*15a60*/  MUFU.TANH R121, R121 ;  /* 0x0000007900797308 */ /* 0x000fe60000002400 */
[----:B------:R-:W-:Y:S01]  /*15a70*/  FMUL.FTZ R16, R16, c[0x0][0x2ec] ;  /* 0x0000bb0010107a20 */ /* 0x000fe20000410000 */
[----:B--2---:R-:W-:Y:S01]  /*15a80*/  HMMA.16816.F32 R12, R132, R124, R12 ;  /* 0x0000007c840c723c */ /* 0x004fe2000000180c */
[----:B------:R-:W-:-:S02]  /*15a90*/  FMUL.FTZ R17, R17, c[0x0][0x2ec] ;  /* 0x0000bb0011117a20 */ /* 0x000fc40000410000 */
[----:B------:R-:W-:Y:S01]  /*15aa0*/  FMUL.FTZ R162, R18, c[0x0][0x2ec] ;  /* 0x0000bb0012a27a20 */ /* 0x000fe20000410000 */
[----:B------:R-:W-:Y:S01]  /*15ab0*/  MUFU.TANH R123, R123 ;  /* 0x0000007b007b7308 */ /* 0x000fe20000002400 */
[----:B------:R-:W-:-:S03]  /*15ac0*/  FMUL.FTZ R196, R19, c[0x0][0x2ec] ;  /* 0x0000bb0013c47a20 */ /* 0x000fc60000410000 */
[----:B------:R-:W-:Y:S01]  /*15ad0*/  FMUL.FTZ R24, R24, c[0x0][0x2ec] ;  /* 0x0000bb0018187a20 */ /* 0x000fe20000410000 */
[C---:B------:R-:W-:Y:S01]  /*15ae0*/  HMMA.16816.F32 R8, R132.reuse, R126, R8 ;  /* 0x0000007e8408723c */ /* 0x040fe20000001808 */
[----:B------:R-:W-:Y:S02]  /*15af0*/  FMUL.FTZ R125, R26, c[0x0][0x2ec] ;  /* 0x0000bb001a7d7a20 */ /* 0x000fe40000410000 */
[----:B------:R2:W-:Y:S04]  /*15b00*/  MUFU.TANH R201, R24 ;  /* 0x0000001800c97308 */ /* 0x0005e80000002400 */
[----:B------:R-:W-:Y:S01]  /*15b10*/  FMUL.FTZ R207, R28, c[0x0][0x2ec] ;  /* 0x0000bb001ccf7a20 */ /* 0x000fe20000410000 */
[----:B-1----:R-:W-:Y:S01]  /*15b20*/  HMMA.16816.F32 R4, R132, R128, R4 ;  /* 0x000000808404723c */ /* 0x002fe20000001804 */
[----:B------:R-:W-:-:S02]  /*15b30*/  FMUL.FTZ R28, R29, c[0x0][0x2ec] ;  /* 0x0000bb001d1c7a20 */ /* 0x000fc40000410000 */
[----:B------:R-:W-:Y:S01]  /*15b40*/  FMUL.FTZ R124, R30, c[0x0][0x2ec] ;  /* 0x0000bb001e7c7a20 */ /* 0x000fe20000410000 */
[----:B------:R-:W-:Y:S01]  /*15b50*/  MUFU.TANH R125, R125 ;  /* 0x0000007d007d7308 */ /* 0x000fe20000002400 */
[----:B------:R-:W-:Y:S02]  /*15b60*/  FMUL.FTZ R29, R31, c[0x0][0x2ec] ;  /* 0x0000bb001f1d7a20 */ /* 0x000fe40000410000 */
[----:B------:R-:W-:Y:S01]  /*15b70*/  FMUL.FTZ R30, R25, c[0x0][0x2ec] ;  /* 0x0000bb00191e7a20 */ /* 0x000fe20000410000 */
[----:B------:R-:W-:Y:S01]  /*15b80*/  HMMA.16816.F32 R64, R132, R130, R64 ;  /* 0x000000828440723c */ /* 0x000fe20000001840 */
[----:B------:R-:W-:Y:S02]  /*15b90*/  FMUL.FTZ R31, R27, c[0x0][0x2ec] ;  /* 0x0000bb001b1f7a20 */ /* 0x000fe40000410000 */
[----:B--2---:R-:W1:Y:S01]  /*15ba0*/  LDSM.16.M88.4 R24, [R122+0x8800] ;  /* 0x008800007a18783b */ /* 0x004e620000000200 */
[----:B------:R-:W-:Y:S01]  /*15bb0*/  MUFU.TANH R131, R16 ;  /* 0x0000001000837308 */ /* 0x000fe20000002400 */
[----:B------:R-:W-:-:S02]  /*15bc0*/  FMUL.FTZ R12, R12, c[0x0][0x2ec] ;  /* 0x0000bb000c0c7a20 */ /* 0x000fc40000410000 */
[----:B------:R-:W-:Y:S01]  /*15bd0*/  FMUL.FTZ R14, R14, c[0x0][0x2ec] ;  /* 0x0000bb000e0e7a20 */ /* 0x000fe20000410000 */
[C---:B---3--:R-:W-:Y:S01]  /*15be0*/  HMMA.16816.F32 R60, R132.reuse, R32, R60 ;  /* 0x00000020843c723c */ /* 0x048fe2000000183c */
[----:B------:R-:W-:Y:S02]  /*15bf0*/  FMUL.FTZ R8, R8, c[0x0][0x2ec] ;  /* 0x0000bb0008087a20 */ /* 0x000fe40000410000 */
[----:B------:R-:W-:Y:S01]  /*15c00*/  FMUL.FTZ R9, R9, c[0x0][0x2ec] ;  /* 0x0000bb0009097a20 */ /* 0x000fe20000410000 */
[----:B------:R-:W2:Y:S01]  /*15c10*/  MUFU.TANH R207, R207 ;  /* 0x000000cf00cf7308 */ /* 0x000ea20000002400 */
[----:B------:R-:W-:Y:S02]  /*15c20*/  FMUL.FTZ R10, R10, c[0x0][0x2ec] ;  /* 0x0000bb000a0a7a20 */ /* 0x000fe40000410000 */
[----:B------:R-:W-:Y:S01]  /*15c30*/  FMUL.FTZ R32, R20, c[0x0][0x2ec] ;  /* 0x0000bb0014207a20 */ /* 0x000fe20000410000 */
[----:B------:R-:W-:Y:S01]  /*15c40*/  HMMA.16816.F32 R56, R132, R34, R56 ;  /* 0x000000228438723c */ /* 0x000fe20000001838 */
[----:B------:R-:W-:-:S02]  /*15c50*/  FMUL.FTZ R20, R21, c[0x0][0x2ec] ;  /* 0x0000bb0015147a20 */ /* 0x000fc40000410000 */
[----:B------:R-:W-:Y:S01]  /*15c60*/  FMUL.FTZ R187, R4, c[0x0][0x2ec] ;  /* 0x0000bb0004bb7a20 */ /* 0x000fe20000410000 */
[----:B------:R3:W-:Y:S01]  /*15c70*/  MUFU.TANH R21, R17 ;  /* 0x0000001100157308 */ /* 0x0007e20000002400 */
[----:B------:R-:W4:Y:S01]  /*15c80*/  S2R R4, SR_TID.X ;  /* 0x0000000000047919 */ /* 0x000f220000002100 */
[----:B------:R-:W-:Y:S02]  /*15c90*/  FMUL.FTZ R186, R6, c[0x0][0x2ec] ;  /* 0x0000bb0006ba7a20 */ /* 0x000fe40000410000 */
[----:B------:R-:W-:Y:S02]  /*15ca0*/  FMUL.FTZ R5, R5, c[0x0][0x2ec] ;  /* 0x0000bb0005057a20 */ /* 0x000fe40000410000 */
[----:B------:R-:W-:Y:S02]  /*15cb0*/  FMUL.FTZ R194, R7, c[0x0][0x2ec] ;  /* 0x0000bb0007c27a20 */ /* 0x000fe40000410000 */
[----:B------:R-:W-:Y:S01]  /*15cc0*/  MUFU.TANH R124, R124 ;  /* 0x0000007c007c7308 */ /* 0x000fe20000002400 */
[----:B------:R-:W-:-:S02]  /*15cd0*/  IMAD.SHL.U32 R6, R169, 0x80, RZ ;  /* 0x00000080a9067824 */ /* 0x000fc400078e00ff */
[----:B------:R-:W-:Y:S02]  /*15ce0*/  FMUL.FTZ R64, R64, c[0x0][0x2ec] ;  /* 0x0000bb0040407a20 */ /* 0x000fe40000410000 */
[----:B------:R-:W-:Y:S02]  /*15cf0*/  FMUL.FTZ R60, R60, c[0x0][0x2ec] ;  /* 0x0000bb003c3c7a20 */ /* 0x000fe40000410000 */
[----:B------:R-:W-:Y:S01]  /*15d00*/  FMUL.FTZ R66, R66, c[0x0][0x2ec] ;  /* 0x0000bb0042427a20 */ /* 0x000fe20000410000 */
[----:B---3--:R-:W3:Y:S01]  /*15d10*/  LDSM.16.M88.4 R16, [R122+0x8c00] ;  /* 0x008c00007a10783b */ /* 0x008ee20000000200 */
[----:B------:R-:W5:Y:S01]  /*15d20*/  MUFU.TANH R32, R32 ;  /* 0x0000002000207308 */ /* 0x000f620000002400 */
[----:B------:R-:W-:Y:S01]  /*15d30*/  FMUL.FTZ R62, R62, c[0x0][0x2ec] ;  /* 0x0000bb003e3e7a20 */ /* 0x000fe20000410000 */
[----:B------:R-:W-:-:S04]  /*15d40*/  DEPBAR.LE SB0, 0x0 ;  /* 0x000080000000791a */ /* 0x000fc80000000000 */
[C---:B-1----:R-:W-:Y:S01]  /*15d50*/  HMMA.16816.F32 R48, R132.reuse, R24, R48 ;  /* 0x000000188430723c */ /* 0x042fe20000001830 */
[----:B------:R-:W-:Y:S01]  /*15d60*/  FMUL.FTZ R56, R56, c[0x0][0x2ec] ;  /* 0x0000bb0038387a20 */ /* 0x000fe20000410000 */
[----:B------:R-:W1:Y:S01]  /*15d70*/  MUFU.TANH R22, R22 ;  /* 0x0000001600167308 */ /* 0x000e620000002400 */
[----:B----4-:R-:W-:Y:S02]  /*15d80*/  IMAD.SHL.U32 R4, R4, 0x2, RZ ;  /* 0x0000000204047824 */ /* 0x010fe400078e00ff */
[----:B------:R-:W-:Y:S02]  /*15d90*/  FMUL.FTZ R58, R58, c[0x0][0x2ec] ;  /* 0x0000bb003a3a7a20 */ /* 0x000fe40000410000 */
[----:B------:R-:W-:Y:S01]  /*15da0*/  FMUL.FTZ R13, R13, c[0x0][0x2ec] ;  /* 0x0000bb000d0d7a20 */ /* 0x000fe20000410000 */
[----:B------:R-:W-:Y:S01]  /*15db0*/  HMMA.16816.F32 R44, R132, R26, R44 ;  /* 0x0000001a842c723c */ /* 0x000fe2000000182c */
[----:B------:R-:W-:Y:S01]  /*15dc0*/  LOP3.LUT R7, R4, 0x6, RZ, 0xc0, !PT ;  /* 0x0000000604077812 */ /* 0x000fe200078ec0ff */
[----:B------:R4:W-:Y:S01]  /*15dd0*/  MUFU.TANH R193, R5 ;  /* 0x0000000500c17308 */ /* 0x0009e20000002400 */
[----:B------:R-:W-:-:S02]  /*15de0*/  FMUL.FTZ R15, R15, c[0x0][0x2ec] ;  /* 0x0000bb000f0f7a20 */ /* 0x000fc40000410000 */
[--C-:B------:R-:W-:Y:S01]  /*15df0*/  LOP3.LUT R4, R6, 0x10, R7.reuse, 0xfe, !PT ;  /* 0x0000001006047812 */ /* 0x100fe200078efe07 */
[----:B------:R-:W-:Y:S02]  /*15e00*/  FMUL.FTZ R11, R11, c[0x0][0x2ec] ;  /* 0x0000bb000b0b7a20 */ /* 0x000fe40000410000 */
[----:B------:R-:W-:Y:S01]  /*15e10*/  FMUL.FTZ R183, R57, c[0x0][0x2ec] ;  /* 0x0000bb0039b77a20 */ /* 0x000fe20000410000 */
[C---:B------:R-:W-:Y:S01]  /*15e20*/  ISETP.GE.AND P3, PT, R4.reuse, R54, PT ;  /* 0x000000360400720c */ /* 0x040fe20003f66270 */
[----:B------:R-:W1:Y:S01]  /*15e30*/  MUFU.TANH R162, R162 ;  /* 0x000000a200a27308 */ /* 0x000e620000002400 */
[----:B------:R-:W-:Y:S01]  /*15e40*/  ISETP.GE.AND P2, PT, R4, R53, PT ;  /* 0x000000350400720c */ /* 0x000fe20003f46270 */
[----:B------:R-:W-:Y:S01]  /*15e50*/  FMUL.FTZ R65, R65, c[0x0][0x2ec] ;  /* 0x0000bb0041417a20 */ /* 0x000fe20000410000 */
[----:B--2---:R-:W-:Y:S01]  /*15e60*/  FSEL R207, R207, -INF , !P3 ;  /* 0xff800000cfcf7808 */ /* 0x004fe20005800000 */
[----:B------:R-:W-:Y:S02]  /*15e70*/  FMUL.FTZ R67, R67, c[0x0][0x2ec] ;  /* 0x0000bb0043437a20 */ /* 0x000fe40000410000 */
[----:B------:R-:W-:Y:S01]  /*15e80*/  FMUL.FTZ R48, R48, c[0x0][0x2ec] ;  /* 0x0000bb0030307a20 */ /* 0x000fe20000410000 */
[----:B----4-:R-:W-:Y:S01]  /*15e90*/  LOP3.LUT R5, R6, 0x8, R7, 0xfe, !PT ;  /* 0x0000000806057812 */ /* 0x010fe200078efe07 */
[----:B------:R-:W2:Y:S01]  /*15ea0*/  MUFU.TANH R199, R12 ;  /* 0x0000000c00c77308 */ /* 0x000ea20000002400 */
[----:B------:R-:W-:-:S02]  /*15eb0*/  FMUL.FTZ R50, R50, c[0x0][0x2ec] ;  /* 0x0000bb0032327a20 */ /* 0x000fc40000410000 */
[----:B------:R-:W-:Y:S01]  /*15ec0*/  ISETP.GE.AND P1, PT, R5, R54, PT ;  /* 0x000000360500720c */ /* 0x000fe20003f26270 */
[----:B------:R-:W-:Y:S01]  /*15ed0*/  FMUL.FTZ R61, R61, c[0x0][0x2ec] ;  /* 0x0000bb003d3d7a20 */ /* 0x000fe20000410000 */
[----:B------:R-:W-:Y:S01]  /*15ee0*/  ISETP.GE.AND P0, PT, R5, R53, PT ;  /* 0x000000350500720c */ /* 0x000fe20003f06270 */
[C---:B---3--:R-:W-:Y:S01]  /*15ef0*/  HMMA.16816.F32 R40, R132.reuse, R16, R40 ;  /* 0x000000108428723c */ /* 0x048fe20000001828 */
[----:B------:R-:W-:Y:S01]  /*15f00*/  FSEL R5, R121, -INF , !P1 ;  /* 0xff80000079057808 */ /* 0x000fe20004800000 */
[----:B------:R-:W3:Y:S01]  /*15f10*/  MUFU.TANH R198, R14 ;  /* 0x0000000e00c67308 */ /* 0x000ee20000002400 */
[----:B------:R-:W-:Y:S01]  /*15f20*/  FSEL R4, R123, -INF , !P0 ;  /* 0xff8000007b047808 */ /* 0x000fe20004000000 */
[----:B------:R-:W-:Y:S02]  /*15f30*/  FMUL.FTZ R44, R44, c[0x0][0x2ec] ;  /* 0x0000bb002c2c7a20 */ /* 0x000fe40000410000 */
[----:B------:R-:W-:Y:S02]  /*15f40*/  FMUL.FTZ R46, R46, c[0x0][0x2ec] ;  /* 0x0000bb002e2e7a20 */ /* 0x000fe40000410000 */
[----:B------:R-:W-:Y:S01]  /*15f50*/  HMMA.16816.F32 R16, R132, R18, R136 ;  /* 0x000000128410723c */ /* 0x000fe20000001888 */
[----:B------:R-:W-:Y:S01]  /*15f60*/  FMUL.FTZ R176, R63, c[0x0][0x2ec] ;  /* 0x0000bb003fb07a20 */ /* 0x000fe20000410000 */
[----:B------:R4:W1:Y:S01]  /*15f70*/  MUFU.TANH R197, R8 ;  /* 0x0000000800c57308 */ /* 0x0008620000002400 */
[----:B------:R-:W-:-:S02]  /*15f80*/  FMUL.FTZ R49, R49, c[0x0][0x2ec] ;  /* 0x0000bb0031317a20 */ /* 0x000fc40000410000 */
[----:B------:R-:W-:Y:S02]  /*15f90*/  FMUL.FTZ R59, R59, c[0x0][0x2ec] ;  /* 0x0000bb003b3b7a20 */ /* 0x000fe40000410000 */
[----:B------:R-:W-:Y:S02]  /*15fa0*/  FMUL.FTZ R51, R51, c[0x0][0x2ec] ;  /* 0x0000bb0033337a20 */ /* 0x000fe40000410000 */
[----:B------:R-:W-:Y:S01]  /*15fb0*/  FMUL.FTZ R45, R45, c[0x0][0x2ec] ;  /* 0x0000bb002d2d7a20 */ /* 0x000fe20000410000 */
[----:B------:R1:W-:Y:S01]  /*15fc0*/  MUFU.TANH R203, R9 ;  /* 0x0000000900cb7308 */ /* 0x0003e20000002400 */
[----:B------:R-:W-:Y:S02]  /*15fd0*/  FMUL.FTZ R47, R47, c[0x0][0x2ec] ;  /* 0x0000bb002f2f7a20 */ /* 0x000fe40000410000 */
[----:B------:R-:W-:Y:S02]  /*15fe0*/  IMAD.MOV.U32 R128, RZ, RZ, R166 ;  /* 0x000000ffff807224 */ /* 0x000fe400078e00a6 */
[----:B------:R-:W-:-:S02]  /*15ff0*/  IMAD.MOV.U32 R129, RZ, RZ, R167 ;  /* 0x000000ffff817224 */ /* 0x000fc400078e00a7 */
[----:B------:R-:W-:Y:S01]  /*16000*/  FMUL.FTZ R40, R40, c[0x0][0x2ec] ;  /* 0x0000bb0028287a20 */ /* 0x000fe20000410000 */
[--C-:B----4-:R-:W-:Y:S01]  /*16010*/  LOP3.LUT R8, R6, 0x20, R7.reuse, 0xfe, !PT ;  /* 0x0000002006087812 */ /* 0x110fe200078efe07 */
[----:B------:R-:W4:Y:S01]  /*16020*/  MUFU.TANH R204, R10 ;  /* 0x0000000a00cc7308 */ /* 0x000f220000002400 */
[----:B------:R-:W-:Y:S02]  /*16030*/  FMUL.FTZ R42, R42, c[0x0][0x2ec] ;  /* 0x0000bb002a2a7a20 */ /* 0x000fe40000410000 */
[-C--:B------:R-:W-:Y:S01]  /*16040*/  ISETP.GE.AND P3, PT, R8, R54.reuse, PT ;  /* 0x000000360800720c */ /* 0x080fe20003f66270 */
[----:B------:R-:W-:Y:S02]  /*16050*/  FMUL.FTZ R41, R41, c[0x0][0x2ec] ;  /* 0x0000bb0029297a20 */ /* 0x000fe40000410000 */
[----:B------:R-:W-:Y:S01]  /*16060*/  FMUL.FTZ R16, R16, c[0x0][0x2ec] ;  /* 0x0000bb0010107a20 */ /* 0x000fe20000410000 */
[--C-:B-1----:R-:W-:Y:S01]  /*16070*/  LOP3.LUT R9, R6, 0x18, R7.reuse, 0xfe, !PT ;  /* 0x0000001806097812 */ /* 0x102fe200078efe07 */
[----:B------:R-:W1:Y:S01]  /*16080*/  MUFU.TANH R187, R187 ;  /* 0x000000bb00bb7308 */ /* 0x000e620000002400 */
[----:B-----5:R-:W-:Y:S01]  /*16090*/  FSEL R133, R32, -INF , !P3 ;  /* 0xff80000020857808 */ /* 0x020fe20005800000 */
[----:B------:R-:W-:Y:S01]  /*160a0*/  FMUL.FTZ R18, R18, c[0x0][0x2ec] ;  /* 0x0000bb0012127a20 */ /* 0x000fe20000410000 */
[-C--:B------:R-:W-:Y:S01]  /*160b0*/  ISETP.GE.AND P1, PT, R9, R54.reuse, PT ;  /* 0x000000360900720c */ /* 0x080fe20003f26270 */
[----:B------:R-:W-:Y:S01]  /*160c0*/  FMUL.FTZ R43, R43, c[0x0][0x2ec] ;  /* 0x0000bb002b2b7a20 */ /* 0x000fe20000410000 */
[----:B------:R-:W-:Y:S01]  /*160d0*/  ISETP.GE.AND P0, PT, R9, R53, PT ;  /* 0x000000350900720c */ /* 0x000fe20003f06270 */
[----:B------:R-:W-:Y:S01]  /*160e0*/  FMUL.FTZ R17, R17, c[0x0][0x2ec] ;  /* 0x0000bb0011117a20 */ /* 0x000fe20000410000 */
[----:B------:R-:W-:Y:S01]  /*160f0*/  LOP3.LUT R9, R6, 0x28, R7, 0xfe, !PT ;  /* 0x0000002806097812 */ /* 0x000fe200078efe07 */
[----:B------:R-:W5:Y:S01]  /*16100*/  MUFU.TANH R186, R186 ;  /* 0x000000ba00ba7308 */ /* 0x000f620000002400 */
[----:B------:R-:W-:Y:S01]  /*16110*/  FSEL R201, R201, -INF , !P1 ;  /* 0xff800000c9c97808 */ /* 0x000fe20004800000 */
[----:B------:R-:W-:Y:S01]  /*16120*/  FMUL.FTZ R19, R19, c[0x0][0x2ec] ;  /* 0x0000bb0013137a20 */ /* 0x000fe20000410000 */
[----:B------:R-:W-:-:S04]  /*16130*/  ISETP.GE.AND P1, PT, R9, R54, PT ;  /* 0x000000360900720c */ /* 0x000fc80003f26270 */
[----:B------:R-:W-:Y:S01]  /*16140*/  FSEL R131, R131, -INF , !P1 ;  /* 0xff80000083837808 */ /* 0x000fe20004800000 */
[----:B------:R1:W-:Y:S08]  /*16150*/  MUFU.TANH R181, R60 ;  /* 0x0000003c00b57308 */ /* 0x0003f00000002400 */
[----:B------:R2:W2:Y:S01]  /*16160*/  MUFU.TANH R189, R64 ;  /* 0x0000004000bd7308 */ /* 0x0004a20000002400 */
[----:B-1----:R-:W-:-:S07]  /*16170*/  FSEL R60, R124, -INF , !P2 ;  /* 0xff8000007c3c7808 */ /* 0x002fce0005000000 */
[----:B------:R-:W1:Y:S01]  /*16180*/  MUFU.TANH R182, R66 ;  /* 0x0000004200b67308 */ /* 0x000e620000002400 */
[-C--:B------:R-:W-:Y:S02]  /*16190*/  ISETP.GE.AND P2, PT, R8, R53.reuse, PT ;  /* 0x000000350800720c */ /* 0x080fe40003f46270 */
[----:B------:R-:W-:Y:S02]  /*161a0*/  LOP3.LUT R8, R6, 0x30, R7, 0xfe, !PT ;  /* 0x0000003006087812 */ /* 0x000fe400078efe07 */
[----:B------:R-:W-:Y:S02]  /*161b0*/  FSEL R136, R22, -INF , !P2 ;  /* 0xff80000016887808 */ /* 0x000fe40005000000 */
[----:B--2---:R-:W-:Y:S01]  /*161c0*/  FSEL R64, R125, -INF , !P0 ;  /* 0xff8000007d407808 */ /* 0x004fe20004000000 */
[----:B------:R-:W2:Y:S01]  /*161d0*/  MUFU.TANH R178, R62 ;  /* 0x0000003e00b27308 */ /* 0x000ea20000002400 */
[----:B------:R-:W-:Y:S02]  /*161e0*/  ISETP.GE.AND P0, PT, R9, R53, PT ;  /* 0x000000350900720c */ /* 0x000fe40003f06270 */
[----:B------:R-:W-:-:S02]  /*161f0*/  ISETP.GE.AND P3, PT, R8, R54, PT ;  /* 0x000000360800720c */ /* 0x000fc40003f66270 */
[----:B------:R-:W-:Y:S02]  /*16200*/  ISETP.GE.AND P2, PT, R8, R53, PT ;  /* 0x000000350800720c */ /* 0x000fe40003f46270 */
[C-C-:B------:R-:W-:Y:S01]  /*16210*/  LOP3.LUT R9, R6.reuse, 0x38, R7.reuse, 0xfe, !PT ;  /* 0x0000003806097812 */ /* 0x140fe200078efe07 */
[----:B------:R-:W1:Y:S01]  /*16220*/  MUFU.TANH R179, R56 ;  /* 0x0000003800b37308 */ /* 0x000e620000002400 */
[----:B------:R-:W-:Y:S02]  /*16230*/  LOP3.LUT R8, R6, 0x40, R7, 0xfe, !PT ;  /* 0x0000004006087812 */ /* 0x000fe400078efe07 */
[----:B------:R-:W-:Y:S02]  /*16240*/  FSEL R162, R162, -INF , !P0 ;  /* 0xff800000a2a27808 */ /* 0x000fe40004000000 */
[----:B------:R-:W-:Y:S02]  /*16250*/  FSEL R199, R199, -INF , !P3 ;  /* 0xff800000c7c77808 */ /* 0x000fe40005800000 */
[----:B---3--:R-:W-:Y:S01]  /*16260*/  FSEL R198, R198, -INF , !P2 ;  /* 0xff800000c6c67808 */ /* 0x008fe20005000000 */
[----:B------:R-:W3:Y:S01]  /*16270*/  MUFU.TANH R172, R58 ;  /* 0x0000003a00ac7308 */ /* 0x000ee20000002400 */
[----:B------:R-:W-:-:S02]  /*16280*/  ISETP.GE.AND P1, PT, R9, R54, PT ;  /* 0x000000360900720c */ /* 0x000fc40003f26270 */
[-C--:B------:R-:W-:Y:S02]  /*16290*/  ISETP.GE.AND P0, PT, R9, R53.reuse, PT ;  /* 0x000000350900720c */ /* 0x080fe40003f06270 */
[C---:B------:R-:W-:Y:S02]  /*162a0*/  ISETP.GE.AND P3, PT, R8.reuse, R54, PT ;  /* 0x000000360800720c */ /* 0x040fe40003f66270 */
[----:B------:R-:W-:Y:S01]  /*162b0*/  ISETP.GE.AND P2, PT, R8, R53, PT ;  /* 0x000000350800720c */ /* 0x000fe20003f46270 */
[----:B------:R-:W1:Y:S01]  /*162c0*/  MUFU.TANH R141, R48 ;  /* 0x00000030008d7308 */ /* 0x000e620000002400 */
[C-C-:B------:R-:W-:Y:S02]  /*162d0*/  LOP3.LUT R9, R6.reuse, 0x48, R7.reuse, 0xfe, !PT ;  /* 0x0000004806097812 */ /* 0x140fe400078efe07 */
[----:B------:R-:W-:Y:S02]  /*162e0*/  LOP3.LUT R8, R6, 0x50, R7, 0xfe, !PT ;  /* 0x0000005006087812 */ /* 0x000fe400078efe07 */
[----:B------:R-:W-:-:S02]  /*162f0*/  FSEL R197, R197, -INF , !P1 ;  /* 0xff800000c5c57808 */ /* 0x000fc40004800000 */
[----:B----4-:R-:W-:Y:S01]  /*16300*/  FSEL R204, R204, -INF , !P0 ;  /* 0xff800000cccc7808 */ /* 0x010fe20004000000 */
[----:B------:R-:W4:Y:S01]  /*16310*/  MUFU.TANH R142, R50 ;  /* 0x00000032008e7308 */ /* 0x000f220000002400 */
[----:B------:R-:W-:Y:S02]  /*16320*/  FSEL R187, R187, -INF , !P3 ;  /* 0xff800000bbbb7808 */ /* 0x000fe40005800000 */
[----:B-----5:R-:W-:Y:S02]  /*16330*/  FSEL R186, R186, -INF , !P2 ;  /* 0xff800000baba7808 */ /* 0x020fe40005000000 */
[CC--:B------:R-:W-:Y:S02]  /*16340*/  ISETP.GE.AND P1, PT, R9.reuse, R54.reuse, PT ;  /* 0x000000360900720c */ /* 0x0c0fe40003f26270 */
[----:B------:R-:W-:Y:S01]  /*16350*/  ISETP.GE.AND P0, PT, R9, R53, PT ;  /* 0x000000350900720c */ /* 0x000fe20003f06270 */
[----:B------:R-:W5:Y:S01]  /*16360*/  MUFU.TANH R139, R44 ;  /* 0x0000002c008b7308 */ /* 0x000f620000002400 */
[----:B------:R-:W-:-:S02]  /*16370*/  ISETP.GE.AND P3, PT, R8, R54, PT ;  /* 0x000000360800720c */ /* 0x000fc40003f66270 */
[----:B------:R-:W-:Y:S02]  /*16380*/  ISETP.GE.AND P2, PT, R8, R53, PT ;  /* 0x000000350800720c */ /* 0x000fe40003f46270 */
[C-C-:B------:R-:W-:Y:S02]  /*16390*/  LOP3.LUT R9, R6.reuse, 0x58, R7.reuse, 0xfe, !PT ;  /* 0x0000005806097812 */ /* 0x140fe400078efe07 */
[----:B------:R-:W-:Y:S01]  /*163a0*/  LOP3.LUT R8, R6, 0x60, R7, 0xfe, !PT ;  /* 0x0000006006087812 */ /* 0x000fe200078efe07 */
[----:B------:R-:W3:Y:S01]  /*163b0*/  MUFU.TANH R130, R46 ;  /* 0x0000002e00827308 */ /* 0x000ee20000002400 */
[----:B------:R-:W-:Y:S02]  /*163c0*/  FSEL R189, R189, -INF , !P1 ;  /* 0xff800000bdbd7808 */ /* 0x000fe40004800000 */
[----:B-1----:R-:W-:Y:S02]  /*163d0*/  FSEL R182, R182, -INF , !P0 ;  /* 0xff800000b6b67808 */ /* 0x002fe40004000000 */
[----:B------:R-:W-:-:S02]  /*163e0*/  FSEL R181, R181, -INF , !P3 ;  /* 0xff800000b5b57808 */ /* 0x000fc40005800000 */
[----:B--2---:R-:W-:Y:S01]  /*163f0*/  FSEL R178, R178, -INF , !P2 ;  /* 0xff800000b2b27808 */ /* 0x004fe20005000000 */
[----:B------:R-:W1:Y:S01]  /*16400*/  MUFU.TANH R143, R40 ;  /* 0x00000028008f7308 */ /* 0x000e620000002400 */
[CC--:B------:R-:W-:Y:S02]  /*16410*/  ISETP.GE.AND P1, PT, R9.reuse, R54.reuse, PT ;  /* 0x000000360900720c */ /* 0x0c0fe40003f26270 */
[-C--:B------:R-:W-:Y:S02]  /*16420*/  ISETP.GE.AND P0, PT, R9, R53.reuse, PT ;  /* 0x000000350900720c */ /* 0x080fe40003f06270 */
[C---:B------:R-:W-:Y:S02]  /*16430*/  ISETP.GE.AND P3, PT, R8.reuse, R54, PT ;  /* 0x000000360800720c */ /* 0x040fe40003f66270 */
[----:B------:R-:W-:Y:S01]  /*16440*/  ISETP.GE.AND P2, PT, R8, R53, PT ;  /* 0x000000350800720c */ /* 0x000fe20003f46270 */
[----:B------:R-:W2:Y:S01]  /*16450*/  MUFU.TANH R121, R42 ;  /* 0x0000002a00797308 */ /* 0x000ea20000002400 */
[----:B------:R-:W-:-:S02]  /*16460*/  LOP3.LUT R9, R6, 0x68, R7, 0xfe, !PT ;  /* 0x0000006806097812 */ /* 0x000fc400078efe07 */
[----:B------:R-:W-:Y:S02]  /*16470*/  LOP3.LUT R8, R6, 0x70, R7, 0xfe, !PT ;  /* 0x0000007006087812 */ /* 0x000fe400078efe07 */
[----:B------:R-:W-:Y:S02]  /*16480*/  FSEL R179, R179, -INF , !P1 ;  /* 0xff800000b3b37808 */ /* 0x000fe40004800000 */
[----:B---3--:R-:W-:Y:S01]  /*16490*/  FSEL R172, R172, -INF , !P0 ;  /* 0xff800000acac7808 */ /* 0x008fe20004000000 */
[----:B------:R-:W3:Y:S01]  /*164a0*/  MUFU.TANH R159, R16 ;  /* 0x00000010009f7308 */ /* 0x000ee20000002400 */
[----:B------:R-:W-:Y:S02]  /*164b0*/  FSEL R141, R141, -INF , !P3 ;  /* 0xff8000008d8d7808 */ /* 0x000fe40005800000 */
[----:B----4-:R-:W-:Y:S02]  /*164c0*/  FSEL R142, R142, -INF , !P2 ;  /* 0xff8000008e8e7808 */ /* 0x010fe40005000000 */
[----:B------:R-:W-:-:S02]  /*164d0*/  ISETP.GE.AND P1, PT, R9, R54, PT ;  /* 0x000000360900720c */ /* 0x000fc40003f26270 */
[-C--:B------:R-:W-:Y:S01]  /*164e0*/  ISETP.GE.AND P0, PT, R9, R53.reuse, PT ;  /* 0x000000350900720c */ /* 0x080fe20003f06270 */
[----:B------:R-:W4:Y:S01]  /*164f0*/  MUFU.TANH R62, R18 ;  /* 0x00000012003e7308 */ /* 0x000f220000002400 */
[C---:B------:R-:W-:Y:S02]  /*16500*/  ISETP.GE.AND P3, PT, R8.reuse, R54, PT ;  /* 0x000000360800720c */ /* 0x040fe40003f66270 */
[----:B------:R-:W-:Y:S02]  /*16510*/  ISETP.GE.AND P2, PT, R8, R53, PT ;  /* 0x000000350800720c */ /* 0x000fe40003f46270 */
[C---:B------:R-:W-:Y:S02]  /*16520*/  LOP3.LUT R8, R6.reuse, 0x78, R7, 0xfe, !PT ;  /* 0x0000007806087812 */ /* 0x040fe400078efe07 */
[----:B------:R-:W-:Y:S01]  /*16530*/  LOP3.LUT R7, R6, R7, RZ, 0xfc, !PT ;  /* 0x0000000706077212 */ /* 0x000fe200078efcff */
[----:B------:R-:W3:Y:S01]  /*16540*/  MUFU.TANH R38, R38 ;  /* 0x0000002600267308 */ /* 0x000ee20000002400 */
[----:B-----5:R-:W-:-:S02]  /*16550*/  FSEL R139, R139, -INF , !P1 ;  /* 0xff8000008b8b7808 */ /* 0x020fc40004800000 */
[----:B------:R-:W-:Y:S02]  /*16560*/  FSEL R130, R130, -INF , !P0 ;  /* 0xff80000082827808 */ /* 0x000fe40004000000 */
[C---:B------:R-:W-:Y:S02]  /*16570*/  ISETP.GE.AND P1, PT, R8.reuse, R54, PT ;  /* 0x000000360800720c */ /* 0x040fe40003f26270 */
[----:B------:R-:W-:Y:S01]  /*16580*/  ISETP.GE.AND P0, PT, R8, R53, PT ;  /* 0x000000350800720c */ /* 0x000fe20003f06270 */
[----:B------:R-:W5:Y:S01]  /*16590*/  MUFU.TANH R39, R39 ;  /* 0x0000002700277308 */ /* 0x000f620000002400 */
[C---:B------:R-:W-:Y:S02]  /*165a0*/  IADD3 R9, R7.reuse, 0x1, RZ ;  /* 0x0000000107097810 */ /* 0x040fe40007ffe0ff */
[----:B------:R-:W-:Y:S02]  /*165b0*/  IADD3 R8, R7, 0x9, RZ ;  /* 0x0000000907087810 */ /* 0x000fe40007ffe0ff */
[----:B-1----:R-:W-:-:S02]  /*165c0*/  FSEL R143, R143, -INF , !P3 ;  /* 0xff8000008f8f7808 */ /* 0x002fc40005800000 */
[----:B--2---:R-:W-:Y:S01]  /*165d0*/  FSEL R121, R121, -INF , !P2 ;  /* 0xff80000079797808 */ /* 0x004fe20005000000 */
[----:B------:R-:W1:Y:S01]  /*165e0*/  MUFU.TANH R55, R55 ;  /* 0x0000003700377308 */ /* 0x000e620000002400 */
[----:B---3--:R-:W-:Y:S02]  /*165f0*/  FSEL R159, R159, -INF , !P1 ;  /* 0xff8000009f9f7808 */ /* 0x008fe40004800000 */
[----:B----4-:R-:W-:Y:S02]  /*16600*/  FSEL R62, R62, -INF , !P0 ;  /* 0xff8000003e3e7808 */ /* 0x010fe40004000000 */
[CC--:B------:R-:W-:Y:S02]  /*16610*/  ISETP.GE.AND P3, PT, R9.reuse, R54.reuse, PT ;  /* 0x000000360900720c */ /* 0x0c0fe40003f66270 */
[----:B------:R-:W-:Y:S01]  /*16620*/  ISETP.GE.AND P2, PT, R9, R53, PT ;  /* 0x000000350900720c */ /* 0x000fe20003f46270 */
[----:B------:R-:W2:Y:S01]  /*16630*/  MUFU.TANH R28, R28 ;  /* 0x0000001c001c7308 */ /* 0x000ea20000002400 */
[----:B------:R-:W-:-:S02]  /*16640*/  ISETP.GE.AND P1, PT, R8, R54, PT ;  /* 0x000000360800720c */ /* 0x000fc40003f26270 */
[-C--:B------:R-:W-:Y:S02]  /*16650*/  ISETP.GE.AND P0, PT, R8, R53.reuse, PT ;  /* 0x000000350800720c */ /* 0x080fe40003f06270 */
[----:B------:R-:W-:Y:S02]  /*16660*/  IADD3 R8, R7, 0x11, RZ ;  /* 0x0000001107087810 */ /* 0x000fe40007ffe0ff */
[----:B------:R-:W-:Y:S01]  /*16670*/  FSEL R37, R37, -INF , !P3 ;  /* 0xff80000025257808 */ /* 0x000fe20005800000 */
[----:B------:R-:W3:Y:S01]  /*16680*/  MUFU.TANH R29, R29 ;  /* 0x0000001d001d7308 */ /* 0x000ee20000002400 */
[----:B------:R-:W-:Y:S02]  /*16690*/  FSEL R38, R38, -INF , !P2 ;  /* 0xff80000026267808 */ /* 0x000fe40005000000 */
[C---:B------:R-:W-:Y:S02]  /*166a0*/  ISETP.GE.AND P3, PT, R8.reuse, R54, PT ;  /* 0x000000360800720c */ /* 0x040fe40003f66270 */
[----:B------:R-:W-:-:S02]  /*166b0*/  ISETP.GE.AND P2, PT, R8, R53, PT ;  /* 0x000000350800720c */ /* 0x000fc40003f46270 */
[C---:B------:R-:W-:Y:S01]  /*166c0*/  IADD3 R9, R7.reuse, 0x19, RZ ;  /* 0x0000001907097810 */ /* 0x040fe20007ffe0ff */
[----:B------:R-:W4:Y:S01]  /*166d0*/  MUFU.TANH R30, R30 ;  /* 0x0000001e001e7308 */ /* 0x000f220000002400 */
[----:B------:R-:W-:Y:S02]  /*166e0*/  IADD3 R8, R7, 0x21, RZ ;  /* 0x0000002107087810 */ /* 0x000fe40007ffe0ff */
[----:B-----5:R-:W-:Y:S02]  /*166f0*/  FSEL R39, R39, -INF , !P1 ;  /* 0xff80000027277808 */ /* 0x020fe40004800000 */
[----:B-1----:R-:W-:Y:S02]  /*16700*/  FSEL R12, R55, -INF , !P0 ;  /* 0xff800000370c7808 */ /* 0x002fe40004000000 */
[----:B--2---:R-:W-:Y:S01]  /*16710*/  FSEL R57, R28, -INF , !P3 ;  /* 0xff8000001c397808 */ /* 0x004fe20005800000 */
[----:B------:R-:W1:Y:S01]  /*16720*/  MUFU.TANH R31, R31 ;  /* 0x0000001f001f7308 */ /* 0x000e620000002400 */
[----:B---3--:R-:W-:-:S02]  /*16730*/  FSEL R66, R29, -INF , !P2 ;  /* 0xff8000001d427808 */ /* 0x008fc40005000000 */
[CC--:B------:R-:W-:Y:S02]  /*16740*/  ISETP.GE.AND P1, PT, R9.reuse, R54.reuse, PT ;  /* 0x000000360900720c */ /* 0x0c0fe40003f26270 */
[-C--:B------:R-:W-:Y:S02]  /*16750*/  ISETP.GE.AND P0, PT, R9, R53.reuse, PT ;  /* 0x000000350900720c */ /* 0x080fe40003f06270 */
[C---:B------:R-:W-:Y:S01]  /*16760*/  ISETP.GE.AND P3, PT, R8.reuse, R54, PT ;  /* 0x000000360800720c */ /* 0x040fe20003f66270 */
[----:B------:R-:W2:Y:S01]  /*16770*/  MUFU.TANH R20, R20 ;  /* 0x0000001400147308 */ /* 0x000ea20000002400 */
[----:B------:R-:W-:Y:S02]  /*16780*/  ISETP.GE.AND P2, PT, R8, R53, PT ;  /* 0x000000350800720c */ /* 0x000fe40003f46270 */
[C---:B------:R-:W-:Y:S02]  /*16790*/  IADD3 R9, R7.reuse, 0x29, RZ ;  /* 0x0000002907097810 */ /* 0x040fe40007ffe0ff */
[----:B------:R-:W-:-:S02]  /*167a0*/  IADD3 R8, R7, 0x31, RZ ;  /* 0x0000003107087810 */ /* 0x000fc40007ffe0ff */
[----:B----4-:R-:W-:Y:S01]  /*167b0*/  FSEL R63, R30, -INF , !P1 ;  /* 0xff8000001e3f7808 */ /* 0x010fe20004800000 */
[----:B------:R-:W3:Y:S01]  /*167c0*/  MUFU.TANH R200, R23 ;  /* 0x0000001700c87308 */ /* 0x000ee20000002400 */
[----:B-1----:R-:W-:Y:S02]  /*167d0*/  FSEL R134, R31, -INF , !P0 ;  /* 0xff8000001f867808 */ /* 0x002fe40004000000 */
[C---:B------:R-:W-:Y:S02]  /*167e0*/  ISETP.GE.AND P1, PT, R9.reuse, R54, PT ;  /* 0x000000360900720c */ /* 0x040fe40003f26270 */
[----:B------:R-:W-:Y:S02]  /*167f0*/  ISETP.GE.AND P0, PT, R9, R53, PT ;  /* 0x000000350900720c */ /* 0x000fe40003f06270 */
[----:B------:R-:W-:Y:S01]  /*16800*/  IADD3 R9, R7, 0x41, RZ ;  /* 0x0000004107097810 */ /* 0x000fe20007ffe0ff */
[----:B------:R-:W1:Y:S01]  /*16810*/  MUFU.TANH R196, R196 ;  /* 0x000000c400c47308 */ /* 0x000e620000002400 */
[----:B--2---:R-:W-:-:S02]  /*16820*/  FSEL R135, R20, -INF , !P3 ;  /* 0xff80000014877808 */ /* 0x004fc40005800000 */
[----:B------:R-:W-:Y:S02]  /*16830*/  ISETP.GE.AND P3, PT, R8, R54, PT ;  /* 0x000000360800720c */ /* 0x000fe40003f66270 */
[----:B------:R-:W-:-:S03]  /*16840*/  FSEL R137, R21, -INF , !P1 ;  /* 0xff80000015897808 */ /* 0x000fc60004800000 */
[----:B------:R-:W2:Y:S01]  /*16850*/  MUFU.TANH R205, R13 ;  /* 0x0000000d00cd7308 */ /* 0x000ea20000002400 */
[----:B---3--:R-:W-:Y:S02]  /*16860*/  FSEL R200, R200, -INF , !P2 ;  /* 0xff800000c8c87808 */ /* 0x008fe40005000000 */
[----:B------:R-:W-:Y:S02]  /*16870*/  ISETP.GE.AND P2, PT, R8, R53, PT ;  /* 0x000000350800720c */ /* 0x000fe40003f46270 */
[----:B------:R-:W-:-:S03]  /*16880*/  IADD3 R8, R7, 0x39, RZ ;  /* 0x0000003907087810 */ /* 0x000fc60007ffe0ff */
[----:B------:R-:W3:Y:S01]  /*16890*/  MUFU.TANH R206, R15 ;  /* 0x0000000f00ce7308 */ /* 0x000ee20000002400 */
[----:B-1----:R-:W-:Y:S02]  /*168a0*/  FSEL R196, R196, -INF , !P0 ;  /* 0xff800000c4c47808 */ /* 0x002fe40004000000 */
[CC--:B------:R-:W-:Y:S02]  /*168b0*/  ISETP.GE.AND P1, PT, R8.reuse, R54.reuse, PT ;  /* 0x000000360800720c */ /* 0x0c0fe40003f26270 */
[----:B------:R-:W-:Y:S02]  /*168c0*/  ISETP.GE.AND P0, PT, R8, R53, PT ;  /* 0x000000350800720c */ /* 0x000fe40003f06270 */
[----:B------:R-:W-:Y:S01]  /*168d0*/  IADD3 R8, R7, 0x49, RZ ;  /* 0x0000004907087810 */ /* 0x000fe20007ffe0ff */
[----:B------:R-:W1:Y:S01]  /*168e0*/  MUFU.TANH R202, R11 ;  /* 0x0000000b00ca7308 */ /* 0x000e620000002400 */
[----:B--2---:R-:W-:Y:S02]  /*168f0*/  FSEL R205, R205, -INF , !P3 ;  /* 0xff800000cdcd7808 */ /* 0x004fe40005800000 */
[----:B------:R-:W-:-:S02]  /*16900*/  ISETP.GE.AND P3, PT, R9, R54, PT ;  /* 0x000000360900720c */ /* 0x000fc40003f66270 */
[----:B------:R-:W-:Y:S02]  /*16910*/  FSEL R203, R203, -INF , !P1 ;  /* 0xff800000cbcb7808 */ /* 0x000fe40004800000 */
[----:B------:R-:W-:Y:S01]  /*16920*/  FSEL R193, R193, -INF , !P3 ;  /* 0xff800000c1c17808 */ /* 0x000fe20005800000 */
[----:B------:R-:W2:Y:S01]  /*16930*/  MUFU.TANH R194, R194 ;  /* 0x000000c200c27308 */ /* 0x000ea20000002400 */
[----:B---3--:R-:W-:Y:S02]  /*16940*/  FSEL R206, R206, -INF , !P2 ;  /* 0xff800000cece7808 */ /* 0x008fe40005000000 */
[----:B------:R-:W-:Y:S02]  /*16950*/  ISETP.GE.AND P2, PT, R9, R53, PT ;  /* 0x000000350900720c */ /* 0x000fe40003f46270 */
[----:B------:R-:W-:Y:S02]  /*16960*/  IADD3 R9, R7, 0x51, RZ ;  /* 0x0000005107097810 */ /* 0x000fe40007ffe0ff */
[----:B------:R-:W-:Y:S01]  /*16970*/  ISETP.GE.AND P1, PT, R8, R54, PT ;  /* 0x000000360800720c */ /* 0x000fe20003f26270 */
[----:B------:R-:W3:Y:S01]  /*16980*/  MUFU.TANH R195, R65 ;  /* 0x0000004100c37308 */ /* 0x000ee20000002400 */
[----:B-1----:R-:W-:-:S02]  /*16990*/  FSEL R202, R202, -INF , !P0 ;  /* 0xff800000caca7808 */ /* 0x002fc40004000000 */
[-C--:B------:R-:W-:Y:S02]  /*169a0*/  ISETP.GE.AND P0, PT, R8, R53.reuse, PT ;  /* 0x000000350800720c */ /* 0x080fe40003f06270 */
[----:B------:R-:W-:Y:S02]  /*169b0*/  ISETP.GE.AND P3, PT, R9, R54, PT ;  /* 0x000000360900720c */ /* 0x000fe40003f66270 */
[----:B------:R-:W-:Y:S01]  /*169c0*/  IADD3 R8, R7, 0x59, RZ ;  /* 0x0000005907087810 */ /* 0x000fe20007ffe0ff */
[----:B------:R-:W1:Y:S01]  /*169d0*/  MUFU.TANH R184, R67 ;  /* 0x0000004300b87308 */ /* 0x000e620000002400 */
[----:B--2---:R-:W-:Y:S02]  /*169e0*/  FSEL R194, R194, -INF , !P2 ;  /* 0xff800000c2c27808 */ /* 0x004fe40005000000 */
[----:B------:R-:W-:Y:S02]  /*169f0*/  ISETP.GE.AND P2, PT, R9, R53, PT ;  /* 0x000000350900720c */ /* 0x000fe40003f46270 */
[----:B------:R-:W-:-:S03]  /*16a00*/  IADD3 R9, R7, 0x61, RZ ;  /* 0x0000006107097810 */ /* 0x000fc60007ffe0ff */
[----:B------:R-:W2:Y:S01]  /*16a10*/  MUFU.TANH R185, R61 ;  /* 0x0000003d00b97308 */ /* 0x000ea20000002400 */
[----:B---3--:R-:W-:Y:S02]  /*16a20*/  FSEL R195, R195, -INF , !P1 ;  /* 0xff800000c3c37808 */ /* 0x008fe40004800000 */
[----:B------:R-:W-:-:S05]  /*16a30*/  ISETP.GE.AND P1, PT, R8, R53, PT ;  /* 0x000000350800720c */ /* 0x000fca0003f26270 */
[----:B------:R-:W3:Y:S01]  /*16a40*/  MUFU.TANH R176, R176 ;  /* 0x000000b000b07308 */ /* 0x000ee20000002400 */
[----:B-1----:R-:W-:Y:S02]  /*16a50*/  FSEL R184, R184, -INF , !P0 ;  /* 0xff800000b8b87808 */ /* 0x002fe40004000000 */
[----:B------:R-:W-:Y:S02]  /*16a60*/  ISETP.GE.AND P0, PT, R8, R54, PT ;  /* 0x000000360800720c */ /* 0x000fe40003f06270 */
[----:B------:R-:W-:-:S03]  /*16a70*/  IADD3 R8, R7, 0x69, RZ ;  /* 0x0000006907087810 */ /* 0x000fc60007ffe0ff */
[----:B------:R-:W1:Y:S01]  /*16a80*/  MUFU.TANH R183, R183 ;  /* 0x000000b700b77308 */ /* 0x000e620000002400 */
[----:B--2---:R-:W-:Y:S02]  /*16a90*/  FSEL R185, R185, -INF , !P3 ;  /* 0xff800000b9b97808 */ /* 0x004fe40005800000 */
[----:B------:R-:W-:-:S05]  /*16aa0*/  ISETP.GE.AND P3, PT, R9, R54, PT ;  /* 0x000000360900720c */ /* 0x000fca0003f66270 */
[----:B------:R-:W2:Y:S01]  /*16ab0*/  MUFU.TANH R173, R49 ;  /* 0x0000003100ad7308 */ /* 0x000ea20000002400 */
[----:B---3--:R-:W-:Y:S02]  /*16ac0*/  FSEL R176, R176, -INF , !P2 ;  /* 0xff800000b0b07808 */ /* 0x008fe40005000000 */
[----:B------:R-:W-:-:S05]  /*16ad0*/  ISETP.GE.AND P2, PT, R8, R54, PT ;  /* 0x000000360800720c */ /* 0x000fca0003f46270 */
[----:B------:R-:W3:Y:S01]  /*16ae0*/  MUFU.TANH R174, R59 ;  /* 0x0000003b00ae7308 */ /* 0x000ee20000002400 */
[----:B-1----:R-:W-:Y:S02]  /*16af0*/  FSEL R183, R183, -INF , !P0 ;  /* 0xff800000b7b77808 */ /* 0x002fe40004000000 */
[----:B------:R-:W-:-:S05]  /*16b00*/  ISETP.GE.AND P0, PT, R9, R53, PT ;  /* 0x000000350900720c */ /* 0x000fca0003f06270 */
        /* <DEDUP_REMOVED lines=12> */
[----:B--2---:R-:W-:Y:S01]  /*16bd0*/  FSEL R165, R165, -INF , !P2 ;  /* 0xff800000a5a57808 */ /* 0x004fe20005000000 */
[----:B------:R-:W-:Y:S01]  /*16be0*/  BAR.SYNC.DEFER_BLOCKING 0x0 ;  /* 0x0000000000007b1d */ /* 0x000fe20000010000 */
[----:B------:R-:W-:-:S05]  /*16bf0*/  ISETP.GE.AND P2, PT, R7, R53, PT ;  /* 0x000000350700720c */ /* 0x000fca0003f46270 */
[----:B------:R-:W2:Y:S01]  /*16c00*/  MUFU.TANH R123, R43 ;  /* 0x0000002b007b7308 */ /* 0x000ea20000002400 */
[----:B---3--:R-:W-:Y:S02]  /*16c10*/  FSEL R132, R132, -INF , !P3 ;  /* 0xff80000084847808 */ /* 0x008fe40005800000 */
[----:B------:R-:W-:Y:S02]  /*16c20*/  ISETP.GE.AND P3, PT, R7, R54, PT ;  /* 0x000000360700720c */ /* 0x000fe40003f66270 */
[----:B------:R-:W-:-:S03]  /*16c30*/  FSEL R7, R3, -INF , !P2 ;  /* 0xff80000003077808 */ /* 0x000fc60005000000 */
[----:B------:R-:W3:Y:S01]  /*16c40*/  MUFU.TANH R36, R36 ;  /* 0x0000002400247308 */ /* 0x000ee20000002400 */
[----:B-1----:R-:W-:Y:S02]  /*16c50*/  FSEL R163, R163, -INF , !P1 ;  /* 0xff800000a3a37808 */ /* 0x002fe40004800000 */
[----:B------:R-:W-:-:S05]  /*16c60*/  ISETP.GE.AND P1, PT, R8, R54, PT ;  /* 0x000000360800720c */ /* 0x000fca0003f26270 */
[----:B------:R-:W1:Y:S01]  /*16c70*/  MUFU.TANH R175, R17 ;  /* 0x0000001100af7308 */ /* 0x000e620000002400 */
[----:B--2---:R-:W-:Y:S02]  /*16c80*/  FSEL R123, R123, -INF , !P0 ;  /* 0xff8000007b7b7808 */ /* 0x004fe40004000000 */
[----:B------:R-:W-:-:S05]  /*16c90*/  ISETP.GE.AND P0, PT, R8, R53, PT ;  /* 0x000000350800720c */ /* 0x000fca0003f06270 */
[----:B------:R-:W2:Y:S01]  /*16ca0*/  MUFU.TANH R124, R19 ;  /* 0x00000013007c7308 */ /* 0x000ea20000002400 */
[----:B---3--:R-:W-:Y:S02]  /*16cb0*/  FSEL R9, R36, -INF , !P3 ;  /* 0xff80000024097808 */ /* 0x008fe40005800000 */
[----:B-1----:R-:W-:Y:S02]  /*16cc0*/  FSEL R175, R175, -INF , !P1 ;  /* 0xff800000afaf7808 */ /* 0x002fe40004800000 */
[----:B--2---:R-:W-:Y:S01]  /*16cd0*/  FSEL R124, R124, -INF , !P0 ;  /* 0xff8000007c7c7808 */ /* 0x004fe20004000000 */
[----:B------:R-:W-:Y:S05]  /*16ce0*/  @!P4 BRA `(.L_x_1157) ;  /* 0x00000a200000c947 */ /* 0x000fea0003800000 */
[----:B------:R-:W-:Y:S05]  /*16cf0*/  @!P6 BRA `(.L_x_1158) ;  /* 0x000003b00000e947 */ /* 0x000fea0003800000 */
[----:B------:R-:W-:Y:S01]  /*16d00*/  IABS R8, c[0x0][0x2d0] ;  /* 0x0000b40000087a13 */ /* 0x000fe20000000000 */
[----:B------:R-:W-:Y:S01]  /*16d10*/  IMAD.MOV.U32 R10, RZ, RZ, RZ ;  /* 0x000000ffff0a7224 */ /* 0x000fe200078e00ff */
[----:B------:R-:W-:Y:S02]  /*16d20*/  IABS R14, R6 ;  /* 0x00000006000e7213 */ /* 0x000fe40000000000 */
[----:B------:R-:W1:Y:S01]  /*16d30*/  I2F.RP R15, R8 ;  /* 0x00000008000f7306 */ /* 0x000e620000209400 */
[----:B------:R-:W-:-:S02]  /*16d40*/  IADD3 R13, R6, -0x80, RZ ;  /* 0xffffff80060d7810 */ /* 0x000fc40007ffe0ff */
[----:B------:R-:W-:-:S04]  /*16d50*/  LOP3.LUT R6, R6, c[0x0][0x2d0], RZ, 0x3c, !PT ;  /* 0x0000b40006067a12 */ /* 0x000fc800078e3cff */
[----:B------:R-:W-:Y:S02]  /*16d60*/  ISETP.GE.AND P2, PT, R6, RZ, PT ;  /* 0x000000ff0600720c */ /* 0x000fe40003f46270 */
[----:B------:R-:W-:Y:S01]  /*16d70*/  LOP3.LUT R6, RZ, c[0x0][0x2d0], RZ, 0x33, !PT ;  /* 0x0000b400ff067a12 */ /* 0x000fe200078e33ff */
        /* <DEDUP_REMOVED lines=28> */
[----:B------:R-:W-:-:S03]  /*16f40*/  SEL R3, R6, R15, !P1 ;  /* 0x0000000f06037207 */ /* 0x000fc60004800000 */
[----:B------:R-:W-:Y:S02]  /*16f50*/  @!P0 IMAD.MOV R11, RZ, RZ, -R11 ;  /* 0x000000ffff0b8224 */ /* 0x000fe400078e0a0b */
[----:B------:R-:W-:-:S03]  /*16f60*/  IMAD.WIDE R18, R3, 0x4, R156 ;  /* 0x0000000403127825 */ /* 0x000fc600078e029c */
[----:B------:R-:W-:Y:S02]  /*16f70*/  SEL R6, R6, R11, !P1 ;  /* 0x0000000b06067207 */ /* 0x000fe40004800000 */
[----:B------:R-:W2:Y:S03]  /*16f80*/  LDG.E R11, [R18.64] ;  /* 0x00000006120b7981 */ /* 0x000ea6000c1e1900 */
[----:B------:R-:W-:-:S05]  /*16f90*/  IMAD.WIDE R16, R6, 0x4, R156 ;  /* 0x0000000406107825 */ /* 0x000fca00078e029c */
[----:B------:R-:W2:Y:S01]  /*16fa0*/  LDG.E R10, [R16.64] ;  /* 0x00000006100a7981 */ /* 0x000ea2000c1e1900 */
[----:B------:R-:W-:Y:S01]  /*16fb0*/  IADD3 R3, R3, -R6, RZ ;  /* 0x8000000603037210 */ /* 0x000fe20007ffe0ff */
[----:B------:R-:W-:-:S04]  /*16fc0*/  IMAD.MOV.U32 R8, RZ, RZ, c[0x0][0x2d0] ;  /* 0x0000b400ff087624 */ /* 0x000fc800078e00ff */
[----:B------:R-:W-:-:S05]  /*16fd0*/  IMAD R8, R3, R8, -0x80 ;  /* 0xffffff8003087424 */ /* 0x000fca00078e0208 */
[----:B------:R-:W-:Y:S01]  /*16fe0*/  SHF.R.S32.HI R3, RZ, 0x1f, R8 ;  /* 0x0000001fff037819 */ /* 0x000fe20000011408 */
[----:B------:R-:W-:-:S04]  /*16ff0*/  IMAD.WIDE.U32 R14, R8, c[0x0][0x198], RZ ;  /* 0x00006600080e7a25 */ /* 0x000fc800078e00ff */
[----:B------:R-:W-:-:S04]  /*17000*/  IMAD R3, R3, c[0x0][0x198], RZ ;  /* 0x0000660003037a24 */ /* 0x000fc800078e02ff */
[----:B------:R-:W-:-:S05]  /*17010*/  IMAD R3, R8, c[0x0][0x19c], R3 ;  /* 0x0000670008037a24 */ /* 0x000fca00078e0203 */
[----:B------:R-:W-:Y:S01]  /*17020*/  IADD3 R15, R15, R3, RZ ;  /* 0x000000030f0f7210 */ /* 0x000fe20007ffe0ff */
[----:B--2---:R-:W-:-:S05]  /*17030*/  IMAD.IADD R10, R10, 0x1, -R11 ;  /* 0x000000010a0a7824 */ /* 0x004fca00078e0a0b */
[----:B------:R-:W-:Y:S01]  /*17040*/  SHF.R.S32.HI R6, RZ, 0x1f, R10 ;  /* 0x0000001fff067819 */ /* 0x000fe2000001140a */
[----:B------:R-:W-:-:S04]  /*17050*/  IMAD.WIDE.U32 R14, R10, c[0x0][0x180], R14 ;  /* 0x000060000a0e7a25 */ /* 0x000fc800078e000e */
[----:B------:R-:W-:-:S04]  /*17060*/  IMAD R11, R6, c[0x0][0x180], RZ ;  /* 0x00006000060b7a24 */ /* 0x000fc800078e02ff */
[----:B------:R-:W-:Y:S01]  /*17070*/  IMAD R11, R10, c[0x0][0x184], R11 ;  /* 0x000061000a0b7a24 */ /* 0x000fe200078e020b */
[----:B------:R-:W-:-:S03]  /*17080*/  MOV R8, R14 ;  /* 0x0000000e00087202 */ /* 0x000fc60000000f00 */
[----:B------:R-:W-:Y:S01]  /*17090*/  IMAD.IADD R13, R15, 0x1, R11 ;  /* 0x000000010f0d7824 */ /* 0x000fe200078e020b */
[----:B------:R-:W-:Y:S05]  /*170a0*/  BRA `(.L_x_1159) ;  /* 0x0000003000007947 */ /* 0x000fea0003800000 */
.L_x_1158:
[----:B------:R-:W-:-:S05]  /*170b0*/  IMAD.MOV.U32 R8, RZ, RZ, c[0x0][0x198] ;  /* 0x00006600ff087624 */ /* 0x000fca00078e00ff */
[----:B------:R-:W-:-:S04]  /*170c0*/  LEA R8, -R8, RZ, 0x7 ;  /* 0x000000ff08087211 */ /* 0x000fc800078e39ff */
[----:B------:R-:W-:Y:S02]  /*170d0*/  SHF.R.S32.HI R13, RZ, 0x1f, R8 ;  /* 0x0000001fff0d7819 */ /* 0x000fe40000011408 */
.L_x_1159:
        /* <DEDUP_REMOVED lines=12> */
[C-C-:B------:R-:W-:Y:S01]  /*171a0*/  @!P5 IMAD.X R6, R13.reuse, 0x1, R148.reuse, P3 ;  /* 0x000000010d06d824 */ /* 0x140fe200018e0694 */
[----:B------:R1:W-:Y:S01]  /*171b0*/  @P1 STS [R170+0x3000], RZ ;  /* 0x003000ffaa001388 */ /* 0x0003e20000000800 */
[----:B------:R-:W-:Y:S01]  /*171c0*/  @!P1 IMAD.X R10, R13, 0x1, R148, P2 ;  /* 0x000000010d0a9824 */ /* 0x000fe200010e0694 */
[CC--:B------:R-:W-:Y:S02]  /*171d0*/  @!P1 LEA R14, P2, R3.reuse, R168.reuse, 0x1 ;  /* 0x000000a8030e9211 */ /* 0x0c0fe400078408ff */
[----:B------:R1:W-:Y:S02]  /*171e0*/  @P1 STS [R170+0x3004], RZ ;  /* 0x003004ffaa001388 */ /* 0x0003e40000000800 */
[----:B------:R-:W-:Y:S02]  /*171f0*/  @!P1 LEA.HI.X R15, R3, R171, R10, 0x1, P2 ;  /* 0x000000ab030f9211 */ /* 0x000fe400010f0c0a */
[----:B------:R-:W-:Y:S01]  /*17200*/  @!P5 LEA R10, P3, R11, R168, 0x1 ;  /* 0x000000a80b0ad211 */ /* 0x000fe200078608ff */
[----:B------:R1:W-:Y:S01]  /*17210*/  @P1 STS.64 [R170+0x3008], RZ ;  /* 0x003008ffaa001388 */ /* 0x0003e20000000a00 */
[----:B------:R-:W-:-:S02]  /*17220*/  @P0 IADD3 R3, P2, R8, R149, RZ ;  /* 0x0000009508030210 */ /* 0x000fc40007f5e0ff */
[-C--:B------:R-:W-:Y:S01]  /*17230*/  @!P5 LEA.HI.X R11, R11, R171.reuse, R6, 0x1, P3 ;  /* 0x000000ab0b0bd211 */ /* 0x080fe200018f0c06 */
[----:B------:R-:W-:Y:S01]  /*17240*/  @!PT LDS RZ, [RZ] ;  /* 0x00000000fffff984 */ /* 0x000fe20000000800 */
[----:B------:R-:W-:Y:S01]  /*17250*/  @!PT LDS RZ, [RZ] ;  /* 0x00000000fffff984 */ /* 0x000fe20000000800 */
[----:B------:R-:W-:Y:S01]  /*17260*/  @!PT LDS RZ, [RZ] ;  /* 0x00000000fffff984 */ /* 0x000fe20000000800 */
[----:B------:R1:W-:Y:S02]  /*17270*/  @!P5 LDGSTS.E.BYPASS.LTC128B.128 [R170+0x5000], [R16.64+0x40] ;  /* 0x0500004010aadfae */ /* 0x0003e4000b901d46 */
[----:B------:R-:W-:Y:S01]  /*17280*/  @P0 IMAD.X R6, R13, 0x1, R148, P2 ;  /* 0x000000010d060824 */ /* 0x000fe200010e0694 */
[C---:B------:R-:W-:Y:S01]  /*17290*/  @P0 LEA R18, P2, R3.reuse, R168, 0x1 ;  /* 0x000000a803120211 */ /* 0x040fe200078408ff */
[----:B------:R1:W-:Y:S03]  /*172a0*/  @P5 STS.128 [R170+0x5000], RZ ;  /* 0x005000ffaa005388 */ /* 0x0003e60000000c00 */
[----:B------:R-:W-:Y:S01]  /*172b0*/  @P0 LEA.HI.X R19, R3, R171, R6, 0x1, P2 ;  /* 0x000000ab03130211 */ /* 0x000fe200010f0c06 */
[----:B------:R-:W-:Y:S01]  /*172c0*/  @!PT LDS RZ, [RZ] ;  /* 0x00000000fffff984 */ /* 0x000fe20000000800 */
[----:B------:R-:W-:Y:S01]  /*172d0*/  @!PT LDS RZ, [RZ] ;  /* 0x00000000fffff984 */ /* 0x000fe20000000800 */
[----:B------:R-:W-:Y:S01]  /*172e0*/  @!PT LDS RZ, [RZ] ;  /* 0x00000000fffff984 */ /* 0x000fe20000000800 */
[----:B------:R1:W-:Y:S01]  /*172f0*/  @P0 LDGSTS.E.BYPASS.LTC128B.128 [R170+0x7000], [R16.64+0x80] ;  /* 0x0700008010aa0fae */ /* 0x0003e2000b901d46 */
[----:B------:R-:W-:-:S03]  /*17300*/  IADD3 R8, P3, P2, R149, R8, R149 ;  /* 0x0000000895087210 */ /* 0x000fc60007a7e095 */
[----:B------:R1:W-:Y:S01]  /*17310*/  @!P0 STS.128 [R170+0x7000], RZ ;  /* 0x007000ffaa008388 */ /* 0x0003e20000000c00 */
[----:B------:R-:W-:Y:S02]  /*17320*/  IADD3.X R13, R148, R13, R148, P3, P2 ;  /* 0x0000000d940d7210 */ /* 0x000fe40001fe4494 */
[CC--:B------:R-:W-:Y:S01]  /*17330*/  @!P1 LEA R24, P3, R8.reuse, R168.reuse, 0x1 ;  /* 0x000000a808189211 */ /* 0x0c0fe200078608ff */
[----:B------:R-:W-:Y:S01]  /*17340*/  @!PT LDS RZ, [RZ] ;  /* 0x00000000fffff984 */ /* 0x000fe20000000800 */
[----:B------:R-:W-:Y:S01]  /*17350*/  @!PT LDS RZ, [RZ] ;  /* 0x00000000fffff984 */ /* 0x000fe20000000800 */
[----:B------:R-:W-:Y:S01]  /*17360*/  @!PT LDS RZ, [RZ] ;  /* 0x00000000fffff984 */ /* 0x000fe20000000800 */
[----:B------:R1:W-:Y:S01]  /*17370*/  @!P1 LDGSTS.E.BYPASS.LTC128B.128 [R170+0x3800], [R14.64] ;  /* 0x038000000eaa9fae */ /* 0x0003e2000b901d46 */
[CC--:B------:R-:W-:Y:S02]  /*17380*/  @!P5 LEA R22, P2, R8.reuse, R168.reuse, 0x1 ;  /* 0x000000a80816d211 */ /* 0x0c0fe400078408ff */
[CCC-:B------:R-:W-:Y:S01]  /*17390*/  @!P1 LEA.HI.X R25, R8.reuse, R171.reuse, R13.reuse, 0x1, P3 ;  /* 0x000000ab08199211 */ /* 0x1c0fe200018f0c0d */
[----:B------:R1:W-:Y:S01]  /*173a0*/  @P1 STS.128 [R170+0x3800], RZ ;  /* 0x003800ffaa001388 */ /* 0x0003e20000000c00 */
[C---:B------:R-:W-:Y:S02]  /*173b0*/  @!P5 LEA.HI.X R23, R8.reuse, R171, R13, 0x1, P2 ;  /* 0x000000ab0817d211 */ /* 0x040fe400010f0c0d */
[C---:B------:R-:W-:Y:S01]  /*173c0*/  IADD3 R3, P3, R8.reuse, R149, RZ ;  /* 0x0000009508037210 */ /* 0x040fe20007f7e0ff */
[----:B------:R-:W-:Y:S01]  /*173d0*/  @!PT LDS RZ, [RZ] ;  /* 0x00000000fffff984 */ /* 0x000fe20000000800 */
[----:B------:R-:W-:Y:S01]  /*173e0*/  @!PT LDS RZ, [RZ] ;  /* 0x00000000fffff984 */ /* 0x000fe20000000800 */
[----:B------:R-:W-:Y:S01]  /*173f0*/  @!PT LDS RZ, [RZ] ;  /* 0x00000000fffff984 */ /* 0x000fe20000000800 */
[----:B------:R1:W-:Y:S01]  /*17400*/  @!P5 LDGSTS.E.BYPASS.LTC128B.128 [R170+0x5800], [R10.64+0x40] ;  /* 0x058000400aaadfae */ /* 0x0003e2000b901d46 */
[----:B------:R-:W-:-:S03]  /*17410*/  @P0 LEA R20, P2, R8, R168, 0x1 ;  /* 0x000000a808140211 */ /* 0x000fc600078408ff */
[----:B------:R-:W-:Y:S01]  /*17420*/  IMAD.X R6, R13, 0x1, R148, P3 ;  /* 0x000000010d067824 */ /* 0x000fe200018e0694 */
[-C--:B------:R-:W-:Y:S01]  /*17430*/  @P0 LEA.HI.X R21, R8, R171.reuse, R13, 0x1, P2 ;  /* 0x000000ab08150211 */ /* 0x080fe200010f0c0d */
[----:B------:R1:W-:Y:S01]  /*17440*/  @P5 STS.128 [R170+0x5800], RZ ;  /* 0x005800ffaa005388 */ /* 0x0003e20000000c00 */
[CC--:B------:R-:W-:Y:S02]  /*17450*/  @!P1 LEA R28, P2, R3.reuse, R168.reuse, 0x1 ;  /* 0x000000a8031c9211 */ /* 0x0c0fe400078408ff */
[CC--:B------:R-:W-:Y:S01]  /*17460*/  @!P5 LEA R26, P3, R3.reuse, R168.reuse, 0x1 ;  /* 0x000000a8031ad211 */ /* 0x0c0fe200078608ff */
[----:B------:R-:W-:Y:S01]  /*17470*/  @!PT LDS RZ, [RZ] ;  /* 0x00000000fffff984 */ /* 0x000fe20000000800 */
[----:B------:R-:W-:Y:S01]  /*17480*/  @!PT LDS RZ, [RZ] ;  /* 0x00000000fffff984 */ /* 0x000fe20000000800 */
[----:B------:R-:W-:Y:S01]  /*17490*/  @!PT LDS RZ, [RZ] ;  /* 0x00000000fffff984 */ /* 0x000fe20000000800 */
[----:B------:R1:W-:Y:S01]  /*174a0*/  @P0 LDGSTS.E.BYPASS.LTC128B.128 [R170+0x7800], [R18.64+0x80] ;  /* 0x0780008012aa0fae */ /* 0x0003e2000b901d46 */
[CCC-:B------:R-:W-:Y:S02]  /*174b0*/  @!P1 LEA.HI.X R29, R3.reuse, R171.reuse, R6.reuse, 0x1, P2 ;  /* 0x000000ab031d9211 */ /* 0x1c0fe400010f0c06 */
[C---:B------:R-:W-:Y:S01]  /*174c0*/  @P0 LEA R30, P2, R3.reuse, R168, 0x1 ;  /* 0x000000a8031e0211 */ /* 0x040fe200078408ff */
[----:B------:R1:W-:Y:S01]  /*174d0*/  @!P0 STS.128 [R170+0x7800], RZ ;  /* 0x007800ffaa008388 */ /* 0x0003e20000000c00 */
[CC--:B------:R-:W-:Y:S01]  /*174e0*/  @!P5 LEA.HI.X R27, R3.reuse, R171.reuse, R6, 0x1, P3 ;  /* 0x000000ab031bd211 */ /* 0x0c0fe200018f0c06 */
[----:B------:R-:W-:Y:S01]  /*174f0*/  IMAD.MOV.U32 R168, RZ, RZ, R16 ;  /* 0x000000ffffa87224 */ /* 0x000fe200078e0010 */
[----:B------:R-:W-:Y:S01]  /*17500*/  @P0 LEA.HI.X R31, R3, R171, R6, 0x1, P2 ;  /* 0x000000ab031f0211 */ /* 0x000fe200010f0c06 */
[----:B------:R-:W-:Y:S01]  /*17510*/  @!PT LDS RZ, [RZ] ;  /* 0x00000000fffff984 */ /* 0x000fe20000000800 */
[----:B------:R-:W-:Y:S01]  /*17520*/  @!PT LDS RZ, [RZ] ;  /* 0x00000000fffff984 */ /* 0x000fe20000000800 */
[----:B------:R-:W-:Y:S01]  /*17530*/  @!PT LDS RZ, [RZ] ;  /* 0x00000000fffff984 */ /* 0x000fe20000000800 */
[----:B------:R1:W-:Y:S01]  /*17540*/  @!P1 LDGSTS.E.BYPASS.LTC128B.128 [R170+0x4000], [R24.64] ;  /* 0x0400000018aa9fae */ /* 0x0003e2000b901d46 */
[----:B------:R-:W-:-:S03]  /*17550*/  IMAD.MOV.U32 R171, RZ, RZ, R17 ;  /* 0x000000ffffab7224 */ /* 0x000fc600078e0011 */
        /* <DEDUP_REMOVED lines=27> */
.L_x_1157:
        /* <DEDUP_REMOVED lines=78> */
[----:B--2---:R-:W-:-:S04]  /*17bf0*/  FMNMX.FTZ R3, R6, R3, !PT ;  /* 0x0000000306037209 */ /* 0x004fc80007810000 */
[----:B------:R-:W-:Y:S01]  /*17c00*/  FSEL R180, R180, RZ, P1 ;  /* 0x000000ffb4b47208 */ /* 0x000fe20000800000 */
[C---:B------:R-:W-:Y:S01]  /*17c10*/  FMUL.FTZ R125, R3.reuse, c[0x0][0x23c] ;  /* 0x00008f00037d7a20 */ /* 0x040fe20000410000 */
[----:B------:R-:W-:-:S03]  /*17c20*/  FSETP.NEU.FTZ.AND P0, PT, R3, -INF , PT ;  /* 0xff8000000300780b */ /* 0x000fc60003f1d000 */
[--C-:B------:R-:W-:Y:S01]  /*17c30*/  FFMA.FTZ R167, R5, c[0x0][0x23c], -R180.reuse ;  /* 0x00008f0005a77a23 */ /* 0x100fe200000108b4 */
[----:B------:R-:W-:Y:S01]  /*17c40*/  FSEL R5, R56, RZ, P1 ;  /* 0x000000ff38057208 */ /* 0x000fe20000800000 */
[--C-:B------:R-:W-:Y:S01]  /*17c50*/  FFMA.FTZ R188, R9, c[0x0][0x23c], -R180.reuse ;  /* 0x00008f0009bc7a23 */ /* 0x100fe200000108b4 */
[----:B------:R-:W-:Y:S01]  /*17c60*/  FSEL R125, R125, RZ, P0 ;  /* 0x000000ff7d7d7208 */ /* 0x000fe20000000000 */
[----:B------:R-:W1:Y:S01]  /*17c70*/  LDSM.16.MT88.4 R8, [R144+0x9000] ;  /* 0x009000009008783b */ /* 0x000e620000004200 */
[--C-:B------:R-:W-:Y:S01]  /*17c80*/  FFMA.FTZ R177, R37, c[0x0][0x23c], -R180.reuse ;  /* 0x00008f0025b17a23 */ /* 0x100fe200000108b4 */
[----:B------:R-:W-:Y:S01]  /*17c90*/  MUFU.EX2 R167, R167 ;  /* 0x000000a700a77308 */ /* 0x000fe20000000800 */
[----:B------:R-:W-:Y:S01]  /*17ca0*/  FADD.FTZ R192, R2, -R5 ;  /* 0x8000000502c07221 */ /* 0x000fe20000010000 */
[----:B------:R-:W-:Y:S01]  /*17cb0*/  FSEL R5, R3, RZ, P0 ;  /* 0x000000ff03057208 */ /* 0x000fe20000000000 */
[----:B------:R-:W-:Y:S02]  /*17cc0*/  FFMA.FTZ R126, R39, c[0x0][0x23c], -R180 ;  /* 0x00008f00277e7a23 */ /* 0x000fe400000108b4 */
[----:B------:R-:W-:-:S02]  /*17cd0*/  FFMA.FTZ R191, R7, c[0x0][0x23c], -R125 ;  /* 0x00008f0007bf7a23 */ /* 0x000fc4000001087d */
[----:B------:R-:W-:Y:S01]  /*17ce0*/  FADD.FTZ R0, R0, -R5 ;  /* 0x8000000500007221 */ /* 0x000fe20000010000 */
[----:B------:R-:W-:Y:S01]  /*17cf0*/  MUFU.EX2 R188, R188 ;  /* 0x000000bc00bc7308 */ /* 0x000fe20000000800 */
[--C-:B------:R-:W-:Y:S02]  /*17d00*/  FFMA.FTZ R166, R38, c[0x0][0x23c], -R125.reuse ;  /* 0x00008f0026a67a23 */ /* 0x100fe4000001087d */
[--C-:B------:R-:W-:Y:S02]  /*17d10*/  FFMA.FTZ R140, R4, c[0x0][0x23c], -R125.reuse ;  /* 0x00008f00048c7a23 */ /* 0x100fe4000001087d */
[----:B------:R-:W-:Y:S02]  /*17d20*/  FMUL.FTZ R192, R192, c[0x0][0x23c] ;  /* 0x00008f00c0c07a20 */ /* 0x000fe40000410000 */
[----:B------:R-:W-:Y:S01]  /*17d30*/  FFMA.FTZ R127, R12, c[0x0][0x23c], -R125 ;  /* 0x00008f000c7f7a23 */ /* 0x000fe2000001087d */
[----:B------:R-:W2:Y:S01]  /*17d40*/  MUFU.EX2 R177, R177 ;  /* 0x000000b100b17308 */ /* 0x000ea20000000800 */
[----:B------:R-:W-:-:S02]  /*17d50*/  FMUL.FTZ R0, R0, c[0x0][0x23c] ;  /* 0x00008f0000007a20 */ /* 0x000fc40000410000 */
[--C-:B------:R-:W-:Y:S02]  /*17d60*/  FFMA.FTZ R59, R66, c[0x0][0x23c], -R125.reuse ;  /* 0x00008f00423b7a23 */ /* 0x100fe4000001087d */
[--C-:B------:R-:W-:Y:S02]  /*17d70*/  FFMA.FTZ R58, R57, c[0x0][0x23c], -R180.reuse ;  /* 0x00008f00393a7a23 */ /* 0x100fe400000108b4 */
[--C-:B------:R-:W-:Y:S01]  /*17d80*/  FFMA.FTZ R61, R207, c[0x0][0x23c], -R180.reuse ;  /* 0x00008f00cf3d7a23 */ /* 0x100fe200000108b4 */
[----:B------:R-:W3:Y:S01]  /*17d90*/  MUFU.EX2 R126, R126 ;  /* 0x0000007e007e7308 */ /* 0x000ee20000000800 */
[----:B------:R-:W-:Y:S02]  /*17da0*/  FFMA.FTZ R57, R201, c[0x0][0x23c], -R180 ;  /* 0x00008f00c9397a23 */ /* 0x000fe400000108b4 */
[--C-:B------:R-:W-:Y:S02]  /*17db0*/  FFMA.FTZ R60, R60, c[0x0][0x23c], -R125.reuse ;  /* 0x00008f003c3c7a23 */ /* 0x100fe4000001087d */
[----:B------:R-:W-:-:S02]  /*17dc0*/  FFMA.FTZ R2, R134, c[0x0][0x23c], -R125 ;  /* 0x00008f0086027a23 */ /* 0x000fc4000001087d */
[--C-:B------:R-:W-:Y:S01]  /*17dd0*/  FFMA.FTZ R134, R131, c[0x0][0x23c], -R180.reuse ;  /* 0x00008f0083867a23 */ /* 0x100fe200000108b4 */
[----:B------:R-:W-:Y:S01]  /*17de0*/  MUFU.EX2 R191, R191 ;  /* 0x000000bf00bf7308 */ /* 0x000fe20000000800 */
[----:B--2---:R-:W-:Y:S01]  /*17df0*/  F2FP.PACK_AB R48, R177, R188 ;  /* 0x000000bcb130723e */ /* 0x004fe200000000ff */
[--C-:B------:R-:W-:Y:S02]  /*17e00*/  FFMA.FTZ R138, R133, c[0x0][0x23c], -R180.reuse ;  /* 0x00008f00858a7a23 */ /* 0x100fe400000108b4 */
[--C-:B------:R-:W-:Y:S02]  /*17e10*/  FFMA.FTZ R131, R137, c[0x0][0x23c], -R180.reuse ;  /* 0x00008f0089837a23 */ /* 0x100fe400000108b4 */
[----:B------:R-:W-:Y:S02]  /*17e20*/  FFMA.FTZ R135, R135, c[0x0][0x23c], -R180 ;  /* 0x00008f0087877a23 */ /* 0x000fe400000108b4 */
[----:B------:R-:W2:Y:S01]  /*17e30*/  MUFU.EX2 R166, R166 ;  /* 0x000000a600a67308 */ /* 0x000ea20000000800 */
[----:B---3--:R-:W-:Y:S01]  /*17e40*/  F2FP.PACK_AB R50, R126, R167 ;  /* 0x000000a77e32723e */ /* 0x008fe200000000ff */
        /* <DEDUP_REMOVED lines=8> */
[----:B------:R-:W3:Y:S01]  /*17ed0*/  MUFU.EX2 R192, R192 ;  /* 0x000000c000c07308 */ /* 0x000ee20000000800 */
        /* <DEDUP_REMOVED lines=8> */
[----:B------:R-:W-:Y:S01]  /*17f60*/  FFMA.FTZ R206, R193, c[0x0][0x23c], -R180 ;  /* 0x00008f00c1ce7a23 */ /* 0x000fe200000108b4 */
[----:B------:R-:W4:Y:S01]  /*17f70*/  MUFU.EX2 R127, R127 ;  /* 0x0000007f007f7308 */ /* 0x000f220000000800 */
[----:B---3--:R-:W-:-:S02]  /*17f80*/  FMUL.FTZ R4, R112, R192 ;  /* 0x000000c070047220 */ /* 0x008fc40000410000 */
[-C--:B------:R-:W-:Y:S02]  /*17f90*/  FMUL.FTZ R5, R113, R192.reuse ;  /* 0x000000c071057220 */ /* 0x080fe40000410000 */
[-C--:B------:R-:W-:Y:S02]  /*17fa0*/  FMUL.FTZ R12, R104, R192.reuse ;  /* 0x000000c0680c7220 */ /* 0x080fe40000410000 */
[----:B------:R-:W-:Y:S01]  /*17fb0*/  FMUL.FTZ R13, R105, R192 ;  /* 0x000000c0690d7220 */ /* 0x000fe20000410000 */
[----:B------:R-:W-:Y:S01]  /*17fc0*/  MUFU.EX2 R61, R61 ;  /* 0x0000003d003d7308 */ /* 0x000fe20000000800 */
[-C--:B--2---:R-:W-:Y:S02]  /*17fd0*/  FMUL.FTZ R6, R114, R190.reuse ;  /* 0x000000be72067220 */ /* 0x084fe40000410000 */
[-C--:B------:R-:W-:Y:S02]  /*17fe0*/  FMUL.FTZ R7, R115, R190.reuse ;  /* 0x000000be73077220 */ /* 0x080fe40000410000 */
[----:B------:R-:W-:-:S02]  /*17ff0*/  FMUL.FTZ R14, R106, R190 ;  /* 0x000000be6a0e7220 */ /* 0x000fc40000410000 */
[----:B------:R-:W-:Y:S01]  /*18000*/  FMUL.FTZ R15, R107, R190 ;  /* 0x000000be6b0f7220 */ /* 0x000fe20000410000 */
[----:B----4-:R-:W-:Y:S01]  /*18010*/  F2FP.PACK_AB R51, R127, R140 ;  /* 0x0000008c7f33723e */ /* 0x010fe200000000ff */
        /* <DEDUP_REMOVED lines=19> */
[----:B------:R-:W1:Y:S01]  /*18150*/  MUFU.EX2 R59, R59 ;  /* 0x0000003b003b7308 */ /* 0x000e620000000800 */
        /* <DEDUP_REMOVED lines=36> */
[C---:B------:R-:W-:Y:S01]  /*183a0*/  HMMA.16816.F32 R32, R48.reuse, R34, R84 ;  /* 0x000000223020723c */ /* 0x040fe20000001854 */
[-C--:B------:R-:W-:Y:S01]  /*183b0*/  FMUL.FTZ R68, R68, R192.reuse ;  /* 0x000000c044447220 */ /* 0x080fe20000410000 */
[----:B------:R-:W3:Y:S01]  /*183c0*/  LDSM.16.MT88.4 R72, [R144+0x9400] ;  /* 0x009400009048783b */ /* 0x000ee20000004200 */
[----:B------:R-:W-:Y:S01]  /*183d0*/  FMUL.FTZ R69, R69, R192 ;  /* 0x000000c045457220 */ /* 0x000fe20000410000 */
[----:B------:R-:W-:Y:S01]  /*183e0*/  MUFU.EX2 R136, R136 ;  /* 0x0000008800887308 */ /* 0x000fe20000000800 */
[-C--:B------:R-:W-:Y:S01]  /*183f0*/  FMUL.FTZ R70, R70, R190.reuse ;  /* 0x000000be46467220 */ /* 0x080fe20000410000 */
[----:B------:R-:W-:Y:S01]  /*18400*/  LDSM.16.MT88.4 R84, [R120+0xc400] ;  /* 0x00c400007854783b */ /* 0x000fe20000004200 */
[----:B------:R-:W-:Y:S01]  /*18410*/  FMUL.FTZ R71, R71, R190 ;  /* 0x000000be47477220 */ /* 0x000fe20000410000 */
[C---:B------:R-:W-:Y:S01]  /*18420*/  HMMA.16816.F32 R40, R48.reuse, R42, R76 ;  /* 0x0000002a3028723c */ /* 0x040fe2000000184c */
[--C-:B------:R-:W-:Y:S01]  /*18430*/  FFMA.FTZ R0, R63, c[0x0][0x23c], -R180.reuse ;  /* 0x00008f003f007a23 */ /* 0x100fe200000108b4 */
[----:B------:R-:W-:Y:S01]  /*18440*/  LDSM.16.MT88.4 R76, [R120+0xa000] ;  /* 0x00a00000784c783b */ /* 0x000fe20000004200 */
[--C-:B------:R-:W-:Y:S01]  /*18450*/  FFMA.FTZ R63, R64, c[0x0][0x23c], -R125.reuse ;  /* 0x00008f00403f7a23 */ /* 0x100fe2000001087d */
[----:B------:R-:W-:Y:S01]  /*18460*/  MUFU.EX2 R133, R133 ;  /* 0x0000008500857308 */ /* 0x000fe20000000800 */
[--C-:B------:R-:W-:Y:S01]  /*18470*/  FFMA.FTZ R187, R189, c[0x0][0x23c], -R180.reuse ;  /* 0x00008f00bdbb7a23 */ /* 0x100fe200000108b4 */
[----:B------:R-:W-:Y:S01]  /*18480*/  LDSM.16.MT88.4 R64, [R144+0xb400] ;  /* 0x00b400009040783b */ /* 0x000fe20000004200 */
[----:B------:R-:W-:Y:S01]  /*18490*/  FFMA.FTZ R204, R195, c[0x0][0x23c], -R180 ;  /* 0x00008f00c3cc7a23 */ /* 0x000fe200000108b4 */
[----:B------:R-:W-:Y:S01]  /*184a0*/  HMMA.16816.F32 R44, R48, R52, R44 ;  /* 0x00000034302c723c */ /* 0x000fe2000000182c */
[----:B------:R-:W-:-:S02]  /*184b0*/  FFMA.FTZ R186, R186, c[0x0][0x23c], -R125 ;  /* 0x00008f00baba7a23 */ /* 0x000fc4000001087d */
[--C-:B------:R-:W-:Y:S01]  /*184c0*/  FFMA.FTZ R193, R194, c[0x0][0x23c], -R125.reuse ;  /* 0x00008f00c2c17a23 */ /* 0x100fe2000001087d */
[----:B------:R-:W4:Y:S01]  /*184d0*/  MUFU.EX2 R0, R0 ;  /* 0x0000000000007308 */ /* 0x000f220000000800 */
        /* <DEDUP_REMOVED lines=8> */
[----:B------:R-:W-:Y:S02]  /*18560*/  FFMA.FTZ R178, R178, c[0x0][0x23c], -R125 ;  /* 0x00008f00b2b27a23 */ /* 0x000fe4000001087d */
[--C-:B------:R-:W-:Y:S02]  /*18570*/  FFMA.FTZ R141, R141, c[0x0][0x23c], -R180.reuse ;  /* 0x00008f008d8d7a23 */ /* 0x100fe400000108b4 */
[--C-:B------:R-:W-:Y:S01]  /*18580*/  FFMA.FTZ R173, R173, c[0x0][0x23c], -R180.reuse ;  /* 0x00008f00adad7a23 */ /* 0x100fe200000108b4 */
[----:B----4-:R-:W-:Y:S01]  /*18590*/  F2FP.PACK_AB R54, R0, R57 ;  /* 0x000000390036723e */ /* 0x010fe200000000ff */
[----:B------:R-:W-:Y:S01]  /*185a0*/  MUFU.EX2 R162, R162 ;  /* 0x000000a200a27308 */ /* 0x000fe20000000800 */
[--C-:B------:R-:W-:Y:S02]  /*185b0*/  FFMA.FTZ R139, R139, c[0x0][0x23c], -R180.reuse ;  /* 0x00008f008b8b7a23 */ /* 0x100fe400000108b4 */
[----:B------:R-:W-:Y:S02]  /*185c0*/  FFMA.FTZ R165, R165, c[0x0][0x23c], -R180 ;  /* 0x00008f00a5a57a23 */ /* 0x000fe400000108b4 */
[----:B------:R-:W-:Y:S01]  /*185d0*/  FFMA.FTZ R188, R161, R192, R188 ;  /* 0x000000c0a1bc7223 */ /* 0x000fe200000100bc */
[----:B-1----:R-:W-:-:S02]  /*185e0*/  F2FP.PACK_AB R55, R2, R63 ;  /* 0x0000003f0237723e */ /* 0x002fc400000000ff */
[----:B------:R-:W1:Y:S01]  /*185f0*/  MUFU.EX2 R137, R137 ;  /* 0x0000008900897308 */ /* 0x000e620000000800 */
[----:B------:R-:W-:Y:S02]  /*18600*/  FFMA.FTZ R191, R164, R190, R191 ;  /* 0x000000bea4bf7223 */ /* 0x000fe400000100bf */
[----:B------:R-:W-:Y:S02]  /*18610*/  FADD.FTZ R188, R177, R188 ;  /* 0x000000bcb1bc7221 */ /* 0x000fe40000010000 */
[----:B------:R-:W-:Y:S01]  /*18620*/  FADD.FTZ R191, R166, R191 ;  /* 0x000000bfa6bf7221 */ /* 0x000fe20000010000 */
[----:B---3--:R-:W-:Y:S01]  /*18630*/  HMMA.16816.F32 R4, R52, R72, R4 ;  /* 0x000000483404723c */ /* 0x008fe20000001804 */
[----:B------:R-:W-:Y:S01]  /*18640*/  FADD.FTZ R167, R167, R188 ;  /* 0x000000bca7a77221 */ /* 0x000fe20000010000 */
[----:B------:R-:W-:Y:S01]  /*18650*/  MUFU.EX2 R201, R201 ;  /* 0x000000c900c97308 */ /* 0x000fe20000000800 */
[----:B------:R-:W-:Y:S02]  /*18660*/  FADD.FTZ R140, R140, R191 ;  /* 0x000000bf8c8c7221 */ /* 0x000fe40000010000 */
[----:B------:R-:W-:-:S02]  /*18670*/  FADD.FTZ R126, R126, R167 ;  /* 0x000000a77e7e7221 */ /* 0x000fc40000010000 */
[----:B------:R-:W-:Y:S01]  /*18680*/  FADD.FTZ R127, R127, R140 ;  /* 0x0000008c7f7f7221 */ /* 0x000fe20000010000 */
[C---:B------:R-:W-:Y:S01]  /*18690*/  HMMA.16816.F32 R8, R52.reuse, R74, R8 ;  /* 0x0000004a3408723c */ /* 0x040fe20000001808 */
[----:B------:R-:W3:Y:S01]  /*186a0*/  LDSM.16.MT88.4 R72, [R120+0xb400] ;  /* 0x00b400007848783b */ /* 0x000ee20000004200 */
[----:B------:R-:W4:Y:S01]  /*186b0*/  MUFU.EX2 R200, R200 ;  /* 0x000000c800c87308 */ /* 0x000f220000000800 */
[----:B------:R-:W-:Y:S02]  /*186c0*/  FADD.FTZ R61, R61, R126 ;  /* 0x0000007e3d3d7221 */ /* 0x000fe40000010000 */
[----:B------:R-:W-:Y:S02]  /*186d0*/  FADD.FTZ R60, R60, R127 ;  /* 0x0000007f3c3c7221 */ /* 0x000fe40000010000 */
[----:B------:R-:W-:Y:S01]  /*186e0*/  FADD.FTZ R58, R58, R61 ;  /* 0x0000003d3a3a7221 */ /* 0x000fe20000010000 */
[----:B--2---:R-:W-:Y:S01]  /*186f0*/  HMMA.16816.F32 R12, R52, R68, R12 ;  /* 0x00000044340c723c */ /* 0x004fe2000000180c */
[----:B------:R-:W-:Y:S01]  /*18700*/  FADD.FTZ R60, R59, R60 ;  /* 0x0000003c3b3c7221 */ /* 0x000fe20000010000 */
[----:B------:R-:W-:Y:S01]  /*18710*/  MUFU.EX2 R197, R197 ;  /* 0x000000c500c57308 */ /* 0x000fe20000000800 */
[----:B------:R-:W-:-:S02]  /*18720*/  FFMA.FTZ R143, R143, c[0x0][0x23c], -R180 ;  /* 0x00008f008f8f7a23 */ /* 0x000fc400000108b4 */
[--C-:B------:R-:W-:Y:S02]  /*18730*/  FFMA.FTZ R159, R159, c[0x0][0x23c], -R180.reuse ;  /* 0x00008f009f9f7a23 */ /* 0x100fe400000108b4 */
[--C-:B------:R-:W-:Y:S01]  /*18740*/  FFMA.FTZ R164, R124, c[0x0][0x23c], -R125.reuse ;  /* 0x00008f007ca47a23 */ /* 0x100fe2000001087d */
[C---:B------:R-:W-:Y:S01]  /*18750*/  HMMA.16816.F32 R16, R52.reuse, R70, R16 ;  /* 0x000000463410723c */ /* 0x040fe20000001810 */
[----:B------:R-:W2:Y:S01]  /*18760*/  LDSM.16.MT88.4 R68, [R144+0xd400] ;  /* 0x00d400009044783b */ /* 0x000ea20000004200 */
[----:B------:R-:W-:Y:S01]  /*18770*/  MUFU.EX2 R196, R196 ;  /* 0x000000c400c47308 */ /* 0x000fe20000000800 */
[--C-:B------:R-:W-:Y:S02]  /*18780*/  FFMA.FTZ R163, R163, c[0x0][0x23c], -R180.reuse ;  /* 0x00008f00a3a37a23 */ /* 0x100fe400000108b4 */
[----:B------:R-:W-:Y:S02]  /*18790*/  FFMA.FTZ R175, R175, c[0x0][0x23c], -R180 ;  /* 0x00008f00afaf7a23 */ /* 0x000fe400000108b4 */
[--C-:B------:R-:W-:Y:S01]  /*187a0*/  FFMA.FTZ R123, R123, c[0x0][0x23c], -R125.reuse ;  /* 0x00008f007b7b7a23 */ /* 0x100fe2000001087d */
[C---:B------:R-:W-:Y:S01]  /*187b0*/  HMMA.16816.F32 R20, R52.reuse, R64, R20 ;  /* 0x000000403414723c */ /* 0x040fe20000001814 */
[----:B------:R-:W-:Y:S01]  /*187c0*/  FFMA.FTZ R62, R62, c[0x0][0x23c], -R125 ;  /* 0x00008f003e3e7a23 */ /* 0x000fe2000001087d */
[----:B------:R-:W-:Y:S06]  /*187d0*/  MUFU.EX2 R199, R199 ;  /* 0x000000c700c77308 */ /* 0x000fec0000000800 */
[C---:B------:R-:W-:Y:S01]  /*187e0*/  HMMA.16816.F32 R24, R52.reuse, R66, R24 ;  /* 0x000000423418723c */ /* 0x040fe20000001818 */
[----:B------:R-:W5:Y:S01]  /*187f0*/  LDSM.16.MT88.4 R64, [R120+0xd400] ;  /* 0x00d400007840783b */ /* 0x000f620000004200 */
[----:B------:R-:W1:Y:S06]  /*18800*/  MUFU.EX2 R198, R198 ;  /* 0x000000c600c67308 */ /* 0x000e6c0000000800 */
[C---:B---3--:R-:W-:Y:S02]  /*18810*/  HMMA.16816.F32 R28, R52.reuse, R72, R28 ;  /* 0x00000048341c723c */ /* 0x048fe4000000181c */
[----:B------:R-:W-:Y:S06]  /*18820*/  MUFU.EX2 R203, R203 ;  /* 0x000000cb00cb7308 */ /* 0x000fec0000000800 */
[C---:B------:R-:W-:Y:S01]  /*18830*/  HMMA.16816.F32 R32, R52.reuse, R74, R32 ;  /* 0x0000004a3420723c */ /* 0x040fe20000001820 */
[----:B------:R-:W3:Y:S01]  /*18840*/  LDSM.16.MT88.4 R72, [R144+0x9800] ;  /* 0x009800009048783b */ /* 0x000ee20000004200 */
[----:B------:R-:W1:Y:S06]  /*18850*/  MUFU.EX2 R202, R202 ;  /* 0x000000ca00ca7308 */ /* 0x000e6c0000000800 */
[C---:B--2---:R-:W-:Y:S02]  /*18860*/  HMMA.16816.F32 R36, R52.reuse, R68, R36 ;  /* 0x000000443424723c */ /* 0x044fe40000001824 */
[----:B------:R-:W-:Y:S06]  /*18870*/  MUFU.EX2 R205, R205 ;  /* 0x000000cd00cd7308 */ /* 0x000fec0000000800 */
[C---:B------:R-:W-:Y:S01]  /*18880*/  HMMA.16816.F32 R40, R52.reuse, R70, R40 ;  /* 0x000000463428723c */ /* 0x040fe20000001828 */
[----:B------:R-:W2:Y:S01]  /*18890*/  LDSM.16.MT88.4 R68, [R120+0x9800] ;  /* 0x009800007844783b */ /* 0x000ea20000004200 */
[----:B------:R-:W1:Y:S06]  /*188a0*/  MUFU.EX2 R206, R206 ;  /* 0x000000ce00ce7308 */ /* 0x000e6c0000000800 */
[C---:B-----5:R-:W-:Y:S02]  /*188b0*/  HMMA.16816.F32 R44, R52.reuse, R64, R44 ;  /* 0x00000040342c723c */ /* 0x060fe4000000182c */
[----:B------:R-:W-:Y:S06]  /*188c0*/  MUFU.EX2 R187, R187 ;  /* 0x000000bb00bb7308 */ /* 0x000fec0000000800 */
[----:B------:R-:W-:Y:S01]  /*188d0*/  HMMA.16816.F32 R48, R52, R66, R48 ;  /* 0x000000423430723c */ /* 0x000fe20000001830 */
[----:B------:R-:W5:Y:S01]  /*188e0*/  LDSM.16.MT88.4 R64, [R144+0xb800] ;  /* 0x00b800009040783b */ /* 0x000f620000004200 */
[----:B------:R-:W-:Y:S05]  /*188f0*/  MUFU.EX2 R204, R204 ;  /* 0x000000cc00cc7308 */ /* 0x000fea0000000800 */
[----:B------:R-:W-:-:S02]  /*18900*/  F2FP.PACK_AB R52, R135, R138 ;  /* 0x0000008a8734723e */ /* 0x000fc400000000ff */
[----:B------:R-:W-:Y:S01]  /*18910*/  F2FP.PACK_AB R53, R133, R136 ;  /* 0x000000888535723e */ /* 0x000fe200000000ff */
[----:B------:R-:W-:Y:S01]  /*18920*/  MUFU.EX2 R186, R186 ;  /* 0x000000ba00ba7308 */ /* 0x000fe20000000800 */
[----:B------:R-:W-:Y:S02]  /*18930*/  F2FP.PACK_AB R54, R131, R134 ;  /* 0x000000868336723e */ /* 0x000fe400000000ff */
[----:B-1----:R-:W-:-:S05]  /*18940*/  F2FP.PACK_AB R55, R137, R162 ;  /* 0x000000a28937723e */ /* 0x002fca00000000ff */
[----:B------:R-:W1:Y:S02]  /*18950*/  MUFU.EX2 R193, R193 ;  /* 0x000000c100c17308 */ /* 0x000e640000000800 */
[C---:B---3--:R-:W-:Y:S06]  /*18960*/  HMMA.16816.F32 R4, R52.reuse, R72, R4 ;  /* 0x000000483404723c */ /* 0x048fec0000001804 */
[----:B------:R-:W-:Y:S02]  /*18970*/  MUFU.EX2 R182, R182 ;  /* 0x000000b600b67308 */ /* 0x000fe40000000800 */
[C---:B------:R-:W-:Y:S01]  /*18980*/  HMMA.16816.F32 R8, R52.reuse, R74, R8 ;  /* 0x0000004a3408723c */ /* 0x040fe20000001808 */
[----:B------:R-:W3:Y:S05]  /*18990*/  LDSM.16.MT88.4 R72, [R120+0xb800] ;  /* 0x00b800007848783b */ /* 0x000eea0000004200 */
[----:B------:R-:W1:Y:S02]  /*189a0*/  MUFU.EX2 R189, R189 ;  /* 0x000000bd00bd7308 */ /* 0x000e640000000800 */
[C---:B--2---:R-:W-:Y:S06]  /*189b0*/  HMMA.16816.F32 R12, R52.reuse, R68, R12 ;  /* 0x00000044340c723c */ /* 0x044fec000000180c */
[----:B------:R-:W-:Y:S02]  /*189c0*/  MUFU.EX2 R143, R143 ;  /* 0x0000008f008f7308 */ /* 0x000fe40000000800 */
[C---:B------:R-:W-:Y:S01]  /*189d0*/  HMMA.16816.F32 R16, R52.reuse, R70, R16 ;  /* 0x000000463410723c */ /* 0x040fe20000001810 */
[----:B------:R-:W2:Y:S05]  /*189e0*/  LDSM.16.MT88.4 R68, [R144+0xd800] ;  /* 0x00d800009044783b */ /* 0x000eaa0000004200 */
[----:B------:R-:W-:Y:S02]  /*189f0*/  MUFU.EX2 R159, R159 ;  /* 0x0000009f009f7308 */ /* 0x000fe40000000800 */
[C---:B-----5:R-:W-:Y:S06]  /*18a00*/  HMMA.16816.F32 R20, R52.reuse, R64, R20 ;  /* 0x000000403414723c */ /* 0x060fec0000001814 */
[----:B------:R-:W-:Y:S02]  /*18a10*/  MUFU.EX2 R164, R164 ;  /* 0x000000a400a47308 */ /* 0x000fe40000000800 */
[C---:B------:R-:W-:Y:S01]  /*18a20*/  HMMA.16816.F32 R24, R52.reuse, R66, R24 ;  /* 0x000000423418723c */ /* 0x040fe20000001818 */
[----:B------:R-:W5:Y:S07]  /*18a30*/  LDSM.16.MT88.4 R64, [R120+0xd800] ;  /* 0x00d800007840783b */ /* 0x000f6e0000004200 */
[C---:B---3--:R-:W-:Y:S08]  /*18a40*/  HMMA.16816.F32 R28, R52.reuse, R72, R28 ;  /* 0x00000048341c723c */ /* 0x048ff0000000181c */
[C---:B------:R-:W-:Y:S01]  /*18a50*/  HMMA.16816.F32 R32, R52.reuse, R74, R32 ;  /* 0x0000004a3420723c */ /* 0x040fe20000001820 */
[----:B------:R-:W3:Y:S07]  /*18a60*/  LDSM.16.MT88.4 R72, [R144+0x9c00] ;  /* 0x009c00009048783b */ /* 0x000eee0000004200 */
[C---:B--2---:R-:W-:Y:S08]  /*18a70*/  HMMA.16816.F32 R36, R52.reuse, R68, R36 ;  /* 0x000000443424723c */ /* 0x044ff00000001824 */
[C---:B------:R-:W-:Y:S01]  /*18a80*/  HMMA.16816.F32 R40, R52.reuse, R70, R40 ;  /* 0x000000463428723c */ /* 0x040fe20000001828 */
[----:B------:R-:W2:Y:S07]  /*18a90*/  LDSM.16.MT88.4 R68, [R120+0x9c00] ;  /* 0x009c00007844783b */ /* 0x000eae0000004200 */
[C---:B-----5:R-:W-:Y:S08]  /*18aa0*/  HMMA.16816.F32 R44, R52.reuse, R64, R44 ;  /* 0x00000040342c723c */ /* 0x060ff0000000182c */
[----:B------:R-:W-:Y:S01]  /*18ab0*/  HMMA.16816.F32 R48, R52, R66, R48 ;  /* 0x000000423430723c */ /* 0x000fe20000001830 */
[----:B------:R-:W5:Y:S06]  /*18ac0*/  LDSM.16.MT88.4 R64, [R144+0xbc00] ;  /* 0x00bc00009040783b */ /* 0x000f6c0000004200 */
[----:B----4-:R-:W-:-:S02]  /*18ad0*/  F2FP.PACK_AB R52, R200, R201 ;  /* 0x000000c9c834723e */ /* 0x010fc400000000ff */
[----:B------:R-:W-:Y:S02]  /*18ae0*/  F2FP.PACK_AB R53, R198, R199 ;  /* 0x000000c7c635723e */ /* 0x000fe400000000ff */
[----:B------:R-:W-:Y:S02]  /*18af0*/  F2FP.PACK_AB R54, R196, R197 ;  /* 0x000000c5c436723e */ /* 0x000fe400000000ff */
[----:B------:R-:W-:-:S07]  /*18b00*/  F2FP.PACK_AB R55, R202, R203 ;  /* 0x000000cbca37723e */ /* 0x000fce00000000ff */
[C---:B---3--:R-:W-:Y:S08]  /*18b10*/  HMMA.16816.F32 R4, R52.reuse, R72, R4 ;  /* 0x000000483404723c */ /* 0x048ff00000001804 */
[C---:B------:R-:W-:Y:S01]  /*18b20*/  HMMA.16816.F32 R8, R52.reuse, R74, R8 ;  /* 0x0000004a3408723c */ /* 0x040fe20000001808 */
[----:B------:R-:W3:Y:S07]  /*18b30*/  LDSM.16.MT88.4 R72, [R120+0xbc00] ;  /* 0x00bc00007848783b */ /* 0x000eee0000004200 */
[C---:B--2---:R-:W-:Y:S08]  /*18b40*/  HMMA.16816.F32 R12, R52.reuse, R68, R12 ;  /* 0x00000044340c723c */ /* 0x044ff0000000180c */
[C---:B------:R-:W-:Y:S01]  /*18b50*/  HMMA.16816.F32 R16, R52.reuse, R70, R16 ;  /* 0x000000463410723c */ /* 0x040fe20000001810 */
[----:B------:R-:W2:Y:S07]  /*18b60*/  LDSM.16.MT88.4 R68, [R144+0xdc00] ;  /* 0x00dc00009044783b */ /* 0x000eae0000004200 */
[C---:B-----5:R-:W-:Y:S08]  /*18b70*/  HMMA.16816.F32 R20, R52.reuse, R64, R20 ;  /* 0x000000403414723c */ /* 0x060ff00000001814 */
[C---:B------:R-:W-:Y:S01]  /*18b80*/  HMMA.16816.F32 R24, R52.reuse, R66, R24 ;  /* 0x000000423418723c */ /* 0x040fe20000001818 */
[----:B------:R-:W4:Y:S07]  /*18b90*/  LDSM.16.MT88.4 R64, [R120+0xdc00] ;  /* 0x00dc00007840783b */ /* 0x000f2e0000004200 */
[C---:B---3--:R-:W-:Y:S08]  /*18ba0*/  HMMA.16816.F32 R28, R52.reuse, R72, R28 ;  /* 0x00000048341c723c */ /* 0x048ff0000000181c */
[C---:B------:R-:W-:Y:S01]  /*18bb0*/  HMMA.16816.F32 R32, R52.reuse, R74, R32 ;  /* 0x0000004a3420723c */ /* 0x040fe20000001820 */
[----:B------:R-:W3:Y:S07]  /*18bc0*/  LDSM.16.MT88.4 R72, [R144+0xc000] ;  /* 0x00c000009048783b */ /* 0x000eee0000004200 */
[C---:B--2---:R-:W-:Y:S07]  /*18bd0*/  HMMA.16816.F32 R36, R52.reuse, R68, R36 ;  /* 0x000000443424723c */ /* 0x044fee0000001824 */
[----:B------:R-:W-:Y:S01]  /*18be0*/  F2FP.PACK_AB R68, R206, R205 ;  /* 0x000000cdce44723e */ /* 0x000fe200000000ff */
[----:B------:R-:W-:Y:S01]  /*18bf0*/  HMMA.16816.F32 R40, R52, R70, R40 ;  /* 0x000000463428723c */ /* 0x000fe20000001828 */
[----:B-1----:R-:W-:-:S06]  /*18c00*/  F2FP.PACK_AB R69, R193, R186 ;  /* 0x000000bac145723e */ /* 0x002fcc00000000ff */
[----:B------:R-:W-:Y:S01]  /*18c10*/  F2FP.PACK_AB R70, R204, R187 ;  /* 0x000000bbcc46723e */ /* 0x000fe200000000ff */
[----:B----4-:R-:W-:Y:S01]  /*18c20*/  HMMA.16816.F32 R44, R52, R64, R44 ;  /* 0x00000040342c723c */ /* 0x010fe2000000182c */
[----:B------:R-:W-:-:S07]  /*18c30*/  F2FP.PACK_AB R71, R189, R182 ;  /* 0x000000b6bd47723e */ /* 0x000fce00000000ff */
[----:B------:R-:W-:Y:S01]  /*18c40*/  HMMA.16816.F32 R48, R52, R66, R48 ;  /* 0x000000423430723c */ /* 0x000fe20000001830 */
[----:B------:R-:W1:Y:S04]  /*18c50*/  LDSM.16.MT88.4 R52, [R144+0xa000] ;  /* 0x00a000009034783b */ /* 0x000e680000004200 */
[----:B------:R-:W2:Y:S03]  /*18c60*/  LDSM.16.MT88.4 R64, [R120+0xc000] ;  /* 0x00c000007840783b */ /* 0x000ea60000004200 */
[C---:B------:R-:W-:Y:S08]  /*18c70*/  HMMA.16816.F32 R12, R68.reuse, R76, R12 ;  /* 0x0000004c440c723c */ /* 0x040ff0000000180c */
[C---:B------:R-:W-:Y:S01]  /*18c80*/  HMMA.16816.F32 R16, R68.reuse, R78, R16 ;  /* 0x0000004e4410723c */ /* 0x040fe20000001810 */
[----:B------:R-:W-:Y:S07]  /*18c90*/  LDSM.16.MT88.4 R76, [R144+0xe400] ;  /* 0x00e40000904c783b */ /* 0x000fee0000004200 */
[C---:B---3--:R-:W-:Y:S08]  /*18ca0*/  HMMA.16816.F32 R20, R68.reuse, R72, R20 ;  /* 0x000000484414723c */ /* 0x048ff00000001814 */
[C---:B------:R-:W-:Y:S08]  /*18cb0*/  HMMA.16816.F32 R24, R68.reuse, R74, R24 ;  /* 0x0000004a4418723c */ /* 0x040ff00000001818 */
[C---:B-1----:R-:W-:Y:S01]  /*18cc0*/  HMMA.16816.F32 R112, R68.reuse, R52, R4 ;  /* 0x000000344470723c */ /* 0x042fe20000001804 */
[----:B------:R-:W1:Y:S07]  /*18cd0*/  LDSM.16.MT88.4 R4, [R120+0xe000] ;  /* 0x00e000007804783b */ /* 0x000e6e0000004200 */
[C---:B------:R-:W-:Y:S01]  /*18ce0*/  HMMA.16816.F32 R8, R68.reuse, R54, R8 ;  /* 0x000000364408723c */ /* 0x040fe20000001808 */
[----:B------:R-:W3:Y:S07]  /*18cf0*/  LDSM.16.MT88.4 R52, [R144+0xe000] ;  /* 0x00e000009034783b */ /* 0x000eee0000004200 */
[C---:B--2---:R-:W-:Y:S08]  /*18d00*/  HMMA.16816.F32 R28, R68.reuse, R64, R28 ;  /* 0x00000040441c723c */ /* 0x044ff0000000181c */
[C---:B------:R-:W-:Y:S08]  /*18d10*/  HMMA.16816.F32 R32, R68.reuse, R66, R32 ;  /* 0x000000424420723c */ /* 0x040ff00000001820 */
[C---:B-1----:R-:W-:Y:S08]  /*18d20*/  HMMA.16816.F32 R44, R68.reuse, R4, R44 ;  /* 0x00000004442c723c */ /* 0x042ff0000000182c */
[C---:B---3--:R-:W-:Y:S07]  /*18d30*/  HMMA.16816.F32 R36, R68.reuse, R52, R36 ;  /* 0x000000344424723c */ /* 0x048fee0000001824 */
        /* <DEDUP_REMOVED lines=43> */
[----:B------:R-:W-:Y:S02]  /*18ff0*/  FFMA.FTZ R36, R121, c[0x0][0x23c], -R125 ;  /* 0x00008f0079247a23 */ /* 0x000fe4000001087d */
        /* <DEDUP_REMOVED lines=17> */
[----:B------:R-:W-:Y:S02]  /*19110*/  FADD.FTZ R201, R201, R0 ;  /* 0x00000000c9c97221 */ /* 0x000fe40000010000 */
[----:B------:R-:W-:Y:S01]  /*19120*/  FADD.FTZ R199, R199, R2 ;  /* 0x00000002c7c77221 */ /* 0x000fe20000010000 */
[----:B------:R-:W-:Y:S01]  /*19130*/  HMMA.16816.F32 R68, R4, R10, R68 ;  /* 0x0000000a0444723c */ /* 0x000fe20000001844 */
[----:B------:R-:W4:Y:S01]  /*19140*/  LDSM.16.MT88.4 R8, [R144+0xe800] ;  /* 0x00e800009008783b */ /* 0x000f220000004200 */
[----:B------:R-:W-:Y:S01]  /*19150*/  MUFU.EX2 R36, R36 ;  /* 0x0000002400247308 */ /* 0x000fe20000000800 */
[----:B------:R-:W-:Y:S01]  /*19160*/  FADD.FTZ R200, R200, R201 ;  /* 0x000000c9c8c87221 */ /* 0x000fe20000010000 */
[----:B------:R-:W-:Y:S01]  /*19170*/  MOV R2, R56 ;  /* 0x0000003800027202 */ /* 0x000fe20000000f00 */
[----:B------:R-:W-:-:S02]  /*19180*/  FADD.FTZ R198, R198, R199 ;  /* 0x000000c7c6c67221 */ /* 0x000fc40000010000 */
[----:B---3--:R-:W-:Y:S01]  /*19190*/  F2FP.PACK_AB R4, R29, R30 ;  /* 0x0000001e1d04723e */ /* 0x008fe200000000ff */
[----:B------:R-:W-:Y:S01]  /*191a0*/  FADD.FTZ R197, R197, R200 ;  /* 0x000000c8c5c57221 */ /* 0x000fe20000010000 */
[----:B-----5:R-:W-:Y:S02]  /*191b0*/  F2FP.PACK_AB R5, R35, R32 ;  /* 0x000000202305723e */ /* 0x020fe400000000ff */
[----:B------:R-:W-:Y:S01]  /*191c0*/  F2FP.PACK_AB R6, R31, R28 ;  /* 0x0000001c1f06723e */ /* 0x000fe200000000ff */
[----:B------:R-:W-:Y:S01]  /*191d0*/  FADD.FTZ R196, R196, R197 ;  /* 0x000000c5c4c47221 */ /* 0x000fe20000010000 */
[----:B-1----:R-:W-:-:S03]  /*191e0*/  F2FP.PACK_AB R7, R34, R33 ;  /* 0x000000212207723e */ /* 0x002fc600000000ff */
[----:B------:R-:W-:-:S04]  /*191f0*/  FADD.FTZ R205, R205, R196 ;  /* 0x000000c4cdcd7221 */ /* 0x000fc80000010000 */
[----:B--2---:R-:W-:Y:S01]  /*19200*/  HMMA.16816.F32 R112, R4, R12, R112 ;  /* 0x0000000c0470723c */ /* 0x004fe20000001870 */
[----:B------:R-:W-:-:S07]  /*19210*/  FADD.FTZ R206, R206, R205 ;  /* 0x000000cdcece7221 */ /* 0x000fce0000010000 */
        /* <DEDUP_REMOVED lines=17> */
[----:B------:R-:W2:Y:S08]  /*19330*/  MUFU.EX2 R26, R175 ;  /* 0x000000af001a7308 */ /* 0x000eb00000000800 */
[----:B------:R-:W1:Y:S01]  /*19340*/  MUFU.EX2 R25, R123 ;  /* 0x0000007b00197308 */ /* 0x000e620000000800 */
[----:B-----5:R-:W-:-:S07]  /*19350*/  F2FP.PACK_AB R4, R24, R143 ;  /* 0x0000008f1804723e */ /* 0x020fce00000000ff */
[----:B------:R-:W5:Y:S01]  /*19360*/  MUFU.EX2 R27, R62 ;  /* 0x0000003e001b7308 */ /* 0x000f620000000800 */
[----:B--2---:R-:W-:Y:S02]  /*19370*/  F2FP.PACK_AB R6, R26, R159 ;  /* 0x0000009f1a06723e */ /* 0x004fe400000000ff */
[----:B-1----:R-:W-:Y:S02]  /*19380*/  F2FP.PACK_AB R5, R25, R36 ;  /* 0x000000241905723e */ /* 0x002fe400000000ff */
[----:B-----5:R-:W-:-:S07]  /*19390*/  F2FP.PACK_AB R7, R164, R27 ;  /* 0x0000001ba407723e */ /* 0x020fce00000000ff */
[C---:B------:R-:W-:Y:S07]  /*193a0*/  HMMA.16816.F32 R112, R4.reuse, R20, R112 ;  /* 0x000000140470723c */ /* 0x040fee0000001870 */
        /* <DEDUP_REMOVED lines=46> */
.L_x_1154:
        /* <DEDUP_REMOVED lines=9> */
.L_x_1164:
        /* <DEDUP_REMOVED lines=34> */
[----:B------:R-:W-:Y:S02]  /*19940*/  ISETP.GE.AND P0, PT, R9, RZ, PT ;  /* 0x000000ff0900720c */ /* 0x000fe40003f06270 */
[-C--:B------:R-:W-:Y:S02]  /*19950*/  ISETP.GE.U32.AND P3, PT, R4, R0.reuse, PT ;  /* 0x000000000400720c */ /* 0x080fe40003f66070 */
[----:B------:R-:W-:Y:S02]  /*19960*/  ISETP.GE.U32.AND P4, PT, R6, R0, PT ;  /* 0x000000000600720c */ /* 0x000fe40003f86070 */
[----:B------:R-:W-:Y:S02]  /*19970*/  @!P1 IADD3 R8, R8, 0x1, RZ ;  /* 0x0000000108089810 */ /* 0x000fe40007ffe0ff */
[----:B------:R-:W-:Y:S07]  /*19980*/  ISETP.NE.AND P1, PT, RZ, c[0x0][0x2d0], PT ;  /* 0x0000b400ff007a0c */ /* 0x000fee0003f25270 */
[----:B------:R-:W-:Y:S02]  /*19990*/  @P3 IADD3 R7, R7, 0x1, RZ ;  /* 0x0000000107073810 */ /* 0x000fe40007ffe0ff */
[----:B------:R-:W-:Y:S03]  /*199a0*/  @P4 IADD3 R8, R8, 0x1, RZ ;  /* 0x0000000108084810 */ /* 0x000fe60007ffe0ff */
[----:B------:R-:W-:Y:S02]  /*199b0*/  @!P2 IMAD.MOV R7, RZ, RZ, -R7 ;  /* 0x000000ffff07a224 */ /* 0x000fe400078e0a07 */
[----:B------:R-:W-:Y:S03]  /*199c0*/  @!P0 IMAD.MOV R8, RZ, RZ, -R8 ;  /* 0x000000ffff088224 */ /* 0x000fe600078e0a08 */
[C---:B------:R-:W-:Y:S02]  /*199d0*/  SEL R5, R3.reuse, R7, !P1 ;  /* 0x0000000703057207 */ /* 0x040fe40004800000 */
[----:B------:R-:W-:Y:S02]  /*199e0*/  SEL R3, R3, R8, !P1 ;  /* 0x0000000803037207 */ /* 0x000fe40004800000 */
[-C--:B------:R-:W-:Y:S02]  /*199f0*/  LEA R12, P1, R5, R156.reuse, 0x2 ;  /* 0x0000009c050c7211 */ /* 0x080fe400078210ff */
[C---:B------:R-:W-:Y:S01]  /*19a00*/  LEA R10, P0, R3.reuse, R156, 0x2 ;  /* 0x0000009c030a7211 */ /* 0x040fe200078010ff */
[----:B------:R-:W-:Y:S01]  /*19a10*/  IMAD.IADD R0, R3, 0x1, -R5 ;  /* 0x0000000103007824 */ /* 0x000fe200078e0a05 */
[-C--:B------:R-:W-:Y:S01]  /*19a20*/  LEA.HI.X.SX32 R13, R5, R157.reuse, 0x2, P1 ;  /* 0x0000009d050d7211 */ /* 0x080fe200008f16ff */
[----:B------:R-:W-:Y:S01]  /*19a30*/  IMAD.MOV.U32 R5, RZ, RZ, c[0x0][0x2d0] ;  /* 0x0000b400ff057624 */ /* 0x000fe200078e00ff */
[----:B------:R-:W-:Y:S03]  /*19a40*/  LEA.HI.X.SX32 R11, R3, R157, 0x2, P0 ;  /* 0x0000009d030b7211 */ /* 0x000fe600000f16ff */
[----:B------:R-:W-:Y:S01]  /*19a50*/  IMAD R5, R0, R5, -0x80 ;  /* 0xffffff8000057424 */ /* 0x000fe200078e0205 */
[----:B------:R-:W2:Y:S03]  /*19a60*/  LDG.E R4, [R12.64] ;  /* 0x000000060c047981 */ /* 0x000ea6000c1e1900 */
[C---:B------:R-:W-:Y:S01]  /*19a70*/  IMAD.WIDE.U32 R2, R5.reuse, c[0x0][0x1a0], RZ ;  /* 0x0000680005027a25 */ /* 0x040fe200078e00ff */
[----:B------:R-:W2:Y:S01]  /*19a80*/  LDG.E R7, [R10.64] ;  /* 0x000000060a077981 */ /* 0x000ea2000c1e1900 */
[----:B------:R-:W-:Y:S05]  /*19a90*/  SHF.R.S32.HI R0, RZ, 0x1f, R5 ;  /* 0x0000001fff007819 */ /* 0x000fea0000011405 */
[----:B------:R-:W-:Y:S04]  /*19aa0*/  IMAD R0, R0, c[0x0][0x1a0], RZ ;  /* 0x0000680000007a24 */ /* 0x000fe800078e02ff */
[----:B------:R-:W-:Y:S04]  /*19ab0*/  IMAD R0, R5, c[0x0][0x1a4], R0 ;  /* 0x0000690005007a24 */ /* 0x000fe800078e0200 */
[----:B------:R-:W-:Y:S02]  /*19ac0*/  IMAD.IADD R3, R3, 0x1, R0 ;  /* 0x0000000103037824 */ /* 0x000fe400078e0200 */
[----:B--2---:R-:W-:Y:S04]  /*19ad0*/  IMAD.IADD R7, R4, 0x1, -R7 ;  /* 0x0000000104077824 */ /* 0x004fe800078e0a07 */
[C---:B------:R-:W-:Y:S01]  /*19ae0*/  IMAD.WIDE.U32 R2, R7.reuse, c[0x0][0x188], R2 ;  /* 0x0000620007027a25 */ /* 0x040fe200078e0002 */
[----:B------:R-:W-:Y:S05]  /*19af0*/  SHF.R.S32.HI R4, RZ, 0x1f, R7 ;  /* 0x0000001fff047819 */ /* 0x000fea0000011407 */
[----:B------:R-:W-:Y:S04]  /*19b00*/  IMAD R4, R4, c[0x0][0x188], RZ ;  /* 0x0000620004047a24 */ /* 0x000fe800078e02ff */
[----:B------:R-:W-:Y:S04]  /*19b10*/  IMAD R4, R7, c[0x0][0x18c], R4 ;  /* 0x0000630007047a24 */ /* 0x000fe800078e0204 */
[----:B------:R-:W-:Y:S02]  /*19b20*/  IMAD.IADD R0, R3, 0x1, R4 ;  /* 0x0000000103007824 */ /* 0x000fe400078e0204 */
.L_x_1161:
[----:B------:R-:W-:Y:S02]  /*19b30*/  ISETP.GE.AND P0, PT, R118, c[0x0][0x220], PT ;  /* 0x0000880076007a0c */ /* 0x000fe40003f06270 */
[----:B------:R-:W-:Y:S02]  /*19b40*/  LEA R162, P3, R2, R128, 0x1 ;  /* 0x0000008002a27211 */ /* 0x000fe400078608ff */
[----:B------:R-:W-:Y:S02]  /*19b50*/  ISETP.NE.AND P1, PT, R154, RZ, PT ;  /* 0x000000ff9a00720c */ /* 0x000fe40003f25270 */
[----:B------:R-:W-:Y:S02]  /*19b60*/  LEA.HI.X R163, R2, R129, R0, 0x1, P3 ;  /* 0x0000008102a37211 */ /* 0x000fe400018f0c00 */
[----:B------:R-:W-:Y:S02]  /*19b70*/  SEL R3, RZ, 0x3fffc, P1 ;  /* 0x0003fffcff037807 */ /* 0x000fe40000800000 */
[----:B------:R-:W-:Y:S02]  /*19b80*/  IADD3 R5, P2, R151, R2, RZ ;  /* 0x0000000297057210 */ /* 0x000fe40007f5e0ff */
[----:B------:R-:W-:Y:S01]  /*19b90*/  LOP3.LUT P1, RZ, R3, 0x4, RZ, 0xc0, !PT ;  /* 0x0000000403ff7812 */ /* 0x000fe2000782c0ff */
[----:B------:R-:W-:Y:S01]  /*19ba0*/  @!PT LDS RZ, [RZ] ;  /* 0x00000000fffff984 */ /* 0x000fe20000000800 */
[----:B------:R-:W-:Y:S01]  /*19bb0*/  @!PT LDS RZ, [RZ] ;  /* 0x00000000fffff984 */ /* 0x000fe20000000800 */
[----:B------:R-:W-:Y:S01]  /*19bc0*/  @!PT LDS RZ, [RZ] ;  /* 0x00000000fffff984 */ /* 0x000fe20000000800 */
[----:B------:R1:W-:Y:S01]  /*19bd0*/  @!P0 LDGSTS.E.BYPASS.LTC128B.128 [R170+0x9000], [R162.64] ;  /* 0x09000000a2aa8fae */ /* 0x0003e2000b901d46 */
[----:B------:R-:W-:Y:S02]  /*19be0*/  @!P0 LEA R10, P3, R5, R128, 0x1 ;  /* 0x00000080050a8211 */ /* 0x000fe400078608ff */
[C---:B------:R-:W-:Y:S02]  /*19bf0*/  IADD3.X R4, R150.reuse, R0, RZ, P2, !PT ;  /* 0x0000000096047210 */ /* 0x040fe400017fe4ff */
[----:B------:R-:W-:Y:S02]  /*19c00*/  IADD3 R3, P2, R151, R5, RZ ;  /* 0x0000000597037210 */ /* 0x000fe40007f5e0ff */
[CCC-:B------:R-:W-:Y:S01]  /*19c10*/  @!P0 LEA.HI.X R11, R5.reuse, R129.reuse, R4.reuse, 0x1, P3 ;  /* 0x00000081050b8211 */ /* 0x1c0fe200018f0c04 */
[----:B------:R-:W-:Y:S01]  /*19c20*/  @P0 STS.64 [R170+0x9008], RZ ;  /* 0x009008ffaa000388 */ /* 0x000fe20000000a00 */
[C---:B------:R-:W-:Y:S02]  /*19c30*/  IADD3.X R2, R150.reuse, R4, RZ, P2, !PT ;  /* 0x0000000496027210 */ /* 0x040fe400017fe4ff */
[CC--:B------:R-:W-:Y:S02]  /*19c40*/  @!P5 LEA R8, P2, R5.reuse, R128.reuse, 0x1 ;  /* 0x000000800508d211 */ /* 0x0c0fe400078408ff */
[CC--:B------:R-:W-:Y:S01]  /*19c50*/  @P1 LEA R6, P3, R5.reuse, R128.reuse, 0x1 ;  /* 0x0000008005061211 */ /* 0x0c0fe200078608ff */
[----:B------:R-:W-:Y:S01]  /*19c60*/  @P0 STS [R170+0x9000], RZ ;  /* 0x009000ffaa000388 */ /* 0x000fe20000000800 */
[CCC-:B------:R-:W-:Y:S02]  /*19c70*/  @!P5 LEA.HI.X R9, R5.reuse, R129.reuse, R4.reuse, 0x1, P2 ;  /* 0x000000810509d211 */ /* 0x1c0fe400010f0c04 */
[-C--:B------:R-:W-:Y:S01]  /*19c80*/  @P1 LEA.HI.X R7, R5, R129.reuse, R4, 0x1, P3 ;  /* 0x0000008105071211 */ /* 0x080fe200018f0c04 */
[----:B------:R-:W-:Y:S01]  /*19c90*/  @P0 STS [R170+0x9004], RZ ;  /* 0x009004ffaa000388 */ /* 0x000fe20000000800 */
[CC--:B------:R-:W-:Y:S02]  /*19ca0*/  @!P0 LEA R16, P4, R3.reuse, R128.reuse, 0x1 ;  /* 0x0000008003108211 */ /* 0x0c0fe400078808ff */
[C---:B------:R-:W-:Y:S01]  /*19cb0*/  @!P5 LEA R14, P3, R3.reuse, R128, 0x1 ;  /* 0x00000080030ed211 */ /* 0x040fe200078608ff */
[----:B------:R-:W-:Y:S01]  /*19cc0*/  @!PT LDS RZ, [RZ] ;  /* 0x00000000fffff984 */ /* 0x000fe20000000800 */
[----:B------:R-:W-:Y:S01]  /*19cd0*/  @!PT LDS RZ, [RZ] ;  /* 0x00000000fffff984 */ /* 0x000fe20000000800 */
[----:B------:R-:W-:Y:S01]  /*19ce0*/  @!PT LDS RZ, [RZ] ;  /* 0x00000000fffff984 */ /* 0x000fe20000000800 */
[----:B------:R1:W-:Y:S01]  /*19cf0*/  @!P5 LDGSTS.E.BYPASS.LTC128B.128 [R170+0xb000], [R162.64+0x40] ;  /* 0x0b000040a2aadfae */ /* 0x0003e2000b901d46 */
[CCC-:B------:R-:W-:Y:S02]  /*19d00*/  @!P0 LEA.HI.X R17, R3.reuse, R129.reuse, R2.reuse, 0x1, P4 ;  /* 0x0000008103118211 */ /* 0x1c0fe400020f0c02 */
[--C-:B------:R-:W-:Y:S02]  /*19d10*/  @!P5 LEA.HI.X R15, R3, R129, R2.reuse, 0x1, P3 ;  /* 0x00000081030fd211 */ /* 0x100fe400018f0c02 */
[----:B------:R-:W-:Y:S03]  /*19d20*/  IADD3 R0, P2, R151, R3, RZ ;  /* 0x0000000397007210 */ /* 0x000fe60007f5e0ff */
[----:B------:R-:W-:Y:S01]  /*19d30*/  @P5 STS.128 [R170+0xb000], RZ ;  /* 0x00b000ffaa005388 */ /* 0x000fe20000000c00 */
[----:B------:R-:W-:Y:S02]  /*19d40*/  IADD3.X R4, R150, R2, RZ, P2, !PT ;  /* 0x0000000296047210 */ /* 0x000fe400017fe4ff */
[CC--:B------:R-:W-:Y:S02]  /*19d50*/  @P1 LEA R12, P2, R3.reuse, R128.reuse, 0x1 ;  /* 0x00000080030c1211 */ /* 0x0c0fe400078408ff */
[CC--:B------:R-:W-:Y:S02]  /*19d60*/  @!P0 LEA R20, P4, R0.reuse, R128.reuse, 0x1 ;  /* 0x0000008000148211 */ /* 0x0c0fe400078808ff */
[-C--:B------:R-:W-:Y:S01]  /*19d70*/  @P1 LEA.HI.X R13, R3, R129.reuse, R2, 0x1, P2 ;  /* 0x00000081030d1211 */ /* 0x080fe200010f0c02 */
[----:B------:R-:W-:Y:S01]  /*19d80*/  @!PT LDS RZ, [RZ] ;  /* 0x00000000fffff984 */ /* 0x000fe20000000800 */
[----:B------:R-:W-:Y:S01]  /*19d90*/  @!PT LDS RZ, [RZ] ;  /* 0x00000000fffff984 */ /* 0x000fe20000000800 */
[----:B------:R-:W-:Y:S01]  /*19da0*/  @!PT LDS RZ, [RZ] ;  /* 0x00000000fffff984 */ /* 0x000fe20000000800 */
[----:B------:R1:W-:Y:S01]  /*19db0*/  @P1 LDGSTS.E.BYPASS.LTC128B.128 [R170+0xd000], [R162.64+0x80] ;  /* 0x0d000080a2aa1fae */ /* 0x0003e2000b901d46 */
[CCC-:B------:R-:W-:Y:S02]  /*19dc0*/  @!P0 LEA.HI.X R21, R0.reuse, R129.reuse, R4.reuse, 0x1, P4 ;  /* 0x0000008100158211 */ /* 0x1c0fe400020f0c04 */
[CC--:B------:R-:W-:Y:S02]  /*19dd0*/  @!P5 LEA R2, P3, R0.reuse, R128.reuse, 0x1 ;  /* 0x000000800002d211 */ /* 0x0c0fe400078608ff */
[C---:B------:R-:W-:Y:S02]  /*19de0*/  @P1 LEA R22, P2, R0.reuse, R128, 0x1 ;  /* 0x0000008000161211 */ /* 0x040fe400078408ff */
[CCC-:B------:R-:W-:Y:S01]  /*19df0*/  @!P5 LEA.HI.X R3, R0.reuse, R129.reuse, R4.reuse, 0x1, P3 ;  /* 0x000000810003d211 */ /* 0x1c0fe200018f0c04 */
[----:B------:R-:W-:Y:S01]  /*19e00*/  @!P1 STS.128 [R170+0xd000], RZ ;  /* 0x00d000ffaa009388 */ /* 0x000fe20000000c00 */
[----:B------:R-:W-:Y:S02]  /*19e10*/  @P1 LEA.HI.X R23, R0, R129, R4, 0x1, P2 ;  /* 0x0000008100171211 */ /* 0x000fe400010f0c04 */
[----:B------:R-:W-:Y:S05]  /*19e20*/  ISETP.GE.AND P2, PT, R169, 0x2, PT ;  /* 0x00000002a900780c */ /* 0x000fea0003f46270 */
        /* <DEDUP_REMOVED lines=13> */
[----:B------:R3:W-:Y:S08]  /*19f00*/  @P1 LDGSTS.E.BYPASS.LTC128B.128 [R170+0xd800], [R6.64+0x80] ;  /* 0x0d80008006aa1fae */ /* 0x0007f0000b901d46 */
[----:B------:R-:W-:Y:S08]  /*19f10*/  @!P1 STS.128 [R170+0xd800], RZ ;  /* 0x00d800ffaa009388 */ /* 0x000ff00000000c00 */
        /* <DEDUP_REMOVED lines=30> */
[----:B------:R-:W-:Y:S08]  /*1a100*/  LDSM.16.M88.4 R124, [R147] ;  /* 0x00000000937c783b */ /* 0x000ff00000000200 */
[----:B--2---:R-:W3:Y:S08]  /*1a110*/  LDSM.16.M88.4 R8, [R146+0x3000] ;  /* 0x003000009208783b */ /* 0x004ef00000000200 */
[----:B----4-:R-:W5:Y:S08]  /*1a120*/  LDSM.16.M88.4 R16, [R146+0x3400] ;  /* 0x003400009210783b */ /* 0x010f700000000200 */
[----:B------:R-:W1:Y:S08]  /*1a130*/  LDSM.16.M88.4 R24, [R146+0x3800] ;  /* 0x003800009218783b */ /* 0x000e700000000200 */
[----:B------:R-:W0:Y:S08]  /*1a140*/  LDGDEPBAR ;  /* 0x00000000000079af */ /* 0x000e300000000000 */
[----:B------:R-:W2:Y:S01]  /*1a150*/  LDSM.16.M88.4 R32, [R146+0x3c00] ;  /* 0x003c00009220783b */ /* 0x000ea20000000200 */
[C---:B---3--:R-:W-:Y:S07]  /*1a160*/  HMMA.16816.F32 R4, R124.reuse, R8, RZ ;  /* 0x000000087c04723c */ /* 0x048fee00000018ff */
[----:B------:R-:W3:Y:S01]  /*1a170*/  LDSM.16.M88.4 R40, [R146+0x4000] ;  /* 0x004000009228783b */ /* 0x000ee20000000200 */
[C---:B------:R-:W-:Y:S07]  /*1a180*/  HMMA.16816.F32 R8, R124.reuse, R10, RZ ;  /* 0x0000000a7c08723c */ /* 0x040fee00000018ff */
[----:B------:R-:W4:Y:S01]  /*1a190*/  LDSM.16.M88.4 R48, [R146+0x4400] ;  /* 0x004400009230783b */ /* 0x000f220000000200 */
[C---:B-----5:R-:W-:Y:S07]  /*1a1a0*/  HMMA.16816.F32 R12, R124.reuse, R16, RZ ;  /* 0x000000107c0c723c */ /* 0x060fee00000018ff */
[----:B------:R-:W5:Y:S01]  /*1a1b0*/  LDSM.16.M88.4 R56, [R146+0x4800] ;  /* 0x004800009238783b */ /* 0x000f620000000200 */
[C---:B------:R-:W-:Y:S07]  /*1a1c0*/  HMMA.16816.F32 R16, R124.reuse, R18, RZ ;  /* 0x000000127c10723c */ /* 0x040fee00000018ff */
[----:B------:R-:W4:Y:S01]  /*1a1d0*/  LDSM.16.M88.4 R64, [R146+0x4c00] ;  /* 0x004c00009240783b */ /* 0x000f220000000200 */
[C---:B-1----:R-:W-:Y:S07]  /*1a1e0*/  HMMA.16816.F32 R20, R124.reuse, R24, RZ ;  /* 0x000000187c14723c */ /* 0x042fee00000018ff */
[----:B------:R-:W-:Y:S01]  /*1a1f0*/  LDSM.16.M88.4 R128, [R145] ;  /* 0x000000009180783b */ /* 0x000fe20000000200 */
[C---:B------:R-:W-:Y:S07]  /*1a200*/  HMMA.16816.F32 R24, R124.reuse, R26, RZ ;  /* 0x0000001a7c18723c */ /* 0x040fee00000018ff */
[----:B------:R-:W1:Y:S01]  /*1a210*/  LDSM.16.M88.4 R132, [R122+0x3000] ;  /* 0x003000007a84783b */ /* 0x000e620000000200 */
[C---:B--2---:R-:W-:Y:S07]  /*1a220*/  HMMA.16816.F32 R28, R124.reuse, R32, RZ ;  /* 0x000000207c1c723c */ /* 0x044fee00000018ff */
[----:B------:R-:W2:Y:S01]  /*1a230*/  LDSM.16.M88.4 R136, [R122+0x3400] ;  /* 0x003400007a88783b */ /* 0x000ea20000000200 */
[C---:B------:R-:W-:Y:S07]  /*1a240*/  HMMA.16816.F32 R32, R124.reuse, R34, RZ ;  /* 0x000000227c20723c */ /* 0x040fee00000018ff */
[----:B------:R-:W-:Y:S01]  /*1a250*/  LDSM.16.M88.4 R140, [R122+0x3c00] ;  /* 0x003c00007a8c783b */ /* 0x000fe20000000200 */
[C---:B---3--:R-:W-:Y:S08]  /*1a260*/  HMMA.16816.F32 R36, R124.reuse, R40, RZ ;  /* 0x000000287c24723c */ /* 0x048ff000000018ff */
[C---:B------:R-:W-:Y:S08]  /*1a270*/  HMMA.16816.F32 R40, R124.reuse, R42, RZ ;  /* 0x0000002a7c28723c */ /* 0x040ff000000018ff */
[C---:B----4-:R-:W-:Y:S08]  /*1a280*/  HMMA.16816.F32 R44, R124.reuse, R48, RZ ;  /* 0x000000307c2c723c */ /* 0x050ff000000018ff */
[C---:B------:R-:W-:Y:S08]  /*1a290*/  HMMA.16816.F32 R48, R124.reuse, R50, RZ ;  /* 0x000000327c30723c */ /* 0x040ff000000018ff */
[C---:B-----5:R-:W-:Y:S08]  /*1a2a0*/  HMMA.16816.F32 R52, R124.reuse, R56, RZ ;  /* 0x000000387c34723c */ /* 0x060ff000000018ff */
[C---:B------:R-:W-:Y:S08]  /*1a2b0*/  HMMA.16816.F32 R56, R124.reuse, R58, RZ ;  /* 0x0000003a7c38723c */ /* 0x040ff000000018ff */
[C---:B------:R-:W-:Y:S08]  /*1a2c0*/  HMMA.16816.F32 R60, R124.reuse, R64, RZ ;  /* 0x000000407c3c723c */ /* 0x040ff000000018ff */
[----:B------:R-:W-:Y:S01]  /*1a2d0*/  HMMA.16816.F32 R64, R124, R66, RZ ;  /* 0x000000427c40723c */ /* 0x000fe200000018ff */
        /* <DEDUP_REMOVED lines=24> */
[----:B------:R-:W3:Y:S07]  /*1a460*/  LDSM.16.M88.4 R128, [R146+0x5800] ;  /* 0x005800009280783b */ /* 0x000eee0000000200 */
[C---:B-1----:R-:W-:Y:S01]  /*1a470*/  HMMA.16816.F32 R4, R124.reuse, R132, R4 ;  /* 0x000000847c04723c */ /* 0x042fe20000001804 */
[----:B------:R-:W1:Y:S07]  /*1a480*/  LDSM.16.M88.4 R140, [R146+0x5c00] ;  /* 0x005c0000928c783b */ /* 0x000e6e0000000200 */
[C---:B------:R-:W-:Y:S01]  /*1a490*/  HMMA.16816.F32 R8, R124.reuse, R134, R8 ;  /* 0x000000867c08723c */ /* 0x040fe20000001808 */
[----:B------:R-:W4:Y:S07]  /*1a4a0*/  LDSM.16.M88.4 R132, [R146+0x6000] ;  /* 0x006000009284783b */ /* 0x000f2e0000000200 */
[C---:B--2---:R-:W-:Y:S08]  /*1a4b0*/  HMMA.16816.F32 R12, R124.reuse, R136, R12 ;  /* 0x000000887c0c723c */ /* 0x044ff0000000180c */
[C---:B------:R-:W-:Y:S01]  /*1a4c0*/  HMMA.16816.F32 R16, R124.reuse, R138, R16 ;  /* 0x0000008a7c10723c */ /* 0x040fe20000001810 */
[----:B------:R-:W-:Y:S07]  /*1a4d0*/  LDSM.16.M88.4 R136, [R146+0x6800] ;  /* 0x006800009288783b */ /* 0x000fee0000000200 */
[C---:B---3--:R-:W-:Y:S08]  /*1a4e0*/  HMMA.16816.F32 R20, R124.reuse, R128, R20 ;  /* 0x000000807c14723c */ /* 0x048ff00000001814 */
[C---:B------:R-:W-:Y:S01]  /*1a4f0*/  HMMA.16816.F32 R24, R124.reuse, R130, R24 ;  /* 0x000000827c18723c */ /* 0x040fe20000001818 */
[----:B------:R-:W2:Y:S07]  /*1a500*/  LDSM.16.M88.4 R128, [R146+0x6400] ;  /* 0x006400009280783b */ /* 0x000eae0000000200 */
[C---:B-1----:R-:W-:Y:S08]  /*1a510*/  HMMA.16816.F32 R28, R124.reuse, R140, R28 ;  /* 0x0000008c7c1c723c */ /* 0x042ff0000000181c */
[C---:B------:R-:W-:Y:S01]  /*1a520*/  HMMA.16816.F32 R32, R124.reuse, R142, R32 ;  /* 0x0000008e7c20723c */ /* 0x040fe20000001820 */
[----:B------:R-:W1:Y:S07]  /*1a530*/  LDSM.16.M88.4 R140, [R146+0x6c00] ;  /* 0x006c0000928c783b */ /* 0x000e6e0000000200 */
[C---:B----4-:R-:W-:Y:S08]  /*1a540*/  HMMA.16816.F32 R36, R124.reuse, R132, R36 ;  /* 0x000000847c24723c */ /* 0x050ff00000001824 */
[C---:B------:R-:W-:Y:S01]  /*1a550*/  HMMA.16816.F32 R40, R124.reuse, R134, R40 ;  /* 0x000000867c28723c */ /* 0x040fe20000001828 */
[----:B------:R-:W-:Y:S07]  /*1a560*/  LDSM.16.M88.4 R132, [R122+0x5000] ;  /* 0x005000007a84783b */ /* 0x000fee0000000200 */
[C---:B--2---:R-:W-:Y:S08]  /*1a570*/  HMMA.16816.F32 R44, R124.reuse, R128, R44 ;  /* 0x000000807c2c723c */ /* 0x044ff0000000182c */
[C---:B------:R-:W-:Y:S01]  /*1a580*/  HMMA.16816.F32 R48, R124.reuse, R130, R48 ;  /* 0x000000827c30723c */ /* 0x040fe20000001830 */
[----:B------:R-:W2:Y:S07]  /*1a590*/  LDSM.16.M88.4 R128, [R145+0x1000] ;  /* 0x001000009180783b */ /* 0x000eae0000000200 */
[C---:B------:R-:W-:Y:S08]  /*1a5a0*/  HMMA.16816.F32 R52, R124.reuse, R136, R52 ;  /* 0x000000887c34723c */ /* 0x040ff00000001834 */
[C---:B------:R-:W-:Y:S01]  /*1a5b0*/  HMMA.16816.F32 R56, R124.reuse, R138, R56 ;  /* 0x0000008a7c38723c */ /* 0x040fe20000001838 */
[----:B------:R-:W3:Y:S07]  /*1a5c0*/  LDSM.16.M88.4 R136, [R122+0x5400] ;  /* 0x005400007a88783b */ /* 0x000eee0000000200 */
[C---:B-1----:R-:W-:Y:S08]  /*1a5d0*/  HMMA.16816.F32 R60, R124.reuse, R140, R60 ;  /* 0x0000008c7c3c723c */ /* 0x042ff0000000183c */
[----:B------:R-:W-:Y:S01]  /*1a5e0*/  HMMA.16816.F32 R64, R124, R142, R64 ;  /* 0x0000008e7c40723c */ /* 0x000fe20000001840 */
[----:B------:R-:W1:Y:S08]  /*1a5f0*/  LDSM.16.M88.4 R124, [R122+0x5800] ;  /* 0x005800007a7c783b */ /* 0x000e700000000200 */
[----:B------:R-:W-:Y:S01]  /*1a600*/  LDSM.16.M88.4 R140, [R122+0x6000] ;  /* 0x006000007a8c783b */ /* 0x000fe20000000200 */
        /* <DEDUP_REMOVED lines=14> */
[----:B------:R-:W-:Y:S07]  /*1a6f0*/  LDSM.16.M88.4 R140, [R146+0x7400] ;  /* 0x00740000928c783b */ /* 0x000fee0000000200 */
[C---:B-1----:R-:W-:Y:S08]  /*1a700*/  HMMA.16816.F32 R44, R128.reuse, R124, R44 ;  /* 0x0000007c802c723c */ /* 0x042ff0000000182c */
[C---:B------:R-:W-:Y:S01]  /*1a710*/  HMMA.16816.F32 R48, R128.reuse, R126, R48 ;  /* 0x0000007e8030723c */ /* 0x040fe20000001830 */
[----:B------:R-:W-:Y:S07]  /*1a720*/  LDSM.16.M88.4 R124, [R147+0x2000] ;  /* 0x00200000937c783b */ /* 0x000fee0000000200 */
[C---:B--2---:R-:W-:Y:S08]  /*1a730*/  HMMA.16816.F32 R52, R128.reuse, R132, R52 ;  /* 0x000000848034723c */ /* 0x044ff00000001834 */
[C---:B------:R-:W-:Y:S01]  /*1a740*/  HMMA.16816.F32 R56, R128.reuse, R134, R56 ;  /* 0x000000868038723c */ /* 0x040fe20000001838 */
[----:B------:R-:W1:Y:S07]  /*1a750*/  LDSM.16.M88.4 R132, [R146+0x7000] ;  /* 0x007000009284783b */ /* 0x000e6e0000000200 */
[C---:B------:R-:W-:Y:S08]  /*1a760*/  HMMA.16816.F32 R60, R128.reuse, R136, R60 ;  /* 0x00000088803c723c */ /* 0x040ff0000000183c */
[----:B------:R-:W-:Y:S01]  /*1a770*/  HMMA.16816.F32 R64, R128, R138, R64 ;  /* 0x0000008a8040723c */ /* 0x000fe20000001840 */
[----:B------:R-:W2:Y:S08]  /*1a780*/  LDSM.16.M88.4 R128, [R146+0x7800] ;  /* 0x007800009280783b */ /* 0x000eb00000000200 */
[----:B------:R-:W3:Y:S01]  /*1a790*/  LDSM.16.M88.4 R136, [R146+0x7c00] ;  /* 0x007c00009288783b */ /* 0x000ee20000000200 */
[C---:B-1----:R-:W-:Y:S08]  /*1a7a0*/  HMMA.16816.F32 R4, R124.reuse, R132, R4 ;  /* 0x000000847c04723c */ /* 0x042ff00000001804 */
[C---:B------:R-:W-:Y:S01]  /*1a7b0*/  HMMA.16816.F32 R8, R124.reuse, R134, R8 ;  /* 0x000000867c08723c */ /* 0x040fe20000001808 */
[----:B------:R-:W-:Y:S07]  /*1a7c0*/  LDSM.16.M88.4 R132, [R146+0x8400] ;  /* 0x008400009284783b */ /* 0x000fee0000000200 */
[C---:B------:R-:W-:Y:S08]  /*1a7d0*/  HMMA.16816.F32 R12, R124.reuse, R140, R12 ;  /* 0x0000008c7c0c723c */ /* 0x040ff0000000180c */
[C---:B------:R-:W-:Y:S01]  /*1a7e0*/  HMMA.16816.F32 R16, R124.reuse, R142, R16 ;  /* 0x0000008e7c10723c */ /* 0x040fe20000001810 */
[----:B------:R-:W-:Y:S07]  /*1a7f0*/  LDSM.16.M88.4 R140, [R146+0x8800] ;  /* 0x00880000928c783b */ /* 0x000fee0000000200 */
[C---:B--2---:R-:W-:Y:S08]  /*1a800*/  HMMA.16816.F32 R20, R124.reuse, R128, R20 ;  /* 0x000000807c14723c */ /* 0x044ff00000001814 */
[C---:B------:R-:W-:Y:S01]  /*1a810*/  HMMA.16816.F32 R24, R124.reuse, R130, R24 ;  /* 0x000000827c18723c */ /* 0x040fe20000001818 */
[----:B------:R-:W1:Y:S07]  /*1a820*/  LDSM.16.M88.4 R128, [R146+0x8000] ;  /* 0x008000009280783b */ /* 0x000e6e0000000200 */
[C---:B---3--:R-:W-:Y:S08]  /*1a830*/  HMMA.16816.F32 R28, R124.reuse, R136, R28 ;  /* 0x000000887c1c723c */ /* 0x048ff0000000181c */
        /* <DEDUP_REMOVED lines=8> */
[C---:B------:R-:W-:Y:S08]  /*1a8c0*/  HMMA.16816.F32 R52, R124.reuse, R140, R52 ;  /* 0x0000008c7c34723c */ /* 0x040ff00000001834 */
[C---:B------:R-:W-:Y:S08]  /*1a8d0*/  HMMA.16816.F32 R56, R124.reuse, R142, R56 ;  /* 0x0000008e7c38723c */ /* 0x040ff00000001838 */
[C---:B-1----:R-:W-:Y:S07]  /*1a8e0*/  HMMA.16816.F32 R60, R124.reuse, R128, R60 ;  /* 0x000000807c3c723c */ /* 0x042fee000000183c */
[----:B------:R-:W-:Y:S01]  /*1a8f0*/  MOV R128, R162 ;  /* 0x000000a200807202 */ /* 0x000fe20000000f00 */
[----:B------:R-:W-:Y:S01]  /*1a900*/  HMMA.16816.F32 R64, R124, R130, R64 ;  /* 0x000000827c40723c */ /* 0x000fe20000001840 */
[----:B------:R-:W1:Y:S03]  /*1a910*/  LDSM.16.M88.4 R124, [R122+0x7400] ;  /* 0x007400007a7c783b */ /* 0x000e660000000200 */
[----:B------:R-:W-:Y:S04]  /*1a920*/  MOV R129, R163 ;  /* 0x000000a300817202 */ /* 0x000fe80000000f00 */
[C---:B--2---:R-:W-:Y:S08]  /*1a930*/  HMMA.16816.F32 R4, R132.reuse, R136, R4 ;  /* 0x000000888404723c */ /* 0x044ff00000001804 */
[C---:B------:R-:W-:Y:S11]  /*1a940*/  HMMA.16816.F32 R8, R132.reuse, R138, R8 ;  /* 0x0000008a8408723c */ /* 0x040ff60000001808 */
[----:B------:R-:W-:Y:S05]  /*1a950*/  @!UPT UIADD3 URZ, URZ, URZ, URZ ;  /* 0x0000003f3f3ff290 */ /* 0x000fea000fffe03f */
[----:B------:R-:W-:Y:S02]  /*1a960*/  FMUL.FTZ R192, R4, c[0x0][0x2ec] ;  /* 0x0000bb0004c07a20 */ /* 0x000fe40000410000 */
[----:B------:R-:W-:Y:S02]  /*1a970*/  FMUL.FTZ R193, R5, c[0x0][0x2ec] ;  /* 0x0000bb0005c17a20 */ /* 0x000fe40000410000 */
[----:B------:R-:W-:Y:S02]  /*1a980*/  FMUL.FTZ R216, R6, c[0x0][0x2ec] ;  /* 0x0000bb0006d87a20 */ /* 0x000fe40000410000 */
[----:B------:R-:W2:Y:S01]  /*1a990*/  MUFU.TANH R192, R192 ;  /* 0x000000c000c07308 */ /* 0x000ea20000002400 */
[----:B------:R-:W-:Y:S02]  /*1a9a0*/  FMUL.FTZ R214, R7, c[0x0][0x2ec] ;  /* 0x0000bb0007d67a20 */ /* 0x000fe40000410000 */
[----:B------:R-:W3:Y:S01]  /*1a9b0*/  LDSM.16.M88.4 R4, [R122+0x7800] ;  /* 0x007800007a04783b */ /* 0x000ee20000000200 */
[----:B------:R-:W-:Y:S01]  /*1a9c0*/  FMUL.FTZ R9, R9, c[0x0][0x2ec] ;  /* 0x0000bb0009097a20 */ /* 0x000fe20000410000 */
[C---:B-1----:R-:W-:Y:S03]  /*1a9d0*/  HMMA.16816.F32 R12, R132.reuse, R124, R12 ;  /* 0x0000007c840c723c */ /* 0x042fe6000000180c */
[----:B------:R-:W-:Y:S02]  /*1a9e0*/  FMUL.FTZ R10, R10, c[0x0][0x2ec] ;  /* 0x0000bb000a0a7a20 */ /* 0x000fe40000410000 */
[----:B------:R-:W1:Y:S01]  /*1a9f0*/  MUFU.TANH R221, R9 ;  /* 0x0000000900dd7308 */ /* 0x000e620000002400 */
[----:B------:R-:W-:Y:S02]  /*1aa00*/  FMUL.FTZ R11, R11, c[0x0][0x2ec] ;  /* 0x0000bb000b0b7a20 */ /* 0x000fe40000410000 */
[----:B------:R-:W-:Y:S01]  /*1aa10*/  FMUL.FTZ R219, R8, c[0x0][0x2ec] ;  /* 0x0000bb0008db7a20 */ /* 0x000fe20000410000 */
[C---:B------:R-:W-:Y:S06]  /*1aa20*/  HMMA.16816.F32 R16, R132.reuse, R126, R16 ;  /* 0x0000007e8410723c */ /* 0x040fec0000001810 */
[----:B------:R-:W4:Y:S09]  /*1aa30*/  MUFU.TANH R220, R10 ;  /* 0x0000000a00dc7308 */ /* 0x000f320000002400 */
[----:B------:R-:W-:Y:S01]  /*1aa40*/  FMUL.FTZ R217, R12, c[0x0][0x2ec] ;  /* 0x0000bb000cd97a20 */ /* 0x000fe20000410000 */
[----:B------:R5:W1:Y:S01]  /*1aa50*/  MUFU.TANH R218, R11 ;  /* 0x0000000b00da7308 */ /* 0x000a620000002400 */
[----:B------:R-:W-:Y:S02]  /*1aa60*/  FMUL.FTZ R13, R13, c[0x0][0x2ec] ;  /* 0x0000bb000d0d7a20 */ /* 0x000fe40000410000 */
[----:B------:R-:W-:Y:S02]  /*1aa70*/  FMUL.FTZ R14, R14, c[0x0][0x2ec] ;  /* 0x0000bb000e0e7a20 */ /* 0x000fe40000410000 */
[----:B------:R-:W-:Y:S03]  /*1aa80*/  FMUL.FTZ R15, R15, c[0x0][0x2ec] ;  /* 0x0000bb000f0f7a20 */ /* 0x000fe60000410000 */
[----:B------:R-:W-:Y:S02]  /*1aa90*/  FMUL.FTZ R213, R16, c[0x0][0x2ec] ;  /* 0x0000bb0010d57a20 */ /* 0x000fe40000410000 */
[----:B------:R-:W1:Y:S01]  /*1aaa0*/  MUFU.TANH R193, R193 ;  /* 0x000000c100c17308 */ /* 0x000e620000002400 */
[----:B------:R-:W-:Y:S01]  /*1aab0*/  FMUL.FTZ R17, R17, c[0x0][0x2ec] ;  /* 0x0000bb0011117a20 */ /* 0x000fe20000410000 */
[C---:B---3--:R-:W-:Y:S03]  /*1aac0*/  HMMA.16816.F32 R20, R132.reuse, R4, R20 ;  /* 0x000000048414723c */ /* 0x048fe60000001814 */
[----:B------:R-:W-:Y:S02]  /*1aad0*/  FMUL.FTZ R18, R18, c[0x0][0x2ec] ;  /* 0x0000bb0012127a20 */ /* 0x000fe40000410000 */
[----:B------:R-:W-:Y:S03]  /*1aae0*/  FMUL.FTZ R19, R19, c[0x0][0x2ec] ;  /* 0x0000bb0013137a20 */ /* 0x000fe60000410000 */
[----:B------:R-:W3:Y:S01]  /*1aaf0*/  MUFU.TANH R216, R216 ;  /* 0x000000d800d87308 */ /* 0x000ee20000002400 */
[C---:B------:R-:W-:Y:S01]  /*1ab00*/  HMMA.16816.F32 R24, R132.reuse, R6, R24 ;  /* 0x000000068418723c */ /* 0x040fe20000001818 */
[----:B------:R-:W-:Y:S08]  /*1ab10*/  LDSM.16.M88.4 R4, [R122+0x8000] ;  /* 0x008000007a04783b */ /* 0x000ff00000000200 */
[----:B------:R-:W1:Y:S01]  /*1ab20*/  MUFU.TANH R214, R214 ;  /* 0x000000d600d67308 */ /* 0x000e620000002400 */
[----:B-----5:R-:W5:Y:S05]  /*1ab30*/  LDSM.16.M88.4 R8, [R122+0x7c00] ;  /* 0x007c00007a08783b */ /* 0x020f6a0000000200 */
[----:B------:R-:W-:Y:S02]  /*1ab40*/  FMUL.FTZ R207, R20, c[0x0][0x2ec] ;  /* 0x0000bb0014cf7a20 */ /* 0x000fe40000410000 */
[----:B------:R-:W-:Y:S02]  /*1ab50*/  FMUL.FTZ R21, R21, c[0x0][0x2ec] ;  /* 0x0000bb0015157a20 */ /* 0x000fe40000410000 */
[----:B------:R-:W1:Y:S01]  /*1ab60*/  MUFU.TANH R219, R219 ;  /* 0x000000db00db7308 */ /* 0x000e620000002400 */
[----:B------:R-:W-:Y:S02]  /*1ab70*/  FMUL.FTZ R22, R22, c[0x0][0x2ec] ;  /* 0x0000bb0016167a20 */ /* 0x000fe40000410000 */
[----:B------:R-:W-:Y:S02]  /*1ab80*/  FMUL.FTZ R23, R23, c[0x0][0x2ec] ;  /* 0x0000bb0017177a20 */ /* 0x000fe40000410000 */
[----:B------:R-:W-:Y:S02]  /*1ab90*/  FMUL.FTZ R201, R24, c[0x0][0x2ec] ;  /* 0x0000bb0018c97a20 */ /* 0x000fe40000410000 */
[----:B------:R-:W-:Y:S02]  /*1aba0*/  FMUL.FTZ R25, R25, c[0x0][0x2ec] ;  /* 0x0000bb0019197a20 */ /* 0x000fe40000410000 */
[----:B------:R-:W-:Y:S01]  /*1abb0*/  FMUL.FTZ R26, R26, c[0x0][0x2ec] ;  /* 0x0000bb001a1a7a20 */ /* 0x000fe20000410000 */
[----:B------:R-:W1:Y:S01]  /*1abc0*/  MUFU.TANH R217, R217 ;  /* 0x000000d900d97308 */ /* 0x000e620000002400 */
[----:B------:R-:W-:Y:S09]  /*1abd0*/  FMUL.FTZ R27, R27, c[0x0][0x2ec] ;  /* 0x0000bb001b1b7a20 */ /* 0x000ff20000410000 */
[----:B------:R-:W1:Y:S10]  /*1abe0*/  MUFU.TANH R215, R13 ;  /* 0x0000000d00d77308 */ /* 0x000e740000002400 */
[----:B------:R-:W1:Y:S01]  /*1abf0*/  MUFU.TANH R212, R14 ;  /* 0x0000000e00d47308 */ /* 0x000e620000002400 */
[C---:B-----5:R-:W-:Y:S08]  /*1ac00*/  HMMA.16816.F32 R28, R132.reuse, R8, R28 ;  /* 0x00000008841c723c */ /* 0x060ff0000000181c */
[C---:B------:R-:W-:Y:S01]  /*1ac10*/  HMMA.16816.F32 R32, R132.reuse, R10, R32 ;  /* 0x0000000a8420723c */ /* 0x040fe20000001820 */
[----:B------:R-:W1:Y:S01]  /*1ac20*/  MUFU.TANH R210, R15 ;  /* 0x0000000f00d27308 */ /* 0x000e620000002400 */
[----:B------:R-:W5:Y:S06]  /*1ac30*/  LDSM.16.M88.4 R8, [R122+0x8400] ;  /* 0x008400007a08783b */ /* 0x000f6c0000000200 */
[C---:B------:R-:W-:Y:S03]  /*1ac40*/  HMMA.16816.F32 R36, R132.reuse, R4, R36 ;  /* 0x000000048424723c */ /* 0x040fe60000001824 */
[----:B------:R-:W1:Y:S05]  /*1ac50*/  MUFU.TANH R213, R213 ;  /* 0x000000d500d57308 */ /* 0x000e6a0000002400 */
[C---:B------:R-:W-:Y:S01]  /*1ac60*/  HMMA.16816.F32 R40, R132.reuse, R6, R40 ;  /* 0x000000068428723c */ /* 0x040fe20000001828 */
[----:B------:R-:W1:Y:S03]  /*1ac70*/  LDSM.16.M88.4 R4, [R122+0x8800] ;  /* 0x008800007a04783b */ /* 0x000e660000000200 */
[----:B------:R-:W-:Y:S01]  /*1ac80*/  FMUL.FTZ R199, R28, c[0x0][0x2ec] ;  /* 0x0000bb001cc77a20 */ /* 0x000fe20000410000 */
[----:B------:R-:W1:Y:S01]  /*1ac90*/  MUFU.TANH R211, R17 ;  /* 0x0000001100d37308 */ /* 0x000e620000002400 */
[----:B------:R-:W-:Y:S02]  /*1aca0*/  FMUL.FTZ R29, R29, c[0x0][0x2ec] ;  /* 0x0000bb001d1d7a20 */ /* 0x000fe40000410000 */
[----:B------:R-:W-:Y:S04]  /*1acb0*/  FMUL.FTZ R191, R32, c[0x0][0x2ec] ;  /* 0x0000bb0020bf7a20 */ /* 0x000fe80000410000 */
[----:B------:R-:W-:Y:S02]  /*1acc0*/  FMUL.FTZ R30, R30, c[0x0][0x2ec] ;  /* 0x0000bb001e1e7a20 */ /* 0x000fe40000410000 */
[----:B------:R-:W-:Y:S01]  /*1acd0*/  FMUL.FTZ R31, R31, c[0x0][0x2ec] ;  /* 0x0000bb001f1f7a20 */ /* 0x000fe20000410000 */
[----:B------:R-:W1:Y:S01]  /*1ace0*/  MUFU.TANH R208, R18 ;  /* 0x0000001200d07308 */ /* 0x000e620000002400 */
[----:B------:R-:W-:Y:S02]  /*1acf0*/  FMUL.FTZ R177, R36, c[0x0][0x2ec] ;  /* 0x0000bb0024b17a20 */ /* 0x000fe40000410000 */
[----:B------:R-:W-:Y:S02]  /*1ad00*/  FMUL.FTZ R33, R33, c[0x0][0x2ec] ;  /* 0x0000bb0021217a20 */ /* 0x000fe40000410000 */
[----:B------:R-:W-:Y:S02]  /*1ad10*/  FMUL.FTZ R34, R34, c[0x0][0x2ec] ;  /* 0x0000bb0022227a20 */ /* 0x000fe40000410000 */
[----:B------:R-:W-:Y:S02]  /*1ad20*/  FMUL.FTZ R35, R35, c[0x0][0x2ec] ;  /* 0x0000bb0023237a20 */ /* 0x000fe40000410000 */
[----:B------:R-:W-:Y:S01]  /*1ad30*/  FMUL.FTZ R165, R40, c[0x0][0x2ec] ;  /* 0x0000bb0028a57a20 */ /* 0x000fe20000410000 */
[----:B------:R-:W2:Y:S01]  /*1ad40*/  MUFU.TANH R206, R19 ;  /* 0x0000001300ce7308 */ /* 0x000ea20000002400 */
[C---:B-----5:R-:W-:Y:S03]  /*1ad50*/  HMMA.16816.F32 R44, R132.reuse, R8, R44 ;  /* 0x00000008842c723c */ /* 0x060fe6000000182c */
[----:B------:R-:W-:Y:S02]  /*1ad60*/  FMUL.FTZ R37, R37, c[0x0][0x2ec] ;  /* 0x0000bb0025257a20 */ /* 0x000fe40000410000 */
[----:B------:R-:W-:Y:S02]  /*1ad70*/  FMUL.FTZ R38, R38, c[0x0][0x2ec] ;  /* 0x0000bb0026267a20 */ /* 0x000fe40000410000 */
[----:B------:R-:W-:Y:S01]  /*1ad80*/  FMUL.FTZ R39, R39, c[0x0][0x2ec] ;  /* 0x0000bb0027277a20 */ /* 0x000fe20000410000 */
[C---:B------:R-:W-:Y:S01]  /*1ad90*/  HMMA.16816.F32 R48, R132.reuse, R10, R48 ;  /* 0x0000000a8430723c */ /* 0x040fe20000001830 */
[----:B------:R-:W2:Y:S01]  /*1ada0*/  MUFU.TANH R207, R207 ;  /* 0x000000cf00cf7308 */ /* 0x000ea20000002400 */
[----:B------:R-:W5:Y:S01]  /*1adb0*/  LDSM.16.M88.4 R8, [R122+0x8c00] ;  /* 0x008c00007a08783b */ /* 0x000f620000000200 */
[----:B------:R-:W-:Y:S04]  /*1adc0*/  DEPBAR.LE SB0, 0x0 ;  /* 0x000080000000791a */ /* 0x000fe80000000000 */
[----:B------:R-:W-:Y:S01]  /*1add0*/  FMUL.FTZ R41, R41, c[0x0][0x2ec] ;  /* 0x0000bb0029297a20 */ /* 0x000fe20000410000 */
[C---:B-1----:R-:W-:Y:S03]  /*1ade0*/  HMMA.16816.F32 R52, R132.reuse, R4, R52 ;  /* 0x000000048434723c */ /* 0x042fe60000001834 */
[----:B------:R-:W1:Y:S01]  /*1adf0*/  MUFU.TANH R205, R21 ;  /* 0x0000001500cd7308 */ /* 0x000e620000002400 */
[----:B------:R-:W-:Y:S01]  /*1ae00*/  BAR.SYNC.DEFER_BLOCKING 0x0 ;  /* 0x0000000000007b1d */ /* 0x000fe20000010000 */
[----:B------:R-:W-:Y:S02]  /*1ae10*/  FMUL.FTZ R42, R42, c[0x0][0x2ec] ;  /* 0x0000bb002a2a7a20 */ /* 0x000fe40000410000 */
[----:B------:R-:W-:Y:S01]  /*1ae20*/  FMUL.FTZ R43, R43, c[0x0][0x2ec] ;  /* 0x0000bb002b2b7a20 */ /* 0x000fe20000410000 */
[C---:B------:R-:W-:Y:S04]  /*1ae30*/  HMMA.16816.F32 R56, R132.reuse, R6, R56 ;  /* 0x000000068438723c */ /* 0x040fe80000001838 */
        /* <DEDUP_REMOVED lines=12> */
[----:B------:R1:W1:Y:S01]  /*1af00*/  MUFU.TANH R138, R55 ;  /* 0x00000037008a7308 */ /* 0x0002620000002400 */
[C---:B-----5:R-:W-:Y:S03]  /*1af10*/  HMMA.16816.F32 R60, R132.reuse, R8, R60 ;  /* 0x00000008843c723c */ /* 0x060fe6000000183c */
[----:B------:R-:W-:Y:S02]  /*1af20*/  FMUL.FTZ R51, R51, c[0x0][0x2ec] ;  /* 0x0000bb0033337a20 */ /* 0x000fe40000410000 */
[----:B------:R-:W-:Y:S02]  /*1af30*/  FMUL.FTZ R53, R53, c[0x0][0x2ec] ;  /* 0x0000bb0035357a20 */ /* 0x000fe40000410000 */
[----:B------:R-:W-:Y:S01]  /*1af40*/  FMUL.FTZ R54, R54, c[0x0][0x2ec] ;  /* 0x0000bb0036367a20 */ /* 0x000fe20000410000 */
[----:B------:R-:W-:Y:S01]  /*1af50*/  HMMA.16816.F32 R64, R132, R10, R64 ;  /* 0x0000000a8440723c */ /* 0x000fe20000001840 */
[----:B------:R-:W2:Y:S03]  /*1af60*/  MUFU.TANH R201, R201 ;  /* 0x000000c900c97308 */ /* 0x000ea60000002400 */
[----:B------:R-:W-:Y:S02]  /*1af70*/  FMUL.FTZ R57, R57, c[0x0][0x2ec] ;  /* 0x0000bb0039397a20 */ /* 0x000fe40000410000 */
[----:B------:R-:W-:Y:S02]  /*1af80*/  FMUL.FTZ R58, R58, c[0x0][0x2ec] ;  /* 0x0000bb003a3a7a20 */ /* 0x000fe40000410000 */
[----:B------:R-:W-:Y:S03]  /*1af90*/  FMUL.FTZ R59, R59, c[0x0][0x2ec] ;  /* 0x0000bb003b3b7a20 */ /* 0x000fe60000410000 */
[----:B------:R2:W2:Y:S05]  /*1afa0*/  MUFU.TANH R203, R25 ;  /* 0x0000001900cb7308 */ /* 0x0004aa0000002400 */
[----:B------:R-:W-:Y:S02]  /*1afb0*/  FMUL.FTZ R184, R60, c[0x0][0x2ec] ;  /* 0x0000bb003cb87a20 */ /* 0x000fe40000410000 */
[----:B-1----:R-:W-:Y:S02]  /*1afc0*/  FMUL.FTZ R55, R62, c[0x0][0x2ec] ;  /* 0x0000bb003e377a20 */ /* 0x002fe40000410000 */
[----:B------:R-:W-:Y:S01]  /*1afd0*/  FMUL.FTZ R61, R61, c[0x0][0x2ec] ;  /* 0x0000bb003d3d7a20 */ /* 0x000fe20000410000 */
[----:B------:R1:W1:Y:S01]  /*1afe0*/  MUFU.TANH R200, R26 ;  /* 0x0000001a00c87308 */ /* 0x0002620000002400 */
[----:B------:R-:W-:Y:S02]  /*1aff0*/  FMUL.FTZ R63, R63, c[0x0][0x2ec] ;  /* 0x0000bb003f3f7a20 */ /* 0x000fe40000410000 */
[----:B------:R-:W-:Y:S02]  /*1b000*/  FMUL.FTZ R187, R64, c[0x0][0x2ec] ;  /* 0x0000bb0040bb7a20 */ /* 0x000fe40000410000 */
[----:B------:R-:W-:Y:S02]  /*1b010*/  FMUL.FTZ R52, R66, c[0x0][0x2ec] ;  /* 0x0000bb0042347a20 */ /* 0x000fe40000410000 */
[----:B------:R-:W-:Y:S02]  /*1b020*/  FMUL.FTZ R3, R67, c[0x0][0x2ec] ;  /* 0x0000bb0043037a20 */ /* 0x000fe40000410000 */
[----:B------:R-:W-:Y:S01]  /*1b030*/  FMUL.FTZ R65, R65, c[0x0][0x2ec] ;  /* 0x0000bb0041417a20 */ /* 0x000fe20000410000 */
[----:B------:R1:W1:Y:S10]  /*1b040*/  MUFU.TANH R186, R27 ;  /* 0x0000001b00ba7308 */ /* 0x0002740000002400 */
[----:B------:R-:W1:Y:S10]  /*1b050*/  MUFU.TANH R199, R199 ;  /* 0x000000c700c77308 */ /* 0x000e740000002400 */
[----:B------:R1:W1:Y:S10]  /*1b060*/  MUFU.TANH R197, R29 ;  /* 0x0000001d00c57308 */ /* 0x0002740000002400 */
[----:B------:R1:W1:Y:S10]  /*1b070*/  MUFU.TANH R198, R30 ;  /* 0x0000001e00c67308 */ /* 0x0002740000002400 */
        /* <DEDUP_REMOVED lines=30> */
[----:B------:R-:W1:Y:S10]  /*1b260*/  MUFU.TANH R55, R55 ;  /* 0x0000003700377308 */ /* 0x000e740000002400 */
[----:B------:R1:W1:Y:S10]  /*1b270*/  MUFU.TANH R130, R63 ;  /* 0x0000003f00827308 */ /* 0x0002740000002400 */
[----:B------:R-:W1:Y:S10]  /*1b280*/  MUFU.TANH R187, R187 ;  /* 0x000000bb00bb7308 */ /* 0x000e740000002400 */
[----:B------:R1:W1:Y:S10]  /*1b290*/  MUFU.TANH R189, R65 ;  /* 0x0000004100bd7308 */ /* 0x0002740000002400 */
[----:B------:R-:W1:Y:S10]  /*1b2a0*/  MUFU.TANH R52, R52 ;  /* 0x0000003400347308 */ /* 0x000e740000002400 */
[----:B------:R-:W1:Y:S01]  /*1b2b0*/  MUFU.TANH R3, R3 ;  /* 0x0000000300037308 */ /* 0x000e620000002400 */
[----:B------:R-:W-:-:S05]  /*1b2c0*/  @!P2 BRA `(.L_x_1162) ;  /* 0x000009d00000a947 */ /* 0x000fca0003800000 */
[----:B--234-:R-:W-:Y:S02]  /*1b2d0*/  ULDC UR5, c[0x0][0x198] ;  /* 0x0000660000057ab9 */ /* 0x01cfe40000000800 */
[----:B------:R-:W-:Y:S04]  /*1b2e0*/  ULEA UR5, -UR5, URZ, 0x7 ;  /* 0x0000003f05057291 */ /* 0x000fe8000f8e393f */
[----:B------:R-:W-:Y:S02]  /*1b2f0*/  USHF.R.S32.HI UR4, URZ, 0x1f, UR5 ;  /* 0x0000001f3f047899 */ /* 0x000fe40008011405 */
[----:B------:R-:W-:Y:S04]  /*1b300*/  MOV R4, UR5 ;  /* 0x0000000500047c02 */ /* 0x000fe80008000f00 */
[----:B------:R-:W-:Y:S01]  /*1b310*/  MOV R0, UR4 ;  /* 0x0000000400007c02 */ /* 0x000fe20008000f00 */
[----:B------:R-:W-:-:S05]  /*1b320*/  @!P6 BRA `(.L_x_1163) ;  /* 0x000003c00000e947 */ /* 0x000fca0003800000 */
[----:B------:R-:W-:Y:S01]  /*1b330*/  IMAD.SHL.U32 R10, R169, 0x80, RZ ;  /* 0x00000080a90a7824 */ /* 0x000fe200078e00ff */
[----:B------:R-:W-:Y:S04]  /*1b340*/  IABS R0, c[0x0][0x2d0] ;  /* 0x0000b40000007a13 */ /* 0x000fe80000000000 */
[----:B------:R-:W2:Y:S01]  /*1b350*/  I2F.RP R5, R0 ;  /* 0x0000000000057306 */ /* 0x000ea20000209400 */
[C---:B------:R-:W-:Y:S02]  /*1b360*/  IADD3 R8, R10.reuse, -0x100, RZ ;  /* 0xffffff000a087810 */ /* 0x040fe40007ffe0ff */
[----:B------:R-:W-:Y:S04]  /*1b370*/  IADD3 R10, R10, -0x80, RZ ;  /* 0xffffff800a0a7810 */ /* 0x000fe80007ffe0ff */
[----:B------:R-:W-:Y:S02]  /*1b380*/  IABS R4, R10 ;  /* 0x0000000a00047213 */ /* 0x000fe40000000000 */
[----:B------:R-:W-:Y:S01]  /*1b390*/  LOP3.LUT R10, R10, c[0x0][0x2d0], RZ, 0x3c, !PT ;  /* 0x0000b4000a0a7a12 */ /* 0x000fe200078e3cff */
[----:B--2---:R-:W2:Y:S02]  /*1b3a0*/  MUFU.RCP R2, R5 ;  /* 0x0000000500027308 */ /* 0x004ea40000001000 */
[----:B--2---:R-:W-:Y:S02]  /*1b3b0*/  IADD3 R6, R2, 0xffffffe, RZ ;  /* 0x0ffffffe02067810 */ /* 0x004fe40007ffe0ff */
[----:B------:R-:W-:Y:S06]  /*1b3c0*/  IABS R2, R8 ;  /* 0x0000000800027213 */ /* 0x000fec0000000000 */
[----:B------:R-:W2:Y:S01]  /*1b3d0*/  F2I.FTZ.U32.TRUNC.NTZ R7, R6 ;  /* 0x0000000600077305 */ /* 0x000ea2000021f000 */
[----:B------:R-:W-:Y:S01]  /*1b3e0*/  LOP3.LUT R8, R8, c[0x0][0x2d0], RZ, 0x3c, !PT ;  /* 0x0000b40008087a12 */ /* 0x000fe200078e3cff */
[--C-:B--2---:R-:W-:Y:S02]  /*1b3f0*/  IMAD.MOV R9, RZ, RZ, -R7.reuse ;  /* 0x000000ffff097224 */ /* 0x104fe400078e0a07 */
        /* <DEDUP_REMOVED lines=19> */
[----:B------:R-:W-:Y:S02]  /*1b530*/  @P3 IADD3 R9, R9, 0x1, RZ ;  /* 0x0000000109093810 */ /* 0x000fe40007ffe0ff */
[----:B------:R-:W-:Y:S02]  /*1b540*/  ISETP.GE.AND P3, PT, R10, RZ, PT ;  /* 0x000000ff0a00720c */ /* 0x000fe40003f66270 */
[----:B------:R-:W-:Y:S11]  /*1b550*/  ISETP.GE.AND P2, PT, R8, RZ, PT ;  /* 0x000000ff0800720c */ /* 0x000ff60003f46270 */
[----:B------:R-:W-:Y:S02]  /*1b560*/  @!P3 IMAD.MOV R9, RZ, RZ, -R9 ;  /* 0x000000ffff09b224 */ /* 0x000fe400078e0a09 */
[----:B------:R-:W-:Y:S01]  /*1b570*/  @!P2 IMAD.MOV R6, RZ, RZ, -R6 ;  /* 0x000000ffff06a224 */ /* 0x000fe200078e0a06 */
[----:B------:R-:W-:Y:S04]  /*1b580*/  ISETP.NE.AND P2, PT, RZ, c[0x0][0x2d0], PT ;  /* 0x0000b400ff007a0c */ /* 0x000fe80003f45270 */
        /* <DEDUP_REMOVED lines=22> */
.L_x_1163:
        /* <DEDUP_REMOVED lines=91> */
.L_x_1162:
[----:B--234-:R-:W-:Y:S01]  /*1bca0*/  FMNMX.FTZ R0, R192, R123, !PT ;  /* 0x0000007bc0007209 */ /* 0x01cfe20007810000 */
        /* <DEDUP_REMOVED lines=10> */
[----:B-1----:R-:W-:Y:S01]  /*1bd50*/  LDSM.16.MT88.4 R28, [R144+0xb000] ;  /* 0x00b00000901c783b */ /* 0x002fe20000004200 */
        /* <DEDUP_REMOVED lines=63> */
[----:B------:R-:W1:Y:S08]  /*1c150*/  SHFL.BFLY PT, R0, R5, 0x1, 0x1f ;  /* 0x0c201f0005007f89 */ /* 0x000e7000000e0000 */
[----:B------:R-:W2:Y:S01]  /*1c160*/  SHFL.BFLY PT, R2, R11, 0x1, 0x1f ;  /* 0x0c201f000b027f89 */ /* 0x000ea200000e0000 */
[----:B-1----:R-:W-:Y:S02]  /*1c170*/  FMNMX.FTZ R0, R5, R0, !PT ;  /* 0x0000000005007209 */ /* 0x002fe40007810000 */
        /* <DEDUP_REMOVED lines=8> */
[C---:B------:R-:W-:Y:S02]  /*1c200*/  FADD.FTZ R4, -R0.reuse, R121 ;  /* 0x0000007900047221 */ /* 0x040fe40000010100 */
[----:B------:R-:W-:Y:S02]  /*1c210*/  FMUL.FTZ R121, R0, c[0x0][0x23c] ;  /* 0x00008f0000797a20 */ /* 0x000fe40000410000 */
[----:B------:R-:W-:Y:S01]  /*1c220*/  FMUL.FTZ R53, R4, c[0x0][0x23c] ;  /* 0x00008f0004357a20 */ /* 0x000fe20000410000 */
[----:B------:R-:W1:Y:S01]  /*1c230*/  MUFU.EX2 R54, R54 ;  /* 0x0000003600367308 */ /* 0x000e620000000800 */
[--C-:B------:R-:W-:Y:S01]  /*1c240*/  FFMA.FTZ R126, R221, c[0x0][0x23c], -R196.reuse ;  /* 0x00008f00dd7e7a23 */ /* 0x100fe200000108c4 */
[----:B------:R-:W-:Y:S01]  /*1c250*/  FSEL R121, R121, RZ, P0 ;  /* 0x000000ff79797208 */ /* 0x000fe20000000000 */
[--C-:B------:R-:W-:Y:S01]  /*1c260*/  FFMA.FTZ R209, R192, c[0x0][0x23c], -R196.reuse ;  /* 0x00008f00c0d17a23 */ /* 0x100fe200000108c4 */
[----:B------:R-:W-:Y:S01]  /*1c270*/  ISETP.GT.AND P0, PT, R169, 0x1, PT ;  /* 0x00000001a900780c */ /* 0x000fe20003f04270 */
        /* <DEDUP_REMOVED lines=40> */
[C---:B------:R-:W-:Y:S02]  /*1c500*/  FMUL.FTZ R43, R53.reuse, R79 ;  /* 0x0000004f352b7220 */ /* 0x040fe40000410000 */
[C---:B------:R-:W-:Y:S01]  /*1c510*/  FMUL.FTZ R48, R54.reuse, R68 ;  /* 0x0000004436307220 */ /* 0x040fe20000410000 */
[----:B------:R-:W1:Y:S01]  /*1c520*/  MUFU.EX2 R127, R127 ;  /* 0x0000007f007f7308 */ /* 0x000e620000000800 */
[C---:B------:R-:W-:Y:S02]  /*1c530*/  FMUL.FTZ R49, R54.reuse, R69 ;  /* 0x0000004536317220 */ /* 0x040fe40000410000 */
[C---:B------:R-:W-:Y:S02]  /*1c540*/  FMUL.FTZ R50, R53.reuse, R70 ;  /* 0x0000004635327220 */ /* 0x040fe40000410000 */
[----:B------:R-:W-:Y:S02]  /*1c550*/  FMUL.FTZ R51, R53, R71 ;  /* 0x0000004735337220 */ /* 0x000fe40000410000 */
[----:B------:R-:W-:Y:S01]  /*1c560*/  LDSM.16.MT88.4 R68, [R144+0xd400] ;  /* 0x00d400009044783b */ /* 0x000fe20000004200 */
[----:B------:R-:W-:Y:S02]  /*1c570*/  FFMA.FTZ R92, R55, c[0x0][0x23c], -R121 ;  /* 0x00008f00375c7a23 */ /* 0x000fe40000010879 */
[----:B------:R-:W-:Y:S01]  /*1c580*/  MUFU.EX2 R125, R125 ;  /* 0x0000007d007d7308 */ /* 0x000fe20000000800 */
[----:B------:R-:W-:Y:S02]  /*1c590*/  FMUL.FTZ R40, R54, R76 ;  /* 0x0000004c36287220 */ /* 0x000fe40000410000 */
[--C-:B------:R-:W-:Y:S01]  /*1c5a0*/  FFMA.FTZ R76, R143, c[0x0][0x23c], -R196.reuse ;  /* 0x00008f008f4c7a23 */ /* 0x100fe200000108c4 */
[----:B--2---:R-:W-:Y:S01]  /*1c5b0*/  F2FP.PACK_AB R57, R132, R193 ;  /* 0x000000c18439723e */ /* 0x004fe200000000ff */
[----:B------:R-:W-:Y:S02]  /*1c5c0*/  FMUL.FTZ R41, R54, R77 ;  /* 0x0000004d36297220 */ /* 0x000fe40000410000 */
[--C-:B------:R-:W-:Y:S02]  /*1c5d0*/  FFMA.FTZ R77, R139, c[0x0][0x23c], -R196.reuse ;  /* 0x00008f008b4d7a23 */ /* 0x100fe400000108c4 */
[--C-:B------:R-:W-:Y:S01]  /*1c5e0*/  FFMA.FTZ R85, R211, c[0x0][0x23c], -R196.reuse ;  /* 0x00008f00d3557a23 */ /* 0x100fe200000108c4 */
[----:B------:R-:W2:Y:S01]  /*1c5f0*/  MUFU.EX2 R124, R124 ;  /* 0x0000007c007c7308 */ /* 0x000ea20000000800 */
[----:B------:R-:W-:Y:S02]  /*1c600*/  FFMA.FTZ R193, R53, R164, R193 ;  /* 0x000000a435c17223 */ /* 0x000fe400000100c1 */
[--C-:B------:R-:W-:Y:S01]  /*1c610*/  FFMA.FTZ R93, R217, c[0x0][0x23c], -R196.reuse ;  /* 0x00008f00d95d7a23 */ /* 0x100fe200000108c4 */
[----:B-1----:R-:W-:Y:S01]  /*1c620*/  F2FP.PACK_AB R58, R126, R127 ;  /* 0x0000007f7e3a723e */ /* 0x002fe200000000ff */
[--C-:B------:R-:W-:Y:S02]  /*1c630*/  FFMA.FTZ R84, R210, c[0x0][0x23c], -R121.reuse ;  /* 0x00008f00d2547a23 */ /* 0x100fe40000010879 */
        /* <DEDUP_REMOVED lines=8> */
[----:B------:R-:W-:Y:S01]  /*1c6c0*/  MUFU.EX2 R164, R77 ;  /* 0x0000004d00a47308 */ /* 0x000fe20000000800 */
[--C-:B------:R-:W-:Y:S02]  /*1c6d0*/  FFMA.FTZ R143, R166, c[0x0][0x23c], -R121.reuse ;  /* 0x00008f00a68f7a23 */ /* 0x100fe40000010879 */
[--C-:B------:R-:W-:Y:S01]  /*1c6e0*/  FFMA.FTZ R142, R142, c[0x0][0x23c], -R121.reuse ;  /* 0x00008f008e8e7a23 */ /* 0x100fe20000010879 */
[----:B--2---:R-:W-:Y:S01]  /*1c6f0*/  F2FP.PACK_AB R59, R124, R125 ;  /* 0x0000007d7c3b723e */ /* 0x004fe200000000ff */
[--C-:B------:R-:W-:Y:S02]  /*1c700*/  FFMA.FTZ R136, R136, c[0x0][0x23c], -R121.reuse ;  /* 0x00008f0088887a23 */ /* 0x100fe40000010879 */
[--C-:B------:R-:W-:Y:S02]  /*1c710*/  FFMA.FTZ R131, R131, c[0x0][0x23c], -R121.reuse ;  /* 0x00008f0083837a23 */ /* 0x100fe40000010879 */
[--C-:B------:R-:W-:Y:S01]  /*1c720*/  FFMA.FTZ R133, R199, c[0x0][0x23c], -R196.reuse ;  /* 0x00008f00c7857a23 */ /* 0x100fe200000108c4 */
[----:B------:R1:W-:Y:S01]  /*1c730*/  MUFU.EX2 R174, R76 ;  /* 0x0000004c00ae7308 */ /* 0x0003e20000000800 */
[C---:B------:R-:W-:Y:S05]  /*1c740*/  HMMA.16816.F32 R4, R56.reuse, R12, R4 ;  /* 0x0000000c3804723c */ /* 0x040fea0000001804 */
[--C-:B------:R-:W-:Y:S02]  /*1c750*/  FFMA.FTZ R186, R197, c[0x0][0x23c], -R196.reuse ;  /* 0x00008f00c5ba7a23 */ /* 0x100fe400000108c4 */
[C---:B------:R-:W-:Y:S01]  /*1c760*/  FMUL.FTZ R12, R54.reuse, R104 ;  /* 0x00000068360c7220 */ /* 0x040fe20000410000 */
[C---:B------:R-:W-:Y:S01]  /*1c770*/  HMMA.16816.F32 R8, R56.reuse, R14, R8 ;  /* 0x0000000e3808723c */ /* 0x040fe20000001808 */
[----:B------:R-:W-:Y:S03]  /*1c780*/  MUFU.EX2 R93, R93 ;  /* 0x0000005d005d7308 */ /* 0x000fe60000000800 */
[----:B------:R-:W-:Y:S02]  /*1c790*/  FMUL.FTZ R13, R54, R105 ;  /* 0x00000069360d7220 */ /* 0x000fe40000410000 */
[--C-:B------:R-:W-:Y:S02]  /*1c7a0*/  FFMA.FTZ R105, R207, c[0x0][0x23c], -R196.reuse ;  /* 0x00008f00cf697a23 */ /* 0x100fe400000108c4 */
[C---:B------:R-:W-:Y:S03]  /*1c7b0*/  FMUL.FTZ R14, R53.reuse, R106 ;  /* 0x0000006a350e7220 */ /* 0x040fe60000410000 */
[----:B------:R-:W-:Y:S01]  /*1c7c0*/  MUFU.EX2 R84, R84 ;  /* 0x0000005400547308 */ /* 0x000fe20000000800 */
[----:B------:R-:W-:Y:S02]  /*1c7d0*/  FMUL.FTZ R15, R53, R107 ;  /* 0x0000006b350f7220 */ /* 0x000fe40000410000 */
[--C-:B------:R-:W-:Y:S01]  /*1c7e0*/  FFMA.FTZ R104, R204, c[0x0][0x23c], -R121.reuse ;  /* 0x00008f00cc687a23 */ /* 0x100fe20000010879 */
[----:B-1----:R-:W-:Y:S01]  /*1c7f0*/  LDSM.16.MT88.4 R76, [R120+0xc400] ;  /* 0x00c40000784c783b */ /* 0x002fe20000004200 */
[--C-:B------:R-:W-:Y:S02]  /*1c800*/  FFMA.FTZ R163, R191, c[0x0][0x23c], -R196.reuse ;  /* 0x00008f00bfa37a23 */ /* 0x100fe400000108c4 */
[----:B------:R-:W-:Y:S01]  /*1c810*/  FFMA.FTZ R191, R194, c[0x0][0x23c], -R121 ;  /* 0x00008f00c2bf7a23 */ /* 0x000fe20000010879 */
[C---:B------:R-:W-:Y:S02]  /*1c820*/  HMMA.16816.F32 R12, R56.reuse, R20, R12 ;  /* 0x00000014380c723c */ /* 0x040fe4000000180c */
[----:B------:R-:W1:Y:S01]  /*1c830*/  MUFU.EX2 R86, R86 ;  /* 0x0000005600567308 */ /* 0x000e620000000800 */
[----:B------:R-:W-:Y:S02]  /*1c840*/  FFMA.FTZ R188, R195, c[0x0][0x23c], -R196 ;  /* 0x00008f00c3bc7a23 */ /* 0x000fe400000108c4 */
[C---:B------:R-:W-:Y:S02]  /*1c850*/  FFMA.FTZ R209, R54.reuse, R161, R209 ;  /* 0x000000a136d17223 */ /* 0x040fe400000100d1 */
[C---:B------:R-:W-:Y:S01]  /*1c860*/  FMUL.FTZ R20, R54.reuse, R96 ;  /* 0x0000006036147220 */ /* 0x040fe20000410000 */
[C---:B------:R-:W-:Y:S04]  /*1c870*/  HMMA.16816.F32 R16, R56.reuse, R22, R16 ;  /* 0x000000163810723c */ /* 0x040fe80000001810 */
[----:B------:R-:W-:Y:S01]  /*1c880*/  FMUL.FTZ R21, R54, R97 ;  /* 0x0000006136157220 */ /* 0x000fe20000410000 */
[----:B------:R-:W-:Y:S01]  /*1c890*/  MUFU.EX2 R87, R87 ;  /* 0x0000005700577308 */ /* 0x000fe20000000800 */
[----:B------:R-:W-:Y:S02]  /*1c8a0*/  FADD.FTZ R192, R192, R209 ;  /* 0x000000d1c0c07221 */ /* 0x000fe40000010000 */
[C---:B------:R-:W-:Y:S04]  /*1c8b0*/  FMUL.FTZ R22, R53.reuse, R98 ;  /* 0x0000006235167220 */ /* 0x040fe80000410000 */
[----:B------:R-:W-:Y:S02]  /*1c8c0*/  FMUL.FTZ R23, R53, R99 ;  /* 0x0000006335177220 */ /* 0x000fe40000410000 */
[----:B------:R-:W-:Y:S01]  /*1c8d0*/  FADD.FTZ R127, R127, R192 ;  /* 0x000000c07f7f7221 */ /* 0x000fe20000010000 */
        /* <DEDUP_REMOVED lines=16> */
[----:B------:R-:W-:Y:S01]  /*1c9e0*/  FFMA.FTZ R89, R202, c[0x0][0x23c], -R121 ;  /* 0x00008f00ca597a23 */ /* 0x000fe20000010879 */
[C---:B------:R-:W-:Y:S01]  /*1c9f0*/  HMMA.16816.F32 R28, R56.reuse, R36, R28 ;  /* 0x00000024381c723c */ /* 0x040fe2000000181c */
[----:B------:R-:W2:Y:S02]  /*1ca00*/  MUFU.EX2 R88, R88 ;  /* 0x0000005800587308 */ /* 0x000ea40000000800 */
[--C-:B------:R-:W-:Y:S02]  /*1ca10*/  FFMA.FTZ R194, R177, c[0x0][0x23c], -R196.reuse ;  /* 0x00008f00b1c27a23 */ /* 0x100fe400000108c4 */
[--C-:B------:R-:W-:Y:S02]  /*1ca20*/  FFMA.FTZ R161, R175, c[0x0][0x23c], -R196.reuse ;  /* 0x00008f00afa17a23 */ /* 0x100fe400000108c4 */
[C---:B------:R-:W-:Y:S01]  /*1ca30*/  FMUL.FTZ R37, R54.reuse, R81 ;  /* 0x0000005136257220 */ /* 0x040fe20000410000 */
[C---:B------:R-:W-:Y:S03]  /*1ca40*/  HMMA.16816.F32 R32, R56.reuse, R38, R32 ;  /* 0x000000263820723c */ /* 0x040fe60000001820 */
[----:B------:R-:W-:Y:S01]  /*1ca50*/  MUFU.EX2 R90, R90 ;  /* 0x0000005a005a7308 */ /* 0x000fe20000000800 */
[----:B------:R-:W-:Y:S02]  /*1ca60*/  FMUL.FTZ R36, R54, R80 ;  /* 0x0000005036247220 */ /* 0x000fe40000410000 */
[----:B------:R-:W-:Y:S02]  /*1ca70*/  FADD.FTZ R80, R126, R127 ;  /* 0x0000007f7e507221 */ /* 0x000fe40000010000 */
[C---:B------:R-:W-:Y:S04]  /*1ca80*/  FMUL.FTZ R38, R53.reuse, R82 ;  /* 0x0000005235267220 */ /* 0x040fe80000410000 */
[----:B------:R-:W-:Y:S01]  /*1ca90*/  FMUL.FTZ R39, R53, R83 ;  /* 0x0000005335277220 */ /* 0x000fe20000410000 */
[----:B------:R-:W-:Y:S01]  /*1caa0*/  MUFU.EX2 R162, R162 ;  /* 0x000000a200a27308 */ /* 0x000fe20000000800 */
[--C-:B------:R-:W-:Y:S02]  /*1cab0*/  FFMA.FTZ R175, R178, c[0x0][0x23c], -R121.reuse ;  /* 0x00008f00b2af7a23 */ /* 0x100fe40000010879 */
[--C-:B------:R-:W-:Y:S02]  /*1cac0*/  FFMA.FTZ R178, R180, c[0x0][0x23c], -R121.reuse ;  /* 0x00008f00b4b27a23 */ /* 0x100fe40000010879 */
[--C-:B------:R-:W-:Y:S01]  /*1cad0*/  FFMA.FTZ R127, R140, c[0x0][0x23c], -R121.reuse ;  /* 0x00008f008c7f7a23 */ /* 0x100fe20000010879 */
[C---:B------:R-:W-:Y:S03]  /*1cae0*/  HMMA.16816.F32 R36, R56.reuse, R44, R36 ;  /* 0x0000002c3824723c */ /* 0x040fe60000001824 */
[--C-:B------:R-:W-:Y:S01]  /*1caf0*/  FFMA.FTZ R165, R165, c[0x0][0x23c], -R196.reuse ;  /* 0x00008f00a5a57a23 */ /* 0x100fe200000108c4 */
[----:B------:R-:W-:Y:S01]  /*1cb00*/  MUFU.EX2 R135, R135 ;  /* 0x0000008700877308 */ /* 0x000fe20000000800 */
[--C-:B------:R-:W-:Y:S02]  /*1cb10*/  FFMA.FTZ R180, R173, c[0x0][0x23c], -R196.reuse ;  /* 0x00008f00adb47a23 */ /* 0x100fe400000108c4 */
[C---:B------:R-:W-:Y:S01]  /*1cb20*/  FMUL.FTZ R44, R54.reuse, R72 ;  /* 0x00000048362c7220 */ /* 0x040fe20000410000 */
[C---:B------:R-:W-:Y:S04]  /*1cb30*/  HMMA.16816.F32 R40, R56.reuse, R46, R40 ;  /* 0x0000002e3828723c */ /* 0x040fe80000001828 */
[----:B------:R-:W-:Y:S02]  /*1cb40*/  FMUL.FTZ R45, R54, R73 ;  /* 0x00000049362d7220 */ /* 0x000fe40000410000 */
[----:B------:R-:W3:Y:S01]  /*1cb50*/  MUFU.EX2 R91, R91 ;  /* 0x0000005b005b7308 */ /* 0x000ee20000000800 */
[C---:B------:R-:W-:Y:S02]  /*1cb60*/  FMUL.FTZ R46, R53.reuse, R74 ;  /* 0x0000004a352e7220 */ /* 0x040fe40000410000 */
[----:B------:R-:W-:Y:S02]  /*1cb70*/  FMUL.FTZ R47, R53, R75 ;  /* 0x0000004b352f7220 */ /* 0x000fe40000410000 */
[----:B------:R-:W4:Y:S01]  /*1cb80*/  LDSM.16.MT88.4 R72, [R120+0x9400] ;  /* 0x009400007848783b */ /* 0x000f220000004200 */
[----:B------:R-:W-:Y:S02]  /*1cb90*/  FFMA.FTZ R173, R182, c[0x0][0x23c], -R121 ;  /* 0x00008f00b6ad7a23 */ /* 0x000fe40000010879 */
[--C-:B------:R-:W-:Y:S02]  /*1cba0*/  FFMA.FTZ R54, R167, c[0x0][0x23c], -R196.reuse ;  /* 0x00008f00a7367a23 */ /* 0x100fe400000108c4 */
[C---:B------:R-:W-:Y:S01]  /*1cbb0*/  HMMA.16816.F32 R44, R56.reuse, R60, R44 ;  /* 0x0000003c382c723c */ /* 0x040fe2000000182c */
[----:B------:R-:W-:Y:S02]  /*1cbc0*/  MUFU.EX2 R191, R191 ;  /* 0x000000bf00bf7308 */ /* 0x000fe40000000800 */
[----:B------:R-:W-:Y:S02]  /*1cbd0*/  FADD.FTZ R132, R132, R193 ;  /* 0x000000c184847221 */ /* 0x000fe40000010000 */
[----:B------:R-:W-:Y:S02]  /*1cbe0*/  FFMA.FTZ R167, R183, c[0x0][0x23c], -R196 ;  /* 0x00008f00b7a77a23 */ /* 0x000fe400000108c4 */
[----:B------:R-:W-:Y:S01]  /*1cbf0*/  FADD.FTZ R53, R125, R132 ;  /* 0x000000847d357221 */ /* 0x000fe20000010000 */
[----:B------:R-:W-:Y:S01]  /*1cc00*/  HMMA.16816.F32 R48, R56, R62, R48 ;  /* 0x0000003e3830723c */ /* 0x000fe20000001830 */
[----:B------:R-:W5:Y:S02]  /*1cc10*/  LDSM.16.MT88.4 R60, [R144+0xb400] ;  /* 0x00b40000903c783b */ /* 0x000f640000004200 */
[----:B------:R-:W-:Y:S01]  /*1cc20*/  MUFU.EX2 R137, R137 ;  /* 0x0000008900897308 */ /* 0x000fe20000000800 */
[----:B------:R-:W-:Y:S02]  /*1cc30*/  FFMA.FTZ R132, R138, c[0x0][0x23c], -R121 ;  /* 0x00008f008a847a23 */ /* 0x000fe40000010879 */
[----:B------:R-:W-:Y:S01]  /*1cc40*/  FADD.FTZ R124, R124, R53 ;  /* 0x000000357c7c7221 */ /* 0x000fe20000010000 */
[----:B-1----:R-:W-:Y:S01]  /*1cc50*/  F2FP.PACK_AB R58, R85, R86 ;  /* 0x00000056553a723e */ /* 0x002fe200000000ff */
[----:B------:R-:W-:Y:S01]  /*1cc60*/  FFMA.FTZ R179, R179, c[0x0][0x23c], -R196 ;  /* 0x00008f00b3b37a23 */ /* 0x000fe200000108c4 */
[----:B--2---:R-:W-:Y:S03]  /*1cc70*/  F2FP.PACK_AB R56, R88, R93 ;  /* 0x0000005d5838723e */ /* 0x004fe600000000ff */
[----:B---3--:R-:W-:Y:S01]  /*1cc80*/  F2FP.PACK_AB R57, R84, R91 ;  /* 0x0000005b5439723e */ /* 0x008fe200000000ff */
[----:B------:R-:W-:Y:S01]  /*1cc90*/  FADD.FTZ R93, R93, R80 ;  /* 0x000000505d5d7221 */ /* 0x000fe20000010000 */
[----:B------:R-:W-:Y:S01]  /*1cca0*/  F2FP.PACK_AB R59, R90, R87 ;  /* 0x000000575a3b723e */ /* 0x000fe200000000ff */
[----:B------:R-:W-:Y:S01]  /*1ccb0*/  LDSM.16.MT88.4 R80, [R144+0xe800] ;  /* 0x00e800009050783b */ /* 0x000fe20000004200 */
[----:B------:R-:W-:Y:S01]  /*1ccc0*/  MUFU.EX2 R139, R139 ;  /* 0x0000008b008b7308 */ /* 0x000fe20000000800 */
[----:B------:R-:W-:Y:S02]  /*1ccd0*/  FADD.FTZ R93, R88, R93 ;  /* 0x0000005d585d7221 */ /* 0x000fe40000010000 */
[----:B------:R-:W-:Y:S02]  /*1cce0*/  FADD.FTZ R91, R91, R124 ;  /* 0x0000007c5b5b7221 */ /* 0x000fe40000010000 */
[C---:B------:R-:W-:Y:S03]  /*1ccf0*/  HMMA.16816.F32 R4, R56.reuse, R64, R4 ;  /* 0x000000403804723c */ /* 0x040fe60000001804 */
[----:B------:R-:W-:Y:S02]  /*1cd00*/  FADD.FTZ R86, R86, R93 ;  /* 0x0000005d56567221 */ /* 0x000fe40000010000 */
[----:B------:R-:W-:Y:S01]  /*1cd10*/  FADD.FTZ R84, R84, R91 ;  /* 0x0000005b54547221 */ /* 0x000fe20000010000 */
[----:B------:R-:W-:Y:S01]  /*1cd20*/  MUFU.EX2 R172, R172 ;  /* 0x000000ac00ac7308 */ /* 0x000fe20000000800 */
[----:B------:R-:W-:Y:S01]  /*1cd30*/  FADD.FTZ R86, R85, R86 ;  /* 0x0000005655567221 */ /* 0x000fe20000010000 */
[C---:B------:R-:W-:Y:S01]  /*1cd40*/  HMMA.16816.F32 R8, R56.reuse, R66, R8 ;  /* 0x000000423808723c */ /* 0x040fe20000001808 */
[----:B------:R-:W1:Y:S03]  /*1cd50*/  LDSM.16.MT88.4 R64, [R120+0xb400] ;  /* 0x00b400007840783b */ /* 0x000e660000004200 */
[----:B------:R-:W-:Y:S02]  /*1cd60*/  FADD.FTZ R87, R87, R84 ;  /* 0x0000005457577221 */ /* 0x000fe40000010000 */
[--C-:B------:R-:W-:Y:S02]  /*1cd70*/  FFMA.FTZ R181, R181, c[0x0][0x23c], -R196.reuse ;  /* 0x00008f00b5b57a23 */ /* 0x100fe400000108c4 */
[C---:B----4-:R-:W-:Y:S01]  /*1cd80*/  HMMA.16816.F32 R12, R56.reuse, R72, R12 ;  /* 0x00000048380c723c */ /* 0x050fe2000000180c */
[----:B------:R-:W-:Y:S03]  /*1cd90*/  MUFU.EX2 R141, R141 ;  /* 0x0000008d008d7308 */ /* 0x000fe60000000800 */
[----:B------:R-:W-:Y:S02]  /*1cda0*/  FADD.FTZ R87, R90, R87 ;  /* 0x000000575a577221 */ /* 0x000fe40000010000 */
[--C-:B------:R-:W-:Y:S02]  /*1cdb0*/  FFMA.FTZ R184, R184, c[0x0][0x23c], -R196.reuse ;  /* 0x00008f00b8b87a23 */ /* 0x100fe400000108c4 */
[C---:B------:R-:W-:Y:S01]  /*1cdc0*/  HMMA.16816.F32 R16, R56.reuse, R74, R16 ;  /* 0x0000004a3810723c */ /* 0x040fe20000001810 */
[----:B------:R-:W-:Y:S02]  /*1cdd0*/  LDSM.16.MT88.4 R72, [R144+0xc000] ;  /* 0x00c000009048783b */ /* 0x000fe40000004200 */
[----:B------:R-:W-:Y:S01]  /*1cde0*/  MUFU.EX2 R143, R143 ;  /* 0x0000008f008f7308 */ /* 0x000fe20000000800 */
[--C-:B------:R-:W-:Y:S02]  /*1cdf0*/  FFMA.FTZ R185, R185, c[0x0][0x23c], -R196.reuse ;  /* 0x00008f00b9b97a23 */ /* 0x100fe400000108c4 */
[--C-:B------:R-:W-:Y:S02]  /*1ce00*/  FFMA.FTZ R187, R187, c[0x0][0x23c], -R196.reuse ;  /* 0x00008f00bbbb7a23 */ /* 0x100fe400000108c4 */
[C---:B-----5:R-:W-:Y:S04]  /*1ce10*/  HMMA.16816.F32 R20, R56.reuse, R60, R20 ;  /* 0x0000003c3814723c */ /* 0x060fe80000001814 */
[----:B------:R-:W-:Y:S01]  /*1ce20*/  FFMA.FTZ R196, R189, c[0x0][0x23c], -R196 ;  /* 0x00008f00bdc47a23 */ /* 0x000fe200000108c4 */
[----:B------:R-:W-:Y:S03]  /*1ce30*/  MUFU.EX2 R142, R142 ;  /* 0x0000008e008e7308 */ /* 0x000fe60000000800 */
[C---:B------:R-:W-:Y:S01]  /*1ce40*/  HMMA.16816.F32 R24, R56.reuse, R62, R24 ;  /* 0x0000003e3818723c */ /* 0x040fe20000001818 */
[----:B------:R-:W2:Y:S06]  /*1ce50*/  LDSM.16.MT88.4 R60, [R120+0xd400] ;  /* 0x00d40000783c783b */ /* 0x000eac0000004200 */
[----:B------:R-:W3:Y:S01]  /*1ce60*/  MUFU.EX2 R96, R96 ;  /* 0x0000006000607308 */ /* 0x000ee20000000800 */
[C---:B-1----:R-:W-:Y:S08]  /*1ce70*/  HMMA.16816.F32 R28, R56.reuse, R64, R28 ;  /* 0x00000040381c723c */ /* 0x042ff0000000181c */
[C---:B------:R-:W-:Y:S01]  /*1ce80*/  HMMA.16816.F32 R32, R56.reuse, R66, R32 ;  /* 0x000000423820723c */ /* 0x040fe20000001820 */
[----:B------:R-:W1:Y:S01]  /*1ce90*/  LDSM.16.MT88.4 R64, [R144+0x9800] ;  /* 0x009800009040783b */ /* 0x000e620000004200 */
[----:B------:R-:W4:Y:S06]  /*1cea0*/  MUFU.EX2 R89, R89 ;  /* 0x0000005900597308 */ /* 0x000f2c0000000800 */
[C---:B------:R-:W-:Y:S04]  /*1ceb0*/  HMMA.16816.F32 R36, R56.reuse, R68, R36 ;  /* 0x000000443824723c */ /* 0x040fe80000001824 */
[----:B------:R-:W-:Y:S04]  /*1cec0*/  MUFU.EX2 R97, R97 ;  /* 0x0000006100617308 */ /* 0x000fe80000000800 */
[C---:B------:R-:W-:Y:S01]  /*1ced0*/  HMMA.16816.F32 R40, R56.reuse, R70, R40 ;  /* 0x000000463828723c */ /* 0x040fe20000001828 */
[----:B------:R-:W5:Y:S05]  /*1cee0*/  LDSM.16.MT88.4 R68, [R120+0x9800] ;  /* 0x009800007844783b */ /* 0x000f6a0000004200 */
[----:B------:R-:W1:Y:S02]  /*1cef0*/  MUFU.EX2 R98, R98 ;  /* 0x0000006200627308 */ /* 0x000e640000000800 */
[C---:B--2---:R-:W-:Y:S08]  /*1cf00*/  HMMA.16816.F32 R44, R56.reuse, R60, R44 ;  /* 0x0000003c382c723c */ /* 0x044ff0000000182c */
[----:B------:R-:W-:Y:S01]  /*1cf10*/  HMMA.16816.F32 R48, R56, R62, R48 ;  /* 0x0000003e3830723c */ /* 0x000fe20000001830 */
[----:B------:R-:W2:Y:S01]  /*1cf20*/  MUFU.EX2 R99, R99 ;  /* 0x0000006300637308 */ /* 0x000ea20000000800 */
[----:B------:R-:W5:Y:S05]  /*1cf30*/  LDSM.16.MT88.4 R60, [R144+0xb800] ;  /* 0x00b80000903c783b */ /* 0x000f6a0000004200 */
[----:B---3--:R-:W-:Y:S01]  /*1cf40*/  F2FP.PACK_AB R56, R96, R105 ;  /* 0x000000696038723e */ /* 0x008fe200000000ff */
[----:B------:R-:W-:Y:S01]  /*1cf50*/  FADD.FTZ R105, R105, R86 ;  /* 0x0000005669697221 */ /* 0x000fe20000010000 */
[----:B----4-:R-:W-:Y:S02]  /*1cf60*/  F2FP.PACK_AB R57, R89, R104 ;  /* 0x000000685939723e */ /* 0x010fe400000000ff */
[----:B------:R-:W-:Y:S01]  /*1cf70*/  MUFU.EX2 R133, R133 ;  /* 0x0000008500857308 */ /* 0x000fe20000000800 */
[----:B------:R-:W-:Y:S01]  /*1cf80*/  FADD.FTZ R104, R104, R87 ;  /* 0x0000005768687221 */ /* 0x000fe20000010000 */
[----:B-1----:R-:W-:Y:S01]  /*1cf90*/  F2FP.PACK_AB R58, R98, R97 ;  /* 0x00000061623a723e */ /* 0x002fe200000000ff */
[----:B------:R-:W-:Y:S01]  /*1cfa0*/  LDSM.16.MT88.4 R84, [R120+0xcc00] ;  /* 0x00cc00007854783b */ /* 0x000fe20000004200 */
[----:B------:R-:W-:Y:S04]  /*1cfb0*/  FADD.FTZ R96, R96, R105 ;  /* 0x0000006960607221 */ /* 0x000fe80000010000 */
[----:B------:R-:W-:Y:S02]  /*1cfc0*/  FADD.FTZ R97, R97, R96 ;  /* 0x0000006061617221 */ /* 0x000fe40000010000 */
[----:B------:R-:W1:Y:S02]  /*1cfd0*/  MUFU.EX2 R186, R186 ;  /* 0x000000ba00ba7308 */ /* 0x000e640000000800 */
[----:B------:R-:W-:Y:S01]  /*1cfe0*/  FADD.FTZ R98, R98, R97 ;  /* 0x0000006162627221 */ /* 0x000fe20000010000 */
[----:B--2---:R-:W-:Y:S07]  /*1cff0*/  F2FP.PACK_AB R59, R134, R99 ;  /* 0x00000063863b723e */ /* 0x004fee00000000ff */
[----:B------:R-:W-:Y:S01]  /*1d000*/  MUFU.EX2 R163, R163 ;  /* 0x000000a300a37308 */ /* 0x000fe20000000800 */
[C---:B------:R-:W-:Y:S08]  /*1d010*/  HMMA.16816.F32 R4, R56.reuse, R64, R4 ;  /* 0x000000403804723c */ /* 0x040ff00000001804 */
[C---:B------:R-:W-:Y:S01]  /*1d020*/  HMMA.16816.F32 R8, R56.reuse, R66, R8 ;  /* 0x000000423808723c */ /* 0x040fe20000001808 */
[----:B------:R-:W2:Y:S01]  /*1d030*/  LDSM.16.MT88.4 R64, [R120+0xb800] ;  /* 0x00b800007840783b */ /* 0x000ea20000004200 */
[----:B------:R-:W3:Y:S06]  /*1d040*/  MUFU.EX2 R188, R188 ;  /* 0x000000bc00bc7308 */ /* 0x000eec0000000800 */
[C---:B-----5:R-:W-:Y:S04]  /*1d050*/  HMMA.16816.F32 R12, R56.reuse, R68, R12 ;  /* 0x00000044380c723c */ /* 0x060fe8000000180c */
[----:B------:R-:W4:Y:S04]  /*1d060*/  MUFU.EX2 R190, R190 ;  /* 0x000000be00be7308 */ /* 0x000f280000000800 */
[C---:B------:R-:W-:Y:S01]  /*1d070*/  HMMA.16816.F32 R16, R56.reuse, R70, R16 ;  /* 0x000000463810723c */ /* 0x040fe20000001810 */
[----:B------:R-:W5:Y:S05]  /*1d080*/  LDSM.16.MT88.4 R68, [R144+0xd800] ;  /* 0x00d800009044783b */ /* 0x000f6a0000004200 */
[----:B------:R-:W-:Y:S02]  /*1d090*/  MUFU.EX2 R194, R194 ;  /* 0x000000c200c27308 */ /* 0x000fe40000000800 */
[C---:B------:R-:W-:Y:S08]  /*1d0a0*/  HMMA.16816.F32 R20, R56.reuse, R60, R20 ;  /* 0x0000003c3814723c */ /* 0x040ff00000001814 */
        /* <DEDUP_REMOVED lines=8> */
[C---:B-----5:R-:W-:Y:S08]  /*1d130*/  HMMA.16816.F32 R36, R56.reuse, R68, R36 ;  /* 0x000000443824723c */ /* 0x060ff00000001824 */
[----:B------:R-:W-:Y:S01]  /*1d140*/  MUFU.EX2 R165, R165 ;  /* 0x000000a500a57308 */ /* 0x000fe20000000800 */
[C---:B------:R-:W-:Y:S01]  /*1d150*/  HMMA.16816.F32 R40, R56.reuse, R70, R40 ;  /* 0x000000463828723c */ /* 0x040fe20000001828 */
[----:B------:R-:W5:Y:S07]  /*1d160*/  LDSM.16.MT88.4 R68, [R120+0x9c00] ;  /* 0x009c00007844783b */ /* 0x000f6e0000004200 */
[C---:B-1----:R-:W-:Y:S01]  /*1d170*/  HMMA.16816.F32 R44, R56.reuse, R60, R44 ;  /* 0x0000003c382c723c */ /* 0x042fe2000000182c */
[----:B------:R-:W-:Y:S07]  /*1d180*/  MUFU.EX2 R180, R180 ;  /* 0x000000b400b47308 */ /* 0x000fee0000000800 */
[----:B------:R-:W-:Y:S01]  /*1d190*/  HMMA.16816.F32 R48, R56, R62, R48 ;  /* 0x0000003e3830723c */ /* 0x000fe20000001830 */
[----:B------:R-:W1:Y:S02]  /*1d1a0*/  LDSM.16.MT88.4 R60, [R144+0xbc00] ;  /* 0x00bc0000903c783b */ /* 0x000e640000004200 */
[----:B------:R-:W-:Y:S04]  /*1d1b0*/  MUFU.EX2 R173, R173 ;  /* 0x000000ad00ad7308 */ /* 0x000fe80000000800 */
[----:B------:R-:W-:Y:S01]  /*1d1c0*/  F2FP.PACK_AB R56, R186, R133 ;  /* 0x00000085ba38723e */ /* 0x000fe200000000ff */
[----:B------:R-:W-:Y:S01]  /*1d1d0*/  FADD.FTZ R133, R133, R98 ;  /* 0x0000006285857221 */ /* 0x000fe20000010000 */
[----:B------:R-:W-:Y:S03]  /*1d1e0*/  F2FP.PACK_AB R57, R135, R162 ;  /* 0x000000a28739723e */ /* 0x000fe600000000ff */
[----:B---3--:R-:W-:Y:S01]  /*1d1f0*/  F2FP.PACK_AB R58, R188, R163 ;  /* 0x000000a3bc3a723e */ /* 0x008fe200000000ff */
[----:B------:R-:W-:Y:S01]  /*1d200*/  MUFU.EX2 R176, R176 ;  /* 0x000000b000b07308 */ /* 0x000fe20000000800 */
[----:B----4-:R-:W-:Y:S01]  /*1d210*/  F2FP.PACK_AB R59, R190, R191 ;  /* 0x000000bfbe3b723e */ /* 0x010fe200000000ff */
[----:B------:R-:W-:Y:S04]  /*1d220*/  FADD.FTZ R186, R186, R133 ;  /* 0x00000085baba7221 */ /* 0x000fe80000010000 */
[----:B------:R-:W-:Y:S02]  /*1d230*/  FADD.FTZ R163, R163, R186 ;  /* 0x000000baa3a37221 */ /* 0x000fe40000010000 */
[C---:B--2---:R-:W-:Y:S02]  /*1d240*/  HMMA.16816.F32 R4, R56.reuse, R64, R4 ;  /* 0x000000403804723c */ /* 0x044fe40000001804 */
[----:B------:R-:W-:Y:S01]  /*1d250*/  MUFU.EX2 R126, R54 ;  /* 0x00000036007e7308 */ /* 0x000fe20000000800 */
[----:B------:R-:W-:Y:S05]  /*1d260*/  FADD.FTZ R163, R188, R163 ;  /* 0x000000a3bca37221 */ /* 0x000fea0000010000 */
[C---:B------:R-:W-:Y:S01]  /*1d270*/  HMMA.16816.F32 R8, R56.reuse, R66, R8 ;  /* 0x000000423808723c */ /* 0x040fe20000001808 */
[----:B------:R-:W2:Y:S03]  /*1d280*/  LDSM.16.MT88.4 R64, [R120+0xbc00] ;  /* 0x00bc00007840783b */ /* 0x000ea60000004200 */
[----:B------:R-:W-:Y:S04]  /*1d290*/  MUFU.EX2 R125, R179 ;  /* 0x000000b3007d7308 */ /* 0x000fe80000000800 */
[C---:B-----5:R-:W-:Y:S06]  /*1d2a0*/  HMMA.16816.F32 R12, R56.reuse, R68, R12 ;  /* 0x00000044380c723c */ /* 0x060fec000000180c */
[----:B------:R-:W-:Y:S02]  /*1d2b0*/  MUFU.EX2 R127, R127 ;  /* 0x0000007f007f7308 */ /* 0x000fe40000000800 */
[C---:B------:R-:W-:Y:S01]  /*1d2c0*/  HMMA.16816.F32 R16, R56.reuse, R70, R16 ;  /* 0x000000463810723c */ /* 0x040fe20000001810 */
[----:B------:R-:W3:Y:S07]  /*1d2d0*/  LDSM.16.MT88.4 R68, [R144+0xdc00] ;  /* 0x00dc00009044783b */ /* 0x000eee0000004200 */
[C---:B-1----:R-:W-:Y:S01]  /*1d2e0*/  HMMA.16816.F32 R20, R56.reuse, R60, R20 ;  /* 0x0000003c3814723c */ /* 0x042fe20000001814 */
[----:B------:R-:W1:Y:S07]  /*1d2f0*/  MUFU.EX2 R132, R132 ;  /* 0x0000008400847308 */ /* 0x000e6e0000000800 */
[C---:B------:R-:W-:Y:S01]  /*1d300*/  HMMA.16816.F32 R24, R56.reuse, R62, R24 ;  /* 0x0000003e3818723c */ /* 0x040fe20000001818 */
[----:B------:R-:W4:Y:S02]  /*1d310*/  LDSM.16.MT88.4 R60, [R120+0xdc00] ;  /* 0x00dc0000783c783b */ /* 0x000f240000004200 */
[----:B------:R-:W-:Y:S05]  /*1d320*/  MUFU.EX2 R138, R181 ;  /* 0x000000b5008a7308 */ /* 0x000fea0000000800 */
[C---:B--2---:R-:W-:Y:S05]  /*1d330*/  HMMA.16816.F32 R28, R56.reuse, R64, R28 ;  /* 0x00000040381c723c */ /* 0x044fea000000181c */
[----:B------:R-:W2:Y:S03]  /*1d340*/  MUFU.EX2 R167, R167 ;  /* 0x000000a700a77308 */ /* 0x000ea60000000800 */
[C---:B------:R-:W-:Y:S01]  /*1d350*/  HMMA.16816.F32 R32, R56.reuse, R66, R32 ;  /* 0x000000423820723c */ /* 0x040fe20000001820 */
[----:B------:R-:W5:Y:S03]  /*1d360*/  LDSM.16.MT88.4 R64, [R144+0xa000] ;  /* 0x00a000009040783b */ /* 0x000f660000004200 */
[----:B-1----:R-:W-:Y:S03]  /*1d370*/  F2FP.PACK_AB R53, R132, R127 ;  /* 0x0000007f8435723e */ /* 0x002fe600000000ff */
[----:B------:R-:W-:Y:S01]  /*1d380*/  MUFU.EX2 R136, R136 ;  /* 0x0000008800887308 */ /* 0x000fe20000000800 */
[C---:B---3--:R-:W-:Y:S08]  /*1d390*/  HMMA.16816.F32 R36, R56.reuse, R68, R36 ;  /* 0x000000443824723c */ /* 0x048ff00000001824 */
[C---:B------:R-:W-:Y:S01]  /*1d3a0*/  HMMA.16816.F32 R40, R56.reuse, R70, R40 ;  /* 0x000000463828723c */ /* 0x040fe20000001828 */
[----:B------:R-:W1:Y:S01]  /*1d3b0*/  LDSM.16.MT88.4 R68, [R120+0xa000] ;  /* 0x00a000007844783b */ /* 0x000e620000004200 */
[----:B------:R-:W3:Y:S02]  /*1d3c0*/  MUFU.EX2 R131, R131 ;  /* 0x0000008300837308 */ /* 0x000ee40000000800 */
[----:B--2---:R-:W-:Y:S04]  /*1d3d0*/  F2FP.PACK_AB R54, R167, R138 ;  /* 0x0000008aa736723e */ /* 0x004fe800000000ff */
[C---:B----4-:R-:W-:Y:S04]  /*1d3e0*/  HMMA.16816.F32 R44, R56.reuse, R60, R44 ;  /* 0x0000003c382c723c */ /* 0x050fe8000000182c */
[----:B------:R-:W-:Y:S04]  /*1d3f0*/  MUFU.EX2 R184, R184 ;  /* 0x000000b800b87308 */ /* 0x000fe80000000800 */
[----:B------:R-:W-:Y:S01]  /*1d400*/  HMMA.16816.F32 R48, R56, R62, R48 ;  /* 0x0000003e3830723c */ /* 0x000fe20000001830 */
[----:B------:R-:W2:Y:S05]  /*1d410*/  LDSM.16.MT88.4 R60, [R120+0xc000] ;  /* 0x00c00000783c783b */ /* 0x000eaa0000004200 */
[----:B------:R-:W4:Y:S01]  /*1d420*/  MUFU.EX2 R185, R185 ;  /* 0x000000b900b97308 */ /* 0x000f220000000800 */
[C---:B------:R-:W-:Y:S01]  /*1d430*/  F2FP.PACK_AB R56, R161.reuse, R194 ;  /* 0x000000c2a138723e */ /* 0x040fe200000000ff */
[----:B------:R-:W-:Y:S01]  /*1d440*/  FADD.FTZ R194, R194, R163 ;  /* 0x000000a3c2c27221 */ /* 0x000fe20000010000 */
[----:B------:R-:W-:Y:S03]  /*1d450*/  F2FP.PACK_AB R57, R178, R175 ;  /* 0x000000afb239723e */ /* 0x000fe600000000ff */
[----:B------:R-:W-:Y:S01]  /*1d460*/  F2FP.PACK_AB R58, R180, R165 ;  /* 0x000000a5b43a723e */ /* 0x000fe200000000ff */
[----:B------:R-:W-:Y:S01]  /*1d470*/  FADD.FTZ R194, R161, R194 ;  /* 0x000000c2a1c27221 */ /* 0x000fe20000010000 */
[----:B------:R-:W-:Y:S02]  /*1d480*/  F2FP.PACK_AB R59, R176, R173 ;  /* 0x000000adb03b723e */ /* 0x000fe400000000ff */
[----:B---3--:R-:W-:Y:S01]  /*1d490*/  F2FP.PACK_AB R55, R131, R136 ;  /* 0x000000888337723e */ /* 0x008fe200000000ff */
[----:B------:R-:W-:Y:S01]  /*1d4a0*/  MUFU.EX2 R187, R187 ;  /* 0x000000bb00bb7308 */ /* 0x000fe20000000800 */
[----:B------:R-:W-:Y:S03]  /*1d4b0*/  FADD.FTZ R165, R165, R194 ;  /* 0x000000c2a5a57221 */ /* 0x000fe60000010000 */
[C---:B-----5:R-:W-:Y:S03]  /*1d4c0*/  HMMA.16816.F32 R4, R56.reuse, R64, R4 ;  /* 0x000000403804723c */ /* 0x060fe60000001804 */
[----:B------:R-:W-:Y:S03]  /*1d4d0*/  FADD.FTZ R180, R180, R165 ;  /* 0x000000a5b4b47221 */ /* 0x000fe60000010000 */
[----:B------:R-:W-:Y:S02]  /*1d4e0*/  MUFU.EX2 R196, R196 ;  /* 0x000000c400c47308 */ /* 0x000fe40000000800 */
        /* <DEDUP_REMOVED lines=8> */
[C---:B--2---:R-:W-:Y:S08]  /*1d570*/  HMMA.16816.F32 R28, R56.reuse, R60, R28 ;  /* 0x0000003c381c723c */ /* 0x044ff0000000181c */
[C---:B------:R-:W-:Y:S01]  /*1d580*/  HMMA.16816.F32 R32, R56.reuse, R62, R32 ;  /* 0x0000003e3820723c */ /* 0x040fe20000001820 */
[----:B------:R-:W2:Y:S07]  /*1d590*/  LDSM.16.MT88.4 R60, [R144+0xa400] ;  /* 0x00a40000903c783b */ /* 0x000eae0000004200 */
[C---:B---3--:R-:W-:Y:S08]  /*1d5a0*/  HMMA.16816.F32 R36, R56.reuse, R64, R36 ;  /* 0x000000403824723c */ /* 0x048ff00000001824 */
[C---:B------:R-:W-:Y:S01]  /*1d5b0*/  HMMA.16816.F32 R40, R56.reuse, R66, R40 ;  /* 0x000000423828723c */ /* 0x040fe20000001828 */
[----:B------:R-:W3:Y:S07]  /*1d5c0*/  LDSM.16.MT88.4 R64, [R120+0xa400] ;  /* 0x00a400007840783b */ /* 0x000eee0000004200 */
[C---:B-1----:R-:W-:Y:S08]  /*1d5d0*/  HMMA.16816.F32 R44, R56.reuse, R68, R44 ;  /* 0x00000044382c723c */ /* 0x042ff0000000182c */
[----:B------:R-:W-:Y:S01]  /*1d5e0*/  HMMA.16816.F32 R48, R56, R70, R48 ;  /* 0x000000463830723c */ /* 0x000fe20000001830 */
[----:B------:R-:W1:Y:S06]  /*1d5f0*/  LDSM.16.MT88.4 R68, [R144+0xe400] ;  /* 0x00e400009044783b */ /* 0x000e6c0000004200 */
        /* <DEDUP_REMOVED lines=11> */
[C---:B---3--:R-:W-:Y:S08]  /*1d6b0*/  HMMA.16816.F32 R12, R56.reuse, R64, R12 ;  /* 0x00000040380c723c */ /* 0x048ff0000000180c */
[C---:B------:R-:W-:Y:S01]  /*1d6c0*/  HMMA.16816.F32 R16, R56.reuse, R66, R16 ;  /* 0x000000423810723c */ /* 0x040fe20000001810 */
[----:B------:R-:W3:Y:S07]  /*1d6d0*/  LDSM.16.MT88.4 R64, [R144+0xa800] ;  /* 0x00a800009040783b */ /* 0x000eee0000004200 */
[C---:B------:R-:W-:Y:S08]  /*1d6e0*/  HMMA.16816.F32 R20, R56.reuse, R72, R20 ;  /* 0x000000483814723c */ /* 0x040ff00000001814 */
[C---:B------:R-:W-:Y:S01]  /*1d6f0*/  HMMA.16816.F32 R24, R56.reuse, R74, R24 ;  /* 0x0000004a3818723c */ /* 0x040fe20000001818 */
[----:B------:R-:W5:Y:S07]  /*1d700*/  LDSM.16.MT88.4 R72, [R120+0xa800] ;  /* 0x00a800007848783b */ /* 0x000f6e0000004200 */
[C---:B------:R-:W-:Y:S08]  /*1d710*/  HMMA.16816.F32 R28, R56.reuse, R76, R28 ;  /* 0x0000004c381c723c */ /* 0x040ff0000000181c */
[C---:B------:R-:W-:Y:S01]  /*1d720*/  HMMA.16816.F32 R32, R56.reuse, R78, R32 ;  /* 0x0000004e3820723c */ /* 0x040fe20000001820 */
[----:B------:R-:W-:Y:S07]  /*1d730*/  LDSM.16.MT88.4 R76, [R120+0xc800] ;  /* 0x00c80000784c783b */ /* 0x000fee0000004200 */
[C---:B-1----:R-:W-:Y:S08]  /*1d740*/  HMMA.16816.F32 R36, R56.reuse, R68, R36 ;  /* 0x000000443824723c */ /* 0x042ff00000001824 */
[C---:B------:R-:W-:Y:S01]  /*1d750*/  HMMA.16816.F32 R40, R56.reuse, R70, R40 ;  /* 0x000000463828723c */ /* 0x040fe20000001828 */
[----:B------:R-:W1:Y:S07]  /*1d760*/  LDSM.16.MT88.4 R68, [R144+0xc800] ;  /* 0x00c800009044783b */ /* 0x000e6e0000004200 */
[C---:B--2---:R-:W-:Y:S07]  /*1d770*/  HMMA.16816.F32 R44, R56.reuse, R60, R44 ;  /* 0x0000003c382c723c */ /* 0x044fee000000182c */
[--C-:B------:R-:W-:Y:S01]  /*1d780*/  FFMA.FTZ R61, R52, c[0x0][0x23c], -R121.reuse ;  /* 0x00008f00343d7a23 */ /* 0x100fe20000010879 */
[----:B------:R-:W-:Y:S01]  /*1d790*/  HMMA.16816.F32 R48, R56, R62, R48 ;  /* 0x0000003e3830723c */ /* 0x000fe20000001830 */
[----:B------:R-:W2:Y:S03]  /*1d7a0*/  LDSM.16.MT88.4 R56, [R120+0xe800] ;  /* 0x00e800007838783b */ /* 0x000ea60000004200 */
[----:B------:R-:W-:Y:S01]  /*1d7b0*/  F2FP.PACK_AB R52, R125, R126 ;  /* 0x0000007e7d34723e */ /* 0x000fe200000000ff */
[--C-:B------:R-:W-:Y:S01]  /*1d7c0*/  FFMA.FTZ R60, R130, c[0x0][0x23c], -R121.reuse ;  /* 0x00008f00823c7a23 */ /* 0x100fe20000010879 */
[----:B------:R-:W-:Y:S01]  /*1d7d0*/  MUFU.EX2 R61, R61 ;  /* 0x0000003d003d7308 */ /* 0x000fe20000000800 */
[----:B------:R-:W-:Y:S02]  /*1d7e0*/  FFMA.FTZ R121, R3, c[0x0][0x23c], -R121 ;  /* 0x00008f0003797a23 */ /* 0x000fe40000010879 */
[----:B------:R-:W-:Y:S02]  /*1d7f0*/  FADD.FTZ R126, R126, R141 ;  /* 0x0000008d7e7e7221 */ /* 0x000fe40000010000 */
[C---:B---3--:R-:W-:Y:S05]  /*1d800*/  HMMA.16816.F32 R4, R52.reuse, R64, R4 ;  /* 0x000000403404723c */ /* 0x048fea0000001804 */
[----:B------:R3:W-:Y:S01]  /*1d810*/  MUFU.EX2 R3, R92 ;  /* 0x0000005c00037308 */ /* 0x0007e20000000800 */
[----:B------:R-:W-:Y:S02]  /*1d820*/  FADD.FTZ R125, R125, R126 ;  /* 0x0000007e7d7d7221 */ /* 0x000fe40000010000 */
[C---:B------:R-:W-:Y:S04]  /*1d830*/  HMMA.16816.F32 R8, R52.reuse, R66, R8 ;  /* 0x000000423408723c */ /* 0x040fe80000001808 */
[----:B------:R-:W-:Y:S03]  /*1d840*/  FADD.FTZ R138, R138, R125 ;  /* 0x0000007d8a8a7221 */ /* 0x000fe60000010000 */
[----:B------:R-:W2:Y:S01]  /*1d850*/  MUFU.EX2 R60, R60 ;  /* 0x0000003c003c7308 */ /* 0x000ea20000000800 */
[C---:B-----5:R-:W-:Y:S04]  /*1d860*/  HMMA.16816.F32 R12, R52.reuse, R72, R12 ;  /* 0x00000048340c723c */ /* 0x060fe8000000180c */
[----:B------:R-:W-:Y:S04]  /*1d870*/  FADD.FTZ R167, R167, R138 ;  /* 0x0000008aa7a77221 */ /* 0x000fe80000010000 */
[C---:B------:R-:W-:Y:S01]  /*1d880*/  HMMA.16816.F32 R16, R52.reuse, R74, R16 ;  /* 0x0000004a3410723c */ /* 0x040fe20000001810 */
[----:B------:R-:W5:Y:S01]  /*1d890*/  MUFU.EX2 R62, R121 ;  /* 0x00000079003e7308 */ /* 0x000f620000000800 */
[----:B---3--:R-:W3:Y:S06]  /*1d8a0*/  LDSM.16.MT88.4 R92, [R144+0xcc00] ;  /* 0x00cc0000905c783b */ /* 0x008eec0000004200 */
[C---:B-1----:R-:W-:Y:S07]  /*1d8b0*/  HMMA.16816.F32 R20, R52.reuse, R68, R20 ;  /* 0x000000443414723c */ /* 0x042fee0000001814 */
[C---:B----4-:R-:W-:Y:S01]  /*1d8c0*/  F2FP.PACK_AB R68, R185.reuse, R184 ;  /* 0x000000b8b944723e */ /* 0x050fe200000000ff */
[C---:B------:R-:W-:Y:S04]  /*1d8d0*/  HMMA.16816.F32 R24, R52.reuse, R70, R24 ;  /* 0x000000463418723c */ /* 0x040fe80000001818 */
[----:B--2---:R-:W-:Y:S01]  /*1d8e0*/  F2FP.PACK_AB R69, R60, R3 ;  /* 0x000000033c45723e */ /* 0x004fe200000000ff */
[----:B------:R-:W-:Y:S02]  /*1d8f0*/  FADD.FTZ R184, R184, R167 ;  /* 0x000000a7b8b87221 */ /* 0x000fe40000010000 */
[----:B------:R-:W-:Y:S01]  /*1d900*/  F2FP.PACK_AB R70, R196, R187 ;  /* 0x000000bbc446723e */ /* 0x000fe200000000ff */
[C---:B------:R-:W-:Y:S04]  /*1d910*/  HMMA.16816.F32 R28, R52.reuse, R76, R28 ;  /* 0x0000004c341c723c */ /* 0x040fe8000000181c */
[----:B-----5:R-:W-:Y:S01]  /*1d920*/  F2FP.PACK_AB R71, R62, R61 ;  /* 0x0000003d3e47723e */ /* 0x020fe200000000ff */
[----:B------:R-:W-:Y:S01]  /*1d930*/  FADD.FTZ R184, R185, R184 ;  /* 0x000000b8b9b87221 */ /* 0x000fe20000010000 */
[----:B------:R-:W-:Y:S02]  /*1d940*/  MOV R121, R0 ;  /* 0x0000000000797202 */ /* 0x000fe40000000f00 */
[C---:B------:R-:W-:Y:S01]  /*1d950*/  HMMA.16816.F32 R32, R52.reuse, R78, R32 ;  /* 0x0000004e3420723c */ /* 0x040fe20000001820 */
[----:B------:R-:W1:Y:S03]  /*1d960*/  LDSM.16.MT88.4 R76, [R144+0xec00] ;  /* 0x00ec0000904c783b */ /* 0x000e660000004200 */
[----:B------:R-:W-:Y:S04]  /*1d970*/  FADD.FTZ R161, R187, R184 ;  /* 0x000000b8bba17221 */ /* 0x000fe80000010000 */
[C---:B------:R-:W-:Y:S04]  /*1d980*/  HMMA.16816.F32 R36, R52.reuse, R80, R36 ;  /* 0x000000503424723c */ /* 0x040fe80000001824 */
[----:B------:R-:W-:Y:S04]  /*1d990*/  FADD.FTZ R161, R196, R161 ;  /* 0x000000a1c4a17221 */ /* 0x000fe80000010000 */
[C---:B------:R-:W-:Y:S08]  /*1d9a0*/  HMMA.16816.F32 R40, R52.reuse, R82, R40 ;  /* 0x000000523428723c */ /* 0x040ff00000001828 */
[C---:B------:R-:W-:Y:S08]  /*1d9b0*/  HMMA.16816.F32 R44, R52.reuse, R56, R44 ;  /* 0x00000038342c723c */ /* 0x040ff0000000182c */
[----:B------:R-:W-:Y:S08]  /*1d9c0*/  HMMA.16816.F32 R48, R52, R58, R48 ;  /* 0x0000003a3430723c */ /* 0x000ff00000001830 */
[C---:B------:R-:W-:Y:S07]  /*1d9d0*/  HMMA.16816.F32 R112, R68.reuse, R108, R4 ;  /* 0x0000006c4470723c */ /* 0x040fee0000001804 */
[----:B------:R-:W-:Y:S01]  /*1d9e0*/  FADD.FTZ R4, R89, R104 ;  /* 0x0000006859047221 */ /* 0x000fe20000010000 */
[C---:B------:R-:W-:Y:S04]  /*1d9f0*/  HMMA.16816.F32 R108, R68.reuse, R110, R8 ;  /* 0x0000006e446c723c */ /* 0x040fe80000001808 */
[----:B------:R-:W-:Y:S04]  /*1da00*/  FADD.FTZ R5, R99, R4 ;  /* 0x0000000463057221 */ /* 0x000fe80000010000 */
[C---:B------:R-:W-:Y:S04]  /*1da10*/  HMMA.16816.F32 R104, R68.reuse, R100, R12 ;  /* 0x000000644468723c */ /* 0x040fe8000000180c */
[----:B------:R-:W-:Y:S04]  /*1da20*/  FADD.FTZ R5, R134, R5 ;  /* 0x0000000586057221 */ /* 0x000fe80000010000 */
[C---:B------:R-:W-:Y:S04]  /*1da30*/  HMMA.16816.F32 R100, R68.reuse, R102, R16 ;  /* 0x000000664464723c */ /* 0x040fe80000001810 */
[----:B------:R-:W-:Y:S04]  /*1da40*/  FADD.FTZ R4, R162, R5 ;  /* 0x00000005a2047221 */ /* 0x000fe80000010000 */
[C---:B---3--:R-:W-:Y:S04]  /*1da50*/  HMMA.16816.F32 R96, R68.reuse, R92, R20 ;  /* 0x0000005c4460723c */ /* 0x048fe80000001814 */
[----:B------:R-:W-:Y:S04]  /*1da60*/  FADD.FTZ R4, R135, R4 ;  /* 0x0000000487047221 */ /* 0x000fe80000010000 */
[C---:B------:R-:W-:Y:S04]  /*1da70*/  HMMA.16816.F32 R92, R68.reuse, R94, R24 ;  /* 0x0000005e445c723c */ /* 0x040fe80000001818 */
[----:B------:R-:W-:Y:S02]  /*1da80*/  FADD.FTZ R191, R191, R4 ;  /* 0x00000004bfbf7221 */ /* 0x000fe40000010000 */
[----:B------:R-:W2:Y:S02]  /*1da90*/  LDSM.16.MT88.4 R4, [R120+0xec00] ;  /* 0x00ec00007804783b */ /* 0x000ea40000004200 */
[C---:B------:R-:W-:Y:S04]  /*1daa0*/  HMMA.16816.F32 R88, R68.reuse, R84, R28 ;  /* 0x000000544458723c */ /* 0x040fe8000000181c */
[----:B------:R-:W-:Y:S04]  /*1dab0*/  FADD.FTZ R190, R190, R191 ;  /* 0x000000bfbebe7221 */ /* 0x000fe80000010000 */
[C---:B------:R-:W-:Y:S04]  /*1dac0*/  HMMA.16816.F32 R84, R68.reuse, R86, R32 ;  /* 0x000000564454723c */ /* 0x040fe80000001820 */
[----:B------:R-:W-:Y:S04]  /*1dad0*/  FADD.FTZ R175, R175, R190 ;  /* 0x000000beafaf7221 */ /* 0x000fe80000010000 */
[C---:B-1----:R-:W-:Y:S04]  /*1dae0*/  HMMA.16816.F32 R80, R68.reuse, R76, R36 ;  /* 0x0000004c4450723c */ /* 0x042fe80000001824 */
[----:B------:R-:W-:Y:S04]  /*1daf0*/  FADD.FTZ R178, R178, R175 ;  /* 0x000000afb2b27221 */ /* 0x000fe80000010000 */
[----:B------:R-:W-:Y:S01]  /*1db00*/  FADD.FTZ R173, R173, R178 ;  /* 0x000000b2adad7221 */ /* 0x000fe20000010000 */
[C---:B------:R-:W-:Y:S03]  /*1db10*/  HMMA.16816.F32 R76, R68.reuse, R78, R40 ;  /* 0x0000004e444c723c */ /* 0x040fe60000001828 */
[----:B------:R-:W-:Y:S04]  /*1db20*/  FADD.FTZ R176, R176, R173 ;  /* 0x000000adb0b07221 */ /* 0x000fe80000010000 */
[----:B------:R-:W-:Y:S05]  /*1db30*/  FADD.FTZ R139, R139, R176 ;  /* 0x000000b08b8b7221 */ /* 0x000fea0000010000 */
[----:B------:R-:W-:Y:S01]  /*1db40*/  FADD.FTZ R172, R172, R139 ;  /* 0x0000008bacac7221 */ /* 0x000fe20000010000 */
[C---:B--2---:R-:W-:Y:S03]  /*1db50*/  HMMA.16816.F32 R72, R68.reuse, R4, R44 ;  /* 0x000000044448723c */ /* 0x044fe6000000182c */
[----:B------:R-:W-:Y:S04]  /*1db60*/  FADD.FTZ R143, R143, R172 ;  /* 0x000000ac8f8f7221 */ /* 0x000fe80000010000 */
[----:B------:R-:W-:Y:S01]  /*1db70*/  FADD.FTZ R142, R142, R143 ;  /* 0x0000008f8e8e7221 */ /* 0x000fe20000010000 */
[----:B------:R-:W-:Y:S04]  /*1db80*/  HMMA.16816.F32 R68, R68, R6, R48 ;  /* 0x000000064444723c */ /* 0x000fe80000001830 */
[----:B------:R-:W-:Y:S04]  /*1db90*/  FADD.FTZ R9, R127, R142 ;  /* 0x0000008e7f097221 */ /* 0x000fe80000010000 */
[----:B------:R-:W-:Y:S04]  /*1dba0*/  FADD.FTZ R9, R132, R9 ;  /* 0x0000000984097221 */ /* 0x000fe80000010000 */
[----:B------:R-:W-:Y:S04]  /*1dbb0*/  FADD.FTZ R4, R136, R9 ;  /* 0x0000000988047221 */ /* 0x000fe80000010000 */
[----:B------:R-:W-:Y:S04]  /*1dbc0*/  FADD.FTZ R4, R131, R4 ;  /* 0x0000000483047221 */ /* 0x000fe80000010000 */
[----:B------:R-:W-:Y:S04]  /*1dbd0*/  FADD.FTZ R3, R3, R4 ;  /* 0x0000000403037221 */ /* 0x000fe80000010000 */
[----:B------:R-:W-:Y:S01]  /*1dbe0*/  FADD.FTZ R60, R60, R3 ;  /* 0x000000033c3c7221 */ /* 0x000fe20000010000 */
[----:B------:R-:W-:Y:S03]  /*1dbf0*/  IADD3 R3, R169, -0x1, RZ ;  /* 0xffffffffa9037810 */ /* 0x000fe60007ffe0ff */
[----:B------:R-:W-:Y:S01]  /*1dc00*/  FADD.FTZ R61, R61, R60 ;  /* 0x0000003c3d3d7221 */ /* 0x000fe20000010000 */
[----:B------:R-:W-:Y:S03]  /*1dc10*/  MOV R169, R3 ;  /* 0x0000000300a97202 */ /* 0x000fe60000000f00 */
[----:B------:R-:W-:Y:S01]  /*1dc20*/  FADD.FTZ R164, R62, R61 ;  /* 0x0000003d3ea47221 */ /* 0x000fe20000010000 */
[----:B------:R-:W-:-:S05]  /*1dc30*/  @P0 BRA `(.L_x_1164) ;  /* 0xffffbae000000947 */ /* 0x000fca000383ffff */
.L_x_1160:
        /* <DEDUP_REMOVED lines=166> */
.L_x_1165:
[----:B------:R-:W1:Y:S04]  /*1e6a0*/  S2R R5, SR_CTAID.Z ;  /* 0x0000000000057919 */ /* 0x000e680000002700 */
[----:B------:R-:W1:Y:S02]  /*1e6b0*/  S2R R0, SR_CTAID.Y ;  /* 0x0000000000007919 */ /* 0x000e640000002600 */
[----:B-1----:R-:W-:-:S04]  /*1e6c0*/  IMAD R2, R0, c[0x0][0x1c0], R5 ;  /* 0x0000700000027a24 */ /* 0x002fc800078e0205 */
[----:B------:R-:W-:Y:S02]  /*1e6d0*/  IMAD R2, R2, c[0x0][0x214], RZ ;  /* 0x0000850002027a24 */ /* 0x000fe400078e02ff */
.L_x_1166:
        /* <DEDUP_REMOVED lines=35> */
.L_x_1168:
[----:B------:R-:W-:Y:S05]  /*1e910*/  BSYNC B0 ;  /* 0x0000000000007941 */ /* 0x000fea0003800000 */
.L_x_1167:
        /* <DEDUP_REMOVED lines=33> */
.L_x_1170:
[----:B------:R-:W-:Y:S05]  /*1eb30*/  BSYNC B0 ;  /* 0x0000000000007941 */ /* 0x000fea0003800000 */
.L_x_1169:
        /* <DEDUP_REMOVED lines=21> */
.L_x_1171:
        /* <DEDUP_REMOVED lines=15> */
.L_x_6109:


//--------------------- .text._ZN5flash24flash_fwd_splitkv_kernelI23Flash_fwd_kernel_traitsILi96ELi64ELi128ELi4ELb0ELb0EN7cutlass6half_tE19Flash_kernel_traitsILi96ELi64ELi128ELi4ES3_EELb1ELb0ELb0ELb0ELb0ELb0ELb1ELb0EEEvNS_16Flash_fwd_paramsE --------------------------
	.section	.text._ZN5flash24flash_fwd_splitkv_kernelI23Flash_fwd_kernel_traitsILi96ELi64ELi128ELi4ELb0ELb0EN7cutlass6half_tE19Flash_kernel_traitsILi96ELi64ELi128ELi4ES3_EELb1ELb0ELb0ELb0ELb0ELb0ELb1ELb0EEEvNS_16Flash_fwd_paramsE,"ax",@progbits
	.sectioninfo	@"SHI_REGISTERS=216"
	.align	128
        .global         _ZN5flash24flash_fwd_splitkv_kernelI23Flash_fwd_kernel_traitsILi96ELi64ELi128ELi4ELb0ELb0EN7cutlass6half_tE19Flash_kernel_traitsILi96ELi64ELi128ELi4ES3_EELb1ELb0ELb0ELb0ELb0ELb0ELb1ELb0EEEvNS_16Flash_fwd_paramsE
        .type           _ZN5flash24flash_fwd_splitkv_kernelI23Flash_fwd_kernel_traitsILi96ELi64ELi128ELi4ELb0ELb0EN7cutlass6half_tE19Flash_kernel_traitsILi96ELi64ELi128ELi4ES3_EELb1ELb0ELb0ELb0ELb0ELb0ELb1ELb0EEEvNS_16Flash_fwd_paramsE,@function
        .size           _ZN5flash24flash_fwd_splitkv_kernelI23Flash_fwd_kernel_traitsILi96ELi64ELi128ELi4ELb0ELb0EN7cutlass6half_tE19Flash_kernel_traitsILi96ELi64ELi128ELi4ES3_EELb1ELb0ELb0ELb0ELb0ELb0ELb1ELb0EEEvNS_16Flash_fwd_paramsE,(.L_x_6110 - _ZN5flash24flash_fwd_splitkv_kernelI23Flash_fwd_kernel_traitsILi96ELi64ELi128ELi4ELb0ELb0EN7cutlass6half_tE19Flash_kernel_traitsILi96ELi64ELi128ELi4ES3_EELb1ELb0ELb0ELb0ELb0ELb0ELb1ELb0EEEvNS_16Flash_fwd_paramsE)
        .other          _ZN5flash24flash_fwd_splitkv_kernelI23Flash_fwd_kernel_traitsILi96ELi64ELi128ELi4ELb0ELb0EN7cutlass6half_tE19Flash_kernel_traitsILi96ELi64ELi128ELi4ES3_EELb1ELb0ELb0ELb0ELb0ELb0ELb1ELb0EEEvNS_16Flash_fwd_paramsE,@"STO_CUDA_ENTRY STV_DEFAULT"
_ZN5flash24flash_fwd_splitkv_kernelI23Flash_fwd_kernel_traitsILi96ELi64ELi128ELi4ELb0ELb0EN7cutlass6half_tE19Flash_kernel_traitsILi96ELi64ELi128ELi4ES3_EELb1ELb0ELb0ELb0ELb0ELb0ELb1ELb0EEEvNS_16Flash_fwd_paramsE:
.text._ZN5flash24flash_fwd_splitkv_kernelI23Flash_fwd_kernel_traitsILi96ELi64ELi128ELi4ELb0ELb0EN7cutlass6half_tE19Flash_kernel_traitsILi96ELi64ELi128ELi4ES3_EELb1ELb0ELb0ELb0ELb0ELb0ELb1ELb0EEEvNS_16Flash_fwd_paramsE:
[----:B------:R-:W-:Y:S02]  /*0000*/  MOV R1, c[0x0][0x28] ;  /* 0x00000a0000017a02 */ /* 0x000fe40000000f00 */
[----:B------:R-:W1:Y:S01]  /*0010*/  I2F.U32.RP R4, c[0x0][0x1c0] ;  /* 0x0000700000047b06 */ /* 0x000e620000209000 */
[----:B------:R-:W2:Y:S01]  /*0020*/  S2R R13, SR_CTAID.Z ;  /* 0x00000000000d7919 */ /* 0x000ea20000002700 */
[----:B------:R-:W-:Y:S01]  /*0030*/  IMAD.MOV.U32 R2, RZ, RZ, RZ ;  /* 0x000000ffff027224 */ /* 0x000fe200078e00ff */
[----:B------:R-:W-:Y:S01]  /*0040*/  ISETP.NE.U32.AND P1, PT, RZ, c[0x0][0x1c0], PT ;  /* 0x00007000ff007a0c */ /* 0x000fe20003f25070 */
[----:B------:R-:W-:Y:S01]  /*0050*/  IMAD.MOV.U32 R7, RZ, RZ, -0x1 ;  /* 0xffffffffff077424 */ /* 0x000fe200078e00ff */
[----:B------:R-:W-:-:S03]  /*0060*/  ULDC.64 UR6, c[0x0][0x118] ;  /* 0x0000460000067ab9 */ /* 0x000fc60000000a00 */
[----:B-1----:R-:W1:Y:S02]  /*0070*/  MUFU.RCP R3, R4 ;  /* 0x0000000400037308 */ /* 0x002e640000001000 */
[----:B-1----:R-:W-:-:S06]  /*0080*/  IADD3 R3, R3, 0xffffffe, RZ ;  /* 0x0ffffffe03037810 */ /* 0x002fcc0007ffe0ff */
[----:B------:R-:W1:Y:S02]  /*0090*/  F2I.FTZ.U32.TRUNC.NTZ R3, R3 ;  /* 0x0000000300037305 */ /* 0x000e64000021f000 */
[----:B-1----:R-:W-:-:S04]  /*00a0*/  IMAD.MOV R0, RZ, RZ, -R3 ;  /* 0x000000ffff007224 */ /* 0x002fc800078e0a03 */
[----:B------:R-:W-:Y:S02]  /*00b0*/  IMAD R5, R0, c[0x0][0x1c0], RZ ;  /* 0x0000700000057a24 */ /* 0x000fe400078e02ff */
[----:B------:R-:W1:Y:S02]  /*00c0*/  LDC.U8 R0, c[0x0][0x312] ;  /* 0x0000c480ff007b82 */ /* 0x000e640000000000 */
[----:B------:R-:W-:-:S04]  /*00d0*/  IMAD.HI.U32 R2, R3, R5, R2 ;  /* 0x0000000503027227 */ /* 0x000fc800078e0002 */
[----:B------:R-:W-:Y:S02]  /*00e0*/  IMAD.MOV.U32 R5, RZ, RZ, 0x4 ;  /* 0x00000004ff057424 */ /* 0x000fe400078e00ff */
[----:B--2---:R-:W-:-:S04]  /*00f0*/  IMAD.HI.U32 R186, R2, R13, RZ ;  /* 0x0000000d02ba7227 */ /* 0x004fc800078e00ff */
[----:B------:R-:W-:-:S04]  /*0100*/  IMAD.MOV R2, RZ, RZ, -R186 ;  /* 0x000000ffff027224 */ /* 0x000fc800078e0aba */
[----:B------:R-:W-:-:S05]  /*0110*/  IMAD R2, R2, c[0x0][0x1c0], R13 ;  /* 0x0000700002027a24 */ /* 0x000fca00078e020d */
[----:B------:R-:W-:Y:S02]  /*0120*/  ISETP.GE.U32.AND P2, PT, R2, c[0x0][0x1c0], PT ;  /* 0x0000700002007a0c */ /* 0x000fe40003f46070 */
[----:B-1----:R-:W-:-:S11]  /*0130*/  ISETP.NE.AND P3, PT, R0, RZ, PT ;  /* 0x000000ff0000720c */ /* 0x002fd60003f65270 */
[----:B------:R-:W-:Y:S02]  /*0140*/  @P2 IADD3 R2, R2, -c[0x0][0x1c0], RZ ;  /* 0x8000700002022a10 */ /* 0x000fe40007ffe0ff */
[----:B------:R-:W-:Y:S02]  /*0150*/  @P2 IADD3 R186, R186, 0x1, RZ ;  /* 0x00000001baba2810 */ /* 0x000fe40007ffe0ff */
[----:B------:R-:W-:Y:S02]  /*0160*/  ISETP.GE.U32.AND P0, PT, R2, c[0x0][0x1c0], PT ;  /* 0x0000700002007a0c */ /* 0x000fe40003f06070 */
[----:B------:R-:W-:-:S04]  /*0170*/  ISETP.NE.U32.AND P2, PT, RZ, c[0x0][0x240], PT ;  /* 0x00009000ff007a0c */ /* 0x000fc80003f45070 */
[----:B------:R-:W-:-:S07]  /*0180*/  ISETP.NE.AND.EX P2, PT, RZ, c[0x0][0x244], PT, P2 ;  /* 0x00009100ff007a0c */ /* 0x000fce0003f45320 */
[----:B------:R-:W-:Y:S02]  /*0190*/  @P0 IADD3 R186, R186, 0x1, RZ ;  /* 0x00000001baba0810 */ /* 0x000fe40007ffe0ff */
[----:B------:R-:W-:Y:S02]  /*01a0*/  @!P1 LOP3.LUT R186, RZ, c[0x0][0x1c0], RZ, 0x33, !PT ;  /* 0x00007000ffba9a12 */ /* 0x000fe400078e33ff */
[----:B------:R-:W-:Y:S01]  /*01b0*/  ISETP.EQ.U32.AND P1, PT, RZ, c[0x0][0x248], PT ;  /* 0x00009200ff007a0c */ /* 0x000fe20003f22070 */
[----:B------:R-:W-:Y:S01]  /*01c0*/  IMAD.MOV.U32 R6, RZ, RZ, -0x1 ;  /* 0xffffffffff067424 */ /* 0x000fe200078e00ff */
[----:B------:R-:W-:Y:S01]  /*01d0*/  ISETP.NE.U32.AND P0, PT, RZ, c[0x0][0x250], PT ;  /* 0x00009400ff007a0c */ /* 0x000fe20003f05070 */
[CC--:B------:R-:W-:Y:S01]  /*01e0*/  IMAD.WIDE R16, R186.reuse, R5.reuse, c[0x0][0x240] ;  /* 0x00009000ba107625 */ /* 0x0c0fe200078e0205 */
[----:B------:R-:W-:Y:S02]  /*01f0*/  ISETP.EQ.OR.EX P1, PT, RZ, c[0x0][0x24c], !P3, P1 ;  /* 0x00009300ff007a0c */ /* 0x000fe40005f22710 */
[----:B------:R-:W-:Y:S01]  /*0200*/  ISETP.NE.AND.EX P0, PT, RZ, c[0x0][0x254], PT, P0 ;  /* 0x00009500ff007a0c */ /* 0x000fe20003f05300 */
[----:B------:R-:W-:Y:S01]  /*0210*/  IMAD.WIDE R10, R186, R5, c[0x0][0x248] ;  /* 0x00009200ba0a7625 */ /* 0x000fe200078e0205 */
[----:B------:R-:W2:Y:S04]  /*0220*/  @P2 LDG.E R7, [R16.64] ;  /* 0x0000000610072981 */ /* 0x000ea8000c1e1900 */
[----:B------:R-:W2:Y:S01]  /*0230*/  @P2 LDG.E R0, [R16.64+0x4] ;  /* 0x0000040610002981 */ /* 0x000ea2000c1e1900 */
[----:B------:R-:W-:-:S04]  /*0240*/  MOV R3, RZ ;  /* 0x000000ff00037202 */ /* 0x000fc80000000f00 */
[----:B------:R1:W5:Y:S02]  /*0250*/  @!P1 LDG.E R6, [R10.64] ;  /* 0x000000060a069981 */ /* 0x000364000c1e1900 */
[----:B------:R-:W-:Y:S02]  /*0260*/  @P0 IMAD.WIDE R14, R186, R5, c[0x0][0x250] ;  /* 0x00009400ba0e0625 */ /* 0x000fe400078e0205 */
[----:B------:R-:W3:Y:S04]  /*0270*/  S2R R23, SR_CTAID.X ;  /* 0x0000000000177919 */ /* 0x000ee80000002500 */
[----:B------:R1:W5:Y:S01]  /*0280*/  @P0 LDG.E R3, [R14.64] ;  /* 0x000000060e030981 */ /* 0x000362000c1e1900 */
[----:B------:R-:W-:-:S03]  /*0290*/  ISETP.NE.U32.AND P0, PT, RZ, c[0x0][0x248], PT ;  /* 0x00009200ff007a0c */ /* 0x000fc60003f05070 */
[----:B------:R-:W4:Y:S01]  /*02a0*/  S2R R9, SR_CTAID.Y ;  /* 0x0000000000097919 */ /* 0x000f220000002600 */
[----:B------:R-:W-:Y:S01]  /*02b0*/  ISETP.NE.AND.EX P0, PT, RZ, c[0x0][0x24c], PT, P0 ;  /* 0x00009300ff007a0c */ /* 0x000fe20003f05300 */
[----:B------:R-:W-:-:S04]  /*02c0*/  IMAD.MOV R18, RZ, RZ, -R186 ;  /* 0x000000ffff127224 */ /* 0x000fc800078e0aba */
[----:B------:R-:W-:Y:S01]  /*02d0*/  IMAD R18, R18, c[0x0][0x1c0], R13 ;  /* 0x0000700012127a24 */ /* 0x000fe200078e020d */
[----:B--2---:R-:W-:Y:S01]  /*02e0*/  @P2 IADD3 R127, R0, -R7, RZ ;  /* 0x80000007007f2210 */ /* 0x004fe20007ffe0ff */
[----:B------:R-:W-:-:S06]  /*02f0*/  @!P2 IMAD.MOV.U32 R127, RZ, RZ, c[0x0][0x214] ;  /* 0x00008500ff7fa624 */ /* 0x000fcc00078e00ff */
[----:B------:R-:W-:Y:S05]  /*0300*/  @!P0 BRA `(.L_x_1172) ;  /* 0x0000004000008947 */ /* 0x000fea0003800000 */
[----:B-1-34-:R-:W2:Y:S02]  /*0310*/  @P3 LDG.E R13, [R10.64+0x4] ;  /* 0x000004060a0d3981 */ /* 0x01aea4000c1e1900 */
[----:B--2--5:R-:W-:-:S06]  /*0320*/  @P3 IADD3 R2, R13, -R6, RZ ;  /* 0x800000060d023210 */ /* 0x024fcc0007ffe0ff */
[----:B------:R1:W5:Y:S01]  /*0330*/  @!P3 LDG.E R2, [R10.64] ;  /* 0x000000060a02b981 */ /* 0x000362000c1e1900 */
[----:B------:R-:W-:Y:S05]  /*0340*/  BRA `(.L_x_1173) ;  /* 0x0000001000007947 */ /* 0x000fea0003800000 */
.L_x_1172:
[----:B-1-34-:R-:W-:Y:S02]  /*0350*/  MOV R2, c[0x0][0x218] ;  /* 0x0000860000027a02 */ /* 0x01afe40000000f00 */
.L_x_1173:
[----:B------:R-:W-:-:S04]  /*0360*/  ISETP.NE.U32.AND P2, PT, RZ, c[0x0][0x258], PT ;  /* 0x00009600ff007a0c */ /* 0x000fc80003f45070 */
[----:B------:R-:W-:-:S13]  /*0370*/  ISETP.NE.AND.EX P2, PT, RZ, c[0x0][0x25c], PT, P2 ;  /* 0x00009700ff007a0c */ /* 0x000fda0003f45320 */
[----:B-1----:R-:W-:-:S05]  /*0380*/  @P2 IMAD.WIDE R10, R186, R5, c[0x0][0x258] ;  /* 0x00009600ba0a2625 */ /* 0x002fca00078e0205 */
[----:B------:R-:W2:Y:S01]  /*0390*/  @P2 LDG.E R122, [R10.64] ;  /* 0x000000060a7a2981 */ /* 0x000ea2000c1e1900 */
[----:B------:R-:W-:Y:S01]  /*03a0*/  IMAD.SHL.U32 R124, R23, 0x40, RZ ;  /* 0x00000040177c7824 */ /* 0x000fe200078e00ff */
[----:B------:R-:W-:-:S04]  /*03b0*/  @!P2 ISETP.NE.U32.AND P1, PT, RZ, c[0x0][0x268], PT ;  /* 0x00009a00ff00aa0c */ /* 0x000fc80003f25070 */
[----:B------:R-:W-:Y:S02]  /*03c0*/  ISETP.GT.AND P0, PT, R127, R124, PT ;  /* 0x0000007c7f00720c */ /* 0x000fe40003f04270 */
[----:B------:R-:W-:-:S04]  /*03d0*/  @!P2 ISETP.NE.AND.EX P1, PT, RZ, c[0x0][0x26c], PT, P1 ;  /* 0x00009b00ff00aa0c */ /* 0x000fc80003f25310 */
[----:B------:R-:W-:Y:S01]  /*03e0*/  @!P2 SEL R0, RZ, c[0x0][0x21c], !P1 ;  /* 0x00008700ff00aa07 */ /* 0x000fe20004800000 */
[----:B--2--5:R-:W-:-:S03]  /*03f0*/  @P2 IMAD.IADD R122, R122, 0x1, -R3 ;  /* 0x000000017a7a2824 */ /* 0x024fc600078e0a03 */
[----:B------:R-:W-:-:S03]  /*0400*/  @!P2 IADD3 R122, R0, R2, -R3 ;  /* 0x00000002007aa210 */ /* 0x000fc60007ffe803 */
[----:B------:R-:W-:Y:S05]  /*0410*/  @!P0 EXIT ;  /* 0x000000000000894d */ /* 0x000fea0003800000 */
[----:B------:R-:W-:Y:S01]  /*0420*/  IABS R4, c[0x0][0x10] ;  /* 0x0000040000047a13 */ /* 0x000fe20000000000 */
[----:B------:R-:W-:-:S03]  /*0430*/  IMAD.MOV.U32 R13, RZ, RZ, c[0x0][0x218] ;  /* 0x00008600ff0d7624 */ /* 0x000fc600078e00ff */
[----:B------:R-:W1:Y:S02]  /*0440*/  I2F.RP R0, R4 ;  /* 0x0000000400007306 */ /* 0x000e640000209400 */
[----:B------:R-:W-:-:S04]  /*0450*/  IADD3 R13, R13, 0x7f, RZ ;  /* 0x0000007f0d0d7810 */ /* 0x000fc80007ffe0ff */
[----:B------:R-:W-:-:S04]  /*0460*/  SHF.R.S32.HI R8, RZ, 0x1f, R13 ;  /* 0x0000001fff087819 */ /* 0x000fc8000001140d */
[----:B------:R-:W-:-:S04]  /*0470*/  LEA.HI R8, R8, R13, RZ, 0x7 ;  /* 0x0000000d08087211 */ /* 0x000fc800078f38ff */
[----:B------:R-:W-:Y:S01]  /*0480*/  LEA.HI.SX32 R8, R8, c[0x0][0x10], 0x19 ;  /* 0x0000040008087a11 */ /* 0x000fe200078fcaff */
[----:B-1----:R-:W1:Y:S03]  /*0490*/  MUFU.RCP R10, R0 ;  /* 0x00000000000a7308 */ /* 0x002e660000001000 */
[----:B------:R-:W-:Y:S02]  /*04a0*/  IADD3 R8, R8, -0x1, RZ ;  /* 0xffffffff08087810 */ /* 0x000fe40007ffe0ff */
[----:B-1----:R-:W-:Y:S02]  /*04b0*/  IADD3 R10, R10, 0xffffffe, RZ ;  /* 0x0ffffffe0a0a7810 */ /* 0x002fe40007ffe0ff */
[----:B------:R-:W-:Y:S02]  /*04c0*/  IABS R0, R8 ;  /* 0x0000000800007213 */ /* 0x000fe40000000000 */
[----:B------:R-:W1:Y:S01]  /*04d0*/  F2I.FTZ.U32.TRUNC.NTZ R11, R10 ;  /* 0x0000000a000b7305 */ /* 0x000e62000021f000 */
[----:B------:R-:W-:-:S04]  /*04e0*/  LOP3.LUT R8, R8, c[0x0][0x10], RZ, 0x3c, !PT ;  /* 0x0000040008087a12 */ /* 0x000fc800078e3cff */
[----:B------:R-:W-:Y:S01]  /*04f0*/  ISETP.GE.AND P0, PT, R8, RZ, PT ;  /* 0x000000ff0800720c */ /* 0x000fe20003f06270 */
[----:B-1----:R-:W-:Y:S02]  /*0500*/  IMAD.MOV R13, RZ, RZ, -R11 ;  /* 0x000000ffff0d7224 */ /* 0x002fe400078e0a0b */
[----:B------:R-:W-:Y:S02]  /*0510*/  IMAD.MOV.U32 R10, RZ, RZ, RZ ;  /* 0x000000ffff0a7224 */ /* 0x000fe400078e00ff */
[----:B------:R-:W-:Y:S01]  /*0520*/  IMAD R2, R13, R4, RZ ;  /* 0x000000040d027224 */ /* 0x000fe200078e02ff */
[----:B------:R-:W-:-:S03]  /*0530*/  IADD3 R13, -R127, 0xbf, R124 ;  /* 0x000000bf7f0d7810 */ /* 0x000fc60007ffe17c */
[----:B------:R-:W-:Y:S01]  /*0540*/  IMAD.HI.U32 R11, R11, R2, R10 ;  /* 0x000000020b0b7227 */ /* 0x000fe200078e000a */
[----:B------:R-:W-:-:S04]  /*0550*/  IADD3 R13, R13, c[0x0][0x2e8], R122 ;  /* 0x0000ba000d0d7a10 */ /* 0x000fc80007ffe07a */
[----:B------:R-:W-:Y:S01]  /*0560*/  SHF.R.S32.HI R118, RZ, 0x1f, R13 ;  /* 0x0000001fff767819 */ /* 0x000fe2000001140d */
[----:B------:R-:W-:-:S03]  /*0570*/  IMAD.HI.U32 R2, R11, R0, RZ ;  /* 0x000000000b027227 */ /* 0x000fc600078e00ff */
[----:B------:R-:W-:Y:S01]  /*0580*/  LEA.HI R118, R118, R13, RZ, 0x7 ;  /* 0x0000000d76767211 */ /* 0x000fe200078f38ff */
[----:B------:R-:W-:Y:S01]  /*0590*/  IMAD.MOV R11, RZ, RZ, -R2 ;  /* 0x000000ffff0b7224 */ /* 0x000fe200078e0a02 */
[----:B------:R-:W1:Y:S02]  /*05a0*/  S2R R13, SR_TID.X ;  /* 0x00000000000d7919 */ /* 0x000e640000002100 */
[----:B------:R-:W-:Y:S01]  /*05b0*/  SHF.R.S32.HI R118, RZ, 0x7, R118 ;  /* 0x00000007ff767819 */ /* 0x000fe20000011476 */
[----:B------:R-:W-:-:S05]  /*05c0*/  IMAD R11, R4, R11, R0 ;  /* 0x0000000b040b7224 */ /* 0x000fca00078e0200 */
[----:B------:R-:W-:-:S13]  /*05d0*/  ISETP.GT.U32.AND P1, PT, R4, R11, PT ;  /* 0x0000000b0400720c */ /* 0x000fda0003f24070 */
[----:B------:R-:W-:Y:S01]  /*05e0*/  @!P1 IMAD.IADD R11, R11, 0x1, -R4 ;  /* 0x000000010b0b9824 */ /* 0x000fe200078e0a04 */
[----:B------:R-:W-:Y:S02]  /*05f0*/  @!P1 IADD3 R2, R2, 0x1, RZ ;  /* 0x0000000102029810 */ /* 0x000fe40007ffe0ff */
[----:B------:R-:W-:Y:S02]  /*0600*/  ISETP.NE.AND P1, PT, RZ, c[0x0][0x10], PT ;  /* 0x00000400ff007a0c */ /* 0x000fe40003f25270 */
[----:B------:R-:W-:-:S13]  /*0610*/  ISETP.GE.U32.AND P2, PT, R11, R4, PT ;  /* 0x000000040b00720c */ /* 0x000fda0003f46070 */
[----:B------:R-:W-:-:S05]  /*0620*/  @P2 IADD3 R2, R2, 0x1, RZ ;  /* 0x0000000102022810 */ /* 0x000fca0007ffe0ff */
[----:B------:R-:W-:Y:S01]  /*0630*/  IMAD.MOV.U32 R0, RZ, RZ, R2 ;  /* 0x000000ffff007224 */ /* 0x000fe200078e0002 */
[----:B------:R-:W-:-:S03]  /*0640*/  IADD3 R2, R122, 0x7f, RZ ;  /* 0x0000007f7a027810 */ /* 0x000fc60007ffe0ff */
[----:B------:R-:W-:Y:S01]  /*0650*/  @!P0 IMAD.MOV R0, RZ, RZ, -R0 ;  /* 0x000000ffff008224 */ /* 0x000fe200078e0a00 */
[----:B------:R-:W-:Y:S02]  /*0660*/  @!P1 LOP3.LUT R0, RZ, c[0x0][0x10], RZ, 0x33, !PT ;  /* 0x00000400ff009a12 */ /* 0x000fe400078e33ff */
[----:B------:R-:W-:-:S03]  /*0670*/  SHF.R.S32.HI R11, RZ, 0x1f, R2 ;  /* 0x0000001fff0b7819 */ /* 0x000fc60000011402 */
[----:B------:R-:W-:Y:S01]  /*0680*/  IMAD R175, R0, R9, RZ ;  /* 0x0000000900af7224 */ /* 0x000fe200078e02ff */
[----:B------:R-:W-:-:S03]  /*0690*/  LEA.HI R11, R11, R2, RZ, 0x7 ;  /* 0x000000020b0b7211 */ /* 0x000fc600078f38ff */
[----:B------:R-:W-:Y:S01]  /*06a0*/  IMAD.IADD R0, R0, 0x1, R175 ;  /* 0x0000000100007824 */ /* 0x000fe200078e02af */
[----:B------:R-:W-:-:S04]  /*06b0*/  SHF.R.S32.HI R11, RZ, 0x7, R11 ;  /* 0x00000007ff0b7819 */ /* 0x000fc8000001140b */
[----:B------:R-:W-:-:S04]  /*06c0*/  IMNMX R11, R11, R0, PT ;  /* 0x000000000b0b7217 */ /* 0x000fc80003800200 */
[----:B------:R-:W-:-:S04]  /*06d0*/  IMNMX R118, R11, R118, PT ;  /* 0x000000760b767217 */ /* 0x000fc80003800200 */
[----:B------:R-:W-:-:S13]  /*06e0*/  ISETP.GE.AND P0, PT, R175, R118, PT ;  /* 0x00000076af00720c */ /* 0x000fda0003f06270 */
[----:B------:R-:W-:Y:S05]  /*06f0*/  @!P0 BRA `(.L_x_1174) ;  /* 0x0000052000008947 */ /* 0x000fea0003800000 */
[----:B-1----:R-:W-:Y:S01]  /*0700*/  SHF.R.S32.HI R0, RZ, 0x1f, R13 ;  /* 0x0000001fff007819 */ /* 0x002fe2000001140d */
[----:B------:R-:W-:Y:S01]  /*0710*/  IMAD R9, R9, c[0x0][0x210], R186 ;  /* 0x0000840009097a24 */ /* 0x000fe200078e02ba */
[----:B------:R-:W-:Y:S01]  /*0720*/  BSSY B0, `(.L_x_1175) ;  /* 0x000001a000007945 */ /* 0x000fe20003800000 */
[----:B------:R-:W-:Y:S01]  /*0730*/  IMAD.IADD R127, R127, 0x1, -R124 ;  /* 0x000000017f7f7824 */ /* 0x000fe200078e0a7c */
[----:B------:R-:W-:Y:S01]  /*0740*/  LEA.HI R0, R0, R13, RZ, 0x3 ;  /* 0x0000000d00007211 */ /* 0x000fe200078f18ff */
[----:B------:R-:W-:-:S03]  /*0750*/  IMAD R3, R9, c[0x0][0x1c0], R18 ;  /* 0x0000700009037a24 */ /* 0x000fc600078e0212 */
[----:B------:R-:W-:Y:S01]  /*0760*/  LOP3.LUT R2, R0, 0xfffffff8, RZ, 0xc0, !PT ;  /* 0xfffffff800027812 */ /* 0x000fe200078ec0ff */
[----:B------:R-:W-:Y:S01]  /*0770*/  IMAD R3, R3, c[0x0][0x214], R124 ;  /* 0x0000850003037a24 */ /* 0x000fe200078e027c */
[----:B------:R-:W-:-:S03]  /*0780*/  SHF.R.S32.HI R0, RZ, 0x3, R0 ;  /* 0x00000003ff007819 */ /* 0x000fc60000011400 */
[----:B------:R-:W-:Y:S01]  /*0790*/  IMAD.IADD R13, R13, 0x1, -R2 ;  /* 0x000000010d0d7824 */ /* 0x000fe200078e0a02 */
[----:B------:R-:W-:Y:S01]  /*07a0*/  ISETP.GE.AND P1, PT, R0, R127, PT ;  /* 0x0000007f0000720c */ /* 0x000fe20003f26270 */
[----:B------:R-:W-:Y:S02]  /*07b0*/  IMAD R7, R3, c[0x0][0x22c], RZ ;  /* 0x00008b0003077a24 */ /* 0x000fe400078e02ff */
[----:B------:R-:W-:-:S05]  /*07c0*/  IMAD.SHL.U32 R4, R13, 0x4, RZ ;  /* 0x000000040d047824 */ /* 0x000fca00078e00ff */
[----:B------:R-:W-:-:S05]  /*07d0*/  SHF.R.S32.HI R5, RZ, 0x1f, R4 ;  /* 0x0000001fff057819 */ /* 0x000fca0000011404 */
[----:B------:R-:W-:-:S05]  /*07e0*/  IMAD.WIDE R8, R0, 0x60, R4 ;  /* 0x0000006000087825 */ /* 0x000fca00078e0204 */
[----:B------:R-:W-:-:S04]  /*07f0*/  IADD3 R2, P0, R7, R8, RZ ;  /* 0x0000000807027210 */ /* 0x000fc80007f1e0ff */
[----:B------:R-:W-:Y:S02]  /*0800*/  LEA.HI.X.SX32 R7, R7, R9, 0x1, P0 ;  /* 0x0000000907077211 */ /* 0x000fe400000f0eff */
[----:B------:R-:W-:Y:S02]  /*0810*/  LEA R10, P0, R2, c[0x0][0x1d8], 0x2 ;  /* 0x00007600020a7a11 */ /* 0x000fe400078010ff */
[----:B------:R-:W-:Y:S02]  /*0820*/  IADD3 R9, R4, 0x20, RZ ;  /* 0x0000002004097810 */ /* 0x000fe40007ffe0ff */
[----:B------:R-:W-:Y:S02]  /*0830*/  LEA.HI.X R11, R2, c[0x0][0x1dc], R7, 0x2, P0 ;  /* 0x00007700020b7a11 */ /* 0x000fe400000f1407 */
[----:B------:R-:W-:Y:S01]  /*0840*/  IADD3 R7, R4, 0x40, RZ ;  /* 0x0000004004077810 */ /* 0x000fe20007ffe0ff */
[----:B------:R-:W-:Y:S05]  /*0850*/  @P1 BRA `(.L_x_1176) ;  /* 0x0000006000001947 */ /* 0x000fea0003800000 */
[----:B------:R-:W-:Y:S02]  /*0860*/  ISETP.GE.AND P2, PT, R4, c[0x0][0x220], PT ;  /* 0x0000880004007a0c */ /* 0x000fe40003f46270 */
[----:B------:R-:W-:-:S02]  /*0870*/  ISETP.GE.AND P1, PT, R9, c[0x0][0x220], PT ;  /* 0x0000880009007a0c */ /* 0x000fc40003f26270 */
[----:B------:R-:W-:-:S09]  /*0880*/  ISETP.GE.AND P0, PT, R7, c[0x0][0x220], PT ;  /* 0x0000880007007a0c */ /* 0x000fd20003f06270 */
[----:B------:R1:W-:Y:S04]  /*0890*/  @!P2 STG.E.128 [R10.64], RZ ;  /* 0x000000ff0a00a986 */ /* 0x0003e8000c101d06 */
[----:B------:R1:W-:Y:S04]  /*08a0*/  @!P1 STG.E.128 [R10.64+0x80], RZ ;  /* 0x000080ff0a009986 */ /* 0x0003e8000c101d06 */
[----:B------:R1:W-:Y:S02]  /*08b0*/  @!P0 STG.E.128 [R10.64+0x100], RZ ;  /* 0x000100ff0a008986 */ /* 0x0003e4000c101d06 */
.L_x_1176:
[----:B------:R-:W-:Y:S05]  /*08c0*/  BSYNC B0 ;  /* 0x0000000000007941 */ /* 0x000fea0003800000 */
.L_x_1175:
[----:B------:R-:W-:Y:S01]  /*08d0*/  IADD3 R8, R0, 0x10, RZ ;  /* 0x0000001000087810 */ /* 0x000fe20007ffe0ff */
[----:B------:R-:W-:Y:S03]  /*08e0*/  BSSY B0, `(.L_x_1177) ;  /* 0x0000009000007945 */ /* 0x000fe60003800000 */
[----:B------:R-:W-:-:S13]  /*08f0*/  ISETP.GE.AND P0, PT, R8, R127, PT ;  /* 0x0000007f0800720c */ /* 0x000fda0003f06270 */
[----:B------:R-:W-:Y:S05]  /*0900*/  @P0 BRA `(.L_x_1178) ;  /* 0x0000006000000947 */ /* 0x000fea0003800000 */
[----:B------:R-:W-:Y:S02]  /*0910*/  ISETP.GE.AND P2, PT, R4, c[0x0][0x220], PT ;  /* 0x0000880004007a0c */ /* 0x000fe40003f46270 */
[----:B------:R-:W-:Y:S02]  /*0920*/  ISETP.GE.AND P1, PT, R9, c[0x0][0x220], PT ;  /* 0x0000880009007a0c */ /* 0x000fe40003f26270 */
[----:B------:R-:W-:-:S09]  /*0930*/  ISETP.GE.AND P0, PT, R7, c[0x0][0x220], PT ;  /* 0x0000880007007a0c */ /* 0x000fd20003f06270 */
[----:B------:R2:W-:Y:S04]  /*0940*/  @!P2 STG.E.128 [R10.64+0x1800], RZ ;  /* 0x001800ff0a00a986 */ /* 0x0005e8000c101d06 */
[----:B------:R2:W-:Y:S04]  /*0950*/  @!P1 STG.E.128 [R10.64+0x1880], RZ ;  /* 0x001880ff0a009986 */ /* 0x0005e8000c101d06 */
[----:B------:R2:W-:Y:S02]  /*0960*/  @!P0 STG.E.128 [R10.64+0x1900], RZ ;  /* 0x001900ff0a008986 */ /* 0x0005e4000c101d06 */
.L_x_1178:
[----:B------:R-:W-:Y:S05]  /*0970*/  BSYNC B0 ;  /* 0x0000000000007941 */ /* 0x000fea0003800000 */
.L_x_1177:
        /* <DEDUP_REMOVED lines=10> */
.L_x_1180:
[----:B------:R-:W-:Y:S05]  /*0a20*/  BSYNC B0 ;  /* 0x0000000000007941 */ /* 0x000fea0003800000 */
.L_x_1179:
        /* <DEDUP_REMOVED lines=10> */
.L_x_1182:
[----:B------:R-:W-:Y:S05]  /*0ad0*/  BSYNC B0 ;  /* 0x0000000000007941 */ /* 0x000fea0003800000 */
.L_x_1181:
[----:B------:R-:W-:Y:S02]  /*0ae0*/  ISETP.NE.AND P4, PT, R13, RZ, PT ;  /* 0x000000ff0d00720c */ /* 0x000fe40003f85270 */
[----:B------:R-:W-:-:S02]  /*0af0*/  SHF.R.S32.HI R5, RZ, 0x1f, R3 ;  /* 0x0000001fff057819 */ /* 0x000fc40000011403 */
[-C--:B------:R-:W-:Y:S02]  /*0b00*/  ISETP.GE.OR P2, PT, R8, R127.reuse, P4 ;  /* 0x0000007f0800720c */ /* 0x080fe40002746670 */
[-C--:B------:R-:W-:Y:S02]  /*0b10*/  ISETP.GE.OR P3, PT, R0, R127.reuse, P4 ;  /* 0x0000007f0000720c */ /* 0x080fe40002766670 */
[-C--:B------:R-:W-:Y:S02]  /*0b20*/  ISETP.GE.OR P1, PT, R6, R127.reuse, P4 ;  /* 0x0000007f0600720c */ /* 0x080fe40002726670 */
[----:B------:R-:W-:Y:S02]  /*0b30*/  IADD3 R3, P0, R3, R0, RZ ;  /* 0x0000000003037210 */ /* 0x000fe40007f1e0ff */
[----:B------:R-:W-:Y:S02]  /*0b40*/  ISETP.GE.OR P4, PT, R2, R127, P4 ;  /* 0x0000007f0200720c */ /* 0x000fe40002786670 */
[----:B------:R-:W-:-:S02]  /*0b50*/  LEA.HI.X.SX32 R0, R0, R5, 0x1, P0 ;  /* 0x0000000500007211 */ /* 0x000fc400000f0eff */
[----:B------:R-:W-:-:S03]  /*0b60*/  LEA R6, P0, R3, c[0x0][0x208], 0x2 ;  /* 0x0000820003067a11 */ /* 0x000fc600078010ff */
[----:B------:R-:W-:Y:S01]  /*0b70*/  @!P3 IMAD.MOV.U32 R4, RZ, RZ, -0x800000 ;  /* 0xff800000ff04b424 */ /* 0x000fe200078e00ff */
[----:B------:R-:W-:Y:S01]  /*0b80*/  LEA.HI.X R7, R3, c[0x0][0x20c], R0, 0x2, P0 ;  /* 0x0000830003077a11 */ /* 0x000fe200000f1400 */
[----:B------:R-:W-:Y:S02]  /*0b90*/  @!P2 IMAD.MOV.U32 R3, RZ, RZ, -0x800000 ;  /* 0xff800000ff03a424 */ /* 0x000fe400078e00ff */
[----:B------:R-:W-:Y:S02]  /*0ba0*/  @!P1 IMAD.MOV.U32 R0, RZ, RZ, -0x800000 ;  /* 0xff800000ff009424 */ /* 0x000fe400078e00ff */
[----:B------:R1:W-:Y:S04]  /*0bb0*/  @!P3 STG.E [R6.64], R4 ;  /* 0x000000040600b986 */ /* 0x0003e8000c101906 */
[----:B------:R1:W-:Y:S04]  /*0bc0*/  @!P2 STG.E [R6.64+0x40], R3 ;  /* 0x000040030600a986 */ /* 0x0003e8000c101906 */
[----:B------:R1:W-:Y:S01]  /*0bd0*/  @!P1 STG.E [R6.64+0x80], R0 ;  /* 0x0000800006009986 */ /* 0x0003e2000c101906 */
[----:B------:R-:W-:Y:S05]  /*0be0*/  @P4 EXIT ;  /* 0x000000000000494d */ /* 0x000fea0003800000 */
[----:B-1----:R-:W-:-:S05]  /*0bf0*/  MOV R3, 0xff800000 ;  /* 0xff80000000037802 */ /* 0x002fca0000000f00 */
[----:B------:R-:W-:Y:S01]  /*0c00*/  STG.E [R6.64+0xc0], R3 ;  /* 0x0000c00306007986 */ /* 0x000fe2000c101906 */
[----:B------:R-:W-:Y:S05]  /*0c10*/  EXIT ;  /* 0x000000000000794d */ /* 0x000fea0003800000 */
.L_x_1174:
[----:B-1----:R-:W-:Y:S01]  /*0c20*/  ISETP.NE.U32.AND P1, PT, RZ, c[0x0][0x2c0], PT ;  /* 0x0000b000ff007a0c */ /* 0x002fe20003f25070 */
        /* <DEDUP_REMOVED lines=20> */
[----:B-1----:R-:W1:Y:S01]  /*0d70*/  I2F.RP R6, R133 ;  /* 0x0000008500067306 */ /* 0x002e620000209400 */
[----:B------:R-:W-:-:S04]  /*0d80*/  LEA R15, R118, 0xffffff80, 0x7 ;  /* 0xffffff80760f7811 */ /* 0x000fc800078e38ff */
[----:B-----5:R-:W-:-:S03]  /*0d90*/  IABS R0, R15 ;  /* 0x0000000f00007213 */ /* 0x020fc60000000000 */
[----:B-1----:R-:W1:Y:S02]  /*0da0*/  MUFU.RCP R4, R6 ;  /* 0x0000000600047308 */ /* 0x002e640000001000 */
[----:B-1----:R-:W-:-:S06]  /*0db0*/  IADD3 R4, R4, 0xffffffe, RZ ;  /* 0x0ffffffe04047810 */ /* 0x002fcc0007ffe0ff */
[----:B------:R-:W1:Y:S02]  /*0dc0*/  F2I.FTZ.U32.TRUNC.NTZ R5, R4 ;  /* 0x0000000400057305 */ /* 0x000e64000021f000 */
[----:B-1----:R-:W-:Y:S02]  /*0dd0*/  IMAD.MOV R2, RZ, RZ, -R5 ;  /* 0x000000ffff027224 */ /* 0x002fe400078e0a05 */
[----:B------:R-:W-:Y:S02]  /*0de0*/  IMAD.MOV.U32 R4, RZ, RZ, RZ ;  /* 0x000000ffff047224 */ /* 0x000fe400078e00ff */
[----:B------:R-:W-:-:S04]  /*0df0*/  IMAD R2, R2, R133, RZ ;  /* 0x0000008502027224 */ /* 0x000fc800078e02ff */
        /* <DEDUP_REMOVED lines=11> */
[----:B------:R-:W-:-:S07]  /*0eb0*/  ISETP.GE.AND P0, PT, R0, RZ, PT ;  /* 0x000000ff0000720c */ /* 0x000fce0003f06270 */
[----:B------:R-:W-:-:S06]  /*0ec0*/  @P2 IADD3 R3, R3, 0x1, RZ ;  /* 0x0000000103032810 */ /* 0x000fcc0007ffe0ff */
[----:B------:R-:W-:Y:S01]  /*0ed0*/  @!P0 IMAD.MOV R3, RZ, RZ, -R3 ;  /* 0x000000ffff038224 */ /* 0x000fe200078e0a03 */
[----:B------:R-:W-:-:S05]  /*0ee0*/  @!P1 LOP3.LUT R3, RZ, c[0x0][0x2d0], RZ, 0x33, !PT ;  /* 0x0000b400ff039a12 */ /* 0x000fca00078e33ff */
[----:B------:R-:W-:-:S06]  /*0ef0*/  IMAD.WIDE R28, R3, 0x4, R188 ;  /* 0x00000004031c7825 */ /* 0x000fcc00078e02bc */
[----:B------:R-:W2:Y:S01]  /*0f00*/  LDG.E R28, [R28.64] ;  /* 0x000000061c1c7981 */ /* 0x000ea2000c1e1900 */
[----:B------:R-:W-:-:S04]  /*0f10*/  IABS R0, c[0x0][0x1c8] ;  /* 0x0000720000007a13 */ /* 0x000fc80000000000 */
[----:B------:R-:W1:Y:S08]  /*0f20*/  I2F.RP R5, R0 ;  /* 0x0000000000057306 */ /* 0x000e700000209400 */
[----:B-1----:R-:W1:Y:S02]  /*0f30*/  MUFU.RCP R8, R5 ;  /* 0x0000000500087308 */ /* 0x002e640000001000 */
[----:B-1----:R-:W-:-:S06]  /*0f40*/  IADD3 R8, R8, 0xffffffe, RZ ;  /* 0x0ffffffe08087810 */ /* 0x002fcc0007ffe0ff */
[----:B------:R-:W1:Y:S02]  /*0f50*/  F2I.FTZ.U32.TRUNC.NTZ R9, R8 ;  /* 0x0000000800097305 */ /* 0x000e64000021f000 */
[----:B-1----:R-:W-:Y:S01]  /*0f60*/  IADD3 R2, RZ, -R9, RZ ;  /* 0x80000009ff027210 */ /* 0x002fe20007ffe0ff */
        /* <DEDUP_REMOVED lines=20> */
[----:B------:R-:W-:Y:S02]  /*10b0*/  @!P1 LOP3.LUT R14, RZ, c[0x0][0x1c8], RZ, 0x33, !PT ;  /* 0x00007200ff0e9a12 */ /* 0x000fe400078e33ff */
        /* <DEDUP_REMOVED lines=10> */
[----:B------:R-:W-:Y:S02]  /*1160*/  SHF.R.S32.HI R11, RZ, 0x1f, R14 ;  /* 0x0000001fff0b7819 */ /* 0x000fe4000001140e */
[----:B------:R-:W-:Y:S01]  /*1170*/  IADD3 R6, R29, R6, RZ ;  /* 0x000000061d067210 */ /* 0x000fe20007ffe0ff */
[----:B------:R-:W-:Y:S02]  /*1180*/  IMAD.IADD R27, R27, 0x1, R3 ;  /* 0x000000011b1b7824 */ /* 0x000fe400078e0203 */
[----:B------:R-:W-:Y:S02]  /*1190*/  IMAD R3, R11, c[0x0][0x1b0], RZ ;  /* 0x00006c000b037a24 */ /* 0x000fe400078e02ff */
[----:B------:R-:W-:-:S04]  /*11a0*/  IMAD.WIDE.U32 R26, R14, c[0x0][0x1b0], R26 ;  /* 0x00006c000e1a7a25 */ /* 0x000fc800078e001a */
[----:B------:R-:W-:-:S04]  /*11b0*/  IMAD R2, R14, c[0x0][0x1b4], R3 ;  /* 0x00006d000e027a24 */ /* 0x000fc800078e0203 */
[----:B------:R-:W-:Y:S01]  /*11c0*/  IMAD.IADD R2, R27, 0x1, R2 ;  /* 0x000000011b027824 */ /* 0x000fe200078e0202 */
[----:B------:R-:W-:Y:S05]  /*11d0*/  BRA `(.L_x_1184) ;  /* 0x0000043000007947 */ /* 0x000fea0003800000 */
.L_x_1183:
        /* <DEDUP_REMOVED lines=16> */
[----:B------:R-:W-:Y:S02]  /*12e0*/  MOV R4, R8 ;  /* 0x0000000800047202 */ /* 0x000fe40000000f00 */
.L_x_1185:
[----:B------:R-:W-:Y:S02]  /*12f0*/  IABS R9, c[0x0][0x1c8] ;  /* 0x0000720000097a13 */ /* 0x000fe40000000000 */
[----:B------:R-:W-:Y:S02]  /*1300*/  LEA R15, R118, 0xffffff80, 0x7 ;  /* 0xffffff80760f7811 */ /* 0x000fe400078e38ff */
[----:B------:R-:W1:Y:S01]  /*1310*/  I2F.RP R12, R9 ;  /* 0x00000009000c7306 */ /* 0x000e620000209400 */
[----:B------:R-:W-:Y:S02]  /*1320*/  @P3 IADD3 R6, R3, R6, RZ ;  /* 0x0000000603063210 */ /* 0x000fe40007ffe0ff */
[----:B------:R-:W-:-:S04]  /*1330*/  IMAD.WIDE.U32 R4, R15, c[0x0][0x198], R4 ;  /* 0x000066000f047a25 */ /* 0x000fc800078e0004 */
[----:B------:R-:W-:Y:S01]  /*1340*/  @P3 IMAD.WIDE.U32 R28, R6, c[0x0][0x1a0], RZ ;  /* 0x00006800061c3a25 */ /* 0x000fe200078e00ff */
[----:B------:R-:W-:-:S03]  /*1350*/  MOV R26, R4 ;  /* 0x00000004001a7202 */ /* 0x000fc60000000f00 */
[----:B------:R-:W-:Y:S01]  /*1360*/  @P3 IMAD R6, R6, c[0x0][0x1a4], R29 ;  /* 0x0000690006063a24 */ /* 0x000fe200078e021d */
[----:B-1----:R-:W1:Y:S02]  /*1370*/  MUFU.RCP R10, R12 ;  /* 0x0000000c000a7308 */ /* 0x002e640000001000 */
[----:B-1----:R-:W-:-:S06]  /*1380*/  IADD3 R10, R10, 0xffffffe, RZ ;  /* 0x0ffffffe0a0a7810 */ /* 0x002fcc0007ffe0ff */
[----:B------:R-:W1:Y:S02]  /*1390*/  F2I.FTZ.U32.TRUNC.NTZ R11, R10 ;  /* 0x0000000a000b7305 */ /* 0x000e64000021f000 */
[----:B-1----:R-:W-:Y:S02]  /*13a0*/  IMAD.MOV R2, RZ, RZ, -R11 ;  /* 0x000000ffff027224 */ /* 0x002fe400078e0a0b */
[----:B------:R-:W-:Y:S02]  /*13b0*/  IMAD.MOV.U32 R10, RZ, RZ, RZ ;  /* 0x000000ffff0a7224 */ /* 0x000fe400078e00ff */
        /* <DEDUP_REMOVED lines=14> */
[----:B------:R-:W-:-:S05]  /*14a0*/  SHF.R.S32.HI R9, RZ, 0x1f, R15 ;  /* 0x0000001fff097819 */ /* 0x000fca000001140f */
[----:B------:R-:W-:Y:S01]  /*14b0*/  @P2 IADD3 R14, R14, 0x1, RZ ;  /* 0x000000010e0e2810 */ /* 0x000fe20007ffe0ff */
[----:B------:R-:W-:-:S04]  /*14c0*/  IMAD R2, R9, c[0x0][0x198], RZ ;  /* 0x0000660009027a24 */ /* 0x000fc800078e02ff */
[----:B------:R-:W-:Y:S02]  /*14d0*/  IMAD R17, R15, c[0x0][0x19c], R2 ;  /* 0x000067000f117a24 */ /* 0x000fe400078e0202 */
[----:B------:R-:W-:Y:S01]  /*14e0*/  @!P1 IMAD.MOV R14, RZ, RZ, -R14 ;  /* 0x000000ffff0e9224 */ /* 0x000fe200078e0a0e */
[----:B------:R-:W-:Y:S01]  /*14f0*/  @!P0 LOP3.LUT R14, RZ, c[0x0][0x1c8], RZ, 0x33, !PT ;  /* 0x00007200ff0e8a12 */ /* 0x000fe200078e33ff */
[----:B------:R-:W-:-:S03]  /*1500*/  IMAD.IADD R27, R5, 0x1, R17 ;  /* 0x00000001051b7824 */ /* 0x000fc600078e0211 */
[----:B------:R-:W-:Y:S01]  /*1510*/  SHF.R.S32.HI R11, RZ, 0x1f, R14 ;  /* 0x0000001fff0b7819 */ /* 0x000fe2000001140e */
[----:B------:R-:W-:-:S04]  /*1520*/  IMAD.WIDE.U32 R26, R14, c[0x0][0x1b0], R26 ;  /* 0x00006c000e1a7a25 */ /* 0x000fc800078e001a */
[----:B------:R-:W-:-:S04]  /*1530*/  IMAD R5, R11, c[0x0][0x1b0], RZ ;  /* 0x00006c000b057a24 */ /* 0x000fc800078e02ff */
[----:B------:R-:W-:-:S04]  /*1540*/  IMAD R2, R14, c[0x0][0x1b4], R5 ;  /* 0x00006d000e027a24 */ /* 0x000fc800078e0205 */
[----:B------:R-:W-:Y:S01]  /*1550*/  IMAD.IADD R2, R27, 0x1, R2 ;  /* 0x000000011b027824 */ /* 0x000fe200078e0202 */
[----:B------:R-:W-:Y:S05]  /*1560*/  @P3 BRA `(.L_x_1184) ;  /* 0x000000a000003947 */ /* 0x000fea0003800000 */
[----:B------:R-:W-:Y:S01]  /*1570*/  SHF.R.S32.HI R6, RZ, 0x1f, R3 ;  /* 0x0000001fff067819 */ /* 0x000fe20000011403 */
[----:B------:R-:W-:Y:S01]  /*1580*/  IMAD.WIDE.U32 R16, R3, c[0x0][0x1a0], RZ ;  /* 0x0000680003107a25 */ /* 0x000fe200078e00ff */
[----:B-----5:R-:W-:-:S03]  /*1590*/  SHF.R.S32.HI R4, RZ, 0x1f, R0 ;  /* 0x0000001fff047819 */ /* 0x020fc60000011400 */
[----:B------:R-:W-:-:S04]  /*15a0*/  IMAD R6, R6, c[0x0][0x1a0], RZ ;  /* 0x0000680006067a24 */ /* 0x000fc800078e02ff */
[----:B------:R-:W-:Y:S02]  /*15b0*/  IMAD R6, R3, c[0x0][0x1a4], R6 ;  /* 0x0000690003067a24 */ /* 0x000fe400078e0206 */
[----:B------:R-:W-:-:S03]  /*15c0*/  IMAD R3, R4, c[0x0][0x188], RZ ;  /* 0x0000620004037a24 */ /* 0x000fc600078e02ff */
[----:B------:R-:W-:Y:S01]  /*15d0*/  IADD3 R17, R17, R6, RZ ;  /* 0x0000000611117210 */ /* 0x000fe20007ffe0ff */
[----:B------:R-:W-:-:S04]  /*15e0*/  IMAD R3, R0, c[0x0][0x18c], R3 ;  /* 0x0000630000037a24 */ /* 0x000fc800078e0203 */
[----:B------:R-:W-:-:S05]  /*15f0*/  IMAD.WIDE.U32 R28, R0, c[0x0][0x188], R16 ;  /* 0x00006200001c7a25 */ /* 0x000fca00078e0010 */
[----:B------:R-:W-:Y:S02]  /*1600*/  IADD3 R6, R29, R3, RZ ;  /* 0x000000031d067210 */ /* 0x000fe40007ffe0ff */
.L_x_1184:
[----:B------:R-:W-:Y:S01]  /*1610*/  ISETP.NE.AND P0, PT, R7, -0x1, PT ;  /* 0xffffffff0700780c */ /* 0x000fe20003f05270 */
[----:B------:R-:W-:Y:S01]  /*1620*/  IMAD R11, R11, c[0x0][0x1b8], RZ ;  /* 0x00006e000b0b7a24 */ /* 0x000fe200078e02ff */
[----:B------:R-:W-:Y:S01]  /*1630*/  SHF.R.S32.HI R4, RZ, 0x1f, R13 ;  /* 0x0000001fff047819 */ /* 0x000fe2000001140d */
[----:B------:R-:W-:Y:S01]  /*1640*/  IMAD.IADD R174, R127, 0x1, -R124 ;  /* 0x000000017fae7824 */ /* 0x000fe200078e0a7c */
[----:B------:R-:W-:Y:S02]  /*1650*/  BSSY B0, `(.L_x_1186) ;  /* 0x0000072000007945 */ /* 0x000fe40003800000 */
[----:B------:R-:W-:-:S04]  /*1660*/  LEA.HI R5, R4, R13, RZ, 0x2 ;  /* 0x0000000d04057211 */ /* 0x000fc800078f10ff */
[----:B------:R-:W-:Y:S02]  /*1670*/  LOP3.LUT R8, R5, 0xfffffffc, RZ, 0xc0, !PT ;  /* 0xfffffffc05087812 */ /* 0x000fe400078ec0ff */
[----:B------:R-:W-:Y:S01]  /*1680*/  SHF.R.S32.HI R16, RZ, 0x2, R5 ;  /* 0x00000002ff107819 */ /* 0x000fe20000011405 */
[----:B------:R-:W-:Y:S01]  /*1690*/  @P0 IMAD.WIDE.U32 R24, R7, c[0x0][0x190], RZ ;  /* 0x0000640007180a25 */ /* 0x000fe200078e00ff */
[----:B------:R-:W-:Y:S02]  /*16a0*/  @!P0 SHF.R.S32.HI R3, RZ, 0x1f, R186 ;  /* 0x0000001fff038819 */ /* 0x000fe400000114ba */
[----:B------:R-:W-:Y:S01]  /*16b0*/  SHF.R.S32.HI R17, RZ, 0x1f, R16 ;  /* 0x0000001fff117819 */ /* 0x000fe20000011410 */
[----:B------:R-:W-:Y:S02]  /*16c0*/  IMAD.IADD R185, R13, 0x1, -R8 ;  /* 0x000000010db97824 */ /* 0x000fe400078e0a08 */
[----:B------:R-:W-:Y:S02]  /*16d0*/  @!P0 IMAD R3, R3, c[0x0][0x178], RZ ;  /* 0x00005e0003038a24 */ /* 0x000fe400078e02ff */
[----:B------:R-:W-:-:S04]  /*16e0*/  @!P0 IMAD.WIDE.U32 R20, R186, c[0x0][0x178], RZ ;  /* 0x00005e00ba148a25 */ /* 0x000fc800078e00ff */
[----:B-----5:R-:W-:Y:S01]  /*16f0*/  @!P0 IMAD R0, R186, c[0x0][0x17c], R3 ;  /* 0x00005f00ba008a24 */ /* 0x020fe200078e0203 */
[----:B------:R-:W-:Y:S01]  /*1700*/  LEA.HI R3, R4, R13, RZ, 0x3 ;  /* 0x0000000d04037211 */ /* 0x000fe200078f18ff */
[----:B------:R-:W-:Y:S02]  /*1710*/  @P0 IMAD R7, R7, c[0x0][0x194], R25 ;  /* 0x0000650007070a24 */ /* 0x000fe400078e0219 */
[----:B------:R-:W-:Y:S02]  /*1720*/  IMAD.SHL.U32 R185, R185, 0x8, RZ ;  /* 0x00000008b9b97824 */ /* 0x000fe400078e00ff */
[----:B------:R-:W-:Y:S01]  /*1730*/  @!P0 IMAD.IADD R7, R21, 0x1, R0 ;  /* 0x0000000115078824 */ /* 0x000fe200078e0200 */
[----:B------:R-:W-:Y:S01]  /*1740*/  SHF.R.S32.HI R0, RZ, 0x3, R3 ;  /* 0x00000003ff007819 */ /* 0x000fe20000011403 */
[----:B------:R-:W-:Y:S01]  /*1750*/  @!P0 IMAD.MOV.U32 R24, RZ, RZ, R20 ;  /* 0x000000ffff188224 */ /* 0x000fe200078e0014 */
[----:B------:R-:W-:Y:S01]  /*1760*/  IADD3 R28, P1, R185, R28, RZ ;  /* 0x0000001cb91c7210 */ /* 0x000fe20007f3e0ff */
[----:B------:R-:W-:Y:S01]  /*1770*/  IMAD R135, R17, c[0x0][0x198], RZ ;  /* 0x0000660011877a24 */ /* 0x000fe200078e02ff */
[----:B------:R-:W-:Y:S01]  /*1780*/  SHF.R.S32.HI R19, RZ, 0x1f, R185 ;  /* 0x0000001fff137819 */ /* 0x000fe200000114b9 */
[----:B------:R-:W-:Y:S01]  /*1790*/  IMAD.WIDE R22, R23, 0x40, R16 ;  /* 0x0000004017167825 */ /* 0x000fe200078e0210 */
[----:B------:R-:W-:-:S02]  /*17a0*/  LEA.HI R21, R3, R0, RZ, 0x1 ;  /* 0x0000000003157211 */ /* 0x000fc400078f08ff */
[----:B------:R-:W-:Y:S01]  /*17b0*/  IADD3 R26, P2, R185, R26, RZ ;  /* 0x0000001ab91a7210 */ /* 0x000fe20007f5e0ff */
[----:B------:R-:W-:Y:S01]  /*17c0*/  IMAD.X R29, R19, 0x1, R6, P1 ;  /* 0x00000001131d7824 */ /* 0x000fe200008e0606 */
[----:B------:R-:W-:Y:S01]  /*17d0*/  IADD3 R24, P0, R185, R24, RZ ;  /* 0x00000018b9187210 */ /* 0x000fe20007f1e0ff */
[----:B------:R-:W-:Y:S01]  /*17e0*/  IMAD R135, R16, c[0x0][0x19c], R135 ;  /* 0x0000670010877a24 */ /* 0x000fe200078e0287 */
[----:B------:R-:W-:Y:S01]  /*17f0*/  LOP3.LUT R21, R21, 0xfffffffe, RZ, 0xc0, !PT ;  /* 0xfffffffe15157812 */ /* 0x000fe200078ec0ff */
[----:B------:R-:W-:Y:S01]  /*1800*/  IMAD.X R27, R19, 0x1, R2, P2 ;  /* 0x00000001131b7824 */ /* 0x000fe200010e0602 */
[----:B------:R-:W-:Y:S01]  /*1810*/  LOP3.LUT R6, R3, 0xfffffff8, RZ, 0xc0, !PT ;  /* 0xfffffff803067812 */ /* 0x000fe200078ec0ff */
[----:B------:R-:W-:Y:S01]  /*1820*/  IMAD.X R25, R19, 0x1, R7, P0 ;  /* 0x0000000113197824 */ /* 0x000fe200000e0607 */
[-C--:B------:R-:W-:Y:S01]  /*1830*/  LEA.HI R3, R4, R13.reuse, RZ, 0x5 ;  /* 0x0000000d04037211 */ /* 0x080fe200078f28ff */
[C---:B------:R-:W-:Y:S01]  /*1840*/  IMAD.IADD R2, R0.reuse, 0x1, -R21 ;  /* 0x0000000100027824 */ /* 0x040fe200078e0a15 */
[----:B------:R-:W-:Y:S01]  /*1850*/  LEA.HI R21, R5, R16, RZ, 0x1 ;  /* 0x0000001005157211 */ /* 0x000fe200078f08ff */
[----:B------:R-:W-:Y:S01]  /*1860*/  IMAD.SHL.U32 R7, R0, 0x40, RZ ;  /* 0x0000004000077824 */ /* 0x000fe200078e00ff */
[----:B------:R-:W-:Y:S01]  /*1870*/  LEA.HI R5, R4, R13, RZ, 0x4 ;  /* 0x0000000d04057211 */ /* 0x000fe200078f20ff */
[----:B------:R-:W-:Y:S01]  /*1880*/  IMAD.IADD R0, R13, 0x1, -R6 ;  /* 0x000000010d007824 */ /* 0x000fe200078e0a06 */
[----:B------:R-:W-:Y:S01]  /*1890*/  LOP3.LUT R21, R21, 0x7fffffe, RZ, 0xc0, !PT ;  /* 0x07fffffe15157812 */ /* 0x000fe200078ec0ff */
[----:B------:R-:W-:Y:S01]  /*18a0*/  IMAD.WIDE.U32 R26, R16, c[0x0][0x198], R26 ;  /* 0x00006600101a7a25 */ /* 0x000fe200078e001a */
[----:B------:R-:W-:-:S02]  /*18b0*/  LOP3.LUT R6, R7, 0xc0, RZ, 0xc0, !PT ;  /* 0x000000c007067812 */ /* 0x000fc400078ec0ff */
[----:B------:R-:W-:Y:S01]  /*18c0*/  LEA.HI R4, R0, R0, RZ, 0x1 ;  /* 0x0000000000047211 */ /* 0x000fe200078f08ff */
[----:B------:R-:W-:Y:S01]  /*18d0*/  IMAD.IADD R10, R16, 0x1, -R21 ;  /* 0x00000001100a7824 */ /* 0x000fe200078e0a15 */
[----:B------:R-:W-:Y:S01]  /*18e0*/  LOP3.LUT R8, R5, 0xfffffff0, RZ, 0xc0, !PT ;  /* 0xfffffff005087812 */ /* 0x000fe200078ec0ff */
[----:B------:R-:W-:Y:S01]  /*18f0*/  IMAD.IADD R135, R27, 0x1, R135 ;  /* 0x000000011b877824 */ /* 0x000fe200078e0287 */
[----:B------:R-:W-:Y:S02]  /*1900*/  LOP3.LUT R7, R4, 0xfffffffe, RZ, 0xc0, !PT ;  /* 0xfffffffe04077812 */ /* 0x000fe400078ec0ff */
[----:B------:R-:W-:Y:S02]  /*1910*/  SHF.R.S32.HI R125, RZ, 0x5, R3 ;  /* 0x00000005ff7d7819 */ /* 0x000fe40000011403 */
[----:B------:R-:W-:Y:S01]  /*1920*/  IADD3 R120, P0, R16, R15, RZ ;  /* 0x0000000f10787210 */ /* 0x000fe20007f1e0ff */
[----:B------:R-:W-:Y:S01]  /*1930*/  IMAD.IADD R0, R0, 0x1, -R7 ;  /* 0x0000000100007824 */ /* 0x000fe200078e0a07 */
[----:B------:R-:W-:Y:S01]  /*1940*/  LEA R181, R125, R10, 0x3 ;  /* 0x0000000a7db57211 */ /* 0x000fe200078e18ff */
[----:B------:R-:W-:Y:S01]  /*1950*/  IMAD.IADD R7, R13, 0x1, -R8 ;  /* 0x000000010d077824 */ /* 0x000fe200078e0a08 */
[----:B------:R-:W-:Y:S01]  /*1960*/  LOP3.LUT R19, R6, 0x18, R185, 0xf8, !PT ;  /* 0x0000001806137812 */ /* 0x000fe200078ef8b9 */
[----:B------:R-:W-:Y:S01]  /*1970*/  IMAD.X R8, R17, 0x1, R9, P0 ;  /* 0x0000000111087824 */ /* 0x000fe200000e0609 */
[----:B------:R-:W-:-:S02]  /*1980*/  SHF.R.U32.HI R6, RZ, 0x3, R6 ;  /* 0x00000003ff067819 */ /* 0x000fc40000011606 */
[----:B------:R-:W-:Y:S02]  /*1990*/  LEA.HI R10, R7, R7, RZ, 0x1 ;  /* 0x00000007070a7211 */ /* 0x000fe400078f08ff */
[----:B------:R-:W-:Y:S02]  /*19a0*/  LOP3.LUT R6, R19, R6, RZ, 0x3c, !PT ;  /* 0x0000000613067212 */ /* 0x000fe400078e3cff */
[--C-:B------:R-:W-:Y:S02]  /*19b0*/  SHF.R.S32.HI R12, RZ, 0x1, R10.reuse ;  /* 0x00000001ff0c7819 */ /* 0x100fe4000001140a */
[----:B------:R-:W-:Y:S01]  /*19c0*/  SHF.R.S32.HI R9, RZ, 0x1f, R10 ;  /* 0x0000001fff097819 */ /* 0x000fe2000001140a */
[----:B------:R-:W-:Y:S01]  /*19d0*/  IMAD.U32 R181, R181, 0x20, R6 ;  /* 0x00000020b5b57824 */ /* 0x000fe200078e0006 */
[----:B------:R-:W-:Y:S01]  /*19e0*/  ISETP.GE.AND P0, PT, R16, R174, PT ;  /* 0x000000ae1000720c */ /* 0x000fe20003f06270 */
[C---:B------:R-:W-:Y:S01]  /*19f0*/  IMAD R6, R14.reuse, c[0x0][0x1bc], R11 ;  /* 0x00006f000e067a24 */ /* 0x040fe200078e020b */
[----:B------:R-:W-:Y:S01]  /*1a00*/  LEA.HI R9, R9, R12, RZ, 0x2 ;  /* 0x0000000c09097211 */ /* 0x000fe200078f10ff */
[----:B------:R-:W-:Y:S01]  /*1a10*/  IMAD.WIDE.U32 R14, R14, c[0x0][0x1b8], R28 ;  /* 0x00006e000e0e7a25 */ /* 0x000fe200078e001c */
[----:B------:R-:W-:-:S02]  /*1a20*/  SHF.R.S32.HI R21, RZ, 0x1f, R18 ;  /* 0x0000001fff157819 */ /* 0x000fc40000011412 */
[----:B------:R-:W-:Y:S01]  /*1a30*/  LOP3.LUT R9, R9, 0xfffffffc, RZ, 0xc0, !PT ;  /* 0xfffffffc09097812 */ /* 0x000fe200078ec0ff */
[----:B------:R-:W-:Y:S01]  /*1a40*/  IMAD.IADD R15, R15, 0x1, R6 ;  /* 0x000000010f0f7824 */ /* 0x000fe200078e0206 */
[----:B------:R-:W-:Y:S01]  /*1a50*/  MOV R134, R26 ;  /* 0x0000001a00867202 */ /* 0x000fe20000000f00 */
[----:B------:R-:W-:Y:S01]  /*1a60*/  IMAD R21, R21, c[0x0][0x1a8], RZ ;  /* 0x00006a0015157a24 */ /* 0x000fe200078e02ff */
[----:B------:R-:W-:Y:S01]  /*1a70*/  SHF.R.S32.HI R5, RZ, 0x4, R5 ;  /* 0x00000004ff057819 */ /* 0x000fe20000011405 */
[----:B------:R-:W-:Y:S01]  /*1a80*/  IMAD.IADD R6, R12, 0x1, -R9 ;  /* 0x000000010c067824 */ /* 0x000fe200078e0a09 */
[----:B------:R-:W-:Y:S01]  /*1a90*/  SHF.R.S32.HI R4, RZ, 0x1, R4 ;  /* 0x00000001ff047819 */ /* 0x000fe20000011404 */
[----:B------:R-:W-:Y:S01]  /*1aa0*/  IMAD R9, R8, c[0x0][0x1a0], RZ ;  /* 0x0000680008097a24 */ /* 0x000fe200078e02ff */
[----:B------:R-:W-:Y:S01]  /*1ab0*/  LOP3.LUT R8, R3, 0xffffffe0, RZ, 0xc0, !PT ;  /* 0xffffffe003087812 */ /* 0x000fe200078ec0ff */
[----:B------:R-:W-:Y:S01]  /*1ac0*/  IMAD R21, R18, c[0x0][0x1ac], R21 ;  /* 0x00006b0012157a24 */ /* 0x000fe200078e0215 */
[C---:B------:R-:W-:Y:S01]  /*1ad0*/  IADD3 R184, R185.reuse, 0x20, RZ ;  /* 0x00000020b9b87810 */ /* 0x040fe20007ffe0ff */
[----:B------:R-:W-:Y:S01]  /*1ae0*/  IMAD R3, R120, c[0x0][0x1a4], R9 ;  /* 0x0000690078037a24 */ /* 0x000fe200078e0209 */
[----:B------:R-:W-:Y:S01]  /*1af0*/  IADD3 R183, R185, 0x40, RZ ;  /* 0x00000040b9b77810 */ /* 0x000fe20007ffe0ff */
[----:B------:R-:W-:-:S04]  /*1b00*/  IMAD.WIDE.U32 R18, R18, c[0x0][0x1a8], R24 ;  /* 0x00006a0012127a25 */ /* 0x000fc800078e0018 */
[----:B------:R-:W-:-:S04]  /*1b10*/  IMAD.WIDE.U32 R120, R120, c[0x0][0x1a0], R14 ;  /* 0x0000680078787a25 */ /* 0x000fc800078e000e */
[----:B------:R-:W-:Y:S02]  /*1b20*/  IMAD.IADD R9, R13, 0x1, -R8 ;  /* 0x000000010d097824 */ /* 0x000fe400078e0a08 */
        /* <DEDUP_REMOVED lines=36> */
.L_x_1187:
[----:B------:R-:W-:Y:S05]  /*1d70*/  BSYNC B0 ;  /* 0x0000000000007941 */ /* 0x000fea0003800000 */
.L_x_1186:
        /* <DEDUP_REMOVED lines=36> */
.L_x_1189:
[----:B------:R-:W-:Y:S05]  /*1fc0*/  BSYNC B0 ;  /* 0x0000000000007941 */ /* 0x000fea0003800000 */
.L_x_1188:
        /* <DEDUP_REMOVED lines=33> */
.L_x_1191:
[----:B------:R-:W-:Y:S05]  /*21e0*/  BSYNC B0 ;  /* 0x0000000000007941 */ /* 0x000fea0003800000 */
.L_x_1190:
        /* <DEDUP_REMOVED lines=34> */
.L_x_1193:
[----:B------:R-:W-:Y:S05]  /*2410*/  BSYNC B0 ;  /* 0x0000000000007941 */ /* 0x000fea0003800000 */
.L_x_1192:
        /* <DEDUP_REMOVED lines=32> */
.L_x_1195:
[----:B------:R-:W-:Y:S05]  /*2620*/  BSYNC B0 ;  /* 0x0000000000007941 */ /* 0x000fea0003800000 */
.L_x_1194:
[----:B------:R-:W-:Y:S01]  /*2630*/  IADD3 R12, R16, 0x60, RZ ;  /* 0x00000060100c7810 */ /* 0x000fe20007ffe0ff */
[----:B------:R-:W-:Y:S03]  /*2640*/  BSSY B0, `(.L_x_1196) ;  /* 0x0000020000007945 */ /* 0x000fe60003800000 */
[----:B------:R-:W-:-:S13]  /*2650*/  ISETP.GE.AND P0, PT, R12, R3, PT ;  /* 0x000000030c00720c */ /* 0x000fda0003f06270 */
[----:B------:R-:W-:Y:S05]  /*2660*/  @P0 BRA `(.L_x_1197) ;  /* 0x000001d000000947 */ /* 0x000fea0003800000 */
[----:B------:R-:W-:Y:S01]  /*2670*/  ISETP.GE.AND P3, PT, R185, c[0x0][0x220], PT ;  /* 0x00008800b9007a0c */ /* 0x000fe20003f66270 */
[----:B------:R-:W-:Y:S01]  /*2680*/  ULDC UR4, c[0x0][0x19c] ;  /* 0x0000670000047ab9 */ /* 0x000fe20000000800 */
[----:B------:R-:W-:Y:S01]  /*2690*/  ISETP.GE.AND P2, PT, R184, c[0x0][0x220], PT ;  /* 0x00008800b8007a0c */ /* 0x000fe20003f46270 */
[----:B------:R-:W-:Y:S01]  /*26a0*/  UIMAD UR4, UR4, 0x60, URZ ;  /* 0x00000060040478a4 */ /* 0x000fe2000f8e023f */
[----:B--2---:R-:W-:Y:S01]  /*26b0*/  IMAD.WIDE.U32 R20, R132, 0x60, R134 ;  /* 0x0000006084147825 */ /* 0x004fe200078e0086 */
[----:B------:R-:W-:-:S04]  /*26c0*/  ISETP.GE.AND P0, PT, R183, c[0x0][0x220], PT ;  /* 0x00008800b7007a0c */ /* 0x000fc80003f06270 */
[----:B------:R-:W-:-:S04]  /*26d0*/  IADD3 R11, R21, UR4, RZ ;  /* 0x00000004150b7c10 */ /* 0x000fc8000fffe0ff */
        /* <DEDUP_REMOVED lines=22> */
.L_x_1197:
[----:B------:R-:W-:Y:S05]  /*2840*/  BSYNC B0 ;  /* 0x0000000000007941 */ /* 0x000fea0003800000 */
.L_x_1196:
[----:B------:R-:W0:Y:S01]  /*2850*/  LDGDEPBAR ;  /* 0x00000000000079af */ /* 0x000e220000000000 */
[----:B------:R-:W-:Y:S01]  /*2860*/  ISETP.GE.AND P1, PT, R16, R3, PT ;  /* 0x000000031000720c */ /* 0x000fe20003f26270 */
[----:B------:R-:W-:Y:S01]  /*2870*/  IMAD.SHL.U32 R136, R13, 0x2, RZ ;  /* 0x000000020d887824 */ /* 0x000fe200078e00ff */
[----:B------:R-:W-:Y:S01]  /*2880*/  SHF.R.S32.HI R180, RZ, 0x1f, R9 ;  /* 0x0000001fffb47819 */ /* 0x000fe20000011409 */
[----:B------:R-:W-:Y:S01]  /*2890*/  BSSY B0, `(.L_x_1198) ;  /* 0x0000026000007945 */ /* 0x000fe20003800000 */
[----:B------:R-:W-:Y:S02]  /*28a0*/  LEA R196, P0, R120, c[0x0][0x170], 0x1 ;  /* 0x00005c0078c47a11 */ /* 0x000fe400078008ff */
[----:B------:R-:W-:Y:S02]  /*28b0*/  LEA.HI R180, R180, R9, RZ, 0x2 ;  /* 0x00000009b4b47211 */ /* 0x000fe400078f10ff */
[----:B------:R-:W-:Y:S02]  /*28c0*/  LOP3.LUT R136, R136, 0x6, RZ, 0xc0, !PT ;  /* 0x0000000688887812 */ /* 0x000fe400078ec0ff */
[----:B------:R-:W-:-:S02]  /*28d0*/  LEA.HI.X R195, R120, c[0x0][0x174], R116, 0x1, P0 ;  /* 0x00005d0078c37a11 */ /* 0x000fc400000f0c74 */
[----:B------:R-:W-:Y:S01]  /*28e0*/  SHF.R.S32.HI R180, RZ, 0x2, R180 ;  /* 0x00000002ffb47819 */ /* 0x000fe200000114b4 */
[----:B------:R-:W-:-:S04]  /*28f0*/  DEPBAR.LE SB0, 0x0 ;  /* 0x000080000000791a */ /* 0x000fc80000000000 */
[----:B------:R-:W-:Y:S06]  /*2900*/  BAR.SYNC.DEFER_BLOCKING 0x0 ;  /* 0x0000000000007b1d */ /* 0x000fec0000010000 */
[----:B------:R3:W-:Y:S04]  /*2910*/  @P1 STS [R181+0x9000], RZ ;  /* 0x009000ffb5001388 */ /* 0x0007e80000000800 */
[----:B------:R3:W-:Y:S04]  /*2920*/  @P1 STS [R181+0x9004], RZ ;  /* 0x009004ffb5001388 */ /* 0x0007e80000000800 */
[----:B------:R3:W-:Y:S04]  /*2930*/  @P1 STS.64 [R181+0x9008], RZ ;  /* 0x009008ffb5001388 */ /* 0x0007e80000000a00 */
[----:B------:R3:W-:Y:S04]  /*2940*/  @P1 STS.128 [R181+0xb000], RZ ;  /* 0x00b000ffb5001388 */ /* 0x0007e80000000c00 */
[----:B------:R3:W-:Y:S01]  /*2950*/  @P1 STS.128 [R181+0xd000], RZ ;  /* 0x00d000ffb5001388 */ /* 0x0007e20000000c00 */
        /* <DEDUP_REMOVED lines=25> */
.L_x_1199:
[----:B------:R-:W-:Y:S05]  /*2af0*/  BSYNC B0 ;  /* 0x0000000000007941 */ /* 0x000fea0003800000 */
.L_x_1198:
        /* <DEDUP_REMOVED lines=34> */
.L_x_1201:
[----:B------:R-:W-:Y:S05]  /*2d20*/  BSYNC B0 ;  /* 0x0000000000007941 */ /* 0x000fea0003800000 */
.L_x_1200:
        /* <DEDUP_REMOVED lines=34> */
.L_x_1203:
[----:B------:R-:W-:Y:S05]  /*2f50*/  BSYNC B0 ;  /* 0x0000000000007941 */ /* 0x000fea0003800000 */
.L_x_1202:
[----:B------:R-:W-:Y:S01]  /*2f60*/  ISETP.GE.AND P0, PT, R12, R3, PT ;  /* 0x000000030c00720c */ /* 0x000fe20003f06270 */
[----:B------:R-:W-:Y:S01]  /*2f70*/  IMAD.MOV.U32 R3, RZ, RZ, 0x10 ;  /* 0x00000010ff037424 */ /* 0x000fe200078e00ff */
[----:B------:R-:W-:Y:S01]  /*2f80*/  LOP3.LUT P1, RZ, R6, 0x2, RZ, 0xc0, !PT ;  /* 0x0000000206ff7812 */ /* 0x000fe2000782c0ff */
[----:B------:R-:W-:Y:S03]  /*2f90*/  BSSY B0, `(.L_x_1204) ;  /* 0x0000028000007945 */ /* 0x000fe60003800000 */
[----:B------:R-:W-:-:S07]  /*2fa0*/  SEL R3, R3, 0xfffffff0, !P1 ;  /* 0xfffffff003037807 */ /* 0x000fce0004800000 */
        /* <DEDUP_REMOVED lines=38> */
.L_x_1205:
[----:B------:R-:W-:Y:S05]  /*3210*/  BSYNC B0 ;  /* 0x0000000000007941 */ /* 0x000fea0003800000 */
.L_x_1204:
[----:B-1----:R-:W-:Y:S01]  /*3220*/  LOP3.LUT R12, R10, 0x7fffffe, RZ, 0xc0, !PT ;  /* 0x07fffffe0a0c7812 */ /* 0x002fe200078ec0ff */
[----:B------:R-:W-:Y:S01]  /*3230*/  IMAD.SHL.U32 R6, R6, 0x40, RZ ;  /* 0x0000004006067824 */ /* 0x000fe200078e00ff */
[----:B----4-:R-:W-:Y:S01]  /*3240*/  LEA.HI R9, R5, R5, RZ, 0x1 ;  /* 0x0000000505097211 */ /* 0x010fe200078f08ff */
[----:B------:R-:W-:Y:S01]  /*3250*/  IMAD.SHL.U32 R2, R2, 0x8, RZ ;  /* 0x0000000802027824 */ /* 0x000fe200078e00ff */
[----:B------:R-:W-:Y:S01]  /*3260*/  SHF.R.S32.HI R8, RZ, 0x1f, R7 ;  /* 0x0000001fff087819 */ /* 0x000fe20000011407 */
[----:B------:R-:W-:Y:S01]  /*3270*/  IMAD.IADD R123, R7, 0x1, -R12 ;  /* 0x00000001077b7824 */ /* 0x000fe200078e0a0c */
[----:B------:R-:W-:Y:S01]  /*3280*/  LOP3.LUT R10, R9, 0xfffffffe, RZ, 0xc0, !PT ;  /* 0xfffffffe090a7812 */ /* 0x000fe200078ec0ff */
[----:B------:R-:W0:Y:S01]  /*3290*/  LDGDEPBAR ;  /* 0x00000000000079af */ /* 0x000e220000000000 */
[----:B------:R-:W-:Y:S01]  /*32a0*/  LEA.HI R8, R8, R7, RZ, 0x3 ;  /* 0x0000000708087211 */ /* 0x000fe200078f18ff */
[----:B------:R-:W-:Y:S01]  /*32b0*/  IMAD.SHL.U32 R7, R4, 0x40, RZ ;  /* 0x0000004004077824 */ /* 0x000fe200078e00ff */
[----:B------:R-:W-:Y:S01]  /*32c0*/  LOP3.LUT R9, R6, 0xc0, RZ, 0xc0, !PT ;  /* 0x000000c006097812 */ /* 0x000fe200078ec0ff */
[----:B------:R-:W-:Y:S01]  /*32d0*/  IMAD.IADD R5, R5, 0x1, -R10 ;  /* 0x0000000105057824 */ /* 0x000fe200078e0a0a */
[----:B------:R-:W-:Y:S01]  /*32e0*/  LOP3.LUT P0, RZ, R4, 0x2, RZ, 0xc0, !PT ;  /* 0x0000000204ff7812 */ /* 0x000fe2000780c0ff */
[----:B------:R-:W-:Y:S01]  /*32f0*/  IMAD.SHL.U32 R8, R8, 0x20, RZ ;  /* 0x0000002008087824 */ /* 0x000fe200078e00ff */
[----:B------:R-:W-:Y:S01]  /*3300*/  LOP3.LUT R7, R7, 0xc0, RZ, 0xc0, !PT ;  /* 0x000000c007077812 */ /* 0x000fe200078ec0ff */
[----:B------:R-:W-:-:S02]  /*3310*/  IMAD.SHL.U32 R6, R5, 0x8, RZ ;  /* 0x0000000805067824 */ /* 0x000fc400078e00ff */
[----:B------:R-:W-:Y:S01]  /*3320*/  IMAD R172, R5, 0x8, R0 ;  /* 0x0000000805ac7824 */ /* 0x000fe200078e0200 */
[----:B------:R-:W-:Y:S01]  /*3330*/  LOP3.LUT R10, R7, 0x8, R2, 0xf8, !PT ;  /* 0x00000008070a7812 */ /* 0x000fe200078ef802 */
[----:B------:R-:W-:Y:S01]  /*3340*/  IMAD.MOV.U32 R5, RZ, RZ, 0x20 ;  /* 0x00000020ff057424 */ /* 0x000fe200078e00ff */
[----:B------:R-:W-:Y:S02]  /*3350*/  LOP3.LUT R2, R8, 0xffffff00, RZ, 0xc0, !PT ;  /* 0xffffff0008027812 */ /* 0x000fe400078ec0ff */
[----:B------:R-:W-:Y:S02]  /*3360*/  LOP3.LUT R8, R9, 0x8, R6, 0xf8, !PT ;  /* 0x0000000809087812 */ /* 0x000fe400078ef806 */
[----:B------:R-:W-:Y:S01]  /*3370*/  SHF.R.U32.HI R7, RZ, 0x3, R7 ;  /* 0x00000003ff077819 */ /* 0x000fe20000011607 */
[C---:B------:R-:W-:Y:S01]  /*3380*/  IMAD R6, R125.reuse, 0x200, R2 ;  /* 0x000002007d067824 */ /* 0x040fe200078e0202 */
[----:B------:R-:W-:Y:S01]  /*3390*/  SHF.R.U32.HI R9, RZ, 0x3, R9 ;  /* 0x00000003ff097819 */ /* 0x000fe20000011609 */
[----:B------:R-:W-:Y:S01]  /*33a0*/  IMAD R125, R125, 0x10, R124 ;  /* 0x000000107d7d7824 */ /* 0x000fe200078e027c */
[----:B------:R-:W-:Y:S01]  /*33b0*/  LOP3.LUT R7, R10, R7, RZ, 0x3c, !PT ;  /* 0x000000070a077212 */ /* 0x000fe200078e3cff */
[C---:B------:R-:W-:Y:S01]  /*33c0*/  IMAD R173, R123.reuse, 0x20, R6 ;  /* 0x000000207bad7824 */ /* 0x040fe200078e0206 */
[----:B------:R-:W-:Y:S01]  /*33d0*/  LOP3.LUT R0, R8, R9, RZ, 0x3c, !PT ;  /* 0x0000000908007212 */ /* 0x000fe200078e3cff */
[----:B------:R-:W-:Y:S01]  /*33e0*/  IMAD R123, R123, 0x20, R2 ;  /* 0x000000207b7b7824 */ /* 0x000fe200078e0202 */
[----:B------:R-:W-:Y:S01]  /*33f0*/  SEL R5, R5, 0xffffffe0, !P0 ;  /* 0xffffffe005057807 */ /* 0x000fe20004000000 */
[----:B------:R-:W-:-:S02]  /*3400*/  IMAD.U32 R172, R172, 0x20, R7 ;  /* 0x00000020acac7824 */ /* 0x000fc400078e0007 */
[----:B------:R-:W-:Y:S02]  /*3410*/  IMAD.IADD R173, R0, 0x1, R173 ;  /* 0x0000000100ad7824 */ /* 0x000fe400078e02ad */
[----:B------:R-:W-:Y:S02]  /*3420*/  IMAD.SHL.U32 R172, R172, 0x2, RZ ;  /* 0x00000002acac7824 */ /* 0x000fe400078e00ff */
[----:B------:R-:W-:Y:S02]  /*3430*/  IMAD.SHL.U32 R173, R173, 0x2, RZ ;  /* 0x00000002adad7824 */ /* 0x000fe400078e00ff */
[----:B------:R-:W-:Y:S01]  /*3440*/  IMAD.IADD R169, R172, 0x1, R5 ;  /* 0x00000001aca97824 */ /* 0x000fe200078e0205 */
[----:B------:R-:W-:Y:S01]  /*3450*/  LDSM.16.M88.4 R80, [R172+0x3400] ;  /* 0x00340000ac50783b */ /* 0x000fe20000000200 */
[----:B------:R-:W-:-:S03]  /*3460*/  IMAD R171, R3, 0x2, R173 ;  /* 0x0000000203ab7824 */ /* 0x000fc600078e02ad */
[----:B------:R-:W1:Y:S04]  /*3470*/  LDSM.16.M88.4 R8, [R173] ;  /* 0x00000000ad08783b */ /* 0x000e680000000200 */
[----:B------:R-:W4:Y:S04]  /*3480*/  LDSM.16.M88.4 R72, [R172+0x3800] ;  /* 0x00380000ac48783b */ /* 0x000f280000000200 */
[----:B------:R-:W5:Y:S04]  /*3490*/  LDSM.16.M88.4 R64, [R172+0x3c00] ;  /* 0x003c0000ac40783b */ /* 0x000f680000000200 */
[----:B------:R-:W-:Y:S04]  /*34a0*/  LDSM.16.M88.4 R88, [R171] ;  /* 0x00000000ab58783b */ /* 0x000fe80000000200 */
[----:B--2---:R-:W2:Y:S04]  /*34b0*/  LDSM.16.M88.4 R16, [R169+0x3400] ;  /* 0x00340000a910783b */ /* 0x004ea80000000200 */
[----:B------:R-:W3:Y:S04]  /*34c0*/  LDSM.16.M88.4 R56, [R172+0x4000] ;  /* 0x00400000ac38783b */ /* 0x000ee80000000200 */
[----:B------:R-:W2:Y:S04]  /*34d0*/  LDSM.16.M88.4 R24, [R172+0x3000] ;  /* 0x00300000ac18783b */ /* 0x000ea80000000200 */
[----:B------:R-:W2:Y:S04]  /*34e0*/  LDSM.16.M88.4 R12, [R169+0x3800] ;  /* 0x00380000a90c783b */ /* 0x000ea80000000200 */
[----:B------:R-:W2:Y:S04]  /*34f0*/  LDSM.16.M88.4 R4, [R169+0x3c00] ;  /* 0x003c0000a904783b */ /* 0x000ea80000000200 */
[----:B------:R-:W2:Y:S01]  /*3500*/  LDSM.16.M88.4 R48, [R172+0x4400] ;  /* 0x00440000ac30783b */ /* 0x000ea20000000200 */
[C---:B-1----:R-:W-:Y:S03]  /*3510*/  HMMA.16816.F32 R84, R8.reuse, R80, RZ ;  /* 0x000000500854723c */ /* 0x042fe600000018ff */
[----:B------:R-:W1:Y:S04]  /*3520*/  LDSM.16.M88.4 R40, [R172+0x4800] ;  /* 0x00480000ac28783b */ /* 0x000e680000000200 */
[----:B------:R-:W1:Y:S01]  /*3530*/  LDSM.16.M88.4 R92, [R172+0x4c00] ;  /* 0x004c0000ac5c783b */ /* 0x000e620000000200 */
[C---:B------:R-:W-:Y:S03]  /*3540*/  HMMA.16816.F32 R80, R8.reuse, R82, RZ ;  /* 0x000000520850723c */ /* 0x040fe600000018ff */
[----:B------:R-:W1:Y:S04]  /*3550*/  LDSM.16.M88.4 R20, [R169+0x4000] ;  /* 0x00400000a914783b */ /* 0x000e680000000200 */
[----:B------:R-:W1:Y:S01]  /*3560*/  LDSM.16.M88.4 R32, [R169+0x3000] ;  /* 0x00300000a920783b */ /* 0x000e620000000200 */
[C---:B----4-:R-:W-:Y:S03]  /*3570*/  HMMA.16816.F32 R76, R8.reuse, R72, RZ ;  /* 0x00000048084c723c */ /* 0x050fe600000018ff */
[----:B------:R-:W-:Y:S04]  /*3580*/  LDSM.16.M88.4 R104, [R173+0x1000] ;  /* 0x00100000ad68783b */ /* 0x000fe80000000200 */
[----:B------:R-:W-:Y:S01]  /*3590*/  LDSM.16.M88.4 R100, [R169+0x4400] ;  /* 0x00440000a964783b */ /* 0x000fe20000000200 */
[C---:B-----5:R-:W-:Y:S03]  /*35a0*/  HMMA.16816.F32 R68, R8.reuse, R64, RZ ;  /* 0x000000400844723c */ /* 0x060fe600000018ff */
[----:B------:R-:W-:Y:S04]  /*35b0*/  LDSM.16.M88.4 R96, [R169+0x4800] ;  /* 0x00480000a960783b */ /* 0x000fe80000000200 */
[----:B------:R-:W-:Y:S01]  /*35c0*/  LDSM.16.M88.4 R112, [R172+0x6800] ;  /* 0x00680000ac70783b */ /* 0x000fe20000000200 */
[C---:B------:R-:W-:Y:S03]  /*35d0*/  HMMA.16816.F32 R72, R8.reuse, R74, RZ ;  /* 0x0000004a0848723c */ /* 0x040fe600000018ff */
[----:B------:R-:W-:Y:S05]  /*35e0*/  LDSM.16.M88.4 R108, [R172+0x6c00] ;  /* 0x006c0000ac6c783b */ /* 0x000fea0000000200 */
[----:B------:R-:W-:Y:S08]  /*35f0*/  HMMA.16816.F32 R64, R8, R66, RZ ;  /* 0x000000420840723c */ /* 0x000ff000000018ff */
[C---:B--2---:R-:W-:Y:S08]  /*3600*/  HMMA.16816.F32 R84, R88.reuse, R16, R84 ;  /* 0x000000105854723c */ /* 0x044ff00000001854 */
[----:B------:R-:W-:Y:S01]  /*3610*/  HMMA.16816.F32 R80, R88, R18, R80 ;  /* 0x000000125850723c */ /* 0x000fe20000001850 */
[----:B------:R-:W2:Y:S07]  /*3620*/  LDSM.16.M88.4 R16, [R172+0x5400] ;  /* 0x00540000ac10783b */ /* 0x000eae0000000200 */
[C---:B---3--:R-:W-:Y:S08]  /*3630*/  HMMA.16816.F32 R60, R8.reuse, R56, RZ ;  /* 0x00000038083c723c */ /* 0x048ff000000018ff */
[C---:B------:R-:W-:Y:S08]  /*3640*/  HMMA.16816.F32 R56, R8.reuse, R58, RZ ;  /* 0x0000003a0838723c */ /* 0x040ff000000018ff */
[C---:B------:R-:W-:Y:S08]  /*3650*/  HMMA.16816.F32 R28, R8.reuse, R24, RZ ;  /* 0x00000018081c723c */ /* 0x040ff000000018ff */
[----:B------:R-:W-:Y:S08]  /*3660*/  HMMA.16816.F32 R24, R8, R26, RZ ;  /* 0x0000001a0818723c */ /* 0x000ff000000018ff */
[C---:B------:R-:W-:Y:S08]  /*3670*/  HMMA.16816.F32 R76, R88.reuse, R12, R76 ;  /* 0x0000000c584c723c */ /* 0x040ff0000000184c */
[C---:B------:R-:W-:Y:S01]  /*3680*/  HMMA.16816.F32 R72, R88.reuse, R14, R72 ;  /* 0x0000000e5848723c */ /* 0x040fe20000001848 */
[----:B------:R-:W3:Y:S07]  /*3690*/  LDSM.16.M88.4 R12, [R172+0x5800] ;  /* 0x00580000ac0c783b */ /* 0x000eee0000000200 */
[C---:B------:R-:W-:Y:S08]  /*36a0*/  HMMA.16816.F32 R68, R88.reuse, R4, R68 ;  /* 0x000000045844723c */ /* 0x040ff00000001844 */
[----:B------:R-:W-:Y:S01]  /*36b0*/  HMMA.16816.F32 R64, R88, R6, R64 ;  /* 0x000000065840723c */ /* 0x000fe20000001840 */
[----:B------:R-:W4:Y:S07]  /*36c0*/  LDSM.16.M88.4 R4, [R172+0x5c00] ;  /* 0x005c0000ac04783b */ /* 0x000f2e0000000200 */
[C---:B------:R-:W-:Y:S08]  /*36d0*/  HMMA.16816.F32 R52, R8.reuse, R48, RZ ;  /* 0x000000300834723c */ /* 0x040ff000000018ff */
[C---:B-1----:R-:W-:Y:S08]  /*36e0*/  HMMA.16816.F32 R44, R8.reuse, R40, RZ ;  /* 0x00000028082c723c */ /* 0x042ff000000018ff */
[C---:B------:R-:W-:Y:S08]  /*36f0*/  HMMA.16816.F32 R48, R8.reuse, R50, RZ ;  /* 0x000000320830723c */ /* 0x040ff000000018ff */
[C---:B------:R-:W-:Y:S08]  /*3700*/  HMMA.16816.F32 R40, R8.reuse, R42, RZ ;  /* 0x0000002a0828723c */ /* 0x040ff000000018ff */
[C---:B------:R-:W-:Y:S08]  /*3710*/  HMMA.16816.F32 R36, R8.reuse, R92, RZ ;  /* 0x0000005c0824723c */ /* 0x040ff000000018ff */
[----:B------:R-:W-:Y:S01]  /*3720*/  HMMA.16816.F32 R8, R8, R94, RZ ;  /* 0x0000005e0808723c */ /* 0x000fe200000018ff */
[----:B------:R-:W1:Y:S07]  /*3730*/  LDSM.16.M88.4 R92, [R169+0x4c00] ;  /* 0x004c0000a95c783b */ /* 0x000e6e0000000200 */
[C---:B------:R-:W-:Y:S08]  /*3740*/  HMMA.16816.F32 R60, R88.reuse, R20, R60 ;  /* 0x00000014583c723c */ /* 0x040ff0000000183c */
[C---:B------:R-:W-:Y:S01]  /*3750*/  HMMA.16816.F32 R56, R88.reuse, R22, R56 ;  /* 0x000000165838723c */ /* 0x040fe20000001838 */
[----:B------:R-:W5:Y:S07]  /*3760*/  LDSM.16.M88.4 R20, [R172+0x6000] ;  /* 0x00600000ac14783b */ /* 0x000f6e0000000200 */
[C---:B------:R-:W-:Y:S08]  /*3770*/  HMMA.16816.F32 R28, R88.reuse, R32, R28 ;  /* 0x00000020581c723c */ /* 0x040ff0000000181c */
[----:B------:R-:W-:Y:S01]  /*3780*/  HMMA.16816.F32 R24, R88, R34, R24 ;  /* 0x000000225818723c */ /* 0x000fe20000001818 */
[----:B------:R-:W1:Y:S07]  /*3790*/  LDSM.16.M88.4 R32, [R172+0x5000] ;  /* 0x00500000ac20783b */ /* 0x000e6e0000000200 */
[C---:B--2---:R-:W-:Y:S08]  /*37a0*/  HMMA.16816.F32 R84, R104.reuse, R16, R84 ;  /* 0x000000106854723c */ /* 0x044ff00000001854 */
[----:B------:R-:W-:Y:S01]  /*37b0*/  HMMA.16816.F32 R80, R104, R18, R80 ;  /* 0x000000126850723c */ /* 0x000fe20000001850 */
[----:B------:R-:W2:Y:S07]  /*37c0*/  LDSM.16.M88.4 R16, [R172+0x6400] ;  /* 0x00640000ac10783b */ /* 0x000eae0000000200 */
[C---:B------:R-:W-:Y:S08]  /*37d0*/  HMMA.16816.F32 R52, R88.reuse, R100, R52 ;  /* 0x000000645834723c */ /* 0x040ff00000001834 */
[----:B------:R-:W-:Y:S01]  /*37e0*/  HMMA.16816.F32 R48, R88, R102, R48 ;  /* 0x000000665830723c */ /* 0x000fe20000001830 */
[----:B------:R-:W-:Y:S07]  /*37f0*/  LDSM.16.M88.4 R100, [R169+0x5000] ;  /* 0x00500000a964783b */ /* 0x000fee0000000200 */
[C---:B---3--:R-:W-:Y:S08]  /*3800*/  HMMA.16816.F32 R76, R104.reuse, R12, R76 ;  /* 0x0000000c684c723c */ /* 0x048ff0000000184c */
[C---:B------:R-:W-:Y:S01]  /*3810*/  HMMA.16816.F32 R72, R104.reuse, R14, R72 ;  /* 0x0000000e6848723c */ /* 0x040fe20000001848 */
[----:B------:R-:W-:Y:S07]  /*3820*/  LDSM.16.M88.4 R12, [R169+0x6000] ;  /* 0x00600000a90c783b */ /* 0x000fee0000000200 */
[C---:B----4-:R-:W-:Y:S08]  /*3830*/  HMMA.16816.F32 R68, R104.reuse, R4, R68 ;  /* 0x000000046844723c */ /* 0x050ff00000001844 */
[----:B------:R-:W-:Y:S01]  /*3840*/  HMMA.16816.F32 R64, R104, R6, R64 ;  /* 0x000000066840723c */ /* 0x000fe20000001840 */
[----:B------:R-:W3:Y:S07]  /*3850*/  LDSM.16.M88.4 R4, [R171+0x1000] ;  /* 0x00100000ab04783b */ /* 0x000eee0000000200 */
[C---:B------:R-:W-:Y:S08]  /*3860*/  HMMA.16816.F32 R44, R88.reuse, R96, R44 ;  /* 0x00000060582c723c */ /* 0x040ff0000000182c */
[C---:B------:R-:W-:Y:S01]  /*3870*/  HMMA.16816.F32 R40, R88.reuse, R98, R40 ;  /* 0x000000625828723c */ /* 0x040fe20000001828 */
[----:B------:R-:W-:Y:S07]  /*3880*/  LDSM.16.M88.4 R96, [R169+0x5400] ;  /* 0x00540000a960783b */ /* 0x000fee0000000200 */
[C---:B-1----:R-:W-:Y:S08]  /*3890*/  HMMA.16816.F32 R36, R88.reuse, R92, R36 ;  /* 0x0000005c5824723c */ /* 0x042ff00000001824 */
[----:B------:R-:W-:Y:S01]  /*38a0*/  HMMA.16816.F32 R8, R88, R94, R8 ;  /* 0x0000005e5808723c */ /* 0x000fe20000001808 */
[----:B------:R-:W1:Y:S04]  /*38b0*/  LDSM.16.M88.4 R88, [R169+0x5c00] ;  /* 0x005c0000a958783b */ /* 0x000e680000000200 */
[----:B------:R-:W-:Y:S03]  /*38c0*/  LDSM.16.M88.4 R92, [R169+0x5800] ;  /* 0x00580000a95c783b */ /* 0x000fe60000000200 */
[C---:B-----5:R-:W-:Y:S08]  /*38d0*/  HMMA.16816.F32 R60, R104.reuse, R20, R60 ;  /* 0x00000014683c723c */ /* 0x060ff0000000183c */
[C---:B------:R-:W-:Y:S01]  /*38e0*/  HMMA.16816.F32 R56, R104.reuse, R22, R56 ;  /* 0x000000166838723c */ /* 0x040fe20000001838 */
[----:B------:R-:W4:Y:S07]  /*38f0*/  LDSM.16.M88.4 R20, [R169+0x6800] ;  /* 0x00680000a914783b */ /* 0x000f2e0000000200 */
[C---:B------:R-:W-:Y:S08]  /*3900*/  HMMA.16816.F32 R28, R104.reuse, R32, R28 ;  /* 0x00000020681c723c */ /* 0x040ff0000000181c */
[C---:B------:R-:W-:Y:S01]  /*3910*/  HMMA.16816.F32 R24, R104.reuse, R34, R24 ;  /* 0x000000226818723c */ /* 0x040fe20000001818 */
[----:B------:R-:W5:Y:S07]  /*3920*/  LDSM.16.M88.4 R32, [R169+0x6400] ;  /* 0x00640000a920783b */ /* 0x000f6e0000000200 */
[C---:B--2---:R-:W-:Y:S08]  /*3930*/  HMMA.16816.F32 R52, R104.reuse, R16, R52 ;  /* 0x000000106834723c */ /* 0x044ff00000001834 */
[C---:B------:R-:W-:Y:S01]  /*3940*/  HMMA.16816.F32 R48, R104.reuse, R18, R48 ;  /* 0x000000126830723c */ /* 0x040fe20000001830 */
[----:B------:R-:W2:Y:S07]  /*3950*/  LDSM.16.M88.4 R16, [R169+0x6c00] ;  /* 0x006c0000a910783b */ /* 0x000eae0000000200 */
[C---:B------:R-:W-:Y:S08]  /*3960*/  HMMA.16816.F32 R44, R104.reuse, R112, R44 ;  /* 0x00000070682c723c */ /* 0x040ff0000000182c */
[C---:B------:R-:W-:Y:S01]  /*3970*/  HMMA.16816.F32 R40, R104.reuse, R114, R40 ;  /* 0x000000726828723c */ /* 0x040fe20000001828 */
[----:B------:R-:W-:Y:S07]  /*3980*/  LDSM.16.M88.4 R112, [R172+0x7000] ;  /* 0x00700000ac70783b */ /* 0x000fee0000000200 */
[C---:B------:R-:W-:Y:S08]  /*3990*/  HMMA.16816.F32 R36, R104.reuse, R108, R36 ;  /* 0x0000006c6824723c */ /* 0x040ff00000001824 */
[----:B------:R-:W-:Y:S01]  /*39a0*/  HMMA.16816.F32 R8, R104, R110, R8 ;  /* 0x0000006e6808723c */ /* 0x000fe20000001808 */
[----:B------:R-:W-:Y:S04]  /*39b0*/  LDSM.16.M88.4 R108, [R172+0x7400] ;  /* 0x00740000ac6c783b */ /* 0x000fe80000000200 */
[----:B------:R-:W-:Y:S03]  /*39c0*/  LDSM.16.M88.4 R104, [R172+0x7800] ;  /* 0x00780000ac68783b */ /* 0x000fe60000000200 */
[C---:B---3--:R-:W-:Y:S08]  /*39d0*/  HMMA.16816.F32 R60, R4.reuse, R12, R60 ;  /* 0x0000000c043c723c */ /* 0x048ff0000000183c */
        /* <DEDUP_REMOVED lines=8> */
[C---:B----4-:R-:W-:Y:S08]  /*3a60*/  HMMA.16816.F32 R44, R4.reuse, R20, R44 ;  /* 0x00000014042c723c */ /* 0x050ff0000000182c */
[C---:B------:R-:W-:Y:S01]  /*3a70*/  HMMA.16816.F32 R40, R4.reuse, R22, R40 ;  /* 0x000000160428723c */ /* 0x040fe20000001828 */
[----:B------:R-:W4:Y:S07]  /*3a80*/  LDSM.16.M88.4 R20, [R172+0x8c00] ;  /* 0x008c0000ac14783b */ /* 0x000f2e0000000200 */
[C---:B------:R-:W-:Y:S08]  /*3a90*/  HMMA.16816.F32 R84, R4.reuse, R96, R84 ;  /* 0x000000600454723c */ /* 0x040ff00000001854 */
[C---:B------:R-:W-:Y:S01]  /*3aa0*/  HMMA.16816.F32 R80, R4.reuse, R98, R80 ;  /* 0x000000620450723c */ /* 0x040fe20000001850 */
[----:B------:R-:W-:Y:S07]  /*3ab0*/  LDSM.16.M88.4 R96, [R172+0x8000] ;  /* 0x00800000ac60783b */ /* 0x000fee0000000200 */
[C---:B------:R-:W-:Y:S08]  /*3ac0*/  HMMA.16816.F32 R76, R4.reuse, R92, R76 ;  /* 0x0000005c044c723c */ /* 0x040ff0000000184c */
[C---:B------:R-:W-:Y:S01]  /*3ad0*/  HMMA.16816.F32 R72, R4.reuse, R94, R72 ;  /* 0x0000005e0448723c */ /* 0x040fe20000001848 */
[----:B------:R-:W-:Y:S07]  /*3ae0*/  LDSM.16.M88.4 R92, [R172+0x8400] ;  /* 0x00840000ac5c783b */ /* 0x000fee0000000200 */
[C---:B-----5:R-:W-:Y:S08]  /*3af0*/  HMMA.16816.F32 R52, R4.reuse, R32, R52 ;  /* 0x000000200434723c */ /* 0x060ff00000001834 */
[C---:B------:R-:W-:Y:S01]  /*3b00*/  HMMA.16816.F32 R48, R4.reuse, R34, R48 ;  /* 0x000000220430723c */ /* 0x040fe20000001830 */
[----:B------:R-:W-:Y:S07]  /*3b10*/  LDSM.16.M88.4 R32, [R169+0x7000] ;  /* 0x00700000a920783b */ /* 0x000fee0000000200 */
[C---:B--2---:R-:W-:Y:S08]  /*3b20*/  HMMA.16816.F32 R36, R4.reuse, R16, R36 ;  /* 0x000000100424723c */ /* 0x044ff00000001824 */
[----:B------:R-:W-:Y:S01]  /*3b30*/  HMMA.16816.F32 R8, R4, R18, R8 ;  /* 0x000000120408723c */ /* 0x000fe20000001808 */
[----:B------:R-:W2:Y:S04]  /*3b40*/  LDSM.16.M88.4 R4, [R171+0x2000] ;  /* 0x00200000ab04783b */ /* 0x000ea80000000200 */
[----:B------:R-:W5:Y:S03]  /*3b50*/  LDSM.16.M88.4 R16, [R169+0x7400] ;  /* 0x00740000a910783b */ /* 0x000f660000000200 */
[C---:B---3--:R-:W-:Y:S08]  /*3b60*/  HMMA.16816.F32 R24, R12.reuse, R114, R24 ;  /* 0x000000720c18723c */ /* 0x048ff00000001818 */
[C---:B------:R-:W-:Y:S08]  /*3b70*/  HMMA.16816.F32 R28, R12.reuse, R112, R28 ;  /* 0x000000700c1c723c */ /* 0x040ff0000000181c */
[C---:B------:R-:W-:Y:S08]  /*3b80*/  HMMA.16816.F32 R84, R12.reuse, R108, R84 ;  /* 0x0000006c0c54723c */ /* 0x040ff00000001854 */
[C---:B-1----:R-:W-:Y:S08]  /*3b90*/  HMMA.16816.F32 R44, R12.reuse, R88, R44 ;  /* 0x000000580c2c723c */ /* 0x042ff0000000182c */
[C---:B------:R-:W-:Y:S01]  /*3ba0*/  HMMA.16816.F32 R40, R12.reuse, R90, R40 ;  /* 0x0000005a0c28723c */ /* 0x040fe20000001828 */
[----:B------:R-:W1:Y:S07]  /*3bb0*/  LDSM.16.M88.4 R88, [R169+0x7800] ;  /* 0x00780000a958783b */ /* 0x000e6e0000000200 */
[C---:B------:R-:W-:Y:S08]  /*3bc0*/  HMMA.16816.F32 R80, R12.reuse, R110, R80 ;  /* 0x0000006e0c50723c */ /* 0x040ff00000001850 */
[----:B----4-:R-:W-:Y:S07]  /*3bd0*/  HMMA.16816.F32 R36, R12, R20, R36 ;  /* 0x000000140c24723c */ /* 0x010fee0000001824 */
[----:B------:R-:W-:Y:S01]  /*3be0*/  IADD3 R21, R125, 0x1, R180 ;  /* 0x000000017d157810 */ /* 0x000fe20007ffe0b4 */
[----:B--2---:R-:W-:Y:S03]  /*3bf0*/  HMMA.16816.F32 R24, R4, R34, R24 ;  /* 0x000000220418723c */ /* 0x004fe60000001818 */
[----:B------:R-:W-:-:S04]  /*3c00*/  IADD3 R21, R122, R21, -R127 ;  /* 0x000000157a157210 */ /* 0x000fc80007ffe87f */
[----:B------:R-:W-:Y:S01]  /*3c10*/  IADD3 R21, R21, c[0x0][0x2e8], RZ ;  /* 0x0000ba0015157a10 */ /* 0x000fe20007ffe0ff */
[----:B------:R-:W-:Y:S03]  /*3c20*/  HMMA.16816.F32 R76, R12, R104, R76 ;  /* 0x000000680c4c723c */ /* 0x000fe6000000184c */
[C---:B------:R-:W-:Y:S02]  /*3c30*/  IADD3 R137, R21.reuse, 0x8, RZ ;  /* 0x0000000815897810 */ /* 0x040fe40007ffe0ff */
[-C--:B------:R-:W-:Y:S02]  /*3c40*/  IMNMX R138, R21, R122.reuse, PT ;  /* 0x0000007a158a7217 */ /* 0x080fe40003800200 */
[----:B------:R-:W-:Y:S01]  /*3c50*/  IMNMX R137, R137, R122, PT ;  /* 0x0000007a89897217 */ /* 0x000fe20003800200 */
[----:B------:R-:W-:Y:S01]  /*3c60*/  HMMA.16816.F32 R28, R4, R32, R28 ;  /* 0x00000020041c723c */ /* 0x000fe2000000181c */
[----:B------:R-:W2:Y:S07]  /*3c70*/  LDSM.16.M88.4 R32, [R169+0x8c00] ;  /* 0x008c0000a920783b */ /* 0x000eae0000000200 */
[C---:B------:R-:W-:Y:S08]  /*3c80*/  HMMA.16816.F32 R72, R12.reuse, R106, R72 ;  /* 0x0000006a0c48723c */ /* 0x040ff00000001848 */
[C---:B------:R-:W-:Y:S08]  /*3c90*/  HMMA.16816.F32 R68, R12.reuse, R100, R68 ;  /* 0x000000640c44723c */ /* 0x040ff00000001844 */
[C---:B------:R-:W-:Y:S08]  /*3ca0*/  HMMA.16816.F32 R64, R12.reuse, R102, R64 ;  /* 0x000000660c40723c */ /* 0x040ff00000001840 */
[C---:B------:R-:W-:Y:S08]  /*3cb0*/  HMMA.16816.F32 R60, R12.reuse, R96, R60 ;  /* 0x000000600c3c723c */ /* 0x040ff0000000183c */
[C---:B------:R-:W-:Y:S08]  /*3cc0*/  HMMA.16816.F32 R56, R12.reuse, R98, R56 ;  /* 0x000000620c38723c */ /* 0x040ff00000001838 */
[C---:B------:R-:W-:Y:S07]  /*3cd0*/  HMMA.16816.F32 R52, R12.reuse, R92, R52 ;  /* 0x0000005c0c34723c */ /* 0x040fee0000001834 */
[----:B------:R-:W-:Y:S01]  /*3ce0*/  IMAD.IADD R92, R119, 0x1, R136 ;  /* 0x00000001775c7824 */ /* 0x000fe200078e0288 */
[----:B------:R-:W-:Y:S04]  /*3cf0*/  HMMA.16816.F32 R48, R12, R94, R48 ;  /* 0x0000005e0c30723c */ /* 0x000fe80000001830 */
[----:B------:R-:W-:-:S02]  /*3d00*/  IADD3 R2, R92, 0x8, RZ ;  /* 0x000000085c027810 */ /* 0x000fc40007ffe0ff */
[----:B------:R-:W-:Y:S02]  /*3d10*/  IADD3 R20, R92, 0x19, RZ ;  /* 0x000000195c147810 */ /* 0x000fe40007ffe0ff */
[----:B------:R-:W-:Y:S01]  /*3d20*/  HMMA.16816.F32 R8, R12, R22, R8 ;  /* 0x000000160c08723c */ /* 0x000fe20000001808 */
[----:B------:R-:W3:Y:S01]  /*3d30*/  LDSM.16.M88.4 R12, [R169+0x7c00] ;  /* 0x007c0000a90c783b */ /* 0x000ee20000000200 */
[C---:B------:R-:W-:Y:S02]  /*3d40*/  ISETP.GE.AND P0, PT, R2.reuse, R138, PT ;  /* 0x0000008a0200720c */ /* 0x040fe40003f06270 */
[----:B------:R-:W-:Y:S02]  /*3d50*/  ISETP.GE.AND P4, PT, R2, R137, PT ;  /* 0x000000890200720c */ /* 0x000fe40003f86270 */
[----:B------:R-:W-:Y:S02]  /*3d60*/  IADD3 R2, R92, 0x10, RZ ;  /* 0x000000105c027810 */ /* 0x000fe40007ffe0ff */
[----:B-----5:R-:W-:Y:S01]  /*3d70*/  HMMA.16816.F32 R84, R4, R16, R84 ;  /* 0x000000100454723c */ /* 0x020fe20000001854 */
[----:B------:R-:W-:-:S02]  /*3d80*/  FSEL R93, R24, -INF , !P0 ;  /* 0xff800000185d7808 */ /* 0x000fc40004000000 */
[----:B------:R-:W-:Y:S02]  /*3d90*/  FSEL R94, R26, -INF , !P4 ;  /* 0xff8000001a5e7808 */ /* 0x000fe40006000000 */
[-C--:B------:R-:W-:Y:S02]  /*3da0*/  ISETP.GE.AND P0, PT, R2, R137.reuse, PT ;  /* 0x000000890200720c */ /* 0x080fe40003f06270 */
[C---:B------:R-:W-:Y:S01]  /*3db0*/  IADD3 R16, R92.reuse, 0x1, RZ ;  /* 0x000000015c107810 */ /* 0x040fe20007ffe0ff */
[----:B------:R-:W-:Y:S01]  /*3dc0*/  HMMA.16816.F32 R80, R4, R18, R80 ;  /* 0x000000120450723c */ /* 0x000fe20000001850 */
[----:B------:R-:W-:Y:S02]  /*3dd0*/  IADD3 R24, R92, 0x61, RZ ;  /* 0x000000615c187810 */ /* 0x000fe40007ffe0ff */
[C---:B------:R-:W-:Y:S02]  /*3de0*/  ISETP.GE.AND P2, PT, R16.reuse, R138, PT ;  /* 0x0000008a1000720c */ /* 0x040fe40003f46270 */
[----:B------:R-:W-:-:S02]  /*3df0*/  ISETP.GE.AND P3, PT, R16, R137, PT ;  /* 0x000000891000720c */ /* 0x000fc40003f66270 */
[----:B------:R-:W-:Y:S01]  /*3e00*/  IADD3 R16, R92, 0x9, RZ ;  /* 0x000000095c107810 */ /* 0x000fe20007ffe0ff */
[C---:B-1----:R-:W-:Y:S01]  /*3e10*/  HMMA.16816.F32 R76, R4.reuse, R88, R76 ;  /* 0x00000058044c723c */ /* 0x042fe2000000184c */
[----:B------:R-:W-:Y:S02]  /*3e20*/  FSEL R95, R29, -INF , !P2 ;  /* 0xff8000001d5f7808 */ /* 0x000fe40005000000 */
[C---:B------:R-:W-:Y:S02]  /*3e30*/  ISETP.GE.AND P1, PT, R16.reuse, R138, PT ;  /* 0x0000008a1000720c */ /* 0x040fe40003f26270 */
[----:B------:R-:W-:Y:S02]  /*3e40*/  ISETP.GE.AND P5, PT, R16, R137, PT ;  /* 0x000000891000720c */ /* 0x000fe40003fa6270 */
[----:B------:R-:W-:Y:S01]  /*3e50*/  IADD3 R16, R92, 0x11, RZ ;  /* 0x000000115c107810 */ /* 0x000fe20007ffe0ff */
[----:B------:R-:W-:Y:S01]  /*3e60*/  HMMA.16816.F32 R72, R4, R90, R72 ;  /* 0x0000005a0448723c */ /* 0x000fe20000001848 */
[----:B------:R-:W-:-:S02]  /*3e70*/  FSEL R97, R25, -INF , !P1 ;  /* 0xff80000019617808 */ /* 0x000fc40004800000 */
[-C--:B------:R-:W-:Y:S02]  /*3e80*/  ISETP.GE.AND P4, PT, R16, R138.reuse, PT ;  /* 0x0000008a1000720c */ /* 0x080fe40003f86270 */
[----:B------:R-:W-:Y:S02]  /*3e90*/  ISETP.GE.AND P2, PT, R2, R138, PT ;  /* 0x0000008a0200720c */ /* 0x000fe40003f46270 */
[----:B------:R-:W-:Y:S01]  /*3ea0*/  ISETP.GE.AND P1, PT, R16, R137, PT ;  /* 0x000000891000720c */ /* 0x000fe20003f26270 */
[----:B--2---:R-:W-:Y:S01]  /*3eb0*/  HMMA.16816.F32 R36, R4, R32, R36 ;  /* 0x000000200424723c */ /* 0x004fe20000001824 */
[----:B------:R-:W-:Y:S01]  /*3ec0*/  IADD3 R2, R92, 0x18, RZ ;  /* 0x000000185c027810 */ /* 0x000fe20007ffe0ff */
[----:B------:R-:W1:Y:S01]  /*3ed0*/  LDSM.16.M88.4 R16, [R169+0x8000] ;  /* 0x00800000a910783b */ /* 0x000e620000000200 */
[----:B------:R-:W-:Y:S02]  /*3ee0*/  FSEL R86, R86, -INF , !P0 ;  /* 0xff80000056567808 */ /* 0x000fe40004000000 */
[----:B------:R-:W-:-:S02]  /*3ef0*/  FSEL R85, R85, -INF , !P4 ;  /* 0xff80000055557808 */ /* 0x000fc40006000000 */
[----:B------:R-:W-:Y:S01]  /*3f00*/  FSEL R89, R84, -INF , !P2 ;  /* 0xff80000054597808 */ /* 0x000fe20005000000 */
[C---:B---3--:R-:W-:Y:S01]  /*3f10*/  HMMA.16816.F32 R68, R4.reuse, R12, R68 ;  /* 0x0000000c0444723c */ /* 0x048fe20000001844 */
[C---:B------:R-:W-:Y:S02]  /*3f20*/  ISETP.GE.AND P0, PT, R20.reuse, R138, PT ;  /* 0x0000008a1400720c */ /* 0x040fe40003f06270 */
[-C--:B------:R-:W-:Y:S02]  /*3f30*/  ISETP.GE.AND P4, PT, R20, R137.reuse, PT ;  /* 0x000000891400720c */ /* 0x080fe40003f86270 */
[----:B------:R-:W-:Y:S02]  /*3f40*/  ISETP.GE.AND P2, PT, R2, R137, PT ;  /* 0x000000890200720c */ /* 0x000fe40003f46270 */
[----:B------:R-:W-:Y:S01]  /*3f50*/  IADD3 R20, R92, 0x21, RZ ;  /* 0x000000215c147810 */ /* 0x000fe20007ffe0ff */
[----:B------:R-:W-:Y:S01]  /*3f60*/  HMMA.16816.F32 R64, R4, R14, R64 ;  /* 0x0000000e0440723c */ /* 0x000fe20000001840 */
[----:B------:R-:W-:-:S02]  /*3f70*/  FSEL R82, R82, -INF , !P2 ;  /* 0xff80000052527808 */ /* 0x000fc40005000000 */
[----:B------:R-:W-:Y:S02]  /*3f80*/  FSEL R81, R81, -INF , !P0 ;  /* 0xff80000051517808 */ /* 0x000fe40004000000 */
[CC--:B------:R-:W-:Y:S02]  /*3f90*/  ISETP.GE.AND P2, PT, R20.reuse, R138.reuse, PT ;  /* 0x0000008a1400720c */ /* 0x0c0fe40003f46270 */
[----:B------:R-:W-:Y:S01]  /*3fa0*/  ISETP.GE.AND P0, PT, R20, R137, PT ;  /* 0x000000891400720c */ /* 0x000fe20003f06270 */
[----:B------:R-:W-:Y:S01]  /*3fb0*/  HMMA.16816.F32 R8, R4, R34, R8 ;  /* 0x000000220408723c */ /* 0x000fe20000001808 */
[----:B------:R-:W2:Y:S01]  /*3fc0*/  LDSM.16.M88.4 R20, [R169+0x8400] ;  /* 0x00840000a914783b */ /* 0x000ea20000000200 */
[----:B------:R-:W-:Y:S02]  /*3fd0*/  FSEL R88, R27, -INF , !P5 ;  /* 0xff8000001b587808 */ /* 0x000fe40006800000 */
[----:B------:R-:W-:Y:S02]  /*3fe0*/  ISETP.GE.AND P5, PT, R2, R138, PT ;  /* 0x0000008a0200720c */ /* 0x000fe40003fa6270 */
[----:B------:R-:W-:-:S02]  /*3ff0*/  IADD3 R2, R92, 0x20, RZ ;  /* 0x000000205c027810 */ /* 0x000fc40007ffe0ff */
[----:B------:R-:W-:Y:S02]  /*4000*/  FSEL R29, R80, -INF , !P5 ;  /* 0xff800000501d7808 */ /* 0x000fe40006800000 */
[----:B------:R-:W-:Y:S02]  /*4010*/  FSEL R84, R87, -INF , !P1 ;  /* 0xff80000057547808 */ /* 0x000fe40004800000 */
[C---:B------:R-:W-:Y:S02]  /*4020*/  ISETP.GE.AND P5, PT, R2.reuse, R137, PT ;  /* 0x000000890200720c */ /* 0x040fe40003fa6270 */
[----:B------:R-:W-:Y:S02]  /*4030*/  ISETP.GE.AND P1, PT, R2, R138, PT ;  /* 0x0000008a0200720c */ /* 0x000fe40003f26270 */
[C---:B------:R-:W-:Y:S02]  /*4040*/  IADD3 R12, R92.reuse, 0x29, RZ ;  /* 0x000000295c0c7810 */ /* 0x040fe40007ffe0ff */
[----:B------:R-:W-:Y:S01]  /*4050*/  IADD3 R2, R92, 0x28, RZ ;  /* 0x000000285c027810 */ /* 0x000fe20007ffe0ff */
[----:B-1----:R-:W-:Y:S01]  /*4060*/  HMMA.16816.F32 R60, R4, R16, R60 ;  /* 0x00000010043c723c */ /* 0x002fe2000000183c */
[----:B------:R-:W-:-:S02]  /*4070*/  FSEL R150, R78, -INF , !P5 ;  /* 0xff8000004e967808 */ /* 0x000fc40006800000 */
[----:B------:R-:W-:Y:S02]  /*4080*/  FSEL R151, R77, -INF , !P2 ;  /* 0xff8000004d977808 */ /* 0x000fe40005000000 */
[----:B------:R-:W-:Y:S02]  /*4090*/  FSEL R149, R76, -INF , !P1 ;  /* 0xff8000004c957808 */ /* 0x000fe40004800000 */
[C---:B------:R-:W-:Y:S01]  /*40a0*/  ISETP.GE.AND P5, PT, R12.reuse, R138, PT ;  /* 0x0000008a0c00720c */ /* 0x040fe20003fa6270 */
[----:B------:R-:W-:Y:S01]  /*40b0*/  HMMA.16816.F32 R56, R4, R18, R56 ;  /* 0x000000120438723c */ /* 0x000fe20000001838 */
[-C--:B------:R-:W-:Y:S02]  /*40c0*/  ISETP.GE.AND P2, PT, R12, R137.reuse, PT ;  /* 0x000000890c00720c */ /* 0x080fe40003f46270 */
[----:B------:R-:W-:Y:S02]  /*40d0*/  ISETP.GE.AND P1, PT, R2, R137, PT ;  /* 0x000000890200720c */ /* 0x000fe40003f26270 */
[----:B------:R-:W-:-:S02]  /*40e0*/  IADD3 R12, R92, 0x31, RZ ;  /* 0x000000315c0c7810 */ /* 0x000fc40007ffe0ff */
[----:B------:R-:W-:Y:S02]  /*40f0*/  FSEL R152, R74, -INF , !P1 ;  /* 0xff8000004a987808 */ /* 0x000fe40004800000 */
[----:B------:R-:W-:Y:S02]  /*4100*/  FSEL R155, R73, -INF , !P5 ;  /* 0xff800000499b7808 */ /* 0x000fe40006800000 */
[C---:B------:R-:W-:Y:S02]  /*4110*/  ISETP.GE.AND P1, PT, R12.reuse, R138, PT ;  /* 0x0000008a0c00720c */ /* 0x040fe40003f26270 */
[----:B------:R-:W-:Y:S01]  /*4120*/  ISETP.GE.AND P5, PT, R12, R137, PT ;  /* 0x000000890c00720c */ /* 0x000fe20003fa6270 */
[----:B--2---:R-:W-:Y:S01]  /*4130*/  HMMA.16816.F32 R52, R4, R20, R52 ;  /* 0x000000140434723c */ /* 0x004fe20000001834 */
[----:B------:R-:W1:Y:S01]  /*4140*/  LDSM.16.M88.4 R12, [R169+0x8800] ;  /* 0x00880000a90c783b */ /* 0x000e620000000200 */
[----:B------:R-:W-:Y:S01]  /*4150*/  FSEL R80, R83, -INF , !P4 ;  /* 0xff80000053507808 */ /* 0x000fe20006000000 */
[----:B------:R-:W-:-:S04]  /*4160*/  DEPBAR.LE SB0, 0x0 ;  /* 0x000080000000791a */ /* 0x000fc80000000000 */
[----:B------:R-:W-:Y:S01]  /*4170*/  BAR.SYNC.DEFER_BLOCKING 0x0 ;  /* 0x0000000000007b1d */ /* 0x000fe20000010000 */
[-C--:B------:R-:W-:Y:S01]  /*4180*/  ISETP.GE.AND P4, PT, R2, R138.reuse, PT ;  /* 0x0000008a0200720c */ /* 0x080fe20003f86270 */
[----:B------:R-:W-:Y:S01]  /*4190*/  HMMA.16816.F32 R48, R4, R22, R48 ;  /* 0x000000160430723c */ /* 0x000fe20000001830 */
[----:B------:R-:W-:Y:S02]  /*41a0*/  IADD3 R2, R92, 0x30, RZ ;  /* 0x000000305c027810 */ /* 0x000fe40007ffe0ff */
[----:B------:R-:W-:Y:S02]  /*41b0*/  FSEL R154, R79, -INF , !P0 ;  /* 0xff8000004f9a7808 */ /* 0x000fe40004000000 */
[----:B------:R-:W-:Y:S02]  /*41c0*/  FSEL R153, R72, -INF , !P4 ;  /* 0xff80000048997808 */ /* 0x000fe40006000000 */
        /* <DEDUP_REMOVED lines=12> */
[C---:B------:R-:W-:Y:S01]  /*4290*/  IADD3 R2, R92.reuse, 0x40, RZ ;  /* 0x000000405c027810 */ /* 0x040fe20007ffe0ff */
[----:B-1----:R-:W-:Y:S01]  /*42a0*/  HMMA.16816.F32 R20, R4, R12, R44 ;  /* 0x0000000c0414723c */ /* 0x002fe2000000182c */
        /* <DEDUP_REMOVED lines=23> */
[----:B------:R-:W-:Y:S02]  /*4420*/  ISETP.GE.AND P1, PT, R2, R137, PT ;  /* 0x000000890200720c */ /* 0x000fe40003f26270 */
[----:B------:R-:W-:-:S02]  /*4430*/  ISETP.GE.AND P5, PT, R16, R138, PT ;  /* 0x0000008a1000720c */ /* 0x000fc40003fa6270 */
[----:B------:R-:W-:Y:S02]  /*4440*/  IADD3 R12, R92, 0x59, RZ ;  /* 0x000000595c0c7810 */ /* 0x000fe40007ffe0ff */
[----:B------:R-:W-:Y:S02]  /*4450*/  FSEL R139, R57, -INF , !P2 ;  /* 0xff800000398b7808 */ /* 0x000fe40005000000 */
[----:B------:R-:W-:Y:S02]  /*4460*/  ISETP.GE.AND P2, PT, R16, R137, PT ;  /* 0x000000891000720c */ /* 0x000fe40003f46270 */
[----:B------:R-:W-:Y:S02]  /*4470*/  FSEL R16, R54, -INF , !P1 ;  /* 0xff80000036107808 */ /* 0x000fe40004800000 */
[----:B------:R-:W-:Y:S02]  /*4480*/  FSEL R17, R53, -INF , !P5 ;  /* 0xff80000035117808 */ /* 0x000fe40006800000 */
[----:B------:R-:W-:-:S02]  /*4490*/  ISETP.GE.AND P1, PT, R12, R138, PT ;  /* 0x0000008a0c00720c */ /* 0x000fc40003f26270 */
[----:B------:R-:W-:Y:S02]  /*44a0*/  ISETP.GE.AND P5, PT, R12, R137, PT ;  /* 0x000000890c00720c */ /* 0x000fe40003fa6270 */
[----:B------:R-:W-:Y:S01]  /*44b0*/  HMMA.16816.F32 R12, R4, R14, R40 ;  /* 0x0000000e040c723c */ /* 0x000fe20000001828 */
[----:B------:R-:W-:Y:S02]  /*44c0*/  FSEL R144, R63, -INF , !P4 ;  /* 0xff8000003f907808 */ /* 0x000fe40006000000 */
        /* <DEDUP_REMOVED lines=20> */
[----:B------:R-:W-:Y:S02]  /*4610*/  ISETP.GE.AND P5, PT, R2, R137, PT ;  /* 0x000000890200720c */ /* 0x000fe40003fa6270 */
[----:B------:R-:W-:-:S02]  /*4620*/  FSEL R43, R21, -INF , !P4 ;  /* 0xff800000152b7808 */ /* 0x000fc40006000000 */
[----:B------:R-:W-:Y:S02]  /*4630*/  FSEL R21, R38, -INF , !P5 ;  /* 0xff80000026157808 */ /* 0x000fe40006800000 */
[----:B------:R-:W-:Y:S02]  /*4640*/  FSEL R61, R49, -INF , !P1 ;  /* 0xff800000313d7808 */ /* 0x000fe40004800000 */
[----:B------:R-:W-:Y:S02]  /*4650*/  ISETP.GE.AND P5, PT, R92, R138, PT ;  /* 0x0000008a5c00720c */ /* 0x000fe40003fa6270 */
[----:B------:R-:W-:Y:S02]  /*4660*/  ISETP.GE.AND P1, PT, R24, R137, PT ;  /* 0x000000891800720c */ /* 0x000fe40003f26270 */
[----:B------:R-:W-:Y:S02]  /*4670*/  IADD3 R20, R92, 0x69, RZ ;  /* 0x000000695c147810 */ /* 0x000fe40007ffe0ff */
[----:B------:R-:W-:-:S02]  /*4680*/  FSEL R28, R28, -INF , !P5 ;  /* 0xff8000001c1c7808 */ /* 0x000fc40006800000 */
[----:B------:R-:W-:Y:S02]  /*4690*/  FSEL R24, R22, -INF , !P0 ;  /* 0xff80000016187808 */ /* 0x000fe40004000000 */
[----:B------:R-:W-:Y:S02]  /*46a0*/  FSEL R23, R23, -INF , !P1 ;  /* 0xff80000017177808 */ /* 0x000fe40004800000 */
[----:B------:R-:W-:Y:S02]  /*46b0*/  ISETP.GT.AND P5, PT, R182, R175, PT ;  /* 0x000000afb600720c */ /* 0x000fe40003fa4270 */
[-C--:B------:R-:W-:Y:S02]  /*46c0*/  ISETP.GE.AND P0, PT, R20, R138.reuse, PT ;  /* 0x0000008a1400720c */ /* 0x080fe40003f06270 */
[----:B------:R-:W-:Y:S02]  /*46d0*/  ISETP.GE.AND P1, PT, R2, R138, PT ;  /* 0x0000008a0200720c */ /* 0x000fe40003f26270 */
[----:B------:R-:W-:-:S02]  /*46e0*/  IADD3 R2, R92, 0x71, RZ ;  /* 0x000000715c027810 */ /* 0x000fc40007ffe0ff */
        /* <DEDUP_REMOVED lines=11> */
[----:B------:R-:W-:-:S02]  /*47a0*/  FSEL R6, R31, -INF , !P3 ;  /* 0xff8000001f067808 */ /* 0x000fc40005800000 */
[CC--:B------:R-:W-:Y:S02]  /*47b0*/  ISETP.GE.AND P4, PT, R4.reuse, R138.reuse, PT ;  /* 0x0000008a0400720c */ /* 0x0c0fe40003f86270 */
[-C--:B------:R-:W-:Y:S01]  /*47c0*/  ISETP.GE.AND P1, PT, R4, R137.reuse, PT ;  /* 0x000000890400720c */ /* 0x080fe20003f26270 */
[----:B------:R-:W-:Y:S01]  /*47d0*/  IMAD.IADD R4, R0, 0x1, R123 ;  /* 0x0000000100047824 */ /* 0x000fe200078e027b */
[-C--:B------:R-:W-:Y:S02]  /*47e0*/  ISETP.GE.AND P2, PT, R92, R137.reuse, PT ;  /* 0x000000895c00720c */ /* 0x080fe40003f46270 */
[C---:B------:R-:W-:Y:S02]  /*47f0*/  ISETP.GE.AND P3, PT, R2.reuse, R138, PT ;  /* 0x0000008a0200720c */ /* 0x040fe40003f66270 */
[----:B------:R-:W-:Y:S02]  /*4800*/  ISETP.GE.AND P0, PT, R2, R137, PT ;  /* 0x000000890200720c */ /* 0x000fe40003f06270 */
[----:B------:R-:W-:-:S02]  /*4810*/  FSEL R30, R30, -INF , !P2 ;  /* 0xff8000001e1e7808 */ /* 0x000fc40005000000 */
[----:B------:R-:W-:Y:S02]  /*4820*/  FSEL R51, R8, -INF , !P4 ;  /* 0xff80000008337808 */ /* 0x000fe40006000000 */
[----:B------:R-:W-:Y:S02]  /*4830*/  FSEL R48, R10, -INF , !P1 ;  /* 0xff8000000a307808 */ /* 0x000fe40004800000 */
[----:B------:R-:W-:Y:S02]  /*4840*/  FSEL R50, R9, -INF , !P3 ;  /* 0xff80000009327808 */ /* 0x000fe40005800000 */
[----:B------:R-:W-:Y:S01]  /*4850*/  FSEL R47, R11, -INF , !P0 ;  /* 0xff8000000b2f7808 */ /* 0x000fe20004000000 */
[----:B------:R-:W-:Y:S05]  /*4860*/  @!P5 BRA `(.L_x_1206) ;  /* 0x00000b900000d947 */ /* 0x000fea0003800000 */
[----:B------:R-:W-:Y:S05]  /*4870*/  @!P6 BRA `(.L_x_1207) ;  /* 0x000003900000e947 */ /* 0x000fea0003800000 */
[----:B------:R-:W1:Y:S01]  /*4880*/  I2F.RP R8, R133 ;  /* 0x0000008500087306 */ /* 0x000e620000209400 */
[----:B------:R-:W-:Y:S02]  /*4890*/  IADD3 R9, R119, -0x80, RZ ;  /* 0xffffff8077097810 */ /* 0x000fe40007ffe0ff */
[----:B------:R-:W-:-:S02]  /*48a0*/  IABS R5, R119 ;  /* 0x0000007700057213 */ /* 0x000fc40000000000 */
[----:B------:R-:W-:Y:S02]  /*48b0*/  IABS R2, R9 ;  /* 0x0000000900027213 */ /* 0x000fe40000000000 */
[----:B------:R-:W-:Y:S02]  /*48c0*/  LOP3.LUT R119, R119, c[0x0][0x2d0], RZ, 0x3c, !PT ;  /* 0x0000b40077777a12 */ /* 0x000fe400078e3cff */
[----:B------:R-:W-:Y:S02]  /*48d0*/  LOP3.LUT R9, R9, c[0x0][0x2d0], RZ, 0x3c, !PT ;  /* 0x0000b40009097a12 */ /* 0x000fe400078e3cff */
[----:B------:R-:W-:Y:S01]  /*48e0*/  ISETP.GE.AND P2, PT, R119, RZ, PT ;  /* 0x000000ff7700720c */ /* 0x000fe20003f46270 */
        /* <DEDUP_REMOVED lines=20> */
[----:B------:R-:W-:Y:S02]  /*4a30*/  ISETP.GE.AND P0, PT, R9, RZ, PT ;  /* 0x000000ff0900720c */ /* 0x000fe40003f06270 */
[----:B------:R-:W-:-:S02]  /*4a40*/  @!P1 IADD3 R7, R7, 0x1, RZ ;  /* 0x0000000107079810 */ /* 0x000fc40007ffe0ff */
[----:B------:R-:W-:Y:S02]  /*4a50*/  ISETP.NE.AND P1, PT, RZ, c[0x0][0x2d0], PT ;  /* 0x0000b400ff007a0c */ /* 0x000fe40003f25270 */
[----:B------:R-:W-:-:S03]  /*4a60*/  LOP3.LUT R0, RZ, c[0x0][0x2d0], RZ, 0x33, !PT ;  /* 0x0000b400ff007a12 */ /* 0x000fc600078e33ff */
        /* <DEDUP_REMOVED lines=21> */
[----:B------:R-:W-:-:S04]  /*4bc0*/  IMAD R2, R2, c[0x0][0x180], RZ ;  /* 0x0000600002027a24 */ /* 0x000fc800078e02ff */
[----:B------:R-:W-:-:S04]  /*4bd0*/  IMAD R2, R7, c[0x0][0x184], R2 ;  /* 0x0000610007027a24 */ /* 0x000fc800078e0202 */
[----:B------:R-:W-:Y:S01]  /*4be0*/  IMAD.IADD R10, R9, 0x1, R2 ;  /* 0x00000001090a7824 */ /* 0x000fe200078e0202 */
[----:B------:R-:W-:Y:S01]  /*4bf0*/  MOV R9, R8 ;  /* 0x0000000800097202 */ /* 0x000fe20000000f00 */
[----:B------:R-:W-:Y:S05]  /*4c00*/  BRA `(.L_x_1208) ;  /* 0x0000002000007947 */ /* 0x000fea0003800000 */
.L_x_1207:
[----:B------:R-:W-:-:S04]  /*4c10*/  LEA R9, -R132, RZ, 0x7 ;  /* 0x000000ff84097211 */ /* 0x000fc800078e39ff */
[----:B------:R-:W-:Y:S02]  /*4c20*/  SHF.R.S32.HI R10, RZ, 0x1f, R9 ;  /* 0x0000001fff0a7819 */ /* 0x000fe40000011409 */
.L_x_1208:
        /* <DEDUP_REMOVED lines=121> */
.L_x_1210:
[----:B------:R-:W-:Y:S05]  /*53c0*/  BSYNC B0 ;  /* 0x0000000000007941 */ /* 0x000fea0003800000 */
.L_x_1209:
[----:B------:R-:W0:Y:S01]  /*53d0*/  LDGDEPBAR ;  /* 0x00000000000079af */ /* 0x000e220000000000 */
[----:B------:R-:W-:-:S04]  /*53e0*/  IADD3 R134, P0, R9, R134, RZ ;  /* 0x0000008609867210 */ /* 0x000fc80007f1e0ff */
[----:B------:R-:W-:Y:S02]  /*53f0*/  IADD3.X R135, R10, R135, RZ, P0, !PT ;  /* 0x000000870a877210 */ /* 0x000fe400007fe4ff */
.L_x_1206:
        /* <DEDUP_REMOVED lines=62> */
[----:B------:R-:W-:Y:S01]  /*57e0*/  SHF.L.U32 R170, R4, 0x1, RZ ;  /* 0x0000000104aa7819 */ /* 0x000fe200000006ff */
[----:B------:R-:W2:Y:S03]  /*57f0*/  SHFL.BFLY PT, R7, R0, 0x2, 0x1f ;  /* 0x0c401f0000077f89 */ /* 0x000ea600000e0000 */
[----:B------:R-:W-:Y:S01]  /*5800*/  LEA R168, R3, R170, 0x1 ;  /* 0x000000aa03a87211 */ /* 0x000fe200078e08ff */
[----:B------:R-:W3:Y:S04]  /*5810*/  SHFL.BFLY PT, R5, R8, 0x2, 0x1f ;  /* 0x0c401f0008057f89 */ /* 0x000ee800000e0000 */
[----:B-1----:R-:W-:Y:S04]  /*5820*/  LDSM.16.MT88.4 R12, [R170+0xb400] ;  /* 0x00b40000aa0c783b */ /* 0x002fe80000004200 */
[----:B------:R-:W-:Y:S04]  /*5830*/  LDSM.16.MT88.4 R108, [R170+0xd000] ;  /* 0x00d00000aa6c783b */ /* 0x000fe80000004200 */
[----:B------:R-:W-:Y:S04]  /*5840*/  LDSM.16.MT88.4 R68, [R170+0x9000] ;  /* 0x00900000aa44783b */ /* 0x000fe80000004200 */
[----:B------:R-:W-:Y:S01]  /*5850*/  LDSM.16.MT88.4 R76, [R168+0x9000] ;  /* 0x00900000a84c783b */ /* 0x000fe20000004200 */
[----:B--2---:R-:W-:-:S03]  /*5860*/  FMNMX.FTZ R7, R0, R7, !PT ;  /* 0x0000000700077209 */ /* 0x004fc60007810000 */
[----:B------:R-:W-:Y:S01]  /*5870*/  LDSM.16.MT88.4 R32, [R170+0x9400] ;  /* 0x00940000aa20783b */ /* 0x000fe20000004200 */
[----:B---3--:R-:W-:-:S03]  /*5880*/  FMNMX.FTZ R5, R8, R5, !PT ;  /* 0x0000000508057209 */ /* 0x008fc60007810000 */
[----:B------:R-:W1:Y:S04]  /*5890*/  SHFL.BFLY PT, R2, R7, 0x1, 0x1f ;  /* 0x0c201f0007027f89 */ /* 0x000e6800000e0000 */
[----:B------:R-:W2:Y:S04]  /*58a0*/  SHFL.BFLY PT, R0, R5, 0x1, 0x1f ;  /* 0x0c201f0005007f89 */ /* 0x000ea800000e0000 */
[----:B------:R-:W-:Y:S01]  /*58b0*/  LDSM.16.MT88.4 R8, [R168+0xb400] ;  /* 0x00b40000a808783b */ /* 0x000fe20000004200 */
[----:B-1----:R-:W-:Y:S02]  /*58c0*/  FMNMX.FTZ R2, R7, R2, !PT ;  /* 0x0000000207027209 */ /* 0x002fe40007810000 */
[----:B--2---:R-:W-:-:S03]  /*58d0*/  FMNMX.FTZ R0, R5, R0, !PT ;  /* 0x0000000005007209 */ /* 0x004fc60007810000 */
[C---:B------:R-:W-:Y:S01]  /*58e0*/  FMUL.FTZ R56, R2.reuse, c[0x0][0x23c] ;  /* 0x00008f0002387a20 */ /* 0x040fe20000410000 */
[----:B------:R-:W-:Y:S01]  /*58f0*/  FSETP.NEU.FTZ.AND P0, PT, R2, -INF , PT ;  /* 0xff8000000200780b */ /* 0x000fe20003f1d000 */
[----:B------:R-:W-:-:S03]  /*5900*/  FMUL.FTZ R53, R0, c[0x0][0x23c] ;  /* 0x00008f0000357a20 */ /* 0x000fc60000410000 */
[----:B------:R-:W-:Y:S02]  /*5910*/  FSEL R56, R56, RZ, P0 ;  /* 0x000000ff38387208 */ /* 0x000fe40000000000 */
[----:B------:R-:W-:-:S03]  /*5920*/  FSETP.NEU.FTZ.AND P0, PT, R0, -INF , PT ;  /* 0xff8000000000780b */ /* 0x000fc60003f1d000 */
[--C-:B------:R-:W-:Y:S01]  /*5930*/  FFMA.FTZ R122, R95, c[0x0][0x23c], -R56.reuse ;  /* 0x00008f005f7a7a23 */ /* 0x100fe20000010838 */
[----:B------:R-:W-:Y:S01]  /*5940*/  FSEL R53, R53, RZ, P0 ;  /* 0x000000ff35357208 */ /* 0x000fe20000000000 */
[--C-:B------:R-:W-:Y:S01]  /*5950*/  FFMA.FTZ R119, R93, c[0x0][0x23c], -R56.reuse ;  /* 0x00008f005d777a23 */ /* 0x100fe20000010838 */
[----:B------:R-:W-:Y:S01]  /*5960*/  LEA R192, P0, R134, c[0x0][0x168], 0x1 ;  /* 0x00005a0086c07a11 */ /* 0x000fe200078008ff */
[--C-:B------:R-:W-:Y:S02]  /*5970*/  FFMA.FTZ R123, R28, c[0x0][0x23c], -R56.reuse ;  /* 0x00008f001c7b7a23 */ /* 0x100fe40000010838 */
[----:B------:R-:W-:Y:S01]  /*5980*/  FFMA.FTZ R67, R94, c[0x0][0x23c], -R53 ;  /* 0x00008f005e437a23 */ /* 0x000fe20000010835 */
[----:B------:R-:W-:Y:S01]  /*5990*/  MUFU.EX2 R122, R122 ;  /* 0x0000007a007a7308 */ /* 0x000fe20000000800 */
[----:B------:R-:W1:Y:S01]  /*59a0*/  LDSM.16.MT88.4 R92, [R168+0xb000] ;  /* 0x00b00000a85c783b */ /* 0x000e620000004200 */
[----:B------:R-:W-:Y:S01]  /*59b0*/  FFMA.FTZ R64, R97, c[0x0][0x23c], -R56 ;  /* 0x00008f0061407a23 */ /* 0x000fe20000010838 */
[----:B------:R-:W-:Y:S01]  /*59c0*/  LEA.HI.X R191, R134, c[0x0][0x16c], R135, 0x1, P0 ;  /* 0x00005b0086bf7a11 */ /* 0x000fe200000f0c87 */
[----:B------:R-:W-:-:S02]  /*59d0*/  FFMA.FTZ R125, R30, c[0x0][0x23c], -R53 ;  /* 0x00008f001e7d7a23 */ /* 0x000fc40000010835 */
[--C-:B------:R-:W-:Y:S02]  /*59e0*/  FFMA.FTZ R124, R6, c[0x0][0x23c], -R53.reuse ;  /* 0x00008f00067c7a23 */ /* 0x100fe40000010835 */
[--C-:B------:R-:W-:Y:S01]  /*59f0*/  FFMA.FTZ R66, R88, c[0x0][0x23c], -R53.reuse ;  /* 0x00008f0058427a23 */ /* 0x100fe20000010835 */
[----:B------:R-:W2:Y:S01]  /*5a00*/  MUFU.EX2 R123, R123 ;  /* 0x0000007b007b7308 */ /* 0x000ea20000000800 */
[--C-:B------:R-:W-:Y:S02]  /*5a10*/  FFMA.FTZ R54, R85, c[0x0][0x23c], -R56.reuse ;  /* 0x00008f0055367a23 */ /* 0x100fe40000010838 */
[--C-:B------:R-:W-:Y:S02]  /*5a20*/  FFMA.FTZ R58, R86, c[0x0][0x23c], -R53.reuse ;  /* 0x00008f00563a7a23 */ /* 0x100fe40000010835 */
[----:B------:R-:W-:Y:S02]  /*5a30*/  FFMA.FTZ R57, R84, c[0x0][0x23c], -R53 ;  /* 0x00008f0054397a23 */ /* 0x000fe40000010835 */
[----:B------:R-:W3:Y:S01]  /*5a40*/  LDSM.16.MT88.4 R84, [R170+0xb000] ;  /* 0x00b00000aa54783b */ /* 0x000ee20000004200 */
[----:B------:R-:W-:Y:S01]  /*5a50*/  MUFU.EX2 R119, R119 ;  /* 0x0000007700777308 */ /* 0x000fe20000000800 */
[----:B------:R-:W-:-:S02]  /*5a60*/  FFMA.FTZ R65, R89, c[0x0][0x23c], -R56 ;  /* 0x00008f0059417a23 */ /* 0x000fc40000010838 */
[--C-:B------:R-:W-:Y:S02]  /*5a70*/  FFMA.FTZ R59, R29, c[0x0][0x23c], -R56.reuse ;  /* 0x00008f001d3b7a23 */ /* 0x100fe40000010838 */
[--C-:B------:R-:W-:Y:S01]  /*5a80*/  FFMA.FTZ R46, R81, c[0x0][0x23c], -R56.reuse ;  /* 0x00008f00512e7a23 */ /* 0x100fe20000010838 */
[----:B------:R-:W-:Y:S01]  /*5a90*/  LDSM.16.MT88.4 R28, [R168+0x9400] ;  /* 0x00940000a81c783b */ /* 0x000fe20000004200 */
[--C-:B------:R-:W-:Y:S01]  /*5aa0*/  FFMA.FTZ R55, R82, c[0x0][0x23c], -R53.reuse ;  /* 0x00008f0052377a23 */ /* 0x100fe20000010835 */
[----:B------:R-:W4:Y:S01]  /*5ab0*/  MUFU.EX2 R64, R64 ;  /* 0x0000004000407308 */ /* 0x000f220000000800 */
[----:B--2---:R-:W-:Y:S01]  /*5ac0*/  F2FP.PACK_AB R104, R122, R123 ;  /* 0x0000007b7a68723e */ /* 0x004fe200000000ff */
[----:B------:R-:W-:Y:S02]  /*5ad0*/  FFMA.FTZ R42, R80, c[0x0][0x23c], -R53 ;  /* 0x00008f00502a7a23 */ /* 0x000fe40000010835 */
[--C-:B------:R-:W-:Y:S02]  /*5ae0*/  FFMA.FTZ R44, R149, c[0x0][0x23c], -R56.reuse ;  /* 0x00008f00952c7a23 */ /* 0x100fe40000010838 */
[----:B------:R-:W-:-:S02]  /*5af0*/  FFMA.FTZ R41, R151, c[0x0][0x23c], -R56 ;  /* 0x00008f0097297a23 */ /* 0x000fc40000010838 */
[----:B------:R-:W-:Y:S01]  /*5b00*/  MUFU.EX2 R125, R125 ;  /* 0x0000007d007d7308 */ /* 0x000fe20000000800 */
[--C-:B------:R-:W-:Y:S02]  /*5b10*/  FFMA.FTZ R39, R153, c[0x0][0x23c], -R56.reuse ;  /* 0x00008f0099277a23 */ /* 0x100fe40000010838 */
[----:B------:R-:W-:Y:S02]  /*5b20*/  FFMA.FTZ R36, R155, c[0x0][0x23c], -R56 ;  /* 0x00008f009b247a23 */ /* 0x000fe40000010838 */
[--C-:B------:R-:W-:Y:S02]  /*5b30*/  FFMA.FTZ R40, R150, c[0x0][0x23c], -R53.reuse ;  /* 0x00008f0096287a23 */ /* 0x100fe40000010835 */
[--C-:B------:R-:W-:Y:S01]  /*5b40*/  FFMA.FTZ R37, R154, c[0x0][0x23c], -R53.reuse ;  /* 0x00008f009a257a23 */ /* 0x100fe20000010835 */
[----:B------:R-:W2:Y:S01]  /*5b50*/  MUFU.EX2 R124, R124 ;  /* 0x0000007c007c7308 */ /* 0x000ea20000000800 */
[----:B----4-:R-:W-:Y:S01]  /*5b60*/  F2FP.PACK_AB R106, R64, R119 ;  /* 0x00000077406a723e */ /* 0x010fe200000000ff */
[----:B------:R-:W-:-:S02]  /*5b70*/  FFMA.FTZ R38, R152, c[0x0][0x23c], -R53 ;  /* 0x00008f0098267a23 */ /* 0x000fc40000010835 */
[--C-:B------:R-:W-:Y:S02]  /*5b80*/  FFMA.FTZ R3, R148, c[0x0][0x23c], -R53.reuse ;  /* 0x00008f0094037a23 */ /* 0x100fe40000010835 */
[----:B------:R-:W-:Y:S02]  /*5b90*/  FFMA.FTZ R63, R63, c[0x0][0x23c], -R56 ;  /* 0x00008f003f3f7a23 */ /* 0x000fe40000010838 */
[----:B------:R-:W-:Y:S01]  /*5ba0*/  MUFU.EX2 R67, R67 ;  /* 0x0000004300437308 */ /* 0x000fe20000000800 */
[----:B------:R-:W-:Y:S02]  /*5bb0*/  FFMA.FTZ R60, R60, c[0x0][0x23c], -R53 ;  /* 0x00008f003c3c7a23 */ /* 0x000fe40000010835 */
[----:B------:R-:W-:Y:S02]  /*5bc0*/  FADD.FTZ R122, R123, R122 ;  /* 0x0000007a7b7a7221 */ /* 0x000fe40000010000 */
[--C-:B------:R-:W-:Y:S02]  /*5bd0*/  FFMA.FTZ R45, R45, c[0x0][0x23c], -R56.reuse ;  /* 0x00008f002d2d7a23 */ /* 0x100fe40000010838 */
[----:B------:R-:W-:Y:S01]  /*5be0*/  FFMA.FTZ R52, R52, c[0x0][0x23c], -R56 ;  /* 0x00008f0034347a23 */ /* 0x000fe20000010838 */
[----:B------:R-:W4:Y:S01]  /*5bf0*/  MUFU.EX2 R66, R66 ;  /* 0x0000004200427308 */ /* 0x000f220000000800 */
[----:B--2---:R-:W-:Y:S01]  /*5c00*/  F2FP.PACK_AB R105, R124, R125 ;  /* 0x0000007d7c69723e */ /* 0x004fe200000000ff */
[----:B------:R-:W-:-:S02]  /*5c10*/  FADD.FTZ R124, R125, R124 ;  /* 0x0000007c7d7c7221 */ /* 0x000fc40000010000 */
[--C-:B------:R-:W-:Y:S02]  /*5c20*/  FFMA.FTZ R48, R48, c[0x0][0x23c], -R53.reuse ;  /* 0x00008f0030307a23 */ /* 0x100fe40000010835 */
[----:B------:R-:W-:Y:S02]  /*5c30*/  FFMA.FTZ R47, R47, c[0x0][0x23c], -R53 ;  /* 0x00008f002f2f7a23 */ /* 0x000fe40000010835 */
[----:B------:R-:W-:Y:S01]  /*5c40*/  MUFU.EX2 R65, R65 ;  /* 0x0000004100417308 */ /* 0x000fe20000000800 */
[----:B----4-:R-:W-:-:S07]  /*5c50*/  F2FP.PACK_AB R107, R66, R67 ;  /* 0x00000043426b723e */ /* 0x010fce00000000ff */
[----:B------:R-:W2:Y:S01]  /*5c60*/  MUFU.EX2 R54, R54 ;  /* 0x0000003600367308 */ /* 0x000ea20000000800 */
[----:B------:R-:W-:-:S04]  /*5c70*/  FADD.FTZ R67, R67, R124 ;  /* 0x0000007c43437221 */ /* 0x000fc80000010000 */
[----:B------:R-:W-:Y:S01]  /*5c80*/  FADD.FTZ R67, R66, R67 ;  /* 0x0000004342437221 */ /* 0x000fe20000010000 */
[C---:B-1----:R-:W-:Y:S01]  /*5c90*/  HMMA.16816.F32 R88, R104.reuse, R92, RZ ;  /* 0x0000005c6858723c */ /* 0x042fe200000018ff */
[----:B------:R-:W-:Y:S01]  /*5ca0*/  FFMA.FTZ R66, R51, c[0x0][0x23c], -R56 ;  /* 0x00008f0033427a23 */ /* 0x000fe20000010838 */
[----:B------:R-:W-:Y:S06]  /*5cb0*/  MUFU.EX2 R59, R59 ;  /* 0x0000003b003b7308 */ /* 0x000fec0000000800 */
[----:B------:R-:W-:Y:S02]  /*5cc0*/  HMMA.16816.F32 R92, R104, R94, RZ ;  /* 0x0000005e685c723c */ /* 0x000fe400000018ff */
[----:B------:R-:W1:Y:S01]  /*5cd0*/  MUFU.EX2 R46, R46 ;  /* 0x0000002e002e7308 */ /* 0x000e620000000800 */
[----:B--2---:R-:W-:-:S05]  /*5ce0*/  F2FP.PACK_AB R4, R54, R65 ;  /* 0x000000413604723e */ /* 0x004fca00000000ff */
[C---:B---3--:R-:W-:Y:S02]  /*5cf0*/  HMMA.16816.F32 R80, R104.reuse, R84, RZ ;  /* 0x000000546850723c */ /* 0x048fe400000018ff */
[----:B------:R-:W-:Y:S06]  /*5d00*/  MUFU.EX2 R58, R58 ;  /* 0x0000003a003a7308 */ /* 0x000fec0000000800 */
        /* <DEDUP_REMOVED lines=10> */
[C---:B------:R-:W-:Y:S01]  /*5db0*/  HMMA.16816.F32 R72, R104.reuse, R76, RZ ;  /* 0x0000004c6848723c */ /* 0x040fe200000018ff */
[----:B-1----:R-:W-:Y:S01]  /*5dc0*/  F2FP.PACK_AB R7, R42, R55 ;  /* 0x000000372a07723e */ /* 0x002fe200000000ff */
[----:B------:R-:W1:Y:S06]  /*5dd0*/  MUFU.EX2 R41, R41 ;  /* 0x0000002900297308 */ /* 0x000e6c0000000800 */
[----:B------:R-:W-:Y:S02]  /*5de0*/  HMMA.16816.F32 R68, R104, R70, RZ ;  /* 0x000000466844723c */ /* 0x000fe400000018ff */
[----:B------:R-:W-:Y:S06]  /*5df0*/  MUFU.EX2 R39, R39 ;  /* 0x0000002700277308 */ /* 0x000fec0000000800 */
[C---:B------:R-:W-:Y:S02]  /*5e00*/  HMMA.16816.F32 R88, R4.reuse, R8, R88 ;  /* 0x000000080458723c */ /* 0x040fe40000001858 */
[----:B------:R-:W-:Y:S06]  /*5e10*/  MUFU.EX2 R36, R36 ;  /* 0x0000002400247308 */ /* 0x000fec0000000800 */
[C---:B------:R-:W-:Y:S01]  /*5e20*/  HMMA.16816.F32 R92, R4.reuse, R10, R92 ;  /* 0x0000000a045c723c */ /* 0x040fe2000000185c */
[----:B------:R-:W2:Y:S01]  /*5e30*/  LDSM.16.MT88.4 R8, [R170+0xd400] ;  /* 0x00d40000aa08783b */ /* 0x000ea20000004200 */
[----:B------:R-:W-:Y:S06]  /*5e40*/  MUFU.EX2 R40, R40 ;  /* 0x0000002800287308 */ /* 0x000fec0000000800 */
[C---:B------:R-:W-:Y:S02]  /*5e50*/  HMMA.16816.F32 R80, R4.reuse, R12, R80 ;  /* 0x0000000c0450723c */ /* 0x040fe40000001850 */
[----:B------:R-:W3:Y:S06]  /*5e60*/  MUFU.EX2 R37, R37 ;  /* 0x0000002500257308 */ /* 0x000eec0000000800 */
[----:B------:R-:W-:Y:S01]  /*5e70*/  HMMA.16816.F32 R84, R4, R14, R84 ;  /* 0x0000000e0454723c */ /* 0x000fe20000001854 */
[----:B------:R-:W4:Y:S01]  /*5e80*/  LDSM.16.MT88.4 R12, [R168+0xd000] ;  /* 0x00d00000a80c783b */ /* 0x000f220000004200 */
[----:B------:R-:W-:Y:S06]  /*5e90*/  MUFU.EX2 R38, R38 ;  /* 0x0000002600267308 */ /* 0x000fec0000000800 */
[----:B------:R-:W-:Y:S02]  /*5ea0*/  HMMA.16816.F32 R76, R104, R78, RZ ;  /* 0x0000004e684c723c */ /* 0x000fe400000018ff */
[----:B------:R-:W-:Y:S06]  /*5eb0*/  MUFU.EX2 R3, R3 ;  /* 0x0000000300037308 */ /* 0x000fec0000000800 */
[C---:B------:R-:W-:Y:S02]  /*5ec0*/  HMMA.16816.F32 R112, R4.reuse, R32, R112 ;  /* 0x000000200470723c */ /* 0x040fe40000001870 */
[----:B------:R-:W-:Y:S05]  /*5ed0*/  MUFU.EX2 R63, R63 ;  /* 0x0000003f003f7308 */ /* 0x000fea0000000800 */
[--C-:B------:R-:W-:Y:S01]  /*5ee0*/  FFMA.FTZ R33, R156, c[0x0][0x23c], -R53.reuse ;  /* 0x00008f009c217a23 */ /* 0x100fe20000010835 */
[C---:B------:R-:W-:Y:S01]  /*5ef0*/  HMMA.16816.F32 R68, R4.reuse, R34, R68 ;  /* 0x000000220444723c */ /* 0x040fe20000001844 */
[--C-:B------:R-:W-:Y:S01]  /*5f00*/  FFMA.FTZ R32, R143, c[0x0][0x23c], -R56.reuse ;  /* 0x00008f008f207a23 */ /* 0x100fe20000010838 */
[----:B------:R-:W-:Y:S05]  /*5f10*/  MUFU.EX2 R60, R60 ;  /* 0x0000003c003c7308 */ /* 0x000fea0000000800 */
[--C-:B------:R-:W-:Y:S01]  /*5f20*/  FFMA.FTZ R35, R131, c[0x0][0x23c], -R56.reuse ;  /* 0x00008f0083237a23 */ /* 0x100fe20000010838 */
[----:B--2---:R-:W-:Y:S01]  /*5f30*/  HMMA.16816.F32 R96, R4, R8, R96 ;  /* 0x000000080460723c */ /* 0x004fe20000001860 */
[----:B------:R-:W-:Y:S01]  /*5f40*/  FFMA.FTZ R34, R130, c[0x0][0x23c], -R53 ;  /* 0x00008f0082227a23 */ /* 0x000fe20000010835 */
[----:B------:R-:W2:Y:S01]  /*5f50*/  MUFU.EX2 R33, R33 ;  /* 0x0000002100217308 */ /* 0x000ea20000000800 */
[----:B------:R-:W-:-:S02]  /*5f60*/  FFMA.FTZ R131, R127, c[0x0][0x23c], -R56 ;  /* 0x00008f007f837a23 */ /* 0x000fc40000010838 */
[----:B------:R-:W-:-:S03]  /*5f70*/  FFMA.FTZ R127, R126, c[0x0][0x23c], -R53 ;  /* 0x00008f007e7f7a23 */ /* 0x000fc60000010835 */
[----:B------:R-:W-:Y:S01]  /*5f80*/  HMMA.16816.F32 R108, R4, R10, R108 ;  /* 0x0000000a046c723c */ /* 0x000fe2000000186c */
[----:B------:R-:W5:Y:S01]  /*5f90*/  LDSM.16.MT88.4 R8, [R168+0xd400] ;  /* 0x00d40000a808783b */ /* 0x000f620000004200 */
[--C-:B------:R-:W-:Y:S01]  /*5fa0*/  FFMA.FTZ R130, R141, c[0x0][0x23c], -R56.reuse ;  /* 0x00008f008d827a23 */ /* 0x100fe20000010838 */
[----:B------:R-:W-:Y:S01]  /*5fb0*/  MUFU.EX2 R35, R35 ;  /* 0x0000002300237308 */ /* 0x000fe20000000800 */
[--C-:B------:R-:W-:Y:S02]  /*5fc0*/  FFMA.FTZ R126, R142, c[0x0][0x23c], -R53.reuse ;  /* 0x00008f008e7e7a23 */ /* 0x100fe40000010835 */
[--C-:B------:R-:W-:Y:S02]  /*5fd0*/  FFMA.FTZ R142, R61, c[0x0][0x23c], -R56.reuse ;  /* 0x00008f003d8e7a23 */ /* 0x100fe40000010838 */
[----:B----4-:R-:W-:Y:S01]  /*5fe0*/  HMMA.16816.F32 R100, R104, R12, RZ ;  /* 0x0000000c6864723c */ /* 0x010fe200000018ff */
[----:B------:R-:W-:Y:S02]  /*5ff0*/  FFMA.FTZ R141, R19, c[0x0][0x23c], -R56 ;  /* 0x00008f00138d7a23 */ /* 0x000fe40000010838 */
[----:B------:R-:W4:Y:S01]  /*6000*/  MUFU.EX2 R32, R32 ;  /* 0x0000002000207308 */ /* 0x000f220000000800 */
[----:B------:R-:W-:-:S02]  /*6010*/  FFMA.FTZ R61, R62, c[0x0][0x23c], -R53 ;  /* 0x00008f003e3d7a23 */ /* 0x000fc40000010835 */
[--C-:B------:R-:W-:Y:S02]  /*6020*/  FFMA.FTZ R62, R43, c[0x0][0x23c], -R56.reuse ;  /* 0x00008f002b3e7a23 */ /* 0x100fe40000010838 */
[----:B------:R-:W-:Y:S01]  /*6030*/  HMMA.16816.F32 R104, R104, R14, RZ ;  /* 0x0000000e6868723c */ /* 0x000fe200000018ff */
[----:B------:R-:W-:Y:S01]  /*6040*/  LDSM.16.MT88.4 R12, [R168+0xa400] ;  /* 0x00a40000a80c783b */ /* 0x000fe20000004200 */
[--C-:B------:R-:W-:Y:S01]  /*6050*/  FFMA.FTZ R43, R27, c[0x0][0x23c], -R56.reuse ;  /* 0x00008f001b2b7a23 */ /* 0x100fe20000010838 */
[----:B------:R-:W-:Y:S05]  /*6060*/  MUFU.EX2 R34, R34 ;  /* 0x0000002200227308 */ /* 0x000fea0000000800 */
[C---:B------:R-:W-:Y:S03]  /*6070*/  HMMA.16816.F32 R72, R4.reuse, R28, R72 ;  /* 0x0000001c0448723c */ /* 0x040fe60000001848 */
[----:B------:R-:W-:Y:S04]  /*6080*/  MUFU.EX2 R131, R131 ;  /* 0x0000008300837308 */ /* 0x000fe80000000800 */
[----:B------:R-:W-:Y:S01]  /*6090*/  FFMA.FTZ R28, R147, c[0x0][0x23c], -R56 ;  /* 0x00008f00931c7a23 */ /* 0x000fe20000010838 */
[----:B------:R-:W-:Y:S01]  /*60a0*/  HMMA.16816.F32 R76, R4, R30, R76 ;  /* 0x0000001e044c723c */ /* 0x000fe2000000184c */
[----:B------:R-:W-:-:S02]  /*60b0*/  FFMA.FTZ R29, R146, c[0x0][0x23c], -R53 ;  /* 0x00008f00921d7a23 */ /* 0x000fc40000010835 */
[----:B------:R-:W-:Y:S01]  /*60c0*/  MUFU.EX2 R130, R130 ;  /* 0x0000008200827308 */ /* 0x000fe20000000800 */
[----:B------:R-:W-:-:S03]  /*60d0*/  FFMA.FTZ R146, R16, c[0x0][0x23c], -R53 ;  /* 0x00008f0010927a23 */ /* 0x000fc60000010835 */
[--C-:B------:R-:W-:Y:S01]  /*60e0*/  FFMA.FTZ R31, R145, c[0x0][0x23c], -R56.reuse ;  /* 0x00008f00911f7a23 */ /* 0x100fe20000010838 */
[C---:B-----5:R-:W-:Y:S01]  /*60f0*/  HMMA.16816.F32 R100, R4.reuse, R8, R100 ;  /* 0x000000080464723c */ /* 0x060fe20000001864 */
[--C-:B------:R-:W-:Y:S02]  /*6100*/  FFMA.FTZ R30, R140, c[0x0][0x23c], -R53.reuse ;  /* 0x00008f008c1e7a23 */ /* 0x100fe40000010835 */
[----:B------:R-:W-:Y:S01]  /*6110*/  MUFU.EX2 R28, R28 ;  /* 0x0000001c001c7308 */ /* 0x000fe20000000800 */
[--C-:B------:R-:W-:Y:S02]  /*6120*/  FFMA.FTZ R140, R129, c[0x0][0x23c], -R56.reuse ;  /* 0x00008f00818c7a23 */ /* 0x100fe40000010838 */
[----:B------:R-:W-:Y:S02]  /*6130*/  FFMA.FTZ R129, R139, c[0x0][0x23c], -R56 ;  /* 0x00008f008b817a23 */ /* 0x000fe40000010838 */
[--C-:B------:R-:W-:Y:S01]  /*6140*/  FFMA.FTZ R139, R128, c[0x0][0x23c], -R53.reuse ;  /* 0x00008f00808b7a23 */ /* 0x100fe20000010835 */
[----:B------:R-:W-:Y:S01]  /*6150*/  HMMA.16816.F32 R104, R4, R10, R104 ;  /* 0x0000000a0468723c */ /* 0x000fe20000001868 */
[----:B------:R-:W5:Y:S01]  /*6160*/  LDSM.16.MT88.4 R8, [R170+0x9800] ;  /* 0x00980000aa08783b */ /* 0x000f620000004200 */
[----:B------:R-:W-:Y:S01]  /*6170*/  MUFU.EX2 R31, R31 ;  /* 0x0000001f001f7308 */ /* 0x000fe20000000800 */
[----:B------:R-:W-:-:S02]  /*6180*/  FFMA.FTZ R128, R144, c[0x0][0x23c], -R53 ;  /* 0x00008f0090807a23 */ /* 0x000fc40000010835 */
[----:B------:R-:W-:Y:S02]  /*6190*/  FFMA.FTZ R144, R17, c[0x0][0x23c], -R56 ;  /* 0x00008f0011907a23 */ /* 0x000fe40000010838 */
[----:B-1----:R-:W-:Y:S02]  /*61a0*/  F2FP.PACK_AB R4, R41, R44 ;  /* 0x0000002c2904723e */ /* 0x002fe400000000ff */
[----:B---3--:R-:W-:Y:S01]  /*61b0*/  F2FP.PACK_AB R5, R37, R40 ;  /* 0x000000282505723e */ /* 0x008fe200000000ff */
[----:B------:R-:W1:Y:S01]  /*61c0*/  MUFU.EX2 R29, R29 ;  /* 0x0000001d001d7308 */ /* 0x000e620000000800 */
[----:B------:R-:W-:Y:S02]  /*61d0*/  F2FP.PACK_AB R6, R36, R39 ;  /* 0x000000272406723e */ /* 0x000fe400000000ff */
[----:B--2---:R-:W-:-:S05]  /*61e0*/  F2FP.PACK_AB R7, R33, R38 ;  /* 0x000000262107723e */ /* 0x004fca00000000ff */
[----:B------:R-:W2:Y:S08]  /*61f0*/  MUFU.EX2 R30, R30 ;  /* 0x0000001e001e7308 */ /* 0x000eb00000000800 */
[----:B------:R-:W3:Y:S08]  /*6200*/  MUFU.EX2 R140, R140 ;  /* 0x0000008c008c7308 */ /* 0x000ef00000000800 */
[----:B------:R-:W-:Y:S01]  /*6210*/  MUFU.EX2 R129, R129 ;  /* 0x0000008100817308 */ /* 0x000fe20000000800 */
[C---:B-----5:R-:W-:Y:S07]  /*6220*/  HMMA.16816.F32 R112, R4.reuse, R8, R112 ;  /* 0x000000080470723c */ /* 0x060fee0000001870 */
[----:B------:R-:W-:Y:S01]  /*6230*/  MUFU.EX2 R139, R139 ;  /* 0x0000008b008b7308 */ /* 0x000fe20000000800 */
[C---:B------:R-:W-:Y:S01]  /*6240*/  HMMA.16816.F32 R68, R4.reuse, R10, R68 ;  /* 0x0000000a0444723c */ /* 0x040fe20000001844 */
[----:B------:R-:W5:Y:S06]  /*6250*/  LDSM.16.MT88.4 R8, [R168+0x9800] ;  /* 0x00980000a808783b */ /* 0x000f6c0000004200 */
[----:B------:R-:W1:Y:S08]  /*6260*/  MUFU.EX2 R128, R128 ;  /* 0x0000008000807308 */ /* 0x000e700000000800 */
[----:B------:R-:W-:Y:S08]  /*6270*/  MUFU.EX2 R127, R127 ;  /* 0x0000007f007f7308 */ /* 0x000ff00000000800 */
[----:B------:R-:W1:Y:S08]  /*6280*/  MUFU.EX2 R126, R126 ;  /* 0x0000007e007e7308 */ /* 0x000e700000000800 */
[----:B------:R-:W-:Y:S08]  /*6290*/  MUFU.EX2 R141, R141 ;  /* 0x0000008d008d7308 */ /* 0x000ff00000000800 */
[----:B------:R-:W1:Y:S01]  /*62a0*/  MUFU.EX2 R144, R144 ;  /* 0x0000009000907308 */ /* 0x000e620000000800 */
[C---:B-----5:R-:W-:Y:S07]  /*62b0*/  HMMA.16816.F32 R72, R4.reuse, R8, R72 ;  /* 0x000000080448723c */ /* 0x060fee0000001848 */
[----:B------:R-:W-:Y:S01]  /*62c0*/  MUFU.EX2 R142, R142 ;  /* 0x0000008e008e7308 */ /* 0x000fe20000000800 */
[C---:B------:R-:W-:Y:S01]  /*62d0*/  HMMA.16816.F32 R76, R4.reuse, R10, R76 ;  /* 0x0000000a044c723c */ /* 0x040fe2000000184c */
[----:B------:R-:W5:Y:S06]  /*62e0*/  LDSM.16.MT88.4 R8, [R170+0xb800] ;  /* 0x00b80000aa08783b */ /* 0x000f6c0000004200 */
[----:B------:R-:W-:Y:S08]  /*62f0*/  MUFU.EX2 R146, R146 ;  /* 0x0000009200927308 */ /* 0x000ff00000000800 */
[----:B------:R-:W1:Y:S08]  /*6300*/  MUFU.EX2 R61, R61 ;  /* 0x0000003d003d7308 */ /* 0x000e700000000800 */
[----:B------:R-:W-:Y:S08]  /*6310*/  MUFU.EX2 R45, R45 ;  /* 0x0000002d002d7308 */ /* 0x000ff00000000800 */
[----:B------:R-:W-:Y:S08]  /*6320*/  MUFU.EX2 R62, R62 ;  /* 0x0000003e003e7308 */ /* 0x000ff00000000800 */
[----:B------:R-:W-:Y:S01]  /*6330*/  MUFU.EX2 R43, R43 ;  /* 0x0000002b002b7308 */ /* 0x000fe20000000800 */
[C---:B-----5:R-:W-:Y:S07]  /*6340*/  HMMA.16816.F32 R80, R4.reuse, R8, R80 ;  /* 0x000000080450723c */ /* 0x060fee0000001850 */
[----:B------:R-:W-:Y:S01]  /*6350*/  MUFU.EX2 R52, R52 ;  /* 0x0000003400347308 */ /* 0x000fe20000000800 */
[C---:B------:R-:W-:Y:S01]  /*6360*/  HMMA.16816.F32 R84, R4.reuse, R10, R84 ;  /* 0x0000000a0454723c */ /* 0x040fe20000001854 */
[----:B------:R-:W5:Y:S06]  /*6370*/  LDSM.16.MT88.4 R8, [R168+0xb800] ;  /* 0x00b80000a808783b */ /* 0x000f6c0000004200 */
[----:B------:R-:W-:Y:S08]  /*6380*/  MUFU.EX2 R48, R48 ;  /* 0x0000003000307308 */ /* 0x000ff00000000800 */
[----:B------:R-:W-:Y:S01]  /*6390*/  MUFU.EX2 R47, R47 ;  /* 0x0000002f002f7308 */ /* 0x000fe20000000800 */
[C---:B-----5:R-:W-:Y:S08]  /*63a0*/  HMMA.16816.F32 R88, R4.reuse, R8, R88 ;  /* 0x000000080458723c */ /* 0x060ff00000001858 */
[C---:B------:R-:W-:Y:S01]  /*63b0*/  HMMA.16816.F32 R92, R4.reuse, R10, R92 ;  /* 0x0000000a045c723c */ /* 0x040fe2000000185c */
[----:B------:R-:W5:Y:S07]  /*63c0*/  LDSM.16.MT88.4 R8, [R170+0xd800] ;  /* 0x00d80000aa08783b */ /* 0x000f6e0000004200 */
[C---:B-----5:R-:W-:Y:S08]  /*63d0*/  HMMA.16816.F32 R96, R4.reuse, R8, R96 ;  /* 0x000000080460723c */ /* 0x060ff00000001860 */
[C---:B------:R-:W-:Y:S01]  /*63e0*/  HMMA.16816.F32 R108, R4.reuse, R10, R108 ;  /* 0x0000000a046c723c */ /* 0x040fe2000000186c */
[----:B------:R-:W5:Y:S07]  /*63f0*/  LDSM.16.MT88.4 R8, [R168+0xd800] ;  /* 0x00d80000a808783b */ /* 0x000f6e0000004200 */
[C---:B-----5:R-:W-:Y:S08]  /*6400*/  HMMA.16816.F32 R100, R4.reuse, R8, R100 ;  /* 0x000000080464723c */ /* 0x060ff00000001864 */
[----:B------:R-:W-:Y:S01]  /*6410*/  HMMA.16816.F32 R104, R4, R10, R104 ;  /* 0x0000000a0468723c */ /* 0x000fe20000001868 */
[----:B------:R-:W5:Y:S06]  /*6420*/  LDSM.16.MT88.4 R8, [R170+0x9c00] ;  /* 0x009c0000aa08783b */ /* 0x000f6c0000004200 */
[----:B----4-:R-:W-:-:S02]  /*6430*/  F2FP.PACK_AB R4, R32, R35 ;  /* 0x000000232004723e */ /* 0x010fc400000000ff */
[----:B-1----:R-:W-:Y:S02]  /*6440*/  F2FP.PACK_AB R5, R29, R34 ;  /* 0x000000221d05723e */ /* 0x002fe400000000ff */
[----:B------:R-:W-:Y:S02]  /*6450*/  F2FP.PACK_AB R6, R28, R31 ;  /* 0x0000001f1c06723e */ /* 0x000fe400000000ff */
[----:B--2---:R-:W-:-:S07]  /*6460*/  F2FP.PACK_AB R7, R3, R30 ;  /* 0x0000001e0307723e */ /* 0x004fce00000000ff */
[C---:B-----5:R-:W-:Y:S08]  /*6470*/  HMMA.16816.F32 R112, R4.reuse, R8, R112 ;  /* 0x000000080470723c */ /* 0x060ff00000001870 */
        /* <DEDUP_REMOVED lines=17> */
[----:B---3--:R-:W-:-:S02]  /*6590*/  F2FP.PACK_AB R4, R131, R140 ;  /* 0x0000008c8304723e */ /* 0x008fc400000000ff */
[----:B------:R-:W-:Y:S02]  /*65a0*/  F2FP.PACK_AB R5, R128, R139 ;  /* 0x0000008b8005723e */ /* 0x000fe400000000ff */
[----:B------:R-:W-:Y:S02]  /*65b0*/  F2FP.PACK_AB R6, R129, R130 ;  /* 0x000000828106723e */ /* 0x000fe400000000ff */
[----:B------:R-:W-:-:S07]  /*65c0*/  F2FP.PACK_AB R7, R126, R127 ;  /* 0x0000007f7e07723e */ /* 0x000fce00000000ff */
        /* <DEDUP_REMOVED lines=18> */
[----:B------:R-:W-:Y:S01]  /*66f0*/  FFMA.FTZ R6, R18, c[0x0][0x23c], -R53 ;  /* 0x00008f0012067a23 */ /* 0x000fe20000010835 */
[----:B------:R-:W-:Y:S01]  /*6700*/  F2FP.PACK_AB R4, R144, R141 ;  /* 0x0000008d9004723e */ /* 0x000fe200000000ff */
[----:B------:R-:W-:Y:S01]  /*6710*/  FADD.FTZ R5, R119, R122 ;  /* 0x0000007a77057221 */ /* 0x000fe20000010000 */
[----:B------:R-:W2:Y:S01]  /*6720*/  LDSM.16.MT88.4 R16, [R170+0xa400] ;  /* 0x00a40000aa10783b */ /* 0x000ea20000004200 */
[----:B------:R3:W4:Y:S01]  /*6730*/  MUFU.EX2 R119, R6 ;  /* 0x0000000600777308 */ /* 0x0007220000000800 */
[----:B------:R-:W-:-:S02]  /*6740*/  FFMA.FTZ R122, R26, c[0x0][0x23c], -R56 ;  /* 0x00008f001a7a7a23 */ /* 0x000fc40000010838 */
[----:B------:R-:W-:Y:S01]  /*6750*/  FADD.FTZ R64, R64, R5 ;  /* 0x0000000540407221 */ /* 0x000fe20000010000 */
[----:B------:R-:W-:-:S03]  /*6760*/  F2FP.PACK_AB R5, R61, R146 ;  /* 0x000000923d05723e */ /* 0x000fc600000000ff */
[----:B------:R-:W-:Y:S02]  /*6770*/  FADD.FTZ R123, R65, R64 ;  /* 0x00000040417b7221 */ /* 0x000fe40000010000 */
[--C-:B------:R-:W-:Y:S02]  /*6780*/  FFMA.FTZ R65, R24, c[0x0][0x23c], -R53.reuse ;  /* 0x00008f0018417a23 */ /* 0x100fe40000010835 */
[----:B------:R-:W-:Y:S02]  /*6790*/  FFMA.FTZ R64, R23, c[0x0][0x23c], -R53 ;  /* 0x00008f0017407a23 */ /* 0x000fe40000010835 */
[----:B------:R-:W-:Y:S02]  /*67a0*/  FADD.FTZ R54, R54, R123 ;  /* 0x0000007b36367221 */ /* 0x000fe40000010000 */
[----:B------:R-:W-:Y:S01]  /*67b0*/  MUFU.EX2 R65, R65 ;  /* 0x0000004100417308 */ /* 0x000fe20000000800 */
[----:B---3--:R-:W-:Y:S01]  /*67c0*/  F2FP.PACK_AB R6, R142, R63 ;  /* 0x0000003f8e06723e */ /* 0x008fe200000000ff */
[----:B------:R-:W-:Y:S01]  /*67d0*/  FADD.FTZ R59, R59, R54 ;  /* 0x000000363b3b7221 */ /* 0x000fe20000010000 */
[----:B----4-:R-:W-:Y:S01]  /*67e0*/  F2FP.PACK_AB R7, R60, R119 ;  /* 0x000000773c07723e */ /* 0x010fe200000000ff */
[----:B------:R-:W-:-:S04]  /*67f0*/  FFMA.FTZ R54, R21, c[0x0][0x23c], -R53 ;  /* 0x00008f0015367a23 */ /* 0x000fc80000010835 */
[----:B------:R-:W3:Y:S02]  /*6800*/  MUFU.EX2 R64, R64 ;  /* 0x0000004000407308 */ /* 0x000ee40000000800 */
[C---:B------:R-:W-:Y:S08]  /*6810*/  HMMA.16816.F32 R72, R4.reuse, R12, R72 ;  /* 0x0000000c0448723c */ /* 0x040ff00000001848 */
[C---:B-1----:R-:W-:Y:S08]  /*6820*/  HMMA.16816.F32 R80, R4.reuse, R8, R80 ;  /* 0x000000080450723c */ /* 0x042ff00000001850 */
[C---:B------:R-:W-:Y:S01]  /*6830*/  HMMA.16816.F32 R84, R4.reuse, R10, R84 ;  /* 0x0000000a0454723c */ /* 0x040fe20000001854 */
[----:B------:R-:W1:Y:S07]  /*6840*/  LDSM.16.MT88.4 R8, [R170+0xe400] ;  /* 0x00e40000aa08783b */ /* 0x000e6e0000004200 */
[C---:B------:R-:W-:Y:S01]  /*6850*/  HMMA.16816.F32 R76, R4.reuse, R14, R76 ;  /* 0x0000000e044c723c */ /* 0x040fe2000000184c */
[----:B------:R-:W4:Y:S07]  /*6860*/  LDSM.16.MT88.4 R12, [R168+0xe400] ;  /* 0x00e40000a80c783b */ /* 0x000f2e0000004200 */
[C---:B--2---:R-:W-:Y:S08]  /*6870*/  HMMA.16816.F32 R112, R4.reuse, R16, R112 ;  /* 0x000000100470723c */ /* 0x044ff00000001870 */
[C---:B------:R-:W-:Y:S01]  /*6880*/  HMMA.16816.F32 R68, R4.reuse, R18, R68 ;  /* 0x000000120444723c */ /* 0x040fe20000001844 */
[----:B------:R-:W2:Y:S07]  /*6890*/  LDSM.16.MT88.4 R16, [R168+0xc400] ;  /* 0x00c40000a810783b */ /* 0x000eae0000004200 */
[C---:B-1----:R-:W-:Y:S08]  /*68a0*/  HMMA.16816.F32 R96, R4.reuse, R8, R96 ;  /* 0x000000080460723c */ /* 0x042ff00000001860 */
[C---:B------:R-:W-:Y:S01]  /*68b0*/  HMMA.16816.F32 R108, R4.reuse, R10, R108 ;  /* 0x0000000a046c723c */ /* 0x040fe2000000186c */
[----:B------:R-:W1:Y:S07]  /*68c0*/  LDSM.16.MT88.4 R8, [R170+0xa800] ;  /* 0x00a80000aa08783b */ /* 0x000e6e0000004200 */
[C---:B----4-:R-:W-:Y:S07]  /*68d0*/  HMMA.16816.F32 R100, R4.reuse, R12, R100 ;  /* 0x0000000c0464723c */ /* 0x050fee0000001864 */
[--C-:B------:R-:W-:Y:S01]  /*68e0*/  FFMA.FTZ R13, R49, c[0x0][0x23c], -R53.reuse ;  /* 0x00008f00310d7a23 */ /* 0x100fe20000010835 */
[----:B--2---:R-:W-:Y:S01]  /*68f0*/  HMMA.16816.F32 R88, R4, R16, R88 ;  /* 0x000000100458723c */ /* 0x004fe20000001858 */
[----:B------:R-:W-:-:S02]  /*6900*/  FFMA.FTZ R49, R22, c[0x0][0x23c], -R53 ;  /* 0x00008f0016317a23 */ /* 0x000fc40000010835 */
[----:B------:R-:W-:Y:S02]  /*6910*/  FADD.FTZ R12, R58, R67 ;  /* 0x000000433a0c7221 */ /* 0x000fe40000010000 */
[----:B------:R2:W-:Y:S01]  /*6920*/  MUFU.EX2 R58, R13 ;  /* 0x0000000d003a7308 */ /* 0x0005e20000000800 */
[----:B------:R-:W-:Y:S02]  /*6930*/  FFMA.FTZ R67, R25, c[0x0][0x23c], -R56 ;  /* 0x00008f0019437a23 */ /* 0x000fe40000010838 */
[C---:B------:R-:W-:Y:S01]  /*6940*/  HMMA.16816.F32 R92, R4.reuse, R18, R92 ;  /* 0x00000012045c723c */ /* 0x040fe2000000185c */
[----:B------:R-:W4:Y:S01]  /*6950*/  LDSM.16.MT88.4 R16, [R168+0xe800] ;  /* 0x00e80000a810783b */ /* 0x000f220000004200 */
[----:B------:R-:W-:Y:S02]  /*6960*/  FADD.FTZ R12, R57, R12 ;  /* 0x0000000c390c7221 */ /* 0x000fe40000010000 */
[----:B------:R-:W-:Y:S01]  /*6970*/  FFMA.FTZ R56, R50, c[0x0][0x23c], -R56 ;  /* 0x00008f0032387a23 */ /* 0x000fe20000010838 */
[----:B------:R-:W5:Y:S01]  /*6980*/  MUFU.EX2 R49, R49 ;  /* 0x0000003100317308 */ /* 0x000f620000000800 */
[----:B------:R-:W-:Y:S01]  /*6990*/  FADD.FTZ R55, R55, R12 ;  /* 0x0000000c37377221 */ /* 0x000fe20000010000 */
[----:B------:R-:W-:Y:S01]  /*69a0*/  LDSM.16.MT88.4 R24, [R168+0xa800] ;  /* 0x00a80000a818783b */ /* 0x000fe20000004200 */
[----:B------:R-:W-:Y:S01]  /*69b0*/  HMMA.16816.F32 R104, R4, R14, R104 ;  /* 0x0000000e0468723c */ /* 0x000fe20000001868 */
[----:B------:R-:W-:-:S02]  /*69c0*/  FFMA.FTZ R50, R20, c[0x0][0x23c], -R53 ;  /* 0x00008f0014327a23 */ /* 0x000fc40000010835 */
[----:B------:R-:W-:Y:S01]  /*69d0*/  LDSM.16.MT88.4 R20, [R170+0xc800] ;  /* 0x00c80000aa14783b */ /* 0x000fe20000004200 */
[----:B------:R-:W-:Y:S01]  /*69e0*/  FADD.FTZ R53, R46, R59 ;  /* 0x0000003b2e357221 */ /* 0x000fe20000010000 */
[----:B------:R-:W-:Y:S01]  /*69f0*/  MUFU.EX2 R51, R50 ;  /* 0x0000003200337308 */ /* 0x000fe20000000800 */
[----:B------:R-:W-:Y:S01]  /*6a00*/  FADD.FTZ R55, R42, R55 ;  /* 0x000000372a377221 */ /* 0x000fe20000010000 */
[----:B------:R-:W-:Y:S01]  /*6a10*/  F2FP.PACK_AB R4, R62, R45 ;  /* 0x0000002d3e04723e */ /* 0x000fe200000000ff */
[----:B--2---:R-:W2:Y:S01]  /*6a20*/  LDSM.16.MT88.4 R12, [R168+0xc800] ;  /* 0x00c80000a80c783b */ /* 0x004ea20000004200 */
[----:B---3--:R-:W-:Y:S01]  /*6a30*/  F2FP.PACK_AB R5, R64, R65 ;  /* 0x000000414005723e */ /* 0x008fe200000000ff */
[----:B------:R-:W-:Y:S01]  /*6a40*/  FADD.FTZ R44, R44, R53 ;  /* 0x000000352c2c7221 */ /* 0x000fe20000010000 */
[----:B------:R-:W-:Y:S01]  /*6a50*/  F2FP.PACK_AB R6, R52, R43 ;  /* 0x0000002b3406723e */ /* 0x000fe200000000ff */
[----:B------:R-:W-:Y:S01]  /*6a60*/  FADD.FTZ R40, R40, R55 ;  /* 0x0000003728287221 */ /* 0x000fe20000010000 */
[----:B-----5:R-:W-:Y:S01]  /*6a70*/  F2FP.PACK_AB R7, R49, R58 ;  /* 0x0000003a3107723e */ /* 0x020fe200000000ff */
[----:B------:R-:W-:Y:S01]  /*6a80*/  FADD.FTZ R44, R41, R44 ;  /* 0x0000002c292c7221 */ /* 0x000fe20000010000 */
[----:B------:R-:W-:Y:S01]  /*6a90*/  MUFU.EX2 R46, R54 ;  /* 0x00000036002e7308 */ /* 0x000fe20000000800 */
[----:B------:R-:W-:-:S02]  /*6aa0*/  FADD.FTZ R37, R37, R40 ;  /* 0x0000002825257221 */ /* 0x000fc40000010000 */
[----:B------:R-:W-:Y:S02]  /*6ab0*/  FADD.FTZ R39, R39, R44 ;  /* 0x0000002c27277221 */ /* 0x000fe40000010000 */
[C---:B-1----:R-:W-:Y:S01]  /*6ac0*/  HMMA.16816.F32 R112, R4.reuse, R8, R112 ;  /* 0x000000080470723c */ /* 0x042fe20000001870 */
[----:B------:R-:W-:Y:S02]  /*6ad0*/  FADD.FTZ R38, R38, R37 ;  /* 0x0000002526267221 */ /* 0x000fe40000010000 */
[----:B------:R-:W-:Y:S02]  /*6ae0*/  FADD.FTZ R36, R36, R39 ;  /* 0x0000002724247221 */ /* 0x000fe40000010000 */
[----:B------:R-:W-:Y:S02]  /*6af0*/  FADD.FTZ R33, R33, R38 ;  /* 0x0000002621217221 */ /* 0x000fe40000010000 */
[----:B------:R-:W-:Y:S01]  /*6b00*/  FADD.FTZ R35, R35, R36 ;  /* 0x0000002423237221 */ /* 0x000fe20000010000 */
[----:B------:R-:W-:Y:S01]  /*6b10*/  HMMA.16816.F32 R68, R4, R10, R68 ;  /* 0x0000000a0444723c */ /* 0x000fe20000001844 */
[----:B------:R-:W1:Y:S01]  /*6b20*/  LDSM.16.MT88.4 R8, [R170+0xe800] ;  /* 0x00e80000aa08783b */ /* 0x000e620000004200 */
[----:B------:R-:W-:-:S02]  /*6b30*/  FADD.FTZ R34, R34, R33 ;  /* 0x0000002122227221 */ /* 0x000fc40000010000 */
[----:B------:R-:W-:Y:S02]  /*6b40*/  FADD.FTZ R32, R32, R35 ;  /* 0x0000002320207221 */ /* 0x000fe40000010000 */
[----:B------:R-:W-:Y:S02]  /*6b50*/  FADD.FTZ R29, R29, R34 ;  /* 0x000000221d1d7221 */ /* 0x000fe40000010000 */
[C---:B----4-:R-:W-:Y:S01]  /*6b60*/  HMMA.16816.F32 R100, R4.reuse, R16, R100 ;  /* 0x000000100464723c */ /* 0x050fe20000001864 */
        /* <DEDUP_REMOVED lines=9> */
[----:B--2---:R-:W-:Y:S01]  /*6c00*/  HMMA.16816.F32 R88, R4, R12, R88 ;  /* 0x0000000c0458723c */ /* 0x004fe20000001858 */
[----:B------:R-:W-:-:S04]  /*6c10*/  FADD.FTZ R128, R128, R139 ;  /* 0x0000008b80807221 */ /* 0x000fc80000010000 */
[----:B------:R-:W-:-:S03]  /*6c20*/  FADD.FTZ R127, R127, R128 ;  /* 0x000000807f7f7221 */ /* 0x000fc60000010000 */
        /* <DEDUP_REMOVED lines=8> */
[----:B-1----:R-:W-:Y:S01]  /*6cb0*/  HMMA.16816.F32 R96, R4, R8, R96 ;  /* 0x000000080460723c */ /* 0x002fe20000001860 */
[----:B------:R-:W-:Y:S01]  /*6cc0*/  MUFU.EX2 R25, R66 ;  /* 0x0000004200197308 */ /* 0x000fe20000000800 */
[----:B------:R-:W-:-:S04]  /*6cd0*/  FADD.FTZ R60, R60, R119 ;  /* 0x000000773c3c7221 */ /* 0x000fc80000010000 */
[----:B------:R-:W-:Y:S02]  /*6ce0*/  FADD.FTZ R65, R65, R60 ;  /* 0x0000003c41417221 */ /* 0x000fe40000010000 */
[----:B------:R-:W-:Y:S01]  /*6cf0*/  HMMA.16816.F32 R108, R4, R10, R108 ;  /* 0x0000000a046c723c */ /* 0x000fe2000000186c */
[----:B------:R-:W1:Y:S01]  /*6d00*/  LDSM.16.MT88.4 R8, [R170+0xcc00] ;  /* 0x00cc0000aa08783b */ /* 0x000e620000004200 */
[----:B------:R-:W-:-:S04]  /*6d10*/  FADD.FTZ R65, R64, R65 ;  /* 0x0000004140417221 */ /* 0x000fc80000010000 */
[----:B------:R-:W-:Y:S02]  /*6d20*/  FADD.FTZ R58, R58, R65 ;  /* 0x000000413a3a7221 */ /* 0x000fe40000010000 */
[----:B------:R-:W-:Y:S01]  /*6d30*/  HMMA.16816.F32 R76, R4, R26, R76 ;  /* 0x0000001a044c723c */ /* 0x000fe2000000184c */
[----:B------:R-:W4:Y:S01]  /*6d40*/  MUFU.EX2 R27, R67 ;  /* 0x00000043001b7308 */ /* 0x000f220000000800 */
[----:B------:R-:W-:-:S06]  /*6d50*/  FADD.FTZ R49, R49, R58 ;  /* 0x0000003a31317221 */ /* 0x000fcc0000010000 */
[C---:B------:R-:W-:Y:S01]  /*6d60*/  HMMA.16816.F32 R80, R4.reuse, R20, R80 ;  /* 0x000000140450723c */ /* 0x040fe20000001850 */
[----:B------:R-:W5:Y:S07]  /*6d70*/  MUFU.EX2 R26, R56 ;  /* 0x00000038001a7308 */ /* 0x000f6e0000000800 */
[----:B------:R-:W-:Y:S01]  /*6d80*/  HMMA.16816.F32 R84, R4, R22, R84 ;  /* 0x000000160454723c */ /* 0x000fe20000001854 */
[----:B------:R-:W1:Y:S06]  /*6d90*/  LDSM.16.MT88.4 R20, [R170+0xac00] ;  /* 0x00ac0000aa14783b */ /* 0x000e6c0000004200 */
[----:B----4-:R-:W-:-:S02]  /*6da0*/  F2FP.PACK_AB R4, R27, R24 ;  /* 0x000000181b04723e */ /* 0x010fc400000000ff */
[----:B------:R-:W-:Y:S01]  /*6db0*/  F2FP.PACK_AB R5, R51, R46 ;  /* 0x0000002e3305723e */ /* 0x000fe200000000ff */
[----:B------:R-:W-:Y:S01]  /*6dc0*/  FADD.FTZ R46, R46, R49 ;  /* 0x000000312e2e7221 */ /* 0x000fe20000010000 */
[----:B-----5:R-:W-:Y:S02]  /*6dd0*/  F2FP.PACK_AB R6, R26, R25 ;  /* 0x000000191a06723e */ /* 0x020fe400000000ff */
[----:B------:R-:W-:Y:S01]  /*6de0*/  F2FP.PACK_AB R7, R47, R48 ;  /* 0x000000302f07723e */ /* 0x000fe200000000ff */
[----:B------:R-:W-:-:S04]  /*6df0*/  FADD.FTZ R51, R51, R46 ;  /* 0x0000002e33337221 */ /* 0x000fc80000010000 */
[----:B------:R-:W-:Y:S02]  /*6e00*/  FADD.FTZ R48, R48, R51 ;  /* 0x0000003330307221 */ /* 0x000fe40000010000 */
[----:B---3--:R-:W-:Y:S02]  /*6e10*/  HMMA.16816.F32 R88, R4, R16, R88 ;  /* 0x000000100458723c */ /* 0x008fe40000001858 */
[----:B------:R-:W-:-:S05]  /*6e20*/  FADD.FTZ R194, R47, R48 ;  /* 0x000000302fc27221 */ /* 0x000fca0000010000 */
        /* <DEDUP_REMOVED lines=8> */
[----:B-1----:R-:W-:Y:S03]  /*6eb0*/  HMMA.16816.F32 R80, R4, R8, R80 ;  /* 0x000000080450723c */ /* 0x002fe60000001850 */
[----:B------:R-:W-:-:S04]  /*6ec0*/  FADD.FTZ R142, R142, R63 ;  /* 0x0000003f8e8e7221 */ /* 0x000fc80000010000 */
[----:B------:R-:W-:Y:S01]  /*6ed0*/  FADD.FTZ R45, R45, R142 ;  /* 0x0000008e2d2d7221 */ /* 0x000fe20000010000 */
[----:B------:R-:W-:Y:S01]  /*6ee0*/  HMMA.16816.F32 R84, R4, R10, R84 ;  /* 0x0000000a0454723c */ /* 0x000fe20000001854 */
[----:B------:R-:W1:Y:S02]  /*6ef0*/  LDSM.16.MT88.4 R8, [R168+0xec00] ;  /* 0x00ec0000a808783b */ /* 0x000e640000004200 */
[----:B------:R-:W-:-:S04]  /*6f00*/  FADD.FTZ R62, R62, R45 ;  /* 0x0000002d3e3e7221 */ /* 0x000fc80000010000 */
[----:B------:R-:W-:Y:S01]  /*6f10*/  FADD.FTZ R3, R43, R62 ;  /* 0x0000003e2b037221 */ /* 0x000fe20000010000 */
[----:B------:R-:W-:Y:S03]  /*6f20*/  HMMA.16816.F32 R112, R4, R20, R112 ;  /* 0x000000140470723c */ /* 0x000fe60000001870 */
[----:B------:R-:W-:-:S04]  /*6f30*/  FADD.FTZ R3, R52, R3 ;  /* 0x0000000334037221 */ /* 0x000fc80000010000 */
[----:B------:R-:W-:Y:S01]  /*6f40*/  FADD.FTZ R24, R24, R3 ;  /* 0x0000000318187221 */ /* 0x000fe20000010000 */
[----:B------:R-:W-:Y:S03]  /*6f50*/  HMMA.16816.F32 R68, R4, R22, R68 ;  /* 0x000000160444723c */ /* 0x000fe60000001844 */
[----:B------:R-:W-:-:S04]  /*6f60*/  FADD.FTZ R24, R27, R24 ;  /* 0x000000181b187221 */ /* 0x000fc80000010000 */
[----:B------:R-:W-:Y:S01]  /*6f70*/  FADD.FTZ R25, R25, R24 ;  /* 0x0000001819197221 */ /* 0x000fe20000010000 */
[----:B------:R-:W-:Y:S03]  /*6f80*/  HMMA.16816.F32 R92, R4, R18, R92 ;  /* 0x00000012045c723c */ /* 0x000fe6000000185c */
[----:B------:R-:W-:-:S05]  /*6f90*/  FADD.FTZ R193, R26, R25 ;  /* 0x000000191ac17221 */ /* 0x000fca0000010000 */
[C---:B--2---:R-:W-:Y:S08]  /*6fa0*/  HMMA.16816.F32 R96, R4.reuse, R12, R96 ;  /* 0x0000000c0460723c */ /* 0x044ff00000001860 */
[C---:B------:R-:W-:Y:S08]  /*6fb0*/  HMMA.16816.F32 R108, R4.reuse, R14, R108 ;  /* 0x0000000e046c723c */ /* 0x040ff0000000186c */
[C---:B-1----:R-:W-:Y:S08]  /*6fc0*/  HMMA.16816.F32 R100, R4.reuse, R8, R100 ;  /* 0x000000080464723c */ /* 0x042ff00000001864 */
[----:B------:R-:W-:Y:S01]  /*6fd0*/  HMMA.16816.F32 R104, R4, R10, R104 ;  /* 0x0000000a0468723c */ /* 0x000fe20000001868 */
[----:B------:R-:W-:Y:S07]  /*6fe0*/  @!UPT UIADD3 URZ, URZ, URZ, URZ ;  /* 0x0000003f3f3ff290 */ /* 0x000fee000fffe03f */
[----:B------:R-:W-:Y:S11]  /*6ff0*/  @!P5 BRA `(.L_x_1211) ;  /* 0x000049200000d947 */ /* 0x000ff60003800000 */
[----:B------:R-:W-:-:S04]  /*7000*/  DEPBAR.LE SB0, 0x0 ;  /* 0x000080000000791a */ /* 0x000fc80000000000 */
[----:B------:R-:W-:Y:S01]  /*7010*/  IADD3 R182, R118, -0x2, RZ ;  /* 0xfffffffe76b67810 */ /* 0x000fe20007ffe0ff */
[----:B------:R-:W-:Y:S06]  /*7020*/  BAR.SYNC.DEFER_BLOCKING 0x0 ;  /* 0x0000000000007b1d */ /* 0x000fec0000010000 */
[----:B------:R-:W-:Y:S05]  /*7030*/  @!P6 BRA `(.L_x_1212) ;  /* 0x000003900000e947 */ /* 0x000fea0003800000 */
[----:B------:R-:W1:Y:S01]  /*7040*/  I2F.RP R4, R133 ;  /* 0x0000008500047306 */ /* 0x000e620000209400 */
[----:B------:R-:W-:-:S05]  /*7050*/  IMAD.SHL.U32 R3, R182, 0x80, RZ ;  /* 0x00000080b6037824 */ /* 0x000fca00078e00ff */
[C---:B------:R-:W-:Y:S02]  /*7060*/  IADD3 R10, R3.reuse, 0x80, RZ ;  /* 0x00000080030a7810 */ /* 0x040fe40007ffe0ff */
        /* <DEDUP_REMOVED lines=9> */
[----:B-1----:R-:W-:Y:S01]  /*7100*/  IMAD.MOV R8, RZ, RZ, -R13 ;  /* 0x000000ffff087224 */ /* 0x002fe200078e0a0d */
[----:B------:R-:W-:-:S03]  /*7110*/  MOV R12, RZ ;  /* 0x000000ff000c7202 */ /* 0x000fc60000000f00 */
[----:B------:R-:W-:-:S04]  /*7120*/  IMAD R8, R8, R133, RZ ;  /* 0x0000008508087224 */ /* 0x000fc800078e02ff */
[----:B------:R-:W-:-:S06]  /*7130*/  IMAD.HI.U32 R8, R13, R8, R12 ;  /* 0x000000080d087227 */ /* 0x000fcc00078e000c */
[----:B------:R-:W-:-:S04]  /*7140*/  IMAD.HI.U32 R9, R8, R7, RZ ;  /* 0x0000000708097227 */ /* 0x000fc800078e00ff */
[----:B------:R-:W-:-:S04]  /*7150*/  IMAD.HI.U32 R8, R8, R5, RZ ;  /* 0x0000000508087227 */ /* 0x000fc800078e00ff */
[----:B------:R-:W-:Y:S02]  /*7160*/  IMAD.MOV R6, RZ, RZ, -R9 ;  /* 0x000000ffff067224 */ /* 0x000fe400078e0a09 */
[----:B------:R-:W-:Y:S02]  /*7170*/  IMAD.MOV R4, RZ, RZ, -R8 ;  /* 0x000000ffff047224 */ /* 0x000fe400078e0a08 */
[C---:B------:R-:W-:Y:S02]  /*7180*/  IMAD R6, R133.reuse, R6, R7 ;  /* 0x0000000685067224 */ /* 0x040fe400078e0207 */
[----:B------:R-:W-:-:S03]  /*7190*/  IMAD R4, R133, R4, R5 ;  /* 0x0000000485047224 */ /* 0x000fc600078e0205 */
[C---:B------:R-:W-:Y:S02]  /*71a0*/  ISETP.GT.U32.AND P3, PT, R133.reuse, R6, PT ;  /* 0x000000068500720c */ /* 0x040fe40003f64070 */
[----:B------:R-:W-:-:S11]  /*71b0*/  ISETP.GT.U32.AND P1, PT, R133, R4, PT ;  /* 0x000000048500720c */ /* 0x000fd60003f24070 */
[-C--:B------:R-:W-:Y:S02]  /*71c0*/  @!P3 IADD3 R6, R6, -R133.reuse, RZ ;  /* 0x800000850606b210 */ /* 0x080fe40007ffe0ff */
[----:B------:R-:W-:Y:S01]  /*71d0*/  @!P1 IMAD.IADD R4, R4, 0x1, -R133 ;  /* 0x0000000104049824 */ /* 0x000fe200078e0a85 */
[----:B------:R-:W-:Y:S02]  /*71e0*/  @!P3 IADD3 R9, R9, 0x1, RZ ;  /* 0x000000010909b810 */ /* 0x000fe40007ffe0ff */
[-C--:B------:R-:W-:Y:S02]  /*71f0*/  ISETP.GE.U32.AND P5, PT, R6, R133.reuse, PT ;  /* 0x000000850600720c */ /* 0x080fe40003fa6070 */
[----:B------:R-:W-:Y:S02]  /*7200*/  ISETP.GE.U32.AND P4, PT, R4, R133, PT ;  /* 0x000000850400720c */ /* 0x000fe40003f86070 */
[----:B------:R-:W-:Y:S02]  /*7210*/  @!P1 IADD3 R8, R8, 0x1, RZ ;  /* 0x0000000108089810 */ /* 0x000fe40007ffe0ff */
[----:B------:R-:W-:-:S02]  /*7220*/  ISETP.NE.AND P1, PT, RZ, c[0x0][0x2d0], PT ;  /* 0x0000b400ff007a0c */ /* 0x000fc40003f25270 */
[----:B------:R-:W-:-:S05]  /*7230*/  LOP3.LUT R6, RZ, c[0x0][0x2d0], RZ, 0x33, !PT ;  /* 0x0000b400ff067a12 */ /* 0x000fca00078e33ff */
[----:B------:R-:W-:Y:S02]  /*7240*/  @P5 IADD3 R9, R9, 0x1, RZ ;  /* 0x0000000109095810 */ /* 0x000fe40007ffe0ff */
[----:B------:R-:W-:-:S03]  /*7250*/  @P4 IADD3 R8, R8, 0x1, RZ ;  /* 0x0000000108084810 */ /* 0x000fc60007ffe0ff */
[----:B------:R-:W-:Y:S01]  /*7260*/  @!P2 IMAD.MOV R9, RZ, RZ, -R9 ;  /* 0x000000ffff09a224 */ /* 0x000fe200078e0a09 */
[----:B------:R-:W-:-:S04]  /*7270*/  @!P0 IADD3 R8, -R8, RZ, RZ ;  /* 0x000000ff08088210 */ /* 0x000fc80007ffe1ff */
[C---:B------:R-:W-:Y:S02]  /*7280*/  SEL R3, R6.reuse, R9, !P1 ;  /* 0x0000000906037207 */ /* 0x040fe40004800000 */
[----:B------:R-:W-:-:S03]  /*7290*/  SEL R6, R6, R8, !P1 ;  /* 0x0000000806067207 */ /* 0x000fc60004800000 */
[----:B------:R-:W-:-:S04]  /*72a0*/  IMAD.WIDE R12, R3, 0x4, R188 ;  /* 0x00000004030c7825 */ /* 0x000fc800078e02bc */
[----:B------:R-:W-:Y:S01]  /*72b0*/  IMAD.WIDE R10, R6, 0x4, R188 ;  /* 0x00000004060a7825 */ /* 0x000fe200078e02bc */
[----:B------:R-:W2:Y:S04]  /*72c0*/  LDG.E R4, [R12.64] ;  /* 0x000000060c047981 */ /* 0x000ea8000c1e1900 */
[----:B------:R-:W2:Y:S01]  /*72d0*/  LDG.E R5, [R10.64] ;  /* 0x000000060a057981 */ /* 0x000ea2000c1e1900 */
[----:B------:R-:W-:Y:S02]  /*72e0*/  IMAD.IADD R3, R3, 0x1, -R6 ;  /* 0x0000000103037824 */ /* 0x000fe400078e0a06 */
[----:B------:R-:W-:-:S04]  /*72f0*/  IMAD.MOV.U32 R6, RZ, RZ, c[0x0][0x2d0] ;  /* 0x0000b400ff067624 */ /* 0x000fc800078e00ff */
[----:B------:R-:W-:-:S04]  /*7300*/  IMAD R6, R3, R6, -0x80 ;  /* 0xffffff8003067424 */ /* 0x000fc800078e0206 */
[----:B------:R-:W-:Y:S01]  /*7310*/  IMAD.WIDE.U32 R8, R6, c[0x0][0x1a0], RZ ;  /* 0x0000680006087a25 */ /* 0x000fe200078e00ff */
[----:B------:R-:W-:-:S05]  /*7320*/  SHF.R.S32.HI R3, RZ, 0x1f, R6 ;  /* 0x0000001fff037819 */ /* 0x000fca0000011406 */
        /* <DEDUP_REMOVED lines=10> */
.L_x_1212:
[----:B------:R-:W-:-:S04]  /*73d0*/  LEA R8, -R117, RZ, 0x7 ;  /* 0x000000ff75087211 */ /* 0x000fc800078e39ff */
[----:B------:R-:W-:Y:S02]  /*73e0*/  SHF.R.S32.HI R5, RZ, 0x1f, R8 ;  /* 0x0000001fff057819 */ /* 0x000fe40000011408 */
.L_x_1213:
        /* <DEDUP_REMOVED lines=8> */
[--C-:B------:R-:W-:Y:S01]  /*7470*/  @!P3 IMAD.X R6, R5, 0x1, R116.reuse, P1 ;  /* 0x000000010506b824 */ /* 0x100fe200008e0674 */
        /* <DEDUP_REMOVED lines=27> */
[----:B------:R-:W-:Y:S01]  /*7630*/  @!P2 LEA R8, P0, R4, c[0x0][0x170], 0x1 ;  /* 0x00005c000408aa11 */ /* 0x000fe200078008ff */
[----:B------:R-:W-:Y:S01]  /*7640*/  IMAD.X R5, R178, 0x1, R5, P1 ;  /* 0x00000001b2057824 */ /* 0x000fe200008e0605 */
[-C--:B------:R-:W-:Y:S01]  /*7650*/  @!P3 IADD3 R7, P1, R6, R120.reuse, RZ ;  /* 0x000000780607b210 */ /* 0x080fe20007f3e0ff */
[----:B------:R-:W-:Y:S01]  /*7660*/  @P2 STS.128 [R181+0xd000], RZ ;  /* 0x00d000ffb5002388 */ /* 0x000fe20000000c00 */
[----:B------:R-:W-:Y:S02]  /*7670*/  @!P2 LEA.HI.X R9, R4, c[0x0][0x174], R3, 0x1, P0 ;  /* 0x00005d000409aa11 */ /* 0x000fe400000f0c03 */
[C---:B------:R-:W-:Y:S01]  /*7680*/  @!P2 IADD3 R3, P0, R6.reuse, R120, RZ ;  /* 0x000000780603a210 */ /* 0x040fe20007f1e0ff */
[----:B------:R-:W-:Y:S01]  /*7690*/  @!P3 IMAD.X R4, R5, 0x1, R116, P1 ;  /* 0x000000010504b824 */ /* 0x000fe200008e0674 */
[C---:B------:R-:W-:Y:S01]  /*76a0*/  @!P3 LEA R18, P1, R7.reuse, c[0x0][0x170], 0x1 ;  /* 0x00005c000712ba11 */ /* 0x040fe200078208ff */
[----:B------:R-:W-:Y:S01]  /*76b0*/  @!PT LDS RZ, [RZ] ;  /* 0x00000000fffff984 */ /* 0x000fe20000000800 */
[----:B------:R-:W-:Y:S01]  /*76c0*/  @!PT LDS RZ, [RZ] ;  /* 0x00000000fffff984 */ /* 0x000fe20000000800 */
[----:B------:R-:W-:Y:S01]  /*76d0*/  @!PT LDS RZ, [RZ] ;  /* 0x00000000fffff984 */ /* 0x000fe20000000800 */
[----:B------:R3:W-:Y:S03]  /*76e0*/  @!P2 LDGSTS.E.BYPASS.LTC128B.128 [R181+0xd000], [R10.64+0x80] ;  /* 0x0d0000800ab5afae */ /* 0x0007e6000b901d46 */
[----:B------:R-:W-:Y:S01]  /*76f0*/  @!P3 LEA.HI.X R19, R7, c[0x0][0x174], R4, 0x1, P1 ;  /* 0x00005d000713ba11 */ /* 0x000fe200008f0c04 */
[----:B------:R-:W-:Y:S01]  /*7700*/  @!P2 IMAD.X R4, R5, 0x1, R116, P0 ;  /* 0x000000010504a824 */ /* 0x000fe200000e0674 */
[----:B------:R-:W-:Y:S01]  /*7710*/  @!P2 LEA R20, P0, R3, c[0x0][0x170], 0x1 ;  /* 0x00005c000314aa11 */ /* 0x000fe200078008ff */
[----:B------:R-:W-:Y:S01]  /*7720*/  @P4 STS.128 [R181+0x9800], RZ ;  /* 0x009800ffb5004388 */ /* 0x000fe20000000c00 */
[----:B------:R-:W-:-:S02]  /*7730*/  @!P4 LEA R22, P1, R6, R196, 0x1 ;  /* 0x000000c40616c211 */ /* 0x000fc400078208ff */
[----:B------:R-:W-:Y:S01]  /*7740*/  IADD3 R7, P5, R179, R6, RZ ;  /* 0x00000006b3077210 */ /* 0x000fe20007fbe0ff */
[----:B------:R-:W-:Y:S01]  /*7750*/  @!PT LDS RZ, [RZ] ;  /* 0x00000000fffff984 */ /* 0x000fe20000000800 */
[----:B------:R-:W-:Y:S01]  /*7760*/  @!PT LDS RZ, [RZ] ;  /* 0x00000000fffff984 */ /* 0x000fe20000000800 */
[----:B------:R-:W-:Y:S01]  /*7770*/  @!PT LDS RZ, [RZ] ;  /* 0x00000000fffff984 */ /* 0x000fe20000000800 */
[----:B------:R4:W-:Y:S01]  /*7780*/  @!P4 LDGSTS.E.BYPASS.LTC128B.128 [R181+0x9800], [R14.64] ;  /* 0x098000000eb5cfae */ /* 0x0009e2000b901d46 */
[----:B------:R-:W-:Y:S02]  /*7790*/  @!P2 LEA.HI.X R21, R3, c[0x0][0x174], R4, 0x1, P0 ;  /* 0x00005d000315aa11 */ /* 0x000fe400000f0c04 */
[-CC-:B------:R-:W-:Y:S01]  /*77a0*/  @!P4 LEA.HI.X R23, R6, R195.reuse, R5.reuse, 0x1, P1 ;  /* 0x000000c30617c211 */ /* 0x180fe200008f0c05 */
[----:B------:R-:W-:Y:S01]  /*77b0*/  IMAD.X R5, R178, 0x1, R5, P5 ;  /* 0x00000001b2057824 */ /* 0x000fe200028e0605 */
[CC--:B------:R-:W-:Y:S01]  /*77c0*/  @!P3 IADD3 R3, P1, R7.reuse, R120.reuse, RZ ;  /* 0x000000780703b210 */ /* 0x0c0fe20007f3e0ff */
[----:B------:R-:W-:Y:S01]  /*77d0*/  @P3 STS.128 [R181+0xb800], RZ ;  /* 0x00b800ffb5003388 */ /* 0x000fe20000000c00 */
[C---:B------:R-:W-:Y:S02]  /*77e0*/  @!P2 IADD3 R120, P0, R7.reuse, R120, RZ ;  /* 0x000000780778a210 */ /* 0x040fe40007f1e0ff */
[----:B------:R-:W-:Y:S01]  /*77f0*/  @!P4 LEA R24, P5, R7, R196, 0x1 ;  /* 0x000000c40718c211 */ /* 0x000fe200078a08ff */
[----:B------:R-:W-:Y:S01]  /*7800*/  @!PT LDS RZ, [RZ] ;  /* 0x00000000fffff984 */ /* 0x000fe20000000800 */
[----:B------:R-:W-:Y:S01]  /*7810*/  @!PT LDS RZ, [RZ] ;  /* 0x00000000fffff984 */ /* 0x000fe20000000800 */
[----:B------:R-:W-:Y:S01]  /*7820*/  @!PT LDS RZ, [RZ] ;  /* 0x00000000fffff984 */ /* 0x000fe20000000800 */
[----:B------:R4:W-:Y:S01]  /*7830*/  @!P3 LDGSTS.E.BYPASS.LTC128B.128 [R181+0xb800], [R12.64+0x40] ;  /* 0x0b8000400cb5bfae */ /* 0x0009e2000b901d46 */
[----:B------:R-:W-:Y:S01]  /*7840*/  @!P3 IMAD.X R4, R5, 0x1, R116, P1 ;  /* 0x000000010504b824 */ /* 0x000fe200008e0674 */
[----:B------:R-:W-:Y:S01]  /*7850*/  @!P3 LEA R28, P1, R3, c[0x0][0x170], 0x1 ;  /* 0x00005c00031cba11 */ /* 0x000fe200078208ff */
[----:B------:R-:W-:Y:S01]  /*7860*/  IMAD.MOV.U32 R196, RZ, RZ, R140 ;  /* 0x000000ffffc47224 */ /* 0x000fe200078e008c */
[----:B------:R-:W-:Y:S01]  /*7870*/  @P2 STS.128 [R181+0xd800], RZ ;  /* 0x00d800ffb5002388 */ /* 0x000fe20000000c00 */
[----:B------:R-:W-:Y:S01]  /*7880*/  @!P4 LEA.HI.X R25, R7, R195, R5, 0x1, P5 ;  /* 0x000000c30719c211 */ /* 0x000fe200028f0c05 */
[----:B------:R-:W-:Y:S01]  /*7890*/  @!P2 IMAD.X R5, R5, 0x1, R116, P0 ;  /* 0x000000010505a824 */ /* 0x000fe200000e0674 */
[----:B------:R-:W-:Y:S01]  /*78a0*/  @!P2 LEA R26, P0, R120, c[0x0][0x170], 0x1 ;  /* 0x00005c00781aaa11 */ /* 0x000fe200078008ff */
[----:B------:R-:W-:Y:S01]  /*78b0*/  @!PT LDS RZ, [RZ] ;  /* 0x00000000fffff984 */ /* 0x000fe20000000800 */
[----:B------:R-:W-:Y:S01]  /*78c0*/  @!PT LDS RZ, [RZ] ;  /* 0x00000000fffff984 */ /* 0x000fe20000000800 */
[----:B------:R-:W-:Y:S01]  /*78d0*/  @!PT LDS RZ, [RZ] ;  /* 0x00000000fffff984 */ /* 0x000fe20000000800 */
[----:B------:R3:W-:Y:S01]  /*78e0*/  @!P2 LDGSTS.E.BYPASS.LTC128B.128 [R181+0xd800], [R8.64+0x80] ;  /* 0x0d80008008b5afae */ /* 0x0007e2000b901d46 */
[----:B------:R-:W-:Y:S01]  /*78f0*/  @!P3 LEA.HI.X R29, R3, c[0x0][0x174], R4, 0x1, P1 ;  /* 0x00005d00031dba11 */ /* 0x000fe200008f0c04 */
[----:B------:R-:W-:Y:S01]  /*7900*/  IMAD.SHL.U32 R3, R182, 0x80, RZ ;  /* 0x00000080b6037824 */ /* 0x000fe200078e00ff */
[----:B------:R-:W-:Y:S01]  /*7910*/  @!P2 LEA.HI.X R27, R120, c[0x0][0x174], R5, 0x1, P0 ;  /* 0x00005d00781baa11 */ /* 0x000fe200000f0c05 */
[----:B------:R-:W-:Y:S01]  /*7920*/  @P4 STS.128 [R181+0xa000], RZ ;  /* 0x00a000ffb5004388 */ /* 0x000fe20000000c00 */
[----:B------:R-:W-:-:S03]  /*7930*/  IMAD.MOV.U32 R195, RZ, RZ, R141 ;  /* 0x000000ffffc37224 */ /* 0x000fc600078e008d */
        /* <DEDUP_REMOVED lines=30> */
[----:B------:R-:W1:Y:S04]  /*7b20*/  LDSM.16.M88.4 R60, [R172+0x3000] ;  /* 0x00300000ac3c783b */ /* 0x000e680000000200 */
[----:B------:R-:W1:Y:S04]  /*7b30*/  LDSM.16.M88.4 R52, [R172+0x3400] ;  /* 0x00340000ac34783b */ /* 0x000e680000000200 */
[----:B------:R-:W-:Y:S04]  /*7b40*/  LDSM.16.M88.4 R116, [R171] ;  /* 0x00000000ab74783b */ /* 0x000fe80000000200 */
[----:B----4-:R-:W4:Y:S04]  /*7b50*/  LDSM.16.M88.4 R12, [R169+0x3000] ;  /* 0x00300000a90c783b */ /* 0x010f280000000200 */
[----:B---3--:R-:W3:Y:S04]  /*7b60*/  LDSM.16.M88.4 R8, [R169+0x3400] ;  /* 0x00340000a908783b */ /* 0x008ee80000000200 */
[----:B------:R-:W3:Y:S04]  /*7b70*/  LDSM.16.M88.4 R44, [R172+0x3800] ;  /* 0x00380000ac2c783b */ /* 0x000ee80000000200 */
[----:B------:R-:W3:Y:S04]  /*7b80*/  LDSM.16.M88.4 R36, [R172+0x3c00] ;  /* 0x003c0000ac24783b */ /* 0x000ee80000000200 */
[----:B-----5:R-:W5:Y:S04]  /*7b90*/  LDSM.16.M88.4 R20, [R172+0x4400] ;  /* 0x00440000ac14783b */ /* 0x020f680000000200 */
[----:B--2---:R-:W2:Y:S04]  /*7ba0*/  LDSM.16.M88.4 R16, [R169+0x3800] ;  /* 0x00380000a910783b */ /* 0x004ea80000000200 */
[----:B-1----:R-:W1:Y:S01]  /*7bb0*/  LDSM.16.M88.4 R28, [R172+0x4000] ;  /* 0x00400000ac1c783b */ /* 0x002e620000000200 */
[C---:B------:R-:W-:Y:S03]  /*7bc0*/  HMMA.16816.F32 R64, R4.reuse, R60, RZ ;  /* 0x0000003c0440723c */ /* 0x040fe600000018ff */
[----:B------:R-:W-:Y:S04]  /*7bd0*/  LDSM.16.M88.4 R124, [R172+0x4c00] ;  /* 0x004c0000ac7c783b */ /* 0x000fe80000000200 */
[----:B------:R-:W-:Y:S01]  /*7be0*/  LDSM.16.M88.4 R120, [R169+0x4400] ;  /* 0x00440000a978783b */ /* 0x000fe20000000200 */
[C---:B------:R-:W-:Y:S03]  /*7bf0*/  HMMA.16816.F32 R56, R4.reuse, R52, RZ ;  /* 0x000000340438723c */ /* 0x040fe600000018ff */
[----:B------:R-:W-:Y:S04]  /*7c00*/  LDSM.16.M88.4 R128, [R169+0x4000] ;  /* 0x00400000a980783b */ /* 0x000fe80000000200 */
[----:B------:R-:W0:Y:S01]  /*7c10*/  LDGDEPBAR ;  /* 0x00000000000079af */ /* 0x000e220000000000 */
[C---:B------:R-:W-:Y:S08]  /*7c20*/  HMMA.16816.F32 R60, R4.reuse, R62, RZ ;  /* 0x0000003e043c723c */ /* 0x040ff000000018ff */
[----:B------:R-:W-:Y:S08]  /*7c30*/  HMMA.16816.F32 R52, R4, R54, RZ ;  /* 0x000000360434723c */ /* 0x000ff000000018ff */
[C---:B----4-:R-:W-:Y:S08]  /*7c40*/  HMMA.16816.F32 R64, R116.reuse, R12, R64 ;  /* 0x0000000c7440723c */ /* 0x050ff00000001840 */
[C---:B------:R-:W-:Y:S01]  /*7c50*/  HMMA.16816.F32 R60, R116.reuse, R14, R60 ;  /* 0x0000000e743c723c */ /* 0x040fe2000000183c */
[----:B------:R-:W-:Y:S07]  /*7c60*/  LDSM.16.M88.4 R12, [R172+0x4800] ;  /* 0x00480000ac0c783b */ /* 0x000fee0000000200 */
[C---:B---3--:R-:W-:Y:S08]  /*7c70*/  HMMA.16816.F32 R56, R116.reuse, R8, R56 ;  /* 0x000000087438723c */ /* 0x048ff00000001838 */
[----:B------:R-:W-:Y:S01]  /*7c80*/  HMMA.16816.F32 R52, R116, R10, R52 ;  /* 0x0000000a7434723c */ /* 0x000fe20000001834 */
[----:B------:R-:W3:Y:S07]  /*7c90*/  LDSM.16.M88.4 R8, [R169+0x3c00] ;  /* 0x003c0000a908783b */ /* 0x000eee0000000200 */
[C---:B------:R-:W-:Y:S08]  /*7ca0*/  HMMA.16816.F32 R48, R4.reuse, R44, RZ ;  /* 0x0000002c0430723c */ /* 0x040ff000000018ff */
[C---:B------:R-:W-:Y:S08]  /*7cb0*/  HMMA.16816.F32 R44, R4.reuse, R46, RZ ;  /* 0x0000002e042c723c */ /* 0x040ff000000018ff */
[C---:B------:R-:W-:Y:S08]  /*7cc0*/  HMMA.16816.F32 R40, R4.reuse, R36, RZ ;  /* 0x000000240428723c */ /* 0x040ff000000018ff */
[C---:B------:R-:W-:Y:S08]  /*7cd0*/  HMMA.16816.F32 R36, R4.reuse, R38, RZ ;  /* 0x000000260424723c */ /* 0x040ff000000018ff */
[C---:B-----5:R-:W-:Y:S08]  /*7ce0*/  HMMA.16816.F32 R24, R4.reuse, R20, RZ ;  /* 0x000000140418723c */ /* 0x060ff000000018ff */
[----:B------:R-:W-:Y:S08]  /*7cf0*/  HMMA.16816.F32 R20, R4, R22, RZ ;  /* 0x000000160414723c */ /* 0x000ff000000018ff */
[C---:B--2---:R-:W-:Y:S08]  /*7d00*/  HMMA.16816.F32 R48, R116.reuse, R16, R48 ;  /* 0x000000107430723c */ /* 0x044ff00000001830 */
[----:B------:R-:W-:Y:S08]  /*7d10*/  HMMA.16816.F32 R44, R116, R18, R44 ;  /* 0x00000012742c723c */ /* 0x000ff0000000182c */
[----:B-1----:R-:W-:Y:S08]  /*7d20*/  HMMA.16816.F32 R32, R4, R28, RZ ;  /* 0x0000001c0420723c */ /* 0x002ff000000018ff */
[C---:B---3--:R-:W-:Y:S08]  /*7d30*/  HMMA.16816.F32 R40, R116.reuse, R8, R40 ;  /* 0x000000087428723c */ /* 0x048ff00000001828 */
[----:B------:R-:W-:Y:S08]  /*7d40*/  HMMA.16816.F32 R36, R116, R10, R36 ;  /* 0x0000000a7424723c */ /* 0x000ff00000001824 */
        /* <DEDUP_REMOVED lines=10> */
[C---:B------:R-:W-:Y:S08]  /*7df0*/  HMMA.16816.F32 R28, R116.reuse, R130, R28 ;  /* 0x00000082741c723c */ /* 0x040ff0000000181c */
        /* <DEDUP_REMOVED lines=102> */
[----:B------:R-:W-:Y:S01]  /*8460*/  LOP3.LUT R116, R3, 0x8, R136, 0xfe, !PT ;  /* 0x0000000803747812 */ /* 0x000fe200078efe88 */
[----:B------:R-:W-:Y:S01]  /*8470*/  HMMA.16816.F32 R4, R124, R118, R4 ;  /* 0x000000767c04723c */ /* 0x000fe20000001804 */
[----:B------:R-:W-:Y:S02]  /*8480*/  BAR.SYNC.DEFER_BLOCKING 0x0 ;  /* 0x0000000000007b1d */ /* 0x000fe40000010000 */
[----:B------:R-:W-:-:S02]  /*8490*/  ISETP.GE.AND P0, PT, R116, R138, PT ;  /* 0x0000008a7400720c */ /* 0x000fc40003f06270 */
[-C--:B------:R-:W-:Y:S02]  /*84a0*/  ISETP.GE.AND P5, PT, R116, R137.reuse, PT ;  /* 0x000000897400720c */ /* 0x080fe40003fa6270 */
[C-C-:B------:R-:W-:Y:S01]  /*84b0*/  LOP3.LUT R116, R3.reuse, 0x10, R136.reuse, 0xfe, !PT ;  /* 0x0000001003747812 */ /* 0x140fe200078efe88 */
[C---:B--2---:R-:W-:Y:S01]  /*84c0*/  HMMA.16816.F32 R16, R124.reuse, R120, R16 ;  /* 0x000000787c10723c */ /* 0x044fe20000001810 */
[----:B------:R-:W-:Y:S02]  /*84d0*/  FSEL R117, R60, -INF , !P0 ;  /* 0xff8000003c757808 */ /* 0x000fe40004000000 */
[----:B------:R-:W-:Y:S02]  /*84e0*/  ISETP.GE.AND P1, PT, R116, R138, PT ;  /* 0x0000008a7400720c */ /* 0x000fe40003f26270 */
[----:B------:R-:W-:Y:S02]  /*84f0*/  LOP3.LUT R60, R3, 0x18, R136, 0xfe, !PT ;  /* 0x00000018033c7812 */ /* 0x000fe400078efe88 */
[----:B------:R-:W-:Y:S01]  /*8500*/  FSEL R118, R62, -INF , !P5 ;  /* 0xff8000003e767808 */ /* 0x000fe20006800000 */
[----:B------:R-:W-:Y:S01]  /*8510*/  HMMA.16816.F32 R12, R124, R122, R12 ;  /* 0x0000007a7c0c723c */ /* 0x000fe2000000180c */
[----:B------:R-:W-:-:S02]  /*8520*/  ISETP.GE.AND P0, PT, R116, R137, PT ;  /* 0x000000897400720c */ /* 0x000fc40003f06270 */
[----:B------:R-:W-:Y:S02]  /*8530*/  ISETP.GE.AND P5, PT, R60, R138, PT ;  /* 0x0000008a3c00720c */ /* 0x000fe40003fa6270 */
[----:B------:R-:W-:Y:S02]  /*8540*/  FSEL R201, R56, -INF , !P1 ;  /* 0xff80000038c97808 */ /* 0x000fe40004800000 */
[----:B------:R-:W-:Y:S02]  /*8550*/  LOP3.LUT R56, R3, 0x20, R136, 0xfe, !PT ;  /* 0x0000002003387812 */ /* 0x000fe400078efe88 */
[----:B------:R-:W-:Y:S02]  /*8560*/  ISETP.GE.AND P1, PT, R60, R137, PT ;  /* 0x000000893c00720c */ /* 0x000fe40003f26270 */
[----:B------:R-:W-:Y:S02]  /*8570*/  FSEL R130, R58, -INF , !P0 ;  /* 0xff8000003a827808 */ /* 0x000fe40004000000 */
[----:B------:R-:W-:-:S02]  /*8580*/  FSEL R199, R52, -INF , !P5 ;  /* 0xff80000034c77808 */ /* 0x000fc40006800000 */
[-C--:B------:R-:W-:Y:S02]  /*8590*/  ISETP.GE.AND P0, PT, R56, R138.reuse, PT ;  /* 0x0000008a3800720c */ /* 0x080fe40003f06270 */
[----:B------:R-:W-:Y:S02]  /*85a0*/  LOP3.LUT R52, R3, 0x28, R136, 0xfe, !PT ;  /* 0x0000002803347812 */ /* 0x000fe400078efe88 */
[----:B------:R-:W-:Y:S02]  /*85b0*/  FSEL R124, R54, -INF , !P1 ;  /* 0xff800000367c7808 */ /* 0x000fe40004800000 */
[----:B------:R-:W-:Y:S02]  /*85c0*/  ISETP.GE.AND P5, PT, R56, R137, PT ;  /* 0x000000893800720c */ /* 0x000fe40003fa6270 */
[----:B------:R-:W-:Y:S02]  /*85d0*/  ISETP.GE.AND P1, PT, R52, R138, PT ;  /* 0x0000008a3400720c */ /* 0x000fe40003f26270 */
[----:B------:R-:W-:-:S02]  /*85e0*/  FSEL R123, R48, -INF , !P0 ;  /* 0xff800000307b7808 */ /* 0x000fc40004000000 */
[C-C-:B------:R-:W-:Y:S02]  /*85f0*/  LOP3.LUT R48, R3.reuse, 0x30, R136.reuse, 0xfe, !PT ;  /* 0x0000003003307812 */ /* 0x140fe400078efe88 */
[----:B------:R-:W-:Y:S02]  /*8600*/  ISETP.GE.AND P0, PT, R52, R137, PT ;  /* 0x000000893400720c */ /* 0x000fe40003f06270 */
[----:B------:R-:W-:Y:S02]  /*8610*/  FSEL R126, R50, -INF , !P5 ;  /* 0xff800000327e7808 */ /* 0x000fe40006800000 */
[----:B------:R-:W-:Y:S02]  /*8620*/  FSEL R121, R44, -INF , !P1 ;  /* 0xff8000002c797808 */ /* 0x000fe40004800000 */
[----:B------:R-:W-:Y:S02]  /*8630*/  ISETP.GE.AND P5, PT, R48, R138, PT ;  /* 0x0000008a3000720c */ /* 0x000fe40003fa6270 */
[----:B------:R-:W-:-:S02]  /*8640*/  LOP3.LUT R44, R3, 0x38, R136, 0xfe, !PT ;  /* 0x00000038032c7812 */ /* 0x000fc400078efe88 */
[----:B------:R-:W-:Y:S02]  /*8650*/  FSEL R122, R46, -INF , !P0 ;  /* 0xff8000002e7a7808 */ /* 0x000fe40004000000 */
[-C--:B------:R-:W-:Y:S02]  /*8660*/  ISETP.GE.AND P1, PT, R48, R137.reuse, PT ;  /* 0x000000893000720c */ /* 0x080fe40003f26270 */
[----:B------:R-:W-:Y:S02]  /*8670*/  ISETP.GE.AND P0, PT, R44, R138, PT ;  /* 0x0000008a2c00720c */ /* 0x000fe40003f06270 */
[----:B------:R-:W-:Y:S02]  /*8680*/  FSEL R165, R40, -INF , !P5 ;  /* 0xff80000028a57808 */ /* 0x000fe40006800000 */
[----:B------:R-:W-:Y:S02]  /*8690*/  LOP3.LUT R40, R3, 0x40, R136, 0xfe, !PT ;  /* 0x0000004003287812 */ /* 0x000fe400078efe88 */
[----:B------:R-:W-:-:S02]  /*86a0*/  ISETP.GE.AND P5, PT, R44, R137, PT ;  /* 0x000000892c00720c */ /* 0x000fc40003fa6270 */
[----:B------:R-:W-:Y:S02]  /*86b0*/  FSEL R166, R42, -INF , !P1 ;  /* 0xff8000002aa67808 */ /* 0x000fe40004800000 */
[----:B------:R-:W-:Y:S02]  /*86c0*/  FSEL R163, R36, -INF , !P0 ;  /* 0xff80000024a37808 */ /* 0x000fe40004000000 */
[----:B------:R-:W-:Y:S02]  /*86d0*/  ISETP.GE.AND P1, PT, R40, R138, PT ;  /* 0x0000008a2800720c */ /* 0x000fe40003f26270 */
[----:B------:R-:W-:Y:S02]  /*86e0*/  LOP3.LUT R36, R3, 0x48, R136, 0xfe, !PT ;  /* 0x0000004803247812 */ /* 0x000fe400078efe88 */
[----:B------:R-:W-:Y:S02]  /*86f0*/  FSEL R162, R38, -INF , !P5 ;  /* 0xff80000026a27808 */ /* 0x000fe40006800000 */
        /* <DEDUP_REMOVED lines=20> */
[----:B------:R-:W-:Y:S02]  /*8840*/  ISETP.GE.AND P1, PT, R24, R137, PT ;  /* 0x000000891800720c */ /* 0x000fe40003f26270 */
[----:B------:R-:W-:Y:S02]  /*8850*/  ISETP.GE.AND P0, PT, R20, R138, PT ;  /* 0x0000008a1400720c */ /* 0x000fe40003f06270 */
[----:B------:R-:W-:Y:S02]  /*8860*/  FSEL R145, R16, -INF , !P5 ;  /* 0xff80000010917808 */ /* 0x000fe40006800000 */
[----:B------:R-:W-:Y:S02]  /*8870*/  LOP3.LUT R16, R3, 0x70, R136, 0xfe, !PT ;  /* 0x0000007003107812 */ /* 0x000fe400078efe88 */
[----:B------:R-:W-:-:S02]  /*8880*/  FSEL R116, R18, -INF , !P1 ;  /* 0xff80000012747808 */ /* 0x000fc40004800000 */
[----:B------:R-:W-:Y:S02]  /*8890*/  FSEL R147, R12, -INF , !P0 ;  /* 0xff8000000c937808 */ /* 0x000fe40004000000 */
[-C--:B------:R-:W-:Y:S02]  /*88a0*/  ISETP.GE.AND P5, PT, R20, R137.reuse, PT ;  /* 0x000000891400720c */ /* 0x080fe40003fa6270 */
[C---:B------:R-:W-:Y:S02]  /*88b0*/  ISETP.GE.AND P1, PT, R16.reuse, R138, PT ;  /* 0x0000008a1000720c */ /* 0x040fe40003f26270 */
[----:B------:R-:W-:Y:S02]  /*88c0*/  ISETP.GE.AND P0, PT, R16, R137, PT ;  /* 0x000000891000720c */ /* 0x000fe40003f06270 */
[C---:B------:R-:W-:Y:S02]  /*88d0*/  LOP3.LUT R16, R3.reuse, 0x78, R136, 0xfe, !PT ;  /* 0x0000007803107812 */ /* 0x040fe400078efe88 */
[----:B------:R-:W-:-:S02]  /*88e0*/  LOP3.LUT R12, R3, R136, RZ, 0xfc, !PT ;  /* 0x00000088030c7212 */ /* 0x000fc400078efcff */
[----:B------:R-:W-:Y:S02]  /*88f0*/  FSEL R62, R14, -INF , !P5 ;  /* 0xff8000000e3e7808 */ /* 0x000fe40006800000 */
[----:B------:R-:W-:Y:S02]  /*8900*/  FSEL R149, R8, -INF , !P1 ;  /* 0xff80000008957808 */ /* 0x000fe40004800000 */
[----:B------:R-:W-:Y:S02]  /*8910*/  ISETP.GE.AND P5, PT, R16, R138, PT ;  /* 0x0000008a1000720c */ /* 0x000fe40003fa6270 */
[----:B------:R-:W-:Y:S02]  /*8920*/  IADD3 R8, R12, 0x1, RZ ;  /* 0x000000010c087810 */ /* 0x000fe40007ffe0ff */
[----:B------:R-:W-:Y:S02]  /*8930*/  FSEL R58, R10, -INF , !P0 ;  /* 0xff8000000a3a7808 */ /* 0x000fe40004000000 */
[----:B------:R-:W-:-:S02]  /*8940*/  ISETP.GE.AND P1, PT, R16, R137, PT ;  /* 0x000000891000720c */ /* 0x000fc40003f26270 */
[----:B------:R-:W-:Y:S02]  /*8950*/  ISETP.GE.AND P0, PT, R8, R138, PT ;  /* 0x0000008a0800720c */ /* 0x000fe40003f06270 */
[----:B------:R-:W-:Y:S02]  /*8960*/  FSEL R150, R4, -INF , !P5 ;  /* 0xff80000004967808 */ /* 0x000fe40006800000 */
[----:B------:R-:W-:Y:S02]  /*8970*/  IADD3 R4, R12, 0x9, RZ ;  /* 0x000000090c047810 */ /* 0x000fe40007ffe0ff */
[----:B------:R-:W-:Y:S02]  /*8980*/  FSEL R60, R6, -INF , !P1 ;  /* 0xff800000063c7808 */ /* 0x000fe40004800000 */
[----:B------:R-:W-:Y:S02]  /*8990*/  FSEL R119, R65, -INF , !P0 ;  /* 0xff80000041777808 */ /* 0x000fe40004000000 */
[----:B------:R-:W-:-:S02]  /*89a0*/  ISETP.GE.AND P5, PT, R8, R137, PT ;  /* 0x000000890800720c */ /* 0x000fc40003fa6270 */
        /* <DEDUP_REMOVED lines=67> */
[C---:B------:R-:W-:Y:S02]  /*8de0*/  IADD3 R8, R12.reuse, 0x79, RZ ;  /* 0x000000790c087810 */ /* 0x040fe40007ffe0ff */
[----:B------:R-:W-:Y:S02]  /*8df0*/  FSEL R67, R15, -INF , !P0 ;  /* 0xff8000000f437808 */ /* 0x000fe40004000000 */
[-C--:B------:R-:W-:Y:S02]  /*8e00*/  ISETP.GE.AND P0, PT, R12, R138.reuse, PT ;  /* 0x0000008a0c00720c */ /* 0x080fe40003f06270 */
[----:B------:R-:W-:Y:S02]  /*8e10*/  FSEL R159, R9, -INF , !P5 ;  /* 0xff800000099f7808 */ /* 0x000fe40006800000 */
[----:B------:R-:W-:-:S02]  /*8e20*/  ISETP.GE.AND P5, PT, R8, R138, PT ;  /* 0x0000008a0800720c */ /* 0x000fc40003fa6270 */
[----:B------:R-:W-:Y:S02]  /*8e30*/  FSEL R61, R11, -INF , !P1 ;  /* 0xff8000000b3d7808 */ /* 0x000fe40004800000 */
[----:B------:R-:W-:Y:S02]  /*8e40*/  FSEL R9, R64, -INF , !P0 ;  /* 0xff80000040097808 */ /* 0x000fe40004000000 */
[-C--:B------:R-:W-:Y:S02]  /*8e50*/  ISETP.GE.AND P1, PT, R12, R137.reuse, PT ;  /* 0x000000890c00720c */ /* 0x080fe40003f26270 */
[----:B------:R-:W-:Y:S02]  /*8e60*/  ISETP.GE.AND P0, PT, R8, R137, PT ;  /* 0x000000890800720c */ /* 0x000fe40003f06270 */
[----:B------:R-:W-:Y:S02]  /*8e70*/  FSEL R137, R5, -INF , !P5 ;  /* 0xff80000005897808 */ /* 0x000fe40006800000 */
[----:B------:R-:W-:-:S02]  /*8e80*/  ISETP.GT.AND P5, PT, R182, R175, PT ;  /* 0x000000afb600720c */ /* 0x000fc40003fa4270 */
[----:B------:R-:W-:Y:S02]  /*8e90*/  FSEL R5, R66, -INF , !P1 ;  /* 0xff80000042057808 */ /* 0x000fe40004800000 */
[----:B------:R-:W-:-:S09]  /*8ea0*/  FSEL R66, R7, -INF , !P0 ;  /* 0xff80000007427808 */ /* 0x000fd20004000000 */
        /* <DEDUP_REMOVED lines=15> */
[----:B------:R-:W-:-:S04]  /*8fa0*/  LOP3.LUT R12, R12, c[0x0][0x2d0], RZ, 0x3c, !PT ;  /* 0x0000b4000c0c7a12 */ /* 0x000fc800078e3cff */
[----:B------:R-:W-:-:S05]  /*8fb0*/  IADD3 R10, -R13, RZ, RZ ;  /* 0x000000ff0d0a7210 */ /* 0x000fca0007ffe1ff */
[----:B------:R-:W-:Y:S02]  /*8fc0*/  IMAD R10, R133, R10, R11 ;  /* 0x0000000a850a7224 */ /* 0x000fe400078e020b */
[----:B------:R-:W-:-:S03]  /*8fd0*/  IMAD.HI.U32 R11, R8, R7, RZ ;  /* 0x00000007080b7227 */ /* 0x000fc600078e00ff */
[----:B------:R-:W-:Y:S01]  /*8fe0*/  ISETP.GT.U32.AND P1, PT, R133, R10, PT ;  /* 0x0000000a8500720c */ /* 0x000fe20003f24070 */
[----:B------:R-:W-:-:S04]  /*8ff0*/  IMAD.MOV R8, RZ, RZ, -R11 ;  /* 0x000000ffff087224 */ /* 0x000fc800078e0a0b */
[----:B------:R-:W-:-:S05]  /*9000*/  IMAD R8, R133, R8, R7 ;  /* 0x0000000885087224 */ /* 0x000fca00078e0207 */
[----:B------:R-:W-:-:S03]  /*9010*/  ISETP.GT.U32.AND P0, PT, R133, R8, PT ;  /* 0x000000088500720c */ /* 0x000fc60003f04070 */
[----:B------:R-:W-:Y:S01]  /*9020*/  @!P1 IMAD.IADD R10, R10, 0x1, -R133 ;  /* 0x000000010a0a9824 */ /* 0x000fe200078e0a85 */
[----:B------:R-:W-:-:S04]  /*9030*/  @!P1 IADD3 R13, R13, 0x1, RZ ;  /* 0x000000010d0d9810 */ /* 0x000fc80007ffe0ff */
[----:B------:R-:W-:-:S05]  /*9040*/  ISETP.GE.U32.AND P1, PT, R10, R133, PT ;  /* 0x000000850a00720c */ /* 0x000fca0003f26070 */
[----:B------:R-:W-:Y:S02]  /*9050*/  @!P0 IADD3 R8, R8, -R133, RZ ;  /* 0x8000008508088210 */ /* 0x000fe40007ffe0ff */
[----:B------:R-:W-:Y:S02]  /*9060*/  @!P0 IADD3 R11, R11, 0x1, RZ ;  /* 0x000000010b0b8810 */ /* 0x000fe40007ffe0ff */
[----:B------:R-:W-:-:S04]  /*9070*/  ISETP.GE.AND P0, PT, R3, RZ, PT ;  /* 0x000000ff0300720c */ /* 0x000fc80003f06270 */
[----:B------:R-:W-:Y:S02]  /*9080*/  @P1 IADD3 R13, R13, 0x1, RZ ;  /* 0x000000010d0d1810 */ /* 0x000fe40007ffe0ff */
[----:B------:R-:W-:Y:S02]  /*9090*/  ISETP.GE.U32.AND P1, PT, R8, R133, PT ;  /* 0x000000850800720c */ /* 0x000fe40003f26070 */
[----:B------:R-:W-:-:S05]  /*90a0*/  LOP3.LUT R8, RZ, c[0x0][0x2d0], RZ, 0x33, !PT ;  /* 0x0000b400ff087a12 */ /* 0x000fca00078e33ff */
[----:B------:R-:W-:Y:S01]  /*90b0*/  @!P0 IMAD.MOV R13, RZ, RZ, -R13 ;  /* 0x000000ffff0d8224 */ /* 0x000fe200078e0a0d */
[----:B------:R-:W-:-:S04]  /*90c0*/  ISETP.NE.AND P0, PT, RZ, c[0x0][0x2d0], PT ;  /* 0x0000b400ff007a0c */ /* 0x000fc80003f05270 */
[----:B------:R-:W-:Y:S02]  /*90d0*/  SEL R3, R8, R13, !P0 ;  /* 0x0000000d08037207 */ /* 0x000fe40004000000 */
[----:B------:R-:W-:Y:S02]  /*90e0*/  @P1 IADD3 R11, R11, 0x1, RZ ;  /* 0x000000010b0b1810 */ /* 0x000fe40007ffe0ff */
[----:B------:R-:W-:Y:S01]  /*90f0*/  ISETP.GE.AND P1, PT, R12, RZ, PT ;  /* 0x000000ff0c00720c */ /* 0x000fe20003f26270 */
[----:B------:R-:W-:-:S05]  /*9100*/  IMAD.WIDE R16, R3, 0x4, R188 ;  /* 0x0000000403107825 */ /* 0x000fca00078e02bc */
[----:B------:R-:W2:Y:S07]  /*9110*/  LDG.E R7, [R16.64] ;  /* 0x0000000610077981 */ /* 0x000eae000c1e1900 */
[----:B------:R-:W-:-:S05]  /*9120*/  @!P1 IMAD.MOV R11, RZ, RZ, -R11 ;  /* 0x000000ffff0b9224 */ /* 0x000fca00078e0a0b */
[----:B------:R-:W-:-:S05]  /*9130*/  SEL R8, R8, R11, !P0 ;  /* 0x0000000b08087207 */ /* 0x000fca0004000000 */
        /* <DEDUP_REMOVED lines=18> */
.L_x_1215:
[----:B------:R-:W-:-:S04]  /*9260*/  LEA R11, -R132, RZ, 0x7 ;  /* 0x000000ff840b7211 */ /* 0x000fc800078e39ff */
[----:B------:R-:W-:Y:S02]  /*9270*/  SHF.R.S32.HI R12, RZ, 0x1f, R11 ;  /* 0x0000001fff0c7819 */ /* 0x000fe4000001140b */
.L_x_1216:
        /* <DEDUP_REMOVED lines=33> */
[----:B------:R-:W-:-:S03]  /*9490*/  @!P3 IADD3.X R3, R135, R12, R176, P1, P0 ;  /* 0x0000000c8703b210 */ /* 0x000fc60000fe04b0 */
[----:B------:R1:W-:Y:S04]  /*94a0*/  @P4 STS.128 [R181+0x3800], RZ ;  /* 0x003800ffb5004388 */ /* 0x0003e80000000c00 */
[----:B------:R-:W-:Y:S01]  /*94b0*/  @!PT LDS RZ, [RZ] ;  /* 0x00000000fffff984 */ /* 0x000fe20000000800 */
[----:B------:R-:W-:Y:S01]  /*94c0*/  @!PT LDS RZ, [RZ] ;  /* 0x00000000fffff984 */ /* 0x000fe20000000800 */
[----:B------:R-:W-:Y:S01]  /*94d0*/  @!PT LDS RZ, [RZ] ;  /* 0x00000000fffff984 */ /* 0x000fe20000000800 */
[----:B------:R5:W-:Y:S01]  /*94e0*/  @!P4 LDGSTS.E.BYPASS.LTC128B.128 [R181+0x3800], [R18.64] ;  /* 0x0380000012b5cfae */ /* 0x000be2000b901d46 */
[----:B--2---:R-:W-:-:S03]  /*94f0*/  @!P3 LEA R16, P0, R8, c[0x0][0x168], 0x1 ;  /* 0x00005a000810ba11 */ /* 0x004fc600078008ff */
[----:B------:R1:W-:Y:S01]  /*9500*/  @P3 STS.128 [R181+0x5800], RZ ;  /* 0x005800ffb5003388 */ /* 0x0003e20000000c00 */
[----:B------:R-:W-:Y:S02]  /*9510*/  @!P3 LEA.HI.X R17, R8, c[0x0][0x16c], R3, 0x1, P0 ;  /* 0x00005b000811ba11 */ /* 0x000fe400000f0c03 */
[----:B------:R-:W-:-:S03]  /*9520*/  @!P2 IADD3 R8, P1, P0, R134, R11, R177 ;  /* 0x0000000b8608a210 */ /* 0x000fc6000783e0b1 */
[----:B------:R-:W-:Y:S01]  /*9530*/  @!PT LDS RZ, [RZ] ;  /* 0x00000000fffff984 */ /* 0x000fe20000000800 */
[----:B------:R-:W-:Y:S01]  /*9540*/  @!PT LDS RZ, [RZ] ;  /* 0x00000000fffff984 */ /* 0x000fe20000000800 */
[----:B------:R-:W-:Y:S01]  /*9550*/  @!PT LDS RZ, [RZ] ;  /* 0x00000000fffff984 */ /* 0x000fe20000000800 */
[----:B------:R2:W-:Y:S01]  /*9560*/  @!P3 LDGSTS.E.BYPASS.LTC128B.128 [R181+0x5800], [R16.64+0x40] ;  /* 0x0580004010b5bfae */ /* 0x0005e2000b901d46 */
[----:B------:R-:W-:Y:S02]  /*9570*/  @!P2 IADD3.X R3, R135, R12, R176, P1, P0 ;  /* 0x0000000c8703a210 */ /* 0x000fe40000fe04b0 */
[C---:B---3--:R-:W-:Y:S01]  /*9580*/  @!P2 LEA R14, P0, R8.reuse, c[0x0][0x168], 0x1 ;  /* 0x00005a00080eaa11 */ /* 0x048fe200078008ff */
[----:B------:R1:W-:Y:S03]  /*9590*/  @P2 STS.128 [R181+0x7800], RZ ;  /* 0x007800ffb5002388 */ /* 0x0003e60000000c00 */
[----:B------:R-:W-:Y:S02]  /*95a0*/  @!P2 LEA.HI.X R15, R8, c[0x0][0x16c], R3, 0x1, P0 ;  /* 0x00005b00080faa11 */ /* 0x000fe400000f0c03 */
[----:B------:R-:W-:-:S03]  /*95b0*/  IADD3 R7, P1, P0, R177, R11, R177 ;  /* 0x0000000bb1077210 */ /* 0x000fc6000783e0b1 */
[----:B------:R-:W-:Y:S01]  /*95c0*/  @!PT LDS RZ, [RZ] ;  /* 0x00000000fffff984 */ /* 0x000fe20000000800 */
[----:B------:R-:W-:Y:S01]  /*95d0*/  @!PT LDS RZ, [RZ] ;  /* 0x00000000fffff984 */ /* 0x000fe20000000800 */
[----:B------:R-:W-:Y:S01]  /*95e0*/  @!PT LDS RZ, [RZ] ;  /* 0x00000000fffff984 */ /* 0x000fe20000000800 */
[----:B------:R3:W-:Y:S01]  /*95f0*/  @!P2 LDGSTS.E.BYPASS.LTC128B.128 [R181+0x7800], [R14.64+0x80] ;  /* 0x078000800eb5afae */ /* 0x0007e2000b901d46 */
[----:B------:R-:W-:Y:S02]  /*9600*/  IADD3.X R10, R176, R12, R176, P1, P0 ;  /* 0x0000000cb00a7210 */ /* 0x000fe40000fe04b0 */
[----:B------:R-:W-:Y:S01]  /*9610*/  @!P3 IADD3 R8, P0, R134, R7, RZ ;  /* 0x000000078608b210 */ /* 0x000fe20007f1e0ff */
[----:B------:R1:W-:Y:S01]  /*9620*/  @P4 STS.128 [R181+0x4000], RZ ;  /* 0x004000ffb5004388 */ /* 0x0003e20000000c00 */
[----:B----4-:R-:W-:-:S03]  /*9630*/  @!P4 LEA R20, P1, R7, R192, 0x1 ;  /* 0x000000c00714c211 */ /* 0x010fc600078208ff */
[--C-:B------:R-:W-:Y:S01]  /*9640*/  @!P3 IMAD.X R3, R135, 0x1, R10.reuse, P0 ;  /* 0x000000018703b824 */ /* 0x100fe200000e060a */
[C---:B-----5:R-:W-:Y:S02]  /*9650*/  @!P3 LEA R18, P0, R8.reuse, c[0x0][0x168], 0x1 ;  /* 0x00005a000812ba11 */ /* 0x060fe400078008ff */
[----:B------:R-:W-:Y:S02]  /*9660*/  @!P4 LEA.HI.X R21, R7, R191, R10, 0x1, P1 ;  /* 0x000000bf0715c211 */ /* 0x000fe400008f0c0a */
[----:B------:R-:W-:Y:S02]  /*9670*/  @!P3 LEA.HI.X R19, R8, c[0x0][0x16c], R3, 0x1, P0 ;  /* 0x00005b000813ba11 */ /* 0x000fe400000f0c03 */
[-C--:B------:R-:W-:Y:S01]  /*9680*/  @!P2 IADD3 R8, P0, R134, R7.reuse, RZ ;  /* 0x000000078608a210 */ /* 0x080fe20007f1e0ff */
[----:B------:R-:W-:Y:S01]  /*9690*/  @!PT LDS RZ, [RZ] ;  /* 0x00000000fffff984 */ /* 0x000fe20000000800 */
[----:B------:R-:W-:Y:S01]  /*96a0*/  @!PT LDS RZ, [RZ] ;  /* 0x00000000fffff984 */ /* 0x000fe20000000800 */
[----:B------:R-:W-:Y:S01]  /*96b0*/  @!PT LDS RZ, [RZ] ;  /* 0x00000000fffff984 */ /* 0x000fe20000000800 */
[----:B------:R1:W-:Y:S01]  /*96c0*/  @!P4 LDGSTS.E.BYPASS.LTC128B.128 [R181+0x4000], [R20.64] ;  /* 0x0400000014b5cfae */ /* 0x0003e2000b901d46 */
[----:B------:R-:W-:-:S03]  /*96d0*/  IADD3 R7, P1, R177, R7, RZ ;  /* 0x00000007b1077210 */ /* 0x000fc60007f3e0ff */
[--C-:B------:R-:W-:Y:S01]  /*96e0*/  @!P2 IMAD.X R3, R135, 0x1, R10.reuse, P0 ;  /* 0x000000018703a824 */ /* 0x100fe200000e060a */
[----:B------:R1:W-:Y:S01]  /*96f0*/  @P3 STS.128 [R181+0x6000], RZ ;  /* 0x006000ffb5003388 */ /* 0x0003e20000000c00 */
[----:B------:R-:W-:-:S03]  /*9700*/  IMAD.X R10, R176, 0x1, R10, P1 ;  /* 0x00000001b00a7824 */ /* 0x000fc600008e060a */
[----:B------:R-:W-:Y:S01]  /*9710*/  @!PT LDS RZ, [RZ] ;  /* 0x00000000fffff984 */ /* 0x000fe20000000800 */
[----:B------:R-:W-:Y:S01]  /*9720*/  @!PT LDS RZ, [RZ] ;  /* 0x00000000fffff984 */ /* 0x000fe20000000800 */
[----:B------:R-:W-:Y:S01]  /*9730*/  @!PT LDS RZ, [RZ] ;  /* 0x00000000fffff984 */ /* 0x000fe20000000800 */
[----:B------:R4:W-:Y:S01]  /*9740*/  @!P3 LDGSTS.E.BYPASS.LTC128B.128 [R181+0x6000], [R18.64+0x40] ;  /* 0x0600004012b5bfae */ /* 0x0009e2000b901d46 */
[----:B---3--:R-:W-:-:S03]  /*9750*/  @!P2 LEA R14, P0, R8, c[0x0][0x168], 0x1 ;  /* 0x00005a00080eaa11 */ /* 0x008fc600078008ff */
[----:B------:R1:W-:Y:S01]  /*9760*/  @P2 STS.128 [R181+0x8000], RZ ;  /* 0x008000ffb5002388 */ /* 0x0003e20000000c00 */
[----:B------:R-:W-:Y:S02]  /*9770*/  @!P2 LEA.HI.X R15, R8, c[0x0][0x16c], R3, 0x1, P0 ;  /* 0x00005b00080faa11 */ /* 0x000fe400000f0c03 */
[----:B------:R-:W-:-:S03]  /*9780*/  @!P3 IADD3 R3, P0, R134, R7, RZ ;  /* 0x000000078603b210 */ /* 0x000fc60007f1e0ff */
[----:B------:R-:W-:Y:S01]  /*9790*/  @!PT LDS RZ, [RZ] ;  /* 0x00000000fffff984 */ /* 0x000fe20000000800 */
[----:B------:R-:W-:Y:S01]  /*97a0*/  @!PT LDS RZ, [RZ] ;  /* 0x00000000fffff984 */ /* 0x000fe20000000800 */
[----:B------:R-:W-:Y:S01]  /*97b0*/  @!PT LDS RZ, [RZ] ;  /* 0x00000000fffff984 */ /* 0x000fe20000000800 */
[----:B------:R1:W-:Y:S02]  /*97c0*/  @!P2 LDGSTS.E.BYPASS.LTC128B.128 [R181+0x8000], [R14.64+0x80] ;  /* 0x080000800eb5afae */ /* 0x0003e4000b901d46 */
[----:B------:R-:W-:Y:S01]  /*97d0*/  @!P3 IMAD.X R8, R135, 0x1, R10, P0 ;  /* 0x000000018708b824 */ /* 0x000fe200000e060a */
[C---:B--2---:R-:W-:Y:S01]  /*97e0*/  @!P3 LEA R16, P0, R3.reuse, c[0x0][0x168], 0x1 ;  /* 0x00005a000310ba11 */ /* 0x044fe200078008ff */
[----:B------:R1:W-:Y:S03]  /*97f0*/  @P4 STS.128 [R181+0x4800], RZ ;  /* 0x004800ffb5004388 */ /* 0x0003e60000000c00 */
[----:B------:R-:W-:Y:S02]  /*9800*/  @!P3 LEA.HI.X R17, R3, c[0x0][0x16c], R8, 0x1, P0 ;  /* 0x00005b000311ba11 */ /* 0x000fe400000f0c08 */
[----:B----4-:R-:W-:-:S04]  /*9810*/  @!P4 LEA R18, P1, R7, R192, 0x1 ;  /* 0x000000c00712c211 */ /* 0x010fc800078208ff */
        /* <DEDUP_REMOVED lines=20> */
.L_x_1218:
[----:B------:R-:W-:Y:S05]  /*9960*/  BSYNC B0 ;  /* 0x0000000000007941 */ /* 0x000fea0003800000 */
.L_x_1217:
[----:B------:R-:W0:Y:S01]  /*9970*/  LDGDEPBAR ;  /* 0x00000000000079af */ /* 0x000e220000000000 */
[----:B------:R-:W-:-:S04]  /*9980*/  LEA R192, P0, R11, R192, 0x1 ;  /* 0x000000c00bc07211 */ /* 0x000fc800078008ff */
[----:B------:R-:W-:Y:S02]  /*9990*/  LEA.HI.X R191, R11, R191, R12, 0x1, P0 ;  /* 0x000000bf0bbf7211 */ /* 0x000fe400000f0c0c */
.L_x_1214:
        /* <DEDUP_REMOVED lines=65> */
[----:B------:R-:W-:-:S03]  /*9db0*/  FMNMX.FTZ R8, R58, R3, !PT ;  /* 0x000000033a087209 */ /* 0x000fc60007810000 */
[----:B------:R-:W1:Y:S01]  /*9dc0*/  SHFL.BFLY PT, R7, R10, 0x2, 0x1f ;  /* 0x0c401f000a077f89 */ /* 0x000e6200000e0000 */
        /* <DEDUP_REMOVED lines=13> */
[----:B------:R-:W-:Y:S01]  /*9ea0*/  FADD.FTZ R197, R2, -R197 ;  /* 0x800000c502c57221 */ /* 0x000fe20000010000 */
[----:B--2---:R-:W-:Y:S01]  /*9eb0*/  FMNMX.FTZ R3, R8, R3, !PT ;  /* 0x0000000308037209 */ /* 0x004fe20007810000 */
[--C-:B------:R-:W-:Y:S02]  /*9ec0*/  FFMA.FTZ R134, R117, c[0x0][0x23c], -R138.reuse ;  /* 0x00008f0075867a23 */ /* 0x100fe4000001088a */
[--C-:B------:R-:W-:Y:S01]  /*9ed0*/  FFMA.FTZ R202, R9, c[0x0][0x23c], -R138.reuse ;  /* 0x00008f0009ca7a23 */ /* 0x100fe2000001088a */
[C---:B------:R-:W-:Y:S01]  /*9ee0*/  FSETP.NEU.FTZ.AND P0, PT, R3.reuse, -INF , PT ;  /* 0xff8000000300780b */ /* 0x040fe20003f1d000 */
[----:B------:R-:W-:Y:S01]  /*9ef0*/  FMUL.FTZ R7, R3, c[0x0][0x23c] ;  /* 0x00008f0003077a20 */ /* 0x000fe20000410000 */
[----:B------:R-:W1:Y:S01]  /*9f00*/  LDSM.16.MT88.4 R8, [R170+0x9000] ;  /* 0x00900000aa08783b */ /* 0x000e620000004200 */
[--C-:B------:R-:W-:Y:S01]  /*9f10*/  FFMA.FTZ R131, R119, c[0x0][0x23c], -R138.reuse ;  /* 0x00008f0077837a23 */ /* 0x100fe2000001088a */
[----:B------:R-:W-:Y:S01]  /*9f20*/  MUFU.EX2 R134, R134 ;  /* 0x0000008600867308 */ /* 0x000fe20000000800 */
[----:B------:R-:W-:Y:S01]  /*9f30*/  FFMA.FTZ R119, R65, c[0x0][0x23c], -R138 ;  /* 0x00008f0041777a23 */ /* 0x000fe2000001088a */
[----:B------:R-:W-:Y:S01]  /*9f40*/  FSEL R117, R7, RZ, P0 ;  /* 0x000000ff07757208 */ /* 0x000fe20000000000 */
[----:B------:R-:W-:-:S02]  /*9f50*/  FMUL.FTZ R197, R197, c[0x0][0x23c] ;  /* 0x00008f00c5c57a20 */ /* 0x000fc40000410000 */
[----:B------:R-:W-:Y:S02]  /*9f60*/  FFMA.FTZ R65, R63, c[0x0][0x23c], -R138 ;  /* 0x00008f003f417a23 */ /* 0x000fe4000001088a */
[--C-:B------:R-:W-:Y:S01]  /*9f70*/  FFMA.FTZ R135, R5, c[0x0][0x23c], -R117.reuse ;  /* 0x00008f0005877a23 */ /* 0x100fe20000010875 */
[----:B------:R-:W-:Y:S01]  /*9f80*/  FSEL R5, R3, RZ, P0 ;  /* 0x000000ff03057208 */ /* 0x000fe20000000000 */
[--C-:B------:R-:W-:Y:S01]  /*9f90*/  FFMA.FTZ R129, R118, c[0x0][0x23c], -R117.reuse ;  /* 0x00008f0076817a23 */ /* 0x100fe20000010875 */
[----:B------:R-:W-:Y:S01]  /*9fa0*/  MUFU.EX2 R202, R202 ;  /* 0x000000ca00ca7308 */ /* 0x000fe20000000800 */
[----:B------:R-:W-:Y:S02]  /*9fb0*/  FFMA.FTZ R133, R6, c[0x0][0x23c], -R117 ;  /* 0x00008f0006857a23 */ /* 0x000fe40000010875 */
[----:B------:R-:W-:Y:S02]  /*9fc0*/  FADD.FTZ R140, R0, -R5 ;  /* 0x80000005008c7221 */ /* 0x000fe40000010000 */
[----:B------:R-:W-:-:S02]  /*9fd0*/  FFMA.FTZ R118, R4, c[0x0][0x23c], -R117 ;  /* 0x00008f0004767a23 */ /* 0x000fc40000010875 */
[----:B------:R-:W-:Y:S01]  /*9fe0*/  FMUL.FTZ R140, R140, c[0x0][0x23c] ;  /* 0x00008f008c8c7a20 */ /* 0x000fe20000410000 */
[----:B------:R-:W2:Y:S01]  /*9ff0*/  MUFU.EX2 R131, R131 ;  /* 0x0000008300837308 */ /* 0x000ea20000000800 */
[--C-:B------:R-:W-:Y:S02]  /*a000*/  FFMA.FTZ R59, R57, c[0x0][0x23c], -R138.reuse ;  /* 0x00008f00393b7a23 */ /* 0x100fe4000001088a */
[--C-:B------:R-:W-:Y:S02]  /*a010*/  FFMA.FTZ R132, R201, c[0x0][0x23c], -R138.reuse ;  /* 0x00008f00c9847a23 */ /* 0x100fe4000001088a */
[----:B------:R-:W-:Y:S02]  /*a020*/  FFMA.FTZ R64, R199, c[0x0][0x23c], -R138 ;  /* 0x00008f00c7407a23 */ /* 0x000fe4000001088a */
[--C-:B------:R-:W-:Y:S01]  /*a030*/  FFMA.FTZ R63, R130, c[0x0][0x23c], -R117.reuse ;  /* 0x00008f00823f7a23 */ /* 0x100fe20000010875 */
[----:B------:R-:W3:Y:S01]  /*a040*/  MUFU.EX2 R119, R119 ;  /* 0x0000007700777308 */ /* 0x000ee20000000800 */
[----:B------:R-:W-:-:S02]  /*a050*/  FFMA.FTZ R2, R206, c[0x0][0x23c], -R117 ;  /* 0x00008f00ce027a23 */ /* 0x000fc40000010875 */
[--C-:B------:R-:W-:Y:S02]  /*a060*/  FFMA.FTZ R57, R124, c[0x0][0x23c], -R117.reuse ;  /* 0x00008f007c397a23 */ /* 0x100fe40000010875 */
[----:B------:R-:W-:Y:S02]  /*a070*/  FFMA.FTZ R0, R204, c[0x0][0x23c], -R117 ;  /* 0x00008f00cc007a23 */ /* 0x000fe40000010875 */
[--C-:B------:R-:W-:Y:S01]  /*a080*/  FFMA.FTZ R130, R123, c[0x0][0x23c], -R138.reuse ;  /* 0x00008f007b827a23 */ /* 0x100fe2000001088a */
[----:B------:R-:W-:Y:S01]  /*a090*/  MUFU.EX2 R135, R135 ;  /* 0x0000008700877308 */ /* 0x000fe20000000800 */
[----:B--2---:R-:W-:Y:S01]  /*a0a0*/  F2FP.PACK_AB R48, R131, R202 ;  /* 0x000000ca8330723e */ /* 0x004fe200000000ff */
[--C-:B------:R-:W-:Y:S02]  /*a0b0*/  FFMA.FTZ R124, R121, c[0x0][0x23c], -R138.reuse ;  /* 0x00008f00797c7a23 */ /* 0x100fe4000001088a */
[--C-:B------:R-:W-:Y:S02]  /*a0c0*/  FFMA.FTZ R123, R125, c[0x0][0x23c], -R138.reuse ;  /* 0x00008f007d7b7a23 */ /* 0x100fe4000001088a */
[----:B------:R-:W-:-:S02]  /*a0d0*/  FFMA.FTZ R127, R127, c[0x0][0x23c], -R138 ;  /* 0x00008f007f7f7a23 */ /* 0x000fc4000001088a */
[----:B------:R-:W2:Y:S01]  /*a0e0*/  MUFU.EX2 R133, R133 ;  /* 0x0000008500857308 */ /* 0x000ea20000000800 */
[----:B---3--:R-:W-:Y:S01]  /*a0f0*/  F2FP.PACK_AB R50, R119, R134 ;  /* 0x000000867732723e */ /* 0x008fe200000000ff */
[--C-:B------:R-:W-:Y:S02]  /*a100*/  FFMA.FTZ R126, R126, c[0x0][0x23c], -R117.reuse ;  /* 0x00008f007e7e7a23 */ /* 0x100fe40000010875 */
[--C-:B------:R-:W-:Y:S02]  /*a110*/  FFMA.FTZ R125, R190, c[0x0][0x23c], -R117.reuse ;  /* 0x00008f00be7d7a23 */ /* 0x100fe40000010875 */
[--C-:B------:R-:W-:Y:S02]  /*a120*/  FFMA.FTZ R122, R122, c[0x0][0x23c], -R117.reuse ;  /* 0x00008f007a7a7a23 */ /* 0x100fe40000010875 */
[----:B------:R-:W3:Y:S01]  /*a130*/  MUFU.EX2 R197, R197 ;  /* 0x000000c500c57308 */ /* 0x000ee20000000800 */
[----:B------:R-:W-:Y:S02]  /*a140*/  FFMA.FTZ R121, R164, c[0x0][0x23c], -R117 ;  /* 0x00008f00a4797a23 */ /* 0x000fe40000010875 */
[----:B------:R-:W-:-:S02]  /*a150*/  FFMA.FTZ R190, R165, c[0x0][0x23c], -R138 ;  /* 0x00008f00a5be7a23 */ /* 0x000fc4000001088a */
[--C-:B------:R-:W-:Y:S02]  /*a160*/  FFMA.FTZ R164, R163, c[0x0][0x23c], -R138.reuse ;  /* 0x00008f00a3a47a23 */ /* 0x100fe4000001088a */
[--C-:B------:R-:W-:Y:S01]  /*a170*/  FFMA.FTZ R167, R167, c[0x0][0x23c], -R138.reuse ;  /* 0x00008f00a7a77a23 */ /* 0x100fe2000001088a */
[----:B------:R-:W4:Y:S01]  /*a180*/  MUFU.EX2 R140, R140 ;  /* 0x0000008c008c7308 */ /* 0x000f220000000800 */
[----:B--2---:R-:W-:Y:S01]  /*a190*/  F2FP.PACK_AB R49, R133, R135 ;  /* 0x000000878531723e */ /* 0x004fe200000000ff */
[----:B------:R-:W-:Y:S02]  /*a1a0*/  FFMA.FTZ R163, R187, c[0x0][0x23c], -R138 ;  /* 0x00008f00bba37a23 */ /* 0x000fe4000001088a */
[--C-:B------:R-:W-:Y:S02]  /*a1b0*/  FFMA.FTZ R166, R166, c[0x0][0x23c], -R117.reuse ;  /* 0x00008f00a6a67a23 */ /* 0x100fe40000010875 */
[----:B------:R-:W-:Y:S02]  /*a1c0*/  FFMA.FTZ R165, R200, c[0x0][0x23c], -R117 ;  /* 0x00008f00c8a57a23 */ /* 0x000fe40000010875 */
[----:B------:R-:W-:Y:S01]  /*a1d0*/  MUFU.EX2 R129, R129 ;  /* 0x0000008100817308 */ /* 0x000fe20000000800 */
[----:B---3--:R-:W-:-:S02]  /*a1e0*/  FMUL.FTZ R4, R112, R197 ;  /* 0x000000c570047220 */ /* 0x008fc40000410000 */
[-C--:B------:R-:W-:Y:S02]  /*a1f0*/  FMUL.FTZ R5, R113, R197.reuse ;  /* 0x000000c571057220 */ /* 0x080fe40000410000 */
[-C--:B------:R-:W-:Y:S02]  /*a200*/  FMUL.FTZ R68, R68, R197.reuse ;  /* 0x000000c544447220 */ /* 0x080fe40000410000 */
[----:B------:R-:W-:Y:S01]  /*a210*/  FMUL.FTZ R69, R69, R197 ;  /* 0x000000c545457220 */ /* 0x000fe20000410000 */
[----:B------:R-:W2:Y:S01]  /*a220*/  MUFU.EX2 R118, R118 ;  /* 0x0000007600767308 */ /* 0x000ea20000000800 */
[-C--:B----4-:R-:W-:Y:S02]  /*a230*/  FMUL.FTZ R6, R114, R140.reuse ;  /* 0x0000008c72067220 */ /* 0x090fe40000410000 */
[-C--:B------:R-:W-:Y:S02]  /*a240*/  FMUL.FTZ R7, R115, R140.reuse ;  /* 0x0000008c73077220 */ /* 0x080fe40000410000 */
[----:B------:R-:W-:-:S02]  /*a250*/  FMUL.FTZ R70, R70, R140 ;  /* 0x0000008c46467220 */ /* 0x000fc40000410000 */
[-C--:B------:R-:W-:Y:S01]  /*a260*/  FMUL.FTZ R71, R71, R140.reuse ;  /* 0x0000008c47477220 */ /* 0x080fe20000410000 */
[----:B------:R-:W-:Y:S01]  /*a270*/  MUFU.EX2 R132, R132 ;  /* 0x0000008400847308 */ /* 0x000fe20000000800 */
[-C--:B------:R-:W-:Y:S02]  /*a280*/  FMUL.FTZ R12, R72, R197.reuse ;  /* 0x000000c5480c7220 */ /* 0x080fe40000410000 */
[----:B------:R-:W-:Y:S02]  /*a290*/  FMUL.FTZ R13, R73, R197 ;  /* 0x000000c5490d7220 */ /* 0x000fe40000410000 */
[-C--:B------:R-:W-:Y:S02]  /*a2a0*/  FMUL.FTZ R14, R74, R140.reuse ;  /* 0x0000008c4a0e7220 */ /* 0x080fe40000410000 */
[-C--:B------:R-:W-:Y:S01]  /*a2b0*/  FMUL.FTZ R15, R75, R140.reuse ;  /* 0x0000008c4b0f7220 */ /* 0x080fe20000410000 */
[----:B--2---:R-:W-:Y:S01]  /*a2c0*/  F2FP.PACK_AB R51, R118, R129 ;  /* 0x000000817633723e */ /* 0x004fe200000000ff */
[-C--:B------:R-:W-:Y:S01]  /*a2d0*/  FMUL.FTZ R76, R76, R197.reuse ;  /* 0x000000c54c4c7220 */ /* 0x080fe20000410000 */
[----:B------:R-:W-:Y:S01]  /*a2e0*/  LDSM.16.MT88.4 R72, [R170+0x9400] ;  /* 0x00940000aa48783b */ /* 0x000fe20000004200 */
[----:B------:R-:W-:Y:S01]  /*a2f0*/  FMUL.FTZ R77, R77, R197 ;  /* 0x000000c54d4d7220 */ /* 0x000fe20000410000 */
[----:B------:R-:W2:Y:S01]  /*a300*/  MUFU.EX2 R65, R65 ;  /* 0x0000004100417308 */ /* 0x000ea20000000800 */
[----:B------:R-:W-:-:S02]  /*a310*/  FMUL.FTZ R78, R78, R140 ;  /* 0x0000008c4e4e7220 */ /* 0x000fc40000410000 */
[C---:B-1----:R-:W-:Y:S01]  /*a320*/  HMMA.16816.F32 R4, R48.reuse, R8, R4 ;  /* 0x000000083004723c */ /* 0x042fe20000001804 */
[-C--:B------:R-:W-:Y:S02]  /*a330*/  FMUL.FTZ R79, R79, R140.reuse ;  /* 0x0000008c4f4f7220 */ /* 0x080fe40000410000 */
[-C--:B------:R-:W-:Y:S02]  /*a340*/  FMUL.FTZ R20, R80, R197.reuse ;  /* 0x000000c550147220 */ /* 0x080fe40000410000 */
[----:B------:R-:W-:Y:S01]  /*a350*/  MUFU.EX2 R64, R64 ;  /* 0x0000004000407308 */ /* 0x000fe20000000800 */
[----:B------:R-:W-:Y:S02]  /*a360*/  FMUL.FTZ R21, R81, R197 ;  /* 0x000000c551157220 */ /* 0x000fe40000410000 */
[----:B------:R-:W-:Y:S01]  /*a370*/  HMMA.16816.F32 R8, R48, R10, R68 ;  /* 0x0000000a3008723c */ /* 0x000fe20000001844 */
[----:B------:R-:W1:Y:S01]  /*a380*/  LDSM.16.MT88.4 R68, [R168+0x9400] ;  /* 0x00940000a844783b */ /* 0x000e620000004200 */
[----:B------:R-:W-:-:S02]  /*a390*/  FMUL.FTZ R22, R82, R140 ;  /* 0x0000008c52167220 */ /* 0x000fc40000410000 */
[-C--:B------:R-:W-:Y:S01]  /*a3a0*/  FMUL.FTZ R23, R83, R140.reuse ;  /* 0x0000008c53177220 */ /* 0x080fe20000410000 */
[----:B------:R-:W-:Y:S01]  /*a3b0*/  MUFU.EX2 R59, R59 ;  /* 0x0000003b003b7308 */ /* 0x000fe20000000800 */
[-C--:B------:R-:W-:Y:S02]  /*a3c0*/  FMUL.FTZ R84, R84, R197.reuse ;  /* 0x000000c554547220 */ /* 0x080fe40000410000 */
[----:B------:R-:W-:Y:S01]  /*a3d0*/  HMMA.16816.F32 R12, R48, R16, R12 ;  /* 0x00000010300c723c */ /* 0x000fe2000000180c */
[----:B------:R-:W-:Y:S02]  /*a3e0*/  FMUL.FTZ R85, R85, R197 ;  /* 0x000000c555557220 */ /* 0x000fe40000410000 */
[-C--:B------:R-:W-:Y:S02]  /*a3f0*/  FMUL.FTZ R86, R86, R140.reuse ;  /* 0x0000008c56567220 */ /* 0x080fe40000410000 */
[----:B------:R-:W-:Y:S01]  /*a400*/  MUFU.EX2 R63, R63 ;  /* 0x0000003f003f7308 */ /* 0x000fe20000000800 */
[----:B------:R-:W-:-:S02]  /*a410*/  FMUL.FTZ R87, R87, R140 ;  /* 0x0000008c57577220 */ /* 0x000fc40000410000 */
[C---:B------:R-:W-:Y:S01]  /*a420*/  HMMA.16816.F32 R16, R48.reuse, R18, R76 ;  /* 0x000000123010723c */ /* 0x040fe2000000184c */
[----:B------:R-:W3:Y:S01]  /*a430*/  LDSM.16.MT88.4 R76, [R170+0xb400] ;  /* 0x00b40000aa4c783b */ /* 0x000ee20000004200 */
[-C--:B------:R-:W-:Y:S02]  /*a440*/  FMUL.FTZ R28, R88, R197.reuse ;  /* 0x000000c5581c7220 */ /* 0x080fe40000410000 */
[-C--:B------:R-:W-:Y:S01]  /*a450*/  FMUL.FTZ R29, R89, R197.reuse ;  /* 0x000000c5591d7220 */ /* 0x080fe20000410000 */
[----:B------:R-:W4:Y:S01]  /*a460*/  MUFU.EX2 R2, R2 ;  /* 0x0000000200027308 */ /* 0x000f220000000800 */
[-C--:B------:R-:W-:Y:S02]  /*a470*/  FMUL.FTZ R30, R90, R140.reuse ;  /* 0x0000008c5a1e7220 */ /* 0x080fe40000410000 */
[----:B------:R-:W-:Y:S01]  /*a480*/  FMUL.FTZ R31, R91, R140 ;  /* 0x0000008c5b1f7220 */ /* 0x000fe20000410000 */
[----:B------:R-:W-:Y:S01]  /*a490*/  HMMA.16816.F32 R20, R48, R24, R20 ;  /* 0x000000183014723c */ /* 0x000fe20000001814 */
[----:B------:R-:W-:-:S02]  /*a4a0*/  FMUL.FTZ R36, R96, R197 ;  /* 0x000000c560247220 */ /* 0x000fc40000410000 */
[-C--:B------:R-:W-:Y:S01]  /*a4b0*/  FMUL.FTZ R37, R97, R197.reuse ;  /* 0x000000c561257220 */ /* 0x080fe20000410000 */
[----:B------:R-:W-:Y:S01]  /*a4c0*/  MUFU.EX2 R57, R57 ;  /* 0x0000003900397308 */ /* 0x000fe20000000800 */
[-C--:B------:R-:W-:Y:S02]  /*a4d0*/  FMUL.FTZ R38, R98, R140.reuse ;  /* 0x0000008c62267220 */ /* 0x080fe40000410000 */
[-C--:B------:R-:W-:Y:S01]  /*a4e0*/  FMUL.FTZ R39, R99, R140.reuse ;  /* 0x0000008c63277220 */ /* 0x080fe20000410000 */
[----:B------:R-:W-:Y:S01]  /*a4f0*/  HMMA.16816.F32 R24, R48, R26, R84 ;  /* 0x0000001a3018723c */ /* 0x000fe20000001854 */
[-C--:B------:R-:W-:Y:S01]  /*a500*/  FMUL.FTZ R92, R92, R197.reuse ;  /* 0x000000c55c5c7220 */ /* 0x080fe20000410000 */
[----:B------:R-:W-:Y:S01]  /*a510*/  LDSM.16.MT88.4 R84, [R170+0xc400] ;  /* 0x00c40000aa54783b */ /* 0x000fe20000004200 */
[----:B------:R-:W-:Y:S01]  /*a520*/  FMUL.FTZ R93, R93, R197 ;  /* 0x000000c55d5d7220 */ /* 0x000fe20000410000 */
[----:B------:R-:W5:Y:S01]  /*a530*/  MUFU.EX2 R0, R0 ;  /* 0x0000000000007308 */ /* 0x000f620000000800 */
[----:B------:R-:W-:-:S02]  /*a540*/  FMUL.FTZ R94, R94, R140 ;  /* 0x0000008c5e5e7220 */ /* 0x000fc40000410000 */
[-C--:B------:R-:W-:Y:S01]  /*a550*/  FMUL.FTZ R95, R95, R140.reuse ;  /* 0x0000008c5f5f7220 */ /* 0x080fe20000410000 */
[C---:B------:R-:W-:Y:S01]  /*a560*/  HMMA.16816.F32 R28, R48.reuse, R32, R28 ;  /* 0x00000020301c723c */ /* 0x040fe2000000181c */
[-C--:B------:R-:W-:Y:S02]  /*a570*/  FMUL.FTZ R108, R108, R197.reuse ;  /* 0x000000c56c6c7220 */ /* 0x080fe40000410000 */
[-C--:B------:R-:W-:Y:S01]  /*a580*/  FMUL.FTZ R109, R109, R197.reuse ;  /* 0x000000c56d6d7220 */ /* 0x080fe20000410000 */
[----:B------:R-:W-:Y:S01]  /*a590*/  MUFU.EX2 R130, R130 ;  /* 0x0000008200827308 */ /* 0x000fe20000000800 */
[-C--:B------:R-:W-:Y:S02]  /*a5a0*/  FMUL.FTZ R110, R110, R140.reuse ;  /* 0x0000008c6e6e7220 */ /* 0x080fe40000410000 */
[----:B------:R-:W-:Y:S01]  /*a5b0*/  FMUL.FTZ R111, R111, R140 ;  /* 0x0000008c6f6f7220 */ /* 0x000fe20000410000 */
[----:B------:R-:W-:Y:S01]  /*a5c0*/  HMMA.16816.F32 R36, R48, R40, R36 ;  /* 0x000000283024723c */ /* 0x000fe20000001824 */
[----:B------:R-:W-:-:S02]  /*a5d0*/  FMUL.FTZ R44, R100, R197 ;  /* 0x000000c5642c7220 */ /* 0x000fc40000410000 */
[-C--:B------:R-:W-:Y:S01]  /*a5e0*/  FMUL.FTZ R45, R101, R197.reuse ;  /* 0x000000c5652d7220 */ /* 0x080fe20000410000 */
[----:B------:R-:W1:Y:S01]  /*a5f0*/  MUFU.EX2 R127, R127 ;  /* 0x0000007f007f7308 */ /* 0x000e620000000800 */
[-C--:B------:R-:W-:Y:S02]  /*a600*/  FMUL.FTZ R46, R102, R140.reuse ;  /* 0x0000008c662e7220 */ /* 0x080fe40000410000 */
[-C--:B------:R-:W-:Y:S01]  /*a610*/  FMUL.FTZ R47, R103, R140.reuse ;  /* 0x0000008c672f7220 */ /* 0x080fe20000410000 */
[----:B------:R-:W-:Y:S01]  /*a620*/  HMMA.16816.F32 R32, R48, R34, R92 ;  /* 0x000000223020723c */ /* 0x000fe2000000185c */
[-C--:B------:R-:W-:Y:S01]  /*a630*/  FMUL.FTZ R104, R104, R197.reuse ;  /* 0x000000c568687220 */ /* 0x080fe20000410000 */
[----:B------:R-:W-:Y:S01]  /*a640*/  LDSM.16.MT88.4 R92, [R168+0xc400] ;  /* 0x00c40000a85c783b */ /* 0x000fe20000004200 */
[----:B------:R-:W-:Y:S01]  /*a650*/  FMUL.FTZ R105, R105, R197 ;  /* 0x000000c569697220 */ /* 0x000fe20000410000 */
[----:B------:R-:W-:Y:S01]  /*a660*/  MUFU.EX2 R124, R124 ;  /* 0x0000007c007c7308 */ /* 0x000fe20000000800 */
[----:B------:R-:W-:-:S02]  /*a670*/  FMUL.FTZ R106, R106, R140 ;  /* 0x0000008c6a6a7220 */ /* 0x000fc40000410000 */
[----:B------:R-:W-:Y:S01]  /*a680*/  FMUL.FTZ R107, R107, R140 ;  /* 0x0000008c6b6b7220 */ /* 0x000fe20000410000 */
[C---:B------:R-:W-:Y:S01]  /*a690*/  HMMA.16816.F32 R40, R48.reuse, R42, R108 ;  /* 0x0000002a3028723c */ /* 0x040fe2000000186c */
[--C-:B------:R-:W-:Y:S01]  /*a6a0*/  FFMA.FTZ R162, R162, c[0x0][0x23c], -R117.reuse ;  /* 0x00008f00a2a27a23 */ /* 0x100fe20000010875 */
[----:B------:R-:W-:Y:S01]  /*a6b0*/  LDSM.16.MT88.4 R108, [R170+0xe400] ;  /* 0x00e40000aa6c783b */ /* 0x000fe20000004200 */
[----:B------:R-:W-:Y:S01]  /*a6c0*/  FFMA.FTZ R141, R198, c[0x0][0x23c], -R117 ;  /* 0x00008f00c68d7a23 */ /* 0x000fe20000010875 */
[----:B------:R-:W-:Y:S01]  /*a6d0*/  MUFU.EX2 R123, R123 ;  /* 0x0000007b007b7308 */ /* 0x000fe20000000800 */
[--C-:B------:R-:W-:Y:S02]  /*a6e0*/  FFMA.FTZ R187, R151, c[0x0][0x23c], -R138.reuse ;  /* 0x00008f0097bb7a23 */ /* 0x100fe4000001088a */
[--C-:B------:R-:W-:Y:S01]  /*a6f0*/  FFMA.FTZ R198, R161, c[0x0][0x23c], -R138.reuse ;  /* 0x00008f00a1c67a23 */ /* 0x100fe2000001088a */
[----:B------:R-:W-:Y:S01]  /*a700*/  HMMA.16816.F32 R44, R48, R52, R44 ;  /* 0x00000034302c723c */ /* 0x000fe2000000182c */
[----:B------:R-:W-:-:S02]  /*a710*/  FFMA.FTZ R151, R152, c[0x0][0x23c], -R138 ;  /* 0x00008f0098977a23 */ /* 0x000fc4000001088a */
[----:B------:R-:W-:Y:S01]  /*a720*/  FFMA.FTZ R194, R194, R140, R135 ;  /* 0x0000008cc2c27223 */ /* 0x000fe20000010087 */
[----:B------:R-:W-:Y:S01]  /*a730*/  MUFU.EX2 R126, R126 ;  /* 0x0000007e007e7308 */ /* 0x000fe20000000800 */
[----:B------:R-:W-:Y:S02]  /*a740*/  FFMA.FTZ R152, R160, c[0x0][0x23c], -R138 ;  /* 0x00008f00a0987a23 */ /* 0x000fe4000001088a */
[----:B--2---:R-:W-:Y:S01]  /*a750*/  F2FP.PACK_AB R52, R65, R132 ;  /* 0x000000844134723e */ /* 0x004fe200000000ff */
[----:B------:R-:W-:Y:S01]  /*a760*/  HMMA.16816.F32 R48, R48, R54, R104 ;  /* 0x000000363030723c */ /* 0x000fe20000001868 */
[----:B----4-:R-:W-:Y:S01]  /*a770*/  F2FP.PACK_AB R53, R2, R63 ;  /* 0x0000003f0235723e */ /* 0x010fe200000000ff */
[--C-:B------:R-:W-:Y:S02]  /*a780*/  FFMA.FTZ R148, R148, c[0x0][0x23c], -R117.reuse ;  /* 0x00008f0094947a23 */ /* 0x100fe40000010875 */
[----:B------:R-:W2:Y:S01]  /*a790*/  MUFU.EX2 R125, R125 ;  /* 0x0000007d007d7308 */ /* 0x000ea20000000800 */
[----:B------:R-:W-:-:S02]  /*a7a0*/  FFMA.FTZ R161, R154, c[0x0][0x23c], -R117 ;  /* 0x00008f009aa17a23 */ /* 0x000fc40000010875 */
[----:B------:R-:W-:Y:S01]  /*a7b0*/  F2FP.PACK_AB R54, R59, R64 ;  /* 0x000000403b36723e */ /* 0x000fe200000000ff */
[--C-:B------:R-:W-:Y:S01]  /*a7c0*/  FFMA.FTZ R135, R146, c[0x0][0x23c], -R117.reuse ;  /* 0x00008f0092877a23 */ /* 0x100fe20000010875 */
[----:B-----5:R-:W-:Y:S01]  /*a7d0*/  F2FP.PACK_AB R55, R0, R57 ;  /* 0x000000390037723e */ /* 0x020fe200000000ff */
[----:B------:R-:W-:Y:S02]  /*a7e0*/  FFMA.FTZ R140, R156, c[0x0][0x23c], -R117 ;  /* 0x00008f009c8c7a23 */ /* 0x000fe40000010875 */
[----:B------:R-:W-:Y:S01]  /*a7f0*/  MUFU.EX2 R122, R122 ;  /* 0x0000007a007a7308 */ /* 0x000fe20000000800 */
[--C-:B------:R-:W-:Y:S02]  /*a800*/  FFMA.FTZ R139, R139, c[0x0][0x23c], -R138.reuse ;  /* 0x00008f008b8b7a23 */ /* 0x100fe4000001088a */
[--C-:B------:R-:W-:Y:S01]  /*a810*/  FFMA.FTZ R153, R153, c[0x0][0x23c], -R138.reuse ;  /* 0x00008f0099997a23 */ /* 0x100fe2000001088a */
[----:B-1----:R-:W-:Y:S01]  /*a820*/  HMMA.16816.F32 R12, R52, R68, R12 ;  /* 0x00000044340c723c */ /* 0x002fe2000000180c */
[----:B------:R-:W-:-:S02]  /*a830*/  FFMA.FTZ R143, R143, c[0x0][0x23c], -R138 ;  /* 0x00008f008f8f7a23 */ /* 0x000fc4000001088a */
[--C-:B------:R-:W-:Y:S01]  /*a840*/  FFMA.FTZ R155, R155, c[0x0][0x23c], -R138.reuse ;  /* 0x00008f009b9b7a23 */ /* 0x100fe2000001088a */
[----:B------:R-:W1:Y:S01]  /*a850*/  MUFU.EX2 R121, R121 ;  /* 0x0000007900797308 */ /* 0x000e620000000800 */
[----:B------:R-:W-:Y:S02]  /*a860*/  FFMA.FTZ R142, R142, c[0x0][0x23c], -R117 ;  /* 0x00008f008e8e7a23 */ /* 0x000fe40000010875 */
[--C-:B------:R-:W-:Y:S01]  /*a870*/  FFMA.FTZ R145, R145, c[0x0][0x23c], -R138.reuse ;  /* 0x00008f0091917a23 */ /* 0x100fe2000001088a */
[----:B------:R-:W-:Y:S01]  /*a880*/  HMMA.16816.F32 R16, R52, R70, R16 ;  /* 0x000000463410723c */ /* 0x000fe20000001810 */
[----:B------:R-:W4:Y:S01]  /*a890*/  LDSM.16.MT88.4 R68, [R168+0xd400] ;  /* 0x00d40000a844783b */ /* 0x000f220000004200 */
[--C-:B------:R-:W-:Y:S02]  /*a8a0*/  FFMA.FTZ R157, R157, c[0x0][0x23c], -R138.reuse ;  /* 0x00008f009d9d7a23 */ /* 0x100fe4000001088a */
[----:B------:R-:W-:Y:S01]  /*a8b0*/  MUFU.EX2 R190, R190 ;  /* 0x000000be00be7308 */ /* 0x000fe20000000800 */
[----:B------:R-:W-:-:S02]  /*a8c0*/  FFMA.FTZ R147, R147, c[0x0][0x23c], -R138 ;  /* 0x00008f0093937a23 */ /* 0x000fc4000001088a */
[----:B------:R-:W-:Y:S01]  /*a8d0*/  FFMA.FTZ R158, R158, c[0x0][0x23c], -R138 ;  /* 0x00008f009e9e7a23 */ /* 0x000fe2000001088a */
[C---:B------:R-:W-:Y:S01]  /*a8e0*/  HMMA.16816.F32 R4, R52.reuse, R72, R4 ;  /* 0x000000483404723c */ /* 0x040fe20000001804 */
[----:B------:R-:W-:Y:S02]  /*a8f0*/  FFMA.FTZ R202, R193, R197, R202 ;  /* 0x000000c5c1ca7223 */ /* 0x000fe400000100ca */
[----:B------:R-:W-:Y:S01]  /*a900*/  FADD.FTZ R194, R133, R194 ;  /* 0x000000c285c27221 */ /* 0x000fe20000010000 */
[----:B------:R-:W-:Y:S01]  /*a910*/  MUFU.EX2 R167, R167 ;  /* 0x000000a700a77308 */ /* 0x000fe20000000800 */
[----:B------:R-:W-:Y:S02]  /*a920*/  FADD.FTZ R131, R131, R202 ;  /* 0x000000ca83837221 */ /* 0x000fe40000010000 */
[----:B------:R-:W-:Y:S01]  /*a930*/  FADD.FTZ R129, R129, R194 ;  /* 0x000000c281817221 */ /* 0x000fe20000010000 */
[----:B------:R-:W-:Y:S01]  /*a940*/  HMMA.16816.F32 R8, R52, R74, R8 ;  /* 0x0000004a3408723c */ /* 0x000fe20000001808 */
[----:B------:R-:W5:Y:S01]  /*a950*/  LDSM.16.MT88.4 R72, [R168+0xb400] ;  /* 0x00b40000a848783b */ /* 0x000f620000004200 */
[----:B------:R-:W-:-:S02]  /*a960*/  FADD.FTZ R134, R134, R131 ;  /* 0x0000008386867221 */ /* 0x000fc40000010000 */
[----:B------:R-:W-:Y:S01]  /*a970*/  MUFU.EX2 R164, R164 ;  /* 0x000000a400a47308 */ /* 0x000fe20000000800 */
[----:B------:R-:W-:Y:S02]  /*a980*/  FADD.FTZ R118, R118, R129 ;  /* 0x0000008176767221 */ /* 0x000fe40000010000 */
[----:B------:R-:W-:Y:S01]  /*a990*/  FADD.FTZ R119, R119, R134 ;  /* 0x0000008677777221 */ /* 0x000fe20000010000 */
[C---:B---3--:R-:W-:Y:S01]  /*a9a0*/  HMMA.16816.F32 R20, R52.reuse, R76, R20 ;  /* 0x0000004c3414723c */ /* 0x048fe20000001814 */
[----:B------:R-:W-:Y:S02]  /*a9b0*/  FADD.FTZ R63, R63, R118 ;  /* 0x000000763f3f7221 */ /* 0x000fe40000010000 */
[----:B------:R-:W-:Y:S01]  /*a9c0*/  FADD.FTZ R132, R132, R119 ;  /* 0x0000007784847221 */ /* 0x000fe20000010000 */
[----:B------:R-:W-:Y:S01]  /*a9d0*/  MUFU.EX2 R163, R163 ;  /* 0x000000a300a37308 */ /* 0x000fe20000000800 */
[----:B------:R-:W-:Y:S02]  /*a9e0*/  FADD.FTZ R2, R2, R63 ;  /* 0x0000003f02027221 */ /* 0x000fe40000010000 */
[----:B------:R-:W-:Y:S01]  /*a9f0*/  FADD.FTZ R65, R65, R132 ;  /* 0x0000008441417221 */ /* 0x000fe20000010000 */
[----:B------:R-:W-:Y:S01]  /*aa00*/  HMMA.16816.F32 R24, R52, R78, R24 ;  /* 0x0000004e3418723c */ /* 0x000fe20000001818 */
[----:B------:R-:W3:Y:S01]  /*aa10*/  LDSM.16.MT88.4 R76, [R170+0xd400] ;  /* 0x00d40000aa4c783b */ /* 0x000ee20000004200 */
[----:B------:R-:W-:-:S02]  /*aa20*/  FFMA.FTZ R149, R149, c[0x0][0x23c], -R138 ;  /* 0x00008f0095957a23 */ /* 0x000fc4000001088a */
[----:B------:R-:W-:Y:S01]  /*aa30*/  MUFU.EX2 R166, R166 ;  /* 0x000000a600a67308 */ /* 0x000fe20000000800 */
[----:B------:R-:W-:Y:S02]  /*aa40*/  FADD.FTZ R64, R64, R65 ;  /* 0x0000004140407221 */ /* 0x000fe40000010000 */
[----:B------:R-:W-:Y:S01]  /*aa50*/  FFMA.FTZ R150, R150, c[0x0][0x23c], -R138 ;  /* 0x00008f0096967a23 */ /* 0x000fe2000001088a */
[----:B----4-:R-:W-:Y:S01]  /*aa60*/  HMMA.16816.F32 R44, R52, R68, R44 ;  /* 0x00000044342c723c */ /* 0x010fe2000000182c */
[----:B------:R-:W-:-:S03]  /*aa70*/  FADD.FTZ R59, R59, R64 ;  /* 0x000000403b3b7221 */ /* 0x000fc60000010000 */
[----:B------:R-:W-:Y:S01]  /*aa80*/  MUFU.EX2 R165, R165 ;  /* 0x000000a500a57308 */ /* 0x000fe20000000800 */
[--C-:B------:R-:W-:Y:S02]  /*aa90*/  FFMA.FTZ R137, R137, c[0x0][0x23c], -R138.reuse ;  /* 0x00008f0089897a23 */ /* 0x100fe4000001088a */
[--C-:B------:R-:W-:Y:S01]  /*aaa0*/  FFMA.FTZ R194, R66, c[0x0][0x23c], -R117.reuse ;  /* 0x00008f0042c27a23 */ /* 0x100fe20000010875 */
[C---:B------:R-:W-:Y:S01]  /*aab0*/  HMMA.16816.F32 R48, R52.reuse, R70, R48 ;  /* 0x000000463430723c */ /* 0x040fe20000001830 */
[----:B------:R-:W4:Y:S01]  /*aac0*/  LDSM.16.MT88.4 R68, [R168+0x9800] ;  /* 0x00980000a844783b */ /* 0x000f220000004200 */
[----:B------:R-:W-:Y:S02]  /*aad0*/  FFMA.FTZ R159, R159, c[0x0][0x23c], -R138 ;  /* 0x00008f009f9f7a23 */ /* 0x000fe4000001088a */
[----:B------:R-:W-:Y:S01]  /*aae0*/  MUFU.EX2 R162, R162 ;  /* 0x000000a200a27308 */ /* 0x000fe20000000800 */
[--C-:B------:R-:W-:Y:S02]  /*aaf0*/  FFMA.FTZ R58, R58, c[0x0][0x23c], -R117.reuse ;  /* 0x00008f003a3a7a23 */ /* 0x100fe40000010875 */
[--C-:B------:R-:W-:Y:S01]  /*ab00*/  FFMA.FTZ R61, R61, c[0x0][0x23c], -R117.reuse ;  /* 0x00008f003d3d7a23 */ /* 0x100fe20000010875 */
[----:B-----5:R-:W-:Y:S01]  /*ab10*/  HMMA.16816.F32 R28, R52, R72, R28 ;  /* 0x00000048341c723c */ /* 0x020fe2000000181c */
[----:B------:R-:W-:-:S03]  /*ab20*/  FFMA.FTZ R60, R60, c[0x0][0x23c], -R117 ;  /* 0x00008f003c3c7a23 */ /* 0x000fc60000010875 */
[----:B------:R-:W-:Y:S04]  /*ab30*/  MUFU.EX2 R141, R141 ;  /* 0x0000008d008d7308 */ /* 0x000fe80000000800 */
[C---:B------:R-:W-:Y:S01]  /*ab40*/  HMMA.16816.F32 R32, R52.reuse, R74, R32 ;  /* 0x0000004a3420723c */ /* 0x040fe20000001820 */
[----:B------:R-:W5:Y:S03]  /*ab50*/  LDSM.16.MT88.4 R72, [R170+0x9800] ;  /* 0x00980000aa48783b */ /* 0x000f660000004200 */
[----:B------:R-:W-:Y:S04]  /*ab60*/  MUFU.EX2 R187, R187 ;  /* 0x000000bb00bb7308 */ /* 0x000fe80000000800 */
[C---:B---3--:R-:W-:Y:S04]  /*ab70*/  HMMA.16816.F32 R36, R52.reuse, R76, R36 ;  /* 0x0000004c3424723c */ /* 0x048fe80000001824 */
[----:B------:R-:W3:Y:S04]  /*ab80*/  MUFU.EX2 R198, R198 ;  /* 0x000000c600c67308 */ /* 0x000ee80000000800 */
[----:B------:R-:W-:Y:S01]  /*ab90*/  HMMA.16816.F32 R40, R52, R78, R40 ;  /* 0x0000004e3428723c */ /* 0x000fe20000001828 */
[----:B------:R-:W5:Y:S03]  /*aba0*/  LDSM.16.MT88.4 R76, [R170+0xb800] ;  /* 0x00b80000aa4c783b */ /* 0x000f660000004200 */
[----:B------:R-:W-:Y:S03]  /*abb0*/  MUFU.EX2 R151, R151 ;  /* 0x0000009700977308 */ /* 0x000fe60000000800 */
[----:B------:R-:W-:Y:S01]  /*abc0*/  F2FP.PACK_AB R52, R127, R130 ;  /* 0x000000827f34723e */ /* 0x000fe200000000ff */
[----:B------:R-:W-:Y:S01]  /*abd0*/  FADD.FTZ R130, R130, R59 ;  /* 0x0000003b82827221 */ /* 0x000fe20000010000 */
[----:B--2---:R-:W-:-:S02]  /*abe0*/  F2FP.PACK_AB R53, R125, R126 ;  /* 0x0000007e7d35723e */ /* 0x004fc400000000ff */
[----:B------:R-:W-:Y:S01]  /*abf0*/  F2FP.PACK_AB R54, R123, R124 ;  /* 0x0000007c7b36723e */ /* 0x000fe200000000ff */
[----:B------:R-:W2:Y:S01]  /*ac00*/  MUFU.EX2 R152, R152 ;  /* 0x0000009800987308 */ /* 0x000ea20000000800 */
[----:B-1----:R-:W-:Y:S01]  /*ac10*/  F2FP.PACK_AB R55, R121, R122 ;  /* 0x0000007a7937723e */ /* 0x002fe200000000ff */
[----:B------:R-:W-:Y:S01]  /*ac20*/  FADD.FTZ R127, R127, R130 ;  /* 0x000000827f7f7221 */ /* 0x000fe20000010000 */
[----:B---3--:R-:W-:-:S03]  /*ac30*/  F2FP.PACK_AB R104, R198, R187 ;  /* 0x000000bbc668723e */ /* 0x008fc600000000ff */
[----:B------:R-:W-:Y:S02]  /*ac40*/  FADD.FTZ R124, R124, R127 ;  /* 0x0000007f7c7c7221 */ /* 0x000fe40000010000 */
[----:B----4-:R-:W-:Y:S01]  /*ac50*/  HMMA.16816.F32 R12, R52, R68, R12 ;  /* 0x00000044340c723c */ /* 0x010fe2000000180c */
[----:B------:R-:W-:Y:S01]  /*ac60*/  MUFU.EX2 R148, R148 ;  /* 0x0000009400947308 */ /* 0x000fe20000000800 */
[----:B------:R-:W-:-:S06]  /*ac70*/  FADD.FTZ R123, R123, R124 ;  /* 0x0000007c7b7b7221 */ /* 0x000fcc0000010000 */
[----:B------:R-:W-:Y:S01]  /*ac80*/  HMMA.16816.F32 R16, R52, R70, R16 ;  /* 0x000000463410723c */ /* 0x000fe20000001810 */
[----:B------:R-:W1:Y:S01]  /*ac90*/  LDSM.16.MT88.4 R68, [R168+0xd800] ;  /* 0x00d80000a844783b */ /* 0x000e620000004200 */
[----:B------:R-:W3:Y:S01]  /*aca0*/  MUFU.EX2 R161, R161 ;  /* 0x000000a100a17308 */ /* 0x000ee20000000800 */
[----:B--2---:R-:W-:-:S05]  /*acb0*/  F2FP.PACK_AB R106, R152, R151 ;  /* 0x00000097986a723e */ /* 0x004fca00000000ff */
[C---:B-----5:R-:W-:Y:S02]  /*acc0*/  HMMA.16816.F32 R4, R52.reuse, R72, R4 ;  /* 0x000000483404723c */ /* 0x060fe40000001804 */
        /* <DEDUP_REMOVED lines=40> */
[C---:B--2---:R-:W-:Y:S08]  /*af50*/  HMMA.16816.F32 R28, R52.reuse, R76, R28 ;  /* 0x0000004c341c723c */ /* 0x044ff0000000181c */
[C---:B------:R-:W-:Y:S01]  /*af60*/  HMMA.16816.F32 R32, R52.reuse, R78, R32 ;  /* 0x0000004e3420723c */ /* 0x040fe20000001820 */
[----:B------:R-:W-:Y:S07]  /*af70*/  LDSM.16.MT88.4 R76, [R168+0xa400] ;  /* 0x00a40000a84c783b */ /* 0x000fee0000004200 */
[C---:B---3--:R-:W-:Y:S08]  /*af80*/  HMMA.16816.F32 R36, R52.reuse, R72, R36 ;  /* 0x000000483424723c */ /* 0x048ff00000001824 */
[----:B------:R-:W-:Y:S01]  /*af90*/  HMMA.16816.F32 R40, R52, R74, R40 ;  /* 0x0000004a3428723c */ /* 0x000fe20000001828 */
[----:B------:R-:W2:Y:S04]  /*afa0*/  LDSM.16.MT88.4 R52, [R168+0xa000] ;  /* 0x00a00000a834783b */ /* 0x000ea80000004200 */
[----:B------:R-:W-:Y:S03]  /*afb0*/  LDSM.16.MT88.4 R72, [R170+0xc000] ;  /* 0x00c00000aa48783b */ /* 0x000fe60000004200 */
[C---:B-1----:R-:W-:Y:S01]  /*afc0*/  HMMA.16816.F32 R112, R104.reuse, R68, R4 ;  /* 0x000000446870723c */ /* 0x042fe20000001804 */
[----:B------:R-:W-:Y:S07]  /*afd0*/  LDSM.16.MT88.4 R4, [R168+0xe000] ;  /* 0x00e00000a804783b */ /* 0x000fee0000004200 */
[C---:B------:R-:W-:Y:S01]  /*afe0*/  HMMA.16816.F32 R8, R104.reuse, R70, R8 ;  /* 0x000000466808723c */ /* 0x040fe20000001808 */
[----:B------:R-:W1:Y:S07]  /*aff0*/  LDSM.16.MT88.4 R68, [R168+0xc000] ;  /* 0x00c00000a844783b */ /* 0x000e6e0000004200 */
[C---:B--2---:R-:W-:Y:S08]  /*b000*/  HMMA.16816.F32 R12, R104.reuse, R52, R12 ;  /* 0x00000034680c723c */ /* 0x044ff0000000180c */
[C---:B------:R-:W-:Y:S01]  /*b010*/  HMMA.16816.F32 R16, R104.reuse, R54, R16 ;  /* 0x000000366810723c */ /* 0x040fe20000001810 */
[----:B------:R-:W2:Y:S07]  /*b020*/  LDSM.16.MT88.4 R52, [R170+0xe000] ;  /* 0x00e00000aa34783b */ /* 0x000eae0000004200 */
[C---:B-1----:R-:W-:Y:S08]  /*b030*/  HMMA.16816.F32 R28, R104.reuse, R68, R28 ;  /* 0x00000044681c723c */ /* 0x042ff0000000181c */
[C---:B------:R-:W-:Y:S01]  /*b040*/  HMMA.16816.F32 R32, R104.reuse, R70, R32 ;  /* 0x000000466820723c */ /* 0x040fe20000001820 */
[----:B------:R-:W1:Y:S07]  /*b050*/  LDSM.16.MT88.4 R68, [R170+0xa400] ;  /* 0x00a40000aa44783b */ /* 0x000e6e0000004200 */
[C---:B------:R-:W-:Y:S08]  /*b060*/  HMMA.16816.F32 R20, R104.reuse, R72, R20 ;  /* 0x000000486814723c */ /* 0x040ff00000001814 */
[C---:B------:R-:W-:Y:S08]  /*b070*/  HMMA.16816.F32 R24, R104.reuse, R74, R24 ;  /* 0x0000004a6818723c */ /* 0x040ff00000001818 */
[C---:B------:R-:W-:Y:S08]  /*b080*/  HMMA.16816.F32 R44, R104.reuse, R4, R44 ;  /* 0x00000004682c723c */ /* 0x040ff0000000182c */
[C---:B--2---:R-:W-:Y:S01]  /*b090*/  HMMA.16816.F32 R36, R104.reuse, R52, R36 ;  /* 0x000000346824723c */ /* 0x044fe20000001824 */
[----:B------:R-:W-:Y:S07]  /*b0a0*/  MUFU.EX2 R52, R139 ;  /* 0x0000008b00347308 */ /* 0x000fee0000000800 */
[C---:B------:R-:W-:Y:S01]  /*b0b0*/  HMMA.16816.F32 R40, R104.reuse, R54, R40 ;  /* 0x000000366828723c */ /* 0x040fe20000001828 */
[----:B------:R-:W2:Y:S07]  /*b0c0*/  MUFU.EX2 R55, R153 ;  /* 0x0000009900377308 */ /* 0x000eae0000000800 */
[----:B------:R-:W-:Y:S01]  /*b0d0*/  HMMA.16816.F32 R104, R104, R6, R48 ;  /* 0x000000066868723c */ /* 0x000fe20000001830 */
[----:B------:R-:W-:Y:S06]  /*b0e0*/  MUFU.EX2 R53, R143 ;  /* 0x0000008f00357308 */ /* 0x000fec0000000800 */
        /* <DEDUP_REMOVED lines=12> */
[C---:B-1----:R-:W-:Y:S08]  /*b1b0*/  HMMA.16816.F32 R112, R4.reuse, R68, R112 ;  /* 0x000000440470723c */ /* 0x042ff00000001870 */
        /* <DEDUP_REMOVED lines=13> */
[----:B------:R-:W-:Y:S01]  /*b290*/  LDSM.16.MT88.4 R20, [R170+0xc800] ;  /* 0x00c80000aa14783b */ /* 0x000fe20000004200 */
[----:B------:R-:W-:-:S03]  /*b2a0*/  FFMA.FTZ R34, R67, c[0x0][0x23c], -R117 ;  /* 0x00008f0043227a23 */ /* 0x000fc60000010875 */
[C---:B------:R-:W-:Y:S02]  /*b2b0*/  HMMA.16816.F32 R96, R4.reuse, R108, R36 ;  /* 0x0000006c0460723c */ /* 0x040fe40000001824 */
[----:B------:R-:W-:Y:S05]  /*b2c0*/  MUFU.EX2 R31, R158 ;  /* 0x0000009e001f7308 */ /* 0x000fea0000000800 */
[----:B------:R-:W-:Y:S01]  /*b2d0*/  FADD.FTZ R37, R57, R2 ;  /* 0x0000000239257221 */ /* 0x000fe20000010000 */
[----:B-1----:R-:W-:Y:S01]  /*b2e0*/  HMMA.16816.F32 R100, R4, R8, R44 ;  /* 0x000000080464723c */ /* 0x002fe2000000182c */
[----:B------:R-:W-:Y:S01]  /*b2f0*/  MOV R2, R56 ;  /* 0x0000003800027202 */ /* 0x000fe20000000f00 */
[----:B------:R-:W-:Y:S01]  /*b300*/  MUFU.EX2 R32, R32 ;  /* 0x0000002000207308 */ /* 0x000fe20000000800 */
[----:B------:R-:W-:-:S02]  /*b310*/  FADD.FTZ R37, R0, R37 ;  /* 0x0000002500257221 */ /* 0x000fc40000010000 */
[----:B------:R-:W-:Y:S02]  /*b320*/  FADD.FTZ R0, R164, R167 ;  /* 0x000000a7a4007221 */ /* 0x000fe40000010000 */
[----:B------:R-:W-:Y:S01]  /*b330*/  FADD.FTZ R126, R126, R37 ;  /* 0x000000257e7e7221 */ /* 0x000fe20000010000 */
[C---:B------:R-:W-:Y:S01]  /*b340*/  HMMA.16816.F32 R104, R4.reuse, R10, R104 ;  /* 0x0000000a0468723c */ /* 0x040fe20000001868 */
[----:B------:R-:W1:Y:S01]  /*b350*/  LDSM.16.MT88.4 R8, [R170+0xe800] ;  /* 0x00e80000aa08783b */ /* 0x000e620000004200 */
[----:B------:R-:W4:Y:S01]  /*b360*/  MUFU.EX2 R35, R35 ;  /* 0x0000002300237308 */ /* 0x000f220000000800 */
[----:B------:R-:W-:Y:S02]  /*b370*/  FADD.FTZ R125, R125, R126 ;  /* 0x0000007e7d7d7221 */ /* 0x000fe40000010000 */
[----:B------:R-:W-:Y:S02]  /*b380*/  FADD.FTZ R0, R163, R0 ;  /* 0x00000000a3007221 */ /* 0x000fe40000010000 */
[----:B------:R-:W-:Y:S01]  /*b390*/  FADD.FTZ R122, R122, R125 ;  /* 0x0000007d7a7a7221 */ /* 0x000fe20000010000 */
[----:B------:R-:W-:Y:S01]  /*b3a0*/  HMMA.16816.F32 R76, R4, R78, R16 ;  /* 0x0000004e044c723c */ /* 0x000fe20000001810 */
[----:B------:R-:W5:Y:S01]  /*b3b0*/  LDSM.16.MT88.4 R16, [R168+0xc800] ;  /* 0x00c80000a810783b */ /* 0x000f620000004200 */
[----:B------:R-:W-:Y:S01]  /*b3c0*/  MUFU.EX2 R33, R33 ;  /* 0x0000002100217308 */ /* 0x000fe20000000800 */
[----:B------:R-:W-:-:S02]  /*b3d0*/  FADD.FTZ R121, R121, R122 ;  /* 0x0000007a79797221 */ /* 0x000fc40000010000 */
[----:B------:R-:W-:Y:S02]  /*b3e0*/  FADD.FTZ R187, R187, R0 ;  /* 0x00000000bbbb7221 */ /* 0x000fe40000010000 */
[----:B------:R-:W-:Y:S01]  /*b3f0*/  FADD.FTZ R166, R166, R121 ;  /* 0x00000079a6a67221 */ /* 0x000fe20000010000 */
[C---:B------:R-:W-:Y:S01]  /*b400*/  HMMA.16816.F32 R84, R4.reuse, R86, R24 ;  /* 0x000000560454723c */ /* 0x040fe20000001818 */
[----:B------:R-:W-:Y:S01]  /*b410*/  LDSM.16.MT88.4 R24, [R168+0xa800] ;  /* 0x00a80000a818783b */ /* 0x000fe20000004200 */
[----:B------:R-:W2:Y:S01]  /*b420*/  MUFU.EX2 R34, R34 ;  /* 0x0000002200227308 */ /* 0x000ea20000000800 */
[----:B------:R-:W-:Y:S02]  /*b430*/  FADD.FTZ R165, R165, R166 ;  /* 0x000000a6a5a57221 */ /* 0x000fe40000010000 */
[----:B------:R-:W-:Y:S02]  /*b440*/  FADD.FTZ R198, R198, R187 ;  /* 0x000000bbc6c67221 */ /* 0x000fe40000010000 */
[----:B------:R-:W-:Y:S01]  /*b450*/  FADD.FTZ R162, R162, R165 ;  /* 0x000000a5a2a27221 */ /* 0x000fe20000010000 */
[----:B------:R-:W-:Y:S03]  /*b460*/  HMMA.16816.F32 R108, R4, R110, R40 ;  /* 0x0000006e046c723c */ /* 0x000fe60000001828 */
[----:B------:R-:W-:-:S04]  /*b470*/  FADD.FTZ R141, R141, R162 ;  /* 0x000000a28d8d7221 */ /* 0x000fc80000010000 */
[----:B---3--:R-:W-:Y:S01]  /*b480*/  F2FP.PACK_AB R4, R29, R30 ;  /* 0x0000001e1d04723e */ /* 0x008fe200000000ff */
[----:B------:R-:W-:Y:S01]  /*b490*/  FADD.FTZ R0, R148, R141 ;  /* 0x0000008d94007221 */ /* 0x000fe20000010000 */
[----:B----4-:R-:W-:Y:S02]  /*b4a0*/  F2FP.PACK_AB R5, R35, R32 ;  /* 0x000000202305723e */ /* 0x010fe400000000ff */
[----:B------:R-:W-:Y:S01]  /*b4b0*/  F2FP.PACK_AB R6, R31, R28 ;  /* 0x0000001c1f06723e */ /* 0x000fe200000000ff */
[----:B------:R-:W-:Y:S01]  /*b4c0*/  FADD.FTZ R0, R161, R0 ;  /* 0x00000000a1007221 */ /* 0x000fe20000010000 */
[----:B--2---:R-:W-:-:S07]  /*b4d0*/  F2FP.PACK_AB R7, R34, R33 ;  /* 0x000000212207723e */ /* 0x004fce00000000ff */
[C---:B------:R-:W-:Y:S08]  /*b4e0*/  HMMA.16816.F32 R112, R4.reuse, R12, R112 ;  /* 0x0000000c0470723c */ /* 0x040ff00000001870 */
[C---:B------:R-:W-:Y:S01]  /*b4f0*/  HMMA.16816.F32 R68, R4.reuse, R14, R68 ;  /* 0x0000000e0444723c */ /* 0x040fe20000001844 */
[----:B------:R-:W2:Y:S07]  /*b500*/  LDSM.16.MT88.4 R12, [R168+0xe800] ;  /* 0x00e80000a80c783b */ /* 0x000eae0000004200 */
[C---:B-1----:R-:W-:Y:S08]  /*b510*/  HMMA.16816.F32 R96, R4.reuse, R8, R96 ;  /* 0x000000080460723c */ /* 0x042ff00000001860 */
[C---:B------:R-:W-:Y:S01]  /*b520*/  HMMA.16816.F32 R108, R4.reuse, R10, R108 ;  /* 0x0000000a046c723c */ /* 0x040fe2000000186c */
[----:B------:R-:W1:Y:S07]  /*b530*/  LDSM.16.MT88.4 R8, [R170+0xcc00] ;  /* 0x00cc0000aa08783b */ /* 0x000e6e0000004200 */
[C---:B-----5:R-:W-:Y:S08]  /*b540*/  HMMA.16816.F32 R88, R4.reuse, R16, R88 ;  /* 0x000000100458723c */ /* 0x060ff00000001858 */
[C---:B------:R-:W-:Y:S01]  /*b550*/  HMMA.16816.F32 R92, R4.reuse, R18, R92 ;  /* 0x00000012045c723c */ /* 0x040fe2000000185c */
[----:B------:R-:W3:Y:S07]  /*b560*/  LDSM.16.MT88.4 R16, [R168+0xac00] ;  /* 0x00ac0000a810783b */ /* 0x000eee0000004200 */
[C---:B------:R-:W-:Y:S08]  /*b570*/  HMMA.16816.F32 R80, R4.reuse, R20, R80 ;  /* 0x000000140450723c */ /* 0x040ff00000001850 */
[C---:B------:R-:W-:Y:S01]  /*b580*/  HMMA.16816.F32 R84, R4.reuse, R22, R84 ;  /* 0x000000160454723c */ /* 0x040fe20000001854 */
[----:B------:R-:W4:Y:S07]  /*b590*/  LDSM.16.MT88.4 R20, [R170+0xac00] ;  /* 0x00ac0000aa14783b */ /* 0x000f2e0000004200 */
[C---:B--2---:R-:W-:Y:S08]  /*b5a0*/  HMMA.16816.F32 R100, R4.reuse, R12, R100 ;  /* 0x0000000c0464723c */ /* 0x044ff00000001864 */
[C---:B------:R-:W-:Y:S01]  /*b5b0*/  HMMA.16816.F32 R104, R4.reuse, R14, R104 ;  /* 0x0000000e0468723c */ /* 0x040fe20000001868 */
[----:B------:R-:W2:Y:S07]  /*b5c0*/  LDSM.16.MT88.4 R12, [R168+0xcc00] ;  /* 0x00cc0000a80c783b */ /* 0x000eae0000004200 */
        /* <DEDUP_REMOVED lines=10> */
[C---:B------:R-:W-:Y:S08]  /*b670*/  HMMA.16816.F32 R80, R4.reuse, R8, R80 ;  /* 0x000000080450723c */ /* 0x040ff00000001850 */
[C---:B------:R-:W-:Y:S01]  /*b680*/  HMMA.16816.F32 R84, R4.reuse, R10, R84 ;  /* 0x0000000a0454723c */ /* 0x040fe20000001854 */
[----:B------:R-:W1:Y:S07]  /*b690*/  LDSM.16.MT88.4 R8, [R168+0xec00] ;  /* 0x00ec0000a808783b */ /* 0x000e6e0000004200 */
[C---:B---3--:R-:W-:Y:S08]  /*b6a0*/  HMMA.16816.F32 R72, R4.reuse, R16, R72 ;  /* 0x000000100448723c */ /* 0x048ff00000001848 */
[C---:B------:R-:W-:Y:S01]  /*b6b0*/  HMMA.16816.F32 R76, R4.reuse, R18, R76 ;  /* 0x00000012044c723c */ /* 0x040fe2000000184c */
[----:B------:R-:W3:Y:S07]  /*b6c0*/  LDSM.16.MT88.4 R16, [R170+0xec00] ;  /* 0x00ec0000aa10783b */ /* 0x000eee0000004200 */
[C---:B----4-:R-:W-:Y:S07]  /*b6d0*/  HMMA.16816.F32 R112, R4.reuse, R20, R112 ;  /* 0x000000140470723c */ /* 0x050fee0000001870 */
[----:B------:R-:W-:Y:S01]  /*b6e0*/  FADD.FTZ R21, R135, R0 ;  /* 0x0000000087157221 */ /* 0x000fe20000010000 */
[----:B--2---:R-:W-:Y:S03]  /*b6f0*/  HMMA.16816.F32 R88, R4, R12, R88 ;  /* 0x0000000c0458723c */ /* 0x004fe60000001858 */
        /* <DEDUP_REMOVED lines=17> */
[C---:B---3--:R-:W-:Y:S01]  /*b810*/  HMMA.16816.F32 R96, R4.reuse, R16, R96 ;  /* 0x000000100460723c */ /* 0x048fe20000001860 */
        /* <DEDUP_REMOVED lines=15> */
[----:B------:R-:W-:-:S08]  /*b910*/  FADD.FTZ R193, R137, R150 ;  /* 0x0000009689c17221 */ /* 0x000fd00000010000 */
.L_x_1211:
        /* <DEDUP_REMOVED lines=8> */
.L_x_1223:
[----:B------:R-:W-:Y:S01]  /*b9a0*/  IADD3 R182, R182, -0x1, RZ ;  /* 0xffffffffb6b67810 */ /* 0x000fe20007ffe0ff */
[----:B------:R-:W-:Y:S04]  /*b9b0*/  DEPBAR.LE SB0, 0x0 ;  /* 0x000080000000791a */ /* 0x000fe80000000000 */
[----:B------:R-:W-:Y:S01]  /*b9c0*/  BAR.SYNC.DEFER_BLOCKING 0x0 ;  /* 0x0000000000007b1d */ /* 0x000fe20000010000 */
[----:B------:R-:W-:Y:S01]  /*b9d0*/  MOV R0, R187 ;  /* 0x000000bb00007202 */ /* 0x000fe20000000f00 */
[----:B------:R-:W-:Y:S04]  /*b9e0*/  IMAD.MOV.U32 R2, RZ, RZ, R190 ;  /* 0x000000ffff027224 */ /* 0x000fe800078e00be */
[----:B------:R-:W-:-:S05]  /*b9f0*/  @!P6 BRA `(.L_x_1220) ;  /* 0x000003c00000e947 */ /* 0x000fca0003800000 */
[----:B------:R-:W-:Y:S04]  /*ba00*/  IABS R0, c[0x0][0x2d0] ;  /* 0x0000b40000007a13 */ /* 0x000fe80000000000 */
[----:B------:R-:W1:Y:S10]  /*ba10*/  I2F.RP R7, R0 ;  /* 0x0000000000077306 */ /* 0x000e740000209400 */
[----:B-1----:R-:W1:Y:S02]  /*ba20*/  MUFU.RCP R2, R7 ;  /* 0x0000000700027308 */ /* 0x002e640000001000 */
[----:B-1----:R-:W-:Y:S01]  /*ba30*/  IADD3 R8, R2, 0xffffffe, RZ ;  /* 0x0ffffffe02087810 */ /* 0x002fe20007ffe0ff */
[----:B------:R-:W-:Y:S07]  /*ba40*/  IMAD.SHL.U32 R2, R182, 0x80, RZ ;  /* 0x00000080b6027824 */ /* 0x000fee00078e00ff */
[----:B------:R-:W1:Y:S01]  /*ba50*/  F2I.FTZ.U32.TRUNC.NTZ R9, R8 ;  /* 0x0000000800097305 */ /* 0x000e62000021f000 */
[C---:B------:R-:W-:Y:S02]  /*ba60*/  IADD3 R10, R2.reuse, 0x80, RZ ;  /* 0x00000080020a7810 */ /* 0x040fe40007ffe0ff */
[----:B------:R-:W-:Y:S02]  /*ba70*/  IABS R4, R2 ;  /* 0x0000000200047213 */ /* 0x000fe40000000000 */
[----:B------:R-:W-:Y:S02]  /*ba80*/  LOP3.LUT R2, R2, c[0x0][0x2d0], RZ, 0x3c, !PT ;  /* 0x0000b40002027a12 */ /* 0x000fe400078e3cff */
[----:B------:R-:W-:Y:S02]  /*ba90*/  IABS R6, R10 ;  /* 0x0000000a00067213 */ /* 0x000fe40000000000 */
[----:B------:R-:W-:Y:S02]  /*baa0*/  ISETP.GE.AND P0, PT, R2, RZ, PT ;  /* 0x000000ff0200720c */ /* 0x000fe40003f06270 */
        /* <DEDUP_REMOVED lines=48> */
[----:B------:R-:W-:Y:S02]  /*bdb0*/  IMAD.MOV.U32 R2, RZ, RZ, R8 ;  /* 0x000000ffff027224 */ /* 0x000fe400078e0008 */
.L_x_1220:
[----:B------:R-:W-:Y:S02]  /*bdc0*/  ISETP.GE.AND P4, PT, R185, c[0x0][0x220], PT ;  /* 0x00008800b9007a0c */ /* 0x000fe40003f86270 */
[----:B------:R-:W-:Y:S02]  /*bdd0*/  ISETP.GE.AND P3, PT, R184, c[0x0][0x220], PT ;  /* 0x00008800b8007a0c */ /* 0x000fe40003f66270 */
[C---:B------:R-:W-:Y:S02]  /*bde0*/  LEA R118, P1, R2.reuse, R196, 0x1 ;  /* 0x000000c402767211 */ /* 0x040fe400078208ff */
[----:B------:R-:W-:Y:S02]  /*bdf0*/  ISETP.GE.AND P2, PT, R183, c[0x0][0x220], PT ;  /* 0x00008800b7007a0c */ /* 0x000fe40003f46270 */
[-CC-:B------:R-:W-:Y:S02]  /*be00*/  LEA.HI.X R119, R2, R195.reuse, R0.reuse, 0x1, P1 ;  /* 0x000000c302777211 */ /* 0x180fe400008f0c00 */
[----:B------:R-:W-:Y:S03]  /*be10*/  IADD3 R199, P0, R179, R2, RZ ;  /* 0x00000002b3c77210 */ /* 0x000fe60007f1e0ff */
[----:B------:R-:W-:Y:S01]  /*be20*/  @P4 STS [R181+0x9000], RZ ;  /* 0x009000ffb5004388 */ /* 0x000fe20000000800 */
[CC--:B------:R-:W-:Y:S01]  /*be30*/  @!P4 LEA R202, P5, R199.reuse, R196.reuse, 0x1 ;  /* 0x000000c4c7cac211 */ /* 0x0c0fe200078a08ff */
[C---:B------:R-:W-:Y:S01]  /*be40*/  IMAD.X R2, R178.reuse, 0x1, R0, P0 ;  /* 0x00000001b2027824 */ /* 0x040fe200000e0600 */
[CC--:B------:R-:W-:Y:S01]  /*be50*/  @!P3 LEA R200, P1, R199.reuse, R196.reuse, 0x1 ;  /* 0x000000c4c7c8b211 */ /* 0x0c0fe200078208ff */
[----:B------:R-:W-:Y:S02]  /*be60*/  @P4 STS [R181+0x9004], RZ ;  /* 0x009004ffb5004388 */ /* 0x000fe40000000800 */
[CC--:B------:R-:W-:Y:S02]  /*be70*/  @!P2 LEA R198, P0, R199.reuse, R196.reuse, 0x1 ;  /* 0x000000c4c7c6a211 */ /* 0x0c0fe400078008ff */
[----:B------:R-:W-:Y:S01]  /*be80*/  @P4 STS.64 [R181+0x9008], RZ ;  /* 0x009008ffb5004388 */ /* 0x000fe20000000a00 */
[CCC-:B------:R-:W-:Y:S02]  /*be90*/  @!P4 LEA.HI.X R203, R199.reuse, R195.reuse, R2.reuse, 0x1, P5 ;  /* 0x000000c3c7cbc211 */ /* 0x1c0fe400028f0c02 */
[--C-:B------:R-:W-:Y:S01]  /*bea0*/  @!P3 LEA.HI.X R201, R199, R195, R2.reuse, 0x1, P1 ;  /* 0x000000c3c7c9b211 */ /* 0x100fe200008f0c02 */
[----:B------:R-:W-:Y:S01]  /*beb0*/  @!PT LDS RZ, [RZ] ;  /* 0x00000000fffff984 */ /* 0x000fe20000000800 */
[----:B------:R-:W-:Y:S01]  /*bec0*/  @!PT LDS RZ, [RZ] ;  /* 0x00000000fffff984 */ /* 0x000fe20000000800 */
[----:B------:R-:W-:Y:S01]  /*bed0*/  @!PT LDS RZ, [RZ] ;  /* 0x00000000fffff984 */ /* 0x000fe20000000800 */
[----:B------:R1:W-:Y:S01]  /*bee0*/  @!P4 LDGSTS.E.BYPASS.LTC128B.128 [R181+0x9000], [R118.64] ;  /* 0x0900000076b5cfae */ /* 0x0003e2000b901d46 */
[----:B------:R-:W-:Y:S02]  /*bef0*/  IADD3 R197, P5, R179, R199, RZ ;  /* 0x000000c7b3c57210 */ /* 0x000fe40007fbe0ff */
[-CC-:B------:R-:W-:Y:S01]  /*bf00*/  @!P2 LEA.HI.X R199, R199, R195.reuse, R2.reuse, 0x1, P0 ;  /* 0x000000c3c7c7a211 */ /* 0x180fe200000f0c02 */
[----:B------:R-:W-:Y:S01]  /*bf10*/  @P3 STS.128 [R181+0xb000], RZ ;  /* 0x00b000ffb5003388 */ /* 0x000fe20000000c00 */
        /* <DEDUP_REMOVED lines=9> */
[----:B------:R-:W-:Y:S01]  /*bfb0*/  @P2 STS.128 [R181+0xd000], RZ ;  /* 0x00d000ffb5002388 */ /* 0x000fe20000000c00 */
[--C-:B------:R-:W-:Y:S02]  /*bfc0*/  @!P3 LEA.HI.X R207, R197, R195, R2.reuse, 0x1, P1 ;  /* 0x000000c3c5cfb211 */ /* 0x100fe400008f0c02 */
[----:B------:R-:W-:Y:S01]  /*bfd0*/  IADD3 R0, P5, R179, R197, RZ ;  /* 0x000000c5b3007210 */ /* 0x000fe20007fbe0ff */
[----:B------:R-:W-:Y:S01]  /*bfe0*/  @!PT LDS RZ, [RZ] ;  /* 0x00000000fffff984 */ /* 0x000fe20000000800 */
[----:B------:R-:W-:Y:S01]  /*bff0*/  @!PT LDS RZ, [RZ] ;  /* 0x00000000fffff984 */ /* 0x000fe20000000800 */
[----:B------:R-:W-:Y:S01]  /*c000*/  @!PT LDS RZ, [RZ] ;  /* 0x00000000fffff984 */ /* 0x000fe20000000800 */
[----:B------:R1:W-:Y:S01]  /*c010*/  @!P2 LDGSTS.E.BYPASS.LTC128B.128 [R181+0xd000], [R118.64+0x80] ;  /* 0x0d00008076b5afae */ /* 0x0003e2000b901d46 */
[-CC-:B------:R-:W-:Y:S02]  /*c020*/  @!P2 LEA.HI.X R205, R197, R195.reuse, R2.reuse, 0x1, P0 ;  /* 0x000000c3c5cda211 */ /* 0x180fe400000f0c02 */
[-C--:B------:R-:W-:Y:S01]  /*c030*/  @!P3 LEA R210, P1, R0, R196.reuse, 0x1 ;  /* 0x000000c400d2b211 */ /* 0x080fe200078208ff */
        /* <DEDUP_REMOVED lines=16> */
[----:B------:R-:W-:Y:S01]  /*c140*/  ISETP.GT.AND P0, PT, R182, R175, PT ;  /* 0x000000afb600720c */ /* 0x000fe20003f04270 */
        /* <DEDUP_REMOVED lines=200> */
[----:B------:R-:W-:Y:S04]  /*cdd0*/  IADD3 R120, R116, -0x80, RZ ;  /* 0xffffff8074787810 */ /* 0x000fe80007ffe0ff */
        /* <DEDUP_REMOVED lines=20> */
[----:B------:R-:W-:Y:S01]  /*cf20*/  @!P0 IADD3 R118, R118, 0x1, RZ ;  /* 0x0000000176768810 */ /* 0x000fe20007ffe0ff */
[--C-:B------:R-:W-:Y:S05]  /*cf30*/  @!P0 IMAD.IADD R121, R121, 0x1, -R2.reuse ;  /* 0x0000000179798824 */ /* 0x100fea00078e0a02 */
[-C--:B------:R-:W-:Y:S01]  /*cf40*/  ISETP.GE.U32.AND P5, PT, R121, R2.reuse, PT ;  /* 0x000000027900720c */ /* 0x080fe20003fa6070 */
[----:B------:R-:W-:Y:S01]  /*cf50*/  @!P1 IMAD.IADD R123, R123, 0x1, -R2 ;  /* 0x000000017b7b9824 */ /* 0x000fe200078e0a02 */
[----:B------:R-:W-:Y:S02]  /*cf60*/  @!P1 IADD3 R0, R0, 0x1, RZ ;  /* 0x0000000100009810 */ /* 0x000fe40007ffe0ff */
[----:B------:R-:W-:Y:S02]  /*cf70*/  ISETP.GE.AND P1, PT, R120, RZ, PT ;  /* 0x000000ff7800720c */ /* 0x000fe40003f26270 */
[----:B------:R-:W-:Y:S07]  /*cf80*/  ISETP.GE.U32.AND P0, PT, R123, R2, PT ;  /* 0x000000027b00720c */ /* 0x000fee0003f06070 */
[----:B------:R-:W-:Y:S02]  /*cf90*/  @P5 IADD3 R118, R118, 0x1, RZ ;  /* 0x0000000176765810 */ /* 0x000fe40007ffe0ff */
[----:B------:R-:W-:Y:S02]  /*cfa0*/  ISETP.GE.AND P5, PT, R116, RZ, PT ;  /* 0x000000ff7400720c */ /* 0x000fe40003fa6270 */
[----:B------:R-:W-:Y:S02]  /*cfb0*/  @!P1 IADD3 R118, -R118, RZ, RZ ;  /* 0x000000ff76769210 */ /* 0x000fe40007ffe1ff */
        /* <DEDUP_REMOVED lines=17> */
[----:B------:R-:W-:Y:S05]  /*d0d0*/  IMAD R0, R119, c[0x0][0x19c], R0 ;  /* 0x0000670077007a24 */ /* 0x000fea00078e0200 */
[----:B------:R-:W-:Y:S01]  /*d0e0*/  IADD3 R123, R123, R0, RZ ;  /* 0x000000007b7b7210 */ /* 0x000fe20007ffe0ff */
[----:B--2---:R-:W-:Y:S04]  /*d0f0*/  IMAD.IADD R121, R2, 0x1, -R121 ;  /* 0x0000000102797824 */ /* 0x004fe800078e0a79 */
[C---:B------:R-:W-:Y:S01]  /*d100*/  IMAD.WIDE.U32 R122, R121.reuse, c[0x0][0x180], R122 ;  /* 0x00006000797a7a25 */ /* 0x040fe200078e007a */
[----:B------:R-:W-:Y:S03]  /*d110*/  SHF.R.S32.HI R2, RZ, 0x1f, R121 ;  /* 0x0000001fff027819 */ /* 0x000fe60000011479 */
[----:B------:R-:W-:Y:S02]  /*d120*/  IMAD.MOV.U32 R0, RZ, RZ, R122 ;  /* 0x000000ffff007224 */ /* 0x000fe400078e007a */
[----:B------:R-:W-:Y:S04]  /*d130*/  IMAD R2, R2, c[0x0][0x180], RZ ;  /* 0x0000600002027a24 */ /* 0x000fe800078e02ff */
[----:B------:R-:W-:Y:S04]  /*d140*/  IMAD R2, R121, c[0x0][0x184], R2 ;  /* 0x0000610079027a24 */ /* 0x000fe800078e0202 */
[----:B------:R-:W-:Y:S02]  /*d150*/  IMAD.IADD R2, R123, 0x1, R2 ;  /* 0x000000017b027824 */ /* 0x000fe400078e0202 */
.L_x_1222:
        /* <DEDUP_REMOVED lines=91> */
.L_x_1221:
        /* <DEDUP_REMOVED lines=86> */
[----:B------:R-:W-:Y:S01]  /*dc70*/  ISETP.GT.AND P0, PT, R182, R175, PT ;  /* 0x000000afb600720c */ /* 0x000fe20003f04270 */
        /* <DEDUP_REMOVED lines=24> */
[----:B------:R-:W-:Y:S02]  /*de00*/  FMUL.FTZ R81, R116, R81 ;  /* 0x0000005174517220 */ /* 0x000fe40000410000 */
[C---:B---3--:R-:W-:Y:S02]  /*de10*/  FMUL.FTZ R10, R3.reuse, R114 ;  /* 0x00000072030a7220 */ /* 0x048fe40000410000 */
[C---:B------:R-:W-:Y:S02]  /*de20*/  FMUL.FTZ R11, R3.reuse, R115 ;  /* 0x00000073030b7220 */ /* 0x040fe40000410000 */
[C---:B------:R-:W-:Y:S01]  /*de30*/  FMUL.FTZ R70, R3.reuse, R70 ;  /* 0x0000004603467220 */ /* 0x040fe20000410000 */
[----:B------:R-:W3:Y:S01]  /*de40*/  MUFU.EX2 R137, R137 ;  /* 0x0000008900897308 */ /* 0x000ee20000000800 */
[C---:B------:R-:W-:Y:S02]  /*de50*/  FMUL.FTZ R71, R3.reuse, R71 ;  /* 0x0000004703477220 */ /* 0x040fe40000410000 */
[C---:B------:R-:W-:Y:S01]  /*de60*/  FMUL.FTZ R74, R3.reuse, R74 ;  /* 0x0000004a034a7220 */ /* 0x040fe20000410000 */
        /* <DEDUP_REMOVED lines=25> */
[C---:B------:R-:W-:Y:S01]  /*e000*/  FMUL.FTZ R98, R3.reuse, R98 ;  /* 0x0000006203627220 */ /* 0x040fe20000410000 */
[----:B--2---:R-:W-:Y:S01]  /*e010*/  F2FP.PACK_AB R114, R128, R131 ;  /* 0x000000838072723e */ /* 0x004fe200000000ff */
[C---:B------:R-:W-:Y:S02]  /*e020*/  FMUL.FTZ R99, R3.reuse, R99 ;  /* 0x0000006303637220 */ /* 0x040fe40000410000 */
[C---:B------:R-:W-:Y:S02]  /*e030*/  FMUL.FTZ R12, R116.reuse, R108 ;  /* 0x0000006c740c7220 */ /* 0x040fe40000410000 */
[----:B------:R-:W-:Y:S01]  /*e040*/  FMUL.FTZ R13, R116, R109 ;  /* 0x0000006d740d7220 */ /* 0x000fe20000410000 */
[----:B------:R-:W-:Y:S01]  /*e050*/  MUFU.EX2 R130, R130 ;  /* 0x0000008200827308 */ /* 0x000fe20000000800 */
[----:B------:R-:W-:Y:S02]  /*e060*/  FMUL.FTZ R14, R3, R110 ;  /* 0x0000006e030e7220 */ /* 0x000fe40000410000 */
[--C-:B------:R-:W-:Y:S02]  /*e070*/  FFMA.FTZ R6, R15, c[0x0][0x23c], -R5.reuse ;  /* 0x00008f000f067a23 */ /* 0x100fe40000010805 */
[----:B------:R-:W-:Y:S02]  /*e080*/  FMUL.FTZ R15, R3, R111 ;  /* 0x0000006f030f7220 */ /* 0x000fe40000410000 */
[----:B------:R-:W-:Y:S01]  /*e090*/  LDSM.16.MT88.4 R108, [R170+0x9400] ;  /* 0x00940000aa6c783b */ /* 0x000fe20000004200 */
        /* <DEDUP_REMOVED lines=10> */
[--C-:B------:R-:W-:Y:S02]  /*e140*/  FFMA.FTZ R141, R33, c[0x0][0x23c], -R134.reuse ;  /* 0x00008f00218d7a23 */ /* 0x100fe40000010886 */
[--C-:B------:R-:W-:Y:S01]  /*e150*/  FFMA.FTZ R142, R34, c[0x0][0x23c], -R5.reuse ;  /* 0x00008f00228e7a23 */ /* 0x100fe20000010805 */
[C---:B------:R-:W-:Y:S01]  /*e160*/  HMMA.16816.F32 R68, R112.reuse, R122, R68 ;  /* 0x0000007a7044723c */ /* 0x040fe20000001844 */
[----:B------:R-:W3:Y:S02]  /*e170*/  LDSM.16.MT88.4 R120, [R170+0xb000] ;  /* 0x00b00000aa78783b */ /* 0x000ee40000004200 */
[----:B------:R-:W-:Y:S01]  /*e180*/  MUFU.EX2 R139, R139 ;  /* 0x0000008b008b7308 */ /* 0x000fe20000000800 */
[--C-:B------:R-:W-:Y:S02]  /*e190*/  FFMA.FTZ R143, R35, c[0x0][0x23c], -R5.reuse ;  /* 0x00008f00238f7a23 */ /* 0x100fe40000010805 */
[--C-:B------:R-:W-:Y:S02]  /*e1a0*/  FFMA.FTZ R147, R38, c[0x0][0x23c], -R5.reuse ;  /* 0x00008f0026937a23 */ /* 0x100fe40000010805 */
[C---:B-1----:R-:W-:Y:S04]  /*e1b0*/  HMMA.16816.F32 R72, R112.reuse, R124, R72 ;  /* 0x0000007c7048723c */ /* 0x042fe80000001848 */
[--C-:B------:R-:W-:Y:S01]  /*e1c0*/  FFMA.FTZ R148, R39, c[0x0][0x23c], -R5.reuse ;  /* 0x00008f0027947a23 */ /* 0x100fe20000010805 */
[----:B------:R-:W-:Y:S01]  /*e1d0*/  MUFU.EX2 R140, R140 ;  /* 0x0000008c008c7308 */ /* 0x000fe20000000800 */
[----:B------:R-:W-:Y:S02]  /*e1e0*/  FFMA.FTZ R151, R43, c[0x0][0x23c], -R5 ;  /* 0x00008f002b977a23 */ /* 0x000fe40000010805 */
[C---:B------:R-:W-:Y:S01]  /*e1f0*/  HMMA.16816.F32 R76, R112.reuse, R126, R76 ;  /* 0x0000007e704c723c */ /* 0x040fe2000000184c */
[----:B------:R-:W1:Y:S03]  /*e200*/  LDSM.16.MT88.4 R124, [R168+0xb000] ;  /* 0x00b00000a87c783b */ /* 0x000e660000004200 */
[C---:B------:R-:W-:Y:S01]  /*e210*/  FMUL.FTZ R100, R116.reuse, R100 ;  /* 0x0000006474647220 */ /* 0x040fe20000410000 */
[----:B--2---:R-:W-:Y:S01]  /*e220*/  F2FP.PACK_AB R16, R133, R130 ;  /* 0x000000828510723e */ /* 0x004fe200000000ff */
[C---:B------:R-:W-:Y:S01]  /*e230*/  FMUL.FTZ R101, R116.reuse, R101 ;  /* 0x0000006574657220 */ /* 0x040fe20000410000 */
[----:B------:R-:W-:Y:S01]  /*e240*/  MUFU.EX2 R142, R142 ;  /* 0x0000008e008e7308 */ /* 0x000fe20000000800 */
[C---:B------:R-:W-:Y:S04]  /*e250*/  FMUL.FTZ R102, R3.reuse, R102 ;  /* 0x0000006603667220 */ /* 0x040fe80000410000 */
[C---:B------:R-:W-:Y:S02]  /*e260*/  FMUL.FTZ R103, R3.reuse, R103 ;  /* 0x0000006703677220 */ /* 0x040fe40000410000 */
[C---:B------:R-:W-:Y:S02]  /*e270*/  FMUL.FTZ R104, R116.reuse, R104 ;  /* 0x0000006874687220 */ /* 0x040fe40000410000 */
[C---:B------:R-:W-:Y:S01]  /*e280*/  FMUL.FTZ R105, R116.reuse, R105 ;  /* 0x0000006974697220 */ /* 0x040fe20000410000 */
[----:B------:R-:W2:Y:S01]  /*e290*/  MUFU.EX2 R6, R6 ;  /* 0x0000000600067308 */ /* 0x000ea20000000800 */
[C---:B------:R-:W-:Y:S02]  /*e2a0*/  FMUL.FTZ R106, R3.reuse, R106 ;  /* 0x0000006a036a7220 */ /* 0x040fe40000410000 */
[----:B------:R-:W-:Y:S02]  /*e2b0*/  FMUL.FTZ R107, R3, R107 ;  /* 0x0000006b036b7220 */ /* 0x000fe40000410000 */
[----:B------:R-:W-:Y:S02]  /*e2c0*/  FFMA.FTZ R145, R116, R193, R145 ;  /* 0x000000c174917223 */ /* 0x000fe40000010091 */
[----:B------:R-:W-:Y:S01]  /*e2d0*/  FFMA.FTZ R116, R37, c[0x0][0x23c], -R134 ;  /* 0x00008f0025747a23 */ /* 0x000fe20000010886 */
[C---:B---3--:R-:W-:Y:S02]  /*e2e0*/  HMMA.16816.F32 R80, R112.reuse, R120, R80 ;  /* 0x000000787050723c */ /* 0x048fe40000001850 */
[----:B------:R-:W-:Y:S01]  /*e2f0*/  MUFU.EX2 R7, R7 ;  /* 0x0000000700077308 */ /* 0x000fe20000000800 */
[----:B------:R-:W-:Y:S02]  /*e300*/  FFMA.FTZ R144, R3, R194, R144 ;  /* 0x000000c203907223 */ /* 0x000fe40000010090 */
[--C-:B------:R-:W-:Y:S02]  /*e310*/  FFMA.FTZ R3, R36, c[0x0][0x23c], -R134.reuse ;  /* 0x00008f0024037a23 */ /* 0x100fe40000010886 */
[----:B------:R-:W-:Y:S01]  /*e320*/  LDSM.16.MT88.4 R36, [R168+0xc400] ;  /* 0x00c40000a824783b */ /* 0x000fe20000004200 */
[C---:B------:R-:W-:Y:S04]  /*e330*/  HMMA.16816.F32 R84, R112.reuse, R122, R84 ;  /* 0x0000007a7054723c */ /* 0x040fe80000001854 */
[--C-:B------:R-:W-:Y:S01]  /*e340*/  FFMA.FTZ R146, R40, c[0x0][0x23c], -R134.reuse ;  /* 0x00008f0028927a23 */ /* 0x100fe20000010886 */
[----:B------:R-:W3:Y:S01]  /*e350*/  MUFU.EX2 R118, R118 ;  /* 0x0000007600767308 */ /* 0x000ee20000000800 */
[--C-:B------:R-:W-:Y:S01]  /*e360*/  FFMA.FTZ R40, R52, c[0x0][0x23c], -R134.reuse ;  /* 0x00008f0034287a23 */ /* 0x100fe20000010886 */
[----:B------:R-:W4:Y:S01]  /*e370*/  LDSM.16.MT88.4 R120, [R170+0xd000] ;  /* 0x00d00000aa78783b */ /* 0x000f220000004200 */
[C---:B-1----:R-:W-:Y:S04]  /*e380*/  HMMA.16816.F32 R88, R112.reuse, R124, R88 ;  /* 0x0000007c7058723c */ /* 0x042fe80000001858 */
[----:B--2---:R-:W-:Y:S01]  /*e390*/  F2FP.PACK_AB R17, R6, R135 ;  /* 0x000000870611723e */ /* 0x004fe200000000ff */
[--C-:B------:R-:W-:Y:S02]  /*e3a0*/  FFMA.FTZ R52, R53, c[0x0][0x23c], -R134.reuse ;  /* 0x00008f0035347a23 */ /* 0x100fe40000010886 */
[----:B------:R1:W-:Y:S01]  /*e3b0*/  MUFU.EX2 R53, R40 ;  /* 0x0000002800357308 */ /* 0x0003e20000000800 */
[C---:B------:R-:W-:Y:S01]  /*e3c0*/  HMMA.16816.F32 R92, R112.reuse, R126, R92 ;  /* 0x0000007e705c723c */ /* 0x040fe2000000185c */
[----:B------:R-:W2:Y:S03]  /*e3d0*/  LDSM.16.MT88.4 R124, [R168+0xd000] ;  /* 0x00d00000a87c783b */ /* 0x000ea60000004200 */
[----:B------:R-:W-:Y:S02]  /*e3e0*/  FFMA.FTZ R149, R41, c[0x0][0x23c], -R134 ;  /* 0x00008f0029957a23 */ /* 0x000fe40000010886 */
[----:B------:R-:W-:Y:S02]  /*e3f0*/  FFMA.FTZ R150, R42, c[0x0][0x23c], -R5 ;  /* 0x00008f002a967a23 */ /* 0x000fe40000010805 */
[----:B------:R-:W-:Y:S01]  /*e400*/  FADD.FTZ R136, R136, R145 ;  /* 0x0000009188887221 */ /* 0x000fe20000010000 */
[----:B------:R-:W-:Y:S03]  /*e410*/  MUFU.EX2 R119, R119 ;  /* 0x0000007700777308 */ /* 0x000fe60000000800 */
[----:B------:R-:W-:Y:S01]  /*e420*/  FADD.FTZ R41, R131, R136 ;  /* 0x0000008883297221 */ /* 0x000fe20000010000 */
[----:B---3--:R-:W-:Y:S01]  /*e430*/  F2FP.PACK_AB R18, R118, R7 ;  /* 0x000000077612723e */ /* 0x008fe200000000ff */
[----:B------:R-:W-:Y:S02]  /*e440*/  FADD.FTZ R137, R137, R144 ;  /* 0x0000009089897221 */ /* 0x000fe40000010000 */
[----:B------:R-:W-:Y:S02]  /*e450*/  FADD.FTZ R41, R128, R41 ;  /* 0x0000002980297221 */ /* 0x000fe40000010000 */
[----:B------:R-:W-:Y:S01]  /*e460*/  FADD.FTZ R42, R132, R137 ;  /* 0x00000089842a7221 */ /* 0x000fe20000010000 */
[----:B------:R-:W-:Y:S01]  /*e470*/  MUFU.EX2 R138, R138 ;  /* 0x0000008a008a7308 */ /* 0x000fe20000000800 */
[----:B------:R-:W-:Y:S02]  /*e480*/  FADD.FTZ R130, R130, R41 ;  /* 0x0000002982827221 */ /* 0x000fe40000010000 */
[----:B------:R-:W-:Y:S02]  /*e490*/  FADD.FTZ R42, R129, R42 ;  /* 0x0000002a812a7221 */ /* 0x000fe40000010000 */
[----:B------:R-:W-:Y:S02]  /*e4a0*/  FFMA.FTZ R44, R44, c[0x0][0x23c], -R134 ;  /* 0x00008f002c2c7a23 */ /* 0x000fe40000010886 */
[----:B------:R-:W-:Y:S02]  /*e4b0*/  FADD.FTZ R135, R135, R42 ;  /* 0x0000002a87877221 */ /* 0x000fe40000010000 */
[----:B-1----:R-:W-:Y:S01]  /*e4c0*/  LDSM.16.MT88.4 R40, [R170+0xe800] ;  /* 0x00e80000aa28783b */ /* 0x002fe20000004200 */
[----:B------:R-:W-:Y:S01]  /*e4d0*/  MUFU.EX2 R141, R141 ;  /* 0x0000008d008d7308 */ /* 0x000fe20000000800 */
[--C-:B------:R-:W-:Y:S01]  /*e4e0*/  FFMA.FTZ R45, R45, c[0x0][0x23c], -R134.reuse ;  /* 0x00008f002d2d7a23 */ /* 0x100fe20000010886 */
[C---:B----4-:R-:W-:Y:S03]  /*e4f0*/  HMMA.16816.F32 R96, R112.reuse, R120, R96 ;  /* 0x000000787060723c */ /* 0x050fe60000001860 */
[--C-:B------:R-:W-:Y:S02]  /*e500*/  FFMA.FTZ R48, R48, c[0x0][0x23c], -R134.reuse ;  /* 0x00008f0030307a23 */ /* 0x100fe40000010886 */
[--C-:B------:R-:W-:Y:S02]  /*e510*/  FFMA.FTZ R49, R49, c[0x0][0x23c], -R134.reuse ;  /* 0x00008f0031317a23 */ /* 0x100fe40000010886 */
[--C-:B------:R-:W-:Y:S01]  /*e520*/  FFMA.FTZ R120, R19, c[0x0][0x23c], -R5.reuse ;  /* 0x00008f0013787a23 */ /* 0x100fe20000010805 */
[C---:B------:R-:W-:Y:S01]  /*e530*/  HMMA.16816.F32 R12, R112.reuse, R122, R12 ;  /* 0x0000007a700c723c */ /* 0x040fe2000000180c */
[----:B------:R-:W-:Y:S03]  /*e540*/  MUFU.EX2 R143, R143 ;  /* 0x0000008f008f7308 */ /* 0x000fe60000000800 */
[--C-:B------:R-:W-:Y:S02]  /*e550*/  FFMA.FTZ R121, R24, c[0x0][0x23c], -R134.reuse ;  /* 0x00008f0018797a23 */ /* 0x100fe40000010886 */
[--C-:B------:R-:W-:Y:S02]  /*e560*/  FFMA.FTZ R46, R46, c[0x0][0x23c], -R5.reuse ;  /* 0x00008f002e2e7a23 */ /* 0x100fe40000010805 */
[C---:B--2---:R-:W-:Y:S03]  /*e570*/  HMMA.16816.F32 R100, R112.reuse, R124, R100 ;  /* 0x0000007c7064723c */ /* 0x044fe60000001864 */
[----:B------:R-:W1:Y:S01]  /*e580*/  MUFU.EX2 R120, R120 ;  /* 0x0000007800787308 */ /* 0x000e620000000800 */
[--C-:B------:R-:W-:Y:S02]  /*e590*/  FFMA.FTZ R123, R21, c[0x0][0x23c], -R134.reuse ;  /* 0x00008f00157b7a23 */ /* 0x100fe40000010886 */
[--C-:B------:R-:W-:Y:S02]  /*e5a0*/  FFMA.FTZ R122, R23, c[0x0][0x23c], -R5.reuse ;  /* 0x00008f00177a7a23 */ /* 0x100fe40000010805 */
[----:B------:R-:W-:Y:S01]  /*e5b0*/  HMMA.16816.F32 R104, R112, R126, R104 ;  /* 0x0000007e7068723c */ /* 0x000fe20000001868 */
[----:B------:R-:W2:Y:S03]  /*e5c0*/  LDSM.16.MT88.4 R112, [R168+0x9400] ;  /* 0x00940000a870783b */ /* 0x000ea60000004200 */
[--C-:B------:R-:W-:Y:S01]  /*e5d0*/  FFMA.FTZ R124, R20, c[0x0][0x23c], -R134.reuse ;  /* 0x00008f00147c7a23 */ /* 0x100fe20000010886 */
[----:B------:R-:W-:Y:S01]  /*e5e0*/  MUFU.EX2 R121, R121 ;  /* 0x0000007900797308 */ /* 0x000fe20000000800 */
[--C-:B------:R-:W-:Y:S02]  /*e5f0*/  FFMA.FTZ R125, R22, c[0x0][0x23c], -R5.reuse ;  /* 0x00008f00167d7a23 */ /* 0x100fe40000010805 */
[--C-:B------:R-:W-:Y:S01]  /*e600*/  FFMA.FTZ R127, R28, c[0x0][0x23c], -R134.reuse ;  /* 0x00008f001c7f7a23 */ /* 0x100fe20000010886 */
[----:B------:R-:W-:Y:S03]  /*e610*/  LDSM.16.MT88.4 R20, [R170+0x9800] ;  /* 0x00980000aa14783b */ /* 0x000fe60000004200 */
[--C-:B------:R-:W-:Y:S02]  /*e620*/  FFMA.FTZ R126, R32, c[0x0][0x23c], -R134.reuse ;  /* 0x00008f00207e7a23 */ /* 0x100fe40000010886 */
[--C-:B------:R-:W-:Y:S01]  /*e630*/  FFMA.FTZ R47, R47, c[0x0][0x23c], -R5.reuse ;  /* 0x00008f002f2f7a23 */ /* 0x100fe20000010805 */
[----:B------:R-:W-:Y:S01]  /*e640*/  MUFU.EX2 R124, R124 ;  /* 0x0000007c007c7308 */ /* 0x000fe20000000800 */
[--C-:B------:R-:W-:Y:S01]  /*e650*/  FFMA.FTZ R50, R50, c[0x0][0x23c], -R5.reuse ;  /* 0x00008f0032327a23 */ /* 0x100fe20000010805 */
[----:B------:R-:W-:Y:S01]  /*e660*/  LDSM.16.MT88.4 R28, [R170+0xbc00] ;  /* 0x00bc0000aa1c783b */ /* 0x000fe20000004200 */
[--C-:B------:R-:W-:Y:S01]  /*e670*/  FFMA.FTZ R51, R51, c[0x0][0x23c], -R5.reuse ;  /* 0x00008f0033337a23 */ /* 0x100fe20000010805 */
[----:B-1----:R-:W-:Y:S01]  /*e680*/  F2FP.PACK_AB R19, R120, R119 ;  /* 0x000000777813723e */ /* 0x002fe200000000ff */
[--C-:B------:R-:W-:Y:S02]  /*e690*/  FFMA.FTZ R56, R56, c[0x0][0x23c], -R134.reuse ;  /* 0x00008f0038387a23 */ /* 0x100fe40000010886 */
[--C-:B------:R-:W-:Y:S02]  /*e6a0*/  FFMA.FTZ R57, R57, c[0x0][0x23c], -R134.reuse ;  /* 0x00008f0039397a23 */ /* 0x100fe40000010886 */
[--C-:B------:R-:W-:Y:S01]  /*e6b0*/  FFMA.FTZ R54, R54, c[0x0][0x23c], -R5.reuse ;  /* 0x00008f0036367a23 */ /* 0x100fe20000010805 */
[----:B------:R-:W-:Y:S01]  /*e6c0*/  LDSM.16.MT88.4 R32, [R168+0xc000] ;  /* 0x00c00000a820783b */ /* 0x000fe20000004200 */
[C---:B------:R-:W-:Y:S01]  /*e6d0*/  HMMA.16816.F32 R8, R16.reuse, R108, R8 ;  /* 0x0000006c1008723c */ /* 0x040fe20000001808 */
[----:B------:R-:W1:Y:S04]  /*e6e0*/  MUFU.EX2 R123, R123 ;  /* 0x0000007b007b7308 */ /* 0x000e680000000800 */
[--C-:B------:R-:W-:Y:S02]  /*e6f0*/  FFMA.FTZ R55, R55, c[0x0][0x23c], -R5.reuse ;  /* 0x00008f0037377a23 */ /* 0x100fe40000010805 */
[--C-:B------:R-:W-:Y:S01]  /*e700*/  FFMA.FTZ R58, R58, c[0x0][0x23c], -R5.reuse ;  /* 0x00008f003a3a7a23 */ /* 0x100fe20000010805 */
[C---:B------:R-:W-:Y:S01]  /*e710*/  HMMA.16816.F32 R68, R16.reuse, R110, R68 ;  /* 0x0000006e1044723c */ /* 0x040fe20000001844 */
[----:B------:R-:W3:Y:S02]  /*e720*/  LDSM.16.MT88.4 R108, [R170+0xb400] ;  /* 0x00b40000aa6c783b */ /* 0x000ee40000004200 */
[----:B------:R-:W-:Y:S01]  /*e730*/  MUFU.EX2 R125, R125 ;  /* 0x0000007d007d7308 */ /* 0x000fe20000000800 */
[--C-:B------:R-:W-:Y:S02]  /*e740*/  FFMA.FTZ R59, R59, c[0x0][0x23c], -R5.reuse ;  /* 0x00008f003b3b7a23 */ /* 0x100fe40000010805 */
[--C-:B------:R-:W-:Y:S02]  /*e750*/  FFMA.FTZ R60, R60, c[0x0][0x23c], -R134.reuse ;  /* 0x00008f003c3c7a23 */ /* 0x100fe40000010886 */
[C---:B--2---:R-:W-:Y:S04]  /*e760*/  HMMA.16816.F32 R72, R16.reuse, R112, R72 ;  /* 0x000000701048723c */ /* 0x044fe80000001848 */
[--C-:B------:R-:W-:Y:S01]  /*e770*/  FFMA.FTZ R61, R61, c[0x0][0x23c], -R134.reuse ;  /* 0x00008f003d3d7a23 */ /* 0x100fe20000010886 */
[----:B------:R-:W2:Y:S01]  /*e780*/  MUFU.EX2 R122, R122 ;  /* 0x0000007a007a7308 */ /* 0x000ea20000000800 */
[----:B------:R-:W-:Y:S02]  /*e790*/  FFMA.FTZ R64, R64, c[0x0][0x23c], -R134 ;  /* 0x00008f0040407a23 */ /* 0x000fe40000010886 */
[C---:B------:R-:W-:Y:S01]  /*e7a0*/  HMMA.16816.F32 R76, R16.reuse, R114, R76 ;  /* 0x00000072104c723c */ /* 0x040fe2000000184c */
[----:B------:R-:W4:Y:S03]  /*e7b0*/  LDSM.16.MT88.4 R112, [R168+0xb400] ;  /* 0x00b40000a870783b */ /* 0x000f260000004200 */
[--C-:B------:R-:W-:Y:S02]  /*e7c0*/  FFMA.FTZ R62, R62, c[0x0][0x23c], -R5.reuse ;  /* 0x00008f003e3e7a23 */ /* 0x100fe40000010805 */
[----:B------:R-:W-:Y:S01]  /*e7d0*/  FFMA.FTZ R63, R63, c[0x0][0x23c], -R5 ;  /* 0x00008f003f3f7a23 */ /* 0x000fe20000010805 */
[----:B------:R-:W-:Y:S01]  /*e7e0*/  MUFU.EX2 R127, R127 ;  /* 0x0000007f007f7308 */ /* 0x000fe20000000800 */
[----:B------:R-:W-:Y:S04]  /*e7f0*/  FADD.FTZ R6, R6, R135 ;  /* 0x0000008706067221 */ /* 0x000fe80000010000 */
[----:B------:R-:W-:Y:S04]  /*e800*/  FADD.FTZ R119, R119, R6 ;  /* 0x0000000677777221 */ /* 0x000fe80000010000 */
[----:B------:R-:W-:Y:S01]  /*e810*/  FADD.FTZ R120, R120, R119 ;  /* 0x0000007778787221 */ /* 0x000fe20000010000 */
        /* <DEDUP_REMOVED lines=8> */
[C---:B------:R-:W-:Y:S01]  /*e8a0*/  HMMA.16816.F32 R92, R16.reuse, R114, R92 ;  /* 0x00000072105c723c */ /* 0x040fe2000000185c */
[----:B------:R-:W4:Y:S08]  /*e8b0*/  LDSM.16.MT88.4 R112, [R168+0xd400] ;  /* 0x00d40000a870783b */ /* 0x000f300000004200 */
[----:B------:R-:W-:Y:S10]  /*e8c0*/  MUFU.EX2 R148, R148 ;  /* 0x0000009400947308 */ /* 0x000ff40000000800 */
[----:B------:R-:W-:Y:S01]  /*e8d0*/  MUFU.EX2 R146, R146 ;  /* 0x0000009200927308 */ /* 0x000fe20000000800 */
[C---:B---3--:R-:W-:Y:S09]  /*e8e0*/  HMMA.16816.F32 R96, R16.reuse, R108, R96 ;  /* 0x0000006c1060723c */ /* 0x048ff20000001860 */
[----:B------:R-:W-:Y:S03]  /*e8f0*/  MUFU.EX2 R149, R149 ;  /* 0x0000009500957308 */ /* 0x000fe60000000800 */
[--C-:B------:R-:W-:Y:S01]  /*e900*/  FFMA.FTZ R108, R25, c[0x0][0x23c], -R134.reuse ;  /* 0x00008f00196c7a23 */ /* 0x100fe20000010886 */
[C---:B------:R-:W-:Y:S03]  /*e910*/  HMMA.16816.F32 R12, R16.reuse, R110, R12 ;  /* 0x0000006e100c723c */ /* 0x040fe6000000180c */
[--C-:B------:R-:W-:Y:S03]  /*e920*/  FFMA.FTZ R109, R26, c[0x0][0x23c], -R5.reuse ;  /* 0x00008f001a6d7a23 */ /* 0x100fe60000010805 */
[----:B------:R-:W3:Y:S01]  /*e930*/  MUFU.EX2 R108, R108 ;  /* 0x0000006c006c7308 */ /* 0x000ee20000000800 */
[----:B------:R-:W-:Y:S01]  /*e940*/  FFMA.FTZ R134, R65, c[0x0][0x23c], -R134 ;  /* 0x00008f0041867a23 */ /* 0x000fe20000010886 */
[C---:B----4-:R-:W-:Y:S04]  /*e950*/  HMMA.16816.F32 R100, R16.reuse, R112, R100 ;  /* 0x000000701064723c */ /* 0x050fe80000001864 */
[--C-:B------:R-:W-:Y:S02]  /*e960*/  FFMA.FTZ R110, R27, c[0x0][0x23c], -R5.reuse ;  /* 0x00008f001b6e7a23 */ /* 0x100fe40000010805 */
[----:B------:R-:W4:Y:S02]  /*e970*/  LDSM.16.MT88.4 R24, [R168+0x9800] ;  /* 0x00980000a818783b */ /* 0x000f240000004200 */
[----:B------:R-:W-:Y:S01]  /*e980*/  MUFU.EX2 R109, R109 ;  /* 0x0000006d006d7308 */ /* 0x000fe20000000800 */
[----:B------:R-:W-:Y:S03]  /*e990*/  HMMA.16816.F32 R104, R16, R114, R104 ;  /* 0x000000721068723c */ /* 0x000fe60000001868 */
[--C-:B------:R-:W-:Y:S02]  /*e9a0*/  FFMA.FTZ R65, R66, c[0x0][0x23c], -R5.reuse ;  /* 0x00008f0042417a23 */ /* 0x100fe40000010805 */
[----:B------:R-:W-:Y:S02]  /*e9b0*/  FFMA.FTZ R5, R67, c[0x0][0x23c], -R5 ;  /* 0x00008f0043057a23 */ /* 0x000fe40000010805 */
[----:B-1----:R-:W-:Y:S01]  /*e9c0*/  F2FP.PACK_AB R16, R123, R124 ;  /* 0x0000007c7b10723e */ /* 0x002fe200000000ff */
[----:B------:R-:W-:Y:S01]  /*e9d0*/  FADD.FTZ R66, R133, R130 ;  /* 0x0000008285427221 */ /* 0x000fe20000010000 */
[----:B------:R-:W1:Y:S03]  /*e9e0*/  MUFU.EX2 R110, R110 ;  /* 0x0000006e006e7308 */ /* 0x000e660000000800 */
[----:B--2---:R-:W-:Y:S01]  /*e9f0*/  F2FP.PACK_AB R17, R122, R125 ;  /* 0x0000007d7a11723e */ /* 0x004fe200000000ff */
[----:B------:R-:W-:Y:S01]  /*ea00*/  FADD.FTZ R125, R125, R120 ;  /* 0x000000787d7d7221 */ /* 0x000fe20000010000 */
[----:B---3--:R-:W-:Y:S01]  /*ea10*/  F2FP.PACK_AB R18, R108, R121 ;  /* 0x000000796c12723e */ /* 0x008fe200000000ff */
[----:B------:R-:W-:Y:S02]  /*ea20*/  FADD.FTZ R7, R7, R66 ;  /* 0x0000004207077221 */ /* 0x000fe40000010000 */
[----:B------:R-:W-:Y:S02]  /*ea30*/  FADD.FTZ R122, R122, R125 ;  /* 0x0000007d7a7a7221 */ /* 0x000fe40000010000 */
[----:B------:R-:W-:Y:S01]  /*ea40*/  MUFU.EX2 R150, R150 ;  /* 0x0000009600967308 */ /* 0x000fe20000000800 */
[----:B------:R-:W-:Y:S04]  /*ea50*/  FADD.FTZ R7, R118, R7 ;  /* 0x0000000776077221 */ /* 0x000fe80000010000 */
[----:B------:R-:W-:Y:S04]  /*ea60*/  FADD.FTZ R6, R124, R7 ;  /* 0x000000077c067221 */ /* 0x000fe80000010000 */
[----:B------:R-:W-:Y:S01]  /*ea70*/  FADD.FTZ R6, R123, R6 ;  /* 0x000000067b067221 */ /* 0x000fe20000010000 */
[----:B------:R-:W2:Y:S03]  /*ea80*/  MUFU.EX2 R151, R151 ;  /* 0x0000009700977308 */ /* 0x000ea60000000800 */
[----:B------:R-:W-:Y:S01]  /*ea90*/  FADD.FTZ R121, R121, R6 ;  /* 0x0000000679797221 */ /* 0x000fe20000010000 */
[----:B-1----:R-:W-:Y:S01]  /*eaa0*/  F2FP.PACK_AB R19, R110, R109 ;  /* 0x0000006d6e13723e */ /* 0x002fe200000000ff */
[----:B------:R-:W-:Y:S02]  /*eab0*/  FADD.FTZ R109, R109, R122 ;  /* 0x0000007a6d6d7221 */ /* 0x000fe40000010000 */
[----:B------:R-:W-:Y:S03]  /*eac0*/  FADD.FTZ R6, R108, R121 ;  /* 0x000000796c067221 */ /* 0x000fe60000010000 */
[----:B------:R-:W-:Y:S01]  /*ead0*/  MUFU.EX2 R44, R44 ;  /* 0x0000002c002c7308 */ /* 0x000fe20000000800 */
[C---:B------:R-:W-:Y:S03]  /*eae0*/  HMMA.16816.F32 R8, R16.reuse, R20, R8 ;  /* 0x000000141008723c */ /* 0x040fe60000001808 */
[----:B------:R-:W-:Y:S04]  /*eaf0*/  FADD.FTZ R7, R127, R6 ;  /* 0x000000067f077221 */ /* 0x000fe80000010000 */
[----:B------:R-:W-:Y:S01]  /*eb00*/  FADD.FTZ R7, R138, R7 ;  /* 0x000000078a077221 */ /* 0x000fe20000010000 */
[C---:B------:R-:W-:Y:S01]  /*eb10*/  HMMA.16816.F32 R68, R16.reuse, R22, R68 ;  /* 0x000000161044723c */ /* 0x040fe20000001844 */
[----:B------:R-:W1:Y:S01]  /*eb20*/  LDSM.16.MT88.4 R20, [R170+0xb800] ;  /* 0x00b80000aa14783b */ /* 0x000e620000004200 */
[----:B------:R-:W3:Y:S02]  /*eb30*/  MUFU.EX2 R45, R45 ;  /* 0x0000002d002d7308 */ /* 0x000ee40000000800 */
[----:B------:R-:W-:Y:S04]  /*eb40*/  FADD.FTZ R6, R126, R7 ;  /* 0x000000077e067221 */ /* 0x000fe80000010000 */
[C---:B----4-:R-:W-:Y:S04]  /*eb50*/  HMMA.16816.F32 R72, R16.reuse, R24, R72 ;  /* 0x000000181048723c */ /* 0x050fe80000001848 */
[----:B------:R-:W-:Y:S01]  /*eb60*/  MUFU.EX2 R46, R46 ;  /* 0x0000002e002e7308 */ /* 0x000fe20000000800 */
[C---:B------:R-:W-:Y:S03]  /*eb70*/  FADD.FTZ R6, R141.reuse, R6 ;  /* 0x000000068d067221 */ /* 0x040fe60000010000 */
[C---:B------:R-:W-:Y:S01]  /*eb80*/  HMMA.16816.F32 R76, R16.reuse, R26, R76 ;  /* 0x0000001a104c723c */ /* 0x040fe2000000184c */
[----:B------:R-:W4:Y:S05]  /*eb90*/  LDSM.16.MT88.4 R24, [R168+0xb800] ;  /* 0x00b80000a818783b */ /* 0x000f2a0000004200 */
[----:B------:R-:W5:Y:S10]  /*eba0*/  MUFU.EX2 R47, R47 ;  /* 0x0000002f002f7308 */ /* 0x000f740000000800 */
[----:B------:R-:W-:Y:S01]  /*ebb0*/  MUFU.EX2 R48, R48 ;  /* 0x0000003000307308 */ /* 0x000fe20000000800 */
[C---:B-1----:R-:W-:Y:S09]  /*ebc0*/  HMMA.16816.F32 R80, R16.reuse, R20, R80 ;  /* 0x000000141050723c */ /* 0x042ff20000001850 */
[----:B------:R-:W1:Y:S01]  /*ebd0*/  MUFU.EX2 R49, R49 ;  /* 0x0000003100317308 */ /* 0x000e620000000800 */
[C---:B------:R-:W-:Y:S01]  /*ebe0*/  HMMA.16816.F32 R84, R16.reuse, R22, R84 ;  /* 0x000000161054723c */ /* 0x040fe20000001854 */
[----:B------:R-:W1:Y:S08]  /*ebf0*/  LDSM.16.MT88.4 R20, [R170+0xd800] ;  /* 0x00d80000aa14783b */ /* 0x000e700000004200 */
[----:B------:R-:W-:Y:S01]  /*ec00*/  MUFU.EX2 R50, R50 ;  /* 0x0000003200327308 */ /* 0x000fe20000000800 */
[C---:B----4-:R-:W-:Y:S09]  /*ec10*/  HMMA.16816.F32 R88, R16.reuse, R24, R88 ;  /* 0x000000181058723c */ /* 0x050ff20000001858 */
[----:B------:R-:W4:Y:S01]  /*ec20*/  MUFU.EX2 R51, R51 ;  /* 0x0000003300337308 */ /* 0x000f220000000800 */
        /* <DEDUP_REMOVED lines=16> */
[----:B------:R-:W-:Y:S02]  /*ed30*/  F2FP.PACK_AB R18, R141, R126 ;  /* 0x0000007e8d12723e */ /* 0x000fe400000000ff */
[----:B------:R-:W-:Y:S03]  /*ed40*/  F2FP.PACK_AB R19, R143, R142 ;  /* 0x0000008e8f13723e */ /* 0x000fe600000000ff */
[----:B------:R-:W3:Y:S04]  /*ed50*/  MUFU.EX2 R59, R59 ;  /* 0x0000003b003b7308 */ /* 0x000ee80000000800 */
[C---:B-1----:R-:W-:Y:S06]  /*ed60*/  HMMA.16816.F32 R8, R16.reuse, R20, R8 ;  /* 0x000000141008723c */ /* 0x042fec0000001808 */
[----:B------:R-:W-:Y:S02]  /*ed70*/  MUFU.EX2 R60, R60 ;  /* 0x0000003c003c7308 */ /* 0x000fe40000000800 */
        /* <DEDUP_REMOVED lines=30> */
[C---:B-1----:R-:W-:Y:S03]  /*ef60*/  HMMA.16816.F32 R8, R16.reuse, R20, R8 ;  /* 0x000000141008723c */ /* 0x042fe60000001808 */
[----:B------:R-:W-:Y:S05]  /*ef70*/  FADD.FTZ R149, R149, R146 ;  /* 0x0000009295957221 */ /* 0x000fea0000010000 */
        /* <DEDUP_REMOVED lines=17> */
[----:B------:R-:W-:Y:S01]  /*f090*/  F2FP.PACK_AB R16, R45, R44 ;  /* 0x0000002c2d10723e */ /* 0x000fe200000000ff */
[----:B------:R-:W-:Y:S01]  /*f0a0*/  FADD.FTZ R44, R44, R149 ;  /* 0x000000952c2c7221 */ /* 0x000fe20000010000 */
[----:B-----5:R-:W-:Y:S03]  /*f0b0*/  F2FP.PACK_AB R17, R47, R46 ;  /* 0x0000002e2f11723e */ /* 0x020fe600000000ff */
[----:B------:R-:W-:Y:S01]  /*f0c0*/  F2FP.PACK_AB R18, R49, R48 ;  /* 0x000000303112723e */ /* 0x000fe200000000ff */
[----:B------:R-:W-:Y:S01]  /*f0d0*/  FADD.FTZ R45, R45, R44 ;  /* 0x0000002c2d2d7221 */ /* 0x000fe20000010000 */
[----:B----4-:R-:W-:Y:S03]  /*f0e0*/  F2FP.PACK_AB R19, R51, R50 ;  /* 0x000000323313723e */ /* 0x010fe600000000ff */
[----:B------:R-:W-:Y:S04]  /*f0f0*/  FADD.FTZ R6, R48, R45 ;  /* 0x0000002d30067221 */ /* 0x000fe80000010000 */
[C---:B---3--:R-:W-:Y:S03]  /*f100*/  HMMA.16816.F32 R8, R16.reuse, R28, R8 ;  /* 0x0000001c1008723c */ /* 0x048fe60000001808 */
[----:B------:R-:W-:Y:S04]  /*f110*/  FADD.FTZ R6, R49, R6 ;  /* 0x0000000631067221 */ /* 0x000fe80000010000 */
[----:B------:R-:W-:Y:S01]  /*f120*/  FADD.FTZ R3, R53, R6 ;  /* 0x0000000635037221 */ /* 0x000fe20000010000 */
[C---:B------:R-:W-:Y:S01]  /*f130*/  HMMA.16816.F32 R68, R16.reuse, R30, R68 ;  /* 0x0000001e1044723c */ /* 0x040fe20000001844 */
[----:B------:R-:W3:Y:S03]  /*f140*/  LDSM.16.MT88.4 R28, [R168+0xe400] ;  /* 0x00e40000a81c783b */ /* 0x000ee60000004200 */
[C---:B------:R-:W-:Y:S04]  /*f150*/  FADD.FTZ R3, R52.reuse, R3 ;  /* 0x0000000334037221 */ /* 0x040fe80000010000 */
        /* <DEDUP_REMOVED lines=17> */
[----:B------:R-:W-:Y:S01]  /*f270*/  F2FP.PACK_AB R18, R57, R56 ;  /* 0x000000383912723e */ /* 0x000fe200000000ff */
[----:B------:R-:W-:Y:S01]  /*f280*/  FADD.FTZ R56, R56, R3 ;  /* 0x0000000338387221 */ /* 0x000fe20000010000 */
[----:B------:R-:W-:Y:S02]  /*f290*/  F2FP.PACK_AB R19, R59, R58 ;  /* 0x0000003a3b13723e */ /* 0x000fe400000000ff */
[----:B------:R-:W-:Y:S01]  /*f2a0*/  MOV R3, R0 ;  /* 0x0000000000037202 */ /* 0x000fe20000000f00 */
[----:B------:R-:W-:Y:S04]  /*f2b0*/  FADD.FTZ R57, R57, R56 ;  /* 0x0000003839397221 */ /* 0x000fe80000010000 */
        /* <DEDUP_REMOVED lines=21> */
[----:B-----5:R-:W-:Y:S03]  /*f410*/  F2FP.PACK_AB R19, R5, R36 ;  /* 0x000000240513723e */ /* 0x020fe600000000ff */
[----:B------:R-:W-:Y:S04]  /*f420*/  FADD.FTZ R64, R64, R61 ;  /* 0x0000003d40407221 */ /* 0x000fe80000010000 */
[C---:B-1----:R-:W-:Y:S01]  /*f430*/  HMMA.16816.F32 R112, R16.reuse, R20, R8 ;  /* 0x000000141070723c */ /* 0x042fe20000001808 */
[----:B------:R-:W1:Y:S02]  /*f440*/  LDSM.16.MT88.4 R8, [R168+0xcc00] ;  /* 0x00cc0000a808783b */ /* 0x000e640000004200 */
[----:B------:R-:W-:Y:S04]  /*f450*/  FADD.FTZ R193, R193, R64 ;  /* 0x00000040c1c17221 */ /* 0x000fe80000010000 */
[----:B------:R-:W-:Y:S01]  /*f460*/  FADD.FTZ R20, R110, R109 ;  /* 0x0000006d6e147221 */ /* 0x000fe20000010000 */
[C---:B------:R-:W-:Y:S01]  /*f470*/  HMMA.16816.F32 R68, R16.reuse, R22, R68 ;  /* 0x000000161044723c */ /* 0x040fe20000001844 */
[----:B------:R-:W3:Y:S03]  /*f480*/  LDSM.16.MT88.4 R108, [R170+0xec00] ;  /* 0x00ec0000aa6c783b */ /* 0x000ee60000004200 */
[----:B------:R-:W-:Y:S04]  /*f490*/  FADD.FTZ R21, R139, R20 ;  /* 0x000000148b157221 */ /* 0x000fe80000010000 */
[C---:B--2---:R-:W-:Y:S04]  /*f4a0*/  HMMA.16816.F32 R72, R16.reuse, R24, R72 ;  /* 0x000000181048723c */ /* 0x044fe80000001848 */
[----:B------:R-:W-:Y:S04]  /*f4b0*/  FADD.FTZ R21, R140, R21 ;  /* 0x000000158c157221 */ /* 0x000fe80000010000 */
[C---:B------:R-:W-:Y:S04]  /*f4c0*/  HMMA.16816.F32 R76, R16.reuse, R26, R76 ;  /* 0x0000001a104c723c */ /* 0x040fe8000000184c */
[----:B------:R-:W-:Y:S02]  /*f4d0*/  FADD.FTZ R24, R142, R21 ;  /* 0x000000158e187221 */ /* 0x000fe40000010000 */
[----:B------:R-:W2:Y:S02]  /*f4e0*/  LDSM.16.MT88.4 R20, [R168+0xec00] ;  /* 0x00ec0000a814783b */ /* 0x000ea40000004200 */
[C---:B----4-:R-:W-:Y:S04]  /*f4f0*/  HMMA.16816.F32 R80, R16.reuse, R32, R80 ;  /* 0x000000201050723c */ /* 0x050fe80000001850 */
[----:B------:R-:W-:Y:S04]  /*f500*/  FADD.FTZ R24, R143, R24 ;  /* 0x000000188f187221 */ /* 0x000fe80000010000 */
[C---:B------:R-:W-:Y:S04]  /*f510*/  HMMA.16816.F32 R84, R16.reuse, R34, R84 ;  /* 0x000000221054723c */ /* 0x040fe80000001854 */
[----:B------:R-:W-:Y:S04]  /*f520*/  FADD.FTZ R7, R147, R24 ;  /* 0x0000001893077221 */ /* 0x000fe80000010000 */
[C---:B-1----:R-:W-:Y:S04]  /*f530*/  HMMA.16816.F32 R88, R16.reuse, R8, R88 ;  /* 0x000000081058723c */ /* 0x042fe80000001858 */
[----:B------:R-:W-:Y:S04]  /*f540*/  FADD.FTZ R7, R148, R7 ;  /* 0x0000000794077221 */ /* 0x000fe80000010000 */
[C---:B------:R-:W-:Y:S04]  /*f550*/  HMMA.16816.F32 R92, R16.reuse, R10, R92 ;  /* 0x0000000a105c723c */ /* 0x040fe8000000185c */
[----:B------:R-:W-:Y:S04]  /*f560*/  FADD.FTZ R150, R150, R7 ;  /* 0x0000000796967221 */ /* 0x000fe80000010000 */
[C---:B---3--:R-:W-:Y:S04]  /*f570*/  HMMA.16816.F32 R96, R16.reuse, R108, R96 ;  /* 0x0000006c1060723c */ /* 0x048fe80000001860 */
[----:B------:R-:W-:Y:S04]  /*f580*/  FADD.FTZ R151, R151, R150 ;  /* 0x0000009697977221 */ /* 0x000fe80000010000 */
[C---:B------:R-:W-:Y:S04]  /*f590*/  HMMA.16816.F32 R108, R16.reuse, R110, R12 ;  /* 0x0000006e106c723c */ /* 0x040fe8000000180c */
[----:B------:R-:W-:Y:S04]  /*f5a0*/  FADD.FTZ R46, R46, R151 ;  /* 0x000000972e2e7221 */ /* 0x000fe80000010000 */
        /* <DEDUP_REMOVED lines=14> */
.L_x_1219:
[----:B------:R-:W1:Y:S01]  /*f690*/  SHFL.BFLY PT, R8, R193, 0x2, 0x1f ;  /* 0x0c401f00c1087f89 */ /* 0x000e6200000e0000 */
[----:B------:R-:W-:Y:S01]  /*f6a0*/  MOV R7, 0x3f800000 ;  /* 0x3f80000000077802 */ /* 0x000fe20000000f00 */
[----:B------:R-:W-:Y:S01]  /*f6b0*/  BSSY B0, `(.L_x_1224) ;  /* 0x00000c2000007945 */ /* 0x000fe20003800000 */
[----:B------:R-:W-:Y:S01]  /*f6c0*/  MOV R6, 0x3f800000 ;  /* 0x3f80000000067802 */ /* 0x000fe20000000f00 */
[----:B------:R-:W2:Y:S04]  /*f6d0*/  SHFL.BFLY PT, R9, R194, 0x2, 0x1f ;  /* 0x0c401f00c2097f89 */ /* 0x000ea800000e0000 */
[----:B------:R-:W3:Y:S04]  /*f6e0*/  S2R R3, SR_TID.X ;  /* 0x0000000000037919 */ /* 0x000ee80000002100 */
[----:B------:R-:W-:Y:S01]  /*f6f0*/  BAR.SYNC.DEFER_BLOCKING 0x0 ;  /* 0x0000000000007b1d */ /* 0x000fe20000010000 */
[----:B-1----:R-:W-:-:S02]  /*f700*/  FADD.FTZ R8, R8, R193 ;  /* 0x000000c108087221 */ /* 0x002fc40000010000 */
[----:B--2---:R-:W-:-:S03]  /*f710*/  FADD.FTZ R9, R9, R194 ;  /* 0x000000c209097221 */ /* 0x004fc60000010000 */
[----:B------:R-:W1:Y:S04]  /*f720*/  SHFL.BFLY PT, R5, R8, 0x1, 0x1f ;  /* 0x0c201f0008057f89 */ /* 0x000e6800000e0000 */
[----:B------:R-:W2:Y:S01]  /*f730*/  SHFL.BFLY PT, R4, R9, 0x1, 0x1f ;  /* 0x0c201f0009047f89 */ /* 0x000ea200000e0000 */
[----:B-1----:R-:W-:Y:S01]  /*f740*/  FADD.FTZ R5, R8, R5 ;  /* 0x0000000508057221 */ /* 0x002fe20000010000 */
[----:B---3--:R-:W-:Y:S01]  /*f750*/  SHF.R.S32.HI R8, RZ, 0x1f, R3 ;  /* 0x0000001fff087819 */ /* 0x008fe20000011403 */
[----:B--2---:R-:W-:-:S03]  /*f760*/  FADD.FTZ R4, R9, R4 ;  /* 0x0000000409047221 */ /* 0x004fc60000010000 */
[CC--:B------:R-:W-:Y:S02]  /*f770*/  LEA.HI R10, R8.reuse, R3.reuse, RZ, 0x3 ;  /* 0x00000003080a7211 */ /* 0x0c0fe400078f18ff */
[----:B------:R-:W-:Y:S02]  /*f780*/  LEA.HI R9, R8, R3, RZ, 0x2 ;  /* 0x0000000308097211 */ /* 0x000fe400078f10ff */
[----:B------:R-:W-:Y:S02]  /*f790*/  SHF.R.S32.HI R11, RZ, 0x3, R10 ;  /* 0x00000003ff0b7819 */ /* 0x000fe4000001140a */
[----:B------:R-:W-:Y:S02]  /*f7a0*/  SHF.R.S32.HI R12, RZ, 0x2, R9 ;  /* 0x00000002ff0c7819 */ /* 0x000fe40000011409 */
[----:B------:R-:W-:Y:S02]  /*f7b0*/  LEA.HI R14, R10, R11, RZ, 0x1 ;  /* 0x0000000b0a0e7211 */ /* 0x000fe400078f08ff */
[----:B------:R-:W-:-:S02]  /*f7c0*/  LEA.HI R13, R8, R3, RZ, 0x6 ;  /* 0x00000003080d7211 */ /* 0x000fc400078f30ff */
[----:B------:R-:W-:Y:S02]  /*f7d0*/  SHF.R.S32.HI R15, RZ, 0x1f, R12 ;  /* 0x0000001fff0f7819 */ /* 0x000fe4000001140c */
[----:B------:R-:W-:Y:S02]  /*f7e0*/  LOP3.LUT R14, R14, 0xfffffffe, RZ, 0xc0, !PT ;  /* 0xfffffffe0e0e7812 */ /* 0x000fe400078ec0ff */
[----:B------:R-:W-:Y:S02]  /*f7f0*/  SHF.L.U32 R13, R13, 0x2, RZ ;  /* 0x000000020d0d7819 */ /* 0x000fe400000006ff */
[----:B------:R-:W-:Y:S01]  /*f800*/  LEA.HI R15, R15, R12, RZ, 0x3 ;  /* 0x0000000c0f0f7211 */ /* 0x000fe200078f18ff */
[----:B------:R-:W-:Y:S01]  /*f810*/  IMAD.IADD R14, R11, 0x1, -R14 ;  /* 0x000000010b0e7824 */ /* 0x000fe200078e0a0e */
[----:B------:R-:W-:Y:S02]  /*f820*/  LOP3.LUT R13, R13, 0x3fffff00, RZ, 0xc0, !PT ;  /* 0x3fffff000d0d7812 */ /* 0x000fe400078ec0ff */
[----:B------:R-:W-:-:S02]  /*f830*/  LOP3.LUT R15, R15, 0xfffffff8, RZ, 0xc0, !PT ;  /* 0xfffffff80f0f7812 */ /* 0x000fc400078ec0ff */
[----:B------:R-:W-:Y:S02]  /*f840*/  LEA R14, R14, R13, 0x5 ;  /* 0x0000000d0e0e7211 */ /* 0x000fe400078e28ff */
[----:B------:R-:W-:Y:S02]  /*f850*/  IADD3 R19, R12, -R15, RZ ;  /* 0x8000000f0c137210 */ /* 0x000fe40007ffe0ff */
[CC--:B------:R-:W-:Y:S02]  /*f860*/  LEA.HI R12, R8.reuse, R3.reuse, RZ, 0x5 ;  /* 0x00000003080c7211 */ /* 0x0c0fe400078f28ff */
[----:B------:R-:W-:Y:S02]  /*f870*/  LEA.HI R13, R8, R3, RZ, 0x4 ;  /* 0x00000003080d7211 */ /* 0x000fe400078f20ff */
[----:B------:R-:W-:Y:S02]  /*f880*/  LOP3.LUT R8, R10, 0xfffffff8, RZ, 0xc0, !PT ;  /* 0xfffffff80a087812 */ /* 0x000fe400078ec0ff */
[----:B------:R-:W-:-:S02]  /*f890*/  FSETP.NE.FTZ.AND P3, PT, R5, RZ, PT ;  /* 0x000000ff0500720b */ /* 0x000fc40003f75000 */
[----:B------:R-:W-:Y:S01]  /*f8a0*/  LOP3.LUT R16, R9, 0xfffffffc, RZ, 0xc0, !PT ;  /* 0xfffffffc09107812 */ /* 0x000fe200078ec0ff */
[----:B------:R-:W-:Y:S01]  /*f8b0*/  IMAD.IADD R9, R3, 0x1, -R8 ;  /* 0x0000000103097824 */ /* 0x000fe200078e0a08 */
[----:B------:R-:W-:Y:S02]  /*f8c0*/  LEA.HI R15, R19, R19, RZ, 0x1 ;  /* 0x00000013130f7211 */ /* 0x000fe400078f08ff */
[----:B------:R-:W-:Y:S02]  /*f8d0*/  SHF.R.S32.HI R8, RZ, 0x5, R12 ;  /* 0x00000005ff087819 */ /* 0x000fe4000001140c */
[----:B------:R-:W-:Y:S02]  /*f8e0*/  LOP3.LUT R10, R15, 0x1fffffe, RZ, 0xc0, !PT ;  /* 0x01fffffe0f0a7812 */ /* 0x000fe400078ec0ff */
[----:B------:R-:W-:Y:S02]  /*f8f0*/  IADD3 R17, -R16, R3, RZ ;  /* 0x0000000310117210 */ /* 0x000fe40007ffe1ff */
[----:B------:R-:W-:Y:S01]  /*f900*/  LEA.HI R16, R9, R9, RZ, 0x1 ;  /* 0x0000000909107211 */ /* 0x000fe200078f08ff */
[----:B------:R-:W1:Y:S01]  /*f910*/  @P3 MUFU.RCP R7, R5 ;  /* 0x0000000500073308 */ /* 0x000e620000001000 */
[----:B------:R-:W-:-:S02]  /*f920*/  FSETP.NE.FTZ.AND P2, PT, R4, RZ, PT ;  /* 0x000000ff0400720b */ /* 0x000fc40003f55000 */
[----:B------:R-:W-:Y:S01]  /*f930*/  IADD3 R19, R19, -R10, RZ ;  /* 0x8000000a13137210 */ /* 0x000fe20007ffe0ff */
[----:B------:R-:W-:Y:S01]  /*f940*/  IMAD R10, R8, 0x100, R17 ;  /* 0x00000100080a7824 */ /* 0x000fe200078e0211 */
[----:B------:R-:W-:Y:S02]  /*f950*/  SHF.R.S32.HI R15, RZ, 0x1, R15 ;  /* 0x00000001ff0f7819 */ /* 0x000fe4000001140f */
[----:B------:R-:W-:Y:S01]  /*f960*/  SHF.R.S32.HI R18, RZ, 0x1, R16 ;  /* 0x00000001ff127819 */ /* 0x000fe20000011410 */
[----:B------:R-:W-:Y:S01]  /*f970*/  @P3 MUFU.LG2 R5, R5 ;  /* 0x0000000500053308 */ /* 0x000fe20000000c00 */
[----:B------:R-:W-:Y:S02]  /*f980*/  LOP3.LUT R16, R16, 0xfffffffe, RZ, 0xc0, !PT ;  /* 0xfffffffe10107812 */ /* 0x000fe400078ec0ff */
[----:B------:R-:W-:Y:S02]  /*f990*/  SHF.L.U32 R17, R15, 0x6, RZ ;  /* 0x000000060f117819 */ /* 0x000fe400000006ff */
[----:B------:R-:W-:Y:S01]  /*f9a0*/  LEA R10, R19, R10, 0x4 ;  /* 0x0000000a130a7211 */ /* 0x000fe200078e20ff */
[----:B------:R-:W-:Y:S01]  /*f9b0*/  IMAD.IADD R19, R9, 0x1, -R16 ;  /* 0x0000000109137824 */ /* 0x000fe200078e0a10 */
[----:B------:R-:W-:Y:S01]  /*f9c0*/  SHF.R.S32.HI R13, RZ, 0x4, R13 ;  /* 0x00000004ff0d7819 */ /* 0x000fe2000001140d */
[----:B------:R-:W2:Y:S01]  /*f9d0*/  @P2 MUFU.RCP R6, R4 ;  /* 0x0000000400062308 */ /* 0x000ea20000001000 */
[----:B------:R-:W-:Y:S01]  /*f9e0*/  LOP3.LUT R17, R17, 0xc0, RZ, 0xc0, !PT ;  /* 0x000000c011117812 */ /* 0x000fe200078ec0ff */
[----:B-1----:R-:W-:Y:S01]  /*f9f0*/  FMUL.FTZ R112, R7, R112 ;  /* 0x0000007007707220 */ /* 0x002fe20000410000 */
[----:B------:R-:W-:Y:S01]  /*fa00*/  LOP3.LUT R16, R15, 0x1, RZ, 0xc0, !PT ;  /* 0x000000010f107812 */ /* 0x000fe200078ec0ff */
[----:B------:R-:W-:Y:S01]  /*fa10*/  FMUL.FTZ R113, R7, R113 ;  /* 0x0000007107717220 */ /* 0x000fe20000410000 */
[----:B------:R-:W-:Y:S01]  /*fa20*/  SHF.L.U32 R13, R13, 0x6, RZ ;  /* 0x000000060d0d7819 */ /* 0x000fe200000006ff */
[----:B------:R-:W-:Y:S01]  /*fa30*/  FMUL.FTZ R68, R7, R68 ;  /* 0x0000004407447220 */ /* 0x000fe20000410000 */
[----:B------:R-:W-:Y:S01]  /*fa40*/  LEA.HI R17, R17, R17, RZ, 0x1d ;  /* 0x0000001111117211 */ /* 0x000fe200078fe8ff */
[C---:B------:R-:W-:Y:S01]  /*fa50*/  FMUL.FTZ R69, R7.reuse, R69 ;  /* 0x0000004507457220 */ /* 0x040fe20000410000 */
[----:B------:R-:W-:Y:S01]  /*fa60*/  ISETP.NE.U32.AND P1, PT, R16, 0x1, PT ;  /* 0x000000011000780c */ /* 0x000fe20003f25070 */
[----:B------:R-:W-:Y:S01]  /*fa70*/  FMUL.FTZ R72, R7, R72 ;  /* 0x0000004807487220 */ /* 0x000fe20000410000 */
[----:B------:R-:W-:Y:S01]  /*fa80*/  LOP3.LUT R13, R13, 0xc0, RZ, 0xc0, !PT ;  /* 0x000000c00d0d7812 */ /* 0x000fe200078ec0ff */
[C---:B------:R-:W-:Y:S01]  /*fa90*/  FMUL.FTZ R73, R7.reuse, R73 ;  /* 0x0000004907497220 */ /* 0x040fe20000410000 */
[----:B------:R-:W-:Y:S01]  /*faa0*/  SHF.L.U32 R18, R18, 0x3, RZ ;  /* 0x0000000312127819 */ /* 0x000fe200000006ff */
[C---:B------:R-:W-:Y:S01]  /*fab0*/  FMUL.FTZ R76, R7.reuse, R76 ;  /* 0x0000004c074c7220 */ /* 0x040fe20000410000 */
[----:B------:R-:W-:Y:S01]  /*fac0*/  LEA R10, R10, R17, 0x1 ;  /* 0x000000110a0a7211 */ /* 0x000fe200078e08ff */
[----:B------:R-:W-:Y:S01]  /*fad0*/  FMUL.FTZ R77, R7, R77 ;  /* 0x0000004d074d7220 */ /* 0x000fe20000410000 */
[----:B------:R-:W-:Y:S01]  /*fae0*/  LOP3.LUT P0, RZ, R15, 0x2, RZ, 0xc0, !PT ;  /* 0x000000020fff7812 */ /* 0x000fe2000780c0ff */
[----:B------:R-:W-:Y:S01]  /*faf0*/  FMUL.FTZ R80, R7, R80 ;  /* 0x0000005007507220 */ /* 0x000fe20000410000 */
[----:B------:R-:W-:Y:S01]  /*fb00*/  LOP3.LUT R18, R13, 0x18, R18, 0xf8, !PT ;  /* 0x000000180d127812 */ /* 0x000fe200078ef812 */
[C---:B------:R-:W-:Y:S01]  /*fb10*/  FMUL.FTZ R81, R7.reuse, R81 ;  /* 0x0000005107517220 */ /* 0x040fe20000410000 */
[----:B------:R-:W-:Y:S01]  /*fb20*/  SHF.L.U32 R15, R10, 0x2, RZ ;  /* 0x000000020a0f7819 */ /* 0x000fe200000006ff */
[C---:B------:R-:W-:Y:S01]  /*fb30*/  FMUL.FTZ R84, R7.reuse, R84 ;  /* 0x0000005407547220 */ /* 0x040fe20000410000 */
[----:B------:R-:W-:Y:S01]  /*fb40*/  SHF.R.U32.HI R13, RZ, 0x3, R13 ;  /* 0x00000003ff0d7819 */ /* 0x000fe2000001160d */
[----:B------:R-:W-:Y:S01]  /*fb50*/  FMUL.FTZ R85, R7, R85 ;  /* 0x0000005507557220 */ /* 0x000fe20000410000 */
[----:B------:R-:W-:Y:S01]  /*fb60*/  LEA R14, R19, R14, 0x2 ;  /* 0x0000000e130e7211 */ /* 0x000fe200078e10ff */
[----:B------:R-:W-:Y:S01]  /*fb70*/  FMUL.FTZ R88, R7, R88 ;  /* 0x0000005807587220 */ /* 0x000fe20000410000 */
[----:B------:R-:W-:Y:S01]  /*fb80*/  IADD3 R16, R15, -0x20, RZ ;  /* 0xffffffe00f107810 */ /* 0x000fe20007ffe0ff */
[C---:B------:R-:W-:Y:S01]  /*fb90*/  FMUL.FTZ R89, R7.reuse, R89 ;  /* 0x0000005907597220 */ /* 0x040fe20000410000 */
[----:B------:R-:W-:Y:S01]  /*fba0*/  LOP3.LUT R13, R18, R13, RZ, 0x3c, !PT ;  /* 0x0000000d120d7212 */ /* 0x000fe200078e3cff */
[----:B------:R-:W-:Y:S01]  /*fbb0*/  FMUL.FTZ R92, R7, R92 ;  /* 0x0000005c075c7220 */ /* 0x000fe20000410000 */
[----:B------:R-:W-:Y:S01]  /*fbc0*/  @P1 IADD3 R16, R15, 0x20, RZ ;  /* 0x000000200f101810 */ /* 0x000fe20007ffe0ff */
[C---:B------:R-:W-:Y:S01]  /*fbd0*/  FMUL.FTZ R93, R7.reuse, R93 ;  /* 0x0000005d075d7220 */ /* 0x040fe20000410000 */
[----:B------:R-:W-:Y:S01]  /*fbe0*/  STS.64 [R10.X4], R112 ;  /* 0x000000700a007388 */ /* 0x000fe20000004a00 */
[C---:B------:R-:W-:Y:S01]  /*fbf0*/  FMUL.FTZ R96, R7.reuse, R96 ;  /* 0x0000006007607220 */ /* 0x040fe20000410000 */
[----:B------:R-:W-:Y:S01]  /*fc00*/  LOP3.LUT R12, R12, 0xffffffe0, RZ, 0xc0, !PT ;  /* 0xffffffe00c0c7812 */ /* 0x000fe200078ec0ff */
[C---:B------:R-:W-:Y:S01]  /*fc10*/  FMUL.FTZ R97, R7.reuse, R97 ;  /* 0x0000006107617220 */ /* 0x040fe20000410000 */
[----:B------:R-:W1:Y:S01]  /*fc20*/  @P2 MUFU.LG2 R4, R4 ;  /* 0x0000000400042308 */ /* 0x000e620000000c00 */
[C---:B------:R-:W-:Y:S01]  /*fc30*/  FMUL.FTZ R108, R7.reuse, R108 ;  /* 0x0000006c076c7220 */ /* 0x040fe20000410000 */
[----:B------:R-:W-:Y:S01]  /*fc40*/  IADD3 R12, -R12, R3, RZ ;  /* 0x000000030c0c7210 */ /* 0x000fe20007ffe1ff */
[C---:B------:R-:W-:Y:S01]  /*fc50*/  FMUL.FTZ R109, R7.reuse, R109 ;  /* 0x0000006d076d7220 */ /* 0x040fe20000410000 */
[----:B------:R-:W-:Y:S01]  /*fc60*/  MOV R3, 0xff800000 ;  /* 0xff80000000037802 */ /* 0x000fe20000000f00 */
[----:B------:R-:W-:-:S02]  /*fc70*/  FMUL.FTZ R100, R7, R100 ;  /* 0x0000006407647220 */ /* 0x000fc40000410000 */
[C---:B------:R-:W-:Y:S02]  /*fc80*/  FMUL.FTZ R101, R7.reuse, R101 ;  /* 0x0000006507657220 */ /* 0x040fe40000410000 */
[C---:B------:R-:W-:Y:S02]  /*fc90*/  FMUL.FTZ R104, R7.reuse, R104 ;  /* 0x0000006807687220 */ /* 0x040fe40000410000 */
[----:B------:R-:W-:Y:S02]  /*fca0*/  FMUL.FTZ R105, R7, R105 ;  /* 0x0000006907697220 */ /* 0x000fe40000410000 */
[----:B------:R-:W-:Y:S02]  /*fcb0*/  IMAD.MOV.U32 R7, RZ, RZ, 0x40 ;  /* 0x00000040ff077424 */ /* 0x000fe400078e00ff */
[C---:B--2---:R-:W-:Y:S02]  /*fcc0*/  FMUL.FTZ R115, R6.reuse, R115 ;  /* 0x0000007306737220 */ /* 0x044fe40000410000 */
[C---:B------:R-:W-:Y:S01]  /*fcd0*/  FMUL.FTZ R114, R6.reuse, R114 ;  /* 0x0000007206727220 */ /* 0x040fe20000410000 */
[----:B------:R-:W-:Y:S01]  /*fce0*/  SEL R7, R7, 0xffffffc0, !P0 ;  /* 0xffffffc007077807 */ /* 0x000fe20004000000 */
[----:B------:R-:W-:Y:S01]  /*fcf0*/  FMUL.FTZ R71, R6, R71 ;  /* 0x0000004706477220 */ /* 0x000fe20000410000 */
[----:B------:R-:W-:Y:S01]  /*fd00*/  LOP3.LUT P0, RZ, R12, 0x3, RZ, 0xc0, !PT ;  /* 0x000000030cff7812 */ /* 0x000fe2000780c0ff */
[C---:B------:R-:W-:Y:S01]  /*fd10*/  FMUL.FTZ R70, R6.reuse, R70 ;  /* 0x0000004606467220 */ /* 0x040fe20000410000 */
[----:B------:R-:W-:Y:S01]  /*fd20*/  IADD3 R15, R15, R7, RZ ;  /* 0x000000070f0f7210 */ /* 0x000fe20007ffe0ff */
[C---:B------:R-:W-:Y:S01]  /*fd30*/  FMUL.FTZ R75, R6.reuse, R75 ;  /* 0x0000004b064b7220 */ /* 0x040fe20000410000 */
[----:B------:R-:W-:Y:S01]  /*fd40*/  IADD3 R17, R7, R16, RZ ;  /* 0x0000001007117210 */ /* 0x000fe20007ffe0ff */
[C---:B------:R-:W-:Y:S01]  /*fd50*/  FMUL.FTZ R74, R6.reuse, R74 ;  /* 0x0000004a064a7220 */ /* 0x040fe20000410000 */
[----:B------:R-:W2:Y:S01]  /*fd60*/  S2R R7, SR_CTAID.Y ;  /* 0x0000000000077919 */ /* 0x000ea20000002600 */
[----:B------:R-:W-:-:S02]  /*fd70*/  FMUL.FTZ R79, R6, R79 ;  /* 0x0000004f064f7220 */ /* 0x000fc40000410000 */
[C---:B------:R-:W-:Y:S01]  /*fd80*/  FMUL.FTZ R78, R6.reuse, R78 ;  /* 0x0000004e064e7220 */ /* 0x040fe20000410000 */
[----:B------:R-:W-:Y:S01]  /*fd90*/  STS.64 [R10.X4+0x400], R114 ;  /* 0x000400720a007388 */ /* 0x000fe20000004a00 */
[C---:B------:R-:W-:Y:S02]  /*fda0*/  FMUL.FTZ R83, R6.reuse, R83 ;  /* 0x0000005306537220 */ /* 0x040fe40000410000 */
[C---:B------:R-:W-:Y:S01]  /*fdb0*/  FMUL.FTZ R82, R6.reuse, R82 ;  /* 0x0000005206527220 */ /* 0x040fe20000410000 */
[----:B------:R-:W-:Y:S01]  /*fdc0*/  STS.64 [R16], R68 ;  /* 0x0000004410007388 */ /* 0x000fe20000000a00 */
[C---:B------:R-:W-:Y:S02]  /*fdd0*/  FMUL.FTZ R87, R6.reuse, R87 ;  /* 0x0000005706577220 */ /* 0x040fe40000410000 */
[C---:B------:R-:W-:Y:S01]  /*fde0*/  FMUL.FTZ R86, R6.reuse, R86 ;  /* 0x0000005606567220 */ /* 0x040fe20000410000 */
[----:B------:R-:W-:Y:S01]  /*fdf0*/  STS.64 [R16+0x400], R70 ;  /* 0x0004004610007388 */ /* 0x000fe20000000a00 */
[----:B------:R-:W-:-:S02]  /*fe00*/  FMUL.FTZ R91, R6, R91 ;  /* 0x0000005b065b7220 */ /* 0x000fc40000410000 */
[C---:B------:R-:W-:Y:S01]  /*fe10*/  FMUL.FTZ R90, R6.reuse, R90 ;  /* 0x0000005a065a7220 */ /* 0x040fe20000410000 */
[----:B------:R-:W-:Y:S01]  /*fe20*/  STS.64 [R15], R72 ;  /* 0x000000480f007388 */ /* 0x000fe20000000a00 */
[C---:B------:R-:W-:Y:S02]  /*fe30*/  FMUL.FTZ R95, R6.reuse, R95 ;  /* 0x0000005f065f7220 */ /* 0x040fe40000410000 */
[C---:B------:R-:W-:Y:S01]  /*fe40*/  FMUL.FTZ R94, R6.reuse, R94 ;  /* 0x0000005e065e7220 */ /* 0x040fe20000410000 */
[----:B------:R-:W-:Y:S01]  /*fe50*/  STS.64 [R15+0x400], R74 ;  /* 0x0004004a0f007388 */ /* 0x000fe20000000a00 */
[C---:B------:R-:W-:Y:S02]  /*fe60*/  FMUL.FTZ R99, R6.reuse, R99 ;  /* 0x0000006306637220 */ /* 0x040fe40000410000 */
[C---:B------:R-:W-:Y:S01]  /*fe70*/  FMUL.FTZ R98, R6.reuse, R98 ;  /* 0x0000006206627220 */ /* 0x040fe20000410000 */
[----:B------:R-:W-:Y:S01]  /*fe80*/  STS.64 [R17], R76 ;  /* 0x0000004c11007388 */ /* 0x000fe20000000a00 */
[----:B------:R-:W-:-:S02]  /*fe90*/  FMUL.FTZ R111, R6, R111 ;  /* 0x0000006f066f7220 */ /* 0x000fc40000410000 */
[C---:B------:R-:W-:Y:S01]  /*fea0*/  FMUL.FTZ R110, R6.reuse, R110 ;  /* 0x0000006e066e7220 */ /* 0x040fe20000410000 */
[----:B------:R-:W-:Y:S01]  /*feb0*/  STS.64 [R17+0x400], R78 ;  /* 0x0004004e11007388 */ /* 0x000fe20000000a00 */
[C---:B------:R-:W-:Y:S02]  /*fec0*/  FMUL.FTZ R103, R6.reuse, R103 ;  /* 0x0000006706677220 */ /* 0x040fe40000410000 */
[C---:B------:R-:W-:Y:S01]  /*fed0*/  FMUL.FTZ R102, R6.reuse, R102 ;  /* 0x0000006606667220 */ /* 0x040fe20000410000 */
[----:B------:R-:W-:Y:S01]  /*fee0*/  STS.64 [R10.X4+0x2000], R80 ;  /* 0x002000500a007388 */ /* 0x000fe20000004a00 */
[C---:B------:R-:W-:Y:S02]  /*fef0*/  FMUL.FTZ R107, R6.reuse, R107 ;  /* 0x0000006b066b7220 */ /* 0x040fe40000410000 */
[----:B------:R-:W-:Y:S01]  /*ff00*/  FMUL.FTZ R106, R6, R106 ;  /* 0x0000006a066a7220 */ /* 0x000fe20000410000 */
[----:B------:R-:W-:Y:S01]  /*ff10*/  IADD3 R6, R14, R13, RZ ;  /* 0x0000000d0e067210 */ /* 0x000fe20007ffe0ff */
[----:B------:R-:W-:Y:S01]  /*ff20*/  STS.64 [R10.X4+0x2400], R82 ;  /* 0x002400520a007388 */ /* 0x000fe20000004a00 */
[----:B--2---:R-:W-:-:S02]  /*ff30*/  IMAD R7, R7, c[0x0][0x210], R186 ;  /* 0x0000840007077a24 */ /* 0x004fc400078e02ba */
[----:B------:R-:W-:Y:S01]  /*ff40*/  @P3 FMUL.FTZ R5, R5, 0.69314718246459960938 ;  /* 0x3f31721805053820 */ /* 0x000fe20000410000 */
[----:B------:R-:W2:Y:S03]  /*ff50*/  S2R R14, SR_CTAID.Z ;  /* 0x00000000000e7919 */ /* 0x000ea60000002700 */
[----:B------:R-:W-:Y:S01]  /*ff60*/  @P3 FFMA.FTZ R3, R2, c[0x0][0x238], R5 ;  /* 0x00008e0002033a23 */ /* 0x000fe20000010005 */
[----:B------:R-:W3:Y:S04]  /*ff70*/  S2R R13, SR_CTAID.X ;  /* 0x00000000000d7919 */ /* 0x000ee80000002500 */
[----:B------:R-:W-:Y:S04]  /*ff80*/  STS.64 [R16+0x2000], R84 ;  /* 0x0020005410007388 */ /* 0x000fe80000000a00 */
[----:B------:R-:W-:Y:S04]  /*ff90*/  STS.64 [R16+0x2400], R86 ;  /* 0x0024005610007388 */ /* 0x000fe80000000a00 */
[----:B------:R-:W-:Y:S04]  /*ffa0*/  STS.64 [R15+0x2000], R88 ;  /* 0x002000580f007388 */ /* 0x000fe80000000a00 */
[----:B------:R-:W-:Y:S04]  /*ffb0*/  STS.64 [R15+0x2400], R90 ;  /* 0x0024005a0f007388 */ /* 0x000fe80000000a00 */
[----:B------:R-:W-:Y:S04]  /*ffc0*/  STS.64 [R17+0x2000], R92 ;  /* 0x0020005c11007388 */ /* 0x000fe80000000a00 */
[----:B------:R-:W-:Y:S01]  /*ffd0*/  STS.64 [R17+0x2400], R94 ;  /* 0x0024005e11007388 */ /* 0x000fe20000000a00 */
[----:B---3--:R-:W-:-:S03]  /*ffe0*/  SHF.L.U32 R13, R13, 0x6, RZ ;  /* 0x000000060d0d7819 */ /* 0x008fc600000006ff */
[----:B------:R-:W-:Y:S04]  /*fff0*/  STS.64 [R10.X4+0x4000], R96 ;  /* 0x004000600a007388 */ /* 0x000fe80000004a00 */
[----:B------:R-:W-:Y:S04]  /*10000*/  STS.64 [R10.X4+0x4400], R98 ;  /* 0x004400620a007388 */ /* 0x000fe80000004a00 */
[----:B------:R-:W-:Y:S04]  /*10010*/  STS.64 [R16+0x4000], R108 ;  /* 0x0040006c10007388 */ /* 0x000fe80000000a00 */
[----:B------:R-:W-:Y:S04]  /*10020*/  STS.64 [R16+0x4400], R110 ;  /* 0x0044006e10007388 */ /* 0x000fe80000000a00 */
[----:B------:R-:W-:Y:S04]  /*10030*/  STS.64 [R15+0x4000], R100 ;  /* 0x004000640f007388 */ /* 0x000fe80000000a00 */
[----:B------:R3:W-:Y:S04]  /*10040*/  STS.64 [R15+0x4400], R102 ;  /* 0x004400660f007388 */ /* 0x0007e80000000a00 */
[----:B------:R-:W-:Y:S04]  /*10050*/  STS.64 [R17+0x4000], R104 ;  /* 0x0040006811007388 */ /* 0x000fe80000000a00 */
[----:B------:R-:W-:Y:S04]  /*10060*/  STS.64 [R17+0x4400], R106 ;  /* 0x0044006a11007388 */ /* 0x000fe80000000a00 */
[----:B------:R-:W-:Y:S01]  /*10070*/  BAR.SYNC.DEFER_BLOCKING 0x0 ;  /* 0x0000000000007b1d */ /* 0x000fe20000010000 */
[----:B---3--:R-:W-:-:S04]  /*10080*/  IMAD.MOV R15, RZ, RZ, -R186 ;  /* 0x000000ffff0f7224 */ /* 0x008fc800078e0aba */
[----:B--2---:R-:W-:-:S04]  /*10090*/  IMAD R14, R15, c[0x0][0x1c0], R14 ;  /* 0x000070000f0e7a24 */ /* 0x004fc800078e020e */
[----:B------:R-:W-:Y:S01]  /*100a0*/  IMAD R14, R7, c[0x0][0x1c0], R14 ;  /* 0x00007000070e7a24 */ /* 0x000fe200078e020e */
[----:B------:R-:W-:Y:S01]  /*100b0*/  SHF.R.S32.HI R7, RZ, 0x1f, R8 ;  /* 0x0000001fff077819 */ /* 0x000fe20000011408 */
[----:B------:R-:W2:Y:S02]  /*100c0*/  LDS.128 R56, [R6.X4] ;  /* 0x0000000006387984 */ /* 0x000ea40000004c00 */
[----:B------:R-:W-:Y:S01]  /*100d0*/  IMAD R13, R14, c[0x0][0x214], R13 ;  /* 0x000085000e0d7a24 */ /* 0x000fe200078e020d */
[----:B------:R-:W-:Y:S01]  /*100e0*/  LEA.HI R7, R7, R8, RZ, 0x2 ;  /* 0x0000000807077211 */ /* 0x000fe200078f10ff */
[----:B------:R-:W3:Y:S01]  /*100f0*/  LDS.128 R52, [R6.X4+0x800] ;  /* 0x0008000006347984 */ /* 0x000ee20000004c00 */
[----:B------:R-:W-:Y:S01]  /*10100*/  SHF.L.U32 R14, R9, 0x2, RZ ;  /* 0x00000002090e7819 */ /* 0x000fe200000006ff */
[----:B-1----:R-:W-:Y:S01]  /*10110*/  @P2 FMUL.FTZ R9, R4, 0.69314718246459960938 ;  /* 0x3f31721804092820 */ /* 0x002fe20000410000 */
[----:B------:R-:W-:Y:S01]  /*10120*/  LOP3.LUT R7, R7, 0xffffffc, RZ, 0xc0, !PT ;  /* 0x0ffffffc07077812 */ /* 0x000fe200078ec0ff */
[----:B------:R-:W1:Y:S01]  /*10130*/  LDS.128 R48, [R6.X4+0x1000] ;  /* 0x0010000006307984 */ /* 0x000e620000004c00 */
[----:B------:R-:W-:-:S02]  /*10140*/  SHF.R.S32.HI R15, RZ, 0x1f, R14 ;  /* 0x0000001fff0f7819 */ /* 0x000fc4000001140e */
[----:B------:R-:W-:Y:S01]  /*10150*/  IADD3 R7, R8, -R7, RZ ;  /* 0x8000000708077210 */ /* 0x000fe20007ffe0ff */
[----:B------:R-:W4:Y:S03]  /*10160*/  LDS.128 R44, [R6.X4+0x1800] ;  /* 0x00180000062c7984 */ /* 0x000f260000004c00 */
[----:B------:R-:W-:Y:S01]  /*10170*/  LEA R7, R7, R180, 0x4 ;  /* 0x000000b407077211 */ /* 0x000fe200078e20ff */
[----:B------:R-:W1:Y:S04]  /*10180*/  LDS.128 R40, [R6.X4+0x2000] ;  /* 0x0020000006287984 */ /* 0x000e680000004c00 */
[----:B------:R-:W1:Y:S04]  /*10190*/  LDS.128 R36, [R6.X4+0x2800] ;  /* 0x0028000006247984 */ /* 0x000e680000004c00 */
[----:B------:R-:W1:Y:S04]  /*101a0*/  LDS.128 R32, [R6.X4+0x3000] ;  /* 0x0030000006207984 */ /* 0x000e680000004c00 */
[----:B------:R-:W1:Y:S04]  /*101b0*/  LDS.128 R28, [R6.X4+0x3800] ;  /* 0x00380000061c7984 */ /* 0x000e680000004c00 */
[----:B------:R-:W1:Y:S04]  /*101c0*/  LDS.128 R24, [R6.X4+0x4000] ;  /* 0x0040000006187984 */ /* 0x000e680000004c00 */
[----:B------:R-:W1:Y:S04]  /*101d0*/  LDS.128 R20, [R6.X4+0x4800] ;  /* 0x0048000006147984 */ /* 0x000e680000004c00 */
[----:B------:R-:W1:Y:S04]  /*101e0*/  LDS.128 R16, [R6.X4+0x5000] ;  /* 0x0050000006107984 */ /* 0x000e680000004c00 */
[----:B------:R5:W1:Y:S02]  /*101f0*/  LDS.128 R60, [R6.X4+0x5800] ;  /* 0x00580000063c7984 */ /* 0x000a640000004c00 */
[----:B-----5:R-:W-:-:S02]  /*10200*/  IMAD.MOV.U32 R6, RZ, RZ, -0x800000 ;  /* 0xff800000ff067424 */ /* 0x020fc400078e00ff */
[----:B------:R-:W-:Y:S01]  /*10210*/  @P2 FFMA.FTZ R6, R0, c[0x0][0x238], R9 ;  /* 0x00008e0000062a23 */ /* 0x000fe20000010009 */
[----:B------:R-:W-:Y:S05]  /*10220*/  @P0 BRA `(.L_x_1225) ;  /* 0x000000a000000947 */ /* 0x000fea0003800000 */
[----:B--234-:R-:W-:Y:S02]  /*10230*/  IADD3 R5, R7, 0x8, RZ ;  /* 0x0000000807057810 */ /* 0x01cfe40007ffe0ff */
[----:B------:R-:W-:Y:S02]  /*10240*/  SHF.R.S32.HI R2, RZ, 0x1f, R7 ;  /* 0x0000001fff027819 */ /* 0x000fe40000011407 */
[----:B------:R-:W-:Y:S02]  /*10250*/  IADD3 R0, P0, R13, R7, RZ ;  /* 0x000000070d007210 */ /* 0x000fe40007f1e0ff */
[-C--:B------:R-:W-:Y:S02]  /*10260*/  ISETP.GE.AND P2, PT, R7, R174.reuse, PT ;  /* 0x000000ae0700720c */ /* 0x080fe40003f46270 */
[----:B------:R-:W-:Y:S02]  /*10270*/  ISETP.GE.AND P1, PT, R5, R174, PT ;  /* 0x000000ae0500720c */ /* 0x000fe40003f26270 */
[----:B------:R-:W-:-:S02]  /*10280*/  LEA.HI.X.SX32 R5, R13, R2, 0x1, P0 ;  /* 0x000000020d057211 */ /* 0x000fc400000f0eff */
[----:B------:R-:W-:-:S04]  /*10290*/  LEA R4, P0, R0, c[0x0][0x208], 0x2 ;  /* 0x0000820000047a11 */ /* 0x000fc800078010ff */
[----:B------:R-:W-:-:S05]  /*102a0*/  LEA.HI.X R5, R0, c[0x0][0x20c], R5, 0x2, P0 ;  /* 0x0000830000057a11 */ /* 0x000fca00000f1405 */
[----:B------:R2:W-:Y:S04]  /*102b0*/  @!P2 STG.E [R4.64], R3 ;  /* 0x000000030400a986 */ /* 0x0005e8000c101906 */
[----:B------:R2:W-:Y:S02]  /*102c0*/  @!P1 STG.E [R4.64+0x20], R6 ;  /* 0x0000200604009986 */ /* 0x0005e4000c101906 */
.L_x_1225:
[----:B--234-:R-:W-:Y:S05]  /*102d0*/  BSYNC B0 ;  /* 0x0000000000007941 */ /* 0x01cfea0003800000 */
.L_x_1224:
[C---:B------:R-:W-:Y:S01]  /*102e0*/  IMAD.WIDE R4, R11.reuse, 0x60, R14 ;  /* 0x000000600b047825 */ /* 0x040fe200078e020e */
[----:B------:R-:W-:Y:S01]  /*102f0*/  ISETP.GE.AND P1, PT, R11, R174, PT ;  /* 0x000000ae0b00720c */ /* 0x000fe20003f26270 */
[----:B------:R-:W-:Y:S01]  /*10300*/  BSSY B0, `(.L_x_1226) ;  /* 0x0000010000007945 */ /* 0x000fe20003800000 */
[----:B------:R-:W-:Y:S01]  /*10310*/  IADD3 R2, R14, 0x20, RZ ;  /* 0x000000200e027810 */ /* 0x000fe20007ffe0ff */
[----:B------:R-:W-:-:S05]  /*10320*/  IMAD R0, R13, c[0x0][0x22c], RZ ;  /* 0x00008b000d007a24 */ /* 0x000fca00078e02ff */
[----:B------:R-:W-:-:S04]  /*10330*/  IADD3 R3, P0, R0, R4, RZ ;  /* 0x0000000400037210 */ /* 0x000fc80007f1e0ff */
[----:B------:R-:W-:Y:S02]  /*10340*/  LEA.HI.X.SX32 R0, R0, R5, 0x1, P0 ;  /* 0x0000000500007211 */ /* 0x000fe400000f0eff */
[----:B------:R-:W-:-:S04]  /*10350*/  LEA R4, P0, R3, c[0x0][0x1d8], 0x2 ;  /* 0x0000760003047a11 */ /* 0x000fc800078010ff */
[----:B------:R-:W-:Y:S02]  /*10360*/  LEA.HI.X R5, R3, c[0x0][0x1dc], R0, 0x2, P0 ;  /* 0x0000770003057a11 */ /* 0x000fe400000f1400 */
[----:B------:R-:W-:Y:S01]  /*10370*/  IADD3 R0, R14, 0x40, RZ ;  /* 0x000000400e007810 */ /* 0x000fe20007ffe0ff */
[----:B------:R-:W-:Y:S05]  /*10380*/  @P1 BRA `(.L_x_1227) ;  /* 0x0000007000001947 */ /* 0x000fea0003800000 */
[----:B------:R-:W-:Y:S02]  /*10390*/  ISETP.GE.AND P1, PT, R2, c[0x0][0x220], PT ;  /* 0x0000880002007a0c */ /* 0x000fe40003f26270 */
[----:B------:R-:W-:Y:S02]  /*103a0*/  ISETP.GE.AND P0, PT, R0, c[0x0][0x220], PT ;  /* 0x0000880000007a0c */ /* 0x000fe40003f06270 */
[----:B------:R-:W-:-:S09]  /*103b0*/  ISETP.GE.AND P2, PT, R14, c[0x0][0x220], PT ;  /* 0x000088000e007a0c */ /* 0x000fd20003f46270 */
[----:B-1----:R1:W-:Y:S04]  /*103c0*/  @!P1 STG.E.128 [R4.64+0x80], R40 ;  /* 0x0000802804009986 */ /* 0x0023e8000c101d06 */
[----:B------:R1:W-:Y:S04]  /*103d0*/  @!P0 STG.E.128 [R4.64+0x100], R24 ;  /* 0x0001001804008986 */ /* 0x0003e8000c101d06 */
[----:B------:R1:W-:Y:S04]  /*103e0*/  @!P2 STG.E.64 [R4.64], R56 ;  /* 0x000000380400a986 */ /* 0x0003e8000c101b06 */
[----:B------:R1:W-:Y:S02]  /*103f0*/  @!P2 STG.E.64 [R4.64+0x8], R58 ;  /* 0x0000083a0400a986 */ /* 0x0003e4000c101b06 */
.L_x_1227:
[----:B------:R-:W-:Y:S05]  /*10400*/  BSYNC B0 ;  /* 0x0000000000007941 */ /* 0x000fea0003800000 */
.L_x_1226:
[----:B------:R-:W-:Y:S01]  /*10410*/  IADD3 R3, R11, 0x10, RZ ;  /* 0x000000100b037810 */ /* 0x000fe20007ffe0ff */
[----:B------:R-:W-:Y:S03]  /*10420*/  BSSY B0, `(.L_x_1228) ;  /* 0x0000009000007945 */ /* 0x000fe60003800000 */
[----:B------:R-:W-:-:S13]  /*10430*/  ISETP.GE.AND P0, PT, R3, R174, PT ;  /* 0x000000ae0300720c */ /* 0x000fda0003f06270 */
[----:B------:R-:W-:Y:S05]  /*10440*/  @P0 BRA `(.L_x_1229) ;  /* 0x0000006000000947 */ /* 0x000fea0003800000 */
[----:B------:R-:W-:Y:S02]  /*10450*/  ISETP.GE.AND P2, PT, R14, c[0x0][0x220], PT ;  /* 0x000088000e007a0c */ /* 0x000fe40003f46270 */
[----:B------:R-:W-:Y:S02]  /*10460*/  ISETP.GE.AND P1, PT, R2, c[0x0][0x220], PT ;  /* 0x0000880002007a0c */ /* 0x000fe40003f26270 */
[----:B------:R-:W-:-:S09]  /*10470*/  ISETP.GE.AND P0, PT, R0, c[0x0][0x220], PT ;  /* 0x0000880000007a0c */ /* 0x000fd20003f06270 */
[----:B------:R2:W-:Y:S04]  /*10480*/  @!P2 STG.E.128 [R4.64+0x1800], R52 ;  /* 0x001800340400a986 */ /* 0x0005e8000c101d06 */
[----:B-1----:R2:W-:Y:S04]  /*10490*/  @!P1 STG.E.128 [R4.64+0x1880], R36 ;  /* 0x0018802404009986 */ /* 0x0025e8000c101d06 */
[----:B------:R2:W-:Y:S02]  /*104a0*/  @!P0 STG.E.128 [R4.64+0x1900], R20 ;  /* 0x0019001404008986 */ /* 0x0005e4000c101d06 */
.L_x_1229:
[----:B------:R-:W-:Y:S05]  /*104b0*/  BSYNC B0 ;  /* 0x0000000000007941 */ /* 0x000fea0003800000 */
.L_x_1228:
[----:B------:R-:W-:Y:S01]  /*104c0*/  IADD3 R3, R11, 0x20, RZ ;  /* 0x000000200b037810 */ /* 0x000fe20007ffe0ff */
[----:B------:R-:W-:Y:S03]  /*104d0*/  BSSY B0, `(.L_x_1230) ;  /* 0x0000009000007945 */ /* 0x000fe60003800000 */
[----:B------:R-:W-:-:S13]  /*104e0*/  ISETP.GE.AND P0, PT, R3, R174, PT ;  /* 0x000000ae0300720c */ /* 0x000fda0003f06270 */
[----:B------:R-:W-:Y:S05]  /*104f0*/  @P0 BRA `(.L_x_1231) ;  /* 0x0000006000000947 */ /* 0x000fea0003800000 */
[----:B------:R-:W-:Y:S02]  /*10500*/  ISETP.GE.AND P2, PT, R14, c[0x0][0x220], PT ;  /* 0x000088000e007a0c */ /* 0x000fe40003f46270 */
[----:B------:R-:W-:Y:S02]  /*10510*/  ISETP.GE.AND P1, PT, R2, c[0x0][0x220], PT ;  /* 0x0000880002007a0c */ /* 0x000fe40003f26270 */
[----:B------:R-:W-:-:S09]  /*10520*/  ISETP.GE.AND P0, PT, R0, c[0x0][0x220], PT ;  /* 0x0000880000007a0c */ /* 0x000fd20003f06270 */
[----:B-1----:R1:W-:Y:S04]  /*10530*/  @!P2 STG.E.128 [R4.64+0x3000], R48 ;  /* 0x003000300400a986 */ /* 0x0023e8000c101d06 */
[----:B------:R1:W-:Y:S04]  /*10540*/  @!P1 STG.E.128 [R4.64+0x3080], R32 ;  /* 0x0030802004009986 */ /* 0x0003e8000c101d06 */
[----:B------:R1:W-:Y:S02]  /*10550*/  @!P0 STG.E.128 [R4.64+0x3100], R16 ;  /* 0x0031001004008986 */ /* 0x0003e4000c101d06 */
.L_x_1231:
[----:B------:R-:W-:Y:S05]  /*10560*/  BSYNC B0 ;  /* 0x0000000000007941 */ /* 0x000fea0003800000 */
.L_x_1230:
[----:B------:R-:W-:-:S04]  /*10570*/  IADD3 R11, R11, 0x30, RZ ;  /* 0x000000300b0b7810 */ /* 0x000fc80007ffe0ff */
[----:B------:R-:W-:-:S13]  /*10580*/  ISETP.GE.AND P0, PT, R11, R174, PT ;  /* 0x000000ae0b00720c */ /* 0x000fda0003f06270 */
[----:B------:R-:W-:Y:S05]  /*10590*/  @P0 EXIT ;  /* 0x000000000000094d */ /* 0x000fea0003800000 */
[----:B------:R-:W-:Y:S02]  /*105a0*/  ISETP.GE.AND P0, PT, R2, c[0x0][0x220], PT ;  /* 0x0000880002007a0c */ /* 0x000fe40003f06270 */
[----:B------:R-:W-:-:S11]  /*105b0*/  ISETP.GE.AND P1, PT, R14, c[0x0][0x220], PT ;  /* 0x000088000e007a0c */ /* 0x000fd60003f26270 */
[----:B-1----:R1:W-:Y:S01]  /*105c0*/  @!P0 STG.E.128 [R4.64+0x4880], R28 ;  /* 0x0048801c04008986 */ /* 0x0023e2000c101d06 */
[----:B------:R-:W-:-:S03]  /*105d0*/  ISETP.GE.AND P0, PT, R0, c[0x0][0x220], PT ;  /* 0x0000880000007a0c */ /* 0x000fc60003f06270 */
[----:B------:R1:W-:Y:S10]  /*105e0*/  @!P1 STG.E.128 [R4.64+0x4800], R44 ;  /* 0x0048002c04009986 */ /* 0x0003f4000c101d06 */
[----:B------:R-:W-:Y:S05]  /*105f0*/  @P0 EXIT ;  /* 0x000000000000094d */ /* 0x000fea0003800000 */
[----:B------:R-:W-:Y:S01]  /*10600*/  STG.E.128 [R4.64+0x4900], R60 ;  /* 0x0049003c04007986 */ /* 0x000fe2000c101d06 */
[----:B------:R-:W-:Y:S05]  /*10610*/  EXIT ;  /* 0x000000000000794d */ /* 0x000fea0003800000 */
.L_x_1232:
        /* <DEDUP_REMOVED lines=14> */
.L_x_6110:


//--------------------- .text._ZN5flash24flash_fwd_splitkv_kernelI23Flash_fwd_kernel_traitsILi96ELi64ELi128ELi4ELb0ELb0EN7cutlass6half_tE19Flash_kernel_traitsILi96ELi64ELi128ELi4ES3_EELb1ELb0ELb0ELb0ELb0ELb1ELb1ELb0EEEvNS_16Flash_fwd_paramsE --------------------------
	.section	.text._ZN5flash24flash_fwd_splitkv_kernelI23Flash_fwd_kernel_traitsILi96ELi64ELi128ELi4ELb0ELb0EN7cutlass6half_tE19Flash_kernel_traitsILi96ELi64ELi128ELi4ES3_EELb1ELb0ELb0ELb0ELb0ELb1ELb1ELb0EEEvNS_16Flash_fwd_paramsE,"ax",@progbits
	.sectioninfo	@"SHI_REGISTERS=255"
	.align	128
        .global         _ZN5flash24flash_fwd_splitkv_kernelI23Flash_fwd_kernel_traitsILi96ELi64ELi128ELi4ELb0ELb0EN7cutlass6half_tE19Flash_kernel_traitsILi96ELi64ELi128ELi4ES3_EELb1ELb0ELb0ELb0ELb0ELb1ELb1ELb0EEEvNS_16Flash_fwd_paramsE
        .type           _ZN5flash24flash_fwd_splitkv_kernelI23Flash_fwd_kernel_traitsILi96ELi64ELi128ELi4ELb0ELb0EN7cutlass6half_tE19Flash_kernel_traitsILi96ELi64ELi128ELi4ES3_EELb1ELb0ELb0ELb0ELb0ELb1ELb1ELb0EEEvNS_16Flash_fwd_paramsE,@function
        .size           _ZN5flash24flash_fwd_splitkv_kernelI23Flash_fwd_kernel_traitsILi96ELi64ELi128ELi4ELb0ELb0EN7cutlass6half_tE19Flash_kernel_traitsILi96ELi64ELi128ELi4ES3_EELb1ELb0ELb0ELb0ELb0ELb1ELb1ELb0EEEvNS_16Flash_fwd_paramsE,(.L_x_6111 - _ZN5flash24flash_fwd_splitkv_kernelI23Flash_fwd_kernel_traitsILi96ELi64ELi128ELi4ELb0ELb0EN7cutlass6half_tE19Flash_kernel_traitsILi96ELi64ELi128ELi4ES3_EELb1ELb0ELb0ELb0ELb0ELb1ELb1ELb0EEEvNS_16Flash_fwd_paramsE)
        .other          _ZN5flash24flash_fwd_splitkv_kernelI23Flash_fwd_kernel_traitsILi96ELi64ELi128ELi4ELb0ELb0EN7cutlass6half_tE19Flash_kernel_traitsILi96ELi64ELi128ELi4ES3_EELb1ELb0ELb0ELb0ELb0ELb1ELb1ELb0EEEvNS_16Flash_fwd_paramsE,@"STO_CUDA_ENTRY STV_DEFAULT"
_ZN5flash24flash_fwd_splitkv_kernelI23Flash_fwd_kernel_traitsILi96ELi64ELi128ELi4ELb0ELb0EN7cutlass6half_tE19Flash_kernel_traitsILi96ELi64ELi128ELi4ES3_EELb1ELb0ELb0ELb0ELb0ELb1ELb1ELb0EEEvNS_16Flash_fwd_paramsE:
.text._ZN5flash24flash_fwd_splitkv_kernelI23Flash_fwd_kernel_traitsILi96ELi64ELi128ELi4ELb0ELb0EN7cutlass6half_tE19Flash_kernel_traitsILi96ELi64ELi128ELi4ES3_EELb1ELb0ELb0ELb0ELb0ELb1ELb1ELb0EEEvNS_16Flash_fwd_paramsE:
        /* <DEDUP_REMOVED lines=34> */
[----:B------:R1:W2:Y:S04]  /*0220*/  @P2 LDG.E R7, [R16.64] ;  /* 0x0000000610072981 */ /* 0x0002a8000c1e1900 */
[----:B------:R1:W2:Y:S01]  /*0230*/  @P2 LDG.E R0, [R16.64+0x4] ;  /* 0x0000040610002981 */ /* 0x0002a2000c1e1900 */
[----:B------:R-:W-:-:S04]  /*0240*/  MOV R3, RZ ;  /* 0x000000ff00037202 */ /* 0x000fc80000000f00 */
[----:B------:R3:W5:Y:S02]  /*0250*/  @!P1 LDG.E R6, [R10.64] ;  /* 0x000000060a069981 */ /* 0x000764000c1e1900 */
[----:B------:R-:W-:Y:S02]  /*0260*/  @P0 IMAD.WIDE R14, R180, R5, c[0x0][0x250] ;  /* 0x00009400b40e0625 */ /* 0x000fe400078e0205 */
[----:B------:R-:W4:Y:S04]  /*0270*/  S2R R23, SR_CTAID.X ;  /* 0x0000000000177919 */ /* 0x000f280000002500 */
[----:B------:R3:W5:Y:S01]  /*0280*/  @P0 LDG.E R3, [R14.64] ;  /* 0x000000060e030981 */ /* 0x000762000c1e1900 */
[----:B------:R-:W-:-:S03]  /*0290*/  ISETP.NE.U32.AND P0, PT, RZ, c[0x0][0x248], PT ;  /* 0x00009200ff007a0c */ /* 0x000fc60003f05070 */
[----:B------:R-:W2:Y:S01]  /*02a0*/  S2R R9, SR_CTAID.Y ;  /* 0x0000000000097919 */ /* 0x000ea20000002600 */
[----:B------:R-:W-:Y:S01]  /*02b0*/  ISETP.NE.AND.EX P0, PT, RZ, c[0x0][0x24c], PT, P0 ;  /* 0x00009300ff007a0c */ /* 0x000fe20003f05300 */
[----:B-1----:R-:W-:-:S04]  /*02c0*/  IMAD.MOV R16, RZ, RZ, -R180 ;  /* 0x000000ffff107224 */ /* 0x002fc800078e0ab4 */
[----:B------:R-:W-:Y:S01]  /*02d0*/  IMAD R16, R16, c[0x0][0x1c0], R13 ;  /* 0x0000700010107a24 */ /* 0x000fe200078e020d */
[----:B--2---:R-:W-:Y:S01]  /*02e0*/  @P2 IADD3 R131, R0, -R7, RZ ;  /* 0x8000000700832210 */ /* 0x004fe20007ffe0ff */
[----:B------:R-:W-:-:S06]  /*02f0*/  @!P2 IMAD.MOV.U32 R131, RZ, RZ, c[0x0][0x214] ;  /* 0x00008500ff83a624 */ /* 0x000fcc00078e00ff */
[----:B------:R-:W-:Y:S05]  /*0300*/  @!P0 BRA `(.L_x_1233) ;  /* 0x0000004000008947 */ /* 0x000fea0003800000 */
[----:B---34-:R-:W2:Y:S02]  /*0310*/  @P3 LDG.E R13, [R10.64+0x4] ;  /* 0x000004060a0d3981 */ /* 0x018ea4000c1e1900 */
[----:B--2--5:R-:W-:-:S06]  /*0320*/  @P3 IADD3 R2, R13, -R6, RZ ;  /* 0x800000060d023210 */ /* 0x024fcc0007ffe0ff */
[----:B------:R1:W5:Y:S01]  /*0330*/  @!P3 LDG.E R2, [R10.64] ;  /* 0x000000060a02b981 */ /* 0x000362000c1e1900 */
[----:B------:R-:W-:Y:S05]  /*0340*/  BRA `(.L_x_1234) ;  /* 0x0000001000007947 */ /* 0x000fea0003800000 */
.L_x_1233:
[----:B---34-:R-:W-:Y:S02]  /*0350*/  MOV R2, c[0x0][0x218] ;  /* 0x0000860000027a02 */ /* 0x018fe40000000f00 */
.L_x_1234:
        /* <DEDUP_REMOVED lines=86> */
.L_x_1237:
[----:B------:R-:W-:Y:S05]  /*08c0*/  BSYNC B0 ;  /* 0x0000000000007941 */ /* 0x000fea0003800000 */
.L_x_1236:
        /* <DEDUP_REMOVED lines=10> */
.L_x_1239:
[----:B------:R-:W-:Y:S05]  /*0970*/  BSYNC B0 ;  /* 0x0000000000007941 */ /* 0x000fea0003800000 */
.L_x_1238:
        /* <DEDUP_REMOVED lines=10> */
.L_x_1241:
[----:B------:R-:W-:Y:S05]  /*0a20*/  BSYNC B0 ;  /* 0x0000000000007941 */ /* 0x000fea0003800000 */
.L_x_1240:
        /* <DEDUP_REMOVED lines=10> */
.L_x_1243:
[----:B------:R-:W-:Y:S05]  /*0ad0*/  BSYNC B0 ;  /* 0x0000000000007941 */ /* 0x000fea0003800000 */
.L_x_1242:
        /* <DEDUP_REMOVED lines=20> */
.L_x_1235:
        /* <DEDUP_REMOVED lines=92> */
.L_x_1244:
        /* <DEDUP_REMOVED lines=17> */
.L_x_1246:
        /* <DEDUP_REMOVED lines=50> */
.L_x_1245:
        /* <DEDUP_REMOVED lines=118> */
.L_x_1248:
[----:B------:R-:W-:Y:S05]  /*1d70*/  BSYNC B0 ;  /* 0x0000000000007941 */ /* 0x000fea0003800000 */
.L_x_1247:
        /* <DEDUP_REMOVED lines=36> */
.L_x_1250:
[----:B------:R-:W-:Y:S05]  /*1fc0*/  BSYNC B0 ;  /* 0x0000000000007941 */ /* 0x000fea0003800000 */
.L_x_1249:
        /* <DEDUP_REMOVED lines=33> */
.L_x_1252:
[----:B------:R-:W-:Y:S05]  /*21e0*/  BSYNC B0 ;  /* 0x0000000000007941 */ /* 0x000fea0003800000 */
.L_x_1251:
        /* <DEDUP_REMOVED lines=34> */
.L_x_1254:
[----:B------:R-:W-:Y:S05]  /*2410*/  BSYNC B0 ;  /* 0x0000000000007941 */ /* 0x000fea0003800000 */
.L_x_1253:
[----:B------:R-:W-:Y:S01]  /*2420*/  IADD3 R8, R18, 0x40, RZ ;  /* 0x0000004012087810 */ /* 0x000fe20007ffe0ff */
[----:B------:R-:W-:Y:S03]  /*2430*/  BSSY B0, `(.L_x_1255) ;  /* 0x000001f000007945 */ /* 0x000fe60003800000 */
[----:B------:R-:W-:-:S13]  /*2440*/  ISETP.GE.AND P0, PT, R8, R3, PT ;  /* 0x000000030800720c */ /* 0x000fda0003f06270 */
[----:B------:R-:W-:Y:S05]  /*2450*/  @P0 BRA `(.L_x_1256) ;  /* 0x000001c000000947 */ /* 0x000fea0003800000 */
[----:B------:R-:W-:Y:S01]  /*2460*/  ISETP.GE.AND P3, PT, R179, c[0x0][0x220], PT ;  /* 0x00008800b3007a0c */ /* 0x000fe20003f66270 */
[----:B--2---:R-:W-:Y:S01]  /*2470*/  IMAD.MOV.U32 R16, RZ, RZ, c[0x0][0x19c] ;  /* 0x00006700ff107624 */ /* 0x004fe200078e00ff */
[----:B------:R-:W-:Y:S02]  /*2480*/  ISETP.GE.AND P2, PT, R178, c[0x0][0x220], PT ;  /* 0x00008800b2007a0c */ /* 0x000fe40003f46270 */
[----:B------:R-:W-:Y:S02]  /*2490*/  LEA R12, P1, R117, R136, 0x6 ;  /* 0x00000088750c7211 */ /* 0x000fe400078230ff */
[----:B------:R-:W-:Y:S02]  /*24a0*/  ISETP.GE.AND P0, PT, R177, c[0x0][0x220], PT ;  /* 0x00008800b1007a0c */ /* 0x000fe40003f06270 */
[----:B------:R-:W-:-:S05]  /*24b0*/  LEA.HI.X R11, R117, R137, R16, 0x6, P1 ;  /* 0x00000089750b7211 */ /* 0x000fca00008f3410 */
        /* <DEDUP_REMOVED lines=22> */
.L_x_1256:
[----:B------:R-:W-:Y:S05]  /*2620*/  BSYNC B0 ;  /* 0x0000000000007941 */ /* 0x000fea0003800000 */
.L_x_1255:
        /* <DEDUP_REMOVED lines=33> */
.L_x_1258:
[----:B------:R-:W-:Y:S05]  /*2840*/  BSYNC B0 ;  /* 0x0000000000007941 */ /* 0x000fea0003800000 */
.L_x_1257:
        /* <DEDUP_REMOVED lines=42> */
.L_x_1260:
[----:B------:R-:W-:Y:S05]  /*2af0*/  BSYNC B0 ;  /* 0x0000000000007941 */ /* 0x000fea0003800000 */
.L_x_1259:
        /* <DEDUP_REMOVED lines=12> */
[CC--:B--2---:R-:W-:Y:S01]  /*2bc0*/  @!P3 LEA R16, P4, R173.reuse, R190.reuse, 0x1 ;  /* 0x000000bead10b211 */ /* 0x0c4fe200078808ff */
        /* <DEDUP_REMOVED lines=15> */
[----:B--2---:R-:W-:-:S04]  /*2cc0*/  LEA R14, P0, R173, R190, 0x1 ;  /* 0x000000bead0e7211 */ /* 0x004fc800078008ff */
[----:B------:R-:W-:-:S05]  /*2cd0*/  LEA.HI.X R15, R173, R189, R172, 0x1, P0 ;  /* 0x000000bdad0f7211 */ /* 0x000fca00000f0cac */
[----:B------:R-:W-:Y:S01]  /*2ce0*/  @!PT LDS RZ, [RZ] ;  /* 0x00000000fffff984 */ /* 0x000fe20000000800 */
[----:B------:R-:W-:Y:S01]  /*2cf0*/  @!PT LDS RZ, [RZ] ;  /* 0x00000000fffff984 */ /* 0x000fe20000000800 */
[----:B------:R-:W-:Y:S01]  /*2d00*/  @!PT LDS RZ, [RZ] ;  /* 0x00000000fffff984 */ /* 0x000fe20000000800 */
[----:B------:R2:W-:Y:S04]  /*2d10*/  LDGSTS.E.BYPASS.LTC128B.128 [R175+0xd800], [R14.64+0x80] ;  /* 0x0d8000800eaf7fae */ /* 0x0005e8000b901d46 */
.L_x_1262:
[----:B------:R-:W-:Y:S05]  /*2d20*/  BSYNC B0 ;  /* 0x0000000000007941 */ /* 0x000fea0003800000 */
.L_x_1261:
        /* <DEDUP_REMOVED lines=34> */
.L_x_1264:
[----:B------:R-:W-:Y:S05]  /*2f50*/  BSYNC B0 ;  /* 0x0000000000007941 */ /* 0x000fea0003800000 */
.L_x_1263:
        /* <DEDUP_REMOVED lines=19> */
[----:B--2---:R-:W-:Y:S01]  /*3090*/  @!P1 IMAD.WIDE.U32 R14, R121, 0xc0, R188 ;  /* 0x000000c0790e9825 */ /* 0x004fe200078e00bc */
        /* <DEDUP_REMOVED lines=23> */
.L_x_1266:
[----:B------:R-:W-:Y:S05]  /*3210*/  BSYNC B0 ;  /* 0x0000000000007941 */ /* 0x000fea0003800000 */
.L_x_1265:
[----:B-1----:R-:W-:Y:S01]  /*3220*/  LOP3.LUT R12, R10, 0x7fffffe, RZ, 0xc0, !PT ;  /* 0x07fffffe0a0c7812 */ /* 0x002fe200078ec0ff */
[----:B------:R-:W-:Y:S01]  /*3230*/  IMAD.SHL.U32 R6, R6, 0x40, RZ ;  /* 0x0000004006067824 */ /* 0x000fe200078e00ff */
[----:B--2---:R-:W-:Y:S01]  /*3240*/  LEA.HI R9, R5, R5, RZ, 0x1 ;  /* 0x0000000505097211 */ /* 0x004fe200078f08ff */
        /* <DEDUP_REMOVED lines=23> */
[----:B------:R-:W-:Y:S01]  /*33c0*/  IMAD R167, R127, 0x20, R6 ;  /* 0x000000207fa77824 */ /* 0x000fe200078e0206 */
[----:B------:R-:W-:-:S02]  /*33d0*/  LOP3.LUT R0, R8, R9, RZ, 0x3c, !PT ;  /* 0x0000000908007212 */ /* 0x000fc400078e3cff */
[----:B------:R-:W-:Y:S01]  /*33e0*/  SEL R5, R5, 0xffffffe0, !P0 ;  /* 0xffffffe005057807 */ /* 0x000fe20004000000 */
[----:B------:R-:W-:Y:S02]  /*33f0*/  IMAD.U32 R166, R166, 0x20, R7 ;  /* 0x00000020a6a67824 */ /* 0x000fe400078e0007 */
[----:B------:R-:W-:Y:S02]  /*3400*/  IMAD.IADD R167, R0, 0x1, R167 ;  /* 0x0000000100a77824 */ /* 0x000fe400078e02a7 */
[----:B------:R-:W-:Y:S02]  /*3410*/  IMAD.SHL.U32 R166, R166, 0x2, RZ ;  /* 0x00000002a6a67824 */ /* 0x000fe400078e00ff */
[----:B------:R-:W-:Y:S02]  /*3420*/  IMAD.SHL.U32 R167, R167, 0x2, RZ ;  /* 0x00000002a7a77824 */ /* 0x000fe400078e00ff */
[----:B------:R-:W-:Y:S01]  /*3430*/  IMAD.IADD R118, R166, 0x1, R5 ;  /* 0x00000001a6767824 */ /* 0x000fe200078e0205 */
[----:B------:R-:W-:Y:S01]  /*3440*/  LDSM.16.M88.4 R76, [R166+0x3c00] ;  /* 0x003c0000a64c783b */ /* 0x000fe20000000200 */
[----:B------:R-:W-:-:S03]  /*3450*/  IMAD R165, R3, 0x2, R167 ;  /* 0x0000000203a57824 */ /* 0x000fc600078e02a7 */
[----:B------:R-:W1:Y:S04]  /*3460*/  LDSM.16.M88.4 R44, [R167] ;  /* 0x00000000a72c783b */ /* 0x000e680000000200 */
[----:B------:R-:W2:Y:S04]  /*3470*/  LDSM.16.M88.4 R24, [R166+0x3000] ;  /* 0x00300000a618783b */ /* 0x000ea80000000200 */
[----:B------:R-:W5:Y:S04]  /*3480*/  LDSM.16.M88.4 R32, [R166+0x3400] ;  /* 0x00340000a620783b */ /* 0x000f680000000200 */
[----:B------:R-:W3:Y:S04]  /*3490*/  LDSM.16.M88.4 R52, [R166+0x4800] ;  /* 0x00480000a634783b */ /* 0x000ee80000000200 */
[----:B------:R-:W-:Y:S04]  /*34a0*/  LDSM.16.M88.4 R12, [R118+0x3000] ;  /* 0x00300000760c783b */ /* 0x000fe80000000200 */
[----:B------:R-:W4:Y:S04]  /*34b0*/  LDSM.16.M88.4 R4, [R165] ;  /* 0x00000000a504783b */ /* 0x000f280000000200 */
[----:B------:R-:W3:Y:S04]  /*34c0*/  LDSM.16.M88.4 R28, [R118+0x3c00] ;  /* 0x003c0000761c783b */ /* 0x000ee80000000200 */
[----:B------:R-:W3:Y:S04]  /*34d0*/  LDSM.16.M88.4 R68, [R166+0x4000] ;  /* 0x00400000a644783b */ /* 0x000ee80000000200 */
[----:B------:R-:W3:Y:S04]  /*34e0*/  LDSM.16.M88.4 R84, [R166+0x3800] ;  /* 0x00380000a654783b */ /* 0x000ee80000000200 */
[----:B------:R-:W3:Y:S04]  /*34f0*/  LDSM.16.M88.4 R60, [R166+0x4400] ;  /* 0x00440000a63c783b */ /* 0x000ee80000000200 */
[----:B------:R-:W3:Y:S01]  /*3500*/  LDSM.16.M88.4 R20, [R166+0x4c00] ;  /* 0x004c0000a614783b */ /* 0x000ee20000000200 */
[C---:B-1----:R-:W-:Y:S03]  /*3510*/  HMMA.16816.F32 R80, R44.reuse, R76, RZ ;  /* 0x0000004c2c50723c */ /* 0x042fe600000018ff */
[----:B------:R-:W1:Y:S04]  /*3520*/  LDSM.16.M88.4 R112, [R118+0x3400] ;  /* 0x003400007670783b */ /* 0x000e680000000200 */
[----:B------:R-:W-:Y:S01]  /*3530*/  LDSM.16.M88.4 R100, [R166+0x5000] ;  /* 0x00500000a664783b */ /* 0x000fe20000000200 */
[C---:B--2---:R-:W-:Y:S03]  /*3540*/  HMMA.16816.F32 R16, R44.reuse, R24, RZ ;  /* 0x000000182c10723c */ /* 0x044fe600000018ff */
[----:B------:R-:W2:Y:S04]  /*3550*/  LDSM.16.M88.4 R108, [R167+0x1000] ;  /* 0x00100000a76c783b */ /* 0x000ea80000000200 */
[----:B------:R-:W1:Y:S01]  /*3560*/  LDSM.16.M88.4 R40, [R118+0x4800] ;  /* 0x004800007628783b */ /* 0x000e620000000200 */
[C---:B------:R-:W-:Y:S03]  /*3570*/  HMMA.16816.F32 R76, R44.reuse, R78, RZ ;  /* 0x0000004e2c4c723c */ /* 0x040fe600000018ff */
[----:B------:R-:W1:Y:S04]  /*3580*/  LDSM.16.M88.4 R8, [R118+0x4000] ;  /* 0x004000007608783b */ /* 0x000e680000000200 */
[----:B------:R-:W1:Y:S01]  /*3590*/  LDSM.16.M88.4 R104, [R118+0x3800] ;  /* 0x003800007668783b */ /* 0x000e620000000200 */
[C---:B------:R-:W-:Y:S03]  /*35a0*/  HMMA.16816.F32 R24, R44.reuse, R26, RZ ;  /* 0x0000001a2c18723c */ /* 0x040fe600000018ff */
[----:B------:R-:W-:Y:S04]  /*35b0*/  LDSM.16.M88.4 R92, [R118+0x5000] ;  /* 0x00500000765c783b */ /* 0x000fe80000000200 */
[----:B------:R-:W-:Y:S01]  /*35c0*/  LDSM.16.M88.4 R96, [R118+0x4400] ;  /* 0x004400007660783b */ /* 0x000fe20000000200 */
[C---:B-----5:R-:W-:Y:S08]  /*35d0*/  HMMA.16816.F32 R36, R44.reuse, R32, RZ ;  /* 0x000000202c24723c */ /* 0x060ff000000018ff */
[C---:B---3--:R-:W-:Y:S08]  /*35e0*/  HMMA.16816.F32 R56, R44.reuse, R52, RZ ;  /* 0x000000342c38723c */ /* 0x048ff000000018ff */
[C---:B------:R-:W-:Y:S08]  /*35f0*/  HMMA.16816.F32 R32, R44.reuse, R34, RZ ;  /* 0x000000222c20723c */ /* 0x040ff000000018ff */
[----:B------:R-:W-:Y:S08]  /*3600*/  HMMA.16816.F32 R52, R44, R54, RZ ;  /* 0x000000362c34723c */ /* 0x000ff000000018ff */
[C---:B----4-:R-:W-:Y:S08]  /*3610*/  HMMA.16816.F32 R16, R4.reuse, R12, R16 ;  /* 0x0000000c0410723c */ /* 0x050ff00000001810 */
[C---:B------:R-:W-:Y:S08]  /*3620*/  HMMA.16816.F32 R80, R4.reuse, R28, R80 ;  /* 0x0000001c0450723c */ /* 0x040ff00000001850 */
[C---:B------:R-:W-:Y:S01]  /*3630*/  HMMA.16816.F32 R76, R4.reuse, R30, R76 ;  /* 0x0000001e044c723c */ /* 0x040fe2000000184c */
[----:B------:R-:W3:Y:S07]  /*3640*/  LDSM.16.M88.4 R28, [R166+0x5400] ;  /* 0x00540000a61c783b */ /* 0x000eee0000000200 */
[----:B------:R-:W-:Y:S01]  /*3650*/  HMMA.16816.F32 R24, R4, R14, R24 ;  /* 0x0000000e0418723c */ /* 0x000fe20000001818 */
[----:B------:R-:W4:Y:S07]  /*3660*/  LDSM.16.M88.4 R12, [R165+0x1000] ;  /* 0x00100000a50c783b */ /* 0x000f2e0000000200 */
        /* <DEDUP_REMOVED lines=8> */
[----:B------:R-:W5:Y:S07]  /*36f0*/  LDSM.16.M88.4 R20, [R118+0x4c00] ;  /* 0x004c00007614783b */ /* 0x000f6e0000000200 */
[C---:B-1----:R-:W-:Y:S08]  /*3700*/  HMMA.16816.F32 R36, R4.reuse, R112, R36 ;  /* 0x000000700424723c */ /* 0x042ff00000001824 */
[----:B------:R-:W-:Y:S01]  /*3710*/  HMMA.16816.F32 R32, R4, R114, R32 ;  /* 0x000000720420723c */ /* 0x000fe20000001820 */
[----:B------:R-:W-:Y:S07]  /*3720*/  LDSM.16.M88.4 R112, [R166+0x7000] ;  /* 0x00700000a670783b */ /* 0x000fee0000000200 */
[----:B--2---:R-:W-:Y:S08]  /*3730*/  HMMA.16816.F32 R16, R108, R100, R16 ;  /* 0x000000646c10723c */ /* 0x004ff00000001810 */
[C---:B------:R-:W-:Y:S08]  /*3740*/  HMMA.16816.F32 R56, R4.reuse, R40, R56 ;  /* 0x000000280438723c */ /* 0x040ff00000001838 */
[----:B------:R-:W-:Y:S01]  /*3750*/  HMMA.16816.F32 R52, R4, R42, R52 ;  /* 0x0000002a0434723c */ /* 0x000fe20000001834 */
[----:B------:R-:W1:Y:S07]  /*3760*/  LDSM.16.M88.4 R40, [R118+0x5400] ;  /* 0x005400007628783b */ /* 0x000e6e0000000200 */
[----:B------:R-:W-:Y:S01]  /*3770*/  HMMA.16816.F32 R24, R108, R102, R24 ;  /* 0x000000666c18723c */ /* 0x000fe20000001818 */
[----:B------:R-:W2:Y:S07]  /*3780*/  LDSM.16.M88.4 R100, [R166+0x5c00] ;  /* 0x005c0000a664783b */ /* 0x000eae0000000200 */
[C---:B------:R-:W-:Y:S08]  /*3790*/  HMMA.16816.F32 R72, R4.reuse, R8, R72 ;  /* 0x000000080448723c */ /* 0x040ff00000001848 */
[C---:B------:R-:W-:Y:S01]  /*37a0*/  HMMA.16816.F32 R68, R4.reuse, R10, R68 ;  /* 0x0000000a0444723c */ /* 0x040fe20000001844 */
[----:B------:R-:W1:Y:S07]  /*37b0*/  LDSM.16.M88.4 R8, [R167+0x2000] ;  /* 0x00200000a708783b */ /* 0x000e6e0000000200 */
[C---:B------:R-:W-:Y:S08]  /*37c0*/  HMMA.16816.F32 R88, R4.reuse, R104, R88 ;  /* 0x000000680458723c */ /* 0x040ff00000001858 */
[----:B------:R-:W-:Y:S01]  /*37d0*/  HMMA.16816.F32 R84, R4, R106, R84 ;  /* 0x0000006a0454723c */ /* 0x000fe20000001854 */
[----:B------:R-:W1:Y:S07]  /*37e0*/  LDSM.16.M88.4 R104, [R166+0x5800] ;  /* 0x00580000a668783b */ /* 0x000e6e0000000200 */
[----:B---3--:R-:W-:Y:S08]  /*37f0*/  HMMA.16816.F32 R36, R108, R28, R36 ;  /* 0x0000001c6c24723c */ /* 0x008ff00000001824 */
[----:B----4-:R-:W-:Y:S08]  /*3800*/  HMMA.16816.F32 R16, R12, R92, R16 ;  /* 0x0000005c0c10723c */ /* 0x010ff00000001810 */
[----:B------:R-:W-:Y:S01]  /*3810*/  HMMA.16816.F32 R32, R108, R30, R32 ;  /* 0x0000001e6c20723c */ /* 0x000fe20000001820 */
[----:B------:R-:W3:Y:S07]  /*3820*/  LDSM.16.M88.4 R28, [R166+0x7400] ;  /* 0x00740000a61c783b */ /* 0x000eee0000000200 */
[----:B------:R-:W-:Y:S01]  /*3830*/  HMMA.16816.F32 R24, R12, R94, R24 ;  /* 0x0000005e0c18723c */ /* 0x000fe20000001818 */
[----:B------:R-:W-:Y:S07]  /*3840*/  LDSM.16.M88.4 R92, [R166+0x6400] ;  /* 0x00640000a65c783b */ /* 0x000fee0000000200 */
[C---:B------:R-:W-:Y:S08]  /*3850*/  HMMA.16816.F32 R64, R4.reuse, R96, R64 ;  /* 0x000000600440723c */ /* 0x040ff00000001840 */
[C---:B------:R-:W-:Y:S01]  /*3860*/  HMMA.16816.F32 R60, R4.reuse, R98, R60 ;  /* 0x00000062043c723c */ /* 0x040fe2000000183c */
[----:B------:R-:W-:Y:S07]  /*3870*/  LDSM.16.M88.4 R96, [R166+0x6000] ;  /* 0x00600000a660783b */ /* 0x000fee0000000200 */
[C---:B-----5:R-:W-:Y:S08]  /*3880*/  HMMA.16816.F32 R48, R4.reuse, R20, R48 ;  /* 0x000000140430723c */ /* 0x060ff00000001830 */
[----:B------:R-:W-:Y:S01]  /*3890*/  HMMA.16816.F32 R44, R4, R22, R44 ;  /* 0x00000016042c723c */ /* 0x000fe2000000182c */
[----:B------:R-:W-:Y:S04]  /*38a0*/  LDSM.16.M88.4 R20, [R118+0x7000] ;  /* 0x007000007614783b */ /* 0x000fe80000000200 */
[----:B------:R-:W4:Y:S03]  /*38b0*/  LDSM.16.M88.4 R4, [R165+0x2000] ;  /* 0x00200000a504783b */ /* 0x000f260000000200 */
[----:B-1----:R-:W-:Y:S08]  /*38c0*/  HMMA.16816.F32 R36, R12, R40, R36 ;  /* 0x000000280c24723c */ /* 0x002ff00000001824 */
[----:B--2---:R-:W-:Y:S08]  /*38d0*/  HMMA.16816.F32 R80, R108, R100, R80 ;  /* 0x000000646c50723c */ /* 0x004ff00000001850 */
[----:B------:R-:W-:Y:S08]  /*38e0*/  HMMA.16816.F32 R16, R8, R112, R16 ;  /* 0x000000700810723c */ /* 0x000ff00000001810 */
[C---:B------:R-:W-:Y:S01]  /*38f0*/  HMMA.16816.F32 R100, R108.reuse, R102, R76 ;  /* 0x000000666c64723c */ /* 0x040fe2000000184c */
[----:B------:R-:W1:Y:S07]  /*3900*/  LDSM.16.M88.4 R76, [R118+0x7400] ;  /* 0x00740000764c783b */ /* 0x000e6e0000000200 */
[C---:B------:R-:W-:Y:S08]  /*3910*/  HMMA.16816.F32 R88, R108.reuse, R104, R88 ;  /* 0x000000686c58723c */ /* 0x040ff00000001858 */
[----:B------:R-:W-:Y:S01]  /*3920*/  HMMA.16816.F32 R84, R108, R106, R84 ;  /* 0x0000006a6c54723c */ /* 0x000fe20000001854 */
[----:B------:R-:W2:Y:S07]  /*3930*/  LDSM.16.M88.4 R104, [R118+0x5800] ;  /* 0x005800007668783b */ /* 0x000eae0000000200 */
[C---:B------:R-:W-:Y:S08]  /*3940*/  HMMA.16816.F32 R24, R8.reuse, R114, R24 ;  /* 0x000000720818723c */ /* 0x040ff00000001818 */
[----:B---3--:R-:W-:Y:S08]  /*3950*/  HMMA.16816.F32 R36, R8, R28, R36 ;  /* 0x0000001c0824723c */ /* 0x008ff00000001824 */
[----:B------:R-:W-:Y:S08]  /*3960*/  HMMA.16816.F32 R32, R12, R42, R32 ;  /* 0x0000002a0c20723c */ /* 0x000ff00000001820 */
[C---:B----4-:R-:W-:Y:S08]  /*3970*/  HMMA.16816.F32 R16, R4.reuse, R20, R16 ;  /* 0x000000140410723c */ /* 0x050ff00000001810 */
[C---:B------:R-:W-:Y:S01]  /*3980*/  HMMA.16816.F32 R24, R4.reuse, R22, R24 ;  /* 0x000000160418723c */ /* 0x040fe20000001818 */
[----:B------:R-:W3:Y:S07]  /*3990*/  LDSM.16.M88.4 R20, [R166+0x7800] ;  /* 0x00780000a614783b */ /* 0x000eee0000000200 */
[----:B-1----:R-:W-:Y:S08]  /*39a0*/  HMMA.16816.F32 R36, R4, R76, R36 ;  /* 0x0000004c0424723c */ /* 0x002ff00000001824 */
[----:B------:R-:W-:Y:S01]  /*39b0*/  HMMA.16816.F32 R32, R8, R30, R32 ;  /* 0x0000001e0820723c */ /* 0x000fe20000001820 */
[----:B------:R-:W-:Y:S01]  /*39c0*/  FMUL.FTZ R16, R16, c[0x0][0x2ec] ;  /* 0x0000bb0010107a20 */ /* 0x000fe20000410000 */
[----:B------:R-:W-:Y:S01]  /*39d0*/  LDSM.16.M88.4 R28, [R166+0x6c00] ;  /* 0x006c0000a61c783b */ /* 0x000fe20000000200 */
[----:B------:R-:W-:-:S02]  /*39e0*/  FMUL.FTZ R17, R17, c[0x0][0x2ec] ;  /* 0x0000bb0011117a20 */ /* 0x000fc40000410000 */
[----:B------:R-:W-:Y:S01]  /*39f0*/  FMUL.FTZ R18, R18, c[0x0][0x2ec] ;  /* 0x0000bb0012127a20 */ /* 0x000fe20000410000 */
[----:B------:R-:W-:Y:S01]  /*3a00*/  MUFU.TANH R40, R16 ;  /* 0x0000001000287308 */ /* 0x000fe20000002400 */
[----:B------:R-:W-:Y:S01]  /*3a10*/  FMUL.FTZ R43, R19, c[0x0][0x2ec] ;  /* 0x0000bb00132b7a20 */ /* 0x000fe20000410000 */
[----:B--2---:R-:W-:Y:S01]  /*3a20*/  HMMA.16816.F32 R88, R12, R104, R88 ;  /* 0x000000680c58723c */ /* 0x004fe20000001858 */
[----:B------:R-:W-:Y:S02]  /*3a30*/  FMUL.FTZ R76, R24, c[0x0][0x2ec] ;  /* 0x0000bb00184c7a20 */ /* 0x000fe40000410000 */
[----:B------:R-:W-:-:S03]  /*3a40*/  FMUL.FTZ R77, R25, c[0x0][0x2ec] ;  /* 0x0000bb00194d7a20 */ /* 0x000fc60000410000 */
[----:B------:R-:W1:Y:S02]  /*3a50*/  MUFU.TANH R42, R17 ;  /* 0x00000011002a7308 */ /* 0x000e640000002400 */
[----:B------:R-:W-:Y:S01]  /*3a60*/  HMMA.16816.F32 R84, R12, R106, R84 ;  /* 0x0000006a0c54723c */ /* 0x000fe20000001854 */
[----:B------:R-:W-:Y:S02]  /*3a70*/  FMUL.FTZ R36, R36, c[0x0][0x2ec] ;  /* 0x0000bb0024247a20 */ /* 0x000fe40000410000 */
[----:B------:R-:W-:-:S03]  /*3a80*/  FMUL.FTZ R37, R37, c[0x0][0x2ec] ;  /* 0x0000bb0025257a20 */ /* 0x000fc60000410000 */
[----:B------:R2:W-:Y:S02]  /*3a90*/  MUFU.TANH R41, R18 ;  /* 0x0000001200297308 */ /* 0x0005e40000002400 */
[C---:B------:R-:W-:Y:S06]  /*3aa0*/  HMMA.16816.F32 R64, R108.reuse, R92, R64 ;  /* 0x0000005c6c40723c */ /* 0x040fec0000001840 */
[----:B------:R-:W-:Y:S01]  /*3ab0*/  MUFU.TANH R43, R43 ;  /* 0x0000002b002b7308 */ /* 0x000fe20000002400 */
[----:B------:R-:W-:Y:S01]  /*3ac0*/  FMUL.FTZ R92, R26, c[0x0][0x2ec] ;  /* 0x0000bb001a5c7a20 */ /* 0x000fe20000410000 */
[----:B------:R-:W-:Y:S01]  /*3ad0*/  HMMA.16816.F32 R72, R108, R96, R72 ;  /* 0x000000606c48723c */ /* 0x000fe20000001848 */
[----:B------:R-:W-:-:S02]  /*3ae0*/  FMUL.FTZ R93, R27, c[0x0][0x2ec] ;  /* 0x0000bb001b5d7a20 */ /* 0x000fc40000410000 */
[----:B------:R-:W4:Y:S03]  /*3af0*/  LDSM.16.M88.4 R24, [R118+0x5c00] ;  /* 0x005c00007618783b */ /* 0x000f260000000200 */
[----:B------:R-:W-:Y:S01]  /*3b00*/  MUFU.TANH R76, R76 ;  /* 0x0000004c004c7308 */ /* 0x000fe20000002400 */
[----:B--2---:R-:W2:Y:S01]  /*3b10*/  LDSM.16.M88.4 R16, [R118+0x7800] ;  /* 0x007800007610783b */ /* 0x004ea20000000200 */
[C---:B------:R-:W-:Y:S03]  /*3b20*/  HMMA.16816.F32 R68, R108.reuse, R98, R68 ;  /* 0x000000626c44723c */ /* 0x040fe60000001844 */
[----:B------:R-:W5:Y:S03]  /*3b30*/  LDSM.16.M88.4 R96, [R166+0x6800] ;  /* 0x00680000a660783b */ /* 0x000f660000000200 */
[----:B------:R-:W-:Y:S02]  /*3b40*/  MUFU.TANH R92, R92 ;  /* 0x0000005c005c7308 */ /* 0x000fe40000002400 */
[----:B------:R-:W-:Y:S06]  /*3b50*/  HMMA.16816.F32 R60, R108, R94, R60 ;  /* 0x0000005e6c3c723c */ /* 0x000fec000000183c */
[----:B------:R-:W-:Y:S01]  /*3b60*/  MUFU.TANH R94, R36 ;  /* 0x00000024005e7308 */ /* 0x000fe20000002400 */
[----:B------:R-:W-:Y:S01]  /*3b70*/  FMUL.FTZ R95, R39, c[0x0][0x2ec] ;  /* 0x0000bb00275f7a20 */ /* 0x000fe20000410000 */
[----:B------:R-:W-:Y:S06]  /*3b80*/  HMMA.16816.F32 R32, R4, R78, R32 ;  /* 0x0000004e0420723c */ /* 0x000fec0000001820 */
[----:B------:R1:W-:Y:S01]  /*3b90*/  MUFU.TANH R78, R37 ;  /* 0x00000025004e7308 */ /* 0x0003e20000002400 */
[----:B------:R-:W-:Y:S01]  /*3ba0*/  FMUL.FTZ R79, R38, c[0x0][0x2ec] ;  /* 0x0000bb00264f7a20 */ /* 0x000fe20000410000 */
[C---:B---3--:R-:W-:Y:S06]  /*3bb0*/  HMMA.16816.F32 R88, R8.reuse, R20, R88 ;  /* 0x000000140858723c */ /* 0x048fec0000001858 */
[----:B------:R-:W3:Y:S02]  /*3bc0*/  MUFU.TANH R77, R77 ;  /* 0x0000004d004d7308 */ /* 0x000ee40000002400 */
[----:B------:R-:W-:Y:S01]  /*3bd0*/  HMMA.16816.F32 R84, R8, R22, R84 ;  /* 0x000000160854723c */ /* 0x000fe20000001854 */
[----:B------:R-:W-:Y:S04]  /*3be0*/  LDSM.16.M88.4 R20, [R166+0x7c00] ;  /* 0x007c0000a614783b */ /* 0x000fe80000000200 */
[----:B-1----:R-:W1:Y:S01]  /*3bf0*/  LDSM.16.M88.4 R36, [R118+0x6000] ;  /* 0x006000007624783b */ /* 0x002e620000000200 */
[----:B------:R-:W1:Y:S02]  /*3c00*/  MUFU.TANH R93, R93 ;  /* 0x0000005d005d7308 */ /* 0x000e640000002400 */
[----:B----4-:R-:W-:Y:S01]  /*3c10*/  HMMA.16816.F32 R80, R12, R24, R80 ;  /* 0x000000180c50723c */ /* 0x010fe20000001850 */
[----:B------:R-:W-:-:S02]  /*3c20*/  FMUL.FTZ R32, R32, c[0x0][0x2ec] ;  /* 0x0000bb0020207a20 */ /* 0x000fc40000410000 */
[----:B------:R-:W-:Y:S02]  /*3c30*/  FMUL.FTZ R33, R33, c[0x0][0x2ec] ;  /* 0x0000bb0021217a20 */ /* 0x000fe40000410000 */
[----:B------:R-:W-:Y:S02]  /*3c40*/  FMUL.FTZ R34, R34, c[0x0][0x2ec] ;  /* 0x0000bb0022227a20 */ /* 0x000fe40000410000 */
[----:B------:R-:W-:Y:S01]  /*3c50*/  FMUL.FTZ R35, R35, c[0x0][0x2ec] ;  /* 0x0000bb0023237a20 */ /* 0x000fe20000410000 */
[C---:B--2---:R-:W-:Y:S01]  /*3c60*/  HMMA.16816.F32 R88, R4.reuse, R16, R88 ;  /* 0x000000100458723c */ /* 0x044fe20000001858 */
[----:B------:R-:W2:Y:S07]  /*3c70*/  MUFU.TANH R79, R79 ;  /* 0x0000004f004f7308 */ /* 0x000eae0000002400 */
[----:B------:R-:W-:Y:S01]  /*3c80*/  HMMA.16816.F32 R84, R4, R18, R84 ;  /* 0x000000120454723c */ /* 0x000fe20000001854 */
[----:B------:R-:W4:Y:S01]  /*3c90*/  LDSM.16.M88.4 R16, [R166+0x8000] ;  /* 0x00800000a610783b */ /* 0x000f220000000200 */
[----:B------:R-:W1:Y:S06]  /*3ca0*/  MUFU.TANH R95, R95 ;  /* 0x0000005f005f7308 */ /* 0x000e6c0000002400 */
[----:B------:R-:W-:Y:S01]  /*3cb0*/  HMMA.16816.F32 R100, R12, R26, R100 ;  /* 0x0000001a0c64723c */ /* 0x000fe20000001864 */
[----:B------:R-:W2:Y:S07]  /*3cc0*/  LDSM.16.M88.4 R24, [R118+0x7c00] ;  /* 0x007c00007618783b */ /* 0x000eae0000000200 */
[----:B-----5:R-:W-:Y:S01]  /*3cd0*/  HMMA.16816.F32 R56, R108, R96, R56 ;  /* 0x000000606c38723c */ /* 0x020fe20000001838 */
[----:B------:R-:W5:Y:S01]  /*3ce0*/  MUFU.TANH R97, R32 ;  /* 0x0000002000617308 */ /* 0x000f620000002400 */
[----:B------:R-:W-:-:S02]  /*3cf0*/  FMUL.FTZ R209, R89, c[0x0][0x2ec] ;  /* 0x0000bb0059d17a20 */ /* 0x000fc40000410000 */
[----:B------:R-:W-:Y:S02]  /*3d00*/  FMUL.FTZ R91, R91, c[0x0][0x2ec] ;  /* 0x0000bb005b5b7a20 */ /* 0x000fe40000410000 */
[----:B------:R-:W-:Y:S02]  /*3d10*/  FMUL.FTZ R88, R88, c[0x0][0x2ec] ;  /* 0x0000bb0058587a20 */ /* 0x000fe40000410000 */
[----:B------:R-:W-:Y:S01]  /*3d20*/  HMMA.16816.F32 R52, R108, R98, R52 ;  /* 0x000000626c34723c */ /* 0x000fe20000001834 */
[----:B------:R-:W-:Y:S01]  /*3d30*/  MUFU.TANH R96, R33 ;  /* 0x0000002100607308 */ /* 0x000fe20000002400 */
[----:B------:R-:W-:Y:S02]  /*3d40*/  FMUL.FTZ R84, R84, c[0x0][0x2ec] ;  /* 0x0000bb0054547a20 */ /* 0x000fe40000410000 */
[----:B------:R-:W-:Y:S02]  /*3d50*/  FMUL.FTZ R86, R86, c[0x0][0x2ec] ;  /* 0x0000bb0056567a20 */ /* 0x000fe40000410000 */
[----:B------:R-:W-:-:S02]  /*3d60*/  FMUL.FTZ R89, R90, c[0x0][0x2ec] ;  /* 0x0000bb005a597a20 */ /* 0x000fc40000410000 */
[----:B-1----:R-:W-:Y:S01]  /*3d70*/  HMMA.16816.F32 R72, R12, R36, R72 ;  /* 0x000000240c48723c */ /* 0x002fe20000001848 */
[----:B------:R-:W1:Y:S01]  /*3d80*/  MUFU.TANH R99, R34 ;  /* 0x0000002200637308 */ /* 0x000e620000002400 */
[----:B------:R-:W-:Y:S02]  /*3d90*/  FMUL.FTZ R85, R85, c[0x0][0x2ec] ;  /* 0x0000bb0055557a20 */ /* 0x000fe40000410000 */
[----:B------:R-:W-:-:S04]  /*3da0*/  FMUL.FTZ R87, R87, c[0x0][0x2ec] ;  /* 0x0000bb0057577a20 */ /* 0x000fc80000410000 */
[----:B------:R-:W-:Y:S01]  /*3db0*/  HMMA.16816.F32 R68, R12, R38, R68 ;  /* 0x000000260c44723c */ /* 0x000fe20000001844 */
[----:B------:R1:W1:Y:S07]  /*3dc0*/  MUFU.TANH R98, R35 ;  /* 0x0000002300627308 */ /* 0x00026e0000002400 */
[C---:B------:R-:W-:Y:S01]  /*3dd0*/  HMMA.16816.F32 R80, R8.reuse, R20, R80 ;  /* 0x000000140850723c */ /* 0x040fe20000001850 */
[----:B------:R-:W2:Y:S07]  /*3de0*/  MUFU.TANH R209, R209 ;  /* 0x000000d100d17308 */ /* 0x000eae0000002400 */
[C---:B------:R-:W-:Y:S01]  /*3df0*/  HMMA.16816.F32 R100, R8.reuse, R22, R100 ;  /* 0x000000160864723c */ /* 0x040fe20000001864 */
[----:B-1----:R-:W1:Y:S01]  /*3e00*/  LDSM.16.M88.4 R32, [R118+0x6400] ;  /* 0x006400007620783b */ /* 0x002e620000000200 */
[----:B------:R-:W1:Y:S03]  /*3e10*/  MUFU.TANH R203, R91 ;  /* 0x0000005b00cb7308 */ /* 0x000e660000002400 */
[----:B------:R-:W1:Y:S03]  /*3e20*/  LDSM.16.M88.4 R20, [R118+0x8000] ;  /* 0x008000007614783b */ /* 0x000e660000000200 */
[C---:B----4-:R-:W-:Y:S02]  /*3e30*/  HMMA.16816.F32 R72, R8.reuse, R16, R72 ;  /* 0x000000100848723c */ /* 0x050fe40000001848 */
[----:B------:R-:W4:Y:S06]  /*3e40*/  MUFU.TANH R207, R84 ;  /* 0x0000005400cf7308 */ /* 0x000f2c0000002400 */
[----:B------:R-:W-:Y:S01]  /*3e50*/  HMMA.16816.F32 R68, R8, R18, R68 ;  /* 0x000000120844723c */ /* 0x000fe20000001844 */
[----:B------:R-:W3:Y:S01]  /*3e60*/  LDSM.16.M88.4 R16, [R166+0x8400] ;  /* 0x00840000a610783b */ /* 0x000ee20000000200 */
[----:B------:R-:W1:Y:S06]  /*3e70*/  MUFU.TANH R201, R86 ;  /* 0x0000005600c97308 */ /* 0x000e6c0000002400 */
[C---:B--2---:R-:W-:Y:S02]  /*3e80*/  HMMA.16816.F32 R80, R4.reuse, R24, R80 ;  /* 0x000000180450723c */ /* 0x044fe40000001850 */
[----:B------:R-:W2:Y:S06]  /*3e90*/  MUFU.TANH R88, R88 ;  /* 0x0000005800587308 */ /* 0x000eac0000002400 */
[----:B------:R-:W-:Y:S01]  /*3ea0*/  HMMA.16816.F32 R100, R4, R26, R100 ;  /* 0x0000001a0464723c */ /* 0x000fe20000001864 */
[----:B------:R-:W2:Y:S01]  /*3eb0*/  LDSM.16.M88.4 R24, [R118+0x6800] ;  /* 0x006800007618783b */ /* 0x000ea20000000200 */
[----:B------:R-:W2:Y:S06]  /*3ec0*/  MUFU.TANH R89, R89 ;  /* 0x0000005900597308 */ /* 0x000eac0000002400 */
[----:B------:R-:W-:Y:S02]  /*3ed0*/  HMMA.16816.F32 R48, R108, R28, R48 ;  /* 0x0000001c6c30723c */ /* 0x000fe40000001830 */
[----:B------:R-:W2:Y:S06]  /*3ee0*/  MUFU.TANH R211, R85 ;  /* 0x0000005500d37308 */ /* 0x000eac0000002400 */
[----:B-1----:R-:W-:Y:S01]  /*3ef0*/  HMMA.16816.F32 R64, R12, R32, R64 ;  /* 0x000000200c40723c */ /* 0x002fe20000001840 */
[----:B------:R-:W-:Y:S01]  /*3f00*/  FMUL.FTZ R80, R80, c[0x0][0x2ec] ;  /* 0x0000bb0050507a20 */ /* 0x000fe20000410000 */
[----:B------:R-:W-:Y:S01]  /*3f10*/  MUFU.TANH R205, R87 ;  /* 0x0000005700cd7308 */ /* 0x000fe20000002400 */
[----:B------:R-:W-:-:S02]  /*3f20*/  FMUL.FTZ R82, R82, c[0x0][0x2ec] ;  /* 0x0000bb0052527a20 */ /* 0x000fc40000410000 */
[----:B------:R-:W-:Y:S02]  /*3f30*/  FMUL.FTZ R81, R81, c[0x0][0x2ec] ;  /* 0x0000bb0051517a20 */ /* 0x000fe40000410000 */
[----:B------:R-:W-:Y:S01]  /*3f40*/  FMUL.FTZ R83, R83, c[0x0][0x2ec] ;  /* 0x0000bb0053537a20 */ /* 0x000fe20000410000 */
[----:B------:R-:W-:Y:S01]  /*3f50*/  HMMA.16816.F32 R60, R12, R34, R60 ;  /* 0x000000220c3c723c */ /* 0x000fe2000000183c */
[----:B------:R-:W1:Y:S01]  /*3f60*/  LDSM.16.M88.4 R32, [R118+0x8400] ;  /* 0x008400007620783b */ /* 0x000e620000000200 */
[----:B------:R-:W1:Y:S01]  /*3f70*/  MUFU.TANH R193, R80 ;  /* 0x0000005000c17308 */ /* 0x000e620000002400 */
[----:B------:R-:W-:Y:S02]  /*3f80*/  FMUL.FTZ R100, R100, c[0x0][0x2ec] ;  /* 0x0000bb0064647a20 */ /* 0x000fe40000410000 */
[----:B------:R-:W-:Y:S02]  /*3f90*/  FMUL.FTZ R101, R101, c[0x0][0x2ec] ;  /* 0x0000bb0065657a20 */ /* 0x000fe40000410000 */
[----:B------:R-:W-:Y:S01]  /*3fa0*/  FMUL.FTZ R103, R103, c[0x0][0x2ec] ;  /* 0x0000bb0067677a20 */ /* 0x000fe20000410000 */
[C---:B------:R-:W-:Y:S01]  /*3fb0*/  HMMA.16816.F32 R72, R4.reuse, R20, R72 ;  /* 0x000000140448723c */ /* 0x040fe20000001848 */
[----:B------:R-:W-:Y:S01]  /*3fc0*/  FMUL.FTZ R102, R102, c[0x0][0x2ec] ;  /* 0x0000bb0066667a20 */ /* 0x000fe20000410000 */
[----:B------:R-:W1:Y:S06]  /*3fd0*/  MUFU.TANH R185, R82 ;  /* 0x0000005200b97308 */ /* 0x000e6c0000002400 */
[----:B------:R-:W-:Y:S01]  /*3fe0*/  HMMA.16816.F32 R68, R4, R22, R68 ;  /* 0x000000160444723c */ /* 0x000fe20000001844 */
[----:B------:R-:W1:Y:S01]  /*3ff0*/  LDSM.16.M88.4 R20, [R166+0x8800] ;  /* 0x00880000a614783b */ /* 0x000e620000000200 */
[----:B------:R-:W1:Y:S06]  /*4000*/  MUFU.TANH R197, R81 ;  /* 0x0000005100c57308 */ /* 0x000e6c0000002400 */
[----:B------:R-:W-:Y:S01]  /*4010*/  HMMA.16816.F32 R44, R108, R30, R44 ;  /* 0x0000001e6c2c723c */ /* 0x000fe2000000182c */
[----:B------:R-:W4:Y:S01]  /*4020*/  LDSM.16.M88.4 R28, [R118+0x6c00] ;  /* 0x006c0000761c783b */ /* 0x000f220000000200 */
[----:B------:R-:W1:Y:S06]  /*4030*/  MUFU.TANH R191, R83 ;  /* 0x0000005300bf7308 */ /* 0x000e6c0000002400 */
[----:B---3--:R-:W-:Y:S01]  /*4040*/  HMMA.16816.F32 R64, R8, R16, R64 ;  /* 0x000000100840723c */ /* 0x008fe20000001840 */
[----:B------:R-:W-:Y:S01]  /*4050*/  FMUL.FTZ R73, R73, c[0x0][0x2ec] ;  /* 0x0000bb0049497a20 */ /* 0x000fe20000410000 */
[----:B------:R-:W3:Y:S01]  /*4060*/  MUFU.TANH R195, R100 ;  /* 0x0000006400c37308 */ /* 0x000ee20000002400 */
[----:B------:R-:W-:-:S02]  /*4070*/  FMUL.FTZ R72, R72, c[0x0][0x2ec] ;  /* 0x0000bb0048487a20 */ /* 0x000fc40000410000 */
[----:B------:R-:W-:Y:S02]  /*4080*/  FMUL.FTZ R74, R74, c[0x0][0x2ec] ;  /* 0x0000bb004a4a7a20 */ /* 0x000fe40000410000 */
[----:B------:R-:W-:Y:S01]  /*4090*/  IADD3 R16, R129, 0x1, R174 ;  /* 0x0000000181107810 */ /* 0x000fe20007ffe0ae */
[----:B--2---:R-:W-:Y:S01]  /*40a0*/  HMMA.16816.F32 R56, R12, R24, R56 ;  /* 0x000000180c38723c */ /* 0x004fe20000001838 */
[----:B------:R-:W-:Y:S01]  /*40b0*/  FMUL.FTZ R69, R69, c[0x0][0x2ec] ;  /* 0x0000bb0045457a20 */ /* 0x000fe20000410000 */
[----:B------:R-:W-:Y:S01]  /*40c0*/  MUFU.TANH R163, R73 ;  /* 0x0000004900a37308 */ /* 0x000fe20000002400 */
[----:B------:R-:W-:Y:S01]  /*40d0*/  IADD3 R16, R116, R16, -R131 ;  /* 0x0000001074107210 */ /* 0x000fe20007ffe883 */
[----:B------:R-:W-:Y:S02]  /*40e0*/  FMUL.FTZ R157, R71, c[0x0][0x2ec] ;  /* 0x0000bb00479d7a20 */ /* 0x000fe40000410000 */
[----:B------:R-:W-:Y:S01]  /*40f0*/  FMUL.FTZ R68, R68, c[0x0][0x2ec] ;  /* 0x0000bb0044447a20 */ /* 0x000fe20000410000 */
[----:B------:R-:W-:Y:S01]  /*4100*/  IADD3 R17, R16, c[0x0][0x2e8], RZ ;  /* 0x0000ba0010117a10 */ /* 0x000fe20007ffe0ff */
[----:B------:R-:W-:Y:S01]  /*4110*/  IMAD.IADD R24, R123, 0x1, R138 ;  /* 0x000000017b187824 */ /* 0x000fe200078e028a */
[----:B------:R-:W-:Y:S01]  /*4120*/  HMMA.16816.F32 R60, R8, R18, R60 ;  /* 0x00000012083c723c */ /* 0x000fe2000000183c */
[----:B------:R2:W-:Y:S01]  /*4130*/  MUFU.TANH R161, R69 ;  /* 0x0000004500a17308 */ /* 0x0005e20000002400 */
[----:B------:R-:W-:Y:S01]  /*4140*/  IADD3 R139, R17, 0x8, RZ ;  /* 0x00000008118b7810 */ /* 0x000fe20007ffe0ff */
[----:B------:R-:W-:Y:S01]  /*4150*/  FMUL.FTZ R70, R70, c[0x0][0x2ec] ;  /* 0x0000bb0046467a20 */ /* 0x000fe20000410000 */
[----:B------:R-:W-:Y:S01]  /*4160*/  IADD3 R16, R24, 0x1, RZ ;  /* 0x0000000118107810 */ /* 0x000fe20007ffe0ff */
[----:B------:R-:W-:Y:S01]  /*4170*/  FMUL.FTZ R75, R75, c[0x0][0x2ec] ;  /* 0x0000bb004b4b7a20 */ /* 0x000fe20000410000 */
[----:B------:R-:W-:-:S02]  /*4180*/  IMNMX R140, R17, R116, PT ;  /* 0x00000074118c7217 */ /* 0x000fc40003800200 */
[----:B------:R-:W-:Y:S01]  /*4190*/  IMNMX R139, R139, R116, PT ;  /* 0x000000748b8b7217 */ /* 0x000fe20003800200 */
[----:B-1----:R-:W-:Y:S01]  /*41a0*/  HMMA.16816.F32 R64, R4, R32, R64 ;  /* 0x000000200440723c */ /* 0x002fe20000001840 */
[C---:B------:R-:W-:Y:S01]  /*41b0*/  ISETP.GE.AND P4, PT, R16.reuse, R140, PT ;  /* 0x0000008c1000720c */ /* 0x040fe20003f86270 */
[----:B------:R-:W1:Y:S01]  /*41c0*/  MUFU.TANH R199, R101 ;  /* 0x0000006500c77308 */ /* 0x000e620000002400 */
[----:B------:R-:W-:Y:S02]  /*41d0*/  ISETP.GE.AND P2, PT, R16, R139, PT ;  /* 0x0000008b1000720c */ /* 0x000fe40003f46270 */
[----:B------:R-:W-:-:S03]  /*41e0*/  IADD3 R16, R24, 0x9, RZ ;  /* 0x0000000918107810 */ /* 0x000fc60007ffe0ff */
[----:B------:R-:W-:Y:S01]  /*41f0*/  HMMA.16816.F32 R52, R12, R26, R52 ;  /* 0x0000001a0c34723c */ /* 0x000fe20000001834 */
[CC--:B------:R-:W-:Y:S01]  /*4200*/  ISETP.GE.AND P5, PT, R16.reuse, R140.reuse, PT ;  /* 0x0000008c1000720c */ /* 0x0c0fe20003fa6270 */
[----:B------:R-:W1:Y:S01]  /*4210*/  MUFU.TANH R187, R103 ;  /* 0x0000006700bb7308 */ /* 0x000e620000002400 */
[-C--:B------:R-:W-:Y:S02]  /*4220*/  ISETP.GE.AND P1, PT, R16, R139.reuse, PT ;  /* 0x0000008b1000720c */ /* 0x080fe40003f26270 */
[----:B------:R-:W1:Y:S01]  /*4230*/  LDSM.16.M88.4 R16, [R118+0x8800] ;  /* 0x008800007610783b */ /* 0x000e620000000200 */
[----:B--2---:R-:W-:Y:S01]  /*4240*/  FSEL R69, R42, -INF , !P4 ;  /* 0xff8000002a457808 */ /* 0x004fe20006000000 */
[----:B------:R-:W-:Y:S01]  /*4250*/  IMAD R27, R127, 0x20, R2 ;  /* 0x000000207f1b7824 */ /* 0x000fe200078e0202 */
[----:B------:R-:W-:Y:S01]  /*4260*/  IADD3 R2, R24, 0x8, RZ ;  /* 0x0000000818027810 */ /* 0x000fe20007ffe0ff */
[----:B------:R-:W-:Y:S01]  /*4270*/  HMMA.16816.F32 R56, R8, R20, R56 ;  /* 0x000000140838723c */ /* 0x000fe20000001838 */
[----:B------:R-:W-:Y:S01]  /*4280*/  FSEL R77, R77, -INF , !P5 ;  /* 0xff8000004d4d7808 */ /* 0x000fe20006800000 */
[----:B------:R-:W2:Y:S01]  /*4290*/  MUFU.TANH R155, R72 ;  /* 0x00000048009b7308 */ /* 0x000ea20000002400 */
[----:B------:R-:W-:Y:S01]  /*42a0*/  ISETP.GE.AND P3, PT, R2, R140, PT ;  /* 0x0000008c0200720c */ /* 0x000fe20003f66270 */
[----:B------:R-:W-:Y:S01]  /*42b0*/  IMAD.IADD R164, R0, 0x1, R27 ;  /* 0x0000000100a47824 */ /* 0x000fe200078e021b */
[----:B------:R-:W-:-:S02]  /*42c0*/  ISETP.GE.AND P0, PT, R2, R139, PT ;  /* 0x0000008b0200720c */ /* 0x000fc40003f06270 */
[C---:B------:R-:W-:Y:S01]  /*42d0*/  IADD3 R2, R24.reuse, 0x10, RZ ;  /* 0x0000001018027810 */ /* 0x040fe20007ffe0ff */
[----:B----4-:R-:W-:Y:S01]  /*42e0*/  HMMA.16816.F32 R48, R12, R28, R48 ;  /* 0x0000001c0c30723c */ /* 0x010fe20000001830 */
[----:B------:R-:W-:Y:S01]  /*42f0*/  IADD3 R20, R24, 0x11, RZ ;  /* 0x0000001118147810 */ /* 0x000fe20007ffe0ff */
[----:B------:R-:W-:Y:S01]  /*4300*/  FMUL.FTZ R131, R67, c[0x0][0x2ec] ;  /* 0x0000bb0043837a20 */ /* 0x000fe20000410000 */
[----:B------:R-:W-:Y:S01]  /*4310*/  FSEL R71, R76, -INF , !P3 ;  /* 0xff8000004c477808 */ /* 0x000fe20005800000 */
[----:B------:R-:W-:Y:S01]  /*4320*/  FMUL.FTZ R65, R65, c[0x0][0x2ec] ;  /* 0x0000bb0041417a20 */ /* 0x000fe20000410000 */
[----:B------:R-:W-:Y:S01]  /*4330*/  FSEL R33, R92, -INF , !P0 ;  /* 0xff8000005c217808 */ /* 0x000fe20004000000 */
[----:B------:R-:W4:Y:S01]  /*4340*/  MUFU.TANH R153, R74 ;  /* 0x0000004a00997308 */ /* 0x000f220000002400 */
[----:B------:R-:W-:Y:S01]  /*4350*/  FSEL R29, R43, -INF , !P2 ;  /* 0xff8000002b1d7808 */ /* 0x000fe20005000000 */
[----:B------:R-:W-:Y:S01]  /*4360*/  HMMA.16816.F32 R60, R4, R34, R60 ;  /* 0x00000022043c723c */ /* 0x000fe2000000183c */
[-C--:B------:R-:W-:Y:S01]  /*4370*/  ISETP.GE.AND P4, PT, R2, R140.reuse, PT ;  /* 0x0000008c0200720c */ /* 0x080fe20003f86270 */
[----:B------:R-:W-:Y:S01]  /*4380*/  FMUL.FTZ R64, R64, c[0x0][0x2ec] ;  /* 0x0000bb0040407a20 */ /* 0x000fe20000410000 */
[-C--:B------:R-:W-:Y:S01]  /*4390*/  ISETP.GE.AND P2, PT, R2, R139.reuse, PT ;  /* 0x0000008b0200720c */ /* 0x080fe20003f46270 */
[----:B------:R-:W-:Y:S01]  /*43a0*/  FMUL.FTZ R25, R66, c[0x0][0x2ec] ;  /* 0x0000bb0042197a20 */ /* 0x000fe20000410000 */
[C---:B------:R-:W-:Y:S01]  /*43b0*/  ISETP.GE.AND P3, PT, R20.reuse, R140, PT ;  /* 0x0000008c1400720c */ /* 0x040fe20003f66270 */
[----:B------:R1:W-:Y:S01]  /*43c0*/  MUFU.TANH R141, R65 ;  /* 0x00000041008d7308 */ /* 0x0003e20000002400 */
[----:B------:R-:W-:Y:S01]  /*43d0*/  ISETP.GE.AND P0, PT, R20, R139, PT ;  /* 0x0000008b1400720c */ /* 0x000fe20003f06270 */
[----:B------:R-:W-:Y:S01]  /*43e0*/  HMMA.16816.F32 R52, R8, R22, R52 ;  /* 0x000000160834723c */ /* 0x000fe20000001834 */
[----:B------:R-:W-:-:S02]  /*43f0*/  IADD3 R21, R24, 0x18, RZ ;  /* 0x0000001818157810 */ /* 0x000fc40007ffe0ff */
[----:B------:R-:W-:Y:S02]  /*4400*/  IADD3 R20, R24, 0x19, RZ ;  /* 0x0000001918147810 */ /* 0x000fe40007ffe0ff */
[----:B------:R-:W-:Y:S01]  /*4410*/  FSEL R93, R93, -INF , !P1 ;  /* 0xff8000005d5d7808 */ /* 0x000fe20004800000 */
[----:B------:R-:W2:Y:S01]  /*4420*/  MUFU.TANH R151, R68 ;  /* 0x0000004400977308 */ /* 0x000ea20000002400 */
[----:B------:R-:W-:Y:S01]  /*4430*/  FSEL R35, R94, -INF , !P4 ;  /* 0xff8000005e237808 */ /* 0x000fe20006000000 */
[----:B------:R-:W-:Y:S01]  /*4440*/  HMMA.16816.F32 R44, R12, R30, R44 ;  /* 0x0000001e0c2c723c */ /* 0x000fe2000000182c */
[----:B------:R-:W-:Y:S02]  /*4450*/  FSEL R79, R79, -INF , !P2 ;  /* 0xff8000004f4f7808 */ /* 0x000fe40005000000 */
[CC--:B------:R-:W-:Y:S02]  /*4460*/  ISETP.GE.AND P5, PT, R21.reuse, R140.reuse, PT ;  /* 0x0000008c1500720c */ /* 0x0c0fe40003fa6270 */
[-C--:B------:R-:W-:Y:S01]  /*4470*/  ISETP.GE.AND P1, PT, R21, R139.reuse, PT ;  /* 0x0000008b1500720c */ /* 0x080fe20003f26270 */
[----:B------:R-:W2:Y:S01]  /*4480*/  MUFU.TANH R149, R70 ;  /* 0x0000004600957308 */ /* 0x000ea20000002400 */
[CC--:B------:R-:W-:Y:S01]  /*4490*/  ISETP.GE.AND P4, PT, R20.reuse, R140.reuse, PT ;  /* 0x0000008c1400720c */ /* 0x0c0fe20003f86270 */
[C---:B-1----:R-:W-:Y:S01]  /*44a0*/  HMMA.16816.F32 R56, R4.reuse, R16, R56 ;  /* 0x000000100438723c */ /* 0x042fe20000001838 */
[----:B------:R-:W-:Y:S01]  /*44b0*/  ISETP.GE.AND P2, PT, R20, R139, PT ;  /* 0x0000008b1400720c */ /* 0x000fe20003f46270 */
[----:B------:R-:W-:Y:S01]  /*44c0*/  FMUL.FTZ R60, R60, c[0x0][0x2ec] ;  /* 0x0000bb003c3c7a20 */ /* 0x000fe20000410000 */
[----:B------:R-:W-:Y:S01]  /*44d0*/  IADD3 R21, R24, 0x20, RZ ;  /* 0x0000002018157810 */ /* 0x000fe20007ffe0ff */
[----:B------:R-:W-:Y:S01]  /*44e0*/  FMUL.FTZ R62, R62, c[0x0][0x2ec] ;  /* 0x0000bb003e3e7a20 */ /* 0x000fe20000410000 */
[----:B------:R-:W-:Y:S01]  /*44f0*/  IADD3 R20, R24, 0x21, RZ ;  /* 0x0000002118147810 */ /* 0x000fe20007ffe0ff */
[----:B------:R-:W1:Y:S01]  /*4500*/  MUFU.TANH R157, R157 ;  /* 0x0000009d009d7308 */ /* 0x000e620000002400 */
[----:B------:R-:W-:Y:S01]  /*4510*/  FSEL R67, R78, -INF , !P3 ;  /* 0xff8000004e437808 */ /* 0x000fe20005800000 */
[----:B------:R-:W-:Y:S01]  /*4520*/  HMMA.16816.F32 R52, R4, R18, R52 ;  /* 0x000000120434723c */ /* 0x000fe20000001834 */
[----:B------:R-:W-:Y:S01]  /*4530*/  FSEL R95, R95, -INF , !P0 ;  /* 0xff8000005f5f7808 */ /* 0x000fe20004000000 */
[----:B------:R-:W-:Y:S01]  /*4540*/  FMUL.FTZ R61, R61, c[0x0][0x2ec] ;  /* 0x0000bb003d3d7a20 */ /* 0x000fe20000410000 */
[----:B-----5:R-:W-:Y:S01]  /*4550*/  FSEL R97, R97, -INF , !P5 ;  /* 0xff80000061617808 */ /* 0x020fe20006800000 */
[----:B------:R-:W-:Y:S01]  /*4560*/  FMUL.FTZ R63, R63, c[0x0][0x2ec] ;  /* 0x0000bb003f3f7a20 */ /* 0x000fe20000410000 */
[----:B------:R-:W-:Y:S01]  /*4570*/  FSEL R99, R99, -INF , !P1 ;  /* 0xff80000063637808 */ /* 0x000fe20004800000 */
[----:B------:R-:W5:Y:S01]  /*4580*/  MUFU.TANH R2, R64 ;  /* 0x0000004000027308 */ /* 0x000f620000002400 */
[----:B------:R-:W-:-:S02]  /*4590*/  ISETP.GE.AND P3, PT, R21, R140, PT ;  /* 0x0000008c1500720c */ /* 0x000fc40003f66270 */
[-C--:B------:R-:W-:Y:S02]  /*45a0*/  ISETP.GE.AND P0, PT, R21, R139.reuse, PT ;  /* 0x0000008b1500720c */ /* 0x080fe40003f06270 */
[CC--:B------:R-:W-:Y:S02]  /*45b0*/  ISETP.GE.AND P5, PT, R20.reuse, R140.reuse, PT ;  /* 0x0000008c1400720c */ /* 0x0c0fe40003fa6270 */
[-C--:B------:R-:W-:Y:S01]  /*45c0*/  ISETP.GE.AND P1, PT, R20, R139.reuse, PT ;  /* 0x0000008b1400720c */ /* 0x080fe20003f26270 */
[----:B------:R-:W1:Y:S01]  /*45d0*/  MUFU.TANH R131, R131 ;  /* 0x0000008300837308 */ /* 0x000e620000002400 */
[----:B------:R-:W1:Y:S01]  /*45e0*/  LDSM.16.M88.4 R20, [R166+0x8c00] ;  /* 0x008c0000a614783b */ /* 0x000e620000000200 */
[----:B------:R-:W-:Y:S01]  /*45f0*/  IADD3 R17, R24, 0x28, RZ ;  /* 0x0000002818117810 */ /* 0x000fe20007ffe0ff */
[----:B------:R-:W-:Y:S01]  /*4600*/  FMUL.FTZ R18, R58, c[0x0][0x2ec] ;  /* 0x0000bb003a127a20 */ /* 0x000fe20000410000 */
[----:B------:R-:W-:Y:S01]  /*4610*/  FSEL R65, R96, -INF , !P4 ;  /* 0xff80000060417808 */ /* 0x000fe20006000000 */
[----:B------:R-:W-:Y:S01]  /*4620*/  FMUL.FTZ R56, R56, c[0x0][0x2ec] ;  /* 0x0000bb0038387a20 */ /* 0x000fe20000410000 */
[----:B------:R-:W-:Y:S01]  /*4630*/  FSEL R73, R98, -INF , !P2 ;  /* 0xff80000062497808 */ /* 0x000fe20005000000 */
[----:B------:R-:W-:Y:S01]  /*4640*/  FMUL.FTZ R57, R57, c[0x0][0x2ec] ;  /* 0x0000bb0039397a20 */ /* 0x000fe20000410000 */
[C---:B------:R-:W-:Y:S01]  /*4650*/  ISETP.GE.AND P4, PT, R17.reuse, R140, PT ;  /* 0x0000008c1100720c */ /* 0x040fe20003f86270 */
[----:B------:R-:W1:Y:S01]  /*4660*/  MUFU.TANH R135, R60 ;  /* 0x0000003c00877308 */ /* 0x000e620000002400 */
[----:B------:R-:W-:Y:S01]  /*4670*/  ISETP.GE.AND P2, PT, R17, R139, PT ;  /* 0x0000008b1100720c */ /* 0x000fe20003f46270 */
[----:B------:R-:W-:Y:S01]  /*4680*/  FMUL.FTZ R59, R59, c[0x0][0x2ec] ;  /* 0x0000bb003b3b7a20 */ /* 0x000fe20000410000 */
[----:B------:R-:W-:Y:S01]  /*4690*/  IADD3 R13, R24, 0x30, RZ ;  /* 0x00000030180d7810 */ /* 0x000fe20007ffe0ff */
[----:B------:R-:W-:Y:S01]  /*46a0*/  FMUL.FTZ R52, R52, c[0x0][0x2ec] ;  /* 0x0000bb0034347a20 */ /* 0x000fe20000410000 */
[----:B------:R-:W-:Y:S01]  /*46b0*/  IADD3 R12, R24, 0x31, RZ ;  /* 0x00000031180c7810 */ /* 0x000fe20007ffe0ff */
[----:B------:R-:W-:Y:S01]  /*46c0*/  FMUL.FTZ R54, R54, c[0x0][0x2ec] ;  /* 0x0000bb0036367a20 */ /* 0x000fe20000410000 */
[----:B------:R-:W-:Y:S01]  /*46d0*/  FSEL R209, R209, -INF , !P5 ;  /* 0xff800000d1d17808 */ /* 0x000fe20006800000 */
[----:B------:R-:W1:Y:S01]  /*46e0*/  MUFU.TANH R129, R62 ;  /* 0x0000003e00817308 */ /* 0x000e620000002400 */
[----:B------:R-:W-:-:S02]  /*46f0*/  FSEL R203, R203, -INF , !P1 ;  /* 0xff800000cbcb7808 */ /* 0x000fc40004800000 */
[----:B------:R-:W-:Y:S02]  /*4700*/  FSEL R207, R207, -INF , !P4 ;  /* 0xff800000cfcf7808 */ /* 0x000fe40006000000 */
[----:B------:R-:W-:Y:S02]  /*4710*/  FSEL R201, R201, -INF , !P2 ;  /* 0xff800000c9c97808 */ /* 0x000fe40005000000 */
[CC--:B------:R-:W-:Y:S01]  /*4720*/  ISETP.GE.AND P5, PT, R13.reuse, R140.reuse, PT ;  /* 0x0000008c0d00720c */ /* 0x0c0fe20003fa6270 */
[----:B------:R-:W-:Y:S01]  /*4730*/  MUFU.TANH R133, R61 ;  /* 0x0000003d00857308 */ /* 0x000fe20000002400 */
[-C--:B------:R-:W-:Y:S02]  /*4740*/  ISETP.GE.AND P1, PT, R13, R139.reuse, PT ;  /* 0x0000008b0d00720c */ /* 0x080fe40003f26270 */
[C---:B------:R-:W-:Y:S02]  /*4750*/  ISETP.GE.AND P4, PT, R12.reuse, R140, PT ;  /* 0x0000008c0c00720c */ /* 0x040fe40003f86270 */
[----:B------:R-:W-:-:S02]  /*4760*/  ISETP.GE.AND P2, PT, R12, R139, PT ;  /* 0x0000008b0c00720c */ /* 0x000fc40003f46270 */
[----:B------:R-:W2:Y:S01]  /*4770*/  LDSM.16.M88.4 R12, [R118+0x8c00] ;  /* 0x008c0000760c783b */ /* 0x000ea20000000200 */
[----:B------:R-:W-:Y:S01]  /*4780*/  IADD3 R16, R24, 0x29, RZ ;  /* 0x0000002918107810 */ /* 0x000fe20007ffe0ff */
[----:B------:R-:W2:Y:S01]  /*4790*/  MUFU.TANH R181, R102 ;  /* 0x0000006600b57308 */ /* 0x000ea20000002400 */
[----:B------:R-:W-:Y:S01]  /*47a0*/  FSEL R39, R88, -INF , !P3 ;  /* 0xff80000058277808 */ /* 0x000fe20005800000 */
[----:B------:R-:W-:-:S04]  /*47b0*/  DEPBAR.LE SB0, 0x0 ;  /* 0x000080000000791a */ /* 0x000fc80000000000 */
[----:B------:R-:W-:Y:S01]  /*47c0*/  FSEL R37, R89, -INF , !P0 ;  /* 0xff80000059257808 */ /* 0x000fe20004000000 */
[C---:B-1----:R-:W-:Y:S01]  /*47d0*/  HMMA.16816.F32 R44, R8.reuse, R22, R44 ;  /* 0x00000016082c723c */ /* 0x042fe2000000182c */
[C---:B------:R-:W-:Y:S01]  /*47e0*/  ISETP.GE.AND P3, PT, R16.reuse, R140, PT ;  /* 0x0000008c1000720c */ /* 0x040fe20003f66270 */
[----:B------:R-:W1:Y:S01]  /*47f0*/  MUFU.TANH R61, R56 ;  /* 0x00000038003d7308 */ /* 0x000e620000002400 */
[----:B------:R-:W-:Y:S02]  /*4800*/  ISETP.GE.AND P0, PT, R16, R139, PT ;  /* 0x0000008b1000720c */ /* 0x000fe40003f06270 */
[C---:B------:R-:W-:Y:S02]  /*4810*/  IADD3 R16, R24.reuse, 0x38, RZ ;  /* 0x0000003818107810 */ /* 0x040fe40007ffe0ff */
[----:B------:R-:W-:Y:S01]  /*4820*/  IADD3 R17, R24, 0x39, RZ ;  /* 0x0000003918117810 */ /* 0x000fe20007ffe0ff */
[----:B------:R-:W-:Y:S01]  /*4830*/  HMMA.16816.F32 R48, R8, R20, R48 ;  /* 0x000000140830723c */ /* 0x000fe20000001830 */
[----:B------:R-:W-:Y:S01]  /*4840*/  FSEL R211, R211, -INF , !P3 ;  /* 0xff800000d3d37808 */ /* 0x000fe20005800000 */
[----:B------:R-:W1:Y:S01]  /*4850*/  MUFU.TANH R18, R18 ;  /* 0x0000001200127308 */ /* 0x000e620000002400 */
[----:B------:R-:W-:Y:S01]  /*4860*/  FSEL R193, R193, -INF , !P5 ;  /* 0xff800000c1c17808 */ /* 0x000fe20006800000 */
[----:B------:R-:W-:Y:S01]  /*4870*/  FMUL.FTZ R22, R55, c[0x0][0x2ec] ;  /* 0x0000bb0037167a20 */ /* 0x000fe20000410000 */
[----:B------:R-:W-:-:S02]  /*4880*/  FSEL R185, R185, -INF , !P1 ;  /* 0xff800000b9b97808 */ /* 0x000fc40004800000 */
[-C--:B------:R-:W-:Y:S02]  /*4890*/  ISETP.GE.AND P3, PT, R16, R140.reuse, PT ;  /* 0x0000008c1000720c */ /* 0x080fe40003f66270 */
[C---:B------:R-:W-:Y:S01]  /*48a0*/  ISETP.GE.AND P5, PT, R17.reuse, R140, PT ;  /* 0x0000008c1100720c */ /* 0x040fe20003fa6270 */
[----:B------:R-:W1:Y:S01]  /*48b0*/  MUFU.TANH R159, R75 ;  /* 0x0000004b009f7308 */ /* 0x000e620000002400 */
[----:B------:R-:W-:Y:S02]  /*48c0*/  ISETP.GE.AND P1, PT, R17, R139, PT ;  /* 0x0000008b1100720c */ /* 0x000fe40003f26270 */
[C---:B------:R-:W-:Y:S02]  /*48d0*/  IADD3 R19, R24.reuse, 0x40, RZ ;  /* 0x0000004018137810 */ /* 0x040fe40007ffe0ff */
[C---:B------:R-:W-:Y:S02]  /*48e0*/  IADD3 R17, R24.reuse, 0x41, RZ ;  /* 0x0000004118117810 */ /* 0x040fe40007ffe0ff */
[----:B------:R-:W-:Y:S01]  /*48f0*/  IADD3 R10, R24, 0x48, RZ ;  /* 0x00000048180a7810 */ /* 0x000fe20007ffe0ff */
[----:B------:R-:W-:Y:S01]  /*4900*/  MUFU.TANH R8, R59 ;  /* 0x0000003b00087308 */ /* 0x000fe20000002400 */
[----:B------:R-:W-:-:S02]  /*4910*/  FSEL R197, R197, -INF , !P4 ;  /* 0xff800000c5c57808 */ /* 0x000fc40006000000 */
[----:B------:R-:W-:Y:S01]  /*4920*/  FSEL R191, R191, -INF , !P2 ;  /* 0xff800000bfbf7808 */ /* 0x000fe20005000000 */
[C---:B--2---:R-:W-:Y:S01]  /*4930*/  HMMA.16816.F32 R44, R4.reuse, R14, R44 ;  /* 0x0000000e042c723c */ /* 0x044fe2000000182c */
[C---:B------:R-:W-:Y:S02]  /*4940*/  ISETP.GE.AND P4, PT, R19.reuse, R140, PT ;  /* 0x0000008c1300720c */ /* 0x040fe40003f86270 */
[----:B------:R-:W-:Y:S01]  /*4950*/  ISETP.GE.AND P2, PT, R19, R139, PT ;  /* 0x0000008b1300720c */ /* 0x000fe20003f46270 */
[----:B------:R-:W-:Y:S01]  /*4960*/  MUFU.TANH R25, R25 ;  /* 0x0000001900197308 */ /* 0x000fe20000002400 */
[----:B---3--:R-:W-:Y:S02]  /*4970*/  FSEL R195, R195, -INF , !P3 ;  /* 0xff800000c3c37808 */ /* 0x008fe40005800000 */
[----:B------:R-:W-:Y:S01]  /*4980*/  FSEL R199, R199, -INF , !P5 ;  /* 0xff800000c7c77808 */ /* 0x000fe20006800000 */
[----:B------:R-:W-:Y:S01]  /*4990*/  HMMA.16816.F32 R48, R4, R12, R48 ;  /* 0x0000000c0430723c */ /* 0x000fe20000001830 */
[----:B------:R-:W-:-:S02]  /*49a0*/  FSEL R187, R187, -INF , !P1 ;  /* 0xff800000bbbb7808 */ /* 0x000fc40004800000 */
[-C--:B------:R-:W-:Y:S01]  /*49b0*/  ISETP.GE.AND P3, PT, R17, R140.reuse, PT ;  /* 0x0000008c1100720c */ /* 0x080fe20003f66270 */
[----:B------:R-:W-:Y:S01]  /*49c0*/  MUFU.TANH R22, R22 ;  /* 0x0000001600167308 */ /* 0x000fe20000002400 */
[----:B------:R-:W-:Y:S02]  /*49d0*/  IADD3 R9, R24, 0x49, RZ ;  /* 0x0000004918097810 */ /* 0x000fe40007ffe0ff */
[C---:B------:R-:W-:Y:S02]  /*49e0*/  ISETP.GE.AND P5, PT, R10.reuse, R140, PT ;  /* 0x0000008c0a00720c */ /* 0x040fe40003fa6270 */
[----:B------:R-:W-:Y:S02]  /*49f0*/  ISETP.GE.AND P1, PT, R10, R139, PT ;  /* 0x0000008b0a00720c */ /* 0x000fe40003f26270 */
[----:B------:R-:W-:Y:S01]  /*4a00*/  IADD3 R10, R24, 0x50, RZ ;  /* 0x00000050180a7810 */ /* 0x000fe20007ffe0ff */
[----:B------:R-:W-:Y:S01]  /*4a10*/  MUFU.TANH R127, R63 ;  /* 0x0000003f007f7308 */ /* 0x000fe20000002400 */
[----:B------:R-:W-:-:S02]  /*4a20*/  FSEL R155, R155, -INF , !P4 ;  /* 0xff8000009b9b7808 */ /* 0x000fc40006000000 */
[----:B----4-:R-:W-:Y:S01]  /*4a30*/  FSEL R153, R153, -INF , !P2 ;  /* 0xff80000099997808 */ /* 0x010fe20005000000 */
[----:B------:R-:W-:Y:S01]  /*4a40*/  FMUL.FTZ R23, R44, c[0x0][0x2ec] ;  /* 0x0000bb002c177a20 */ /* 0x000fe20000410000 */
[-C--:B------:R-:W-:Y:S01]  /*4a50*/  ISETP.GE.AND P4, PT, R9, R140.reuse, PT ;  /* 0x0000008c0900720c */ /* 0x080fe20003f86270 */
[----:B------:R-:W-:Y:S01]  /*4a60*/  FMUL.FTZ R45, R45, c[0x0][0x2ec] ;  /* 0x0000bb002d2d7a20 */ /* 0x000fe20000410000 */
[-C--:B------:R-:W-:Y:S01]  /*4a70*/  ISETP.GE.AND P2, PT, R9, R139.reuse, PT ;  /* 0x0000008b0900720c */ /* 0x080fe20003f46270 */
[----:B------:R-:W-:Y:S01]  /*4a80*/  FMUL.FTZ R9, R53, c[0x0][0x2ec] ;  /* 0x0000bb0035097a20 */ /* 0x000fe20000410000 */
[----:B------:R-:W-:Y:S01]  /*4a90*/  FSEL R163, R163, -INF , !P3 ;  /* 0xff800000a3a37808 */ /* 0x000fe20005800000 */
[----:B------:R-:W-:Y:S01]  /*4aa0*/  MUFU.TANH R23, R23 ;  /* 0x0000001700177308 */ /* 0x000fe20000002400 */
[----:B------:R-:W-:Y:S01]  /*4ab0*/  FSEL R205, R205, -INF , !P0 ;  /* 0xff800000cdcd7808 */ /* 0x000fe20004000000 */
[----:B------:R-:W-:Y:S01]  /*4ac0*/  FMUL.FTZ R20, R51, c[0x0][0x2ec] ;  /* 0x0000bb0033147a20 */ /* 0x000fe20000410000 */
[----:B------:R-:W-:Y:S01]  /*4ad0*/  IADD3 R11, R24, 0x51, RZ ;  /* 0x00000051180b7810 */ /* 0x000fe20007ffe0ff */
[----:B------:R-:W-:Y:S01]  /*4ae0*/  FMUL.FTZ R21, R50, c[0x0][0x2ec] ;  /* 0x0000bb0032157a20 */ /* 0x000fe20000410000 */
[----:B------:R-:W-:Y:S01]  /*4af0*/  ISETP.GE.AND P3, PT, R10, R140, PT ;  /* 0x0000008c0a00720c */ /* 0x000fe20003f66270 */
[----:B------:R-:W-:Y:S01]  /*4b00*/  FMUL.FTZ R48, R48, c[0x0][0x2ec] ;  /* 0x0000bb0030307a20 */ /* 0x000fe20000410000 */
[----:B------:R-:W-:Y:S01]  /*4b10*/  IADD3 R12, R24, 0x58, RZ ;  /* 0x00000058180c7810 */ /* 0x000fe20007ffe0ff */
[----:B------:R-:W-:Y:S01]  /*4b20*/  MUFU.TANH R9, R9 ;  /* 0x0000000900097308 */ /* 0x000fe20000002400 */
[----:B------:R-:W-:Y:S01]  /*4b30*/  ISETP.GE.AND P0, PT, R16, R139, PT ;  /* 0x0000008b1000720c */ /* 0x000fe20003f06270 */
[----:B------:R-:W-:Y:S01]  /*4b40*/  FMUL.FTZ R49, R49, c[0x0][0x2ec] ;  /* 0x0000bb0031317a20 */ /* 0x000fe20000410000 */
[----:B------:R-:W-:Y:S01]  /*4b50*/  FSEL R151, R151, -INF , !P5 ;  /* 0xff80000097977808 */ /* 0x000fe20006800000 */
[----:B------:R-:W-:Y:S01]  /*4b60*/  FMUL.FTZ R43, R46, c[0x0][0x2ec] ;  /* 0x0000bb002e2b7a20 */ /* 0x000fe20000410000 */
[----:B------:R-:W-:-:S02]  /*4b70*/  FSEL R149, R149, -INF , !P1 ;  /* 0xff80000095957808 */ /* 0x000fc40004800000 */
[----:B------:R-:W-:Y:S01]  /*4b80*/  FSEL R161, R161, -INF , !P4 ;  /* 0xff800000a1a17808 */ /* 0x000fe20006000000 */
[----:B------:R-:W2:Y:S01]  /*4b90*/  MUFU.TANH R16, R57 ;  /* 0x0000003900107308 */ /* 0x000ea20000002400 */
[----:B------:R-:W-:Y:S02]  /*4ba0*/  FSEL R157, R157, -INF , !P2 ;  /* 0xff8000009d9d7808 */ /* 0x000fe40005000000 */
[CC--:B------:R-:W-:Y:S02]  /*4bb0*/  ISETP.GE.AND P5, PT, R11.reuse, R140.reuse, PT ;  /* 0x0000008c0b00720c */ /* 0x0c0fe40003fa6270 */
[-C--:B------:R-:W-:Y:S02]  /*4bc0*/  ISETP.GE.AND P1, PT, R11, R139.reuse, PT ;  /* 0x0000008b0b00720c */ /* 0x080fe40003f26270 */
[C---:B------:R-:W-:Y:S01]  /*4bd0*/  ISETP.GE.AND P4, PT, R12.reuse, R140, PT ;  /* 0x0000008c0c00720c */ /* 0x040fe20003f86270 */
[----:B------:R-:W3:Y:S01]  /*4be0*/  MUFU.TANH R57, R52 ;  /* 0x0000003400397308 */ /* 0x000ee20000002400 */
[----:B------:R-:W-:-:S02]  /*4bf0*/  ISETP.GE.AND P2, PT, R12, R139, PT ;  /* 0x0000008b0c00720c */ /* 0x000fc40003f46270 */
[----:B-----5:R-:W-:Y:S02]  /*4c00*/  FSEL R19, R2, -INF , !P3 ;  /* 0xff80000002137808 */ /* 0x020fe40005800000 */
[C---:B------:R-:W-:Y:S02]  /*4c10*/  IADD3 R2, R24.reuse, 0x60, RZ ;  /* 0x0000006018027810 */ /* 0x040fe40007ffe0ff */
[----:B------:R-:W-:Y:S01]  /*4c20*/  IADD3 R4, R24, 0x61, RZ ;  /* 0x0000006118047810 */ /* 0x000fe20007ffe0ff */
[----:B------:R-:W-:Y:S01]  /*4c30*/  MUFU.TANH R21, R21 ;  /* 0x0000001500157308 */ /* 0x000fe20000002400 */
[----:B------:R-:W-:Y:S02]  /*4c40*/  FSEL R141, R141, -INF , !P5 ;  /* 0xff8000008d8d7808 */ /* 0x000fe40006800000 */
[----:B------:R-:W-:Y:S02]  /*4c50*/  FSEL R131, R131, -INF , !P1 ;  /* 0xff80000083837808 */ /* 0x000fe40004800000 */
[----:B------:R-:W-:-:S02]  /*4c60*/  FSEL R135, R135, -INF , !P4 ;  /* 0xff80000087877808 */ /* 0x000fc40006000000 */
[----:B------:R-:W-:Y:S01]  /*4c70*/  FSEL R129, R129, -INF , !P2 ;  /* 0xff80000081817808 */ /* 0x000fe20005000000 */
[----:B------:R-:W-:Y:S01]  /*4c80*/  MUFU.TANH R20, R20 ;  /* 0x0000001400147308 */ /* 0x000fe20000002400 */
[CC--:B------:R-:W-:Y:S02]  /*4c90*/  ISETP.GE.AND P5, PT, R2.reuse, R140.reuse, PT ;  /* 0x0000008c0200720c */ /* 0x0c0fe40003fa6270 */
[-C--:B------:R-:W-:Y:S02]  /*4ca0*/  ISETP.GE.AND P1, PT, R2, R139.reuse, PT ;  /* 0x0000008b0200720c */ /* 0x080fe40003f26270 */
[C---:B------:R-:W-:Y:S02]  /*4cb0*/  ISETP.GE.AND P4, PT, R4.reuse, R140, PT ;  /* 0x0000008c0400720c */ /* 0x040fe40003f86270 */
[----:B------:R-:W-:Y:S01]  /*4cc0*/  ISETP.GE.AND P2, PT, R4, R139, PT ;  /* 0x0000008b0400720c */ /* 0x000fe20003f46270 */
[----:B------:R-:W-:Y:S01]  /*4cd0*/  MUFU.TANH R2, R49 ;  /* 0x0000003100027308 */ /* 0x000fe20000002400 */
[----:B------:R-:W-:-:S02]  /*4ce0*/  IADD3 R4, R24, 0x69, RZ ;  /* 0x0000006918047810 */ /* 0x000fc40007ffe0ff */
[----:B------:R-:W-:Y:S02]  /*4cf0*/  FSEL R181, R181, -INF , !P0 ;  /* 0xff800000b5b57808 */ /* 0x000fe40004000000 */
[----:B-1----:R-:W-:Y:S02]  /*4d00*/  FSEL R61, R61, -INF , !P5 ;  /* 0xff8000003d3d7808 */ /* 0x002fe40006800000 */
[----:B------:R-:W-:Y:S01]  /*4d10*/  FSEL R53, R18, -INF , !P1 ;  /* 0xff80000012357808 */ /* 0x000fe20004800000 */
[----:B------:R-:W-:Y:S01]  /*4d20*/  MUFU.TANH R45, R45 ;  /* 0x0000002d002d7308 */ /* 0x000fe20000002400 */
[-C--:B------:R-:W-:Y:S02]  /*4d30*/  ISETP.GE.AND P0, PT, R17, R139.reuse, PT ;  /* 0x0000008b1100720c */ /* 0x080fe40003f06270 */
[C---:B------:R-:W-:Y:S02]  /*4d40*/  ISETP.GE.AND P5, PT, R4.reuse, R140, PT ;  /* 0x0000008c0400720c */ /* 0x040fe40003fa6270 */
[----:B------:R-:W-:-:S02]  /*4d50*/  ISETP.GE.AND P1, PT, R4, R139, PT ;  /* 0x0000008b0400720c */ /* 0x000fc40003f26270 */
[----:B------:R-:W-:Y:S01]  /*4d60*/  IADD3 R4, R24, 0x70, RZ ;  /* 0x0000007018047810 */ /* 0x000fe20007ffe0ff */
[----:B------:R-:W-:Y:S01]  /*4d70*/  MUFU.TANH R43, R43 ;  /* 0x0000002b002b7308 */ /* 0x000fe20000002400 */
[----:B------:R-:W-:Y:S02]  /*4d80*/  FSEL R159, R159, -INF , !P0 ;  /* 0xff8000009f9f7808 */ /* 0x000fe40004000000 */
[----:B--2---:R-:W-:Y:S02]  /*4d90*/  FSEL R59, R16, -INF , !P4 ;  /* 0xff800000103b7808 */ /* 0x004fe40006000000 */
[----:B------:R-:W-:Y:S01]  /*4da0*/  FSEL R51, R8, -INF , !P2 ;  /* 0xff80000008337808 */ /* 0x000fe20005000000 */
[----:B------:R-:W-:Y:S01]  /*4db0*/  BAR.SYNC.DEFER_BLOCKING 0x0 ;  /* 0x0000000000007b1d */ /* 0x000fe20000010000 */
[----:B------:R-:W-:Y:S02]  /*4dc0*/  ISETP.GE.AND P0, PT, R10, R139, PT ;  /* 0x0000008b0a00720c */ /* 0x000fe40003f06270 */
[----:B------:R-:W-:-:S02]  /*4dd0*/  ISETP.GE.AND P4, PT, R4, R140, PT ;  /* 0x0000008c0400720c */ /* 0x000fc40003f86270 */
[----:B------:R-:W-:Y:S01]  /*4de0*/  ISETP.GE.AND P2, PT, R4, R139, PT ;  /* 0x0000008b0400720c */ /* 0x000fe20003f46270 */
[----:B------:R-:W1:Y:S01]  /*4df0*/  MUFU.TANH R10, R54 ;  /* 0x00000036000a7308 */ /* 0x000e620000002400 */
[----:B------:R-:W-:Y:S02]  /*4e00*/  IADD3 R4, R24, 0x78, RZ ;  /* 0x0000007818047810 */ /* 0x000fe40007ffe0ff */
[----:B------:R-:W-:Y:S02]  /*4e10*/  FSEL R17, R25, -INF , !P0 ;  /* 0xff80000019117808 */ /* 0x000fe40004000000 */
[----:B------:R-:W-:Y:S02]  /*4e20*/  FSEL R55, R9, -INF , !P5 ;  /* 0xff80000009377808 */ /* 0x000fe40006800000 */
[----:B------:R-:W-:Y:S01]  /*4e30*/  FSEL R22, R22, -INF , !P1 ;  /* 0xff80000016167808 */ /* 0x000fe20004800000 */
[----:B------:R-:W2:Y:S01]  /*4e40*/  MUFU.TANH R25, R48 ;  /* 0x0000003000197308 */ /* 0x000ea20000002400 */
[----:B------:R-:W-:-:S02]  /*4e50*/  IADD3 R11, R24, 0x59, RZ ;  /* 0x00000059180b7810 */ /* 0x000fc40007ffe0ff */
[CC--:B------:R-:W-:Y:S02]  /*4e60*/  ISETP.GE.AND P5, PT, R4.reuse, R140.reuse, PT ;  /* 0x0000008c0400720c */ /* 0x0c0fe40003fa6270 */
[-C--:B------:R-:W-:Y:S01]  /*4e70*/  ISETP.GE.AND P1, PT, R4, R139.reuse, PT ;  /* 0x0000008b0400720c */ /* 0x080fe20003f26270 */
[----:B------:R-:W-:Y:S01]  /*4e80*/  FMUL.FTZ R4, R47, c[0x0][0x2ec] ;  /* 0x0000bb002f047a20 */ /* 0x000fe20000410000 */
[C---:B------:R-:W-:Y:S02]  /*4e90*/  ISETP.GE.AND P3, PT, R11.reuse, R140, PT ;  /* 0x0000008c0b00720c */ /* 0x040fe40003f66270 */
[----:B------:R-:W-:Y:S02]  /*4ea0*/  ISETP.GE.AND P0, PT, R11, R139, PT ;  /* 0x0000008b0b00720c */ /* 0x000fe40003f06270 */
[----:B------:R-:W-:Y:S01]  /*4eb0*/  IADD3 R5, R24, 0x68, RZ ;  /* 0x0000006818057810 */ /* 0x000fe20007ffe0ff */
[----:B------:R-:W4:Y:S01]  /*4ec0*/  MUFU.TANH R4, R4 ;  /* 0x0000000400047308 */ /* 0x000f220000002400 */
[----:B------:R-:W-:-:S02]  /*4ed0*/  FSEL R23, R23, -INF , !P5 ;  /* 0xff80000017177808 */ /* 0x000fc40006800000 */
[----:B------:R-:W-:Y:S02]  /*4ee0*/  FSEL R133, R133, -INF , !P3 ;  /* 0xff80000085857808 */ /* 0x000fe40005800000 */
[----:B------:R-:W-:Y:S02]  /*4ef0*/  FSEL R127, R127, -INF , !P0 ;  /* 0xff8000007f7f7808 */ /* 0x000fe40004000000 */
[----:B------:R-:W-:Y:S02]  /*4f00*/  ISETP.GT.AND P5, PT, R176, R169, PT ;  /* 0x000000a9b000720c */ /* 0x000fe40003fa4270 */
[C---:B------:R-:W-:Y:S02]  /*4f10*/  ISETP.GE.AND P3, PT, R5.reuse, R140, PT ;  /* 0x0000008c0500720c */ /* 0x040fe40003f66270 */
[----:B------:R-:W-:Y:S02]  /*4f20*/  ISETP.GE.AND P0, PT, R5, R139, PT ;  /* 0x0000008b0500720c */ /* 0x000fe40003f06270 */
[----:B------:R-:W-:-:S02]  /*4f30*/  IADD3 R5, R24, 0x71, RZ ;  /* 0x0000007118057810 */ /* 0x000fc40007ffe0ff */
[----:B---3--:R-:W-:Y:S02]  /*4f40*/  FSEL R57, R57, -INF , !P3 ;  /* 0xff80000039397808 */ /* 0x008fe40005800000 */
[----:B-1----:R-:W-:Y:S02]  /*4f50*/  FSEL R49, R10, -INF , !P0 ;  /* 0xff8000000a317808 */ /* 0x002fe40004000000 */
[C---:B------:R-:W-:Y:S02]  /*4f60*/  ISETP.GE.AND P3, PT, R5.reuse, R140, PT ;  /* 0x0000008c0500720c */ /* 0x040fe40003f66270 */
[----:B------:R-:W-:Y:S02]  /*4f70*/  ISETP.GE.AND P0, PT, R5, R139, PT ;  /* 0x0000008b0500720c */ /* 0x000fe40003f06270 */
[----:B------:R-:W-:Y:S02]  /*4f80*/  IADD3 R5, R24, 0x79, RZ ;  /* 0x0000007918057810 */ /* 0x000fe40007ffe0ff */
[----:B--2---:R-:W-:-:S02]  /*4f90*/  FSEL R25, R25, -INF , !P4 ;  /* 0xff80000019197808 */ /* 0x004fc40006000000 */
[----:B------:R-:W-:Y:S02]  /*4fa0*/  FSEL R21, R21, -INF , !P2 ;  /* 0xff80000015157808 */ /* 0x000fe40005000000 */
[CC--:B------:R-:W-:Y:S02]  /*4fb0*/  ISETP.GE.AND P4, PT, R24.reuse, R140.reuse, PT ;  /* 0x0000008c1800720c */ /* 0x0c0fe40003f86270 */
[----:B------:R-:W-:Y:S02]  /*4fc0*/  ISETP.GE.AND P2, PT, R24, R139, PT ;  /* 0x0000008b1800720c */ /* 0x000fe40003f46270 */
[----:B------:R-:W-:Y:S02]  /*4fd0*/  FSEL R24, R2, -INF , !P3 ;  /* 0xff80000002187808 */ /* 0x000fe40005800000 */
[----:B------:R-:W-:Y:S02]  /*4fe0*/  FSEL R20, R20, -INF , !P0 ;  /* 0xff80000014147808 */ /* 0x000fe40004000000 */
[----:B------:R-:W-:-:S02]  /*4ff0*/  ISETP.GE.AND P3, PT, R5, R140, PT ;  /* 0x0000008c0500720c */ /* 0x000fc40003f66270 */
[----:B------:R-:W-:Y:S02]  /*5000*/  ISETP.GE.AND P0, PT, R5, R139, PT ;  /* 0x0000008b0500720c */ /* 0x000fe40003f06270 */
[----:B------:R-:W-:Y:S02]  /*5010*/  FSEL R43, R43, -INF , !P1 ;  /* 0xff8000002b2b7808 */ /* 0x000fe40004800000 */
[----:B------:R-:W-:Y:S02]  /*5020*/  FSEL R40, R40, -INF , !P4 ;  /* 0xff80000028287808 */ /* 0x000fe40006000000 */
[----:B------:R-:W-:Y:S02]  /*5030*/  FSEL R41, R41, -INF , !P2 ;  /* 0xff80000029297808 */ /* 0x000fe40005000000 */
[----:B------:R-:W-:Y:S02]  /*5040*/  FSEL R45, R45, -INF , !P3 ;  /* 0xff8000002d2d7808 */ /* 0x000fe40005800000 */
[----:B----4-:R-:W-:Y:S01]  /*5050*/  FSEL R27, R4, -INF , !P0 ;  /* 0xff800000041b7808 */ /* 0x010fe20004000000 */
[----:B------:R-:W-:Y:S05]  /*5060*/  @!P5 BRA `(.L_x_1267) ;  /* 0x00000b900000d947 */ /* 0x000fea0003800000 */
[----:B------:R-:W-:Y:S05]  /*5070*/  @!P6 BRA `(.L_x_1268) ;  /* 0x000003900000e947 */ /* 0x000fea0003800000 */
[----:B------:R-:W1:Y:S01]  /*5080*/  I2F.RP R0, R119 ;  /* 0x0000007700007306 */ /* 0x000e620000209400 */
[----:B------:R-:W-:-:S02]  /*5090*/  IADD3 R7, R123, -0x80, RZ ;  /* 0xffffff807b077810 */ /* 0x000fc40007ffe0ff */
[----:B------:R-:W-:Y:S02]  /*50a0*/  IABS R5, R123 ;  /* 0x0000007b00057213 */ /* 0x000fe40000000000 */
        /* <DEDUP_REMOVED lines=52> */
[----:B------:R-:W-:Y:S01]  /*53f0*/  MOV R9, R8 ;  /* 0x0000000800097202 */ /* 0x000fe20000000f00 */
[----:B------:R-:W-:Y:S05]  /*5400*/  BRA `(.L_x_1269) ;  /* 0x0000002000007947 */ /* 0x000fea0003800000 */
.L_x_1268:
[----:B------:R-:W-:-:S04]  /*5410*/  LEA R9, -R117, RZ, 0x7 ;  /* 0x000000ff75097211 */ /* 0x000fc800078e39ff */
[----:B------:R-:W-:Y:S02]  /*5420*/  SHF.R.S32.HI R6, RZ, 0x1f, R9 ;  /* 0x0000001fff067819 */ /* 0x000fe40000011409 */
.L_x_1269:
        /* <DEDUP_REMOVED lines=121> */
.L_x_1271:
[----:B------:R-:W-:Y:S05]  /*5bc0*/  BSYNC B0 ;  /* 0x0000000000007941 */ /* 0x000fea0003800000 */
.L_x_1270:
[----:B------:R-:W0:Y:S01]  /*5bd0*/  LDGDEPBAR ;  /* 0x00000000000079af */ /* 0x000e220000000000 */
[----:B------:R-:W-:-:S04]  /*5be0*/  IADD3 R136, P0, R9, R136, RZ ;  /* 0x0000008809887210 */ /* 0x000fc80007f1e0ff */
[----:B------:R-:W-:Y:S02]  /*5bf0*/  IADD3.X R137, R6, R137, RZ, P0, !PT ;  /* 0x0000008906897210 */ /* 0x000fe400007fe4ff */
.L_x_1267:
        /* <DEDUP_REMOVED lines=51> */
[----:B------:R-:W-:Y:S02]  /*5f30*/  SHF.L.U32 R164, R164, 0x1, RZ ;  /* 0x00000001a4a47819 */ /* 0x000fe400000006ff */
[----:B------:R-:W-:Y:S02]  /*5f40*/  FMNMX.FTZ R0, R55, R0, !PT ;  /* 0x0000000037007209 */ /* 0x000fe40007810000 */
[----:B------:R-:W-:Y:S01]  /*5f50*/  LEA R116, R3, R164, 0x1 ;  /* 0x000000a403747211 */ /* 0x000fe200078e08ff */
[----:B-1----:R-:W-:Y:S01]  /*5f60*/  LDSM.16.MT88.4 R12, [R164+0xb400] ;  /* 0x00b40000a40c783b */ /* 0x002fe20000004200 */
[----:B------:R-:W-:-:S03]  /*5f70*/  FMNMX.FTZ R5, R25, R0, !PT ;  /* 0x0000000019057209 */ /* 0x000fc60007810000 */
[----:B------:R-:W-:Y:S01]  /*5f80*/  LDSM.16.MT88.4 R84, [R116+0xb000] ;  /* 0x00b000007454783b */ /* 0x000fe20000004200 */
[----:B------:R-:W-:Y:S02]  /*5f90*/  FMNMX.FTZ R0, R24, R5, !PT ;  /* 0x0000000518007209 */ /* 0x000fe40007810000 */
[----:B------:R-:W-:Y:S01]  /*5fa0*/  FMNMX.FTZ R5, R49, R2, !PT ;  /* 0x0000000231057209 */ /* 0x000fe20007810000 */
[----:B------:R-:W-:Y:S01]  /*5fb0*/  LDSM.16.MT88.4 R8, [R116+0xb400] ;  /* 0x00b400007408783b */ /* 0x000fe20000004200 */
[----:B------:R-:W-:Y:S02]  /*5fc0*/  FMNMX.FTZ R0, R23, R0, !PT ;  /* 0x0000000017007209 */ /* 0x000fe40007810000 */
[----:B------:R-:W-:Y:S01]  /*5fd0*/  FMNMX.FTZ R2, R22, R5, !PT ;  /* 0x0000000516027209 */ /* 0x000fe20007810000 */
[----:B------:R-:W-:Y:S01]  /*5fe0*/  LDSM.16.MT88.4 R108, [R164+0x9000] ;  /* 0x00900000a46c783b */ /* 0x000fe20000004200 */
[----:B------:R-:W-:Y:S02]  /*5ff0*/  FMNMX.FTZ R0, R45, R0, !PT ;  /* 0x000000002d007209 */ /* 0x000fe40007810000 */
[----:B------:R-:W-:Y:S01]  /*6000*/  FMNMX.FTZ R5, R21, R2, !PT ;  /* 0x0000000215057209 */ /* 0x000fe20007810000 */
[----:B------:R-:W-:Y:S03]  /*6010*/  LDSM.16.MT88.4 R100, [R116+0x9000] ;  /* 0x009000007464783b */ /* 0x000fe60000004200 */
[----:B------:R-:W-:Y:S01]  /*6020*/  FMNMX.FTZ R4, R20, R5, !PT ;  /* 0x0000000514047209 */ /* 0x000fe20007810000 */
[----:B------:R-:W1:Y:S03]  /*6030*/  SHFL.BFLY PT, R7, R0, 0x2, 0x1f ;  /* 0x0c401f0000077f89 */ /* 0x000e6600000e0000 */
        /* <DEDUP_REMOVED lines=10> */
[----:B------:R-:W-:Y:S02]  /*60e0*/  FSEL R48, R48, RZ, P0 ;  /* 0x000000ff30307208 */ /* 0x000fe40000000000 */
[----:B--2---:R-:W-:-:S03]  /*60f0*/  FMNMX.FTZ R0, R5, R0, !PT ;  /* 0x0000000005007209 */ /* 0x004fc60007810000 */
[--C-:B------:R-:W-:Y:S01]  /*6100*/  FFMA.FTZ R145, R40, c[0x0][0x23c], -R48.reuse ;  /* 0x00008f0028917a23 */ /* 0x100fe20000010830 */
[C---:B------:R-:W-:Y:S01]  /*6110*/  FSETP.NEU.FTZ.AND P0, PT, R0.reuse, -INF , PT ;  /* 0xff8000000000780b */ /* 0x040fe20003f1d000 */
[----:B------:R-:W-:Y:S02]  /*6120*/  FMUL.FTZ R46, R0, c[0x0][0x23c] ;  /* 0x00008f00002e7a20 */ /* 0x000fe40000410000 */
[--C-:B------:R-:W-:Y:S02]  /*6130*/  FFMA.FTZ R16, R69, c[0x0][0x23c], -R48.reuse ;  /* 0x00008f0045107a23 */ /* 0x100fe40000010830 */
[--C-:B------:R-:W-:Y:S01]  /*6140*/  FFMA.FTZ R143, R71, c[0x0][0x23c], -R48.reuse ;  /* 0x00008f00478f7a23 */ /* 0x100fe20000010830 */
[----:B------:R-:W-:Y:S01]  /*6150*/  FSEL R46, R46, RZ, P0 ;  /* 0x000000ff2e2e7208 */ /* 0x000fe20000000000 */
[--C-:B------:R-:W-:Y:S01]  /*6160*/  FFMA.FTZ R54, R77, c[0x0][0x23c], -R48.reuse ;  /* 0x00008f004d367a23 */ /* 0x100fe20000010830 */
[----:B------:R-:W-:Y:S01]  /*6170*/  MUFU.EX2 R145, R145 ;  /* 0x0000009100917308 */ /* 0x000fe20000000800 */
[----:B------:R-:W-:Y:S01]  /*6180*/  FFMA.FTZ R47, R67, c[0x0][0x23c], -R48 ;  /* 0x00008f00432f7a23 */ /* 0x000fe20000010830 */
[----:B------:R-:W-:Y:S01]  /*6190*/  LEA R186, P0, R136, c[0x0][0x168], 0x1 ;  /* 0x00005a0088ba7a11 */ /* 0x000fe200078008ff */
[----:B------:R-:W-:-:S02]  /*61a0*/  FFMA.FTZ R147, R41, c[0x0][0x23c], -R46 ;  /* 0x00008f0029937a23 */ /* 0x000fc4000001082e */
[--C-:B------:R-:W-:Y:S02]  /*61b0*/  FFMA.FTZ R18, R29, c[0x0][0x23c], -R46.reuse ;  /* 0x00008f001d127a23 */ /* 0x100fe4000001082e */
[--C-:B------:R-:W-:Y:S01]  /*61c0*/  FFMA.FTZ R123, R33, c[0x0][0x23c], -R46.reuse ;  /* 0x00008f00217b7a23 */ /* 0x100fe2000001082e */
[----:B------:R-:W1:Y:S01]  /*61d0*/  MUFU.EX2 R16, R16 ;  /* 0x0000001000107308 */ /* 0x000e620000000800 */
[--C-:B------:R-:W-:Y:S01]  /*61e0*/  FFMA.FTZ R56, R93, c[0x0][0x23c], -R46.reuse ;  /* 0x00008f005d387a23 */ /* 0x100fe2000001082e */
[----:B------:R-:W-:Y:S01]  /*61f0*/  LDSM.16.MT88.4 R28, [R116+0x9400] ;  /* 0x00940000741c783b */ /* 0x000fe20000004200 */
[----:B------:R-:W-:Y:S02]  /*6200*/  FFMA.FTZ R50, R95, c[0x0][0x23c], -R46 ;  /* 0x00008f005f327a23 */ /* 0x000fe4000001082e */
[--C-:B------:R-:W-:Y:S01]  /*6210*/  FFMA.FTZ R26, R65, c[0x0][0x23c], -R48.reuse ;  /* 0x00008f00411a7a23 */ /* 0x100fe20000010830 */
[----:B------:R-:W2:Y:S01]  /*6220*/  LDSM.16.MT88.4 R92, [R164+0xb000] ;  /* 0x00b00000a45c783b */ /* 0x000ea20000004200 */
[--C-:B------:R-:W-:Y:S01]  /*6230*/  FFMA.FTZ R52, R35, c[0x0][0x23c], -R48.reuse ;  /* 0x00008f0023347a23 */ /* 0x100fe20000010830 */
[----:B------:R-:W-:Y:S01]  /*6240*/  MUFU.EX2 R143, R143 ;  /* 0x0000008f008f7308 */ /* 0x000fe20000000800 */
[----:B------:R-:W-:Y:S01]  /*6250*/  FFMA.FTZ R67, R97, c[0x0][0x23c], -R48 ;  /* 0x00008f0061437a23 */ /* 0x000fe20000010830 */
[----:B------:R-:W-:Y:S01]  /*6260*/  LDSM.16.MT88.4 R32, [R164+0x9400] ;  /* 0x00940000a420783b */ /* 0x000fe20000004200 */
[----:B------:R-:W-:-:S02]  /*6270*/  FFMA.FTZ R65, R79, c[0x0][0x23c], -R46 ;  /* 0x00008f004f417a23 */ /* 0x000fc4000001082e */
[--C-:B------:R-:W-:Y:S01]  /*6280*/  FFMA.FTZ R63, R99, c[0x0][0x23c], -R46.reuse ;  /* 0x00008f00633f7a23 */ /* 0x100fe2000001082e */
[----:B------:R-:W3:Y:S01]  /*6290*/  LDSM.16.MT88.4 R76, [R164+0xd000] ;  /* 0x00d00000a44c783b */ /* 0x000ee20000004200 */
[----:B------:R-:W-:Y:S01]  /*62a0*/  FFMA.FTZ R42, R73, c[0x0][0x23c], -R46 ;  /* 0x00008f00492a7a23 */ /* 0x000fe2000001082e */
[----:B------:R-:W4:Y:S01]  /*62b0*/  MUFU.EX2 R54, R54 ;  /* 0x0000003600367308 */ /* 0x000f220000000800 */
[----:B-1----:R-:W-:Y:S01]  /*62c0*/  F2FP.PACK_AB R68, R16, R145 ;  /* 0x000000911044723e */ /* 0x002fe200000000ff */
[----:B------:R-:W-:Y:S02]  /*62d0*/  FFMA.FTZ R44, R39, c[0x0][0x23c], -R48 ;  /* 0x00008f00272c7a23 */ /* 0x000fe40000010830 */
[----:B------:R-:W-:Y:S02]  /*62e0*/  FFMA.FTZ R40, R37, c[0x0][0x23c], -R46 ;  /* 0x00008f0025287a23 */ /* 0x000fe4000001082e */
[--C-:B------:R-:W-:Y:S02]  /*62f0*/  FFMA.FTZ R41, R209, c[0x0][0x23c], -R48.reuse ;  /* 0x00008f00d1297a23 */ /* 0x100fe40000010830 */
[----:B------:R-:W-:Y:S01]  /*6300*/  MUFU.EX2 R147, R147 ;  /* 0x0000009300937308 */ /* 0x000fe20000000800 */
[----:B------:R-:W-:-:S02]  /*6310*/  FFMA.FTZ R39, R207, c[0x0][0x23c], -R48 ;  /* 0x00008f00cf277a23 */ /* 0x000fc40000010830 */
[----:B------:R-:W-:Y:S02]  /*6320*/  FFMA.FTZ R36, R211, c[0x0][0x23c], -R48 ;  /* 0x00008f00d3247a23 */ /* 0x000fe40000010830 */
[--C-:B------:R-:W-:Y:S02]  /*6330*/  FFMA.FTZ R37, R203, c[0x0][0x23c], -R46.reuse ;  /* 0x00008f00cb257a23 */ /* 0x100fe4000001082e */
[--C-:B------:R-:W-:Y:S01]  /*6340*/  FFMA.FTZ R38, R201, c[0x0][0x23c], -R46.reuse ;  /* 0x00008f00c9267a23 */ /* 0x100fe2000001082e */
[----:B------:R-:W1:Y:S01]  /*6350*/  MUFU.EX2 R18, R18 ;  /* 0x0000001200127308 */ /* 0x000e620000000800 */
[----:B----4-:R-:W-:Y:S01]  /*6360*/  F2FP.PACK_AB R70, R54, R143 ;  /* 0x0000008f3646723e */ /* 0x010fe200000000ff */
        /* <DEDUP_REMOVED lines=8> */
[----:B------:R-:W4:Y:S01]  /*63f0*/  MUFU.EX2 R56, R56 ;  /* 0x0000003800387308 */ /* 0x000f220000000800 */
[----:B-1----:R-:W-:Y:S01]  /*6400*/  F2FP.PACK_AB R69, R18, R147 ;  /* 0x000000931245723e */ /* 0x002fe200000000ff */
[----:B------:R-:W-:-:S02]  /*6410*/  FFMA.FTZ R149, R149, c[0x0][0x23c], -R46 ;  /* 0x00008f0095957a23 */ /* 0x000fc4000001082e */
[----:B------:R-:W-:Y:S02]  /*6420*/  FFMA.FTZ R58, R157, c[0x0][0x23c], -R46 ;  /* 0x00008f009d3a7a23 */ /* 0x000fe4000001082e */
[--C-:B------:R-:W-:Y:S02]  /*6430*/  FFMA.FTZ R66, R135, c[0x0][0x23c], -R48.reuse ;  /* 0x00008f0087427a23 */ /* 0x100fe40000010830 */
[----:B------:R-:W-:Y:S01]  /*6440*/  MUFU.EX2 R52, R52 ;  /* 0x0000003400347308 */ /* 0x000fe20000000800 */
[--C-:B------:R-:W-:Y:S02]  /*6450*/  FFMA.FTZ R126, R19, c[0x0][0x23c], -R48.reuse ;  /* 0x00008f00137e7a23 */ /* 0x100fe40000010830 */
[--C-:B------:R-:W-:Y:S02]  /*6460*/  FFMA.FTZ R141, R141, c[0x0][0x23c], -R48.reuse ;  /* 0x00008f008d8d7a23 */ /* 0x100fe40000010830 */
[----:B------:R-:W-:Y:S02]  /*6470*/  FFMA.FTZ R133, R133, c[0x0][0x23c], -R48 ;  /* 0x00008f0085857a23 */ /* 0x000fe40000010830 */
[--C-:B------:R-:W-:Y:S01]  /*6480*/  FFMA.FTZ R135, R17, c[0x0][0x23c], -R46.reuse ;  /* 0x00008f0011877a23 */ /* 0x100fe2000001082e */
[----:B----4-:R-:W-:Y:S01]  /*6490*/  F2FP.PACK_AB R71, R56, R123 ;  /* 0x0000007b3847723e */ /* 0x010fe200000000ff */
[----:B------:R-:W1:Y:S01]  /*64a0*/  MUFU.EX2 R47, R47 ;  /* 0x0000002f002f7308 */ /* 0x000e620000000800 */
[----:B------:R-:W-:-:S02]  /*64b0*/  FFMA.FTZ R128, R131, c[0x0][0x23c], -R46 ;  /* 0x00008f0083807a23 */ /* 0x000fc4000001082e */
[--C-:B------:R-:W-:Y:S02]  /*64c0*/  FFMA.FTZ R130, R129, c[0x0][0x23c], -R46.reuse ;  /* 0x00008f0081827a23 */ /* 0x100fe4000001082e */
[----:B------:R-:W-:Y:S01]  /*64d0*/  FFMA.FTZ R127, R127, c[0x0][0x23c], -R46 ;  /* 0x00008f007f7f7a23 */ /* 0x000fe2000001082e */
[C---:B------:R-:W-:Y:S01]  /*64e0*/  HMMA.16816.F32 R88, R68.reuse, R84, RZ ;  /* 0x000000544458723c */ /* 0x040fe200000018ff */
[----:B------:R-:W-:Y:S01]  /*64f0*/  FADD.FTZ R16, R145, R16 ;  /* 0x0000001091107221 */ /* 0x000fe20000010000 */
[----:B------:R-:W-:Y:S01]  /*6500*/  MUFU.EX2 R67, R67 ;  /* 0x0000004300437308 */ /* 0x000fe20000000800 */
[----:B------:R-:W-:Y:S02]  /*6510*/  FFMA.FTZ R59, R59, c[0x0][0x23c], -R48 ;  /* 0x00008f003b3b7a23 */ /* 0x000fe40000010830 */
[----:B------:R-:W-:Y:S02]  /*6520*/  FADD.FTZ R143, R143, R16 ;  /* 0x000000108f8f7221 */ /* 0x000fe40000010000 */
[--C-:B------:R-:W-:Y:S01]  /*6530*/  FFMA.FTZ R55, R55, c[0x0][0x23c], -R48.reuse ;  /* 0x00008f0037377a23 */ /* 0x100fe20000010830 */
[----:B------:R-:W-:Y:S01]  /*6540*/  HMMA.16816.F32 R84, R68, R86, RZ ;  /* 0x000000564454723c */ /* 0x000fe200000018ff */
[----:B------:R-:W-:Y:S01]  /*6550*/  FADD.FTZ R143, R54, R143 ;  /* 0x0000008f368f7221 */ /* 0x000fe20000010000 */
[----:B------:R-:W4:Y:S01]  /*6560*/  MUFU.EX2 R26, R26 ;  /* 0x0000001a001a7308 */ /* 0x000f220000000800 */
[----:B-1----:R-:W-:Y:S01]  /*6570*/  F2FP.PACK_AB R4, R47, R52 ;  /* 0x000000342f04723e */ /* 0x002fe200000000ff */
[----:B------:R-:W-:-:S02]  /*6580*/  FFMA.FTZ R54, R61, c[0x0][0x23c], -R48 ;  /* 0x00008f003d367a23 */ /* 0x000fc40000010830 */
[----:B------:R-:W-:Y:S02]  /*6590*/  FADD.FTZ R134, R52, R143 ;  /* 0x0000008f34867221 */ /* 0x000fe40000010000 */
[C---:B--2---:R-:W-:Y:S01]  /*65a0*/  HMMA.16816.F32 R96, R68.reuse, R92, RZ ;  /* 0x0000005c4460723c */ /* 0x044fe200000018ff */
[----:B------:R-:W-:Y:S01]  /*65b0*/  FFMA.FTZ R52, R57, c[0x0][0x23c], -R48 ;  /* 0x00008f0039347a23 */ /* 0x000fe20000010830 */
[----:B------:R-:W-:Y:S01]  /*65c0*/  MUFU.EX2 R65, R65 ;  /* 0x0000004100417308 */ /* 0x000fe20000000800 */
[----:B------:R-:W-:Y:S02]  /*65d0*/  FADD.FTZ R134, R47, R134 ;  /* 0x000000862f867221 */ /* 0x000fe40000010000 */
[--C-:B------:R-:W-:Y:S02]  /*65e0*/  FFMA.FTZ R132, R53, c[0x0][0x23c], -R46.reuse ;  /* 0x00008f0035847a23 */ /* 0x100fe4000001082e */
[--C-:B------:R-:W-:Y:S01]  /*65f0*/  FFMA.FTZ R47, R22, c[0x0][0x23c], -R46.reuse ;  /* 0x00008f00162f7a23 */ /* 0x100fe2000001082e */
[----:B------:R-:W-:Y:S01]  /*6600*/  HMMA.16816.F32 R92, R68, R94, RZ ;  /* 0x0000005e445c723c */ /* 0x000fe200000018ff */
[----:B------:R-:W-:Y:S01]  /*6610*/  FFMA.FTZ R51, R51, c[0x0][0x23c], -R46 ;  /* 0x00008f0033337a23 */ /* 0x000fe2000001082e */
[----:B------:R-:W1:Y:S01]  /*6620*/  MUFU.EX2 R50, R50 ;  /* 0x0000003200327308 */ /* 0x000e620000000800 */
[----:B----4-:R-:W-:Y:S01]  /*6630*/  F2FP.PACK_AB R6, R26, R67 ;  /* 0x000000431a06723e */ /* 0x010fe200000000ff */
[----:B------:R-:W-:-:S02]  /*6640*/  FFMA.FTZ R61, R25, c[0x0][0x23c], -R48 ;  /* 0x00008f00193d7a23 */ /* 0x000fc40000010830 */
[--C-:B------:R-:W-:Y:S02]  /*6650*/  FFMA.FTZ R57, R24, c[0x0][0x23c], -R48.reuse ;  /* 0x00008f0018397a23 */ /* 0x100fe40000010830 */
[C---:B---3--:R-:W-:Y:S01]  /*6660*/  HMMA.16816.F32 R80, R68.reuse, R76, RZ ;  /* 0x0000004c4450723c */ /* 0x048fe200000018ff */
[--C-:B------:R-:W-:Y:S01]  /*6670*/  FFMA.FTZ R53, R23, c[0x0][0x23c], -R48.reuse ;  /* 0x00008f0017357a23 */ /* 0x100fe20000010830 */
[----:B------:R-:W-:Y:S01]  /*6680*/  MUFU.EX2 R63, R63 ;  /* 0x0000003f003f7308 */ /* 0x000fe20000000800 */
[----:B------:R-:W-:Y:S02]  /*6690*/  FFMA.FTZ R188, R45, c[0x0][0x23c], -R48 ;  /* 0x00008f002dbc7a23 */ /* 0x000fe40000010830 */
[--C-:B------:R-:W-:Y:S02]  /*66a0*/  FFMA.FTZ R45, R20, c[0x0][0x23c], -R46.reuse ;  /* 0x00008f00142d7a23 */ /* 0x100fe4000001082e */
[----:B------:R-:W-:Y:S01]  /*66b0*/  FFMA.FTZ R43, R43, c[0x0][0x23c], -R46 ;  /* 0x00008f002b2b7a23 */ /* 0x000fe2000001082e */
[----:B------:R-:W-:Y:S02]  /*66c0*/  HMMA.16816.F32 R76, R68, R78, RZ ;  /* 0x0000004e444c723c */ /* 0x000fe400000018ff */
[----:B------:R-:W2:Y:S01]  /*66d0*/  MUFU.EX2 R42, R42 ;  /* 0x0000002a002a7308 */ /* 0x000ea20000000800 */
[----:B-1----:R-:W-:-:S05]  /*66e0*/  F2FP.PACK_AB R5, R50, R65 ;  /* 0x000000413205723e */ /* 0x002fca00000000ff */
[C---:B------:R-:W-:Y:S02]  /*66f0*/  HMMA.16816.F32 R112, R68.reuse, R108, RZ ;  /* 0x0000006c4470723c */ /* 0x040fe400000018ff */
[----:B------:R-:W-:Y:S06]  /*6700*/  MUFU.EX2 R44, R44 ;  /* 0x0000002c002c7308 */ /* 0x000fec0000000800 */
[C---:B------:R-:W-:Y:S01]  /*6710*/  HMMA.16816.F32 R104, R68.reuse, R100, RZ ;  /* 0x000000644468723c */ /* 0x040fe200000018ff */
[----:B--2---:R-:W-:Y:S01]  /*6720*/  F2FP.PACK_AB R7, R42, R63 ;  /* 0x0000003f2a07723e */ /* 0x004fe200000000ff */
        /* <DEDUP_REMOVED lines=17> */
[----:B------:R-:W-:Y:S01]  /*6840*/  FFMA.FTZ R33, R205, c[0x0][0x23c], -R46 ;  /* 0x00008f00cd217a23 */ /* 0x000fe2000001082e */
[C---:B------:R-:W-:Y:S01]  /*6850*/  HMMA.16816.F32 R108, R4.reuse, R34, R108 ;  /* 0x00000022046c723c */ /* 0x040fe2000000186c */
[--C-:B------:R-:W-:Y:S01]  /*6860*/  FFMA.FTZ R32, R197, c[0x0][0x23c], -R48.reuse ;  /* 0x00008f00c5207a23 */ /* 0x100fe20000010830 */
[----:B------:R-:W-:Y:S05]  /*6870*/  MUFU.EX2 R64, R64 ;  /* 0x0000004000407308 */ /* 0x000fea0000000800 */
[----:B------:R-:W-:Y:S01]  /*6880*/  FFMA.FTZ R35, R193, c[0x0][0x23c], -R48 ;  /* 0x00008f00c1237a23 */ /* 0x000fe20000010830 */
[C---:B--2---:R-:W-:Y:S01]  /*6890*/  HMMA.16816.F32 R80, R4.reuse, R8, R80 ;  /* 0x000000080450723c */ /* 0x044fe20000001850 */
[----:B------:R-:W-:Y:S01]  /*68a0*/  FFMA.FTZ R34, R185, c[0x0][0x23c], -R46 ;  /* 0x00008f00b9227a23 */ /* 0x000fe2000001082e */
[----:B------:R-:W-:Y:S01]  /*68b0*/  LEA.HI.X R185, R136, c[0x0][0x16c], R137, 0x1, P0 ;  /* 0x00005b0088b97a11 */ /* 0x000fe200000f0c89 */
[----:B------:R-:W2:Y:S05]  /*68c0*/  MUFU.EX2 R33, R33 ;  /* 0x0000002100217308 */ /* 0x000eaa0000000800 */
[----:B------:R-:W-:Y:S01]  /*68d0*/  HMMA.16816.F32 R76, R4, R10, R76 ;  /* 0x0000000a044c723c */ /* 0x000fe2000000184c */
[----:B------:R-:W5:Y:S02]  /*68e0*/  LDSM.16.MT88.4 R8, [R116+0xd400] ;  /* 0x00d400007408783b */ /* 0x000f640000004200 */
[----:B------:R-:W-:Y:S05]  /*68f0*/  MUFU.EX2 R35, R35 ;  /* 0x0000002300237308 */ /* 0x000fea0000000800 */
[C---:B----4-:R-:W-:Y:S03]  /*6900*/  HMMA.16816.F32 R72, R68.reuse, R12, RZ ;  /* 0x0000000c4448723c */ /* 0x050fe600000018ff */
[----:B------:R-:W4:Y:S05]  /*6910*/  MUFU.EX2 R32, R32 ;  /* 0x0000002000207308 */ /* 0x000f2a0000000800 */
[----:B------:R-:W-:Y:S01]  /*6920*/  HMMA.16816.F32 R68, R68, R14, RZ ;  /* 0x0000000e4444723c */ /* 0x000fe200000018ff */
[----:B------:R-:W-:Y:S02]  /*6930*/  LDSM.16.MT88.4 R12, [R116+0xa400] ;  /* 0x00a40000740c783b */ /* 0x000fe40000004200 */
[----:B------:R-:W-:Y:S05]  /*6940*/  MUFU.EX2 R34, R34 ;  /* 0x0000002200227308 */ /* 0x000fea0000000800 */
[C---:B------:R-:W-:Y:S03]  /*6950*/  HMMA.16816.F32 R104, R4.reuse, R28, R104 ;  /* 0x0000001c0468723c */ /* 0x040fe60000001868 */
[----:B------:R-:W-:Y:S04]  /*6960*/  MUFU.EX2 R151, R151 ;  /* 0x0000009700977308 */ /* 0x000fe80000000800 */
[----:B------:R-:W-:Y:S01]  /*6970*/  FFMA.FTZ R28, R199, c[0x0][0x23c], -R48 ;  /* 0x00008f00c71c7a23 */ /* 0x000fe20000010830 */
[----:B------:R-:W-:Y:S01]  /*6980*/  HMMA.16816.F32 R100, R4, R30, R100 ;  /* 0x0000001e0464723c */ /* 0x000fe20000001864 */
[----:B------:R-:W-:-:S02]  /*6990*/  FFMA.FTZ R29, R191, c[0x0][0x23c], -R46 ;  /* 0x00008f00bf1d7a23 */ /* 0x000fc4000001082e */
[----:B------:R-:W-:Y:S04]  /*69a0*/  MUFU.EX2 R62, R62 ;  /* 0x0000003e003e7308 */ /* 0x000fe80000000800 */
[----:B------:R-:W-:Y:S01]  /*69b0*/  FFMA.FTZ R31, R195, c[0x0][0x23c], -R48 ;  /* 0x00008f00c31f7a23 */ /* 0x000fe20000010830 */
[C---:B-----5:R-:W-:Y:S01]  /*69c0*/  HMMA.16816.F32 R72, R4.reuse, R8, R72 ;  /* 0x000000080448723c */ /* 0x060fe20000001848 */
[--C-:B------:R-:W-:Y:S02]  /*69d0*/  FFMA.FTZ R30, R181, c[0x0][0x23c], -R46.reuse ;  /* 0x00008f00b51e7a23 */ /* 0x100fe4000001082e */
[----:B------:R-:W-:Y:S01]  /*69e0*/  MUFU.EX2 R28, R28 ;  /* 0x0000001c001c7308 */ /* 0x000fe20000000800 */
[----:B------:R-:W-:Y:S02]  /*69f0*/  FFMA.FTZ R48, R21, c[0x0][0x23c], -R46 ;  /* 0x00008f0015307a23 */ /* 0x000fe4000001082e */
[----:B------:R-:W-:Y:S02]  /*6a00*/  LDSM.16.MT88.4 R20, [R164+0xc800] ;  /* 0x00c80000a414783b */ /* 0x000fe40000004200 */
[----:B------:R-:W-:Y:S02]  /*6a10*/  HMMA.16816.F32 R68, R4, R10, R68 ;  /* 0x0000000a0444723c */ /* 0x000fe40000001844 */
[----:B------:R-:W5:Y:S01]  /*6a20*/  LDSM.16.MT88.4 R8, [R164+0x9800] ;  /* 0x00980000a408783b */ /* 0x000f620000004200 */
[----:B------:R-:W-:Y:S04]  /*6a30*/  MUFU.EX2 R31, R31 ;  /* 0x0000001f001f7308 */ /* 0x000fe80000000800 */
[----:B-1----:R-:W-:-:S02]  /*6a40*/  F2FP.PACK_AB R4, R41, R44 ;  /* 0x0000002c2904723e */ /* 0x002fc400000000ff */
[----:B---3--:R-:W-:Y:S02]  /*6a50*/  F2FP.PACK_AB R5, R37, R40 ;  /* 0x000000282505723e */ /* 0x008fe400000000ff */
[----:B------:R-:W1:Y:S01]  /*6a60*/  MUFU.EX2 R29, R29 ;  /* 0x0000001d001d7308 */ /* 0x000e620000000800 */
[----:B------:R-:W-:Y:S02]  /*6a70*/  F2FP.PACK_AB R6, R36, R39 ;  /* 0x000000272406723e */ /* 0x000fe400000000ff */
[----:B--2---:R-:W-:-:S05]  /*6a80*/  F2FP.PACK_AB R7, R33, R38 ;  /* 0x000000262107723e */ /* 0x004fca00000000ff */
[----:B------:R-:W2:Y:S08]  /*6a90*/  MUFU.EX2 R30, R30 ;  /* 0x0000001e001e7308 */ /* 0x000eb00000000800 */
[----:B------:R-:W-:Y:S08]  /*6aa0*/  MUFU.EX2 R153, R153 ;  /* 0x0000009900997308 */ /* 0x000ff00000000800 */
[----:B------:R-:W3:Y:S01]  /*6ab0*/  MUFU.EX2 R60, R60 ;  /* 0x0000003c003c7308 */ /* 0x000ee20000000800 */
[C---:B-----5:R-:W-:Y:S07]  /*6ac0*/  HMMA.16816.F32 R112, R4.reuse, R8, R112 ;  /* 0x000000080470723c */ /* 0x060fee0000001870 */
[----:B------:R-:W-:Y:S01]  /*6ad0*/  MUFU.EX2 R149, R149 ;  /* 0x0000009500957308 */ /* 0x000fe20000000800 */
[C---:B------:R-:W-:Y:S01]  /*6ae0*/  HMMA.16816.F32 R108, R4.reuse, R10, R108 ;  /* 0x0000000a046c723c */ /* 0x040fe2000000186c */
[----:B------:R-:W5:Y:S06]  /*6af0*/  LDSM.16.MT88.4 R8, [R116+0x9800] ;  /* 0x009800007408783b */ /* 0x000f6c0000004200 */
[----:B------:R-:W1:Y:S08]  /*6b00*/  MUFU.EX2 R58, R58 ;  /* 0x0000003a003a7308 */ /* 0x000e700000000800 */
[----:B------:R-:W-:Y:S08]  /*6b10*/  MUFU.EX2 R126, R126 ;  /* 0x0000007e007e7308 */ /* 0x000ff00000000800 */
[----:B------:R-:W-:Y:S08]  /*6b20*/  MUFU.EX2 R141, R141 ;  /* 0x0000008d008d7308 */ /* 0x000ff00000000800 */
[----:B------:R-:W-:Y:S08]  /*6b30*/  MUFU.EX2 R66, R66 ;  /* 0x0000004200427308 */ /* 0x000ff00000000800 */
        /* <DEDUP_REMOVED lines=15> */
[----:B------:R-:W-:Y:S08]  /*6c30*/  MUFU.EX2 R132, R132 ;  /* 0x0000008400847308 */ /* 0x000ff00000000800 */
[----:B------:R-:W-:Y:S08]  /*6c40*/  MUFU.EX2 R47, R47 ;  /* 0x0000002f002f7308 */ /* 0x000ff00000000800 */
[----:B------:R-:W-:Y:S08]  /*6c50*/  MUFU.EX2 R188, R188 ;  /* 0x000000bc00bc7308 */ /* 0x000ff00000000800 */
[----:B------:R-:W-:Y:S01]  /*6c60*/  MUFU.EX2 R45, R45 ;  /* 0x0000002d002d7308 */ /* 0x000fe20000000800 */
[C---:B-----5:R-:W-:Y:S07]  /*6c70*/  HMMA.16816.F32 R88, R4.reuse, R8, R88 ;  /* 0x000000080458723c */ /* 0x060fee0000001858 */
[----:B------:R-:W-:Y:S01]  /*6c80*/  MUFU.EX2 R43, R43 ;  /* 0x0000002b002b7308 */ /* 0x000fe20000000800 */
        /* <DEDUP_REMOVED lines=30> */
[----:B------:R-:W-:-:S02]  /*6e70*/  F2FP.PACK_AB R4, R64, R155 ;  /* 0x0000009b4004723e */ /* 0x000fc400000000ff */
[----:B---3--:R-:W-:Y:S02]  /*6e80*/  F2FP.PACK_AB R5, R60, R153 ;  /* 0x000000993c05723e */ /* 0x008fe400000000ff */
        /* <DEDUP_REMOVED lines=21> */
[----:B------:R-:W-:Y:S01]  /*6fe0*/  F2FP.PACK_AB R5, R128, R135 ;  /* 0x000000878005723e */ /* 0x000fe200000000ff */
[----:B------:R-:W2:Y:S01]  /*6ff0*/  LDSM.16.MT88.4 R16, [R164+0xa400] ;  /* 0x00a40000a410783b */ /* 0x000ea20000004200 */
[----:B------:R-:W-:Y:S01]  /*7000*/  F2FP.PACK_AB R6, R133, R66 ;  /* 0x000000428506723e */ /* 0x000fe200000000ff */
[----:B------:R-:W-:Y:S01]  /*7010*/  FADD.FTZ R123, R123, R4 ;  /* 0x000000047b7b7221 */ /* 0x000fe20000010000 */
[----:B------:R-:W-:-:S02]  /*7020*/  F2FP.PACK_AB R4, R141, R126 ;  /* 0x0000007e8d04723e */ /* 0x000fc400000000ff */
[----:B------:R-:W-:Y:S01]  /*7030*/  F2FP.PACK_AB R7, R127, R130 ;  /* 0x000000827f07723e */ /* 0x000fe200000000ff */
[----:B------:R-:W-:-:S04]  /*7040*/  FADD.FTZ R56, R56, R123 ;  /* 0x0000007b38387221 */ /* 0x000fc80000010000 */
[----:B------:R-:W-:Y:S02]  /*7050*/  FADD.FTZ R65, R65, R56 ;  /* 0x0000003841417221 */ /* 0x000fe40000010000 */
[----:B------:R-:W-:Y:S02]  /*7060*/  HMMA.16816.F32 R104, R4, R12, R104 ;  /* 0x0000000c0468723c */ /* 0x000fe40000001868 */
[----:B------:R-:W-:-:S04]  /*7070*/  FADD.FTZ R50, R50, R65 ;  /* 0x0000004132327221 */ /* 0x000fc80000010000 */
[----:B------:R-:W-:Y:S02]  /*7080*/  FADD.FTZ R63, R63, R50 ;  /* 0x000000323f3f7221 */ /* 0x000fe40000010000 */
[----:B------:R-:W-:Y:S01]  /*7090*/  HMMA.16816.F32 R100, R4, R14, R100 ;  /* 0x0000000e0464723c */ /* 0x000fe20000001864 */
[----:B------:R-:W3:Y:S01]  /*70a0*/  LDSM.16.MT88.4 R12, [R116+0xe400] ;  /* 0x00e40000740c783b */ /* 0x000ee20000004200 */
[----:B------:R-:W-:-:S04]  /*70b0*/  FADD.FTZ R63, R42, R63 ;  /* 0x0000003f2a3f7221 */ /* 0x000fc80000010000 */
        /* <DEDUP_REMOVED lines=16> */
[----:B---3--:R-:W-:Y:S03]  /*71c0*/  HMMA.16816.F32 R72, R4, R12, R72 ;  /* 0x0000000c0448723c */ /* 0x008fe60000001848 */
[----:B------:R-:W-:-:S04]  /*71d0*/  FADD.FTZ R149, R149, R60 ;  /* 0x0000003c95957221 */ /* 0x000fc80000010000 */
[----:B------:R-:W-:Y:S02]  /*71e0*/  FADD.FTZ R58, R58, R149 ;  /* 0x000000953a3a7221 */ /* 0x000fe40000010000 */
[--C-:B------:R-:W-:Y:S01]  /*71f0*/  FFMA.FTZ R12, R49, c[0x0][0x23c], -R46.reuse ;  /* 0x00008f00310c7a23 */ /* 0x100fe2000001082e */
[----:B------:R-:W-:Y:S01]  /*7200*/  HMMA.16816.F32 R68, R4, R14, R68 ;  /* 0x0000000e0444723c */ /* 0x000fe20000001844 */
[----:B------:R3:W4:Y:S01]  /*7210*/  MUFU.EX2 R49, R51 ;  /* 0x0000003300317308 */ /* 0x0007220000000800 */
[----:B------:R-:W-:Y:S02]  /*7220*/  FFMA.FTZ R46, R27, c[0x0][0x23c], -R46 ;  /* 0x00008f001b2e7a23 */ /* 0x000fe4000001082e */
[----:B------:R-:W-:-:S04]  /*7230*/  FADD.FTZ R135, R135, R58 ;  /* 0x0000003a87877221 */ /* 0x000fc80000010000 */
[----:B-1----:R-:W-:Y:S01]  /*7240*/  HMMA.16816.F32 R80, R4, R8, R80 ;  /* 0x000000080450723c */ /* 0x002fe20000001850 */
[----:B------:R1:W5:Y:S01]  /*7250*/  MUFU.EX2 R56, R12 ;  /* 0x0000000c00387308 */ /* 0x0003620000000800 */
[----:B------:R-:W-:-:S04]  /*7260*/  FADD.FTZ R135, R128, R135 ;  /* 0x0000008780877221 */ /* 0x000fc80000010000 */
[----:B------:R-:W-:Y:S02]  /*7270*/  FADD.FTZ R130, R130, R135 ;  /* 0x0000008782827221 */ /* 0x000fe40000010000 */
[C---:B------:R-:W-:Y:S01]  /*7280*/  HMMA.16816.F32 R76, R4.reuse, R10, R76 ;  /* 0x0000000a044c723c */ /* 0x040fe2000000184c */
[----:B------:R-:W5:Y:S01]  /*7290*/  LDSM.16.MT88.4 R8, [R164+0xa800] ;  /* 0x00a80000a408783b */ /* 0x000f620000004200 */
[----:B---3--:R-:W-:Y:S01]  /*72a0*/  FADD.FTZ R51, R67, R134 ;  /* 0x0000008643337221 */ /* 0x008fe20000010000 */
[----:B------:R-:W-:Y:S01]  /*72b0*/  MUFU.EX2 R46, R46 ;  /* 0x0000002e002e7308 */ /* 0x000fe20000000800 */
[----:B------:R-:W-:Y:S02]  /*72c0*/  FADD.FTZ R127, R127, R130 ;  /* 0x000000827f7f7221 */ /* 0x000fe40000010000 */
[----:B------:R-:W-:Y:S02]  /*72d0*/  FADD.FTZ R51, R26, R51 ;  /* 0x000000331a337221 */ /* 0x000fe40000010000 */
[----:B--2---:R-:W-:Y:S01]  /*72e0*/  HMMA.16816.F32 R88, R4, R16, R88 ;  /* 0x000000100458723c */ /* 0x004fe20000001858 */
[----:B-1----:R-:W1:Y:S01]  /*72f0*/  LDSM.16.MT88.4 R12, [R116+0xc800] ;  /* 0x00c80000740c783b */ /* 0x002e620000004200 */
[----:B------:R-:W-:-:S03]  /*7300*/  FADD.FTZ R44, R44, R51 ;  /* 0x000000332c2c7221 */ /* 0x000fc60000010000 */
[----:B------:R-:W2:Y:S01]  /*7310*/  LDSM.16.MT88.4 R24, [R116+0xa800] ;  /* 0x00a800007418783b */ /* 0x000ea20000004200 */
[----:B------:R-:W-:Y:S02]  /*7320*/  FADD.FTZ R44, R41, R44 ;  /* 0x0000002c292c7221 */ /* 0x000fe40000010000 */
[----:B------:R-:W-:Y:S01]  /*7330*/  HMMA.16816.F32 R84, R4, R18, R84 ;  /* 0x000000120454723c */ /* 0x000fe20000001854 */
[----:B------:R-:W-:Y:S01]  /*7340*/  LDSM.16.MT88.4 R16, [R116+0xe800] ;  /* 0x00e800007410783b */ /* 0x000fe20000004200 */
[----:B------:R-:W-:-:S04]  /*7350*/  FADD.FTZ R39, R39, R44 ;  /* 0x0000002c27277221 */ /* 0x000fc80000010000 */
[----:B------:R-:W-:Y:S01]  /*7360*/  FADD.FTZ R36, R36, R39 ;  /* 0x0000002724247221 */ /* 0x000fe20000010000 */
[----:B------:R-:W-:Y:S02]  /*7370*/  F2FP.PACK_AB R4, R59, R54 ;  /* 0x000000363b04723e */ /* 0x000fe400000000ff */
[----:B----4-:R-:W-:Y:S01]  /*7380*/  F2FP.PACK_AB R5, R49, R132 ;  /* 0x000000843105723e */ /* 0x010fe200000000ff */
[----:B------:R-:W-:Y:S01]  /*7390*/  FADD.FTZ R35, R35, R36 ;  /* 0x0000002423237221 */ /* 0x000fe20000010000 */
[----:B------:R-:W-:Y:S01]  /*73a0*/  F2FP.PACK_AB R6, R55, R52 ;  /* 0x000000343706723e */ /* 0x000fe200000000ff */
[----:B------:R-:W-:Y:S01]  /*73b0*/  FADD.FTZ R132, R132, R127 ;  /* 0x0000007f84847221 */ /* 0x000fe20000010000 */
[----:B-----5:R-:W-:Y:S01]  /*73c0*/  F2FP.PACK_AB R7, R47, R56 ;  /* 0x000000382f07723e */ /* 0x020fe200000000ff */
[----:B------:R-:W-:Y:S02]  /*73d0*/  FADD.FTZ R32, R32, R35 ;  /* 0x0000002320207221 */ /* 0x000fe40000010000 */
[----:B------:R-:W-:-:S02]  /*73e0*/  FADD.FTZ R49, R49, R132 ;  /* 0x0000008431317221 */ /* 0x000fc40000010000 */
[----:B------:R-:W-:Y:S02]  /*73f0*/  FADD.FTZ R31, R31, R32 ;  /* 0x000000201f1f7221 */ /* 0x000fe40000010000 */
[C---:B------:R-:W-:Y:S01]  /*7400*/  HMMA.16816.F32 R96, R4.reuse, R20, R96 ;  /* 0x000000140460723c */ /* 0x040fe20000001860 */
[----:B------:R-:W-:Y:S02]  /*7410*/  FADD.FTZ R56, R56, R49 ;  /* 0x0000003138387221 */ /* 0x000fe40000010000 */
[----:B------:R-:W-:Y:S02]  /*7420*/  FADD.FTZ R28, R28, R31 ;  /* 0x0000001f1c1c7221 */ /* 0x000fe40000010000 */
[----:B------:R-:W-:Y:S02]  /*7430*/  FADD.FTZ R47, R47, R56 ;  /* 0x000000382f2f7221 */ /* 0x000fe40000010000 */
[----:B------:R-:W-:Y:S01]  /*7440*/  FADD.FTZ R155, R155, R28 ;  /* 0x0000001c9b9b7221 */ /* 0x000fe20000010000 */
[----:B------:R-:W-:Y:S03]  /*7450*/  HMMA.16816.F32 R112, R4, R8, R112 ;  /* 0x000000080470723c */ /* 0x000fe60000001870 */
[----:B------:R-:W-:-:S04]  /*7460*/  FADD.FTZ R64, R64, R155 ;  /* 0x0000009b40407221 */ /* 0x000fc80000010000 */
[----:B------:R-:W-:Y:S01]  /*7470*/  FADD.FTZ R3, R151, R64 ;  /* 0x0000004097037221 */ /* 0x000fe20000010000 */
[----:B------:R-:W-:Y:S01]  /*7480*/  HMMA.16816.F32 R108, R4, R10, R108 ;  /* 0x0000000a046c723c */ /* 0x000fe2000000186c */
[----:B------:R-:W3:Y:S02]  /*7490*/  LDSM.16.MT88.4 R8, [R164+0xe800] ;  /* 0x00e80000a408783b */ /* 0x000ee40000004200 */
        /* <DEDUP_REMOVED lines=9> */
[----:B--2---:R-:W-:Y:S01]  /*7530*/  HMMA.16816.F32 R104, R4, R24, R104 ;  /* 0x000000180468723c */ /* 0x004fe20000001868 */
[----:B------:R-:W-:Y:S02]  /*7540*/  MUFU.EX2 R24, R61 ;  /* 0x0000003d00187308 */ /* 0x000fe40000000800 */
[----:B------:R-:W-:-:S04]  /*7550*/  FADD.FTZ R59, R59, R54 ;  /* 0x000000363b3b7221 */ /* 0x000fc80000010000 */
[----:B------:R-:W-:Y:S01]  /*7560*/  FADD.FTZ R52, R52, R59 ;  /* 0x0000003b34347221 */ /* 0x000fe20000010000 */
[----:B------:R-:W-:Y:S01]  /*7570*/  HMMA.16816.F32 R100, R4, R26, R100 ;  /* 0x0000001a0464723c */ /* 0x000fe20000001864 */
[----:B------:R-:W2:Y:S02]  /*7580*/  MUFU.EX2 R27, R57 ;  /* 0x00000039001b7308 */ /* 0x000ea40000000800 */
[----:B------:R-:W-:-:S05]  /*7590*/  FADD.FTZ R55, R55, R52 ;  /* 0x0000003437377221 */ /* 0x000fca0000010000 */
[C---:B------:R-:W-:Y:S01]  /*75a0*/  HMMA.16816.F32 R92, R4.reuse, R22, R92 ;  /* 0x00000016045c723c */ /* 0x040fe2000000185c */
[----:B------:R-:W-:Y:S01]  /*75b0*/  MUFU.EX2 R25, R53 ;  /* 0x0000003500197308 */ /* 0x000fe20000000800 */
[----:B------:R-:W-:Y:S06]  /*75c0*/  LDSM.16.MT88.4 R20, [R164+0xac00] ;  /* 0x00ac0000a414783b */ /* 0x000fec0000004200 */
[C---:B---3--:R-:W-:Y:S01]  /*75d0*/  HMMA.16816.F32 R80, R4.reuse, R8, R80 ;  /* 0x000000080450723c */ /* 0x048fe20000001850 */
[----:B------:R-:W3:Y:S07]  /*75e0*/  MUFU.EX2 R26, R48 ;  /* 0x00000030001a7308 */ /* 0x000eee0000000800 */
[C---:B------:R-:W-:Y:S01]  /*75f0*/  HMMA.16816.F32 R76, R4.reuse, R10, R76 ;  /* 0x0000000a044c723c */ /* 0x040fe2000000184c */
[----:B------:R-:W4:Y:S07]  /*7600*/  LDSM.16.MT88.4 R8, [R164+0xcc00] ;  /* 0x00cc0000a408783b */ /* 0x000f2e0000004200 */
[C---:B------:R-:W-:Y:S08]  /*7610*/  HMMA.16816.F32 R72, R4.reuse, R16, R72 ;  /* 0x000000100448723c */ /* 0x040ff00000001848 */
[----:B------:R-:W-:Y:S01]  /*7620*/  HMMA.16816.F32 R68, R4, R18, R68 ;  /* 0x000000120444723c */ /* 0x000fe20000001844 */
[----:B------:R-:W5:Y:S06]  /*7630*/  LDSM.16.MT88.4 R16, [R116+0xcc00] ;  /* 0x00cc00007410783b */ /* 0x000f6c0000004200 */
[----:B--2---:R-:W-:Y:S01]  /*7640*/  F2FP.PACK_AB R4, R27, R24 ;  /* 0x000000181b04723e */ /* 0x004fe200000000ff */
[----:B------:R-:W-:Y:S01]  /*7650*/  FADD.FTZ R24, R24, R55 ;  /* 0x0000003718187221 */ /* 0x000fe20000010000 */
[----:B---3--:R-:W-:Y:S01]  /*7660*/  F2FP.PACK_AB R5, R45, R26 ;  /* 0x0000001a2d05723e */ /* 0x008fe200000000ff */
[----:B------:R-:W-:Y:S01]  /*7670*/  FADD.FTZ R26, R26, R47 ;  /* 0x0000002f1a1a7221 */ /* 0x000fe20000010000 */
[----:B------:R-:W-:Y:S01]  /*7680*/  F2FP.PACK_AB R6, R188, R25 ;  /* 0x00000019bc06723e */ /* 0x000fe200000000ff */
[----:B------:R-:W-:Y:S01]  /*7690*/  FADD.FTZ R24, R27, R24 ;  /* 0x000000181b187221 */ /* 0x000fe20000010000 */
[----:B------:R-:W-:Y:S01]  /*76a0*/  F2FP.PACK_AB R7, R46, R43 ;  /* 0x0000002b2e07723e */ /* 0x000fe200000000ff */
[----:B------:R-:W-:-:S02]  /*76b0*/  FADD.FTZ R26, R45, R26 ;  /* 0x0000001a2d1a7221 */ /* 0x000fc40000010000 */
[----:B------:R-:W-:Y:S02]  /*76c0*/  FADD.FTZ R25, R25, R24 ;  /* 0x0000001819197221 */ /* 0x000fe40000010000 */
[----:B------:R-:W-:Y:S02]  /*76d0*/  FADD.FTZ R43, R43, R26 ;  /* 0x0000001a2b2b7221 */ /* 0x000fe40000010000 */
[----:B-1----:R-:W-:Y:S01]  /*76e0*/  HMMA.16816.F32 R104, R4, R12, R104 ;  /* 0x0000000c0468723c */ /* 0x002fe20000001868 */
[----:B------:R-:W-:Y:S02]  /*76f0*/  FADD.FTZ R188, R188, R25 ;  /* 0x00000019bcbc7221 */ /* 0x000fe40000010000 */
[----:B------:R-:W-:-:S05]  /*7700*/  FADD.FTZ R187, R46, R43 ;  /* 0x0000002b2ebb7221 */ /* 0x000fca0000010000 */
[C---:B------:R-:W-:Y:S01]  /*7710*/  HMMA.16816.F32 R100, R4.reuse, R14, R100 ;  /* 0x0000000e0464723c */ /* 0x040fe20000001864 */
[----:B------:R-:W1:Y:S07]  /*7720*/  LDSM.16.MT88.4 R12, [R164+0xec00] ;  /* 0x00ec0000a40c783b */ /* 0x000e6e0000004200 */
[C---:B----4-:R-:W-:Y:S08]  /*7730*/  HMMA.16816.F32 R96, R4.reuse, R8, R96 ;  /* 0x000000080460723c */ /* 0x050ff00000001860 */
[C---:B------:R-:W-:Y:S01]  /*7740*/  HMMA.16816.F32 R92, R4.reuse, R10, R92 ;  /* 0x0000000a045c723c */ /* 0x040fe2000000185c */
[----:B------:R-:W2:Y:S07]  /*7750*/  LDSM.16.MT88.4 R8, [R116+0xec00] ;  /* 0x00ec00007408783b */ /* 0x000eae0000004200 */
[C---:B------:R-:W-:Y:S08]  /*7760*/  HMMA.16816.F32 R112, R4.reuse, R20, R112 ;  /* 0x000000140470723c */ /* 0x040ff00000001870 */
[C---:B------:R-:W-:Y:S08]  /*7770*/  HMMA.16816.F32 R108, R4.reuse, R22, R108 ;  /* 0x00000016046c723c */ /* 0x040ff0000000186c */
[C---:B-----5:R-:W-:Y:S08]  /*7780*/  HMMA.16816.F32 R88, R4.reuse, R16, R88 ;  /* 0x000000100458723c */ /* 0x060ff00000001858 */
[C---:B------:R-:W-:Y:S08]  /*7790*/  HMMA.16816.F32 R84, R4.reuse, R18, R84 ;  /* 0x000000120454723c */ /* 0x040ff00000001854 */
[C---:B-1----:R-:W-:Y:S08]  /*77a0*/  HMMA.16816.F32 R80, R4.reuse, R12, R80 ;  /* 0x0000000c0450723c */ /* 0x042ff00000001850 */
[C---:B------:R-:W-:Y:S08]  /*77b0*/  HMMA.16816.F32 R76, R4.reuse, R14, R76 ;  /* 0x0000000e044c723c */ /* 0x040ff0000000184c */
[C---:B--2---:R-:W-:Y:S08]  /*77c0*/  HMMA.16816.F32 R72, R4.reuse, R8, R72 ;  /* 0x000000080448723c */ /* 0x044ff00000001848 */
        /* <DEDUP_REMOVED lines=64> */
.L_x_1273:
[----:B------:R-:W-:-:S04]  /*7bd0*/  LEA R8, -R121, RZ, 0x7 ;  /* 0x000000ff79087211 */ /* 0x000fc800078e39ff */
[----:B------:R-:W-:Y:S02]  /*7be0*/  SHF.R.S32.HI R5, RZ, 0x1f, R8 ;  /* 0x0000001fff057819 */ /* 0x000fe40000011408 */
.L_x_1274:
        /* <DEDUP_REMOVED lines=75> */
[C---:B------:R-:W-:Y:S01]  /*80a0*/  @!P2 LEA R26, P0, R124.reuse, c[0x0][0x170], 0x1 ;  /* 0x00005c007c1aaa11 */ /* 0x040fe200078008ff */
[----:B------:R-:W-:Y:S01]  /*80b0*/  @!PT LDS RZ, [RZ] ;  /* 0x00000000fffff984 */ /* 0x000fe20000000800 */
[----:B------:R-:W-:Y:S01]  /*80c0*/  @!PT LDS RZ, [RZ] ;  /* 0x00000000fffff984 */ /* 0x000fe20000000800 */
[----:B------:R-:W-:Y:S01]  /*80d0*/  @!PT LDS RZ, [RZ] ;  /* 0x00000000fffff984 */ /* 0x000fe20000000800 */
[----:B------:R3:W-:Y:S01]  /*80e0*/  @!P2 LDGSTS.E.BYPASS.LTC128B.128 [R175+0xd800], [R8.64+0x80] ;  /* 0x0d80008008afafae */ /* 0x0007e2000b901d46 */
[----:B------:R-:W-:Y:S01]  /*80f0*/  @!P3 LEA.HI.X R29, R3, c[0x0][0x174], R4, 0x1, P1 ;  /* 0x00005d00031dba11 */ /* 0x000fe200008f0c04 */
[----:B------:R-:W-:Y:S01]  /*8100*/  IMAD.MOV.U32 R189, RZ, RZ, R143 ;  /* 0x000000ffffbd7224 */ /* 0x000fe200078e008f */
[----:B------:R-:W-:Y:S01]  /*8110*/  @!P2 LEA.HI.X R27, R124, c[0x0][0x174], R5, 0x1, P0 ;  /* 0x00005d007c1baa11 */ /* 0x000fe200000f0c05 */
        /* <DEDUP_REMOVED lines=164> */
[----:B------:R-:W2:Y:S01]  /*8b60*/  LDSM.16.M88.4 R124, [R118+0x7800] ;  /* 0x00780000767c783b */ /* 0x000ea20000000200 */
[----:B------:R-:W-:-:S02]  /*8b70*/  FMUL.FTZ R58, R58, c[0x0][0x2ec] ;  /* 0x0000bb003a3a7a20 */ /* 0x000fc40000410000 */
[----:B------:R-:W-:-:S04]  /*8b80*/  FMUL.FTZ R134, R59, c[0x0][0x2ec] ;  /* 0x0000bb003b867a20 */ /* 0x000fc80000410000 */
[----:B------:R-:W-:Y:S02]  /*8b90*/  FMUL.FTZ R59, R52, c[0x0][0x2ec] ;  /* 0x0000bb00343b7a20 */ /* 0x000fe40000410000 */
[----:B------:R-:W-:Y:S01]  /*8ba0*/  FMUL.FTZ R52, R53, c[0x0][0x2ec] ;  /* 0x0000bb0035347a20 */ /* 0x000fe20000410000 */
[----:B------:R-:W-:Y:S01]  /*8bb0*/  MUFU.TANH R134, R134 ;  /* 0x0000008600867308 */ /* 0x000fe20000002400 */
[----:B------:R-:W-:Y:S02]  /*8bc0*/  FMUL.FTZ R53, R54, c[0x0][0x2ec] ;  /* 0x0000bb0036357a20 */ /* 0x000fe40000410000 */
[----:B------:R-:W-:Y:S02]  /*8bd0*/  FMUL.FTZ R55, R55, c[0x0][0x2ec] ;  /* 0x0000bb0037377a20 */ /* 0x000fe40000410000 */
[----:B------:R-:W-:Y:S02]  /*8be0*/  FMUL.FTZ R3, R66, c[0x0][0x2ec] ;  /* 0x0000bb0042037a20 */ /* 0x000fe40000410000 */
[----:B------:R-:W-:Y:S01]  /*8bf0*/  FMUL.FTZ R65, R65, c[0x0][0x2ec] ;  /* 0x0000bb0041417a20 */ /* 0x000fe20000410000 */
[----:B------:R-:W-:Y:S01]  /*8c00*/  MUFU.TANH R66, R58 ;  /* 0x0000003a00427308 */ /* 0x000fe20000002400 */
[----:B------:R-:W-:-:S04]  /*8c10*/  FMUL.FTZ R67, R67, c[0x0][0x2ec] ;  /* 0x0000bb0043437a20 */ /* 0x000fc80000410000 */
[----:B------:R-:W-:Y:S01]  /*8c20*/  FMUL.FTZ R63, R63, c[0x0][0x2ec] ;  /* 0x0000bb003f3f7a20 */ /* 0x000fe20000410000 */
[C---:B-1----:R-:W-:Y:S02]  /*8c30*/  HMMA.16816.F32 R40, R128.reuse, R120, R40 ;  /* 0x000000788028723c */ /* 0x042fe40000001828 */
[----:B------:R-:W-:Y:S06]  /*8c40*/  MUFU.TANH R59, R59 ;  /* 0x0000003b003b7308 */ /* 0x000fec0000002400 */
[C---:B------:R-:W-:Y:S01]  /*8c50*/  HMMA.16816.F32 R36, R128.reuse, R122, R36 ;  /* 0x0000007a8024723c */ /* 0x040fe20000001824 */
[----:B------:R-:W1:Y:S01]  /*8c60*/  LDSM.16.M88.4 R120, [R118+0x8400] ;  /* 0x008400007678783b */ /* 0x000e620000000200 */
[----:B------:R-:W-:Y:S06]  /*8c70*/  MUFU.TANH R53, R53 ;  /* 0x0000003500357308 */ /* 0x000fec0000002400 */
[C---:B--2---:R-:W-:Y:S02]  /*8c80*/  HMMA.16816.F32 R48, R128.reuse, R124, R48 ;  /* 0x0000007c8030723c */ /* 0x044fe40000001830 */
[----:B------:R-:W-:Y:S06]  /*8c90*/  MUFU.TANH R65, R65 ;  /* 0x0000004100417308 */ /* 0x000fec0000002400 */
[----:B------:R-:W-:Y:S01]  /*8ca0*/  HMMA.16816.F32 R44, R128, R126, R44 ;  /* 0x0000007e802c723c */ /* 0x000fe2000000182c */
[----:B------:R-:W2:Y:S01]  /*8cb0*/  LDSM.16.M88.4 R124, [R118+0x8000] ;  /* 0x00800000767c783b */ /* 0x000ea20000000200 */
[----:B------:R-:W-:Y:S01]  /*8cc0*/  FMUL.FTZ R41, R41, c[0x0][0x2ec] ;  /* 0x0000bb0029297a20 */ /* 0x000fe20000410000 */
[----:B------:R-:W-:Y:S01]  /*8cd0*/  MUFU.TANH R67, R67 ;  /* 0x0000004300437308 */ /* 0x000fe20000002400 */
[----:B------:R-:W-:-:S02]  /*8ce0*/  FMUL.FTZ R40, R40, c[0x0][0x2ec] ;  /* 0x0000bb0028287a20 */ /* 0x000fc40000410000 */
[----:B------:R-:W-:Y:S02]  /*8cf0*/  FMUL.FTZ R42, R42, c[0x0][0x2ec] ;  /* 0x0000bb002a2a7a20 */ /* 0x000fe40000410000 */
[----:B------:R-:W-:Y:S02]  /*8d00*/  FMUL.FTZ R37, R37, c[0x0][0x2ec] ;  /* 0x0000bb0025257a20 */ /* 0x000fe40000410000 */
[----:B------:R-:W-:Y:S01]  /*8d10*/  FMUL.FTZ R36, R36, c[0x0][0x2ec] ;  /* 0x0000bb0024247a20 */ /* 0x000fe20000410000 */
[----:B------:R3:W-:Y:S01]  /*8d20*/  MUFU.TANH R197, R41 ;  /* 0x0000002900c57308 */ /* 0x0007e20000002400 */
[----:B------:R-:W-:Y:S02]  /*8d30*/  FMUL.FTZ R38, R38, c[0x0][0x2ec] ;  /* 0x0000bb0026267a20 */ /* 0x000fe40000410000 */
[----:B------:R-:W-:Y:S02]  /*8d40*/  FMUL.FTZ R202, R39, c[0x0][0x2ec] ;  /* 0x0000bb0027ca7a20 */ /* 0x000fe40000410000 */
[----:B------:R-:W-:-:S02]  /*8d50*/  FMUL.FTZ R48, R48, c[0x0][0x2ec] ;  /* 0x0000bb0030307a20 */ /* 0x000fc40000410000 */
[----:B------:R-:W-:Y:S01]  /*8d60*/  FMUL.FTZ R50, R50, c[0x0][0x2ec] ;  /* 0x0000bb0032327a20 */ /* 0x000fe20000410000 */
[----:B------:R-:W-:Y:S01]  /*8d70*/  MUFU.TANH R195, R37 ;  /* 0x0000002500c37308 */ /* 0x000fe20000002400 */
[----:B------:R-:W-:Y:S02]  /*8d80*/  FMUL.FTZ R49, R49, c[0x0][0x2ec] ;  /* 0x0000bb0031317a20 */ /* 0x000fe40000410000 */
[----:B------:R-:W-:Y:S02]  /*8d90*/  FMUL.FTZ R51, R51, c[0x0][0x2ec] ;  /* 0x0000bb0033337a20 */ /* 0x000fe40000410000 */
[----:B------:R-:W-:Y:S01]  /*8da0*/  FMUL.FTZ R44, R44, c[0x0][0x2ec] ;  /* 0x0000bb002c2c7a20 */ /* 0x000fe20000410000 */
[----:B-1----:R-:W-:Y:S01]  /*8db0*/  HMMA.16816.F32 R24, R128, R120, R24 ;  /* 0x000000788018723c */ /* 0x002fe20000001818 */
[----:B------:R-:W-:Y:S01]  /*8dc0*/  FMUL.FTZ R46, R46, c[0x0][0x2ec] ;  /* 0x0000bb002e2e7a20 */ /* 0x000fe20000410000 */
[----:B------:R-:W-:Y:S01]  /*8dd0*/  MUFU.TANH R132, R50 ;  /* 0x0000003200847308 */ /* 0x000fe20000002400 */
[----:B---3--:R-:W-:-:S02]  /*8de0*/  IMAD.SHL.U32 R41, R176, 0x80, RZ ;  /* 0x00000080b0297824 */ /* 0x008fc400078e00ff */
[----:B------:R-:W-:Y:S02]  /*8df0*/  FMUL.FTZ R45, R45, c[0x0][0x2ec] ;  /* 0x0000bb002d2d7a20 */ /* 0x000fe40000410000 */
[----:B------:R-:W-:Y:S01]  /*8e00*/  FMUL.FTZ R47, R47, c[0x0][0x2ec] ;  /* 0x0000bb002f2f7a20 */ /* 0x000fe20000410000 */
[----:B------:R-:W-:Y:S01]  /*8e10*/  HMMA.16816.F32 R20, R128, R122, R20 ;  /* 0x0000007a8014723c */ /* 0x000fe20000001814 */
[----:B------:R-:W1:Y:S01]  /*8e20*/  LDSM.16.M88.4 R120, [R118+0x8c00] ;  /* 0x008c00007678783b */ /* 0x000e620000000200 */
[----:B------:R-:W-:Y:S01]  /*8e30*/  MUFU.TANH R193, R40 ;  /* 0x0000002800c17308 */ /* 0x000fe20000002400 */
[----:B------:R-:W-:-:S05]  /*8e40*/  FMUL.FTZ R43, R43, c[0x0][0x2ec] ;  /* 0x0000bb002b2b7a20 */ /* 0x000fca0000410000 */
[C---:B--2---:R-:W-:Y:S02]  /*8e50*/  HMMA.16816.F32 R32, R128.reuse, R124, R32 ;  /* 0x0000007c8020723c */ /* 0x044fe40000001820 */
[----:B------:R-:W-:Y:S06]  /*8e60*/  MUFU.TANH R198, R42 ;  /* 0x0000002a00c67308 */ /* 0x000fec0000002400 */
[----:B------:R-:W-:Y:S01]  /*8e70*/  HMMA.16816.F32 R28, R128, R126, R28 ;  /* 0x0000007e801c723c */ /* 0x000fe2000000181c */
[----:B------:R-:W2:Y:S01]  /*8e80*/  LDSM.16.M88.4 R124, [R118+0x8800] ;  /* 0x00880000767c783b */ /* 0x000ea20000000200 */
[----:B------:R-:W-:Y:S01]  /*8e90*/  FMUL.FTZ R141, R24, c[0x0][0x2ec] ;  /* 0x0000bb00188d7a20 */ /* 0x000fe20000410000 */
[----:B------:R-:W-:Y:S01]  /*8ea0*/  LOP3.LUT R24, R41, 0x28, R138, 0xfe, !PT ;  /* 0x0000002829187812 */ /* 0x000fe200078efe8a */
[----:B------:R-:W-:Y:S01]  /*8eb0*/  MUFU.TANH R191, R36 ;  /* 0x0000002400bf7308 */ /* 0x000fe20000002400 */
[----:B------:R-:W-:Y:S01]  /*8ec0*/  FMUL.FTZ R26, R26, c[0x0][0x2ec] ;  /* 0x0000bb001a1a7a20 */ /* 0x000fe20000410000 */
[----:B------:R-:W-:-:S04]  /*8ed0*/  DEPBAR.LE SB0, 0x0 ;  /* 0x000080000000791a */ /* 0x000fc80000000000 */
[----:B------:R-:W-:Y:S01]  /*8ee0*/  FMUL.FTZ R145, R20, c[0x0][0x2ec] ;  /* 0x0000bb0014917a20 */ /* 0x000fe20000410000 */
[--C-:B------:R-:W-:Y:S01]  /*8ef0*/  LOP3.LUT R20, R41, 0x38, R138.reuse, 0xfe, !PT ;  /* 0x0000003829147812 */ /* 0x100fe200078efe8a */
[----:B------:R-:W-:Y:S01]  /*8f00*/  MUFU.TANH R194, R38 ;  /* 0x0000002600c27308 */ /* 0x000fe20000002400 */
[----:B------:R-:W-:Y:S02]  /*8f10*/  FMUL.FTZ R22, R22, c[0x0][0x2ec] ;  /* 0x0000bb0016167a20 */ /* 0x000fe40000410000 */
[----:B------:R-:W-:Y:S02]  /*8f20*/  FMUL.FTZ R25, R25, c[0x0][0x2ec] ;  /* 0x0000bb0019197a20 */ /* 0x000fe40000410000 */
[----:B------:R-:W-:Y:S01]  /*8f30*/  FMUL.FTZ R153, R32, c[0x0][0x2ec] ;  /* 0x0000bb0020997a20 */ /* 0x000fe20000410000 */
[--C-:B------:R-:W-:Y:S01]  /*8f40*/  LOP3.LUT R32, R41, 0x8, R138.reuse, 0xfe, !PT ;  /* 0x0000000829207812 */ /* 0x100fe200078efe8a */
[----:B------:R-:W-:Y:S01]  /*8f50*/  FMUL.FTZ R34, R34, c[0x0][0x2ec] ;  /* 0x0000bb0022227a20 */ /* 0x000fe20000410000 */
[----:B------:R-:W-:Y:S01]  /*8f60*/  MUFU.TANH R141, R141 ;  /* 0x0000008d008d7308 */ /* 0x000fe20000002400 */
[----:B------:R-:W-:Y:S01]  /*8f70*/  FMUL.FTZ R181, R33, c[0x0][0x2ec] ;  /* 0x0000bb0021b57a20 */ /* 0x000fe20000410000 */
[CC--:B------:R-:W-:Y:S01]  /*8f80*/  ISETP.GE.AND P0, PT, R32.reuse, R140.reuse, PT ;  /* 0x0000008c2000720c */ /* 0x0c0fe20003f06270 */
[----:B------:R-:W-:Y:S01]  /*8f90*/  FMUL.FTZ R35, R35, c[0x0][0x2ec] ;  /* 0x0000bb0023237a20 */ /* 0x000fe20000410000 */
[----:B------:R-:W-:Y:S01]  /*8fa0*/  ISETP.GE.AND P5, PT, R32, R139, PT ;  /* 0x0000008b2000720c */ /* 0x000fe20003fa6270 */
[C---:B-1----:R-:W-:Y:S01]  /*8fb0*/  HMMA.16816.F32 R8, R128.reuse, R120, R8 ;  /* 0x000000788008723c */ /* 0x042fe20000001808 */
[C-C-:B------:R-:W-:Y:S01]  /*8fc0*/  LOP3.LUT R32, R41.reuse, 0x10, R138.reuse, 0xfe, !PT ;  /* 0x0000001029207812 */ /* 0x140fe200078efe8a */
[----:B------:R-:W-:Y:S01]  /*8fd0*/  FMUL.FTZ R150, R30, c[0x0][0x2ec] ;  /* 0x0000bb001e967a20 */ /* 0x000fe20000410000 */
[----:B------:R-:W-:Y:S01]  /*8fe0*/  LOP3.LUT R30, R41, 0x20, R138, 0xfe, !PT ;  /* 0x00000020291e7812 */ /* 0x000fe200078efe8a */
[----:B------:R-:W-:Y:S01]  /*8ff0*/  FMUL.FTZ R155, R28, c[0x0][0x2ec] ;  /* 0x0000bb001c9b7a20 */ /* 0x000fe20000410000 */
[----:B------:R-:W-:Y:S01]  /*9000*/  ISETP.GE.AND P1, PT, R32, R140, PT ;  /* 0x0000008c2000720c */ /* 0x000fe20003f26270 */
[----:B------:R-:W-:Y:S01]  /*9010*/  MUFU.TANH R153, R153 ;  /* 0x0000009900997308 */ /* 0x000fe20000002400 */
[----:B------:R-:W-:Y:S01]  /*9020*/  FMUL.FTZ R121, R64, c[0x0][0x2ec] ;  /* 0x0000bb0040797a20 */ /* 0x000fe20000410000 */
[----:B------:R-:W-:Y:S01]  /*9030*/  HMMA.16816.F32 R4, R128, R122, R4 ;  /* 0x0000007a8004723c */ /* 0x000fe20000001804 */
[----:B------:R-:W-:-:S02]  /*9040*/  FMUL.FTZ R64, R60, c[0x0][0x2ec] ;  /* 0x0000bb003c407a20 */ /* 0x000fc40000410000 */
[----:B------:R-:W-:Y:S02]  /*9050*/  FMUL.FTZ R60, R61, c[0x0][0x2ec] ;  /* 0x0000bb003d3c7a20 */ /* 0x000fe40000410000 */
[----:B------:R-:W-:Y:S01]  /*9060*/  FMUL.FTZ R61, R62, c[0x0][0x2ec] ;  /* 0x0000bb003e3d7a20 */ /* 0x000fe20000410000 */
[----:B------:R-:W-:Y:S01]  /*9070*/  MUFU.TANH R154, R34 ;  /* 0x00000022009a7308 */ /* 0x000fe20000002400 */
[----:B------:R-:W-:Y:S01]  /*9080*/  FMUL.FTZ R62, R56, c[0x0][0x2ec] ;  /* 0x0000bb00383e7a20 */ /* 0x000fe20000410000 */
[C---:B--2---:R-:W-:Y:S01]  /*9090*/  HMMA.16816.F32 R16, R128.reuse, R124, R16 ;  /* 0x0000007c8010723c */ /* 0x044fe20000001810 */
[----:B------:R-:W-:Y:S02]  /*90a0*/  FMUL.FTZ R56, R57, c[0x0][0x2ec] ;  /* 0x0000bb0039387a20 */ /* 0x000fe40000410000 */
[----:B------:R-:W-:Y:S02]  /*90b0*/  FMUL.FTZ R29, R29, c[0x0][0x2ec] ;  /* 0x0000bb001d1d7a20 */ /* 0x000fe40000410000 */
[----:B------:R-:W-:Y:S01]  /*90c0*/  FMUL.FTZ R31, R31, c[0x0][0x2ec] ;  /* 0x0000bb001f1f7a20 */ /* 0x000fe20000410000 */
[----:B------:R-:W1:Y:S01]  /*90d0*/  MUFU.TANH R64, R64 ;  /* 0x0000004000407308 */ /* 0x000e620000002400 */
[----:B------:R-:W-:Y:S01]  /*90e0*/  FMUL.FTZ R27, R27, c[0x0][0x2ec] ;  /* 0x0000bb001b1b7a20 */ /* 0x000fe20000410000 */
[----:B------:R-:W-:Y:S01]  /*90f0*/  HMMA.16816.F32 R12, R128, R126, R12 ;  /* 0x0000007e800c723c */ /* 0x000fe2000000180c */
[----:B------:R-:W-:Y:S01]  /*9100*/  FMUL.FTZ R151, R8, c[0x0][0x2ec] ;  /* 0x0000bb0008977a20 */ /* 0x000fe20000410000 */
[----:B------:R-:W-:Y:S01]  /*9110*/  LOP3.LUT R8, R41, 0x68, R138, 0xfe, !PT ;  /* 0x0000006829087812 */ /* 0x000fe200078efe8a */
[----:B------:R-:W-:-:S02]  /*9120*/  FMUL.FTZ R10, R10, c[0x0][0x2ec] ;  /* 0x0000bb000a0a7a20 */ /* 0x000fc40000410000 */
[----:B------:R-:W-:Y:S01]  /*9130*/  FMUL.FTZ R21, R21, c[0x0][0x2ec] ;  /* 0x0000bb0015157a20 */ /* 0x000fe20000410000 */
[----:B------:R-:W2:Y:S01]  /*9140*/  MUFU.TANH R61, R61 ;  /* 0x0000003d003d7308 */ /* 0x000ea20000002400 */
[----:B------:R-:W-:Y:S02]  /*9150*/  FMUL.FTZ R23, R23, c[0x0][0x2ec] ;  /* 0x0000bb0017177a20 */ /* 0x000fe40000410000 */
[----:B------:R-:W-:Y:S01]  /*9160*/  FMUL.FTZ R152, R4, c[0x0][0x2ec] ;  /* 0x0000bb0004987a20 */ /* 0x000fe20000410000 */
[--C-:B------:R-:W-:Y:S01]  /*9170*/  LOP3.LUT R4, R41, 0x78, R138.reuse, 0xfe, !PT ;  /* 0x0000007829047812 */ /* 0x100fe200078efe8a */
[----:B------:R-:W-:Y:S02]  /*9180*/  FMUL.FTZ R6, R6, c[0x0][0x2ec] ;  /* 0x0000bb0006067a20 */ /* 0x000fe40000410000 */
[----:B------:R-:W-:Y:S01]  /*9190*/  FMUL.FTZ R162, R9, c[0x0][0x2ec] ;  /* 0x0000bb0009a27a20 */ /* 0x000fe20000410000 */
[----:B------:R-:W3:Y:S01]  /*91a0*/  MUFU.TANH R62, R62 ;  /* 0x0000003e003e7308 */ /* 0x000ee20000002400 */
[----:B-1----:R-:W-:Y:S01]  /*91b0*/  FSEL R37, R64, -INF , !P0 ;  /* 0xff80000040257808 */ /* 0x002fe20004000000 */
[----:B------:R-:W-:Y:S01]  /*91c0*/  FMUL.FTZ R147, R16, c[0x0][0x2ec] ;  /* 0x0000bb0010937a20 */ /* 0x000fe20000410000 */
[-C--:B------:R-:W-:Y:S01]  /*91d0*/  ISETP.GE.AND P0, PT, R32, R139.reuse, PT ;  /* 0x0000008b2000720c */ /* 0x080fe20003f06270 */
[----:B------:R-:W-:Y:S01]  /*91e0*/  FMUL.FTZ R18, R18, c[0x0][0x2ec] ;  /* 0x0000bb0012127a20 */ /* 0x000fe20000410000 */
[----:B------:R-:W-:Y:S01]  /*91f0*/  LOP3.LUT R32, R41, 0x18, R138, 0xfe, !PT ;  /* 0x0000001829207812 */ /* 0x000fe200078efe8a */
[----:B------:R-:W-:Y:S01]  /*9200*/  FMUL.FTZ R17, R17, c[0x0][0x2ec] ;  /* 0x0000bb0011117a20 */ /* 0x000fe20000410000 */
[----:B------:R-:W-:Y:S01]  /*9210*/  FSEL R66, R66, -INF , !P0 ;  /* 0xff80000042427808 */ /* 0x000fe20004000000 */
[----:B------:R-:W1:Y:S01]  /*9220*/  MUFU.TANH R129, R48 ;  /* 0x0000003000817308 */ /* 0x000e620000002400 */
[----:B--2---:R-:W-:Y:S01]  /*9230*/  FSEL R28, R61, -INF , !P5 ;  /* 0xff8000003d1c7808 */ /* 0x004fe20006800000 */
[----:B------:R-:W-:Y:S01]  /*9240*/  FMUL.FTZ R149, R12, c[0x0][0x2ec] ;  /* 0x0000bb000c957a20 */ /* 0x000fe20000410000 */
[-C--:B------:R-:W-:Y:S01]  /*9250*/  ISETP.GE.AND P5, PT, R32, R140.reuse, PT ;  /* 0x0000008c2000720c */ /* 0x080fe20003fa6270 */
[----:B------:R-:W-:Y:S01]  /*9260*/  FMUL.FTZ R14, R14, c[0x0][0x2ec] ;  /* 0x0000bb000e0e7a20 */ /* 0x000fe20000410000 */
[-C--:B------:R-:W-:Y:S01]  /*9270*/  ISETP.GE.AND P0, PT, R30, R140.reuse, PT ;  /* 0x0000008c1e00720c */ /* 0x080fe20003f06270 */
[----:B------:R-:W-:Y:S01]  /*9280*/  FMUL.FTZ R19, R19, c[0x0][0x2ec] ;  /* 0x0000bb0013137a20 */ /* 0x000fe20000410000 */
[----:B------:R-:W-:Y:S01]  /*9290*/  FSEL R59, R59, -INF , !P5 ;  /* 0xff8000003b3b7808 */ /* 0x000fe20006800000 */
[----:B------:R-:W2:Y:S01]  /*92a0*/  MUFU.TANH R127, R44 ;  /* 0x0000002c007f7308 */ /* 0x000ea20000002400 */
[----:B---3--:R-:W-:Y:S01]  /*92b0*/  FSEL R61, R62, -INF , !P1 ;  /* 0xff8000003e3d7808 */ /* 0x008fe20004800000 */
[----:B------:R-:W-:Y:S01]  /*92c0*/  FMUL.FTZ R13, R13, c[0x0][0x2ec] ;  /* 0x0000bb000d0d7a20 */ /* 0x000fe20000410000 */
[-C--:B------:R-:W-:Y:S01]  /*92d0*/  ISETP.GE.AND P1, PT, R32, R139.reuse, PT ;  /* 0x0000008b2000720c */ /* 0x080fe20003f26270 */
[----:B------:R-:W-:Y:S01]  /*92e0*/  FMUL.FTZ R15, R15, c[0x0][0x2ec] ;  /* 0x0000bb000f0f7a20 */ /* 0x000fe20000410000 */
[-C--:B------:R-:W-:Y:S01]  /*92f0*/  ISETP.GE.AND P5, PT, R30, R139.reuse, PT ;  /* 0x0000008b1e00720c */ /* 0x080fe20003fa6270 */
[----:B------:R-:W-:Y:S01]  /*9300*/  FMUL.FTZ R11, R11, c[0x0][0x2ec] ;  /* 0x0000bb000b0b7a20 */ /* 0x000fe20000410000 */
[----:B------:R-:W-:Y:S01]  /*9310*/  FSEL R64, R53, -INF , !P1 ;  /* 0xff80000035407808 */ /* 0x000fe20004800000 */
[----:B------:R-:W3:Y:S01]  /*9320*/  MUFU.TANH R128, R46 ;  /* 0x0000002e00807308 */ /* 0x000ee20000002400 */
[----:B-1----:R-:W-:Y:S01]  /*9330*/  FSEL R129, R129, -INF , !P0 ;  /* 0xff80000081817808 */ /* 0x002fe20004000000 */
[----:B------:R-:W-:Y:S01]  /*9340*/  FMUL.FTZ R5, R5, c[0x0][0x2ec] ;  /* 0x0000bb0005057a20 */ /* 0x000fe20000410000 */
[C---:B------:R-:W-:Y:S01]  /*9350*/  ISETP.GE.AND P1, PT, R24.reuse, R140, PT ;  /* 0x0000008c1800720c */ /* 0x040fe20003f26270 */
[----:B------:R-:W-:Y:S01]  /*9360*/  FMUL.FTZ R7, R7, c[0x0][0x2ec] ;  /* 0x0000bb0007077a20 */ /* 0x000fe20000410000 */
[----:B------:R-:W-:-:S02]  /*9370*/  ISETP.GE.AND P0, PT, R24, R139, PT ;  /* 0x0000008b1800720c */ /* 0x000fc40003f06270 */
[----:B------:R-:W-:Y:S01]  /*9380*/  LOP3.LUT R24, R41, 0x30, R138, 0xfe, !PT ;  /* 0x0000003029187812 */ /* 0x000fe200078efe8a */
[----:B------:R-:W1:Y:S01]  /*9390*/  MUFU.TANH R155, R155 ;  /* 0x0000009b009b7308 */ /* 0x000e620000002400 */
[----:B------:R-:W-:Y:S02]  /*93a0*/  FSEL R132, R132, -INF , !P5 ;  /* 0xff80000084847808 */ /* 0x000fe40006800000 */
[----:B------:R-:W-:Y:S02]  /*93b0*/  ISETP.GE.AND P5, PT, R24, R140, PT ;  /* 0x0000008c1800720c */ /* 0x000fe40003fa6270 */
[----:B--2---:R-:W-:Y:S02]  /*93c0*/  FSEL R127, R127, -INF , !P1 ;  /* 0xff8000007f7f7808 */ /* 0x004fe40004800000 */
[----:B------:R-:W-:Y:S01]  /*93d0*/  FSEL R193, R193, -INF , !P5 ;  /* 0xff800000c1c17808 */ /* 0x000fe20006800000 */
[----:B------:R-:W2:Y:S01]  /*93e0*/  MUFU.TANH R150, R150 ;  /* 0x0000009600967308 */ /* 0x000ea20000002400 */
[----:B---3--:R-:W-:-:S02]  /*93f0*/  FSEL R128, R128, -INF , !P0 ;  /* 0xff80000080807808 */ /* 0x008fc40004000000 */
[-C--:B------:R-:W-:Y:S02]  /*9400*/  ISETP.GE.AND P1, PT, R24, R139.reuse, PT ;  /* 0x0000008b1800720c */ /* 0x080fe40003f26270 */
[CC--:B------:R-:W-:Y:S02]  /*9410*/  ISETP.GE.AND P0, PT, R20.reuse, R140.reuse, PT ;  /* 0x0000008c1400720c */ /* 0x0c0fe40003f06270 */
[----:B------:R-:W-:Y:S01]  /*9420*/  ISETP.GE.AND P5, PT, R20, R139, PT ;  /* 0x0000008b1400720c */ /* 0x000fe20003fa6270 */
[----:B------:R-:W3:Y:S01]  /*9430*/  MUFU.TANH R146, R26 ;  /* 0x0000001a00927308 */ /* 0x000ee20000002400 */
[----:B------:R-:W-:Y:S02]  /*9440*/  LOP3.LUT R20, R41, 0x40, R138, 0xfe, !PT ;  /* 0x0000004029147812 */ /* 0x000fe400078efe8a */
[----:B------:R-:W-:Y:S02]  /*9450*/  FSEL R198, R198, -INF , !P1 ;  /* 0xff800000c6c67808 */ /* 0x000fe40004800000 */
[----:B------:R-:W-:-:S02]  /*9460*/  ISETP.GE.AND P1, PT, R20, R140, PT ;  /* 0x0000008c1400720c */ /* 0x000fc40003f26270 */
[----:B------:R-:W-:Y:S01]  /*9470*/  LOP3.LUT R16, R41, 0x48, R138, 0xfe, !PT ;  /* 0x0000004829107812 */ /* 0x000fe200078efe8a */
[----:B------:R-:W4:Y:S01]  /*9480*/  MUFU.TANH R145, R145 ;  /* 0x0000009100917308 */ /* 0x000f220000002400 */
[----:B------:R-:W-:Y:S02]  /*9490*/  FSEL R191, R191, -INF , !P0 ;  /* 0xff800000bfbf7808 */ /* 0x000fe40004000000 */
[----:B------:R-:W-:Y:S02]  /*94a0*/  FSEL R194, R194, -INF , !P5 ;  /* 0xff800000c2c27808 */ /* 0x000fe40006800000 */
[----:B------:R-:W-:Y:S02]  /*94b0*/  FSEL R153, R153, -INF , !P1 ;  /* 0xff80000099997808 */ /* 0x000fe40004800000 */
[----:B------:R-:W-:Y:S01]  /*94c0*/  ISETP.GE.AND P0, PT, R20, R139, PT ;  /* 0x0000008b1400720c */ /* 0x000fe20003f06270 */
[----:B------:R-:W5:Y:S01]  /*94d0*/  MUFU.TANH R144, R22 ;  /* 0x0000001600907308 */ /* 0x000f620000002400 */
[----:B------:R-:W-:-:S02]  /*94e0*/  ISETP.GE.AND P5, PT, R16, R140, PT ;  /* 0x0000008c1000720c */ /* 0x000fc40003fa6270 */
[----:B------:R-:W-:Y:S02]  /*94f0*/  ISETP.GE.AND P1, PT, R16, R139, PT ;  /* 0x0000008b1000720c */ /* 0x000fe40003f26270 */
[C-C-:B------:R-:W-:Y:S02]  /*9500*/  LOP3.LUT R16, R41.reuse, 0x50, R138.reuse, 0xfe, !PT ;  /* 0x0000005029107812 */ /* 0x140fe400078efe8a */
[----:B------:R-:W-:Y:S01]  /*9510*/  FSEL R154, R154, -INF , !P0 ;  /* 0xff8000009a9a7808 */ /* 0x000fe20004000000 */
[----:B------:R-:W3:Y:S01]  /*9520*/  MUFU.TANH R147, R147 ;  /* 0x0000009300937308 */ /* 0x000ee20000002400 */
[----:B------:R-:W-:Y:S02]  /*9530*/  ISETP.GE.AND P0, PT, R16, R140, PT ;  /* 0x0000008c1000720c */ /* 0x000fe40003f06270 */
[----:B------:R-:W-:Y:S02]  /*9540*/  LOP3.LUT R12, R41, 0x58, R138, 0xfe, !PT ;  /* 0x00000058290c7812 */ /* 0x000fe400078efe8a */
[----:B-1----:R-:W-:-:S02]  /*9550*/  FSEL R155, R155, -INF , !P5 ;  /* 0xff8000009b9b7808 */ /* 0x002fc40006800000 */
[----:B--2---:R-:W-:Y:S01]  /*9560*/  FSEL R150, R150, -INF , !P1 ;  /* 0xff80000096967808 */ /* 0x004fe20004800000 */
[----:B------:R-:W1:Y:S01]  /*9570*/  MUFU.TANH R122, R18 ;  /* 0x00000012007a7308 */ /* 0x000e620000002400 */
[----:B------:R-:W-:Y:S02]  /*9580*/  FSEL R141, R141, -INF , !P0 ;  /* 0xff8000008d8d7808 */ /* 0x000fe40004000000 */
[-C--:B------:R-:W-:Y:S02]  /*9590*/  ISETP.GE.AND P5, PT, R16, R139.reuse, PT ;  /* 0x0000008b1000720c */ /* 0x080fe40003fa6270 */
[C---:B------:R-:W-:Y:S02]  /*95a0*/  ISETP.GE.AND P1, PT, R12.reuse, R140, PT ;  /* 0x0000008c0c00720c */ /* 0x040fe40003f26270 */
[----:B------:R-:W-:Y:S01]  /*95b0*/  ISETP.GE.AND P0, PT, R12, R139, PT ;  /* 0x0000008b0c00720c */ /* 0x000fe20003f06270 */
[----:B------:R-:W2:Y:S01]  /*95c0*/  MUFU.TANH R149, R149 ;  /* 0x0000009500957308 */ /* 0x000ea20000002400 */
[----:B------:R-:W-:-:S02]  /*95d0*/  LOP3.LUT R12, R41, 0x60, R138, 0xfe, !PT ;  /* 0x00000060290c7812 */ /* 0x000fc400078efe8a */
[----:B---3--:R-:W-:Y:S02]  /*95e0*/  FSEL R146, R146, -INF , !P5 ;  /* 0xff80000092927808 */ /* 0x008fe40006800000 */
[----:B------:R-:W-:Y:S02]  /*95f0*/  ISETP.GE.AND P5, PT, R12, R140, PT ;  /* 0x0000008c0c00720c */ /* 0x000fe40003fa6270 */
[----:B----4-:R-:W-:Y:S01]  /*9600*/  FSEL R145, R145, -INF , !P1 ;  /* 0xff80000091917808 */ /* 0x010fe20004800000 */
[----:B------:R-:W3:Y:S01]  /*9610*/  MUFU.TANH R62, R14 ;  /* 0x0000000e003e7308 */ /* 0x000ee20000002400 */
[----:B-----5:R-:W-:Y:S02]  /*9620*/  FSEL R144, R144, -INF , !P0 ;  /* 0xff80000090907808 */ /* 0x020fe40004000000 */
[----:B------:R-:W-:Y:S02]  /*9630*/  FSEL R147, R147, -INF , !P5 ;  /* 0xff80000093937808 */ /* 0x000fe40006800000 */
[----:B------:R-:W-:-:S02]  /*9640*/  ISETP.GE.AND P1, PT, R12, R139, PT ;  /* 0x0000008b0c00720c */ /* 0x000fc40003f26270 */
[CC--:B------:R-:W-:Y:S01]  /*9650*/  ISETP.GE.AND P0, PT, R8.reuse, R140.reuse, PT ;  /* 0x0000008c0800720c */ /* 0x0c0fe20003f06270 */
[----:B------:R-:W4:Y:S01]  /*9660*/  MUFU.TANH R151, R151 ;  /* 0x0000009700977308 */ /* 0x000f220000002400 */
[----:B------:R-:W-:Y:S02]  /*9670*/  ISETP.GE.AND P5, PT, R8, R139, PT ;  /* 0x0000008b0800720c */ /* 0x000fe40003fa6270 */
[----:B------:R-:W-:Y:S02]  /*9680*/  LOP3.LUT R8, R41, 0x70, R138, 0xfe, !PT ;  /* 0x0000007029087812 */ /* 0x000fe400078efe8a */
[----:B-1----:R-:W-:Y:S02]  /*9690*/  FSEL R122, R122, -INF , !P1 ;  /* 0xff8000007a7a7808 */ /* 0x002fe40004800000 */
[----:B------:R-:W-:Y:S01]  /*96a0*/  ISETP.GE.AND P1, PT, R8, R140, PT ;  /* 0x0000008c0800720c */ /* 0x000fe20003f26270 */
[----:B------:R-:W1:Y:S01]  /*96b0*/  MUFU.TANH R57, R10 ;  /* 0x0000000a00397308 */ /* 0x000e620000002400 */
[----:B--2---:R-:W-:-:S02]  /*96c0*/  FSEL R149, R149, -INF , !P0 ;  /* 0xff80000095957808 */ /* 0x004fc40004000000 */
[-C--:B------:R-:W-:Y:S02]  /*96d0*/  ISETP.GE.AND P0, PT, R8, R139.reuse, PT ;  /* 0x0000008b0800720c */ /* 0x080fe40003f06270 */
[----:B------:R-:W-:Y:S02]  /*96e0*/  LOP3.LUT R8, R41, R138, RZ, 0xfc, !PT ;  /* 0x0000008a29087212 */ /* 0x000fe400078efcff */
[----:B---3--:R-:W-:Y:S01]  /*96f0*/  FSEL R62, R62, -INF , !P5 ;  /* 0xff8000003e3e7808 */ /* 0x008fe20006800000 */
[----:B------:R-:W2:Y:S01]  /*9700*/  MUFU.TANH R152, R152 ;  /* 0x0000009800987308 */ /* 0x000ea20000002400 */
[----:B----4-:R-:W-:Y:S02]  /*9710*/  FSEL R151, R151, -INF , !P1 ;  /* 0xff80000097977808 */ /* 0x010fe40004800000 */
[C---:B------:R-:W-:Y:S02]  /*9720*/  ISETP.GE.AND P5, PT, R4.reuse, R140, PT ;  /* 0x0000008c0400720c */ /* 0x040fe40003fa6270 */
[----:B------:R-:W-:-:S02]  /*9730*/  ISETP.GE.AND P1, PT, R4, R139, PT ;  /* 0x0000008b0400720c */ /* 0x000fc40003f26270 */
[----:B------:R-:W-:Y:S01]  /*9740*/  IADD3 R4, R8, 0x1, RZ ;  /* 0x0000000108047810 */ /* 0x000fe20007ffe0ff */
[----:B------:R-:W3:Y:S01]  /*9750*/  MUFU.TANH R58, R6 ;  /* 0x00000006003a7308 */ /* 0x000ee20000002400 */
[----:B-1----:R-:W-:Y:S02]  /*9760*/  FSEL R57, R57, -INF , !P0 ;  /* 0xff80000039397808 */ /* 0x002fe40004000000 */
[----:B------:R-:W-:Y:S02]  /*9770*/  ISETP.GE.AND P0, PT, R4, R140, PT ;  /* 0x0000008c0400720c */ /* 0x000fe40003f06270 */
[----:B------:R-:W-:Y:S02]  /*9780*/  IADD3 R10, R8, 0x19, RZ ;  /* 0x00000019080a7810 */ /* 0x000fe40007ffe0ff */
[----:B------:R-:W-:Y:S01]  /*9790*/  FSEL R39, R65, -INF , !P0 ;  /* 0xff80000041277808 */ /* 0x000fe20004000000 */
[----:B------:R-:W1:Y:S01]  /*97a0*/  MUFU.TANH R60, R60 ;  /* 0x0000003c003c7308 */ /* 0x000e620000002400 */
[----:B--2---:R-:W-:-:S02]  /*97b0*/  FSEL R152, R152, -INF , !P5 ;  /* 0xff80000098987808 */ /* 0x004fc40006800000 */
[-C--:B------:R-:W-:Y:S02]  /*97c0*/  ISETP.GE.AND P5, PT, R4, R139.reuse, PT ;  /* 0x0000008b0400720c */ /* 0x080fe40003fa6270 */
[C---:B------:R-:W-:Y:S02]  /*97d0*/  IADD3 R4, R8.reuse, 0x9, RZ ;  /* 0x0000000908047810 */ /* 0x040fe40007ffe0ff */
[----:B------:R-:W-:Y:S01]  /*97e0*/  IADD3 R9, R8, 0x69, RZ ;  /* 0x0000006908097810 */ /* 0x000fe20007ffe0ff */
[----:B------:R-:W2:Y:S01]  /*97f0*/  MUFU.TANH R63, R63 ;  /* 0x0000003f003f7308 */ /* 0x000ea20000002400 */
[----:B---3--:R-:W-:Y:S02]  /*9800*/  FSEL R58, R58, -INF , !P1 ;  /* 0xff8000003a3a7808 */ /* 0x008fe40004800000 */
[C---:B------:R-:W-:Y:S02]  /*9810*/  ISETP.GE.AND P1, PT, R4.reuse, R140, PT ;  /* 0x0000008c0400720c */ /* 0x040fe40003f26270 */
[----:B------:R-:W-:-:S02]  /*9820*/  ISETP.GE.AND P0, PT, R4, R139, PT ;  /* 0x0000008b0400720c */ /* 0x000fc40003f06270 */
[----:B------:R-:W-:Y:S01]  /*9830*/  IADD3 R4, R8, 0x11, RZ ;  /* 0x0000001108047810 */ /* 0x000fe20007ffe0ff */
[----:B------:R-:W3:Y:S01]  /*9840*/  MUFU.TANH R56, R56 ;  /* 0x0000003800387308 */ /* 0x000ee20000002400 */
[----:B------:R-:W-:Y:S02]  /*9850*/  FSEL R6, R67, -INF , !P5 ;  /* 0xff80000043067808 */ /* 0x000fe40006800000 */
[----:B------:R-:W-:Y:S02]  /*9860*/  ISETP.GE.AND P5, PT, R4, R140, PT ;  /* 0x0000008c0400720c */ /* 0x000fe40003fa6270 */
[----:B-1----:R-:W-:Y:S02]  /*9870*/  FSEL R33, R60, -INF , !P1 ;  /* 0xff8000003c217808 */ /* 0x002fe40004800000 */
[----:B------:R-:W-:Y:S01]  /*9880*/  ISETP.GE.AND P1, PT, R4, R139, PT ;  /* 0x0000008b0400720c */ /* 0x000fe20003f26270 */
        /* <DEDUP_REMOVED lines=15> */
[----:B------:R-:W-:-:S05]  /*9980*/  ISETP.GE.AND P5, PT, R10, R140, PT ;  /* 0x0000008c0a00720c */ /* 0x000fca0003fa6270 */
[----:B------:R-:W2:Y:S01]  /*9990*/  MUFU.TANH R131, R45 ;  /* 0x0000002d00837308 */ /* 0x000ea20000002400 */
[----:B---3--:R-:W-:Y:S02]  /*99a0*/  FSEL R133, R133, -INF , !P1 ;  /* 0xff80000085857808 */ /* 0x008fe40004800000 */
[----:B------:R-:W-:Y:S02]  /*99b0*/  ISETP.GE.AND P1, PT, R10, R139, PT ;  /* 0x0000008b0a00720c */ /* 0x000fe40003f26270 */
[----:B------:R-:W-:-:S03]  /*99c0*/  IADD3 R10, R8, 0x31, RZ ;  /* 0x00000031080a7810 */ /* 0x000fc60007ffe0ff */
[----:B------:R-:W3:Y:S01]  /*99d0*/  MUFU.TANH R196, R47 ;  /* 0x0000002f00c47308 */ /* 0x000ee20000002400 */
[----:B-1----:R-:W-:Y:S02]  /*99e0*/  FSEL R200, R200, -INF , !P0 ;  /* 0xff800000c8c87808 */ /* 0x002fe40004000000 */
[----:B------:R-:W-:-:S04]  /*99f0*/  ISETP.GE.AND P0, PT, R10, R140, PT ;  /* 0x0000008c0a00720c */ /* 0x000fc80003f06270 */
[----:B------:R-:W-:Y:S01]  /*9a00*/  FSEL R197, R197, -INF , !P0 ;  /* 0xff800000c5c57808 */ /* 0x000fe20004000000 */
[----:B------:R-:W1:Y:S01]  /*9a10*/  MUFU.TANH R204, R43 ;  /* 0x0000002b00cc7308 */ /* 0x000e620000002400 */
[----:B--2---:R-:W-:Y:S02]  /*9a20*/  FSEL R131, R131, -INF , !P5 ;  /* 0xff80000083837808 */ /* 0x004fe40006800000 */
[----:B------:R-:W-:Y:S02]  /*9a30*/  ISETP.GE.AND P5, PT, R10, R139, PT ;  /* 0x0000008b0a00720c */ /* 0x000fe40003fa6270 */
[----:B------:R-:W-:-:S03]  /*9a40*/  IADD3 R10, R8, 0x39, RZ ;  /* 0x00000039080a7810 */ /* 0x000fc60007ffe0ff */
[----:B------:R-:W2:Y:S01]  /*9a50*/  MUFU.TANH R202, R202 ;  /* 0x000000ca00ca7308 */ /* 0x000ea20000002400 */
[----:B---3--:R-:W-:Y:S02]  /*9a60*/  FSEL R196, R196, -INF , !P1 ;  /* 0xff800000c4c47808 */ /* 0x008fe40004800000 */
[C---:B------:R-:W-:Y:S02]  /*9a70*/  ISETP.GE.AND P1, PT, R10.reuse, R140, PT ;  /* 0x0000008c0a00720c */ /* 0x040fe40003f26270 */
[----:B------:R-:W-:Y:S02]  /*9a80*/  ISETP.GE.AND P0, PT, R10, R139, PT ;  /* 0x0000008b0a00720c */ /* 0x000fe40003f06270 */
[----:B------:R-:W-:Y:S01]  /*9a90*/  IADD3 R10, R8, 0x41, RZ ;  /* 0x00000041080a7810 */ /* 0x000fe20007ffe0ff */
[----:B------:R-:W3:Y:S01]  /*9aa0*/  MUFU.TANH R181, R181 ;  /* 0x000000b500b57308 */ /* 0x000ee20000002400 */
[----:B-1----:R-:W-:Y:S02]  /*9ab0*/  FSEL R204, R204, -INF , !P5 ;  /* 0xff800000cccc7808 */ /* 0x002fe40006800000 */
[----:B------:R-:W-:-:S02]  /*9ac0*/  FSEL R195, R195, -INF , !P1 ;  /* 0xff800000c3c37808 */ /* 0x000fc40004800000 */
[CC--:B------:R-:W-:Y:S02]  /*9ad0*/  ISETP.GE.AND P5, PT, R10.reuse, R140.reuse, PT ;  /* 0x0000008c0a00720c */ /* 0x0c0fe40003fa6270 */
[----:B------:R-:W-:Y:S01]  /*9ae0*/  ISETP.GE.AND P1, PT, R10, R139, PT ;  /* 0x0000008b0a00720c */ /* 0x000fe20003f26270 */
[----:B------:R-:W1:Y:S01]  /*9af0*/  MUFU.TANH R156, R35 ;  /* 0x00000023009c7308 */ /* 0x000e620000002400 */
[----:B------:R-:W-:Y:S02]  /*9b00*/  IADD3 R10, R8, 0x49, RZ ;  /* 0x00000049080a7810 */ /* 0x000fe40007ffe0ff */
[----:B--2---:R-:W-:Y:S02]  /*9b10*/  FSEL R202, R202, -INF , !P0 ;  /* 0xff800000caca7808 */ /* 0x004fe40004000000 */
[----:B------:R-:W-:-:S03]  /*9b20*/  ISETP.GE.AND P0, PT, R10, R140, PT ;  /* 0x0000008c0a00720c */ /* 0x000fc60003f06270 */
[----:B------:R-:W2:Y:S01]  /*9b30*/  MUFU.TANH R163, R29 ;  /* 0x0000001d00a37308 */ /* 0x000ea20000002400 */
[----:B---3--:R-:W-:Y:S02]  /*9b40*/  FSEL R181, R181, -INF , !P5 ;  /* 0xff800000b5b57808 */ /* 0x008fe40006800000 */
[----:B------:R-:W-:Y:S02]  /*9b50*/  ISETP.GE.AND P5, PT, R10, R139, PT ;  /* 0x0000008b0a00720c */ /* 0x000fe40003fa6270 */
[----:B------:R-:W-:-:S03]  /*9b60*/  IADD3 R10, R8, 0x51, RZ ;  /* 0x00000051080a7810 */ /* 0x000fc60007ffe0ff */
        /* <DEDUP_REMOVED lines=33> */
[----:B------:R-:W-:-:S05]  /*9d80*/  ISETP.GE.AND P1, PT, R9, R139, PT ;  /* 0x0000008b0900720c */ /* 0x000fca0003f26270 */
[----:B------:R-:W1:Y:S01]  /*9d90*/  MUFU.TANH R121, R121 ;  /* 0x0000007900797308 */ /* 0x000e620000002400 */
[----:B--2---:R-:W-:Y:S01]  /*9da0*/  FSEL R124, R124, -INF , !P0 ;  /* 0xff8000007c7c7808 */ /* 0x004fe20004000000 */
[----:B------:R-:W-:Y:S01]  /*9db0*/  BAR.SYNC.DEFER_BLOCKING 0x0 ;  /* 0x0000000000007b1d */ /* 0x000fe20000010000 */
[----:B------:R-:W-:-:S05]  /*9dc0*/  ISETP.GE.AND P0, PT, R8, R140, PT ;  /* 0x0000008c0800720c */ /* 0x000fca0003f06270 */
[----:B------:R-:W2:Y:S01]  /*9dd0*/  MUFU.TANH R120, R11 ;  /* 0x0000000b00787308 */ /* 0x000ea20000002400 */
[----:B---3--:R-:W-:Y:S02]  /*9de0*/  FSEL R162, R162, -INF , !P5 ;  /* 0xff800000a2a27808 */ /* 0x008fe40006800000 */
[----:B------:R-:W-:-:S05]  /*9df0*/  ISETP.GE.AND P5, PT, R10, R140, PT ;  /* 0x0000008c0a00720c */ /* 0x000fca0003fa6270 */
[----:B------:R-:W3:Y:S01]  /*9e00*/  MUFU.TANH R5, R5 ;  /* 0x0000000500057308 */ /* 0x000ee20000002400 */
[----:B-1----:R-:W-:Y:S02]  /*9e10*/  FSEL R9, R121, -INF , !P0 ;  /* 0xff80000079097808 */ /* 0x002fe40004000000 */
[----:B------:R-:W-:Y:S02]  /*9e20*/  ISETP.GE.AND P0, PT, R10, R139, PT ;  /* 0x0000008b0a00720c */ /* 0x000fe40003f06270 */
[----:B--2---:R-:W-:-:S03]  /*9e30*/  FSEL R120, R120, -INF , !P1 ;  /* 0xff80000078787808 */ /* 0x004fc60004800000 */
[----:B------:R-:W1:Y:S01]  /*9e40*/  MUFU.TANH R3, R3 ;  /* 0x0000000300037308 */ /* 0x000e620000002400 */
[----:B------:R-:W-:Y:S02]  /*9e50*/  ISETP.GE.AND P1, PT, R8, R139, PT ;  /* 0x0000008b0800720c */ /* 0x000fe40003f26270 */
[----:B---3--:R-:W-:-:S05]  /*9e60*/  FSEL R139, R5, -INF , !P5 ;  /* 0xff800000058b7808 */ /* 0x008fca0006800000 */
[----:B------:R-:W2:Y:S01]  /*9e70*/  MUFU.TANH R7, R7 ;  /* 0x0000000700077308 */ /* 0x000ea20000002400 */
[----:B------:R-:W-:Y:S02]  /*9e80*/  ISETP.GT.AND P5, PT, R176, R169, PT ;  /* 0x000000a9b000720c */ /* 0x000fe40003fa4270 */
[----:B-1----:R-:W-:Y:S02]  /*9e90*/  FSEL R5, R3, -INF , !P1 ;  /* 0xff80000003057808 */ /* 0x002fe40004800000 */
[----:B--2---:R-:W-:-:S09]  /*9ea0*/  FSEL R121, R7, -INF , !P0 ;  /* 0xff80000007797808 */ /* 0x004fd20004000000 */
[----:B------:R-:W-:Y:S05]  /*9eb0*/  @!P5 BRA `(.L_x_1275) ;  /* 0x00000ae00000d947 */ /* 0x000fea0003800000 */
[----:B------:R-:W-:Y:S05]  /*9ec0*/  @!P6 BRA `(.L_x_1276) ;  /* 0x000003900000e947 */ /* 0x000fea0003800000 */
[----:B------:R-:W1:Y:S01]  /*9ed0*/  I2F.RP R8, R119 ;  /* 0x0000007700087306 */ /* 0x000e620000209400 */
[----:B------:R-:W-:Y:S01]  /*9ee0*/  IMAD.MOV.U32 R12, RZ, RZ, RZ ;  /* 0x000000ffff0c7224 */ /* 0x000fe200078e00ff */
[----:B------:R-:W-:Y:S02]  /*9ef0*/  IABS R10, R41 ;  /* 0x00000029000a7213 */ /* 0x000fe40000000000 */
[C---:B------:R-:W-:Y:S02]  /*9f00*/  IADD3 R11, R41.reuse, -0x80, RZ ;  /* 0xffffff80290b7810 */ /* 0x040fe40007ffe0ff */
[----:B------:R-:W-:Y:S02]  /*9f10*/  LOP3.LUT R41, R41, c[0x0][0x2d0], RZ, 0x3c, !PT ;  /* 0x0000b40029297a12 */ /* 0x000fe400078e3cff */
[----:B-1----:R-:W1:Y:S02]  /*9f20*/  MUFU.RCP R13, R8 ;  /* 0x00000008000d7308 */ /* 0x002e640000001000 */
[----:B-1----:R-:W-:-:S06]  /*9f30*/  IADD3 R13, R13, 0xffffffe, RZ ;  /* 0x0ffffffe0d0d7810 */ /* 0x002fcc0007ffe0ff */
[----:B------:R-:W1:Y:S02]  /*9f40*/  F2I.FTZ.U32.TRUNC.NTZ R13, R13 ;  /* 0x0000000d000d7305 */ /* 0x000e64000021f000 */
[----:B-1----:R-:W-:-:S04]  /*9f50*/  IMAD.MOV R3, RZ, RZ, -R13 ;  /* 0x000000ffff037224 */ /* 0x002fc800078e0a0d */
[----:B------:R-:W-:Y:S01]  /*9f60*/  IMAD R7, R3, R119, RZ ;  /* 0x0000007703077224 */ /* 0x000fe200078e02ff */
[----:B------:R-:W-:Y:S02]  /*9f70*/  IABS R3, R11 ;  /* 0x0000000b00037213 */ /* 0x000fe40000000000 */
[----:B------:R-:W-:Y:S01]  /*9f80*/  LOP3.LUT R11, R11, c[0x0][0x2d0], RZ, 0x3c, !PT ;  /* 0x0000b4000b0b7a12 */ /* 0x000fe200078e3cff */
[----:B------:R-:W-:-:S06]  /*9f90*/  IMAD.HI.U32 R7, R13, R7, R12 ;  /* 0x000000070d077227 */ /* 0x000fcc00078e000c */
[----:B------:R-:W-:-:S04]  /*9fa0*/  IMAD.HI.U32 R12, R7, R10, RZ ;  /* 0x0000000a070c7227 */ /* 0x000fc800078e00ff */
[----:B------:R-:W-:Y:S01]  /*9fb0*/  IMAD.HI.U32 R7, R7, R3, RZ ;  /* 0x0000000307077227 */ /* 0x000fe200078e00ff */
[----:B------:R-:W-:-:S05]  /*9fc0*/  IADD3 R8, -R12, RZ, RZ ;  /* 0x000000ff0c087210 */ /* 0x000fca0007ffe1ff */
[----:B------:R-:W-:Y:S02]  /*9fd0*/  IMAD R8, R119, R8, R10 ;  /* 0x0000000877087224 */ /* 0x000fe400078e020a */
[----:B------:R-:W-:-:S03]  /*9fe0*/  IMAD.MOV R10, RZ, RZ, -R7 ;  /* 0x000000ffff0a7224 */ /* 0x000fc600078e0a07 */
[C---:B------:R-:W-:Y:S01]  /*9ff0*/  ISETP.GT.U32.AND P1, PT, R119.reuse, R8, PT ;  /* 0x000000087700720c */ /* 0x040fe20003f24070 */
[----:B------:R-:W-:-:S05]  /*a000*/  IMAD R10, R119, R10, R3 ;  /* 0x0000000a770a7224 */ /* 0x000fca00078e0203 */
[----:B------:R-:W-:-:S07]  /*a010*/  ISETP.GT.U32.AND P0, PT, R119, R10, PT ;  /* 0x0000000a7700720c */ /* 0x000fce0003f04070 */
[----:B------:R-:W-:Y:S01]  /*a020*/  @!P1 IMAD.IADD R8, R8, 0x1, -R119 ;  /* 0x0000000108089824 */ /* 0x000fe200078e0a77 */
[----:B------:R-:W-:-:S04]  /*a030*/  @!P1 IADD3 R12, R12, 0x1, RZ ;  /* 0x000000010c0c9810 */ /* 0x000fc80007ffe0ff */
[-C--:B------:R-:W-:Y:S02]  /*a040*/  ISETP.GE.U32.AND P1, PT, R8, R119.reuse, PT ;  /* 0x000000770800720c */ /* 0x080fe40003f26070 */
[----:B------:R-:W-:Y:S02]  /*a050*/  @!P0 IADD3 R10, R10, -R119, RZ ;  /* 0x800000770a0a8210 */ /* 0x000fe40007ffe0ff */
[----:B------:R-:W-:Y:S02]  /*a060*/  @!P0 IADD3 R7, R7, 0x1, RZ ;  /* 0x0000000107078810 */ /* 0x000fe40007ffe0ff */
[----:B------:R-:W-:Y:S02]  /*a070*/  ISETP.GE.AND P0, PT, R41, RZ, PT ;  /* 0x000000ff2900720c */ /* 0x000fe40003f06270 */
[----:B------:R-:W-:-:S05]  /*a080*/  LOP3.LUT R8, RZ, c[0x0][0x2d0], RZ, 0x33, !PT ;  /* 0x0000b400ff087a12 */ /* 0x000fca00078e33ff */
[----:B------:R-:W-:Y:S02]  /*a090*/  @P1 IADD3 R12, R12, 0x1, RZ ;  /* 0x000000010c0c1810 */ /* 0x000fe40007ffe0ff */
[----:B------:R-:W-:-:S04]  /*a0a0*/  ISETP.GE.U32.AND P1, PT, R10, R119, PT ;  /* 0x000000770a00720c */ /* 0x000fc80003f26070 */
[----:B------:R-:W-:Y:S01]  /*a0b0*/  @!P0 IMAD.MOV R12, RZ, RZ, -R12 ;  /* 0x000000ffff0c8224 */ /* 0x000fe200078e0a0c */
[----:B------:R-:W-:-:S04]  /*a0c0*/  ISETP.NE.AND P0, PT, RZ, c[0x0][0x2d0], PT ;  /* 0x0000b400ff007a0c */ /* 0x000fc80003f05270 */
[----:B------:R-:W-:-:S04]  /*a0d0*/  SEL R3, R8, R12, !P0 ;  /* 0x0000000c08037207 */ /* 0x000fc80004000000 */
[----:B------:R-:W-:Y:S01]  /*a0e0*/  @P1 IADD3 R7, R7, 0x1, RZ ;  /* 0x0000000107071810 */ /* 0x000fe20007ffe0ff */
[----:B------:R-:W-:Y:S01]  /*a0f0*/  IMAD.WIDE R16, R3, 0x4, R182 ;  /* 0x0000000403107825 */ /* 0x000fe200078e02b6 */
[----:B------:R-:W-:-:S13]  /*a100*/  ISETP.GE.AND P1, PT, R11, RZ, PT ;  /* 0x000000ff0b00720c */ /* 0x000fda0003f26270 */
[----:B------:R-:W-:-:S05]  /*a110*/  @!P1 IMAD.MOV R7, RZ, RZ, -R7 ;  /* 0x000000ffff079224 */ /* 0x000fca00078e0a07 */
        /* <DEDUP_REMOVED lines=20> */
.L_x_1276:
[----:B------:R-:W-:-:S04]  /*a260*/  LEA R117, -R117, RZ, 0x7 ;  /* 0x000000ff75757211 */ /* 0x000fc800078e39ff */
[----:B------:R-:W-:Y:S02]  /*a270*/  SHF.R.S32.HI R12, RZ, 0x1f, R117 ;  /* 0x0000001fff0c7819 */ /* 0x000fe40000011475 */
.L_x_1277:
        /* <DEDUP_REMOVED lines=56> */
[----:B----4-:R-:W-:Y:S02]  /*a600*/  IADD3.X R10, R170, R12, R170, P1, P0 ;  /* 0x0000000caa0a7210 */ /* 0x010fe40000fe04aa */
[----:B------:R-:W-:Y:S01]  /*a610*/  @!P3 IADD3 R8, P0, R136, R7, RZ ;  /* 0x000000078808b210 */ /* 0x000fe20007f1e0ff */
[----:B------:R1:W-:Y:S01]  /*a620*/  @P4 STS.128 [R175+0x4000], RZ ;  /* 0x004000ffaf004388 */ /* 0x0003e20000000c00 */
[----:B------:R-:W-:-:S03]  /*a630*/  @!P4 LEA R20, P1, R7, R186, 0x1 ;  /* 0x000000ba0714c211 */ /* 0x000fc600078208ff */
        /* <DEDUP_REMOVED lines=50> */
.L_x_1279:
[----:B------:R-:W-:Y:S05]  /*a960*/  BSYNC B0 ;  /* 0x0000000000007941 */ /* 0x000fea0003800000 */
.L_x_1278:
[----:B------:R-:W0:Y:S01]  /*a970*/  LDGDEPBAR ;  /* 0x00000000000079af */ /* 0x000e220000000000 */
[----:B------:R-:W-:-:S04]  /*a980*/  LEA R186, P0, R117, R186, 0x1 ;  /* 0x000000ba75ba7211 */ /* 0x000fc800078008ff */
[----:B------:R-:W-:Y:S02]  /*a990*/  LEA.HI.X R185, R117, R185, R12, 0x1, P0 ;  /* 0x000000b975b97211 */ /* 0x000fe400000f0c0c */
.L_x_1275:
        /* <DEDUP_REMOVED lines=76> */
[----:B------:R-:W-:Y:S01]  /*ae60*/  FMUL.FTZ R184, R56, c[0x0][0x23c] ;  /* 0x00008f0038b87a20 */ /* 0x000fe20000410000 */
[----:B--2---:R-:W-:Y:S02]  /*ae70*/  FMNMX.FTZ R3, R8, R3, !PT ;  /* 0x0000000308037209 */ /* 0x004fe40007810000 */
[----:B------:R-:W-:Y:S02]  /*ae80*/  FSEL R201, R56, RZ, P1 ;  /* 0x000000ff38c97208 */ /* 0x000fe40000800000 */
[----:B------:R-:W-:Y:S01]  /*ae90*/  FSEL R184, R184, RZ, P1 ;  /* 0x000000ffb8b87208 */ /* 0x000fe20000800000 */
[C---:B------:R-:W-:Y:S01]  /*aea0*/  FMUL.FTZ R119, R3.reuse, c[0x0][0x23c] ;  /* 0x00008f0003777a20 */ /* 0x040fe20000410000 */
[----:B------:R-:W-:Y:S01]  /*aeb0*/  FSETP.NEU.FTZ.AND P0, PT, R3, -INF , PT ;  /* 0xff8000000300780b */ /* 0x000fe20003f1d000 */
[----:B------:R-:W-:Y:S02]  /*aec0*/  FADD.FTZ R201, R2, -R201 ;  /* 0x800000c902c97221 */ /* 0x000fe40000010000 */
[--C-:B------:R-:W-:Y:S01]  /*aed0*/  FFMA.FTZ R199, R9, c[0x0][0x23c], -R184.reuse ;  /* 0x00008f0009c77a23 */ /* 0x100fe200000108b8 */
[----:B------:R-:W-:Y:S01]  /*aee0*/  FSEL R143, R3, RZ, P0 ;  /* 0x000000ff038f7208 */ /* 0x000fe20000000000 */
[--C-:B------:R-:W-:Y:S01]  /*aef0*/  FFMA.FTZ R125, R33, c[0x0][0x23c], -R184.reuse ;  /* 0x00008f00217d7a23 */ /* 0x100fe200000108b8 */
[----:B------:R-:W1:Y:S01]  /*af00*/  LDSM.16.MT88.4 R8, [R164+0x9000] ;  /* 0x00900000a408783b */ /* 0x000e620000004200 */
[----:B------:R-:W-:Y:S01]  /*af10*/  FSEL R119, R119, RZ, P0 ;  /* 0x000000ff77777208 */ /* 0x000fe20000000000 */
[----:B------:R-:W-:Y:S01]  /*af20*/  FFMA.FTZ R135, R39, c[0x0][0x23c], -R184 ;  /* 0x00008f0027877a23 */ /* 0x000fe200000108b8 */
[----:B------:R-:W-:Y:S01]  /*af30*/  MUFU.EX2 R199, R199 ;  /* 0x000000c700c77308 */ /* 0x000fe20000000800 */
[----:B------:R-:W2:Y:S01]  /*af40*/  LDSM.16.MT88.4 R32, [R116+0xb000] ;  /* 0x00b000007420783b */ /* 0x000ea20000004200 */
[----:B------:R-:W-:-:S02]  /*af50*/  FADD.FTZ R143, R0, -R143 ;  /* 0x8000008f008f7221 */ /* 0x000fc40000010000 */
[----:B------:R-:W-:Y:S02]  /*af60*/  FFMA.FTZ R140, R37, c[0x0][0x23c], -R184 ;  /* 0x00008f00258c7a23 */ /* 0x000fe400000108b8 */
[--C-:B------:R-:W-:Y:S02]  /*af70*/  FFMA.FTZ R192, R5, c[0x0][0x23c], -R119.reuse ;  /* 0x00008f0005c07a23 */ /* 0x100fe40000010877 */
[--C-:B------:R-:W-:Y:S01]  /*af80*/  FFMA.FTZ R137, R6, c[0x0][0x23c], -R119.reuse ;  /* 0x00008f0006897a23 */ /* 0x100fe20000010877 */
[----:B------:R-:W3:Y:S01]  /*af90*/  MUFU.EX2 R135, R135 ;  /* 0x0000008700877308 */ /* 0x000ee20000000800 */
[----:B------:R-:W-:Y:S02]  /*afa0*/  FMUL.FTZ R201, R201, c[0x0][0x23c] ;  /* 0x00008f00c9c97a20 */ /* 0x000fe40000410000 */
[----:B------:R-:W-:Y:S02]  /*afb0*/  FMUL.FTZ R143, R143, c[0x0][0x23c] ;  /* 0x00008f008f8f7a20 */ /* 0x000fe40000410000 */
[----:B------:R-:W-:-:S02]  /*afc0*/  FFMA.FTZ R142, R28, c[0x0][0x23c], -R119 ;  /* 0x00008f001c8e7a23 */ /* 0x000fc40000010877 */
[--C-:B------:R-:W-:Y:S01]  /*afd0*/  FFMA.FTZ R123, R4, c[0x0][0x23c], -R119.reuse ;  /* 0x00008f00047b7a23 */ /* 0x100fe20000010877 */
[----:B------:R-:W-:Y:S01]  /*afe0*/  MUFU.EX2 R140, R140 ;  /* 0x0000008c008c7308 */ /* 0x000fe20000000800 */
[--C-:B------:R-:W-:Y:S02]  /*aff0*/  FFMA.FTZ R136, R61, c[0x0][0x23c], -R184.reuse ;  /* 0x00008f003d887a23 */ /* 0x100fe400000108b8 */
[--C-:B------:R-:W-:Y:S02]  /*b000*/  FFMA.FTZ R61, R59, c[0x0][0x23c], -R184.reuse ;  /* 0x00008f003b3d7a23 */ /* 0x100fe400000108b8 */
[--C-:B------:R-:W-:Y:S02]  /*b010*/  FFMA.FTZ R60, R63, c[0x0][0x23c], -R184.reuse ;  /* 0x00008f003f3c7a23 */ /* 0x100fe400000108b8 */
[----:B------:R-:W-:Y:S01]  /*b020*/  FFMA.FTZ R117, R65, c[0x0][0x23c], -R184 ;  /* 0x00008f0041757a23 */ /* 0x000fe200000108b8 */
[----:B------:R-:W4:Y:S01]  /*b030*/  MUFU.EX2 R125, R125 ;  /* 0x0000007d007d7308 */ /* 0x000f220000000800 */
[----:B---3--:R-:W-:Y:S01]  /*b040*/  F2FP.PACK_AB R48, R135, R199 ;  /* 0x000000c78730723e */ /* 0x008fe200000000ff */
[----:B------:R-:W-:-:S02]  /*b050*/  FFMA.FTZ R63, R66, c[0x0][0x23c], -R119 ;  /* 0x00008f00423f7a23 */ /* 0x000fc40000010877 */
[--C-:B------:R-:W-:Y:S02]  /*b060*/  FFMA.FTZ R59, R64, c[0x0][0x23c], -R119.reuse ;  /* 0x00008f00403b7a23 */ /* 0x100fe40000010877 */
[----:B------:R-:W3:Y:S01]  /*b070*/  LDSM.16.MT88.4 R64, [R116+0x9400] ;  /* 0x009400007440783b */ /* 0x000ee20000004200 */
[--C-:B------:R-:W-:Y:S01]  /*b080*/  FFMA.FTZ R2, R134, c[0x0][0x23c], -R119.reuse ;  /* 0x00008f0086027a23 */ /* 0x100fe20000010877 */
[----:B------:R-:W-:Y:S01]  /*b090*/  MUFU.EX2 R192, R192 ;  /* 0x000000c000c07308 */ /* 0x000fe20000000800 */
[----:B------:R-:W-:Y:S02]  /*b0a0*/  FFMA.FTZ R0, R130, c[0x0][0x23c], -R119 ;  /* 0x00008f0082007a23 */ /* 0x000fe40000010877 */
[--C-:B------:R-:W-:Y:S02]  /*b0b0*/  FFMA.FTZ R134, R129, c[0x0][0x23c], -R184.reuse ;  /* 0x00008f0081867a23 */ /* 0x100fe400000108b8 */
[--C-:B------:R-:W-:Y:S02]  /*b0c0*/  FFMA.FTZ R130, R127, c[0x0][0x23c], -R184.reuse ;  /* 0x00008f007f827a23 */ /* 0x100fe400000108b8 */
[--C-:B------:R-:W-:Y:S01]  /*b0d0*/  FFMA.FTZ R129, R131, c[0x0][0x23c], -R184.reuse ;  /* 0x00008f0083817a23 */ /* 0x100fe200000108b8 */
[----:B------:R-:W5:Y:S01]  /*b0e0*/  MUFU.EX2 R137, R137 ;  /* 0x0000008900897308 */ /* 0x000f620000000800 */
[----:B----4-:R-:W-:Y:S01]  /*b0f0*/  F2FP.PACK_AB R50, R125, R140 ;  /* 0x0000008c7d32723e */ /* 0x010fe200000000ff */
[----:B------:R-:W-:-:S02]  /*b100*/  FFMA.FTZ R133, R133, c[0x0][0x23c], -R184 ;  /* 0x00008f0085857a23 */ /* 0x000fc400000108b8 */
[--C-:B------:R-:W-:Y:S02]  /*b110*/  FFMA.FTZ R132, R132, c[0x0][0x23c], -R119.reuse ;  /* 0x00008f0084847a23 */ /* 0x100fe40000010877 */
[--C-:B------:R-:W-:Y:S02]  /*b120*/  FFMA.FTZ R131, R200, c[0x0][0x23c], -R119.reuse ;  /* 0x00008f00c8837a23 */ /* 0x100fe40000010877 */
[----:B------:R-:W4:Y:S01]  /*b130*/  MUFU.EX2 R201, R201 ;  /* 0x000000c900c97308 */ /* 0x000f220000000800 */
[--C-:B------:R-:W-:Y:S02]  /*b140*/  FFMA.FTZ R128, R128, c[0x0][0x23c], -R119.reuse ;  /* 0x00008f0080807a23 */ /* 0x100fe40000010877 */
[----:B------:R-:W-:Y:S02]  /*b150*/  FFMA.FTZ R127, R196, c[0x0][0x23c], -R119 ;  /* 0x00008f00c47f7a23 */ /* 0x000fe40000010877 */
[--C-:B------:R-:W-:Y:S02]  /*b160*/  FFMA.FTZ R200, R193, c[0x0][0x23c], -R184.reuse ;  /* 0x00008f00c1c87a23 */ /* 0x100fe400000108b8 */
[--C-:B------:R-:W-:Y:S01]  /*b170*/  FFMA.FTZ R196, R191, c[0x0][0x23c], -R184.reuse ;  /* 0x00008f00bfc47a23 */ /* 0x100fe200000108b8 */
[----:B------:R-:W1:Y:S01]  /*b180*/  MUFU.EX2 R143, R143 ;  /* 0x0000008f008f7308 */ /* 0x000e620000000800 */
[----:B-----5:R-:W-:Y:S01]  /*b190*/  F2FP.PACK_AB R49, R137, R192 ;  /* 0x000000c08931723e */ /* 0x020fe200000000ff */
[----:B------:R-:W-:-:S02]  /*b1a0*/  FFMA.FTZ R193, R195, c[0x0][0x23c], -R184 ;  /* 0x00008f00c3c17a23 */ /* 0x000fc400000108b8 */
[----:B------:R-:W-:Y:S02]  /*b1b0*/  FFMA.FTZ R197, R197, c[0x0][0x23c], -R184 ;  /* 0x00008f00c5c57a23 */ /* 0x000fe400000108b8 */
[----:B------:R-:W-:Y:S02]  /*b1c0*/  FFMA.FTZ R198, R198, c[0x0][0x23c], -R119 ;  /* 0x00008f00c6c67a23 */ /* 0x000fe40000010877 */
[----:B------:R-:W-:Y:S01]  /*b1d0*/  MUFU.EX2 R142, R142 ;  /* 0x0000008e008e7308 */ /* 0x000fe20000000800 */
[-C--:B----4-:R-:W-:Y:S02]  /*b1e0*/  FMUL.FTZ R4, R112, R201.reuse ;  /* 0x000000c970047220 */ /* 0x090fe40000410000 */
[-C--:B------:R-:W-:Y:S02]  /*b1f0*/  FMUL.FTZ R5, R113, R201.reuse ;  /* 0x000000c971057220 */ /* 0x080fe40000410000 */
[-C--:B------:R-:W-:Y:S02]  /*b200*/  FMUL.FTZ R12, R104, R201.reuse ;  /* 0x000000c9680c7220 */ /* 0x080fe40000410000 */
[----:B------:R-:W-:Y:S01]  /*b210*/  FMUL.FTZ R13, R105, R201 ;  /* 0x000000c9690d7220 */ /* 0x000fe20000410000 */
[----:B------:R-:W4:Y:S01]  /*b220*/  MUFU.EX2 R123, R123 ;  /* 0x0000007b007b7308 */ /* 0x000f220000000800 */
[----:B-1----:R-:W-:-:S02]  /*b230*/  FMUL.FTZ R6, R114, R143 ;  /* 0x0000008f72067220 */ /* 0x002fc40000410000 */
        /* <DEDUP_REMOVED lines=8> */
[----:B----4-:R-:W-:Y:S01]  /*b2c0*/  F2FP.PACK_AB R51, R123, R142 ;  /* 0x0000008e7b33723e */ /* 0x010fe200000000ff */
        /* <DEDUP_REMOVED lines=23> */
[C---:B--2---:R-:W-:Y:S01]  /*b440*/  HMMA.16816.F32 R28, R48.reuse, R32, R28 ;  /* 0x00000020301c723c */ /* 0x044fe2000000181c */
[-C--:B------:R-:W-:Y:S01]  /*b450*/  FMUL.FTZ R92, R92, R201.reuse ;  /* 0x000000c95c5c7220 */ /* 0x080fe20000410000 */
[----:B------:R-:W2:Y:S01]  /*b460*/  MUFU.EX2 R2, R2 ;  /* 0x0000000200027308 */ /* 0x000ea20000000800 */
        /* <DEDUP_REMOVED lines=37> */
[----:B------:R-:W-:Y:S01]  /*b6c0*/  FFMA.FTZ R192, R187, R143, R192 ;  /* 0x0000008fbbc07223 */ /* 0x000fe200000100c0 */
[C---:B------:R-:W-:Y:S01]  /*b6d0*/  HMMA.16816.F32 R40, R48.reuse, R42, R76 ;  /* 0x0000002a3028723c */ /* 0x040fe2000000184c */
[----:B------:R-:W-:Y:S02]  /*b6e0*/  FFMA.FTZ R143, R150, c[0x0][0x23c], -R119 ;  /* 0x00008f00968f7a23 */ /* 0x000fe40000010877 */
[--C-:B------:R-:W-:Y:S01]  /*b6f0*/  FFMA.FTZ R181, R181, c[0x0][0x23c], -R184.reuse ;  /* 0x00008f00b5b57a23 */ /* 0x100fe200000108b8 */
[----:B------:R-:W-:Y:S01]  /*b700*/  MUFU.EX2 R129, R129 ;  /* 0x0000008100817308 */ /* 0x000fe20000000800 */
[--C-:B------:R-:W-:Y:S02]  /*b710*/  FFMA.FTZ R202, R163, c[0x0][0x23c], -R184.reuse ;  /* 0x00008f00a3ca7a23 */ /* 0x100fe400000108b8 */
[----:B------:R-:W-:Y:S01]  /*b720*/  FFMA.FTZ R76, R188, R201, R199 ;  /* 0x000000c9bc4c7223 */ /* 0x000fe200000100c7 */
[----:B------:R-:W-:Y:S01]  /*b730*/  HMMA.16816.F32 R44, R48, R52, R44 ;  /* 0x00000034302c723c */ /* 0x000fe2000000182c */
[----:B------:R-:W-:-:S02]  /*b740*/  FFMA.FTZ R188, R153, c[0x0][0x23c], -R184 ;  /* 0x00008f0099bc7a23 */ /* 0x000fc400000108b8 */
[----:B------:R-:W-:Y:S01]  /*b750*/  FFMA.FTZ R153, R155, c[0x0][0x23c], -R184 ;  /* 0x00008f009b997a23 */ /* 0x000fe200000108b8 */
[----:B------:R-:W-:Y:S01]  /*b760*/  MUFU.EX2 R132, R132 ;  /* 0x0000008400847308 */ /* 0x000fe20000000800 */
[--C-:B------:R-:W-:Y:S02]  /*b770*/  FFMA.FTZ R154, R154, c[0x0][0x23c], -R119.reuse ;  /* 0x00008f009a9a7a23 */ /* 0x100fe40000010877 */
[----:B-1----:R-:W-:Y:S01]  /*b780*/  F2FP.PACK_AB R52, R117, R136 ;  /* 0x000000887534723e */ /* 0x002fe200000000ff */
[----:B------:R-:W-:Y:S01]  /*b790*/  HMMA.16816.F32 R48, R48, R54, R68 ;  /* 0x000000363030723c */ /* 0x000fe20000001844 */
[----:B------:R-:W1:Y:S01]  /*b7a0*/  LDSM.16.MT88.4 R68, [R164+0x9400] ;  /* 0x00940000a444783b */ /* 0x000e620000004200 */
[----:B--2---:R-:W-:Y:S01]  /*b7b0*/  F2FP.PACK_AB R53, R2, R63 ;  /* 0x0000003f0235723e */ /* 0x004fe200000000ff */
[--C-:B------:R-:W-:Y:S01]  /*b7c0*/  FFMA.FTZ R155, R156, c[0x0][0x23c], -R119.reuse ;  /* 0x00008f009c9b7a23 */ /* 0x100fe20000010877 */
[----:B------:R-:W2:Y:S01]  /*b7d0*/  MUFU.EX2 R131, R131 ;  /* 0x0000008300837308 */ /* 0x000ea20000000800 */
        /* <DEDUP_REMOVED lines=12> */
[----:B------:R-:W-:Y:S01]  /*b8a0*/  LDSM.16.MT88.4 R76, [R164+0xe400] ;  /* 0x00e40000a44c783b */ /* 0x000fe20000004200 */
[--C-:B------:R-:W-:Y:S02]  /*b8b0*/  FFMA.FTZ R147, R147, c[0x0][0x23c], -R184.reuse ;  /* 0x00008f0093937a23 */ /* 0x100fe400000108b8 */
[----:B------:R-:W-:Y:S01]  /*b8c0*/  HMMA.16816.F32 R16, R52, R66, R16 ;  /* 0x000000423410723c */ /* 0x000fe20000001810 */
[----:B------:R-:W4:Y:S01]  /*b8d0*/  LDSM.16.MT88.4 R64, [R116+0xd400] ;  /* 0x00d400007440783b */ /* 0x000f220000004200 */
[--C-:B------:R-:W-:Y:S02]  /*b8e0*/  FFMA.FTZ R160, R160, c[0x0][0x23c], -R184.reuse ;  /* 0x00008f00a0a07a23 */ /* 0x100fe400000108b8 */
[----:B------:R-:W-:Y:S01]  /*b8f0*/  MUFU.EX2 R200, R200 ;  /* 0x000000c800c87308 */ /* 0x000fe20000000800 */
[----:B------:R-:W-:-:S02]  /*b900*/  FFMA.FTZ R149, R149, c[0x0][0x23c], -R184 ;  /* 0x00008f0095957a23 */ /* 0x000fc400000108b8 */
[----:B------:R-:W-:Y:S01]  /*b910*/  FFMA.FTZ R161, R161, c[0x0][0x23c], -R184 ;  /* 0x00008f00a1a17a23 */ /* 0x000fe200000108b8 */
[C---:B-----5:R-:W-:Y:S01]  /*b920*/  HMMA.16816.F32 R20, R52.reuse, R72, R20 ;  /* 0x000000483414723c */ /* 0x060fe20000001814 */
[----:B------:R-:W-:Y:S02]  /*b930*/  FADD.FTZ R137, R137, R192 ;  /* 0x000000c089897221 */ /* 0x000fe40000010000 */
[----:B------:R-:W-:Y:S01]  /*b940*/  FADD.FTZ R140, R140, R135 ;  /* 0x000000878c8c7221 */ /* 0x000fe20000010000 */
[----:B------:R-:W5:Y:S01]  /*b950*/  MUFU.EX2 R197, R197 ;  /* 0x000000c500c57308 */ /* 0x000f620000000800 */
[----:B------:R-:W-:Y:S02]  /*b960*/  FADD.FTZ R142, R142, R137 ;  /* 0x000000898e8e7221 */ /* 0x000fe40000010000 */
[----:B------:R-:W-:Y:S01]  /*b970*/  FADD.FTZ R125, R125, R140 ;  /* 0x0000008c7d7d7221 */ /* 0x000fe20000010000 */
[----:B------:R-:W-:Y:S01]  /*b980*/  HMMA.16816.F32 R24, R52, R74, R24 ;  /* 0x0000004a3418723c */ /* 0x000fe20000001818 */
[----:B------:R-:W2:Y:S01]  /*b990*/  LDSM.16.MT88.4 R72, [R164+0xd400] ;  /* 0x00d40000a448783b */ /* 0x000ea20000004200 */
[----:B------:R-:W-:-:S02]  /*b9a0*/  FADD.FTZ R142, R123, R142 ;  /* 0x0000008e7b8e7221 */ /* 0x000fc40000010000 */
[----:B------:R-:W-:Y:S01]  /*b9b0*/  MUFU.EX2 R196, R196 ;  /* 0x000000c400c47308 */ /* 0x000fe20000000800 */
[----:B------:R-:W-:Y:S02]  /*b9c0*/  FADD.FTZ R136, R136, R125 ;  /* 0x0000007d88887221 */ /* 0x000fe40000010000 */
[----:B------:R-:W-:Y:S01]  /*b9d0*/  FADD.FTZ R63, R63, R142 ;  /* 0x0000008e3f3f7221 */ /* 0x000fe20000010000 */
[C---:B-1----:R-:W-:Y:S01]  /*b9e0*/  HMMA.16816.F32 R4, R52.reuse, R68, R4 ;  /* 0x000000443404723c */ /* 0x042fe20000001804 */
[----:B------:R-:W-:Y:S02]  /*b9f0*/  FADD.FTZ R136, R117, R136 ;  /* 0x0000008875887221 */ /* 0x000fe40000010000 */
[----:B------:R-:W-:Y:S01]  /*ba00*/  FADD.FTZ R2, R2, R63 ;  /* 0x0000003f02027221 */ /* 0x000fe20000010000 */
[----:B------:R-:W-:Y:S01]  /*ba10*/  MUFU.EX2 R193, R193 ;  /* 0x000000c100c17308 */ /* 0x000fe20000000800 */
[--C-:B------:R-:W-:Y:S02]  /*ba20*/  FFMA.FTZ R151, R151, c[0x0][0x23c], -R184.reuse ;  /* 0x00008f0097977a23 */ /* 0x100fe400000108b8 */
[--C-:B------:R-:W-:Y:S01]  /*ba30*/  FFMA.FTZ R162, R162, c[0x0][0x23c], -R184.reuse ;  /* 0x00008f00a2a27a23 */ /* 0x100fe200000108b8 */
[----:B------:R-:W-:Y:S01]  /*ba40*/  HMMA.16816.F32 R8, R52, R70, R8 ;  /* 0x000000463408723c */ /* 0x000fe20000001808 */
[----:B------:R-:W1:Y:S01]  /*ba50*/  LDSM.16.MT88.4 R68, [R116+0xb400] ;  /* 0x00b400007444783b */ /* 0x000e620000004200 */
[----:B------:R-:W-:-:S02]  /*ba60*/  FFMA.FTZ R152, R152, c[0x0][0x23c], -R184 ;  /* 0x00008f0098987a23 */ /* 0x000fc400000108b8 */
[----:B------:R-:W-:Y:S01]  /*ba70*/  MUFU.EX2 R198, R198 ;  /* 0x000000c600c67308 */ /* 0x000fe20000000800 */
[----:B------:R-:W-:Y:S02]  /*ba80*/  FFMA.FTZ R139, R139, c[0x0][0x23c], -R184 ;  /* 0x00008f008b8b7a23 */ /* 0x000fe400000108b8 */
[--C-:B------:R-:W-:Y:S01]  /*ba90*/  FFMA.FTZ R187, R121, c[0x0][0x23c], -R119.reuse ;  /* 0x00008f0079bb7a23 */ /* 0x100fe20000010877 */
[----:B----4-:R-:W-:Y:S01]  /*baa0*/  HMMA.16816.F32 R44, R52, R64, R44 ;  /* 0x00000040342c723c */ /* 0x010fe2000000182c */
[----:B------:R-:W-:-:S03]  /*bab0*/  FFMA.FTZ R57, R57, c[0x0][0x23c], -R119 ;  /* 0x00008f0039397a23 */ /* 0x000fc60000010877 */
[----:B------:R-:W4:Y:S01]  /*bac0*/  MUFU.EX2 R195, R195 ;  /* 0x000000c300c37308 */ /* 0x000f220000000800 */
[--C-:B------:R-:W-:Y:S02]  /*bad0*/  FFMA.FTZ R120, R120, c[0x0][0x23c], -R119.reuse ;  /* 0x00008f0078787a23 */ /* 0x100fe40000010877 */
[----:B------:R-:W-:Y:S01]  /*bae0*/  FFMA.FTZ R58, R58, c[0x0][0x23c], -R119 ;  /* 0x00008f003a3a7a23 */ /* 0x000fe20000010877 */
[C---:B------:R-:W-:Y:S01]  /*baf0*/  HMMA.16816.F32 R48, R52.reuse, R66, R48 ;  /* 0x000000423430723c */ /* 0x040fe20000001830 */
[----:B------:R-:W3:Y:S03]  /*bb00*/  LDSM.16.MT88.4 R64, [R116+0x9800] ;  /* 0x009800007440783b */ /* 0x000ee60000004200 */
[----:B------:R-:W-:Y:S04]  /*bb10*/  MUFU.EX2 R194, R194 ;  /* 0x000000c200c27308 */ /* 0x000fe80000000800 */
[C---:B--2---:R-:W-:Y:S04]  /*bb20*/  HMMA.16816.F32 R36, R52.reuse, R72, R36 ;  /* 0x000000483424723c */ /* 0x044fe80000001824 */
[----:B------:R-:W2:Y:S04]  /*bb30*/  MUFU.EX2 R191, R191 ;  /* 0x000000bf00bf7308 */ /* 0x000ea80000000800 */
[C---:B------:R-:W-:Y:S01]  /*bb40*/  HMMA.16816.F32 R40, R52.reuse, R74, R40 ;  /* 0x0000004a3428723c */ /* 0x040fe20000001828 */
[----:B------:R-:W2:Y:S03]  /*bb50*/  LDSM.16.MT88.4 R72, [R164+0xb800] ;  /* 0x00b80000a448783b */ /* 0x000ea60000004200 */
[----:B------:R-:W-:Y:S04]  /*bb60*/  MUFU.EX2 R188, R188 ;  /* 0x000000bc00bc7308 */ /* 0x000fe80000000800 */
[C---:B-1----:R-:W-:Y:S04]  /*bb70*/  HMMA.16816.F32 R28, R52.reuse, R68, R28 ;  /* 0x00000044341c723c */ /* 0x042fe8000000181c */
[----:B------:R-:W1:Y:S04]  /*bb80*/  MUFU.EX2 R181, R181 ;  /* 0x000000b500b57308 */ /* 0x000e680000000800 */
[----:B------:R-:W-:Y:S01]  /*bb90*/  HMMA.16816.F32 R32, R52, R70, R32 ;  /* 0x000000463420723c */ /* 0x000fe20000001820 */
[----:B------:R-:W1:Y:S03]  /*bba0*/  LDSM.16.MT88.4 R68, [R164+0x9800] ;  /* 0x00980000a444783b */ /* 0x000e660000004200 */
[----:B------:R-:W-:Y:S03]  /*bbb0*/  MUFU.EX2 R153, R153 ;  /* 0x0000009900997308 */ /* 0x000fe60000000800 */
[----:B------:R-:W-:-:S02]  /*bbc0*/  F2FP.PACK_AB R52, R133, R134 ;  /* 0x000000868534723e */ /* 0x000fc400000000ff */
[----:B------:R-:W-:Y:S02]  /*bbd0*/  F2FP.PACK_AB R53, R131, R132 ;  /* 0x000000848335723e */ /* 0x000fe400000000ff */
[----:B------:R-:W-:Y:S01]  /*bbe0*/  F2FP.PACK_AB R54, R129, R130 ;  /* 0x000000828136723e */ /* 0x000fe200000000ff */
[----:B------:R-:W-:Y:S01]  /*bbf0*/  MUFU.EX2 R202, R202 ;  /* 0x000000ca00ca7308 */ /* 0x000fe20000000800 */
[----:B---3--:R-:W-:-:S07]  /*bc00*/  F2FP.PACK_AB R55, R127, R128 ;  /* 0x000000807f37723e */ /* 0x008fce00000000ff */
[C---:B------:R-:W-:Y:S01]  /*bc10*/  HMMA.16816.F32 R12, R52.reuse, R64, R12 ;  /* 0x00000040340c723c */ /* 0x040fe2000000180c */
[----:B------:R-:W-:Y:S07]  /*bc20*/  MUFU.EX2 R154, R154 ;  /* 0x0000009a009a7308 */ /* 0x000fee0000000800 */
[C---:B------:R-:W-:Y:S01]  /*bc30*/  HMMA.16816.F32 R16, R52.reuse, R66, R16 ;  /* 0x000000423410723c */ /* 0x040fe20000001810 */
[----:B------:R-:W3:Y:S01]  /*bc40*/  LDSM.16.MT88.4 R64, [R116+0xd800] ;  /* 0x00d800007440783b */ /* 0x000ee20000004200 */
[----:B------:R-:W3:Y:S06]  /*bc50*/  MUFU.EX2 R155, R155 ;  /* 0x0000009b009b7308 */ /* 0x000eec0000000800 */
[C---:B--2---:R-:W-:Y:S02]  /*bc60*/  HMMA.16816.F32 R20, R52.reuse, R72, R20 ;  /* 0x000000483414723c */ /* 0x044fe40000001814 */
[----:B------:R-:W-:Y:S06]  /*bc70*/  MUFU.EX2 R143, R143 ;  /* 0x0000008f008f7308 */ /* 0x000fec0000000800 */
[C---:B-1----:R-:W-:Y:S02]  /*bc80*/  HMMA.16816.F32 R4, R52.reuse, R68, R4 ;  /* 0x000000443404723c */ /* 0x042fe40000001804 */
        /* <DEDUP_REMOVED lines=19> */
[----:B-----5:R-:W-:-:S02]  /*bdc0*/  F2FP.PACK_AB R52, R197, R200 ;  /* 0x000000c8c534723e */ /* 0x020fc400000000ff */
[----:B----4-:R-:W-:Y:S02]  /*bdd0*/  F2FP.PACK_AB R53, R195, R198 ;  /* 0x000000c6c335723e */ /* 0x010fe400000000ff */
[----:B------:R-:W-:Y:S02]  /*bde0*/  F2FP.PACK_AB R54, R193, R196 ;  /* 0x000000c4c136723e */ /* 0x000fe400000000ff */
[----:B------:R-:W-:-:S07]  /*bdf0*/  F2FP.PACK_AB R55, R191, R194 ;  /* 0x000000c2bf37723e */ /* 0x000fce00000000ff */
[C---:B---3--:R-:W-:Y:S08]  /*be00*/  HMMA.16816.F32 R20, R52.reuse, R64, R20 ;  /* 0x000000403414723c */ /* 0x048ff00000001814 */
        /* <DEDUP_REMOVED lines=68> */
[----:B------:R-:W-:Y:S06]  /*c250*/  MUFU.EX2 R31, R161 ;  /* 0x000000a1001f7308 */ /* 0x000fec0000000800 */
[C---:B------:R-:W-:Y:S01]  /*c260*/  HMMA.16816.F32 R100, R4.reuse, R102, R16 ;  /* 0x000000660464723c */ /* 0x040fe20000001810 */
[----:B------:R-:W-:Y:S01]  /*c270*/  LDSM.16.MT88.4 R16, [R116+0xc800] ;  /* 0x00c800007410783b */ /* 0x000fe20000004200 */
[----:B------:R-:W-:Y:S06]  /*c280*/  MUFU.EX2 R32, R32 ;  /* 0x0000002000207308 */ /* 0x000fec0000000800 */
[C---:B------:R-:W-:Y:S01]  /*c290*/  HMMA.16816.F32 R92, R4.reuse, R94, R24 ;  /* 0x0000005e045c723c */ /* 0x040fe20000001818 */
[----:B------:R-:W4:Y:S01]  /*c2a0*/  LDSM.16.MT88.4 R24, [R116+0xa800] ;  /* 0x00a800007418783b */ /* 0x000f220000004200 */
[----:B------:R-:W5:Y:S06]  /*c2b0*/  MUFU.EX2 R35, R35 ;  /* 0x0000002300237308 */ /* 0x000f6c0000000800 */
[C---:B------:R-:W-:Y:S02]  /*c2c0*/  HMMA.16816.F32 R76, R4.reuse, R78, R40 ;  /* 0x0000004e044c723c */ /* 0x040fe40000001828 */
[----:B------:R-:W-:Y:S06]  /*c2d0*/  MUFU.EX2 R33, R33 ;  /* 0x0000002100217308 */ /* 0x000fec0000000800 */
[C---:B-1----:R-:W-:Y:S02]  /*c2e0*/  HMMA.16816.F32 R72, R4.reuse, R8, R44 ;  /* 0x000000080448723c */ /* 0x042fe4000000182c */
[----:B------:R-:W1:Y:S06]  /*c2f0*/  MUFU.EX2 R34, R34 ;  /* 0x0000002200227308 */ /* 0x000e6c0000000800 */
[----:B------:R-:W-:Y:S01]  /*c300*/  HMMA.16816.F32 R68, R4, R10, R68 ;  /* 0x0000000a0444723c */ /* 0x000fe20000001844 */
[----:B------:R-:W4:Y:S06]  /*c310*/  LDSM.16.MT88.4 R8, [R164+0xe800] ;  /* 0x00e80000a408783b */ /* 0x000f2c0000004200 */
[----:B---3--:R-:W-:-:S02]  /*c320*/  F2FP.PACK_AB R4, R29, R30 ;  /* 0x0000001e1d04723e */ /* 0x008fc400000000ff */
[----:B-----5:R-:W-:Y:S02]  /*c330*/  F2FP.PACK_AB R5, R35, R32 ;  /* 0x000000202305723e */ /* 0x020fe400000000ff */
[----:B------:R-:W-:Y:S02]  /*c340*/  F2FP.PACK_AB R6, R31, R28 ;  /* 0x0000001c1f06723e */ /* 0x000fe400000000ff */
[----:B-1----:R-:W-:-:S07]  /*c350*/  F2FP.PACK_AB R7, R34, R33 ;  /* 0x000000212207723e */ /* 0x002fce00000000ff */
[C---:B--2---:R-:W-:Y:S08]  /*c360*/  HMMA.16816.F32 R112, R4.reuse, R12, R112 ;  /* 0x0000000c0470723c */ /* 0x044ff00000001870 */
[C---:B------:R-:W-:Y:S01]  /*c370*/  HMMA.16816.F32 R108, R4.reuse, R14, R108 ;  /* 0x0000000e046c723c */ /* 0x040fe2000000186c */
[----:B------:R-:W1:Y:S07]  /*c380*/  LDSM.16.MT88.4 R12, [R116+0xe800] ;  /* 0x00e80000740c783b */ /* 0x000e6e0000004200 */
[C---:B----4-:R-:W-:Y:S01]  /*c390*/  HMMA.16816.F32 R100, R4.reuse, R26, R100 ;  /* 0x0000001a0464723c */ /* 0x050fe20000001864 */
[----:B------:R-:W2:Y:S06]  /*c3a0*/  MUFU.EX2 R26, R58 ;  /* 0x0000003a001a7308 */ /* 0x000eac0000000800 */
        /* <DEDUP_REMOVED lines=15> */
[----:B-1----:R-:W-:Y:S03]  /*c4a0*/  HMMA.16816.F32 R72, R4, R12, R72 ;  /* 0x0000000c0448723c */ /* 0x002fe60000001848 */
        /* <DEDUP_REMOVED lines=8> */
[----:B------:R-:W1:Y:S02]  /*c530*/  LDSM.16.MT88.4 R20, [R164+0xac00] ;  /* 0x00ac0000a414783b */ /* 0x000e640000004200 */
[----:B------:R-:W-:-:S04]  /*c540*/  FADD.FTZ R133, R133, R134 ;  /* 0x0000008685857221 */ /* 0x000fc80000010000 */
[----:B------:R-:W-:Y:S01]  /*c550*/  FADD.FTZ R130, R130, R133 ;  /* 0x0000008582827221 */ /* 0x000fe20000010000 */
[----:B------:R-:W-:Y:S01]  /*c560*/  HMMA.16816.F32 R68, R4, R14, R68 ;  /* 0x0000000e0444723c */ /* 0x000fe20000001844 */
[----:B------:R-:W5:Y:S02]  /*c570*/  LDSM.16.MT88.4 R12, [R116+0xcc00] ;  /* 0x00cc0000740c783b */ /* 0x000f640000004200 */
[----:B------:R-:W-:-:S04]  /*c580*/  FADD.FTZ R129, R129, R130 ;  /* 0x0000008281817221 */ /* 0x000fc80000010000 */
[----:B------:R-:W-:Y:S01]  /*c590*/  FADD.FTZ R200, R200, R129 ;  /* 0x00000081c8c87221 */ /* 0x000fe20000010000 */
[----:B------:R-:W-:Y:S01]  /*c5a0*/  HMMA.16816.F32 R104, R4, R24, R104 ;  /* 0x000000180468723c */ /* 0x000fe20000001868 */
[----:B------:R-:W-:Y:S02]  /*c5b0*/  MUFU.EX2 R25, R57 ;  /* 0x0000003900197308 */ /* 0x000fe40000000800 */
[----:B------:R-:W-:-:S04]  /*c5c0*/  FADD.FTZ R197, R197, R200 ;  /* 0x000000c8c5c57221 */ /* 0x000fc80000010000 */
[----:B------:R-:W-:Y:S01]  /*c5d0*/  FADD.FTZ R196, R196, R197 ;  /* 0x000000c5c4c47221 */ /* 0x000fe20000010000 */
[----:B------:R-:W-:Y:S01]  /*c5e0*/  F2FP.PACK_AB R4, R162, R151 ;  /* 0x00000097a204723e */ /* 0x000fe200000000ff */
[----:B------:R-:W1:Y:S01]  /*c5f0*/  MUFU.EX2 R24, R120 ;  /* 0x0000007800187308 */ /* 0x000e620000000800 */
[----:B------:R-:W-:Y:S01]  /*c600*/  F2FP.PACK_AB R6, R139, R152 ;  /* 0x000000988b06723e */ /* 0x000fe200000000ff */
[----:B------:R-:W-:Y:S01]  /*c610*/  FADD.FTZ R193, R193, R196 ;  /* 0x000000c4c1c17221 */ /* 0x000fe20000010000 */
[----:B--2---:R-:W-:-:S03]  /*c620*/  F2FP.PACK_AB R7, R187, R26 ;  /* 0x0000001abb07723e */ /* 0x004fc600000000ff */
[----:B------:R-:W-:-:S04]  /*c630*/  FADD.FTZ R0, R188, R193 ;  /* 0x000000c1bc007221 */ /* 0x000fc80000010000 */
[----:B------:R-:W-:Y:S01]  /*c640*/  FADD.FTZ R0, R181, R0 ;  /* 0x00000000b5007221 */ /* 0x000fe20000010000 */
[----:B-1----:R-:W-:-:S07]  /*c650*/  F2FP.PACK_AB R5, R24, R25 ;  /* 0x000000191805723e */ /* 0x002fce00000000ff */
[C---:B---3--:R-:W-:Y:S08]  /*c660*/  HMMA.16816.F32 R104, R4.reuse, R16, R104 ;  /* 0x000000100468723c */ /* 0x048ff00000001868 */
[C---:B------:R-:W-:Y:S01]  /*c670*/  HMMA.16816.F32 R100, R4.reuse, R18, R100 ;  /* 0x000000120464723c */ /* 0x040fe20000001864 */
[----:B------:R-:W1:Y:S07]  /*c680*/  LDSM.16.MT88.4 R16, [R164+0xec00] ;  /* 0x00ec0000a410783b */ /* 0x000e6e0000004200 */
[C---:B----4-:R-:W-:Y:S08]  /*c690*/  HMMA.16816.F32 R96, R4.reuse, R8, R96 ;  /* 0x000000080460723c */ /* 0x050ff00000001860 */
[C---:B------:R-:W-:Y:S01]  /*c6a0*/  HMMA.16816.F32 R92, R4.reuse, R10, R92 ;  /* 0x0000000a045c723c */ /* 0x040fe2000000185c */
[----:B------:R-:W2:Y:S07]  /*c6b0*/  LDSM.16.MT88.4 R8, [R116+0xec00] ;  /* 0x00ec00007408783b */ /* 0x000eae0000004200 */
[C---:B------:R-:W-:Y:S07]  /*c6c0*/  HMMA.16816.F32 R112, R4.reuse, R20, R112 ;  /* 0x000000140470723c */ /* 0x040fee0000001870 */
[----:B------:R-:W-:Y:S01]  /*c6d0*/  FADD.FTZ R21, R143, R2 ;  /* 0x000000028f157221 */ /* 0x000fe20000010000 */
[----:B-----5:R-:W-:Y:S01]  /*c6e0*/  HMMA.16816.F32 R88, R4, R12, R88 ;  /* 0x0000000c0458723c */ /* 0x020fe20000001858 */
[----:B------:R-:W-:-:S02]  /*c6f0*/  MOV R2, R56 ;  /* 0x0000003800027202 */ /* 0x000fc40000000f00 */
        /* <DEDUP_REMOVED lines=34> */
.L_x_1272:
        /* <DEDUP_REMOVED lines=8> */
.L_x_1284:
        /* <DEDUP_REMOVED lines=12> */
[----:B------:R-:W-:Y:S02]  /*ca60*/  IABS R4, R2 ;  /* 0x0000000200047213 */ /* 0x000fe40000000000 */
[C---:B------:R-:W-:Y:S02]  /*ca70*/  IADD3 R9, R2.reuse, 0x80, RZ ;  /* 0x0000008002097810 */ /* 0x040fe40007ffe0ff */
        /* <DEDUP_REMOVED lines=23> */
[----:B------:R-:W-:Y:S02]  /*cbf0*/  ISETP.GE.U32.AND P5, PT, R6, R0, PT ;  /* 0x000000000600720c */ /* 0x000fe40003fa6070 */
[----:B------:R-:W-:Y:S09]  /*cc00*/  ISETP.NE.AND P1, PT, RZ, c[0x0][0x2d0], PT ;  /* 0x0000b400ff007a0c */ /* 0x000ff20003f25270 */
        /* <DEDUP_REMOVED lines=26> */
.L_x_1281:
[----:B------:R-:W-:Y:S02]  /*cdb0*/  ISETP.GE.AND P4, PT, R179, c[0x0][0x220], PT ;  /* 0x00008800b3007a0c */ /* 0x000fe40003f86270 */
[----:B------:R-:W-:Y:S02]  /*cdc0*/  LEA R192, P1, R2, R190, 0x1 ;  /* 0x000000be02c07211 */ /* 0x000fe400078208ff */
[----:B------:R-:W-:Y:S02]  /*cdd0*/  ISETP.GE.AND P3, PT, R178, c[0x0][0x220], PT ;  /* 0x00008800b2007a0c */ /* 0x000fe40003f66270 */
[-C--:B------:R-:W-:Y:S02]  /*cde0*/  LEA.HI.X R193, R2, R189.reuse, R0, 0x1, P1 ;  /* 0x000000bd02c17211 */ /* 0x080fe400008f0c00 */
[----:B------:R-:W-:Y:S02]  /*cdf0*/  ISETP.GE.AND P2, PT, R177, c[0x0][0x220], PT ;  /* 0x00008800b1007a0c */ /* 0x000fe40003f46270 */
[----:B------:R-:W-:Y:S03]  /*ce00*/  IADD3 R191, P0, R173, R2, RZ ;  /* 0x00000002adbf7210 */ /* 0x000fe60007f1e0ff */
[----:B------:R-:W-:Y:S01]  /*ce10*/  @P4 STS.64 [R175+0x9008], RZ ;  /* 0x009008ffaf004388 */ /* 0x000fe20000000a00 */
[C---:B------:R-:W-:Y:S02]  /*ce20*/  @!P4 LEA R198, P5, R191.reuse, R190, 0x1 ;  /* 0x000000bebfc6c211 */ /* 0x040fe400078a08ff */
[C---:B------:R-:W-:Y:S02]  /*ce30*/  IADD3.X R2, R172.reuse, R0, RZ, P0, !PT ;  /* 0x00000000ac027210 */ /* 0x040fe400007fe4ff */
[CC--:B------:R-:W-:Y:S01]  /*ce40*/  @!P3 LEA R196, P1, R191.reuse, R190.reuse, 0x1 ;  /* 0x000000bebfc4b211 */ /* 0x0c0fe200078208ff */
[----:B------:R-:W-:Y:S01]  /*ce50*/  @P4 STS [R175+0x9000], RZ ;  /* 0x009000ffaf004388 */ /* 0x000fe20000000800 */
[CCC-:B------:R-:W-:Y:S02]  /*ce60*/  @!P4 LEA.HI.X R199, R191.reuse, R189.reuse, R2.reuse, 0x1, P5 ;  /* 0x000000bdbfc7c211 */ /* 0x1c0fe400028f0c02 */
[C-C-:B------:R-:W-:Y:S01]  /*ce70*/  @!P3 LEA.HI.X R197, R191.reuse, R189, R2.reuse, 0x1, P1 ;  /* 0x000000bdbfc5b211 */ /* 0x140fe200008f0c02 */
[----:B------:R-:W-:Y:S01]  /*ce80*/  @P4 STS [R175+0x9004], RZ ;  /* 0x009004ffaf004388 */ /* 0x000fe20000000800 */
[----:B------:R-:W-:Y:S02]  /*ce90*/  @!P2 LEA R194, P0, R191, R190, 0x1 ;  /* 0x000000bebfc2a211 */ /* 0x000fe400078008ff */
[----:B------:R-:W-:Y:S01]  /*cea0*/  IADD3 R3, P5, R173, R191, RZ ;  /* 0x000000bfad037210 */ /* 0x000fe20007fbe0ff */
[----:B------:R-:W-:Y:S01]  /*ceb0*/  @!PT LDS RZ, [RZ] ;  /* 0x00000000fffff984 */ /* 0x000fe20000000800 */
[----:B------:R-:W-:Y:S01]  /*cec0*/  @!PT LDS RZ, [RZ] ;  /* 0x00000000fffff984 */ /* 0x000fe20000000800 */
[----:B------:R-:W-:Y:S01]  /*ced0*/  @!PT LDS RZ, [RZ] ;  /* 0x00000000fffff984 */ /* 0x000fe20000000800 */
[----:B------:R1:W-:Y:S01]  /*cee0*/  @!P4 LDGSTS.E.BYPASS.LTC128B.128 [R175+0x9000], [R192.64] ;  /* 0x09000000c0afcfae */ /* 0x0003e2000b901d46 */
[-C--:B------:R-:W-:Y:S02]  /*cef0*/  @!P2 LEA.HI.X R195, R191, R189.reuse, R2, 0x1, P0 ;  /* 0x000000bdbfc3a211 */ /* 0x080fe400000f0c02 */
[C---:B------:R-:W-:Y:S02]  /*cf00*/  IADD3.X R2, R172.reuse, R2, RZ, P5, !PT ;  /* 0x00000002ac027210 */ /* 0x040fe40002ffe4ff */
[CC--:B------:R-:W-:Y:S02]  /*cf10*/  @!P4 LEA R204, P5, R3.reuse, R190.reuse, 0x1 ;  /* 0x000000be03ccc211 */ /* 0x0c0fe400078a08ff */
[CC--:B------:R-:W-:Y:S01]  /*cf20*/  @!P3 LEA R202, P1, R3.reuse, R190.reuse, 0x1 ;  /* 0x000000be03cab211 */ /* 0x0c0fe200078208ff */
[----:B------:R-:W-:Y:S01]  /*cf30*/  @P3 STS.128 [R175+0xb000], RZ ;  /* 0x00b000ffaf003388 */ /* 0x000fe20000000c00 */
[CCC-:B------:R-:W-:Y:S02]  /*cf40*/  @!P4 LEA.HI.X R205, R3.reuse, R189.reuse, R2.reuse, 0x1, P5 ;  /* 0x000000bd03cdc211 */ /* 0x1c0fe400028f0c02 */
[C-C-:B------:R-:W-:Y:S02]  /*cf50*/  @!P3 LEA.HI.X R203, R3.reuse, R189, R2.reuse, 0x1, P1 ;  /* 0x000000bd03cbb211 */ /* 0x140fe400008f0c02 */
[----:B------:R-:W-:Y:S02]  /*cf60*/  @!P2 LEA R200, P0, R3, R190, 0x1 ;  /* 0x000000be03c8a211 */ /* 0x000fe400078008ff */
        /* <DEDUP_REMOVED lines=18> */
[----:B------:R-:W-:Y:S02]  /*d090*/  ISETP.GT.AND P0, PT, R176, R169, PT ;  /* 0x000000a9b000720c */ /* 0x000fe40003f04270 */
        /* <DEDUP_REMOVED lines=183> */
[----:B------:R-:W-:Y:S02]  /*dc10*/  FMUL.FTZ R251, R4, c[0x0][0x2ec] ;  /* 0x0000bb0004fb7a20 */ /* 0x000fe40000410000 */
[----:B------:R-:W2:Y:S01]  /*dc20*/  MUFU.TANH R250, R250 ;  /* 0x000000fa00fa7308 */ /* 0x000ea20000002400 */
[----:B------:R-:W-:Y:S02]  /*dc30*/  FMUL.FTZ R249, R5, c[0x0][0x2ec] ;  /* 0x0000bb0005f97a20 */ /* 0x000fe40000410000 */
[C---:B---3--:R-:W-:Y:S04]  /*dc40*/  HMMA.16816.F32 R20, R132.reuse, R124, R20 ;  /* 0x0000007c8414723c */ /* 0x048fe80000001814 */
[----:B------:R-:W-:Y:S02]  /*dc50*/  FMUL.FTZ R0, R10, c[0x0][0x2ec] ;  /* 0x0000bb000a007a20 */ /* 0x000fe40000410000 */
[----:B------:R-:W-:Y:S01]  /*dc60*/  FMUL.FTZ R248, R7, c[0x0][0x2ec] ;  /* 0x0000bb0007f87a20 */ /* 0x000fe20000410000 */
[----:B------:R-:W3:Y:S01]  /*dc70*/  MUFU.TANH R251, R251 ;  /* 0x000000fb00fb7308 */ /* 0x000ee20000002400 */
[C---:B------:R-:W-:Y:S01]  /*dc80*/  HMMA.16816.F32 R24, R132.reuse, R126, R24 ;  /* 0x0000007e8418723c */ /* 0x040fe20000001818 */
[----:B------:R-:W2:Y:S03]  /*dc90*/  LDSM.16.M88.4 R124, [R118+0x8000] ;  /* 0x00800000767c783b */ /* 0x000ea60000000200 */
[----:B------:R-:W-:Y:S02]  /*dca0*/  FMUL.FTZ R247, R8, c[0x0][0x2ec] ;  /* 0x0000bb0008f77a20 */ /* 0x000fe40000410000 */
[----:B------:R-:W-:Y:S02]  /*dcb0*/  FMUL.FTZ R252, R11, c[0x0][0x2ec] ;  /* 0x0000bb000bfc7a20 */ /* 0x000fe40000410000 */
[----:B------:R-:W-:Y:S01]  /*dcc0*/  FMUL.FTZ R245, R12, c[0x0][0x2ec] ;  /* 0x0000bb000cf57a20 */ /* 0x000fe20000410000 */
[----:B------:R2:W2:Y:S03]  /*dcd0*/  MUFU.TANH R6, R0 ;  /* 0x0000000000067308 */ /* 0x0004a60000002400 */
[----:B------:R-:W-:Y:S02]  /*dce0*/  FMUL.FTZ R243, R13, c[0x0][0x2ec] ;  /* 0x0000bb000df37a20 */ /* 0x000fe40000410000 */
[----:B------:R-:W-:Y:S02]  /*dcf0*/  FMUL.FTZ R246, R14, c[0x0][0x2ec] ;  /* 0x0000bb000ef67a20 */ /* 0x000fe40000410000 */
[----:B------:R-:W-:Y:S02]  /*dd00*/  FMUL.FTZ R244, R15, c[0x0][0x2ec] ;  /* 0x0000bb000ff47a20 */ /* 0x000fe40000410000 */
[----:B------:R-:W-:Y:S01]  /*dd10*/  FMUL.FTZ R241, R16, c[0x0][0x2ec] ;  /* 0x0000bb0010f17a20 */ /* 0x000fe20000410000 */
[----:B------:R-:W3:Y:S01]  /*dd20*/  MUFU.TANH R249, R249 ;  /* 0x000000f900f97308 */ /* 0x000ee20000002400 */
[----:B------:R-:W-:Y:S02]  /*dd30*/  FMUL.FTZ R239, R17, c[0x0][0x2ec] ;  /* 0x0000bb0011ef7a20 */ /* 0x000fe40000410000 */
[----:B------:R-:W-:Y:S02]  /*dd40*/  FMUL.FTZ R242, R18, c[0x0][0x2ec] ;  /* 0x0000bb0012f27a20 */ /* 0x000fe40000410000 */
[----:B------:R-:W-:Y:S01]  /*dd50*/  FMUL.FTZ R240, R19, c[0x0][0x2ec] ;  /* 0x0000bb0013f07a20 */ /* 0x000fe20000410000 */
[C---:B-1----:R-:W-:Y:S03]  /*dd60*/  HMMA.16816.F32 R28, R132.reuse, R120, R28 ;  /* 0x00000078841c723c */ /* 0x042fe6000000181c */
[----:B------:R-:W-:Y:S01]  /*dd70*/  FMUL.FTZ R235, R20, c[0x0][0x2ec] ;  /* 0x0000bb0014eb7a20 */ /* 0x000fe20000410000 */
[----:B------:R-:W1:Y:S01]  /*dd80*/  MUFU.TANH R248, R248 ;  /* 0x000000f800f87308 */ /* 0x000e620000002400 */
[----:B------:R-:W-:Y:S02]  /*dd90*/  FMUL.FTZ R233, R21, c[0x0][0x2ec] ;  /* 0x0000bb0015e97a20 */ /* 0x000fe40000410000 */
[----:B------:R-:W-:Y:S01]  /*dda0*/  FMUL.FTZ R238, R22, c[0x0][0x2ec] ;  /* 0x0000bb0016ee7a20 */ /* 0x000fe20000410000 */
[C---:B------:R-:W-:Y:S01]  /*ddb0*/  HMMA.16816.F32 R32, R132.reuse, R122, R32 ;  /* 0x0000007a8420723c */ /* 0x040fe20000001820 */
[----:B------:R-:W1:Y:S03]  /*ddc0*/  LDSM.16.M88.4 R120, [R118+0x8400] ;  /* 0x008400007678783b */ /* 0x000e660000000200 */
[----:B------:R-:W-:Y:S02]  /*ddd0*/  FMUL.FTZ R236, R23, c[0x0][0x2ec] ;  /* 0x0000bb0017ec7a20 */ /* 0x000fe40000410000 */
[----:B------:R-:W1:Y:S01]  /*dde0*/  MUFU.TANH R247, R247 ;  /* 0x000000f700f77308 */ /* 0x000e620000002400 */
[----:B------:R-:W-:Y:S01]  /*ddf0*/  FMUL.FTZ R231, R24, c[0x0][0x2ec] ;  /* 0x0000bb0018e77a20 */ /* 0x000fe20000410000 */
[C---:B--2---:R-:W-:Y:S04]  /*de00*/  HMMA.16816.F32 R36, R132.reuse, R124, R36 ;  /* 0x0000007c8424723c */ /* 0x044fe80000001824 */
[----:B------:R-:W-:Y:S02]  /*de10*/  FMUL.FTZ R237, R25, c[0x0][0x2ec] ;  /* 0x0000bb0019ed7a20 */ /* 0x000fe40000410000 */
[----:B------:R-:W-:Y:S02]  /*de20*/  FMUL.FTZ R234, R26, c[0x0][0x2ec] ;  /* 0x0000bb001aea7a20 */ /* 0x000fe40000410000 */
[----:B------:R-:W2:Y:S01]  /*de30*/  MUFU.TANH R252, R252 ;  /* 0x000000fc00fc7308 */ /* 0x000ea20000002400 */
[C---:B------:R-:W-:Y:S01]  /*de40*/  HMMA.16816.F32 R40, R132.reuse, R126, R40 ;  /* 0x0000007e8428723c */ /* 0x040fe20000001828 */
[----:B------:R-:W2:Y:S02]  /*de50*/  LDSM.16.M88.4 R124, [R118+0x8800] ;  /* 0x00880000767c783b */ /* 0x000ea40000000200 */
        /* <DEDUP_REMOVED lines=8> */
[----:B------:R-:W3:Y:S01]  /*dee0*/  MUFU.TANH R243, R243 ;  /* 0x000000f300f37308 */ /* 0x000ee20000002400 */
[----:B------:R-:W-:Y:S02]  /*def0*/  FMUL.FTZ R226, R34, c[0x0][0x2ec] ;  /* 0x0000bb0022e27a20 */ /* 0x000fe40000410000 */
[----:B------:R-:W-:Y:S01]  /*df00*/  FMUL.FTZ R224, R35, c[0x0][0x2ec] ;  /* 0x0000bb0023e07a20 */ /* 0x000fe20000410000 */
[C---:B-1----:R-:W-:Y:S03]  /*df10*/  HMMA.16816.F32 R44, R132.reuse, R120, R44 ;  /* 0x00000078842c723c */ /* 0x042fe6000000182c */
[----:B------:R-:W-:Y:S03]  /*df20*/  FMUL.FTZ R213, R36, c[0x0][0x2ec] ;  /* 0x0000bb0024d57a20 */ /* 0x000fe60000410000 */
[----:B------:R-:W1:Y:S01]  /*df30*/  MUFU.TANH R246, R246 ;  /* 0x000000f600f67308 */ /* 0x000e620000002400 */
[----:B------:R-:W-:Y:S01]  /*df40*/  FMUL.FTZ R211, R37, c[0x0][0x2ec] ;  /* 0x0000bb0025d37a20 */ /* 0x000fe20000410000 */
[C---:B------:R-:W-:Y:S01]  /*df50*/  HMMA.16816.F32 R48, R132.reuse, R122, R48 ;  /* 0x0000007a8430723c */ /* 0x040fe20000001830 */
[----:B------:R-:W1:Y:S01]  /*df60*/  LDSM.16.M88.4 R120, [R118+0x8c00] ;  /* 0x008c00007678783b */ /* 0x000e620000000200 */
[----:B------:R-:W-:Y:S04]  /*df70*/  DEPBAR.LE SB0, 0x0 ;  /* 0x000080000000791a */ /* 0x000fe80000000000 */
[----:B------:R-:W-:Y:S02]  /*df80*/  FMUL.FTZ R212, R38, c[0x0][0x2ec] ;  /* 0x0000bb0026d47a20 */ /* 0x000fe40000410000 */
[----:B------:R-:W1:Y:S01]  /*df90*/  MUFU.TANH R244, R244 ;  /* 0x000000f400f47308 */ /* 0x000e620000002400 */
[----:B------:R-:W-:Y:S01]  /*dfa0*/  FMUL.FTZ R214, R39, c[0x0][0x2ec] ;  /* 0x0000bb0027d67a20 */ /* 0x000fe20000410000 */
[----:B------:R-:W-:Y:S01]  /*dfb0*/  BAR.SYNC.DEFER_BLOCKING 0x0 ;  /* 0x0000000000007b1d */ /* 0x000fe20000010000 */
[C---:B--2---:R-:W-:Y:S05]  /*dfc0*/  HMMA.16816.F32 R52, R132.reuse, R124, R52 ;  /* 0x0000007c8434723c */ /* 0x044fea0000001834 */
[----:B-----5:R-:W-:Y:S02]  /*dfd0*/  FMUL.FTZ R205, R40, c[0x0][0x2ec] ;  /* 0x0000bb0028cd7a20 */ /* 0x020fe40000410000 */
[----:B------:R-:W2:Y:S01]  /*dfe0*/  MUFU.TANH R241, R241 ;  /* 0x000000f100f17308 */ /* 0x000ea20000002400 */
[C---:B------:R-:W-:Y:S04]  /*dff0*/  HMMA.16816.F32 R56, R132.reuse, R126, R56 ;  /* 0x0000007e8438723c */ /* 0x040fe80000001838 */
[----:B------:R-:W-:Y:S02]  /*e000*/  FMUL.FTZ R209, R41, c[0x0][0x2ec] ;  /* 0x0000bb0029d17a20 */ /* 0x000fe40000410000 */
[----:B------:R-:W-:Y:S02]  /*e010*/  FMUL.FTZ R216, R42, c[0x0][0x2ec] ;  /* 0x0000bb002ad87a20 */ /* 0x000fe40000410000 */
[----:B------:R-:W-:Y:S01]  /*e020*/  FMUL.FTZ R210, R43, c[0x0][0x2ec] ;  /* 0x0000bb002bd27a20 */ /* 0x000fe20000410000 */
        /* <DEDUP_REMOVED lines=9> */
[----:B------:R-:W-:Y:S02]  /*e0c0*/  FMUL.FTZ R204, R50, c[0x0][0x2ec] ;  /* 0x0000bb0032cc7a20 */ /* 0x000fe40000410000 */
[----:B------:R-:W-:Y:S01]  /*e0d0*/  FMUL.FTZ R202, R51, c[0x0][0x2ec] ;  /* 0x0000bb0033ca7a20 */ /* 0x000fe20000410000 */
        /* <DEDUP_REMOVED lines=11> */
[----:B----4-:R-:W-:Y:S02]  /*e190*/  FMUL.FTZ R195, R59, c[0x0][0x2ec] ;  /* 0x0000bb003bc37a20 */ /* 0x010fe40000410000 */
[----:B------:R-:W-:Y:S02]  /*e1a0*/  FMUL.FTZ R219, R60, c[0x0][0x2ec] ;  /* 0x0000bb003cdb7a20 */ /* 0x000fe40000410000 */
        /* <DEDUP_REMOVED lines=9> */
[----:B------:R-:W1:Y:S10]  /*e240*/  MUFU.TANH R236, R236 ;  /* 0x000000ec00ec7308 */ /* 0x000e740000002400 */
        /* <DEDUP_REMOVED lines=112> */
.L_x_1283:
        /* <DEDUP_REMOVED lines=91> */
.L_x_1282:
        /* <DEDUP_REMOVED lines=93> */
[----:B------:R-:W-:Y:S01]  /*f4d0*/  ISETP.GT.AND P0, PT, R176, R169, PT ;  /* 0x000000a9b000720c */ /* 0x000fe20003f04270 */
        /* <DEDUP_REMOVED lines=16> */
[----:B------:R-:W1:Y:S01]  /*f5e0*/  MUFU.EX2 R131, R131 ;  /* 0x0000008300837308 */ /* 0x000e620000000800 */
[C---:B------:R-:W-:Y:S02]  /*f5f0*/  FMUL.FTZ R9, R53.reuse, R109 ;  /* 0x0000006d35097220 */ /* 0x040fe40000410000 */
[C---:B------:R-:W-:Y:S02]  /*f600*/  FMUL.FTZ R16, R53.reuse, R100 ;  /* 0x0000006435107220 */ /* 0x040fe40000410000 */
[C---:B--2---:R-:W-:Y:S02]  /*f610*/  FMUL.FTZ R6, R54.reuse, R114 ;  /* 0x0000007236067220 */ /* 0x044fe40000410000 */
[C---:B------:R-:W-:Y:S02]  /*f620*/  FMUL.FTZ R7, R54.reuse, R115 ;  /* 0x0000007336077220 */ /* 0x040fe40000410000 */
[C---:B------:R-:W-:Y:S01]  /*f630*/  FMUL.FTZ R10, R54.reuse, R110 ;  /* 0x0000006e360a7220 */ /* 0x040fe20000410000 */
[----:B------:R-:W-:Y:S01]  /*f640*/  MUFU.EX2 R136, R136 ;  /* 0x0000008800887308 */ /* 0x000fe20000000800 */
[C---:B------:R-:W-:Y:S02]  /*f650*/  FMUL.FTZ R11, R54.reuse, R111 ;  /* 0x0000006f360b7220 */ /* 0x040fe40000410000 */
[C---:B------:R-:W-:Y:S01]  /*f660*/  FMUL.FTZ R17, R53.reuse, R101 ;  /* 0x0000006535117220 */ /* 0x040fe20000410000 */
[----:B------:R-:W-:Y:S01]  /*f670*/  LDSM.16.MT88.4 R108, [R164+0xac00] ;  /* 0x00ac0000a46c783b */ /* 0x000fe20000004200 */
[C---:B------:R-:W-:Y:S02]  /*f680*/  FMUL.FTZ R18, R54.reuse, R102 ;  /* 0x0000006636127220 */ /* 0x040fe40000410000 */
[C---:B------:R-:W-:Y:S02]  /*f690*/  FMUL.FTZ R19, R54.reuse, R103 ;  /* 0x0000006736137220 */ /* 0x040fe40000410000 */
[C---:B------:R-:W-:Y:S01]  /*f6a0*/  FMUL.FTZ R26, R54.reuse, R94 ;  /* 0x0000005e361a7220 */ /* 0x040fe20000410000 */
[----:B------:R-:W2:Y:S01]  /*f6b0*/  MUFU.EX2 R129, R129 ;  /* 0x0000008100817308 */ /* 0x000ea20000000800 */
[C---:B------:R-:W-:Y:S01]  /*f6c0*/  FMUL.FTZ R27, R54.reuse, R95 ;  /* 0x0000005f361b7220 */ /* 0x040fe20000410000 */
[----:B------:R-:W-:Y:S01]  /*f6d0*/  LDSM.16.MT88.4 R100, [R116+0xac00] ;  /* 0x00ac00007464783b */ /* 0x000fe20000004200 */
[----:B------:R-:W-:Y:S01]  /*f6e0*/  FMUL.FTZ R24, R53, R92 ;  /* 0x0000005c35187220 */ /* 0x000fe20000410000 */
[----:B-1----:R-:W-:Y:S01]  /*f6f0*/  F2FP.PACK_AB R56, R131, R138 ;  /* 0x0000008a8338723e */ /* 0x002fe200000000ff */
[C---:B------:R-:W-:Y:S02]  /*f700*/  FMUL.FTZ R25, R53.reuse, R93 ;  /* 0x0000005d35197220 */ /* 0x040fe40000410000 */
[C---:B------:R-:W-:Y:S02]  /*f710*/  FMUL.FTZ R32, R53.reuse, R84 ;  /* 0x0000005435207220 */ /* 0x040fe40000410000 */
[C---:B------:R-:W-:Y:S01]  /*f720*/  FMUL.FTZ R33, R53.reuse, R85 ;  /* 0x0000005535217220 */ /* 0x040fe20000410000 */
[----:B------:R-:W-:Y:S01]  /*f730*/  MUFU.EX2 R121, R121 ;  /* 0x0000007900797308 */ /* 0x000fe20000000800 */
[C---:B------:R-:W-:Y:S02]  /*f740*/  FMUL.FTZ R34, R54.reuse, R86 ;  /* 0x0000005636227220 */ /* 0x040fe40000410000 */
[C---:B------:R-:W-:Y:S02]  /*f750*/  FMUL.FTZ R35, R54.reuse, R87 ;  /* 0x0000005736237220 */ /* 0x040fe40000410000 */
[C---:B------:R-:W-:Y:S02]  /*f760*/  FMUL.FTZ R40, R53.reuse, R76 ;  /* 0x0000004c35287220 */ /* 0x040fe40000410000 */
[----:B------:R-:W-:Y:S02]  /*f770*/  FMUL.FTZ R41, R53, R77 ;  /* 0x0000004d35297220 */ /* 0x000fe40000410000 */
[C---:B------:R-:W-:Y:S01]  /*f780*/  FMUL.FTZ R42, R54.reuse, R78 ;  /* 0x0000004e362a7220 */ /* 0x040fe20000410000 */
[----:B------:R-:W1:Y:S01]  /*f790*/  MUFU.EX2 R120, R120 ;  /* 0x0000007800787308 */ /* 0x000e620000000800 */
[----:B------:R-:W-:Y:S02]  /*f7a0*/  FMUL.FTZ R43, R54, R79 ;  /* 0x0000004f362b7220 */ /* 0x000fe40000410000 */
[--C-:B------:R-:W-:Y:S01]  /*f7b0*/  FFMA.FTZ R93, R243, c[0x0][0x23c], -R132.reuse ;  /* 0x00008f00f35d7a23 */ /* 0x100fe20000010884 */
[----:B--2---:R-:W-:Y:S01]  /*f7c0*/  F2FP.PACK_AB R57, R129, R136 ;  /* 0x000000888139723e */ /* 0x004fe200000000ff */
[--C-:B------:R-:W-:Y:S01]  /*f7d0*/  FFMA.FTZ R85, R241, c[0x0][0x23c], -R132.reuse ;  /* 0x00008f00f1557a23 */ /* 0x100fe20000010884 */
[----:B------:R-:W-:Y:S01]  /*f7e0*/  LDSM.16.MT88.4 R76, [R116+0xc400] ;  /* 0x00c40000744c783b */ /* 0x000fe20000004200 */
[--C-:B------:R-:W-:Y:S02]  /*f7f0*/  FFMA.FTZ R86, R239, c[0x0][0x23c], -R132.reuse ;  /* 0x00008f00ef567a23 */ /* 0x100fe40000010884 */
[--C-:B------:R-:W-:Y:S01]  /*f800*/  FFMA.FTZ R84, R244, c[0x0][0x23c], -R55.reuse ;  /* 0x00008f00f4547a23 */ /* 0x100fe20000010837 */
[----:B------:R-:W-:Y:S01]  /*f810*/  MUFU.EX2 R122, R122 ;  /* 0x0000007a007a7308 */ /* 0x000fe20000000800 */
[--C-:B------:R-:W-:Y:S02]  /*f820*/  FFMA.FTZ R87, R242, c[0x0][0x23c], -R55.reuse ;  /* 0x00008f00f2577a23 */ /* 0x100fe40000010837 */
[C---:B------:R-:W-:Y:S02]  /*f830*/  FMUL.FTZ R48, R53.reuse, R68 ;  /* 0x0000004435307220 */ /* 0x040fe40000410000 */
[----:B------:R-:W-:Y:S02]  /*f840*/  FMUL.FTZ R49, R53, R69 ;  /* 0x0000004535317220 */ /* 0x000fe40000410000 */
[C---:B------:R-:W-:Y:S02]  /*f850*/  FMUL.FTZ R50, R54.reuse, R70 ;  /* 0x0000004636327220 */ /* 0x040fe40000410000 */
[----:B------:R-:W-:Y:S01]  /*f860*/  FMUL.FTZ R51, R54, R71 ;  /* 0x0000004736337220 */ /* 0x000fe20000410000 */
[----:B------:R-:W2:Y:S01]  /*f870*/  MUFU.EX2 R117, R117 ;  /* 0x0000007500757308 */ /* 0x000ea20000000800 */
[----:B------:R-:W-:Y:S01]  /*f880*/  LDSM.16.MT88.4 R68, [R164+0xbc00] ;  /* 0x00bc0000a444783b */ /* 0x000fe20000004200 */
[--C-:B------:R-:W-:Y:S01]  /*f890*/  FFMA.FTZ R92, R235, c[0x0][0x23c], -R132.reuse ;  /* 0x00008f00eb5c7a23 */ /* 0x100fe20000010884 */
[----:B-1----:R-:W-:Y:S01]  /*f8a0*/  F2FP.PACK_AB R58, R120, R121 ;  /* 0x00000079783a723e */ /* 0x002fe200000000ff */
[--C-:B------:R-:W-:Y:S02]  /*f8b0*/  FFMA.FTZ R123, R223, c[0x0][0x23c], -R132.reuse ;  /* 0x00008f00df7b7a23 */ /* 0x100fe40000010884 */
[--C-:B------:R-:W-:Y:S02]  /*f8c0*/  FFMA.FTZ R133, R226, c[0x0][0x23c], -R55.reuse ;  /* 0x00008f00e2857a23 */ /* 0x100fe40000010837 */
[--C-:B------:R-:W-:Y:S02]  /*f8d0*/  FFMA.FTZ R134, R224, c[0x0][0x23c], -R55.reuse ;  /* 0x00008f00e0867a23 */ /* 0x100fe40000010837 */
        /* <DEDUP_REMOVED lines=24> */
[--C-:B------:R-:W-:Y:S02]  /*fa60*/  FFMA.FTZ R154, R195, c[0x0][0x23c], -R55.reuse ;  /* 0x00008f00c39a7a23 */ /* 0x100fe40000010837 */
[--C-:B------:R-:W-:Y:S02]  /*fa70*/  FFMA.FTZ R191, R191, c[0x0][0x23c], -R55.reuse ;  /* 0x00008f00bfbf7a23 */ /* 0x100fe40000010837 */
[--C-:B------:R-:W-:Y:S01]  /*fa80*/  FFMA.FTZ R194, R194, c[0x0][0x23c], -R55.reuse ;  /* 0x00008f00c2c27a23 */ /* 0x100fe20000010837 */
[C---:B------:R-:W-:Y:S02]  /*fa90*/  HMMA.16816.F32 R12, R56.reuse, R20, R12 ;  /* 0x00000014380c723c */ /* 0x040fe4000000180c */
[----:B------:R-:W-:Y:S01]  /*faa0*/  MUFU.EX2 R92, R92 ;  /* 0x0000005c005c7308 */ /* 0x000fe20000000800 */
[----:B------:R-:W-:Y:S02]  /*fab0*/  FFMA.FTZ R130, R229, c[0x0][0x23c], -R132 ;  /* 0x00008f00e5827a23 */ /* 0x000fe40000010884 */
[C---:B------:R-:W-:Y:S02]  /*fac0*/  FFMA.FTZ R188, R53.reuse, R188, R138 ;  /* 0x000000bc35bc7223 */ /* 0x040fe4000001008a */
[C---:B------:R-:W-:Y:S01]  /*fad0*/  FMUL.FTZ R20, R53.reuse, R96 ;  /* 0x0000006035147220 */ /* 0x040fe20000410000 */
[C---:B------:R-:W-:Y:S04]  /*fae0*/  HMMA.16816.F32 R16, R56.reuse, R22, R16 ;  /* 0x000000163810723c */ /* 0x040fe80000001810 */
[----:B------:R-:W-:Y:S01]  /*faf0*/  FMUL.FTZ R21, R53, R97 ;  /* 0x0000006135157220 */ /* 0x000fe20000410000 */
[----:B------:R-:W-:Y:S01]  /*fb00*/  MUFU.EX2 R124, R124 ;  /* 0x0000007c007c7308 */ /* 0x000fe20000000800 */
[--C-:B------:R-:W-:Y:S02]  /*fb10*/  FFMA.FTZ R96, R237, c[0x0][0x23c], -R132.reuse ;  /* 0x00008f00ed607a23 */ /* 0x100fe40000010884 */
[C---:B------:R-:W-:Y:S04]  /*fb20*/  FMUL.FTZ R22, R54.reuse, R98 ;  /* 0x0000006236167220 */ /* 0x040fe80000410000 */
[----:B------:R-:W-:Y:S02]  /*fb30*/  FMUL.FTZ R23, R54, R99 ;  /* 0x0000006336177220 */ /* 0x000fe40000410000 */
[----:B------:R-:W-:Y:S01]  /*fb40*/  FFMA.FTZ R99, R233, c[0x0][0x23c], -R132 ;  /* 0x00008f00e9637a23 */ /* 0x000fe20000010884 */
[----:B------:R-:W-:Y:S01]  /*fb50*/  MUFU.EX2 R96, R96 ;  /* 0x0000006000607308 */ /* 0x000fe20000000800 */
[--C-:B------:R-:W-:Y:S02]  /*fb60*/  FFMA.FTZ R98, R238, c[0x0][0x23c], -R55.reuse ;  /* 0x00008f00ee627a23 */ /* 0x100fe40000010837 */
[--C-:B------:R-:W-:Y:S01]  /*fb70*/  FFMA.FTZ R97, R234, c[0x0][0x23c], -R55.reuse ;  /* 0x00008f00ea617a23 */ /* 0x100fe20000010837 */
[C---:B------:R-:W-:Y:S03]  /*fb80*/  HMMA.16816.F32 R20, R56.reuse, R28, R20 ;  /* 0x0000001c3814723c */ /* 0x040fe60000001814 */
[--C-:B------:R-:W-:Y:S02]  /*fb90*/  FFMA.FTZ R138, R212, c[0x0][0x23c], -R55.reuse ;  /* 0x00008f00d48a7a23 */ /* 0x100fe40000010837 */
[----:B------:R-:W-:Y:S01]  /*fba0*/  FADD.FTZ R188, R131, R188 ;  /* 0x000000bc83bc7221 */ /* 0x000fe20000010000 */
        /* <DEDUP_REMOVED lines=8> */
[----:B------:R-:W-:Y:S02]  /*fc30*/  FFMA.FTZ R90, R245, c[0x0][0x23c], -R132 ;  /* 0x00008f00f55a7a23 */ /* 0x000fe40000010884 */
[--C-:B------:R-:W-:Y:S02]  /*fc40*/  FFMA.FTZ R91, R236, c[0x0][0x23c], -R55.reuse ;  /* 0x00008f00ec5b7a23 */ /* 0x100fe40000010837 */
[----:B------:R-:W-:Y:S01]  /*fc50*/  FADD.FTZ R121, R121, R188 ;  /* 0x000000bc79797221 */ /* 0x000fe20000010000 */
[C---:B------:R-:W-:Y:S01]  /*fc60*/  HMMA.16816.F32 R28, R56.reuse, R36, R28 ;  /* 0x00000024381c723c */ /* 0x040fe2000000181c */
[----:B------:R-:W1:Y:S02]  /*fc70*/  MUFU.EX2 R90, R90 ;  /* 0x0000005a005a7308 */ /* 0x000e640000000800 */
        /* <DEDUP_REMOVED lines=9> */
[----:B------:R-:W2:Y:S01]  /*fd10*/  MUFU.EX2 R81, R81 ;  /* 0x0000005100517308 */ /* 0x000ea20000000800 */
[--C-:B------:R-:W-:Y:S02]  /*fd20*/  FFMA.FTZ R137, R205, c[0x0][0x23c], -R132.reuse ;  /* 0x00008f00cd897a23 */ /* 0x100fe40000010884 */
[--C-:B------:R-:W-:Y:S02]  /*fd30*/  FFMA.FTZ R140, R209, c[0x0][0x23c], -R132.reuse ;  /* 0x00008f00d18c7a23 */ /* 0x100fe40000010884 */
[--C-:B------:R-:W-:Y:S01]  /*fd40*/  FFMA.FTZ R147, R217, c[0x0][0x23c], -R132.reuse ;  /* 0x00008f00d9937a23 */ /* 0x100fe20000010884 */
[C---:B------:R-:W-:Y:S03]  /*fd50*/  HMMA.16816.F32 R36, R56.reuse, R44, R36 ;  /* 0x0000002c3824723c */ /* 0x040fe60000001824 */
[--C-:B------:R-:W-:Y:S01]  /*fd60*/  FFMA.FTZ R152, R218, c[0x0][0x23c], -R132.reuse ;  /* 0x00008f00da987a23 */ /* 0x100fe20000010884 */
[----:B------:R-:W-:Y:S01]  /*fd70*/  MUFU.EX2 R128, R128 ;  /* 0x0000008000807308 */ /* 0x000fe20000000800 */
[----:B------:R-:W-:Y:S02]  /*fd80*/  FFMA.FTZ R207, R207, c[0x0][0x23c], -R132 ;  /* 0x00008f00cfcf7a23 */ /* 0x000fe40000010884 */
[C---:B------:R-:W-:Y:S01]  /*fd90*/  FMUL.FTZ R44, R53.reuse, R72 ;  /* 0x00000048352c7220 */ /* 0x040fe20000410000 */
[C---:B------:R-:W-:Y:S04]  /*fda0*/  HMMA.16816.F32 R40, R56.reuse, R46, R40 ;  /* 0x0000002e3828723c */ /* 0x040fe80000001828 */
[----:B------:R-:W-:Y:S02]  /*fdb0*/  FMUL.FTZ R45, R53, R73 ;  /* 0x00000049352d7220 */ /* 0x000fe40000410000 */
[----:B------:R-:W-:Y:S01]  /*fdc0*/  MUFU.EX2 R127, R127 ;  /* 0x0000007f007f7308 */ /* 0x000fe20000000800 */
[C---:B------:R-:W-:Y:S02]  /*fdd0*/  FMUL.FTZ R46, R54.reuse, R74 ;  /* 0x0000004a362e7220 */ /* 0x040fe40000410000 */
[C---:B------:R-:W-:Y:S02]  /*fde0*/  FMUL.FTZ R47, R54.reuse, R75 ;  /* 0x0000004b362f7220 */ /* 0x040fe40000410000 */
[----:B------:R-:W-:Y:S01]  /*fdf0*/  LDSM.16.MT88.4 R72, [R164+0xc000] ;  /* 0x00c00000a448783b */ /* 0x000fe20000004200 */
[----:B------:R-:W-:Y:S02]  /*fe00*/  FFMA.FTZ R54, R54, R187, R136 ;  /* 0x000000bb36367223 */ /* 0x000fe40000010088 */
[----:B------:R-:W-:Y:S02]  /*fe10*/  FFMA.FTZ R187, R3, c[0x0][0x23c], -R55 ;  /* 0x00008f0003bb7a23 */ /* 0x000fe40000010837 */
[C---:B------:R-:W-:Y:S01]  /*fe20*/  HMMA.16816.F32 R44, R56.reuse, R60, R44 ;  /* 0x0000003c382c723c */ /* 0x040fe2000000182c */
[----:B------:R-:W-:Y:S02]  /*fe30*/  MUFU.EX2 R126, R126 ;  /* 0x0000007e007e7308 */ /* 0x000fe40000000800 */
[----:B------:R-:W-:Y:S02]  /*fe40*/  FADD.FTZ R53, R129, R54 ;  /* 0x0000003681357221 */ /* 0x000fe40000010000 */
[----:B------:R-:W-:Y:S02]  /*fe50*/  FFMA.FTZ R136, R211, c[0x0][0x23c], -R132 ;  /* 0x00008f00d3887a23 */ /* 0x000fe40000010884 */
[----:B------:R-:W-:Y:S01]  /*fe60*/  FADD.FTZ R54, R122, R53 ;  /* 0x000000357a367221 */ /* 0x000fe20000010000 */
[----:B------:R-:W-:Y:S01]  /*fe70*/  HMMA.16816.F32 R48, R56, R62, R48 ;  /* 0x0000003e3830723c */ /* 0x000fe20000001830 */
[----:B------:R-:W3:Y:S02]  /*fe80*/  LDSM.16.MT88.4 R60, [R116+0x9400] ;  /* 0x00940000743c783b */ /* 0x000ee40000004200 */
[----:B------:R-:W4:Y:S01]  /*fe90*/  MUFU.EX2 R91, R91 ;  /* 0x0000005b005b7308 */ /* 0x000f220000000800 */
[----:B------:R-:W-:Y:S02]  /*fea0*/  FADD.FTZ R53, R120, R121 ;  /* 0x0000007978357221 */ /* 0x000fe40000010000 */
[----:B------:R-:W-:Y:S01]  /*feb0*/  FADD.FTZ R54, R117, R54 ;  /* 0x0000003675367221 */ /* 0x000fe20000010000 */
[----:B-1----:R-:W-:Y:S01]  /*fec0*/  F2FP.PACK_AB R56, R93, R90 ;  /* 0x0000005a5d38723e */ /* 0x002fe200000000ff */
[----:B------:R-:W-:Y:S01]  /*fed0*/  FADD.FTZ R80, R90, R53 ;  /* 0x000000355a507221 */ /* 0x000fe20000010000 */
[----:B--2---:R-:W-:Y:S03]  /*fee0*/  F2FP.PACK_AB R57, R84, R81 ;  /* 0x000000515439723e */ /* 0x004fe600000000ff */
[----:B------:R-:W-:Y:S01]  /*fef0*/  F2FP.PACK_AB R58, R86, R85 ;  /* 0x00000055563a723e */ /* 0x000fe200000000ff */
[----:B------:R-:W1:Y:S01]  /*ff00*/  MUFU.EX2 R89, R89 ;  /* 0x0000005900597308 */ /* 0x000e620000000800 */
[----:B------:R-:W-:Y:S01]  /*ff10*/  F2FP.PACK_AB R59, R88, R87 ;  /* 0x00000057583b723e */ /* 0x000fe200000000ff */
[--C-:B------:R-:W-:Y:S02]  /*ff20*/  FFMA.FTZ R121, R200, c[0x0][0x23c], -R55.reuse ;  /* 0x00008f00c8797a23 */ /* 0x100fe40000010837 */
[--C-:B------:R-:W-:Y:S02]  /*ff30*/  FFMA.FTZ R122, R198, c[0x0][0x23c], -R55.reuse ;  /* 0x00008f00c67a7a23 */ /* 0x100fe40000010837 */
[----:B------:R-:W-:Y:S02]  /*ff40*/  FFMA.FTZ R90, R52, c[0x0][0x23c], -R55 ;  /* 0x00008f00345a7a23 */ /* 0x000fe40000010837 */
[C---:B------:R-:W-:Y:S02]  /*ff50*/  HMMA.16816.F32 R4, R56.reuse, R64, R4 ;  /* 0x000000403804723c */ /* 0x040fe40000001804 */
[----:B------:R-:W-:Y:S01]  /*ff60*/  MUFU.EX2 R125, R125 ;  /* 0x0000007d007d7308 */ /* 0x000fe20000000800 */
[--C-:B------:R-:W-:Y:S02]  /*ff70*/  FFMA.FTZ R215, R215, c[0x0][0x23c], -R132.reuse ;  /* 0x00008f00d7d77a23 */ /* 0x100fe40000010884 */
[--C-:B------:R-:W-:Y:S02]  /*ff80*/  FFMA.FTZ R219, R219, c[0x0][0x23c], -R132.reuse ;  /* 0x00008f00dbdb7a23 */ /* 0x100fe40000010884 */
[--C-:B------:R-:W-:Y:S01]  /*ff90*/  FFMA.FTZ R220, R220, c[0x0][0x23c], -R132.reuse ;  /* 0x00008f00dcdc7a23 */ /* 0x100fe20000010884 */
[C---:B------:R-:W-:Y:S01]  /*ffa0*/  HMMA.16816.F32 R8, R56.reuse, R66, R8 ;  /* 0x000000423808723c */ /* 0x040fe20000001808 */
[----:B------:R-:W2:Y:S03]  /*ffb0*/  LDSM.16.MT88.4 R64, [R164+0xb400] ;  /* 0x00b40000a440783b */ /* 0x000ea60000004200 */
[----:B------:R-:W-:Y:S01]  /*ffc0*/  MUFU.EX2 R123, R123 ;  /* 0x0000007b007b7308 */ /* 0x000fe20000000800 */
[--C-:B------:R-:W-:Y:S02]  /*ffd0*/  FFMA.FTZ R221, R221, c[0x0][0x23c], -R132.reuse ;  /* 0x00008f00dddd7a23 */ /* 0x100fe40000010884 */
[----:B------:R-:W-:Y:S01]  /*ffe0*/  FFMA.FTZ R132, R222, c[0x0][0x23c], -R132 ;  /* 0x00008f00de847a23 */ /* 0x000fe20000010884 */
[C---:B---3--:R-:W-:Y:S06]  /*fff0*/  HMMA.16816.F32 R12, R56.reuse, R60, R12 ;  /* 0x0000003c380c723c */ /* 0x048fec000000180c */
[----:B------:R-:W-:Y:S02]  /*10000*/  MUFU.EX2 R133, R133 ;  /* 0x0000008500857308 */ /* 0x000fe40000000800 */
[C---:B------:R-:W-:Y:S01]  /*10010*/  HMMA.16816.F32 R16, R56.reuse, R62, R16 ;  /* 0x0000003e3810723c */ /* 0x040fe20000001810 */
[----:B------:R-:W3:Y:S07]  /*10020*/  LDSM.16.MT88.4 R60, [R116+0xb400] ;  /* 0x00b40000743c783b */ /* 0x000eee0000004200 */
[----:B------:R-:W-:Y:S10]  /*10030*/  MUFU.EX2 R129, R197 ;  /* 0x000000c500817308 */ /* 0x000ff40000000800 */
[----:B------:R-:W-:Y:S01]  /*10040*/  MUFU.EX2 R144, R144 ;  /* 0x0000009000907308 */ /* 0x000fe20000000800 */
[C---:B--2---:R-:W-:Y:S09]  /*10050*/  HMMA.16816.F32 R20, R56.reuse, R64, R20 ;  /* 0x000000403814723c */ /* 0x044ff20000001814 */
[----:B------:R-:W-:Y:S01]  /*10060*/  MUFU.EX2 R143, R143 ;  /* 0x0000008f008f7308 */ /* 0x000fe20000000800 */
[C---:B------:R-:W-:Y:S01]  /*10070*/  HMMA.16816.F32 R24, R56.reuse, R66, R24 ;  /* 0x000000423818723c */ /* 0x040fe20000001818 */
[----:B------:R-:W2:Y:S08]  /*10080*/  LDSM.16.MT88.4 R64, [R164+0xd400] ;  /* 0x00d40000a440783b */ /* 0x000eb00000004200 */
[----:B------:R-:W-:Y:S01]  /*10090*/  MUFU.EX2 R146, R146 ;  /* 0x0000009200927308 */ /* 0x000fe20000000800 */
[C---:B---3--:R-:W-:Y:S09]  /*100a0*/  HMMA.16816.F32 R28, R56.reuse, R60, R28 ;  /* 0x0000003c381c723c */ /* 0x048ff2000000181c */
[----:B------:R-:W-:Y:S01]  /*100b0*/  MUFU.EX2 R131, R201 ;  /* 0x000000c900837308 */ /* 0x000fe20000000800 */
[C---:B------:R-:W-:Y:S01]  /*100c0*/  HMMA.16816.F32 R32, R56.reuse, R62, R32 ;  /* 0x0000003e3820723c */ /* 0x040fe20000001820 */
[----:B------:R-:W3:Y:S08]  /*100d0*/  LDSM.16.MT88.4 R60, [R116+0xd400] ;  /* 0x00d40000743c783b */ /* 0x000ef00000004200 */
[----:B------:R-:W-:Y:S10]  /*100e0*/  MUFU.EX2 R148, R148 ;  /* 0x0000009400947308 */ /* 0x000ff40000000800 */
[----:B------:R-:W-:Y:S01]  /*100f0*/  MUFU.EX2 R145, R145 ;  /* 0x0000009100917308 */ /* 0x000fe20000000800 */
[C---:B--2---:R-:W-:Y:S09]  /*10100*/  HMMA.16816.F32 R36, R56.reuse, R64, R36 ;  /* 0x000000403824723c */ /* 0x044ff20000001824 */
[----:B------:R-:W-:Y:S01]  /*10110*/  MUFU.EX2 R150, R150 ;  /* 0x0000009600967308 */ /* 0x000fe20000000800 */
[C---:B------:R-:W-:Y:S01]  /*10120*/  HMMA.16816.F32 R40, R56.reuse, R66, R40 ;  /* 0x000000423828723c */ /* 0x040fe20000001828 */
[----:B------:R-:W2:Y:S08]  /*10130*/  LDSM.16.MT88.4 R64, [R164+0x9800] ;  /* 0x00980000a440783b */ /* 0x000eb00000004200 */
[----:B------:R-:W5:Y:S01]  /*10140*/  MUFU.EX2 R97, R97 ;  /* 0x0000006100617308 */ /* 0x000f620000000800 */
[C---:B---3--:R-:W-:Y:S09]  /*10150*/  HMMA.16816.F32 R44, R56.reuse, R60, R44 ;  /* 0x0000003c382c723c */ /* 0x048ff2000000182c */
[----:B------:R-:W-:Y:S01]  /*10160*/  MUFU.EX2 R130, R130 ;  /* 0x0000008200827308 */ /* 0x000fe20000000800 */
[----:B------:R-:W-:Y:S01]  /*10170*/  HMMA.16816.F32 R48, R56, R62, R48 ;  /* 0x0000003e3830723c */ /* 0x000fe20000001830 */
[----:B------:R-:W3:Y:S08]  /*10180*/  LDSM.16.MT88.4 R60, [R116+0x9800] ;  /* 0x00980000743c783b */ /* 0x000ef00000004200 */
[----:B------:R-:W-:Y:S03]  /*10190*/  MUFU.EX2 R134, R134 ;  /* 0x0000008600867308 */ /* 0x000fe60000000800 */
[----:B------:R-:W-:Y:S02]  /*101a0*/  F2FP.PACK_AB R56, R99, R92 ;  /* 0x0000005c6338723e */ /* 0x000fe400000000ff */
[----:B----4-:R-:W-:Y:S02]  /*101b0*/  F2FP.PACK_AB R57, R91, R98 ;  /* 0x000000625b39723e */ /* 0x010fe400000000ff */
[----:B-1----:R-:W-:Y:S02]  /*101c0*/  F2FP.PACK_AB R58, R96, R89 ;  /* 0x00000059603a723e */ /* 0x002fe400000000ff */
[----:B-----5:R-:W-:Y:S01]  /*101d0*/  F2FP.PACK_AB R59, R124, R97 ;  /* 0x000000617c3b723e */ /* 0x020fe200000000ff */
[----:B------:R-:W-:Y:S06]  /*101e0*/  MUFU.EX2 R135, R135 ;  /* 0x0000008700877308 */ /* 0x000fec0000000800 */
[C---:B--2---:R-:W-:Y:S04]  /*101f0*/  HMMA.16816.F32 R4, R56.reuse, R64, R4 ;  /* 0x000000403804723c */ /* 0x044fe80000001804 */
[----:B------:R-:W-:Y:S04]  /*10200*/  MUFU.EX2 R136, R136 ;  /* 0x0000008800887308 */ /* 0x000fe80000000800 */
[C---:B------:R-:W-:Y:S01]  /*10210*/  HMMA.16816.F32 R8, R56.reuse, R66, R8 ;  /* 0x000000423808723c */ /* 0x040fe20000001808 */
[----:B------:R-:W1:Y:S05]  /*10220*/  LDSM.16.MT88.4 R64, [R164+0xb800] ;  /* 0x00b80000a440783b */ /* 0x000e6a0000004200 */
[----:B------:R-:W-:Y:S02]  /*10230*/  MUFU.EX2 R138, R138 ;  /* 0x0000008a008a7308 */ /* 0x000fe40000000800 */
[C---:B---3--:R-:W-:Y:S08]  /*10240*/  HMMA.16816.F32 R12, R56.reuse, R60, R12 ;  /* 0x0000003c380c723c */ /* 0x048ff0000000180c */
        /* <DEDUP_REMOVED lines=14> */
[----:B------:R-:W3:Y:S10]  /*10330*/  MUFU.EX2 R117, R215 ;  /* 0x000000d700757308 */ /* 0x000ef40000000800 */
[----:B------:R-:W-:Y:S01]  /*10340*/  MUFU.EX2 R121, R121 ;  /* 0x0000007900797308 */ /* 0x000fe20000000800 */
[C---:B-1----:R-:W-:Y:S09]  /*10350*/  HMMA.16816.F32 R36, R56.reuse, R64, R36 ;  /* 0x000000403824723c */ /* 0x042ff20000001824 */
[----:B------:R-:W1:Y:S01]  /*10360*/  MUFU.EX2 R122, R122 ;  /* 0x0000007a007a7308 */ /* 0x000e620000000800 */
[C---:B------:R-:W-:Y:S01]  /*10370*/  HMMA.16816.F32 R40, R56.reuse, R66, R40 ;  /* 0x000000423828723c */ /* 0x040fe20000001828 */
[----:B------:R-:W4:Y:S02]  /*10380*/  LDSM.16.MT88.4 R64, [R164+0x9c00] ;  /* 0x009c0000a440783b */ /* 0x000f240000004200 */
[----:B---3--:R-:W-:Y:S06]  /*10390*/  F2FP.PACK_AB R52, R117, R120 ;  /* 0x000000787534723e */ /* 0x008fec00000000ff */
[----:B------:R-:W-:Y:S01]  /*103a0*/  MUFU.EX2 R147, R147 ;  /* 0x0000009300937308 */ /* 0x000fe20000000800 */
[C---:B--2---:R-:W-:Y:S09]  /*103b0*/  HMMA.16816.F32 R44, R56.reuse, R60, R44 ;  /* 0x0000003c382c723c */ /* 0x044ff2000000182c */
[----:B------:R-:W-:Y:S01]  /*103c0*/  MUFU.EX2 R152, R152 ;  /* 0x0000009800987308 */ /* 0x000fe20000000800 */
[----:B------:R-:W-:Y:S01]  /*103d0*/  HMMA.16816.F32 R48, R56, R62, R48 ;  /* 0x0000003e3830723c */ /* 0x000fe20000001830 */
[----:B------:R-:W2:Y:S02]  /*103e0*/  LDSM.16.MT88.4 R60, [R116+0x9c00] ;  /* 0x009c0000743c783b */ /* 0x000ea40000004200 */
[----:B-1----:R-:W-:Y:S04]  /*103f0*/  F2FP.PACK_AB R53, R122, R121 ;  /* 0x000000797a35723e */ /* 0x002fe800000000ff */
[----:B------:R-:W-:Y:S02]  /*10400*/  F2FP.PACK_AB R56, R127, R128 ;  /* 0x000000807f38723e */ /* 0x000fe400000000ff */
[----:B------:R-:W-:Y:S01]  /*10410*/  F2FP.PACK_AB R57, R125, R126 ;  /* 0x0000007e7d39723e */ /* 0x000fe200000000ff */
[----:B------:R-:W-:Y:S02]  /*10420*/  MUFU.EX2 R149, R149 ;  /* 0x0000009500957308 */ /* 0x000fe40000000800 */
[----:B------:R-:W-:Y:S02]  /*10430*/  F2FP.PACK_AB R58, R130, R123 ;  /* 0x0000007b823a723e */ /* 0x000fe400000000ff */
[----:B------:R-:W-:Y:S06]  /*10440*/  F2FP.PACK_AB R59, R134, R133 ;  /* 0x00000085863b723e */ /* 0x000fec00000000ff */
[----:B------:R-:W1:Y:S01]  /*10450*/  MUFU.EX2 R154, R154 ;  /* 0x0000009a009a7308 */ /* 0x000e620000000800 */
[C---:B----4-:R-:W-:Y:S08]  /*10460*/  HMMA.16816.F32 R4, R56.reuse, R64, R4 ;  /* 0x000000403804723c */ /* 0x050ff00000001804 */
[C---:B------:R-:W-:Y:S01]  /*10470*/  HMMA.16816.F32 R8, R56.reuse, R66, R8 ;  /* 0x000000423808723c */ /* 0x040fe20000001808 */
[----:B------:R-:W3:Y:S01]  /*10480*/  LDSM.16.MT88.4 R64, [R116+0xbc00] ;  /* 0x00bc00007440783b */ /* 0x000ee20000004200 */
[----:B------:R-:W-:Y:S06]  /*10490*/  MUFU.EX2 R219, R219 ;  /* 0x000000db00db7308 */ /* 0x000fec0000000800 */
[C---:B--2---:R-:W-:Y:S04]  /*104a0*/  HMMA.16816.F32 R12, R56.reuse, R60, R12 ;  /* 0x0000003c380c723c */ /* 0x044fe8000000180c */
[----:B------:R-:W-:Y:S01]  /*104b0*/  MUFU.EX2 R220, R220 ;  /* 0x000000dc00dc7308 */ /* 0x000fe20000000800 */
[----:B-1----:R-:W-:Y:S03]  /*104c0*/  F2FP.PACK_AB R55, R154, R149 ;  /* 0x000000959a37723e */ /* 0x002fe600000000ff */
[C---:B------:R-:W-:Y:S01]  /*104d0*/  HMMA.16816.F32 R16, R56.reuse, R62, R16 ;  /* 0x0000003e3810723c */ /* 0x040fe20000001810 */
[----:B------:R-:W1:Y:S05]  /*104e0*/  LDSM.16.MT88.4 R60, [R164+0xdc00] ;  /* 0x00dc0000a43c783b */ /* 0x000e6a0000004200 */
[----:B------:R-:W-:Y:S02]  /*104f0*/  MUFU.EX2 R3, R191 ;  /* 0x000000bf00037308 */ /* 0x000fe40000000800 */
[C---:B------:R-:W-:Y:S08]  /*10500*/  HMMA.16816.F32 R20, R56.reuse, R68, R20 ;  /* 0x000000443814723c */ /* 0x040ff00000001814 */
[----:B------:R-:W-:Y:S01]  /*10510*/  MUFU.EX2 R221, R221 ;  /* 0x000000dd00dd7308 */ /* 0x000fe20000000800 */
[C---:B------:R-:W-:Y:S01]  /*10520*/  HMMA.16816.F32 R24, R56.reuse, R70, R24 ;  /* 0x000000463818723c */ /* 0x040fe20000001818 */
[----:B------:R-:W2:Y:S08]  /*10530*/  LDSM.16.MT88.4 R68, [R116+0xdc00] ;  /* 0x00dc00007444783b */ /* 0x000eb00000004200 */
[----:B------:R-:W4:Y:S01]  /*10540*/  MUFU.EX2 R132, R132 ;  /* 0x0000008400847308 */ /* 0x000f220000000800 */
[C---:B---3--:R-:W-:Y:S08]  /*10550*/  HMMA.16816.F32 R28, R56.reuse, R64, R28 ;  /* 0x00000040381c723c */ /* 0x048ff0000000181c */
[C---:B------:R-:W-:Y:S01]  /*10560*/  HMMA.16816.F32 R32, R56.reuse, R66, R32 ;  /* 0x000000423820723c */ /* 0x040fe20000001820 */
[----:B------:R-:W3:Y:S01]  /*10570*/  LDSM.16.MT88.4 R64, [R164+0xa000] ;  /* 0x00a00000a440783b */ /* 0x000ee20000004200 */
[----:B------:R-:W-:Y:S06]  /*10580*/  MUFU.EX2 R187, R187 ;  /* 0x000000bb00bb7308 */ /* 0x000fec0000000800 */
[C---:B-1----:R-:W-:Y:S08]  /*10590*/  HMMA.16816.F32 R36, R56.reuse, R60, R36 ;  /* 0x0000003c3824723c */ /* 0x042ff00000001824 */
[C---:B------:R-:W-:Y:S01]  /*105a0*/  HMMA.16816.F32 R40, R56.reuse, R62, R40 ;  /* 0x0000003e3828723c */ /* 0x040fe20000001828 */
[----:B------:R-:W1:Y:S07]  /*105b0*/  LDSM.16.MT88.4 R60, [R116+0xa000] ;  /* 0x00a00000743c783b */ /* 0x000e6e0000004200 */
[C---:B--2---:R-:W-:Y:S08]  /*105c0*/  HMMA.16816.F32 R44, R56.reuse, R68, R44 ;  /* 0x00000044382c723c */ /* 0x044ff0000000182c */
[----:B------:R-:W-:Y:S01]  /*105d0*/  HMMA.16816.F32 R48, R56, R70, R48 ;  /* 0x000000463830723c */ /* 0x000fe20000001830 */
[----:B------:R-:W2:Y:S06]  /*105e0*/  LDSM.16.MT88.4 R68, [R116+0xc000] ;  /* 0x00c000007444783b */ /* 0x000eac0000004200 */
[----:B------:R-:W-:Y:S02]  /*105f0*/  F2FP.PACK_AB R56, R136, R135 ;  /* 0x000000878838723e */ /* 0x000fe400000000ff */
[----:B------:R-:W-:Y:S03]  /*10600*/  F2FP.PACK_AB R57, R139, R138 ;  /* 0x0000008a8b39723e */ /* 0x000fe600000000ff */
[----:B------:R-:W-:Y:S02]  /*10610*/  F2FP.PACK_AB R58, R140, R137 ;  /* 0x000000898c3a723e */ /* 0x000fe400000000ff */
[----:B------:R-:W-:Y:S07]  /*10620*/  F2FP.PACK_AB R59, R142, R141 ;  /* 0x0000008d8e3b723e */ /* 0x000fee00000000ff */
[C---:B---3--:R-:W-:Y:S08]  /*10630*/  HMMA.16816.F32 R4, R56.reuse, R64, R4 ;  /* 0x000000403804723c */ /* 0x048ff00000001804 */
        /* <DEDUP_REMOVED lines=17> */
[----:B------:R-:W-:Y:S02]  /*10750*/  F2FP.PACK_AB R56, R144, R129 ;  /* 0x000000819038723e */ /* 0x000fe400000000ff */
[----:B------:R-:W-:Y:S03]  /*10760*/  F2FP.PACK_AB R57, R146, R143 ;  /* 0x0000008f9239723e */ /* 0x000fe600000000ff */
[----:B------:R-:W-:Y:S02]  /*10770*/  F2FP.PACK_AB R58, R148, R131 ;  /* 0x00000083943a723e */ /* 0x000fe400000000ff */
[----:B------:R-:W-:Y:S07]  /*10780*/  F2FP.PACK_AB R59, R150, R145 ;  /* 0x00000091963b723e */ /* 0x000fee00000000ff */
        /* <DEDUP_REMOVED lines=16> */
[----:B------:R-:W-:Y:S01]  /*10890*/  FADD.FTZ R69, R81, R54 ;  /* 0x0000003651457221 */ /* 0x000fe20000010000 */
[----:B------:R-:W-:Y:S01]  /*108a0*/  HMMA.16816.F32 R48, R56, R70, R48 ;  /* 0x000000463830723c */ /* 0x000fe20000001830 */
[----:B------:R-:W-:Y:S03]  /*108b0*/  LDSM.16.MT88.4 R56, [R116+0xe800] ;  /* 0x00e800007438783b */ /* 0x000fe60000004200 */
[----:B------:R-:W-:Y:S01]  /*108c0*/  F2FP.PACK_AB R54, R152, R147 ;  /* 0x000000939836723e */ /* 0x000fe200000000ff */
[----:B------:R-:W-:Y:S02]  /*108d0*/  FADD.FTZ R68, R93, R80 ;  /* 0x000000505d447221 */ /* 0x000fe40000010000 */
[----:B------:R-:W-:Y:S01]  /*108e0*/  FADD.FTZ R84, R84, R69 ;  /* 0x0000004554547221 */ /* 0x000fe20000010000 */
[----:B----4-:R-:W-:Y:S01]  /*108f0*/  F2FP.PACK_AB R70, R132, R221 ;  /* 0x000000dd8446723e */ /* 0x010fe200000000ff */
[----:B------:R-:W2:Y:S02]  /*10900*/  LDSM.16.MT88.4 R80, [R164+0xe800] ;  /* 0x00e80000a450783b */ /* 0x000ea40000004200 */
[C---:B---3--:R-:W-:Y:S01]  /*10910*/  HMMA.16816.F32 R4, R52.reuse, R64, R4 ;  /* 0x000000403404723c */ /* 0x048fe20000001804 */
[----:B------:R-:W3:Y:S04]  /*10920*/  MUFU.EX2 R64, R194 ;  /* 0x000000c200407308 */ /* 0x000ee80000000800 */
[----:B------:R-:W-:Y:S03]  /*10930*/  FADD.FTZ R87, R87, R84 ;  /* 0x0000005457577221 */ /* 0x000fe60000010000 */
[C---:B------:R-:W-:Y:S04]  /*10940*/  HMMA.16816.F32 R8, R52.reuse, R66, R8 ;  /* 0x000000423408723c */ /* 0x040fe80000001808 */
[----:B------:R-:W-:Y:S04]  /*10950*/  FADD.FTZ R87, R88, R87 ;  /* 0x0000005758577221 */ /* 0x000fe80000010000 */
[C---:B-----5:R-:W-:Y:S04]  /*10960*/  HMMA.16816.F32 R12, R52.reuse, R72, R12 ;  /* 0x00000048340c723c */ /* 0x060fe8000000180c */
[----:B------:R-:W-:Y:S04]  /*10970*/  FADD.FTZ R98, R98, R87 ;  /* 0x0000005762627221 */ /* 0x000fe80000010000 */
[C---:B------:R-:W-:Y:S04]  /*10980*/  HMMA.16816.F32 R16, R52.reuse, R74, R16 ;  /* 0x0000004a3410723c */ /* 0x040fe80000001810 */
[----:B---3--:R-:W-:Y:S01]  /*10990*/  F2FP.PACK_AB R69, R64, R3 ;  /* 0x000000034045723e */ /* 0x008fe200000000ff */
[----:B------:R-:W-:Y:S03]  /*109a0*/  FADD.FTZ R98, R91, R98 ;  /* 0x000000625b627221 */ /* 0x000fe60000010000 */
[C---:B-1----:R-:W-:Y:S01]  /*109b0*/  HMMA.16816.F32 R20, R52.reuse, R60, R20 ;  /* 0x0000003c3414723c */ /* 0x042fe20000001814 */
[----:B------:R-:W1:Y:S06]  /*109c0*/  MUFU.EX2 R60, R90 ;  /* 0x0000005a003c7308 */ /* 0x000e6c0000000800 */
[----:B------:R-:W-:Y:S01]  /*109d0*/  FADD.FTZ R61, R85, R68 ;  /* 0x00000044553d7221 */ /* 0x000fe20000010000 */
[C---:B------:R-:W-:Y:S04]  /*109e0*/  HMMA.16816.F32 R24, R52.reuse, R62, R24 ;  /* 0x0000003e3418723c */ /* 0x040fe80000001818 */
[----:B------:R-:W-:Y:S01]  /*109f0*/  FADD.FTZ R61, R86, R61 ;  /* 0x0000003d563d7221 */ /* 0x000fe20000010000 */
[----:B------:R-:W-:Y:S01]  /*10a00*/  F2FP.PACK_AB R68, R220, R219 ;  /* 0x000000dbdc44723e */ /* 0x000fe200000000ff */
[----:B------:R-:W-:Y:S02]  /*10a10*/  LDSM.16.MT88.4 R84, [R116+0xcc00] ;  /* 0x00cc00007454783b */ /* 0x000fe40000004200 */
[C---:B------:R-:W-:Y:S08]  /*10a20*/  HMMA.16816.F32 R28, R52.reuse, R76, R28 ;  /* 0x0000004c341c723c */ /* 0x040ff0000000181c */
[C---:B------:R-:W-:Y:S01]  /*10a30*/  HMMA.16816.F32 R32, R52.reuse, R78, R32 ;  /* 0x0000004e3420723c */ /* 0x040fe20000001820 */
[----:B------:R-:W-:Y:S03]  /*10a40*/  LDSM.16.MT88.4 R76, [R164+0xec00] ;  /* 0x00ec0000a44c783b */ /* 0x000fe60000004200 */
[----:B-1----:R-:W-:Y:S04]  /*10a50*/  F2FP.PACK_AB R71, R187, R60 ;  /* 0x0000003cbb47723e */ /* 0x002fe800000000ff */
[C---:B--2---:R-:W-:Y:S08]  /*10a60*/  HMMA.16816.F32 R36, R52.reuse, R80, R36 ;  /* 0x000000503424723c */ /* 0x044ff00000001824 */
[C---:B------:R-:W-:Y:S08]  /*10a70*/  HMMA.16816.F32 R40, R52.reuse, R82, R40 ;  /* 0x000000523428723c */ /* 0x040ff00000001828 */
[C---:B------:R-:W-:Y:S07]  /*10a80*/  HMMA.16816.F32 R44, R52.reuse, R56, R44 ;  /* 0x00000038342c723c */ /* 0x040fee000000182c */
[----:B------:R-:W-:Y:S01]  /*10a90*/  FADD.FTZ R56, R92, R61 ;  /* 0x0000003d5c387221 */ /* 0x000fe20000010000 */
[----:B------:R-:W-:Y:S01]  /*10aa0*/  HMMA.16816.F32 R48, R52, R58, R48 ;  /* 0x0000003a3430723c */ /* 0x000fe20000001830 */
[----:B------:R-:W1:Y:S03]  /*10ab0*/  LDSM.16.MT88.4 R92, [R164+0xcc00] ;  /* 0x00cc0000a45c783b */ /* 0x000e660000004200 */
[----:B------:R-:W-:Y:S04]  /*10ac0*/  FADD.FTZ R56, R99, R56 ;  /* 0x0000003863387221 */ /* 0x000fe80000010000 */
[C---:B------:R-:W-:Y:S07]  /*10ad0*/  HMMA.16816.F32 R112, R68.reuse, R108, R4 ;  /* 0x0000006c4470723c */ /* 0x040fee0000001804 */
        /* <DEDUP_REMOVED lines=13> */
[C---:B-1----:R-:W-:Y:S01]  /*10bb0*/  HMMA.16816.F32 R96, R68.reuse, R92, R20 ;  /* 0x0000005c4460723c */ /* 0x042fe20000001814 */
[----:B------:R-:W1:Y:S02]  /*10bc0*/  LDSM.16.MT88.4 R4, [R116+0xec00] ;  /* 0x00ec00007404783b */ /* 0x000e640000004200 */
        /* <DEDUP_REMOVED lines=23> */
[C---:B-1----:R-:W-:Y:S03]  /*10d40*/  HMMA.16816.F32 R72, R68.reuse, R4, R44 ;  /* 0x000000044448723c */ /* 0x042fe6000000182c */
[----:B------:R-:W-:Y:S02]  /*10d50*/  FADD.FTZ R8, R120, R9 ;  /* 0x0000000978087221 */ /* 0x000fe40000010000 */
[----:B------:R-:W-:Y:S02]  /*10d60*/  FADD.FTZ R121, R121, R150 ;  /* 0x0000009679797221 */ /* 0x000fe40000010000 */
[----:B------:R-:W-:Y:S01]  /*10d70*/  FADD.FTZ R8, R117, R8 ;  /* 0x0000000875087221 */ /* 0x000fe20000010000 */
[----:B------:R-:W-:Y:S01]  /*10d80*/  MOV R117, R0 ;  /* 0x0000000000757202 */ /* 0x000fe20000000f00 */
[----:B------:R-:W-:Y:S01]  /*10d90*/  FADD.FTZ R122, R122, R121 ;  /* 0x000000797a7a7221 */ /* 0x000fe20000010000 */
[----:B------:R-:W-:Y:S03]  /*10da0*/  HMMA.16816.F32 R68, R68, R6, R48 ;  /* 0x000000064444723c */ /* 0x000fe60000001830 */
[----:B------:R-:W-:Y:S02]  /*10db0*/  FADD.FTZ R147, R147, R8 ;  /* 0x0000000893937221 */ /* 0x000fe40000010000 */
[----:B------:R-:W-:Y:S02]  /*10dc0*/  FADD.FTZ R149, R149, R122 ;  /* 0x0000007a95957221 */ /* 0x000fe40000010000 */
[----:B------:R-:W-:Y:S02]  /*10dd0*/  FADD.FTZ R152, R152, R147 ;  /* 0x0000009398987221 */ /* 0x000fe40000010000 */
[----:B------:R-:W-:Y:S03]  /*10de0*/  FADD.FTZ R154, R154, R149 ;  /* 0x000000959a9a7221 */ /* 0x000fe60000010000 */
[----:B------:R-:W-:Y:S02]  /*10df0*/  FADD.FTZ R219, R219, R152 ;  /* 0x00000098dbdb7221 */ /* 0x000fe40000010000 */
[----:B------:R-:W-:Y:S02]  /*10e00*/  FADD.FTZ R3, R3, R154 ;  /* 0x0000009a03037221 */ /* 0x000fe40000010000 */
[----:B------:R-:W-:Y:S02]  /*10e10*/  FADD.FTZ R220, R220, R219 ;  /* 0x000000dbdcdc7221 */ /* 0x000fe40000010000 */
[----:B------:R-:W-:Y:S02]  /*10e20*/  FADD.FTZ R3, R64, R3 ;  /* 0x0000000340037221 */ /* 0x000fe40000010000 */
[----:B------:R-:W-:Y:S02]  /*10e30*/  FADD.FTZ R221, R221, R220 ;  /* 0x000000dcdddd7221 */ /* 0x000fe40000010000 */
[----:B------:R-:W-:Y:S02]  /*10e40*/  FADD.FTZ R60, R60, R3 ;  /* 0x000000033c3c7221 */ /* 0x000fe40000010000 */
[----:B------:R-:W-:Y:S02]  /*10e50*/  FADD.FTZ R188, R132, R221 ;  /* 0x000000dd84bc7221 */ /* 0x000fe40000010000 */
[----:B------:R-:W-:Y:S01]  /*10e60*/  FADD.FTZ R187, R187, R60 ;  /* 0x0000003cbbbb7221 */ /* 0x000fe20000010000 */
[----:B------:R-:W-:-:S05]  /*10e70*/  @P0 BRA `(.L_x_1284) ;  /* 0xffffbb2000000947 */ /* 0x000fca000383ffff */
.L_x_1280:
[----:B------:R-:W1:Y:S01]  /*10e80*/  SHFL.BFLY PT, R3, R188, 0x2, 0x1f ;  /* 0x0c401f00bc037f89 */ /* 0x000e6200000e0000 */
[----:B------:R-:W-:Y:S01]  /*10e90*/  MOV R7, 0x3f800000 ;  /* 0x3f80000000077802 */ /* 0x000fe20000000f00 */
[----:B------:R-:W-:Y:S01]  /*10ea0*/  BSSY B0, `(.L_x_1285) ;  /* 0x00000c2000007945 */ /* 0x000fe20003800000 */
[----:B------:R-:W-:Y:S01]  /*10eb0*/  MOV R6, 0x3f800000 ;  /* 0x3f80000000067802 */ /* 0x000fe20000000f00 */
[----:B------:R-:W2:Y:S04]  /*10ec0*/  SHFL.BFLY PT, R4, R187, 0x2, 0x1f ;  /* 0x0c401f00bb047f89 */ /* 0x000ea800000e0000 */
[----:B------:R-:W-:Y:S01]  /*10ed0*/  BAR.SYNC.DEFER_BLOCKING 0x0 ;  /* 0x0000000000007b1d */ /* 0x000fe20000010000 */
[----:B-1----:R-:W-:-:S05]  /*10ee0*/  FADD.FTZ R8, R3, R188 ;  /* 0x000000bc03087221 */ /* 0x002fca0000010000 */
[----:B------:R-:W1:Y:S01]  /*10ef0*/  S2R R3, SR_TID.X ;  /* 0x0000000000037919 */ /* 0x000e620000002100 */
[----:B--2---:R-:W-:-:S03]  /*10f00*/  FADD.FTZ R9, R4, R187 ;  /* 0x000000bb04097221 */ /* 0x004fc60000010000 */
[----:B------:R-:W2:Y:S04]  /*10f10*/  SHFL.BFLY PT, R5, R8, 0x1, 0x1f ;  /* 0x0c201f0008057f89 */ /* 0x000ea800000e0000 */
[----:B------:R-:W3:Y:S01]  /*10f20*/  SHFL.BFLY PT, R4, R9, 0x1, 0x1f ;  /* 0x0c201f0009047f89 */ /* 0x000ee200000e0000 */
[----:B--2---:R-:W-:Y:S01]  /*10f30*/  FADD.FTZ R5, R8, R5 ;  /* 0x0000000508057221 */ /* 0x004fe20000010000 */
[----:B-1----:R-:W-:Y:S01]  /*10f40*/  SHF.R.S32.HI R8, RZ, 0x1f, R3 ;  /* 0x0000001fff087819 */ /* 0x002fe20000011403 */
[----:B---3--:R-:W-:-:S03]  /*10f50*/  FADD.FTZ R4, R9, R4 ;  /* 0x0000000409047221 */ /* 0x008fc60000010000 */
        /* <DEDUP_REMOVED lines=182> */
.L_x_1286:
[----:B--234-:R-:W-:Y:S05]  /*11ac0*/  BSYNC B0 ;  /* 0x0000000000007941 */ /* 0x01cfea0003800000 */
.L_x_1285:
        /* <DEDUP_REMOVED lines=18> */
.L_x_1288:
[----:B------:R-:W-:Y:S05]  /*11bf0*/  BSYNC B0 ;  /* 0x0000000000007941 */ /* 0x000fea0003800000 */
.L_x_1287:
        /* <DEDUP_REMOVED lines=10> */
.L_x_1290:
[----:B------:R-:W-:Y:S05]  /*11ca0*/  BSYNC B0 ;  /* 0x0000000000007941 */ /* 0x000fea0003800000 */
.L_x_1289:
        /* <DEDUP_REMOVED lines=10> */
.L_x_1292:
[----:B------:R-:W-:Y:S05]  /*11d50*/  BSYNC B0 ;  /* 0x0000000000007941 */ /* 0x000fea0003800000 */
.L_x_1291:
        /* <DEDUP_REMOVED lines=11> */
.L_x_1293:
        /* <DEDUP_REMOVED lines=15> */
.L_x_6111:


//--------------------- .text._ZN5flash24flash_fwd_splitkv_kernelI23Flash_fwd_kernel_traitsILi96ELi64ELi128ELi4ELb0ELb0EN7cutlass6half_tE19Flash_kernel_traitsILi96ELi64ELi128ELi4ES3_EELb1ELb0ELb0ELb0ELb0ELb0ELb1ELb1EEEvNS_16Flash_fwd_paramsE --------------------------
	.section	.text._ZN5flash24flash_fwd_splitkv_kernelI23Flash_fwd_kernel_traitsILi96ELi64ELi128ELi4ELb0ELb0EN7cutlass6half_tE19Flash_kernel_traitsILi96ELi64ELi128ELi4ES3_EELb1ELb0ELb0ELb0ELb0ELb0ELb1ELb1EEEvNS_16Flash_fwd_paramsE,"ax",@progbits
	.sectioninfo	@"SHI_REGISTERS=214"
	.align	128
        .global         _ZN5flash24flash_fwd_splitkv_kernelI23Flash_fwd_kernel_traitsILi96ELi64ELi128ELi4ELb0ELb0EN7cutlass6half_tE19Flash_kernel_traitsILi96ELi64ELi128ELi4ES3_EELb1ELb0ELb0ELb0ELb0ELb0ELb1ELb1EEEvNS_16Flash_fwd_paramsE
        .type           _ZN5flash24flash_fwd_splitkv_kernelI23Flash_fwd_kernel_traitsILi96ELi64ELi128ELi4ELb0ELb0EN7cutlass6half_tE19Flash_kernel_traitsILi96ELi64ELi128ELi4ES3_EELb1ELb0ELb0ELb0ELb0ELb0ELb1ELb1EEEvNS_16Flash_fwd_paramsE,@function
        .size           _ZN5flash24flash_fwd_splitkv_kernelI23Flash_fwd_kernel_traitsILi96ELi64ELi128ELi4ELb0ELb0EN7cutlass6half_tE19Flash_kernel_traitsILi96ELi64ELi128ELi4ES3_EELb1ELb0ELb0ELb0ELb0ELb0ELb1ELb1EEEvNS_16Flash_fwd_paramsE,(.L_x_6112 - _ZN5flash24flash_fwd_splitkv_kernelI23Flash_fwd_kernel_traitsILi96ELi64ELi128ELi4ELb0ELb0EN7cutlass6half_tE19Flash_kernel_traitsILi96ELi64ELi128ELi4ES3_EELb1ELb0ELb0ELb0ELb0ELb0ELb1ELb1EEEvNS_16Flash_fwd_paramsE)
        .other          _ZN5flash24flash_fwd_splitkv_kernelI23Flash_fwd_kernel_traitsILi96ELi64ELi128ELi4ELb0ELb0EN7cutlass6half_tE19Flash_kernel_traitsILi96ELi64ELi128ELi4ES3_EELb1ELb0ELb0ELb0ELb0ELb0ELb1ELb1EEEvNS_16Flash_fwd_paramsE,@"STO_CUDA_ENTRY STV_DEFAULT"
_ZN5flash24flash_fwd_splitkv_kernelI23Flash_fwd_kernel_traitsILi96ELi64ELi128ELi4ELb0ELb0EN7cutlass6half_tE19Flash_kernel_traitsILi96ELi64ELi128ELi4ES3_EELb1ELb0ELb0ELb0ELb0ELb0ELb1ELb1EEEvNS_16Flash_fwd_paramsE:
.text._ZN5flash24flash_fwd_splitkv_kernelI23Flash_fwd_kernel_traitsILi96ELi64ELi128ELi4ELb0ELb0EN7cutlass6half_tE19Flash_kernel_traitsILi96ELi64ELi128ELi4ES3_EELb1ELb0ELb0ELb0ELb0ELb0ELb1ELb1EEEvNS_16Flash_fwd_paramsE:
[----:B------:R-:W-:Y:S02]  /*0000*/  MOV R1, c[0x0][0x28] ;  /* 0x00000a0000017a02 */ /* 0x000fe40000000f00 */
[----:B------:R-:W1:Y:S01]  /*0010*/  I2F.U32.RP R4, c[0x0][0x1c0] ;  /* 0x0000700000047b06 */ /* 0x000e620000209000 */
[----:B------:R-:W2:Y:S01]  /*0020*/  S2R R5, SR_CTAID.Z ;  /* 0x0000000000057919 */ /* 0x000ea20000002700 */
[----:B------:R-:W-:Y:S01]  /*0030*/  IMAD.MOV.U32 R2, RZ, RZ, RZ ;  /* 0x000000ffff027224 */ /* 0x000fe200078e00ff */
[----:B------:R-:W-:Y:S01]  /*0040*/  ISETP.NE.U32.AND P2, PT, RZ, c[0x0][0x1c0], PT ;  /* 0x00007000ff007a0c */ /* 0x000fe20003f45070 */
[----:B------:R-:W-:Y:S01]  /*0050*/  ULDC.64 UR6, c[0x0][0x118] ;  /* 0x0000460000067ab9 */ /* 0x000fe20000000a00 */
[----:B------:R-:W-:-:S03]  /*0060*/  ISETP.EQ.U32.AND P3, PT, RZ, c[0x0][0x248], PT ;  /* 0x00009200ff007a0c */ /* 0x000fc60003f62070 */
[----:B-1----:R-:W1:Y:S02]  /*0070*/  MUFU.RCP R3, R4 ;  /* 0x0000000400037308 */ /* 0x002e640000001000 */
[----:B-1----:R-:W-:-:S06]  /*0080*/  IADD3 R3, R3, 0xffffffe, RZ ;  /* 0x0ffffffe03037810 */ /* 0x002fcc0007ffe0ff */
[----:B------:R-:W1:Y:S02]  /*0090*/  F2I.FTZ.U32.TRUNC.NTZ R3, R3 ;  /* 0x0000000300037305 */ /* 0x000e64000021f000 */
[----:B-1----:R-:W-:-:S04]  /*00a0*/  IMAD.MOV R0, RZ, RZ, -R3 ;  /* 0x000000ffff007224 */ /* 0x002fc800078e0a03 */
[----:B------:R-:W-:-:S04]  /*00b0*/  IMAD R7, R0, c[0x0][0x1c0], RZ ;  /* 0x0000700000077a24 */ /* 0x000fc800078e02ff */
[----:B------:R-:W-:-:S04]  /*00c0*/  IMAD.HI.U32 R2, R3, R7, R2 ;  /* 0x0000000703027227 */ /* 0x000fc800078e0002 */
[----:B------:R-:W-:Y:S02]  /*00d0*/  IMAD.MOV.U32 R3, RZ, RZ, -0x1 ;  /* 0xffffffffff037424 */ /* 0x000fe400078e00ff */
[----:B--2---:R-:W-:Y:S02]  /*00e0*/  IMAD.HI.U32 R153, R2, R5, RZ ;  /* 0x0000000502997227 */ /* 0x004fe400078e00ff */
[----:B------:R-:W1:Y:S02]  /*00f0*/  LDC.U8 R2, c[0x0][0x312] ;  /* 0x0000c480ff027b82 */ /* 0x000e640000000000 */
[----:B------:R-:W-:-:S04]  /*0100*/  IMAD.MOV R0, RZ, RZ, -R153 ;  /* 0x000000ffff007224 */ /* 0x000fc800078e0a99 */
[----:B------:R-:W-:-:S05]  /*0110*/  IMAD R0, R0, c[0x0][0x1c0], R5 ;  /* 0x0000700000007a24 */ /* 0x000fca00078e0205 */
[----:B------:R-:W-:-:S13]  /*0120*/  ISETP.GE.U32.AND P0, PT, R0, c[0x0][0x1c0], PT ;  /* 0x0000700000007a0c */ /* 0x000fda0003f06070 */
[----:B------:R-:W-:Y:S02]  /*0130*/  @P0 IADD3 R0, R0, -c[0x0][0x1c0], RZ ;  /* 0x8000700000000a10 */ /* 0x000fe40007ffe0ff */
[----:B------:R-:W-:Y:S02]  /*0140*/  @P0 IADD3 R153, R153, 0x1, RZ ;  /* 0x0000000199990810 */ /* 0x000fe40007ffe0ff */
[----:B------:R-:W-:Y:S01]  /*0150*/  ISETP.GE.U32.AND P1, PT, R0, c[0x0][0x1c0], PT ;  /* 0x0000700000007a0c */ /* 0x000fe20003f26070 */
[----:B------:R-:W-:Y:S01]  /*0160*/  IMAD.MOV.U32 R0, RZ, RZ, 0x4 ;  /* 0x00000004ff007424 */ /* 0x000fe200078e00ff */
[----:B------:R-:W-:-:S04]  /*0170*/  ISETP.NE.U32.AND P0, PT, RZ, c[0x0][0x240], PT ;  /* 0x00009000ff007a0c */ /* 0x000fc80003f05070 */
[----:B------:R-:W-:-:S07]  /*0180*/  ISETP.NE.AND.EX P0, PT, RZ, c[0x0][0x244], PT, P0 ;  /* 0x00009100ff007a0c */ /* 0x000fce0003f05300 */
[----:B------:R-:W-:Y:S02]  /*0190*/  @P1 IADD3 R153, R153, 0x1, RZ ;  /* 0x0000000199991810 */ /* 0x000fe40007ffe0ff */
[----:B------:R-:W-:Y:S02]  /*01a0*/  @!P2 LOP3.LUT R153, RZ, c[0x0][0x1c0], RZ, 0x33, !PT ;  /* 0x00007000ff99aa12 */ /* 0x000fe400078e33ff */
[----:B------:R-:W-:Y:S01]  /*01b0*/  ISETP.NE.U32.AND P2, PT, RZ, c[0x0][0x250], PT ;  /* 0x00009400ff007a0c */ /* 0x000fe20003f45070 */
[----:B------:R-:W-:Y:S01]  /*01c0*/  IMAD.MOV.U32 R6, RZ, RZ, RZ ;  /* 0x000000ffff067224 */ /* 0x000fe200078e00ff */
[----:B-1----:R-:W-:Y:S01]  /*01d0*/  ISETP.NE.AND P1, PT, R2, RZ, PT ;  /* 0x000000ff0200720c */ /* 0x002fe20003f25270 */
[CC--:B------:R-:W-:Y:S01]  /*01e0*/  IMAD.WIDE R10, R153.reuse, R0.reuse, c[0x0][0x240] ;  /* 0x00009000990a7625 */ /* 0x0c0fe200078e0200 */
[----:B------:R-:W-:Y:S02]  /*01f0*/  ISETP.NE.AND.EX P4, PT, RZ, c[0x0][0x254], PT, P2 ;  /* 0x00009500ff007a0c */ /* 0x000fe40003f85320 */
[----:B------:R-:W-:Y:S01]  /*0200*/  ISETP.EQ.OR.EX P2, PT, RZ, c[0x0][0x24c], !P1, P3 ;  /* 0x00009300ff007a0c */ /* 0x000fe20004f42730 */
[CC--:B------:R-:W-:Y:S01]  /*0210*/  IMAD.WIDE R176, R153.reuse, R0.reuse, c[0x0][0x250] ;  /* 0x0000940099b07625 */ /* 0x0c0fe200078e0200 */
[----:B------:R-:W2:Y:S04]  /*0220*/  @P0 LDG.E R3, [R10.64] ;  /* 0x000000060a030981 */ /* 0x000ea8000c1e1900 */
[----:B------:R-:W2:Y:S01]  /*0230*/  @P0 LDG.E R4, [R10.64+0x4] ;  /* 0x000004060a040981 */ /* 0x000ea2000c1e1900 */
[----:B------:R-:W-:Y:S01]  /*0240*/  MOV R17, 0xffffffff ;  /* 0xffffffff00117802 */ /* 0x000fe20000000f00 */
[----:B------:R-:W-:-:S03]  /*0250*/  IMAD.WIDE R8, R153, R0, c[0x0][0x248] ;  /* 0x0000920099087625 */ /* 0x000fc600078e0200 */
[----:B------:R1:W5:Y:S04]  /*0260*/  @P4 LDG.E R6, [R176.64] ;  /* 0x00000006b0064981 */ /* 0x000368000c1e1900 */
[----:B------:R1:W5:Y:S01]  /*0270*/  @!P2 LDG.E R17, [R8.64] ;  /* 0x000000060811a981 */ /* 0x000362000c1e1900 */
[----:B------:R-:W-:Y:S01]  /*0280*/  ISETP.NE.U32.AND P2, PT, RZ, c[0x0][0x248], PT ;  /* 0x00009200ff007a0c */ /* 0x000fe20003f45070 */
[----:B------:R-:W-:Y:S02]  /*0290*/  IMAD.MOV R168, RZ, RZ, -R153 ;  /* 0x000000ffffa87224 */ /* 0x000fe400078e0a99 */
[----:B------:R-:W3:Y:S01]  /*02a0*/  S2R R21, SR_CTAID.X ;  /* 0x0000000000157919 */ /* 0x000ee20000002500 */
[----:B------:R-:W-:Y:S01]  /*02b0*/  ISETP.NE.AND.EX P2, PT, RZ, c[0x0][0x24c], PT, P2 ;  /* 0x00009300ff007a0c */ /* 0x000fe20003f45320 */
[----:B------:R-:W-:-:S02]  /*02c0*/  IMAD R168, R168, c[0x0][0x1c0], R5 ;  /* 0x00007000a8a87a24 */ /* 0x000fc400078e0205 */
[----:B------:R-:W4:Y:S01]  /*02d0*/  S2R R2, SR_CTAID.Y ;  /* 0x0000000000027919 */ /* 0x000f220000002600 */
[----:B--2---:R-:W-:Y:S01]  /*02e0*/  @P0 IADD3 R151, R4, -R3, RZ ;  /* 0x8000000304970210 */ /* 0x004fe20007ffe0ff */
[----:B------:R-:W-:-:S08]  /*02f0*/  @!P0 IMAD.MOV.U32 R151, RZ, RZ, c[0x0][0x214] ;  /* 0x00008500ff978624 */ /* 0x000fd000078e00ff */
[----:B------:R-:W-:Y:S05]  /*0300*/  @!P2 BRA `(.L_x_1294) ;  /* 0x000000400000a947 */ /* 0x000fea0003800000 */
[----:B-1-34-:R-:W2:Y:S02]  /*0310*/  @P1 LDG.E R4, [R8.64+0x4] ;  /* 0x0000040608041981 */ /* 0x01aea4000c1e1900 */
[----:B--2--5:R-:W-:-:S06]  /*0320*/  @P1 IADD3 R71, R4, -R17, RZ ;  /* 0x8000001104471210 */ /* 0x024fcc0007ffe0ff */
[----:B------:R1:W5:Y:S01]  /*0330*/  @!P1 LDG.E R71, [R8.64] ;  /* 0x0000000608479981 */ /* 0x000362000c1e1900 */
[----:B------:R-:W-:Y:S05]  /*0340*/  BRA `(.L_x_1295) ;  /* 0x0000001000007947 */ /* 0x000fea0003800000 */
.L_x_1294:
[----:B-1-34-:R-:W-:Y:S02]  /*0350*/  MOV R71, c[0x0][0x218] ;  /* 0x0000860000477a02 */ /* 0x01afe40000000f00 */
.L_x_1295:
[----:B------:R-:W-:-:S04]  /*0360*/  ISETP.NE.U32.AND P0, PT, RZ, c[0x0][0x258], PT ;  /* 0x00009600ff007a0c */ /* 0x000fc80003f05070 */
[----:B------:R-:W-:-:S13]  /*0370*/  ISETP.NE.AND.EX P1, PT, RZ, c[0x0][0x25c], PT, P0 ;  /* 0x00009700ff007a0c */ /* 0x000fda0003f25300 */
[----:B-1----:R-:W-:-:S05]  /*0380*/  @P1 IMAD.WIDE R8, R153, R0, c[0x0][0x258] ;  /* 0x0000960099081625 */ /* 0x002fca00078e0200 */
        /* <DEDUP_REMOVED lines=10> */
[----:B------:R-:W-:Y:S01]  /*0430*/  IABS R7, c[0x0][0x10] ;  /* 0x0000040000077a13 */ /* 0x000fe20000000000 */
[----:B------:R-:W-:Y:S01]  /*0440*/  IMAD.MOV.U32 R5, RZ, RZ, c[0x0][0x218] ;  /* 0x00008600ff057624 */ /* 0x000fe200078e00ff */
[----:B------:R-:W1:Y:S02]  /*0450*/  S2R R131, SR_TID.X ;  /* 0x0000000000837919 */ /* 0x000e640000002100 */
[----:B------:R-:W2:Y:S02]  /*0460*/  I2F.RP R9, R7 ;  /* 0x0000000700097306 */ /* 0x000ea40000209400 */
[----:B------:R-:W-:-:S04]  /*0470*/  IADD3 R5, R5, 0x7f, RZ ;  /* 0x0000007f05057810 */ /* 0x000fc80007ffe0ff */
[----:B------:R-:W-:-:S04]  /*0480*/  SHF.R.S32.HI R8, RZ, 0x1f, R5 ;  /* 0x0000001fff087819 */ /* 0x000fc80000011405 */
[----:B------:R-:W-:-:S04]  /*0490*/  LEA.HI R8, R8, R5, RZ, 0x7 ;  /* 0x0000000508087211 */ /* 0x000fc800078f38ff */
[----:B------:R-:W-:Y:S01]  /*04a0*/  LEA.HI.SX32 R8, R8, c[0x0][0x10], 0x19 ;  /* 0x0000040008087a11 */ /* 0x000fe200078fcaff */
[----:B--2---:R-:W2:Y:S03]  /*04b0*/  MUFU.RCP R10, R9 ;  /* 0x00000009000a7308 */ /* 0x004ea60000001000 */
[----:B------:R-:W-:Y:S02]  /*04c0*/  IADD3 R8, R8, -0x1, RZ ;  /* 0xffffffff08087810 */ /* 0x000fe40007ffe0ff */
[----:B--2---:R-:W-:-:S04]  /*04d0*/  IADD3 R10, R10, 0xffffffe, RZ ;  /* 0x0ffffffe0a0a7810 */ /* 0x004fc80007ffe0ff */
[----:B------:R-:W2:Y:S02]  /*04e0*/  F2I.FTZ.U32.TRUNC.NTZ R11, R10 ;  /* 0x0000000a000b7305 */ /* 0x000ea4000021f000 */
[--C-:B--2---:R-:W-:Y:S02]  /*04f0*/  IMAD.MOV R4, RZ, RZ, -R11.reuse ;  /* 0x000000ffff047224 */ /* 0x104fe400078e0a0b */
[----:B------:R-:W-:Y:S02]  /*0500*/  IMAD.MOV.U32 R10, RZ, RZ, RZ ;  /* 0x000000ffff0a7224 */ /* 0x000fe400078e00ff */
[----:B------:R-:W-:Y:S01]  /*0510*/  IMAD R5, R4, R7, RZ ;  /* 0x0000000704057224 */ /* 0x000fe200078e02ff */
[----:B------:R-:W-:Y:S02]  /*0520*/  IABS R4, R8 ;  /* 0x0000000800047213 */ /* 0x000fe40000000000 */
[----:B------:R-:W-:Y:S01]  /*0530*/  LOP3.LUT R8, R8, c[0x0][0x10], RZ, 0x3c, !PT ;  /* 0x0000040008087a12 */ /* 0x000fe200078e3cff */
[----:B------:R-:W-:-:S03]  /*0540*/  IMAD.HI.U32 R10, R11, R5, R10 ;  /* 0x000000050b0a7227 */ /* 0x000fc600078e000a */
[----:B------:R-:W-:Y:S01]  /*0550*/  ISETP.GE.AND P1, PT, R8, RZ, PT ;  /* 0x000000ff0800720c */ /* 0x000fe20003f26270 */
[----:B------:R-:W-:Y:S01]  /*0560*/  IMAD.MOV.U32 R5, RZ, RZ, R4 ;  /* 0x000000ffff057224 */ /* 0x000fe200078e0004 */
[----:B------:R-:W-:-:S03]  /*0570*/  IADD3 R8, R55, 0x7f, RZ ;  /* 0x0000007f37087810 */ /* 0x000fc60007ffe0ff */
[----:B------:R-:W-:-:S04]  /*0580*/  IMAD.HI.U32 R9, R10, R5, RZ ;  /* 0x000000050a097227 */ /* 0x000fc800078e00ff */
[----:B------:R-:W-:-:S04]  /*0590*/  IMAD.MOV R4, RZ, RZ, -R9 ;  /* 0x000000ffff047224 */ /* 0x000fc800078e0a09 */
[----:B------:R-:W-:Y:S01]  /*05a0*/  IMAD R4, R7, R4, R5 ;  /* 0x0000000407047224 */ /* 0x000fe200078e0205 */
[----:B------:R-:W-:-:S04]  /*05b0*/  SHF.R.S32.HI R5, RZ, 0x1f, R8 ;  /* 0x0000001fff057819 */ /* 0x000fc80000011408 */
[----:B------:R-:W-:Y:S02]  /*05c0*/  ISETP.GT.U32.AND P0, PT, R7, R4, PT ;  /* 0x000000040700720c */ /* 0x000fe40003f04070 */
[----:B------:R-:W-:-:S04]  /*05d0*/  LEA.HI R5, R5, R8, RZ, 0x7 ;  /* 0x0000000805057211 */ /* 0x000fc800078f38ff */
[----:B------:R-:W-:-:S07]  /*05e0*/  SHF.R.S32.HI R5, RZ, 0x7, R5 ;  /* 0x00000007ff057819 */ /* 0x000fce0000011405 */
[----:B------:R-:W-:Y:S01]  /*05f0*/  @!P0 IMAD.IADD R4, R4, 0x1, -R7 ;  /* 0x0000000104048824 */ /* 0x000fe200078e0a07 */
[----:B------:R-:W-:Y:S02]  /*0600*/  @!P0 IADD3 R9, R9, 0x1, RZ ;  /* 0x0000000109098810 */ /* 0x000fe40007ffe0ff */
[----:B------:R-:W-:Y:S02]  /*0610*/  ISETP.NE.AND P0, PT, RZ, c[0x0][0x10], PT ;  /* 0x00000400ff007a0c */ /* 0x000fe40003f05270 */
[----:B------:R-:W-:Y:S02]  /*0620*/  ISETP.GE.U32.AND P2, PT, R4, R7, PT ;  /* 0x000000070400720c */ /* 0x000fe40003f46070 */
[----:B------:R-:W-:-:S04]  /*0630*/  IADD3 R4, -R151, 0xbf, R56 ;  /* 0x000000bf97047810 */ /* 0x000fc80007ffe138 */
[----:B------:R-:W-:-:S04]  /*0640*/  IADD3 R4, R4, c[0x0][0x2e8], R55 ;  /* 0x0000ba0004047a10 */ /* 0x000fc80007ffe037 */
[----:B------:R-:W-:-:S03]  /*0650*/  SHF.R.S32.HI R53, RZ, 0x1f, R4 ;  /* 0x0000001fff357819 */ /* 0x000fc60000011404 */
[----:B------:R-:W-:Y:S02]  /*0660*/  @P2 IADD3 R9, R9, 0x1, RZ ;  /* 0x0000000109092810 */ /* 0x000fe40007ffe0ff */
[----:B------:R-:W-:-:S03]  /*0670*/  LEA.HI R53, R53, R4, RZ, 0x7 ;  /* 0x0000000435357211 */ /* 0x000fc600078f38ff */
[----:B------:R-:W-:Y:S01]  /*0680*/  IMAD.MOV.U32 R7, RZ, RZ, R9 ;  /* 0x000000ffff077224 */ /* 0x000fe200078e0009 */
[----:B------:R-:W-:-:S03]  /*0690*/  SHF.R.S32.HI R53, RZ, 0x7, R53 ;  /* 0x00000007ff357819 */ /* 0x000fc60000011435 */
[----:B------:R-:W-:Y:S01]  /*06a0*/  @!P1 IMAD.MOV R7, RZ, RZ, -R7 ;  /* 0x000000ffff079224 */ /* 0x000fe200078e0a07 */
[----:B------:R-:W-:-:S05]  /*06b0*/  @!P0 LOP3.LUT R7, RZ, c[0x0][0x10], RZ, 0x33, !PT ;  /* 0x00000400ff078a12 */ /* 0x000fca00078e33ff */
[----:B------:R-:W-:-:S04]  /*06c0*/  IMAD R146, R7, R2, RZ ;  /* 0x0000000207927224 */ /* 0x000fc800078e02ff */
[----:B------:R-:W-:-:S05]  /*06d0*/  IMAD.IADD R4, R7, 0x1, R146 ;  /* 0x0000000107047824 */ /* 0x000fca00078e0292 */
        /* <DEDUP_REMOVED lines=32> */
.L_x_1298:
[----:B------:R-:W-:Y:S05]  /*08e0*/  BSYNC B0 ;  /* 0x0000000000007941 */ /* 0x000fea0003800000 */
.L_x_1297:
        /* <DEDUP_REMOVED lines=10> */
.L_x_1300:
[----:B------:R-:W-:Y:S05]  /*0990*/  BSYNC B0 ;  /* 0x0000000000007941 */ /* 0x000fea0003800000 */
.L_x_1299:
        /* <DEDUP_REMOVED lines=10> */
.L_x_1302:
[----:B------:R-:W-:Y:S05]  /*0a40*/  BSYNC B0 ;  /* 0x0000000000007941 */ /* 0x000fea0003800000 */
.L_x_1301:
        /* <DEDUP_REMOVED lines=10> */
.L_x_1304:
[----:B------:R-:W-:Y:S05]  /*0af0*/  BSYNC B0 ;  /* 0x0000000000007941 */ /* 0x000fea0003800000 */
.L_x_1303:
        /* <DEDUP_REMOVED lines=20> */
.L_x_1296:
[----:B-1----:R-:W-:Y:S01]  /*0c40*/  ISETP.NE.U32.AND P0, PT, RZ, c[0x0][0x2b8], PT ;  /* 0x0000ae00ff007a0c */ /* 0x002fe20003f05070 */
[----:B------:R-:W-:-:S03]  /*0c50*/  IMAD.MOV.U32 R4, RZ, RZ, R153 ;  /* 0x000000ffff047224 */ /* 0x000fc600078e0099 */
[----:B------:R-:W-:-:S13]  /*0c60*/  ISETP.NE.AND.EX P0, PT, RZ, c[0x0][0x2bc], PT, P0 ;  /* 0x0000af00ff007a0c */ /* 0x000fda0003f05300 */
[----:B------:R-:W-:-:S05]  /*0c70*/  @P0 IMAD.WIDE R12, R153, R0, c[0x0][0x2b8] ;  /* 0x0000ae00990c0625 */ /* 0x000fca00078e0200 */
[----:B------:R1:W5:Y:S01]  /*0c80*/  @P0 LDG.E R4, [R12.64] ;  /* 0x000000060c040981 */ /* 0x000362000c1e1900 */
[----:B------:R-:W-:Y:S01]  /*0c90*/  ISETP.NE.U32.AND P0, PT, RZ, c[0x0][0x2c0], PT ;  /* 0x0000b000ff007a0c */ /* 0x000fe20003f05070 */
[----:B------:R-:W-:Y:S01]  /*0ca0*/  CS2R R156, SRZ ;  /* 0x00000000009c7805 */ /* 0x000fe2000001ff00 */
[----:B------:R-:W-:Y:S02]  /*0cb0*/  SHF.R.S32.HI R8, RZ, 0x1f, R153 ;  /* 0x0000001fff087819 */ /* 0x000fe40000011499 */
[----:B------:R-:W-:Y:S02]  /*0cc0*/  ISETP.NE.AND.EX P1, PT, RZ, c[0x0][0x2c4], PT, P0 ;  /* 0x0000b100ff007a0c */ /* 0x000fe40003f25300 */
[----:B------:R-:W-:-:S11]  /*0cd0*/  PLOP3.LUT P2, PT, PT, PT, PT, 0x8, 0x0 ;  /* 0x000000000000781c */ /* 0x000fd60003f4e170 */
        /* <DEDUP_REMOVED lines=16> */
[----:B------:R-:W1:Y:S02]  /*0de0*/  F2I.FTZ.U32.TRUNC.NTZ R7, R6 ;  /* 0x0000000600077305 */ /* 0x000e64000021f000 */
[----:B-1----:R-:W-:Y:S02]  /*0df0*/  IMAD.MOV R5, RZ, RZ, -R7 ;  /* 0x000000ffff057224 */ /* 0x002fe400078e0a07 */
[----:B------:R-:W-:Y:S02]  /*0e00*/  IMAD.MOV.U32 R6, RZ, RZ, RZ ;  /* 0x000000ffff067224 */ /* 0x000fe400078e00ff */
[----:B-----5:R-:W-:Y:S01]  /*0e10*/  IMAD R4, R5, R2, RZ ;  /* 0x0000000205047224 */ /* 0x020fe200078e02ff */
        /* <DEDUP_REMOVED lines=17> */
[----:B------:R1:W2:Y:S01]  /*0f30*/  LDG.E R4, [R12.64] ;  /* 0x000000060c047981 */ /* 0x0002a2000c1e1900 */
[----:B------:R-:W-:Y:S02]  /*0f40*/  IABS R0, c[0x0][0x1c8] ;  /* 0x0000720000007a13 */ /* 0x000fe40000000000 */
[----:B------:R-:W-:Y:S02]  /*0f50*/  IADD3 R5, -R5, RZ, RZ ;  /* 0x000000ff05057210 */ /* 0x000fe40007ffe1ff */
[----:B------:R-:W3:Y:S08]  /*0f60*/  I2F.RP R7, R0 ;  /* 0x0000000000077306 */ /* 0x000ef00000209400 */
[----:B---3--:R-:W3:Y:S01]  /*0f70*/  MUFU.RCP R10, R7 ;  /* 0x00000007000a7308 */ /* 0x008ee20000001000 */
[----:B-1----:R-:W-:-:S05]  /*0f80*/  IMAD R13, R5, c[0x0][0x2d0], R120 ;  /* 0x0000b400050d7a24 */ /* 0x002fca00078e0278 */
[----:B------:R-:W-:Y:S02]  /*0f90*/  SHF.R.S32.HI R5, RZ, 0x1f, R13 ;  /* 0x0000001fff057819 */ /* 0x000fe4000001140d */
[----:B---3--:R-:W-:-:S04]  /*0fa0*/  IADD3 R10, R10, 0xffffffe, RZ ;  /* 0x0ffffffe0a0a7810 */ /* 0x008fc80007ffe0ff */
        /* <DEDUP_REMOVED lines=9> */
[----:B------:R-:W-:Y:S02]  /*1040*/  IMAD R7, R0, R7, R6 ;  /* 0x0000000700077224 */ /* 0x000fe400078e0206 */
[----:B------:R-:W-:-:S03]  /*1050*/  IMAD R6, R5, c[0x0][0x198], RZ ;  /* 0x0000660005067a24 */ /* 0x000fc600078e02ff */
[----:B------:R-:W-:Y:S01]  /*1060*/  ISETP.GT.U32.AND P0, PT, R0, R7, PT ;  /* 0x000000070000720c */ /* 0x000fe20003f04070 */
[----:B------:R-:W-:-:S12]  /*1070*/  IMAD R6, R13, c[0x0][0x19c], R6 ;  /* 0x000067000d067a24 */ /* 0x000fd800078e0206 */
[----:B------:R-:W-:Y:S01]  /*1080*/  @!P0 IMAD.IADD R7, R7, 0x1, -R0 ;  /* 0x0000000107078824 */ /* 0x000fe200078e0a00 */
[----:B------:R-:W-:-:S04]  /*1090*/  @!P0 IADD3 R2, R2, 0x1, RZ ;  /* 0x0000000102028810 */ /* 0x000fc80007ffe0ff */
[----:B------:R-:W-:Y:S02]  /*10a0*/  ISETP.GE.U32.AND P1, PT, R7, R0, PT ;  /* 0x000000000700720c */ /* 0x000fe40003f26070 */
[----:B------:R-:W-:-:S04]  /*10b0*/  LOP3.LUT R0, R168, c[0x0][0x1c8], RZ, 0x3c, !PT ;  /* 0x00007200a8007a12 */ /* 0x000fc800078e3cff */
[----:B------:R-:W-:-:S07]  /*10c0*/  ISETP.GE.AND P0, PT, R0, RZ, PT ;  /* 0x000000ff0000720c */ /* 0x000fce0003f06270 */
[----:B------:R-:W-:Y:S02]  /*10d0*/  @P1 IADD3 R2, R2, 0x1, RZ ;  /* 0x0000000102021810 */ /* 0x000fe40007ffe0ff */
        /* <DEDUP_REMOVED lines=21> */
.L_x_1305:
        /* <DEDUP_REMOVED lines=17> */
.L_x_1307:
[----:B------:R-:W-:Y:S01]  /*1340*/  IABS R7, c[0x0][0x1c8] ;  /* 0x0000720000077a13 */ /* 0x000fe20000000000 */
[----:B------:R-:W-:Y:S01]  /*1350*/  @P0 IMAD.IADD R17, R6, 0x1, R17 ;  /* 0x0000000106110824 */ /* 0x000fe200078e0211 */
[----:B------:R-:W-:Y:S02]  /*1360*/  MOV R10, RZ ;  /* 0x000000ff000a7202 */ /* 0x000fe40000000f00 */
[----:B------:R-:W1:Y:S01]  /*1370*/  I2F.RP R12, R7 ;  /* 0x00000007000c7306 */ /* 0x000e620000209400 */
[----:B------:R-:W-:Y:S02]  /*1380*/  LEA R120, R53, 0xffffff80, 0x7 ;  /* 0xffffff8035787811 */ /* 0x000fe400078e38ff */
[----:B------:R-:W-:-:S05]  /*1390*/  MOV R13, R9 ;  /* 0x00000009000d7202 */ /* 0x000fca0000000f00 */
[----:B-1----:R-:W1:Y:S02]  /*13a0*/  MUFU.RCP R11, R12 ;  /* 0x0000000c000b7308 */ /* 0x002e640000001000 */
[----:B-1----:R-:W-:Y:S01]  /*13b0*/  IADD3 R11, R11, 0xffffffe, RZ ;  /* 0x0ffffffe0b0b7810 */ /* 0x002fe20007ffe0ff */
[----:B------:R-:W-:-:S04]  /*13c0*/  IMAD.MOV.U32 R12, RZ, RZ, R0 ;  /* 0x000000ffff0c7224 */ /* 0x000fc800078e0000 */
[----:B------:R-:W-:Y:S01]  /*13d0*/  IMAD.WIDE.U32 R12, R120, c[0x0][0x198], R12 ;  /* 0x00006600780c7a25 */ /* 0x000fe200078e000c */
[----:B------:R-:W1:Y:S03]  /*13e0*/  F2I.FTZ.U32.TRUNC.NTZ R11, R11 ;  /* 0x0000000b000b7305 */ /* 0x000e66000021f000 */
[----:B-1----:R-:W-:-:S04]  /*13f0*/  IMAD.MOV R2, RZ, RZ, -R11 ;  /* 0x000000ffff027224 */ /* 0x002fc800078e0a0b */
[----:B------:R-:W-:Y:S01]  /*1400*/  IMAD R5, R2, R7, RZ ;  /* 0x0000000702057224 */ /* 0x000fe200078e02ff */
[----:B------:R-:W-:-:S03]  /*1410*/  IABS R2, R168 ;  /* 0x000000a800027213 */ /* 0x000fc60000000000 */
[----:B------:R-:W-:-:S04]  /*1420*/  IMAD.HI.U32 R10, R11, R5, R10 ;  /* 0x000000050b0a7227 */ /* 0x000fc800078e000a */
[----:B------:R-:W-:-:S04]  /*1430*/  IMAD.MOV.U32 R5, RZ, RZ, R2 ;  /* 0x000000ffff057224 */ /* 0x000fc800078e0002 */
[----:B------:R-:W-:-:S05]  /*1440*/  IMAD.HI.U32 R2, R10, R5, RZ ;  /* 0x000000050a027227 */ /* 0x000fca00078e00ff */
[----:B------:R-:W-:-:S05]  /*1450*/  IADD3 R10, -R2, RZ, RZ ;  /* 0x000000ff020a7210 */ /* 0x000fca0007ffe1ff */
[----:B------:R-:W-:Y:S01]  /*1460*/  IMAD R10, R7, R10, R5 ;  /* 0x0000000a070a7224 */ /* 0x000fe200078e0205 */
[----:B------:R-:W-:-:S04]  /*1470*/  LOP3.LUT R5, R168, c[0x0][0x1c8], RZ, 0x3c, !PT ;  /* 0x00007200a8057a12 */ /* 0x000fc800078e3cff */
[----:B------:R-:W-:Y:S02]  /*1480*/  ISETP.GT.U32.AND P1, PT, R7, R10, PT ;  /* 0x0000000a0700720c */ /* 0x000fe40003f24070 */
[----:B------:R-:W-:Y:S02]  /*1490*/  ISETP.GE.AND P2, PT, R5, RZ, PT ;  /* 0x000000ff0500720c */ /* 0x000fe40003f46270 */
[----:B------:R-:W-:-:S09]  /*14a0*/  SHF.R.S32.HI R5, RZ, 0x1f, R120 ;  /* 0x0000001fff057819 */ /* 0x000fd20000011478 */
[----:B------:R-:W-:Y:S01]  /*14b0*/  @!P1 IMAD.IADD R10, R10, 0x1, -R7 ;  /* 0x000000010a0a9824 */ /* 0x000fe200078e0a07 */
[----:B------:R-:W-:Y:S02]  /*14c0*/  @!P1 IADD3 R2, R2, 0x1, RZ ;  /* 0x0000000102029810 */ /* 0x000fe40007ffe0ff */
[----:B------:R-:W-:Y:S02]  /*14d0*/  ISETP.NE.AND P1, PT, RZ, c[0x0][0x1c8], PT ;  /* 0x00007200ff007a0c */ /* 0x000fe40003f25270 */
[----:B------:R-:W-:Y:S01]  /*14e0*/  ISETP.GE.U32.AND P3, PT, R10, R7, PT ;  /* 0x000000070a00720c */ /* 0x000fe20003f66070 */
[----:B------:R-:W-:Y:S02]  /*14f0*/  IMAD R7, R5, c[0x0][0x198], RZ ;  /* 0x0000660005077a24 */ /* 0x000fe400078e02ff */
[----:B------:R-:W-:-:S04]  /*1500*/  @P0 IMAD.WIDE.U32 R10, R17, c[0x0][0x1a0], RZ ;  /* 0x00006800110a0a25 */ /* 0x000fc800078e00ff */
[----:B------:R-:W-:Y:S02]  /*1510*/  IMAD R7, R120, c[0x0][0x19c], R7 ;  /* 0x0000670078077a24 */ /* 0x000fe400078e0207 */
[----:B------:R-:W-:Y:S02]  /*1520*/  @P0 IMAD R17, R17, c[0x0][0x1a4], R11 ;  /* 0x0000690011110a24 */ /* 0x000fe400078e020b */
[----:B------:R-:W-:Y:S01]  /*1530*/  @P0 IMAD.MOV.U32 R16, RZ, RZ, R10 ;  /* 0x000000ffff100224 */ /* 0x000fe200078e000a */
[----:B------:R-:W-:Y:S02]  /*1540*/  IADD3 R13, R13, R7, RZ ;  /* 0x000000070d0d7210 */ /* 0x000fe40007ffe0ff */
[----:B------:R-:W-:-:S04]  /*1550*/  @P3 IADD3 R2, R2, 0x1, RZ ;  /* 0x0000000102023810 */ /* 0x000fc80007ffe0ff */
[----:B------:R-:W-:Y:S02]  /*1560*/  @!P2 IADD3 R2, -R2, RZ, RZ ;  /* 0x000000ff0202a210 */ /* 0x000fe40007ffe1ff */
[----:B------:R-:W-:-:S04]  /*1570*/  @!P1 LOP3.LUT R2, RZ, c[0x0][0x1c8], RZ, 0x33, !PT ;  /* 0x00007200ff029a12 */ /* 0x000fc800078e33ff */
[----:B------:R-:W-:Y:S01]  /*1580*/  SHF.R.S32.HI R0, RZ, 0x1f, R2 ;  /* 0x0000001fff007819 */ /* 0x000fe20000011402 */
[----:B------:R-:W-:-:S04]  /*1590*/  IMAD.WIDE.U32 R166, R2, c[0x0][0x1b0], R12 ;  /* 0x00006c0002a67a25 */ /* 0x000fc800078e000c */
[----:B------:R-:W-:Y:S02]  /*15a0*/  IMAD R7, R0, c[0x0][0x1b0], RZ ;  /* 0x00006c0000077a24 */ /* 0x000fe400078e02ff */
[----:B------:R-:W-:Y:S02]  /*15b0*/  IMAD.MOV.U32 R13, RZ, RZ, R120 ;  /* 0x000000ffff0d7224 */ /* 0x000fe400078e0078 */
        /* <DEDUP_REMOVED lines=13> */
.L_x_1306:
[----:B------:R1:W5:Y:S01]  /*1690*/  @P4 LDG.E R9, [R176.64] ;  /* 0x00000006b0094981 */ /* 0x000362000c1e1900 */
[----:B------:R-:W-:Y:S01]  /*16a0*/  SHF.R.S32.HI R60, RZ, 0x1f, R131 ;  /* 0x0000001fff3c7819 */ /* 0x000fe20000011483 */
[----:B------:R-:W-:Y:S01]  /*16b0*/  IMAD.MOV.U32 R158, RZ, RZ, c[0x0][0x230] ;  /* 0x00008c00ff9e7624 */ /* 0x000fe200078e00ff */
[----:B------:R-:W-:Y:S01]  /*16c0*/  ISETP.NE.AND P0, PT, R3, -0x1, PT ;  /* 0xffffffff0300780c */ /* 0x000fe20003f05270 */
[----:B------:R-:W-:Y:S01]  /*16d0*/  IMAD.MOV.U32 R24, RZ, RZ, RZ ;  /* 0x000000ffff187224 */ /* 0x000fe200078e00ff */
[CC--:B------:R-:W-:Y:S01]  /*16e0*/  LEA.HI R58, R60.reuse, R131.reuse, RZ, 0x3 ;  /* 0x000000833c3a7211 */ /* 0x0c0fe200078f18ff */
[----:B------:R-:W-:Y:S01]  /*16f0*/  IMAD.MOV.U32 R25, RZ, RZ, c[0x0][0x230] ;  /* 0x00008c00ff197624 */ /* 0x000fe200078e00ff */
[----:B------:R-:W-:Y:S01]  /*1700*/  LEA.HI R15, R60, R131, RZ, 0x2 ;  /* 0x000000833c0f7211 */ /* 0x000fe200078f10ff */
[----:B------:R-:W-:Y:S01]  /*1710*/  IMAD.MOV.U32 R173, RZ, RZ, c[0x0][0x198] ;  /* 0x00006600ffad7624 */ /* 0x000fe200078e00ff */
[----:B------:R-:W-:Y:S01]  /*1720*/  SHF.R.S32.HI R11, RZ, 0x3, R58 ;  /* 0x00000003ff0b7819 */ /* 0x000fe2000001143a */
[----:B------:R-:W-:Y:S01]  /*1730*/  IMAD.MOV.U32 R100, RZ, RZ, 0x5 ;  /* 0x00000005ff647424 */ /* 0x000fe200078e00ff */
[----:B------:R-:W-:Y:S01]  /*1740*/  LOP3.LUT R144, R15, 0xfffffffc, RZ, 0xc0, !PT ;  /* 0xfffffffc0f907812 */ /* 0x000fe200078ec0ff */
[----:B------:R-:W-:Y:S01]  /*1750*/  IMAD.SHL.U32 R148, R173, 0x20, RZ ;  /* 0x00000020ad947824 */ /* 0x000fe200078e00ff */
[----:B------:R-:W-:-:S02]  /*1760*/  LEA.HI R6, R58, R11, RZ, 0x1 ;  /* 0x0000000b3a067211 */ /* 0x000fc400078f08ff */
[----:B------:R-:W-:Y:S01]  /*1770*/  SHF.R.S32.HI R174, RZ, 0x2, R15 ;  /* 0x00000002ffae7819 */ /* 0x000fe2000001140f */
[----:B-----5:R-:W-:Y:S01]  /*1780*/  @!P0 IMAD R4, R8, c[0x0][0x178], RZ ;  /* 0x00005e0008048a24 */ /* 0x020fe200078e02ff */
[----:B------:R-:W-:Y:S01]  /*1790*/  LOP3.LUT R6, R6, 0xfffffffe, RZ, 0xc0, !PT ;  /* 0xfffffffe06067812 */ /* 0x000fe200078ec0ff */
[----:B------:R-:W-:Y:S01]  /*17a0*/  @P0 IMAD.WIDE.U32 R18, R3, c[0x0][0x190], RZ ;  /* 0x0000640003120a25 */ /* 0x000fe200078e00ff */
[----:B------:R-:W-:Y:S02]  /*17b0*/  LOP3.LUT R58, R58, 0xfffffff8, RZ, 0xc0, !PT ;  /* 0xfffffff83a3a7812 */ /* 0x000fe400078ec0ff */
[----:B------:R-:W-:Y:S01]  /*17c0*/  LEA.HI R15, R15, R174, RZ, 0x1 ;  /* 0x000000ae0f0f7211 */ /* 0x000fe200078f08ff */
[C---:B------:R-:W-:Y:S01]  /*17d0*/  IMAD.IADD R59, R11.reuse, 0x1, -R6 ;  /* 0x000000010b3b7824 */ /* 0x040fe200078e0a06 */
[----:B------:R-:W-:Y:S01]  /*17e0*/  SHF.R.S32.HI R175, RZ, 0x1f, R174 ;  /* 0x0000001fffaf7819 */ /* 0x000fe200000114ae */
[----:B------:R-:W-:Y:S01]  /*17f0*/  IMAD.SHL.U32 R11, R11, 0x40, RZ ;  /* 0x000000400b0b7824 */ /* 0x000fe200078e00ff */
[----:B------:R-:W-:Y:S01]  /*1800*/  LOP3.LUT R15, R15, 0x7fffffe, RZ, 0xc0, !PT ;  /* 0x07fffffe0f0f7812 */ /* 0x000fe200078ec0ff */
[----:B------:R-:W-:Y:S01]  /*1810*/  IMAD.IADD R144, R131, 0x1, -R144 ;  /* 0x0000000183907824 */ /* 0x000fe200078e0a90 */
[----:B------:R-:W-:Y:S01]  /*1820*/  SHF.R.S32.HI R69, RZ, 0x1f, R168 ;  /* 0x0000001fff457819 */ /* 0x000fe200000114a8 */
[----:B------:R-:W-:Y:S01]  /*1830*/  @!P0 IMAD.WIDE.U32 R22, R153, c[0x0][0x178], RZ ;  /* 0x00005e0099168a25 */ /* 0x000fe200078e00ff */
[----:B------:R-:W-:-:S02]  /*1840*/  LOP3.LUT R11, R11, 0xc0, RZ, 0xc0, !PT ;  /* 0x000000c00b0b7812 */ /* 0x000fc400078ec0ff */
[----:B------:R-:W-:Y:S01]  /*1850*/  SHF.L.U64.HI R147, R173, R100, c[0x0][0x19c] ;  /* 0x00006700ad937619 */ /* 0x000fe20000010264 */
[----:B------:R-:W-:Y:S02]  /*1860*/  @!P0 IMAD R4, R153, c[0x0][0x17c], R4 ;  /* 0x00005f0099048a24 */ /* 0x000fe400078e0204 */
[----:B------:R-:W-:Y:S02]  /*1870*/  @P0 IMAD R3, R3, c[0x0][0x194], R19 ;  /* 0x0000650003030a24 */ /* 0x000fe400078e0213 */
[C---:B------:R-:W-:Y:S01]  /*1880*/  IMAD.SHL.U32 R116, R144.reuse, 0x8, RZ ;  /* 0x0000000890747824 */ /* 0x040fe200078e00ff */
[----:B------:R-:W-:Y:S01]  /*1890*/  SHF.L.U32 R144, R144, 0x2, RZ ;  /* 0x0000000290907819 */ /* 0x000fe200000006ff */
[----:B------:R-:W-:Y:S01]  /*18a0*/  @!P0 IMAD.IADD R3, R23, 0x1, R4 ;  /* 0x0000000117038824 */ /* 0x000fe200078e0204 */
[----:B------:R-:W-:Y:S01]  /*18b0*/  LEA.HI R4, R60, R131, RZ, 0x5 ;  /* 0x000000833c047211 */ /* 0x000fe200078f28ff */
[----:B------:R-:W-:Y:S01]  /*18c0*/  IMAD.IADD R58, R131, 0x1, -R58 ;  /* 0x00000001833a7824 */ /* 0x000fe200078e0a3a */
[----:B------:R-:W-:Y:S01]  /*18d0*/  LOP3.LUT R10, R11, 0x18, R116, 0xf8, !PT ;  /* 0x000000180b0a7812 */ /* 0x000fe200078ef874 */
[----:B------:R-:W-:Y:S01]  /*18e0*/  IMAD.MOV.U32 R19, RZ, RZ, 0x2 ;  /* 0x00000002ff137424 */ /* 0x000fe200078e00ff */
[----:B------:R-:W-:Y:S01]  /*18f0*/  SHF.R.S32.HI R54, RZ, 0x5, R4 ;  /* 0x00000005ff367819 */ /* 0x000fe20000011404 */
[----:B------:R-:W-:Y:S01]  /*1900*/  @!P0 IMAD.MOV.U32 R18, RZ, RZ, R22 ;  /* 0x000000ffff128224 */ /* 0x000fe200078e0016 */
[----:B------:R-:W-:Y:S01]  /*1910*/  SHF.R.U32.HI R11, RZ, 0x3, R11 ;  /* 0x00000003ff0b7819 */ /* 0x000fe2000001160b */
[----:B------:R-:W-:Y:S01]  /*1920*/  IMAD.IADD R15, R174, 0x1, -R15 ;  /* 0x00000001ae0f7824 */ /* 0x000fe200078e0a0f */
[----:B------:R-:W-:Y:S01]  /*1930*/  LEA.HI R57, R58, R58, RZ, 0x1 ;  /* 0x0000003a3a397211 */ /* 0x000fe200078f08ff */
[----:B------:R-:W-:Y:S01]  /*1940*/  IMAD.HI.U32 R158, R19, R158, R24 ;  /* 0x0000009e139e7227 */ /* 0x000fe200078e0018 */
[----:B------:R-:W-:-:S02]  /*1950*/  LOP3.LUT R11, R10, R11, RZ, 0x3c, !PT ;  /* 0x0000000b0a0b7212 */ /* 0x000fc400078e3cff */
[----:B------:R-:W-:Y:S01]  /*1960*/  LOP3.LUT R19, R57, 0xfffffffe, RZ, 0xc0, !PT ;  /* 0xfffffffe39137812 */ /* 0x000fe200078ec0ff */
[----:B------:R-:W-:Y:S01]  /*1970*/  IMAD R162, R54, 0x8, R15 ;  /* 0x0000000836a27824 */ /* 0x000fe200078e020f */
[----:B------:R-:W-:Y:S01]  /*1980*/  IADD3 R18, P0, R116, R18, RZ ;  /* 0x0000001274127210 */ /* 0x000fe20007f1e0ff */
[----:B------:R-:W-:Y:S01]  /*1990*/  IMAD R15, R0, c[0x0][0x1b8], RZ ;  /* 0x00006e00000f7a24 */ /* 0x000fe200078e02ff */
[----:B------:R-:W-:Y:S01]  /*19a0*/  SHF.R.S32.HI R117, RZ, 0x1f, R116 ;  /* 0x0000001fff757819 */ /* 0x000fe20000011474 */
[----:B------:R-:W-:Y:S01]  /*19b0*/  IMAD.U32 R162, R162, 0x20, R11 ;  /* 0x00000020a2a27824 */ /* 0x000fe200078e000b */
[----:B------:R-:W-:Y:S01]  /*19c0*/  IADD3 R11, R116, 0x20, RZ ;  /* 0x00000020740b7810 */ /* 0x000fe20007ffe0ff */
[----:B------:R-:W-:Y:S01]  /*19d0*/  IMAD.IADD R58, R58, 0x1, -R19 ;  /* 0x000000013a3a7824 */ /* 0x000fe200078e0a13 */
[----:B------:R-:W-:Y:S01]  /*19e0*/  LEA.HI R60, R60, R131, RZ, 0x4 ;  /* 0x000000833c3c7211 */ /* 0x000fe200078f20ff */
[----:B------:R-:W-:Y:S01]  /*19f0*/  IMAD.X R19, R117, 0x1, R3, P0 ;  /* 0x0000000175137824 */ /* 0x000fe200000e0603 */
[----:B------:R-:W-:Y:S01]  /*1a00*/  IADD3 R16, P0, R116, R16, RZ ;  /* 0x0000001074107210 */ /* 0x000fe20007f1e0ff */
[----:B------:R-:W-:Y:S01]  /*1a10*/  IMAD R12, R2, c[0x0][0x1bc], R15 ;  /* 0x00006f00020c7a24 */ /* 0x000fe200078e020f */
[----:B------:R-:W-:Y:S01]  /*1a20*/  ISETP.GE.AND P5, PT, R11, c[0x0][0x220], PT ;  /* 0x000088000b007a0c */ /* 0x000fe20003fa6270 */
[----:B------:R-:W-:Y:S01]  /*1a30*/  IMAD.WIDE R20, R21, 0x40, R174 ;  /* 0x0000004015147825 */ /* 0x000fe200078e02ae */
[----:B------:R-:W-:-:S02]  /*1a40*/  LOP3.LUT R6, R60, 0xfffffff0, RZ, 0xc0, !PT ;  /* 0xfffffff03c067812 */ /* 0x000fc400078ec0ff */
[----:B------:R-:W-:Y:S01]  /*1a50*/  SEL R3, RZ, 0xffffffff, P5 ;  /* 0xffffffffff037807 */ /* 0x000fe20002800000 */
[----:B------:R-:W-:Y:S01]  /*1a60*/  IMAD.X R17, R117, 0x1, R17, P0 ;  /* 0x0000000175117824 */ /* 0x000fe200000e0611 */
[----:B------:R-:W-:Y:S01]  /*1a70*/  IADD3 R164, P0, R174, R13, RZ ;  /* 0x0000000daea47210 */ /* 0x000fe20007f1e0ff */
[----:B------:R-:W-:Y:S01]  /*1a80*/  IMAD R14, R21, c[0x0][0x190], RZ ;  /* 0x00006400150e7a24 */ /* 0x000fe200078e02ff */
[----:B------:R-:W-:Y:S01]  /*1a90*/  IADD3 R63, -R6, R131, RZ ;  /* 0x00000083063f7210 */ /* 0x000fe20007ffe1ff */
[----:B------:R-:W-:Y:S01]  /*1aa0*/  IMAD.SHL.U32 R3, R3, 0x2, RZ ;  /* 0x0000000203037824 */ /* 0x000fe200078e00ff */
[----:B------:R-:W-:Y:S01]  /*1ab0*/  ISETP.GE.AND P1, PT, R116, c[0x0][0x220], PT ;  /* 0x0000880074007a0c */ /* 0x000fe20003f26270 */
[----:B------:R-:W-:Y:S01]  /*1ac0*/  IMAD.WIDE.U32 R16, R2, c[0x0][0x1b8], R16 ;  /* 0x00006e0002107a25 */ /* 0x000fe200078e0010 */
[----:B------:R-:W-:Y:S02]  /*1ad0*/  LEA.HI R62, R63, R63, RZ, 0x1 ;  /* 0x0000003f3f3e7211 */ /* 0x000fe400078f08ff */
[----:B------:R-:W-:Y:S01]  /*1ae0*/  SEL R6, RZ, 0x1, P1 ;  /* 0x00000001ff067807 */ /* 0x000fe20000800000 */
[----:B------:R-:W-:Y:S01]  /*1af0*/  IMAD.X R5, R175, 0x1, R5, P0 ;  /* 0x00000001af057824 */ /* 0x000fe200000e0605 */
[----:B------:R-:W-:Y:S01]  /*1b00*/  SHF.R.S32.HI R10, RZ, 0x1, R62 ;  /* 0x00000001ff0a7819 */ /* 0x000fe2000001143e */
[----:B------:R-:W-:Y:S01]  /*1b10*/  IMAD.IADD R13, R17, 0x1, R12 ;  /* 0x00000001110d7824 */ /* 0x000fe200078e020c */
[----:B------:R-:W-:Y:S01]  /*1b20*/  SHF.R.S32.HI R61, RZ, 0x1f, R62 ;  /* 0x0000001fff3d7819 */ /* 0x000fe2000001143e */
[----:B------:R-:W-:Y:S01]  /*1b30*/  IMAD R5, R5, c[0x0][0x1a0], RZ ;  /* 0x0000680005057a24 */ /* 0x000fe200078e02ff */
[----:B------:R-:W-:Y:S01]  /*1b40*/  LOP3.LUT R3, R3, 0x2, R6, 0xe2, !PT ;  /* 0x0000000203037812 */ /* 0x000fe200078ee206 */
[----:B------:R-:W-:Y:S01]  /*1b50*/  IMAD.MOV.U32 R12, RZ, RZ, R16 ;  /* 0x000000ffff0c7224 */ /* 0x000fe200078e0010 */
[----:B------:R-:W-:Y:S01]  /*1b60*/  SHF.R.S32.HI R6, RZ, 0x1f, R71 ;  /* 0x0000001fff067819 */ /* 0x000fe20000011447 */
[C---:B------:R-:W-:Y:S01]  /*1b70*/  IMAD R5, R164.reuse, c[0x0][0x1a4], R5 ;  /* 0x00006900a4057a24 */ /* 0x040fe200078e0205 */
[----:B------:R-:W-:Y:S01]  /*1b80*/  LEA.HI R61, R61, R10, RZ, 0x2 ;  /* 0x0000000a3d3d7211 */ /* 0x000fe200078f10ff */
[----:B------:R-:W-:Y:S01]  /*1b90*/  IMAD.WIDE.U32 R164, R164, c[0x0][0x1a0], R12 ;  /* 0x00006800a4a47a25 */ /* 0x000fe200078e000c */
[----:B------:R-:W-:-:S02]  /*1ba0*/  LEA.HI R13, R6, R71, RZ, 0x7 ;  /* 0x00000047060d7211 */ /* 0x000fc400078f38ff */
[----:B------:R-:W-:Y:S01]  /*1bb0*/  LOP3.LUT R61, R61, 0xfffffffc, RZ, 0xc0, !PT ;  /* 0xfffffffc3d3d7812 */ /* 0x000fe200078ec0ff */
[C---:B------:R-:W-:Y:S01]  /*1bc0*/  IMAD R14, R20.reuse, c[0x0][0x194], R14 ;  /* 0x00006500140e7a24 */ /* 0x040fe200078e020e */
[----:B------:R-:W-:Y:S01]  /*1bd0*/  SHF.R.S32.HI R13, RZ, 0x7, R13 ;  /* 0x00000007ff0d7819 */ /* 0x000fe2000001140d */
[----:B------:R-:W-:Y:S01]  /*1be0*/  IMAD.WIDE.U32 R18, R20, c[0x0][0x190], R18 ;  /* 0x0000640014127a25 */ /* 0x000fe200078e0012 */
[----:B------:R-:W-:Y:S02]  /*1bf0*/  IADD3 R166, P0, R116, R166, RZ ;  /* 0x000000a674a67210 */ /* 0x000fe40007f1e0ff */
[----:B------:R-:W-:Y:S01]  /*1c00*/  IMNMX R68, R146, R13, !PT ;  /* 0x0000000d92447217 */ /* 0x000fe20007800200 */
[----:B------:R-:W-:Y:S01]  /*1c10*/  IMAD.IADD R61, R10, 0x1, -R61 ;  /* 0x000000010a3d7824 */ /* 0x000fe200078e0a3d */
[----:B------:R-:W-:Y:S01]  /*1c20*/  IADD3 R10, R116, 0x40, RZ ;  /* 0x00000040740a7810 */ /* 0x000fe20007ffe0ff */
[----:B------:R-:W-:Y:S01]  /*1c30*/  IMAD.X R167, R117, 0x1, R7, P0 ;  /* 0x0000000175a77824 */ /* 0x000fe200000e0607 */
[----:B------:R-:W-:Y:S01]  /*1c40*/  ISETP.GT.AND P0, PT, R53, R68, PT ;  /* 0x000000443500720c */ /* 0x000fe20003f04270 */
[----:B------:R-:W-:Y:S01]  /*1c50*/  IMAD.IADD R15, R19, 0x1, R14 ;  /* 0x00000001130f7824 */ /* 0x000fe200078e020e */
[----:B------:R-:W-:Y:S01]  /*1c60*/  ISETP.GE.AND P2, PT, R10, c[0x0][0x220], PT ;  /* 0x000088000a007a0c */ /* 0x000fe20003f46270 */
[----:B------:R-:W-:Y:S01]  /*1c70*/  IMAD R69, R69, c[0x0][0x1a8], RZ ;  /* 0x00006a0045457a24 */ /* 0x000fe200078e02ff */
[----:B------:R-:W-:Y:S01]  /*1c80*/  SHF.R.S32.HI R145, RZ, 0x1, R158 ;  /* 0x00000001ff917819 */ /* 0x000fe2000001149e */
[----:B------:R-:W-:Y:S01]  /*1c90*/  IMAD R163, R175, c[0x0][0x198], RZ ;  /* 0x00006600afa37a24 */ /* 0x000fe200078e02ff */
[----:B------:R-:W-:Y:S01]  /*1ca0*/  SEL R160, RZ, 0x4, P2 ;  /* 0x00000004ffa07807 */ /* 0x000fe20001000000 */
[----:B------:R-:W-:Y:S01]  /*1cb0*/  IMAD R69, R168, c[0x0][0x1ac], R69 ;  /* 0x00006b00a8457a24 */ /* 0x000fe200078e0245 */
[----:B------:R-:W-:Y:S01]  /*1cc0*/  MOV R14, R18 ;  /* 0x00000012000e7202 */ /* 0x000fe20000000f00 */
[----:B------:R-:W-:Y:S01]  /*1cd0*/  IMAD R155, R174, R145, R144 ;  /* 0x00000091ae9b7224 */ /* 0x000fe200078e0290 */
[----:B------:R-:W-:Y:S01]  /*1ce0*/  LOP3.LUT R160, R3, R160, RZ, 0xfc, !PT ;  /* 0x000000a003a07212 */ /* 0x000fe200078efcff */
[----:B------:R-:W-:Y:S01]  /*1cf0*/  IMAD.MOV.U32 R3, RZ, RZ, c[0x0][0x1a0] ;  /* 0x00006800ff037624 */ /* 0x000fe200078e00ff */
[----:B------:R-:W-:Y:S01]  /*1d00*/  LOP3.LUT R4, R4, 0xffffffe0, RZ, 0xc0, !PT ;  /* 0xffffffe004047812 */ /* 0x000fe200078ec0ff */
[----:B------:R-:W-:Y:S01]  /*1d10*/  IMAD.IADD R144, R144, 0x1, R155 ;  /* 0x0000000190907824 */ /* 0x000fe200078e029b */
[----:B------:R-:W-:Y:S01]  /*1d20*/  P2R R152, PR, RZ, 0x4 ;  /* 0x00000004ff987803 */ /* 0x000fe20000000000 */
[----:B------:R-:W-:Y:S01]  /*1d30*/  IMAD.WIDE.U32 R168, R168, c[0x0][0x1a8], R14 ;  /* 0x00006a00a8a87a25 */ /* 0x000fe200078e000e */
[----:B------:R-:W-:-:S02]  /*1d40*/  SHF.L.U64.HI R149, R3, R100, c[0x0][0x1a4] ;  /* 0x0000690003957619 */ /* 0x000fc40000010264 */
[----:B------:R-:W-:Y:S01]  /*1d50*/  SHF.R.S32.HI R60, RZ, 0x4, R60 ;  /* 0x00000004ff3c7819 */ /* 0x000fe2000001143c */
[C---:B------:R-:W-:Y:S01]  /*1d60*/  IMAD R163, R174.reuse, c[0x0][0x19c], R163 ;  /* 0x00006700aea37a24 */ /* 0x040fe200078e02a3 */
[----:B------:R-:W-:Y:S01]  /*1d70*/  SHF.R.S32.HI R57, RZ, 0x1, R57 ;  /* 0x00000001ff397819 */ /* 0x000fe20000011439 */
[----:B------:R-:W-:Y:S01]  /*1d80*/  IMAD.WIDE.U32 R166, R174, c[0x0][0x198], R166 ;  /* 0x00006600aea67a25 */ /* 0x000fe200078e00a6 */
[----:B------:R-:W-:Y:S02]  /*1d90*/  SHF.R.S32.HI R130, RZ, 0x1f, R155 ;  /* 0x0000001fff827819 */ /* 0x000fe4000001149b */
[----:B------:R-:W-:Y:S01]  /*1da0*/  SHF.R.S32.HI R129, RZ, 0x1f, R144 ;  /* 0x0000001fff817819 */ /* 0x000fe20000011490 */
[----:B------:R-:W-:Y:S02]  /*1db0*/  IMAD.SHL.U32 R150, R3, 0x20, RZ ;  /* 0x0000002003967824 */ /* 0x000fe400078e00ff */
[----:B------:R-:W-:Y:S02]  /*1dc0*/  IMAD.IADD R161, R131, 0x1, -R4 ;  /* 0x0000000183a17824 */ /* 0x000fe400078e0a04 */
[----:B------:R-:W-:-:S02]  /*1dd0*/  IMAD.SHL.U32 R159, R145, 0x20, RZ ;  /* 0x00000020919f7824 */ /* 0x000fc400078e00ff */
[----:B------:R-:W-:Y:S02]  /*1de0*/  IMAD.IADD R163, R167, 0x1, R163 ;  /* 0x00000001a7a37824 */ /* 0x000fe400078e02a3 */
[----:B------:R-:W-:Y:S02]  /*1df0*/  IMAD.IADD R52, R165, 0x1, R5 ;  /* 0x00000001a5347824 */ /* 0x000fe400078e0205 */
[----:B------:R-:W-:Y:S02]  /*1e00*/  IMAD.IADD R69, R169, 0x1, R69 ;  /* 0x00000001a9457824 */ /* 0x000fe400078e0245 */
[----:B------:R-:W-:Y:S01]  /*1e10*/  @!P4 IMAD.MOV.U32 R9, RZ, RZ, RZ ;  /* 0x000000ffff09c224 */ /* 0x000fe200078e00ff */
[----:B------:R-:W-:Y:S05]  /*1e20*/  @!P0 BRA `(.L_x_1308) ;  /* 0x0000965000008947 */ /* 0x000fea0003800000 */
[----:B-1----:R-:W-:Y:S01]  /*1e30*/  SHF.R.S32.HI R5, RZ, 0x1f, R120 ;  /* 0x0000001fff057819 */ /* 0x002fe20000011478 */
[C---:B------:R-:W-:Y:S01]  /*1e40*/  IMAD R4, R8.reuse, c[0x0][0x280], RZ ;  /* 0x0000a00008047a24 */ /* 0x040fe200078e02ff */
[--C-:B------:R-:W-:Y:S01]  /*1e50*/  SHF.R.S32.HI R7, RZ, 0x1f, R71.reuse ;  /* 0x0000001fff077819 */ /* 0x100fe20000011447 */
[----:B------:R-:W-:Y:S01]  /*1e60*/  IMAD R8, R8, c[0x0][0x278], RZ ;  /* 0x00009e0008087a24 */ /* 0x000fe200078e02ff */
[----:B------:R-:W-:Y:S01]  /*1e70*/  IADD3 R6, P1, P0, R120, R174, -R71 ;  /* 0x000000ae78067210 */ /* 0x000fe2000783e847 */
[C---:B------:R-:W-:Y:S01]  /*1e80*/  IMAD R4, R153.reuse, c[0x0][0x284], R4 ;  /* 0x0000a10099047a24 */ /* 0x040fe200078e0204 */
[C---:B------:R-:W-:Y:S01]  /*1e90*/  LEA R108, P3, R166.reuse, c[0x0][0x168], 0x1 ;  /* 0x00005a00a66c7a11 */ /* 0x040fe200078608ff */
[----:B------:R-:W-:Y:S01]  /*1ea0*/  IMAD.WIDE.U32 R12, R153, c[0x0][0x280], R116 ;  /* 0x0000a000990c7a25 */ /* 0x000fe200078e0074 */
[----:B------:R-:W-:Y:S01]  /*1eb0*/  IADD3.X R5, R5, R175, ~R7, P1, P0 ;  /* 0x000000af05057210 */ /* 0x000fe20000fe0c07 */
[----:B------:R-:W-:Y:S01]  /*1ec0*/  UMOV UR9, 0x40 ;  /* 0x0000004000097882 */ /* 0x000fe20000000000 */
[----:B------:R-:W-:Y:S01]  /*1ed0*/  LEA.HI.X R107, R166, c[0x0][0x16c], R163, 0x1, P3 ;  /* 0x00005b00a66b7a11 */ /* 0x000fe200018f0ca3 */
[----:B------:R-:W-:Y:S01]  /*1ee0*/  IMAD.WIDE.U32 R14, R153, c[0x0][0x278], R116 ;  /* 0x00009e00990e7a25 */ /* 0x000fe200078e0074 */
[C---:B------:R-:W-:Y:S01]  /*1ef0*/  LEA R110, P2, R164.reuse, c[0x0][0x170], 0x1 ;  /* 0x00005c00a46e7a11 */ /* 0x040fe200078408ff */
[----:B------:R-:W-:Y:S01]  /*1f00*/  ULDC.64 UR4, c[0x0][0x1a0] ;  /* 0x0000680000047ab9 */ /* 0x000fe20000000a00 */
[----:B------:R-:W-:Y:S01]  /*1f10*/  IADD3 R137, R159, 0x20, RZ ;  /* 0x000000209f897810 */ /* 0x000fe20007ffe0ff */
[----:B------:R-:W-:Y:S01]  /*1f20*/  IMAD R8, R153, c[0x0][0x27c], R8 ;  /* 0x00009f0099087a24 */ /* 0x000fe200078e0208 */
[----:B------:R-:W-:Y:S01]  /*1f30*/  LEA.HI.X R111, R164, c[0x0][0x174], R52, 0x1, P2 ;  /* 0x00005d00a46f7a11 */ /* 0x000fe200010f0c34 */
[----:B------:R-:W-:Y:S01]  /*1f40*/  IMAD R7, R5, c[0x0][0x290], RZ ;  /* 0x0000a40005077a24 */ /* 0x000fe200078e02ff */
[----:B------:R-:W-:Y:S01]  /*1f50*/  UIMAD UR10, UR9, UR5, URZ ;  /* 0x00000005090a72a4 */ /* 0x000fe2000f8e023f */
[----:B------:R-:W-:Y:S01]  /*1f60*/  IMAD.IADD R13, R13, 0x1, R4 ;  /* 0x000000010d0d7824 */ /* 0x000fe200078e0204 */
[----:B------:R-:W-:Y:S01]  /*1f70*/  IADD3 R136, R159, 0x40, RZ ;  /* 0x000000409f887810 */ /* 0x000fe20007ffe0ff */
[----:B------:R-:W-:Y:S01]  /*1f80*/  IMAD.IADD R15, R15, 0x1, R8 ;  /* 0x000000010f0f7824 */ /* 0x000fe200078e0208 */
[----:B------:R-:W-:Y:S01]  /*1f90*/  UMOV UR8, 0xc0 ;  /* 0x000000c000087882 */ /* 0x000fe20000000000 */
[----:B------:R-:W-:Y:S01]  /*1fa0*/  IMAD R5, R5, c[0x0][0x288], RZ ;  /* 0x0000a20005057a24 */ /* 0x000fe200078e02ff */
[----:B------:R-:W-:Y:S01]  /*1fb0*/  UIMAD UR11, UR8, UR5, URZ ;  /* 0x00000005080b72a4 */ /* 0x000fe2000f8e023f */
[----:B------:R-:W-:Y:S01]  /*1fc0*/  IMAD R7, R6, c[0x0][0x294], R7 ;  /* 0x0000a50006077a24 */ /* 0x000fe200078e0207 */
[----:B------:R-:W-:Y:S01]  /*1fd0*/  LOP3.LUT R139, R160, 0xffff, RZ, 0xc0, !PT ;  /* 0x0000ffffa08b7812 */ /* 0x000fe200078ec0ff */
[----:B------:R-:W-:Y:S01]  /*1fe0*/  IMAD.WIDE.U32 R12, R6, c[0x0][0x290], R12 ;  /* 0x0000a400060c7a25 */ /* 0x000fe200078e000c */
[----:B------:R-:W-:Y:S01]  /*1ff0*/  ULDC UR5, c[0x0][0x294] ;  /* 0x0000a50000057ab9 */ /* 0x000fe20000000800 */
[----:B------:R-:W-:Y:S01]  /*2000*/  IADD3 R142, R174, 0x20, RZ ;  /* 0x00000020ae8e7810 */ /* 0x000fe20007ffe0ff */
[----:B------:R-:W-:Y:S01]  /*2010*/  UIMAD UR5, UR8, UR5, URZ ;  /* 0x00000005080572a4 */ /* 0x000fe2000f8e023f */
[C---:B------:R-:W-:Y:S01]  /*2020*/  IMAD R4, R6.reuse, c[0x0][0x28c], R5 ;  /* 0x0000a30006047a24 */ /* 0x040fe200078e0205 */
[----:B------:R-:W-:Y:S01]  /*2030*/  UIMAD.WIDE.U32 UR12, UR8, UR4, URZ ;  /* 0x00000004080c72a5 */ /* 0x000fe2000f8e003f */
[----:B------:R-:W-:Y:S01]  /*2040*/  IMAD.WIDE.U32 R14, R6, c[0x0][0x288], R14 ;  /* 0x0000a200060e7a25 */ /* 0x000fe200078e000e */
[C---:B------:R-:W-:Y:S01]  /*2050*/  LOP3.LUT R143, R139.reuse, 0x1, RZ, 0xc0, !PT ;  /* 0x000000018b8f7812 */ /* 0x040fe200078ec0ff */
[----:B------:R-:W-:Y:S01]  /*2060*/  ULDC UR4, c[0x0][0x230] ;  /* 0x00008c0000047ab9 */ /* 0x000fe20000000800 */
[----:B------:R-:W-:Y:S01]  /*2070*/  LOP3.LUT R141, R139, 0x2, RZ, 0xc0, !PT ;  /* 0x000000028b8d7812 */ /* 0x000fe200078ec0ff */
[----:B------:R-:W-:Y:S01]  /*2080*/  IMAD.IADD R7, R13, 0x1, R7 ;  /* 0x000000010d077824 */ /* 0x000fe200078e0207 */
[C---:B------:R-:W-:Y:S01]  /*2090*/  IADD3 R140, R174.reuse, 0x40, RZ ;  /* 0x00000040ae8c7810 */ /* 0x040fe20007ffe0ff */
[----:B------:R-:W-:Y:S01]  /*20a0*/  IMAD.MOV.U32 R6, RZ, RZ, R12 ;  /* 0x000000ffff067224 */ /* 0x000fe200078e000c */
[----:B------:R-:W-:Y:S01]  /*20b0*/  IADD3 R138, R174, 0x60, RZ ;  /* 0x00000060ae8a7810 */ /* 0x000fe20007ffe0ff */
[C---:B------:R-:W-:Y:S01]  /*20c0*/  IMAD R113, R0.reuse, c[0x0][0x2a0], RZ ;  /* 0x0000a80000717a24 */ /* 0x040fe200078e02ff */
[----:B------:R-:W-:Y:S01]  /*20d0*/  SHF.R.S32.HI R128, RZ, 0x1f, R159 ;  /* 0x0000001fff807819 */ /* 0x000fe2000001149f */
[----:B------:R-:W-:Y:S01]  /*20e0*/  IMAD.IADD R5, R15, 0x1, R4 ;  /* 0x000000010f057824 */ /* 0x000fe200078e0204 */
[----:B------:R-:W-:Y:S01]  /*20f0*/  LOP3.LUT R139, R139, 0x4, RZ, 0xc0, !PT ;  /* 0x000000048b8b7812 */ /* 0x000fe200078ec0ff */
[----:B------:R-:W-:Y:S01]  /*2100*/  IMAD R115, R0, c[0x0][0x298], RZ ;  /* 0x0000a60000737a24 */ /* 0x000fe200078e02ff */
[----:B------:R-:W-:Y:S01]  /*2110*/  SHF.R.S32.HI R127, RZ, 0x1f, R137 ;  /* 0x0000001fff7f7819 */ /* 0x000fe20000011489 */
[----:B------:R-:W-:Y:S01]  /*2120*/  IMAD.MOV.U32 R4, RZ, RZ, R14 ;  /* 0x000000ffff047224 */ /* 0x000fe200078e000e */
[----:B------:R-:W-:Y:S01]  /*2130*/  SHF.R.S32.HI R126, RZ, 0x1f, R136 ;  /* 0x0000001fff7e7819 */ /* 0x000fe20000011488 */
[----:B------:R-:W-:Y:S01]  /*2140*/  IMAD.IADD R120, R9, 0x1, R120 ;  /* 0x0000000109787824 */ /* 0x000fe200078e0278 */
[----:B------:R-:W-:Y:S01]  /*2150*/  UIADD3 UR11, UR13, UR11, URZ ;  /* 0x0000000b0d0b7290 */ /* 0x000fe2000fffe03f */
[----:B------:R-:W-:Y:S01]  /*2160*/  IMAD.WIDE.U32 R8, R3, 0x40, RZ ;  /* 0x0000004003087825 */ /* 0x000fe200078e00ff */
[----:B------:R-:W-:-:S03]  /*2170*/  ULDC.U8 UR8, c[0x0][0x313] ;  /* 0x0000c4c000087ab9 */ /* 0x000fc60000000000 */
[C---:B------:R-:W-:Y:S01]  /*2180*/  IMAD R113, R2.reuse, c[0x0][0x2a4], R113 ;  /* 0x0000a90002717a24 */ /* 0x040fe200078e0271 */
[----:B------:R-:W-:Y:S01]  /*2190*/  IADD3 R104, R9, UR10, RZ ;  /* 0x0000000a09687c10 */ /* 0x000fe2000fffe0ff */
[C---:B------:R-:W-:Y:S01]  /*21a0*/  IMAD R115, R2.reuse, c[0x0][0x29c], R115 ;  /* 0x0000a70002737a24 */ /* 0x040fe200078e0273 */
[----:B------:R-:W-:Y:S01]  /*21b0*/  ULDC UR10, c[0x0][0x19c] ;  /* 0x00006700000a7ab9 */ /* 0x000fe20000000800 */
[----:B------:R-:W-:Y:S01]  /*21c0*/  IMAD.WIDE.U32 R6, R2, c[0x0][0x2a0], R6 ;  /* 0x0000a80002067a25 */ /* 0x000fe200078e0006 */
[----:B------:R-:W-:Y:S01]  /*21d0*/  UIMAD UR10, UR9, UR10, URZ ;  /* 0x0000000a090a72a4 */ /* 0x000fe2000f8e023f */
[----:B------:R-:W-:Y:S02]  /*21e0*/  SHF.L.U64.HI R104, R8, 0x1, R104 ;  /* 0x0000000108687819 */ /* 0x000fe40000010268 */
[----:B------:R-:W-:Y:S01]  /*21f0*/  IMAD.WIDE.U32 R2, R2, c[0x0][0x298], R4 ;  /* 0x0000a60002027a25 */ /* 0x000fe200078e0004 */
[----:B------:R-:W-:-:S03]  /*2200*/  LEA R112, P1, R6, c[0x0][0x270], 0x1 ;  /* 0x00009c0006707a11 */ /* 0x000fc600078208ff */
[----:B------:R-:W-:Y:S01]  /*2210*/  IMAD.IADD R113, R7, 0x1, R113 ;  /* 0x0000000107717824 */ /* 0x000fe200078e0271 */
[----:B------:R-:W-:Y:S01]  /*2220*/  LEA R114, P0, R2, c[0x0][0x268], 0x1 ;  /* 0x00009a0002727a11 */ /* 0x000fe200078008ff */
[----:B------:R-:W-:Y:S02]  /*2230*/  IMAD.IADD R115, R3, 0x1, R115 ;  /* 0x0000000103737824 */ /* 0x000fe400078e0273 */
[----:B------:R-:W-:Y:S01]  /*2240*/  IMAD R120, R145, R120, RZ ;  /* 0x0000007891787224 */ /* 0x000fe200078e02ff */
[----:B------:R-:W-:Y:S01]  /*2250*/  LEA.HI.X R113, R6, c[0x0][0x274], R113, 0x1, P1 ;  /* 0x00009d0006717a11 */ /* 0x000fe200008f0c71 */
[----:B------:R-:W-:Y:S01]  /*2260*/  IMAD.MOV.U32 R75, RZ, RZ, c[0x0][0x288] ;  /* 0x0000a200ff4b7624 */ /* 0x000fe200078e00ff */
[----:B------:R-:W-:Y:S01]  /*2270*/  LEA.HI.X R115, R2, c[0x0][0x26c], R115, 0x1, P0 ;  /* 0x00009b0002737a11 */ /* 0x000fe200000f0c73 */
[----:B------:R-:W-:Y:S01]  /*2280*/  IMAD.MOV.U32 R170, RZ, RZ, c[0x0][0x290] ;  /* 0x0000a400ffaa7624 */ /* 0x000fe200078e00ff */
[C---:B------:R-:W-:Y:S01]  /*2290*/  IADD3 R81, P1, R148.reuse, 0x20, RZ ;  /* 0x0000002094517810 */ /* 0x040fe20007f3e0ff */
[----:B------:R-:W-:Y:S01]  /*22a0*/  IMAD.SHL.U32 R73, R75, 0x20, RZ ;  /* 0x000000204b497824 */ /* 0x000fe200078e00ff */
[----:B------:R-:W-:Y:S01]  /*22b0*/  IADD3 R89, P0, R148, 0x40, RZ ;  /* 0x0000004094597810 */ /* 0x000fe20007f1e0ff */
[----:B------:R-:W-:Y:S01]  /*22c0*/  IMAD.MOV.U32 R72, RZ, RZ, 0x6 ;  /* 0x00000006ff487424 */ /* 0x000fe200078e00ff */
[----:B------:R-:W-:Y:S01]  /*22d0*/  SHF.R.S32.HI R121, RZ, 0x1f, R120 ;  /* 0x0000001fff797819 */ /* 0x000fe20000011478 */
[--C-:B------:R-:W-:Y:S01]  /*22e0*/  IMAD.X R80, RZ, RZ, R147.reuse, P1 ;  /* 0x000000ffff507224 */ /* 0x100fe200008e0693 */
[----:B------:R-:W-:Y:S01]  /*22f0*/  IADD3 R42, P1, R155, R120, RZ ;  /* 0x000000789b2a7210 */ /* 0x000fe20007f3e0ff */
[----:B------:R-:W-:Y:S01]  /*2300*/  IMAD.X R88, RZ, RZ, R147, P0 ;  /* 0x000000ffff587224 */ /* 0x000fe200000e0693 */
[----:B------:R-:W-:Y:S01]  /*2310*/  IADD3 R91, P0, R89, R148, RZ ;  /* 0x00000094595b7210 */ /* 0x000fe20007f1e0ff */
[----:B------:R-:W-:Y:S01]  /*2320*/  IMAD.IADD R135, R159, 0x1, R137 ;  /* 0x000000019f877824 */ /* 0x000fe200078e0289 */
[----:B------:R-:W-:Y:S01]  /*2330*/  IADD3 R120, P3, R144, R120, RZ ;  /* 0x0000007890787210 */ /* 0x000fe20007f7e0ff */
[----:B------:R-:W-:Y:S01]  /*2340*/  IMAD.X R3, R130, 0x1, R121, P1 ;  /* 0x0000000182037824 */ /* 0x000fe200008e0679 */
[----:B------:R-:W-:Y:S01]  /*2350*/  IADD3 R83, P4, R81, R148, RZ ;  /* 0x0000009451537210 */ /* 0x000fe20007f9e0ff */
[----:B------:R-:W-:Y:S01]  /*2360*/  IMAD.X R90, R88, 0x1, R147, P0 ;  /* 0x00000001585a7824 */ /* 0x000fe200000e0693 */
[----:B------:R-:W-:Y:S01]  /*2370*/  SHF.L.U64.HI R70, R75, R100, c[0x0][0x28c] ;  /* 0x0000a3004b467619 */ /* 0x000fe20000010264 */
[----:B------:R-:W-:Y:S01]  /*2380*/  IMAD.X R121, R129, 0x1, R121, P3 ;  /* 0x0000000181797824 */ /* 0x000fe200018e0679 */
[----:B------:R-:W-:Y:S01]  /*2390*/  IADD3 R76, P2, R73, 0x20, RZ ;  /* 0x00000020494c7810 */ /* 0x000fe20007f5e0ff */
[----:B------:R-:W-:Y:S01]  /*23a0*/  IMAD.X R82, R80, 0x1, R147, P4 ;  /* 0x0000000150527824 */ /* 0x000fe200020e0693 */
[-C--:B------:R-:W-:Y:S01]  /*23b0*/  IADD3 R95, P0, R83, R148.reuse, RZ ;  /* 0x00000094535f7210 */ /* 0x080fe20007f1e0ff */
[----:B------:R-:W-:Y:S01]  /*23c0*/  IMAD.IADD R134, R159, 0x1, R136 ;  /* 0x000000019f867824 */ /* 0x000fe200078e0288 */
[----:B------:R-:W-:Y:S01]  /*23d0*/  IADD3 R84, P1, R73, 0x40, RZ ;  /* 0x0000004049547810 */ /* 0x000fe20007f3e0ff */
[--C-:B------:R-:W-:Y:S01]  /*23e0*/  IMAD.X R77, RZ, RZ, R70.reuse, P2 ;  /* 0x000000ffff4d7224 */ /* 0x100fe200010e0646 */
[----:B------:R-:W-:Y:S01]  /*23f0*/  SHF.L.U64.HI R121, R120, 0x1, R121 ;  /* 0x0000000178797819 */ /* 0x000fe20000010279 */
[----:B------:R-:W-:Y:S01]  /*2400*/  IMAD.X R94, R82, 0x1, R147, P0 ;  /* 0x00000001525e7824 */ /* 0x000fe200000e0693 */
[----:B------:R-:W-:Y:S01]  /*2410*/  IADD3 R99, P2, R91, R148, RZ ;  /* 0x000000945b637210 */ /* 0x000fe20007f5e0ff */
[----:B------:R-:W-:Y:S01]  /*2420*/  IMAD.SHL.U32 R120, R120, 0x2, RZ ;  /* 0x0000000278787824 */ /* 0x000fe200078e00ff */
[C---:B------:R-:W-:Y:S01]  /*2430*/  SHF.L.U64.HI R0, R42.reuse, 0x1, R3 ;  /* 0x000000012a007819 */ /* 0x040fe20000010203 */
[----:B------:R-:W-:Y:S01]  /*2440*/  IMAD.SHL.U32 R42, R42, 0x2, RZ ;  /* 0x000000022a2a7824 */ /* 0x000fe200078e00ff */
[-C--:B------:R-:W-:Y:S01]  /*2450*/  IADD3 R86, P0, R84, R73.reuse, RZ ;  /* 0x0000004954567210 */ /* 0x080fe20007f1e0ff */
[--C-:B------:R-:W-:Y:S01]  /*2460*/  IMAD.X R85, RZ, RZ, R70.reuse, P1 ;  /* 0x000000ffff557224 */ /* 0x100fe200008e0646 */
[----:B------:R-:W-:Y:S01]  /*2470*/  IADD3 R118, P1, R120, c[0x0][0x2b0], RZ ;  /* 0x0000ac0078767a10 */ /* 0x000fe20007f3e0ff */
[----:B------:R-:W-:Y:S01]  /*2480*/  IMAD.X R98, R90, 0x1, R147, P2 ;  /* 0x000000015a627824 */ /* 0x000fe200010e0693 */
[----:B------:R-:W-:Y:S01]  /*2490*/  IADD3 R120, P2, R120, c[0x0][0x2a8], RZ ;  /* 0x0000aa0078787a10 */ /* 0x000fe20007f5e0ff */
[----:B------:R-:W-:Y:S01]  /*24a0*/  IMAD.X R87, R85, 0x1, R70, P0 ;  /* 0x0000000155577824 */ /* 0x000fe200000e0646 */
[----:B------:R-:W-:Y:S01]  /*24b0*/  IADD3 R14, P0, R42, c[0x0][0x2b0], RZ ;  /* 0x0000ac002a0e7a10 */ /* 0x000fe20007f1e0ff */
[----:B------:R-:W-:Y:S01]  /*24c0*/  IMAD.SHL.U32 R103, R170, 0x40, RZ ;  /* 0x00000040aa677824 */ /* 0x000fe200078e00ff */
[----:B------:R-:W-:Y:S01]  /*24d0*/  IADD3 R78, P3, R76, R73, RZ ;  /* 0x000000494c4e7210 */ /* 0x000fe20007f7e0ff */
[C---:B------:R-:W-:Y:S01]  /*24e0*/  IMAD.SHL.U32 R101, R170.reuse, 0x20, RZ ;  /* 0x00000020aa657824 */ /* 0x040fe200078e00ff */
[----:B------:R-:W-:Y:S01]  /*24f0*/  IADD3.X R119, R121, c[0x0][0x2b4], RZ, P1, !PT ;  /* 0x0000ad0079777a10 */ /* 0x000fe20000ffe4ff */
[----:B------:R-:W-:Y:S01]  /*2500*/  IMAD.WIDE.U32 R172, R173, 0x40, RZ ;  /* 0x00000040adac7825 */ /* 0x000fe200078e00ff */
[----:B------:R-:W-:-:S02]  /*2510*/  SHF.L.U64.HI R100, R170, R100, c[0x0][0x294] ;  /* 0x0000a500aa647619 */ /* 0x000fc40000010264 */
[-C--:B------:R-:W-:Y:S01]  /*2520*/  SHF.L.U64.HI R102, R170, R72.reuse, c[0x0][0x294] ;  /* 0x0000a500aa667619 */ /* 0x080fe20000010248 */
[----:B------:R-:W-:Y:S01]  /*2530*/  IMAD.SHL.U32 R67, R145, 0x40, RZ ;  /* 0x0000004091437824 */ /* 0x000fe200078e00ff */
[----:B------:R-:W-:Y:S01]  /*2540*/  IADD3.X R121, R121, c[0x0][0x2ac], RZ, P2, !PT ;  /* 0x0000ab0079797a10 */ /* 0x000fe200017fe4ff */
[----:B------:R-:W-:Y:S01]  /*2550*/  IMAD R65, R145, 0x60, RZ ;  /* 0x0000006091417824 */ /* 0x000fe200078e02ff */
[----:B------:R-:W-:Y:S01]  /*2560*/  IADD3.X R15, R0, c[0x0][0x2b4], RZ, P0, !PT ;  /* 0x0000ad00000f7a10 */ /* 0x000fe200007fe4ff */
[----:B------:R-:W-:Y:S01]  /*2570*/  IMAD.WIDE.U32 R170, R170, 0xc0, RZ ;  /* 0x000000c0aaaa7825 */ /* 0x000fe200078e00ff */
[-C--:B------:R-:W-:Y:S02]  /*2580*/  IADD3 R93, P2, R78, R73.reuse, RZ ;  /* 0x000000494e5d7210 */ /* 0x080fe40007f5e0ff */
[----:B------:R-:W-:Y:S01]  /*2590*/  IADD3 R97, P0, R86, R73, RZ ;  /* 0x0000004956617210 */ /* 0x000fe20007f1e0ff */
[C---:B------:R-:W-:Y:S01]  /*25a0*/  IMAD.IADD R133, R159.reuse, 0x1, R135 ;  /* 0x000000019f857824 */ /* 0x040fe200078e0287 */
[----:B------:R-:W-:Y:S01]  /*25b0*/  IADD3 R42, P1, R42, c[0x0][0x2a8], RZ ;  /* 0x0000aa002a2a7a10 */ /* 0x000fe20007f3e0ff */
[----:B------:R-:W-:Y:S01]  /*25c0*/  IMAD.IADD R132, R159, 0x1, R134 ;  /* 0x000000019f847824 */ /* 0x000fe200078e0286 */
[----:B------:R-:W-:Y:S01]  /*25d0*/  SHF.L.U64.HI R72, R75, R72, c[0x0][0x28c] ;  /* 0x0000a3004b487619 */ /* 0x000fe20000010248 */
[----:B------:R-:W-:Y:S01]  /*25e0*/  IMAD.X R79, R77, 0x1, R70, P3 ;  /* 0x000000014d4f7824 */ /* 0x000fe200018e0646 */
[----:B------:R-:W-:Y:S01]  /*25f0*/  SHF.L.U64.HI R102, R103, 0x1, R102 ;  /* 0x0000000167667819 */ /* 0x000fe20000010266 */
[----:B------:R-:W-:Y:S01]  /*2600*/  IMAD.SHL.U32 R105, R8, 0x2, RZ ;  /* 0x0000000208697824 */ /* 0x000fe200078e00ff */
[----:B------:R-:W-:Y:S01]  /*2610*/  SHF.L.U64.HI R100, R101, 0x1, R100 ;  /* 0x0000000165647819 */ /* 0x000fe20000010264 */
[----:B------:R-:W-:Y:S01]  /*2620*/  IMAD.MOV.U32 R9, RZ, RZ, R53 ;  /* 0x000000ffff097224 */ /* 0x000fe200078e0035 */
[----:B------:R-:W-:Y:S01]  /*2630*/  SHF.R.S32.HI R66, RZ, 0x1f, R67 ;  /* 0x0000001fff427819 */ /* 0x000fe20000011443 */
[----:B------:R-:W-:Y:S01]  /*2640*/  IMAD.SHL.U32 R75, R75, 0x40, RZ ;  /* 0x000000404b4b7824 */ /* 0x000fe200078e00ff */
[----:B------:R-:W-:Y:S01]  /*2650*/  SHF.R.S32.HI R64, RZ, 0x1f, R65 ;  /* 0x0000001fff407819 */ /* 0x000fe20000011441 */
[----:B------:R-:W-:Y:S01]  /*2660*/  IMAD.SHL.U32 R103, R103, 0x2, RZ ;  /* 0x0000000267677824 */ /* 0x000fe200078e00ff */
[----:B------:R-:W-:Y:S01]  /*2670*/  IADD3 R74, R173, UR10, RZ ;  /* 0x0000000aad4a7c10 */ /* 0x000fe2000fffe0ff */
[----:B------:R-:W-:Y:S01]  /*2680*/  IMAD.SHL.U32 R101, R101, 0x2, RZ ;  /* 0x0000000265657824 */ /* 0x000fe200078e00ff */
[----:B------:R-:W-:Y:S01]  /*2690*/  SHF.R.S32.HI R125, RZ, 0x1f, R135 ;  /* 0x0000001fff7d7819 */ /* 0x000fe20000011487 */
[----:B------:R-:W-:Y:S01]  /*26a0*/  IMAD.X R92, R79, 0x1, R70, P2 ;  /* 0x000000014f5c7824 */ /* 0x000fe200010e0646 */
[----:B------:R-:W-:Y:S01]  /*26b0*/  SHF.R.S32.HI R124, RZ, 0x1f, R134 ;  /* 0x0000001fff7c7819 */ /* 0x000fe20000011486 */
[----:B------:R-:W-:Y:S01]  /*26c0*/  IMAD.X R96, R87, 0x1, R70, P0 ;  /* 0x0000000157607824 */ /* 0x000fe200000e0646 */
[----:B------:R-:W-:-:S02]  /*26d0*/  IADD3 R106, R171, UR5, RZ ;  /* 0x00000005ab6a7c10 */ /* 0x000fc4000fffe0ff */
[----:B------:R-:W-:Y:S02]  /*26e0*/  SHF.R.S32.HI R123, RZ, 0x1f, R133 ;  /* 0x0000001fff7b7819 */ /* 0x000fe40000011485 */
[----:B------:R-:W-:Y:S02]  /*26f0*/  SHF.R.S32.HI R122, RZ, 0x1f, R132 ;  /* 0x0000001fff7a7819 */ /* 0x000fe40000011484 */
[----:B------:R-:W-:Y:S02]  /*2700*/  IADD3.X R43, R0, c[0x0][0x2ac], RZ, P1, !PT ;  /* 0x0000ab00002b7a10 */ /* 0x000fe40000ffe4ff */
.L_x_1401:
        /* <DEDUP_REMOVED lines=8> */
[----:B-1-3--:R-:W-:-:S05]  /*2790*/  @!P3 BRA `(.L_x_1310) ;  /* 0x000000900000b947 */ /* 0x00afca0003800000 */
        /* <DEDUP_REMOVED lines=9> */
.L_x_1310:
[----:B------:R-:W-:Y:S05]  /*2830*/  BSYNC B0 ;  /* 0x0000000000007941 */ /* 0x000fea0003800000 */
.L_x_1309:
        /* <DEDUP_REMOVED lines=18> */
.L_x_1312:
[----:B------:R-:W-:Y:S05]  /*2960*/  BSYNC B0 ;  /* 0x0000000000007941 */ /* 0x000fea0003800000 */
.L_x_1311:
        /* <DEDUP_REMOVED lines=21> */
.L_x_1314:
[----:B------:R-:W-:Y:S05]  /*2ac0*/  BSYNC B0 ;  /* 0x0000000000007941 */ /* 0x000fea0003800000 */
.L_x_1313:
[C---:B------:R-:W-:Y:S01]  /*2ad0*/  ISETP.GE.AND P0, PT, R138.reuse, R25, PT ;  /* 0x000000198a00720c */ /* 0x040fe20003f06270 */
[----:B------:R-:W-:Y:S03]  /*2ae0*/  BSSY B0, `(.L_x_1315) ;  /* 0x0000014000007945 */ /* 0x000fe60003800000 */
[----:B------:R-:W-:Y:S04]  /*2af0*/  ISETP.GE.AND P1, PT, R138, R3, !P0 ;  /* 0x000000038a00720c */ /* 0x000fe80004726270 */
[----:B------:R-:W-:Y:S09]  /*2b00*/  P2R R178, PR, RZ, 0x2 ;  /* 0x00000002ffb27803 */ /* 0x000ff20000000000 */
[----:B------:R-:W-:-:S05]  /*2b10*/  @!P1 BRA `(.L_x_1316) ;  /* 0x0000010000009947 */ /* 0x000fca0003800000 */
[----:B------:R-:W-:Y:S05]  /*2b20*/  IADD3 R24, P0, R112, R170, RZ ;  /* 0x000000aa70187210 */ /* 0x000fea0007f1e0ff */
[----:B------:R-:W-:Y:S01]  /*2b30*/  IMAD.X R25, R113, 0x1, R106, P0 ;  /* 0x0000000171197824 */ /* 0x000fe200000e066a */
[----:B------:R-:W-:Y:S04]  /*2b40*/  IADD3 R2, P0, R110, UR12, RZ ;  /* 0x0000000c6e027c10 */ /* 0x000fe8000ff1e0ff */
[----:B------:R-:W-:Y:S02]  /*2b50*/  IADD3.X R3, R111, UR11, RZ, P0, !PT ;  /* 0x0000000b6f037c10 */ /* 0x000fe400087fe4ff */
[----:B------:R-:W-:Y:S11]  /*2b60*/  ISETP.NE.AND P0, PT, R143, RZ, PT ;  /* 0x000000ff8f00720c */ /* 0x000ff60003f05270 */
[----:B------:R-:W-:Y:S02]  /*2b70*/  @!UPT UIADD3 URZ, URZ, URZ, URZ ;  /* 0x0000003f3f3ff290 */ /* 0x000fe4000fffe03f */
[----:B-1----:R-:W2:Y:S04]  /*2b80*/  @P0 LDG.E.128 R20, [R24.64] ;  /* 0x0000000618140981 */ /* 0x002ea8000c1e1d00 */
        /* <DEDUP_REMOVED lines=9> */
.L_x_1316:
[----:B------:R-:W-:Y:S05]  /*2c20*/  BSYNC B0 ;  /* 0x0000000000007941 */ /* 0x000fea0003800000 */
.L_x_1315:
        /* <DEDUP_REMOVED lines=66> */
.L_x_1322:
[----:B------:R-:W-:Y:S05]  /*3050*/  BSYNC B0 ;  /* 0x0000000000007941 */ /* 0x000fea0003800000 */
.L_x_1321:
        /* <DEDUP_REMOVED lines=54> */
.L_x_1324:
[----:B------:R-:W-:Y:S05]  /*33c0*/  BSYNC B0 ;  /* 0x0000000000007941 */ /* 0x000fea0003800000 */
.L_x_1323:
        /* <DEDUP_REMOVED lines=53> */
.L_x_1320:
[----:B------:R-:W-:Y:S05]  /*3720*/  BSYNC B1 ;  /* 0x0000000000017941 */ /* 0x000fea0003800000 */
.L_x_1319:
        /* <DEDUP_REMOVED lines=65> */
.L_x_1328:
[----:B------:R-:W-:Y:S05]  /*3b40*/  BSYNC B0 ;  /* 0x0000000000007941 */ /* 0x000fea0003800000 */
.L_x_1327:
        /* <DEDUP_REMOVED lines=57> */
.L_x_1330:
[----:B------:R-:W-:Y:S05]  /*3ee0*/  BSYNC B0 ;  /* 0x0000000000007941 */ /* 0x000fea0003800000 */
.L_x_1329:
        /* <DEDUP_REMOVED lines=56> */
.L_x_1326:
[----:B------:R-:W-:Y:S05]  /*4270*/  BSYNC B1 ;  /* 0x0000000000017941 */ /* 0x000fea0003800000 */
.L_x_1325:
        /* <DEDUP_REMOVED lines=64> */
.L_x_1334:
[----:B------:R-:W-:Y:S05]  /*4680*/  BSYNC B0 ;  /* 0x0000000000007941 */ /* 0x000fea0003800000 */
.L_x_1333:
        /* <DEDUP_REMOVED lines=57> */
.L_x_1336:
[----:B------:R-:W-:Y:S05]  /*4a20*/  BSYNC B0 ;  /* 0x0000000000007941 */ /* 0x000fea0003800000 */
.L_x_1335:
        /* <DEDUP_REMOVED lines=56> */
.L_x_1332:
[----:B------:R-:W-:Y:S05]  /*4db0*/  BSYNC B1 ;  /* 0x0000000000017941 */ /* 0x000fea0003800000 */
.L_x_1331:
        /* <DEDUP_REMOVED lines=70> */
.L_x_1340:
[----:B------:R-:W-:Y:S05]  /*5220*/  BSYNC B0 ;  /* 0x0000000000007941 */ /* 0x000fea0003800000 */
.L_x_1339:
        /* <DEDUP_REMOVED lines=57> */
.L_x_1342:
[----:B------:R-:W-:Y:S05]  /*55c0*/  BSYNC B0 ;  /* 0x0000000000007941 */ /* 0x000fea0003800000 */
.L_x_1341:
        /* <DEDUP_REMOVED lines=56> */
.L_x_1338:
[----:B------:R-:W-:Y:S05]  /*5950*/  BSYNC B1 ;  /* 0x0000000000017941 */ /* 0x000fea0003800000 */
.L_x_1337:
        /* <DEDUP_REMOVED lines=8> */
.L_x_1318:
        /* <DEDUP_REMOVED lines=11> */
[----:B-----5:R-:W-:Y:S01]  /*5a90*/  HADD2.F32 R34, -RZ, R49.H0_H0 ;  /* 0x20000031ff227230 */ /* 0x020fe20000004100 */
[----:B------:R-:W-:Y:S01]  /*5aa0*/  ULEA.HI UR5, UR4, UR4, URZ, 0x1 ;  /* 0x0000000404057291 */ /* 0x000fe2000f8f083f */
[----:B------:R-:W-:Y:S02]  /*5ab0*/  MOV R33, R48 ;  /* 0x0000003000217202 */ /* 0x000fe40000000f00 */
[----:B------:R-:W-:Y:S01]  /*5ac0*/  MOV R48, R50 ;  /* 0x0000003200307202 */ /* 0x000fe20000000f00 */
[----:B------:R-:W-:Y:S01]  /*5ad0*/  USHF.R.S32.HI UR5, URZ, 0x1, UR5 ;  /* 0x000000013f057899 */ /* 0x000fe20008011405 */
[----:B------:R-:W-:Y:S01]  /*5ae0*/  MOV R41, R51 ;  /* 0x0000003300297202 */ /* 0x000fe20000000f00 */
[--C-:B------:R-:W-:Y:S02]  /*5af0*/  HADD2.F32 R29, -RZ, R33.reuse.H0_H0 ;  /* 0x20000021ff1d7230 */ /* 0x100fe40000004100 */
[----:B------:R-:W-:Y:S02]  /*5b00*/  HADD2.F32 R33, -RZ, R33.H1_H1 ;  /* 0x30000021ff217230 */ /* 0x000fe40000004100 */
        /* <DEDUP_REMOVED lines=16> */
[----:B--2---:R-:W-:Y:S01]  /*5c10*/  HADD2.F32 R27, -RZ, R21.H0_H0 ;  /* 0x20000015ff1b7230 */ /* 0x004fe20000004100 */
[----:B------:R-:W-:Y:S02]  /*5c20*/  MOV R16, R20 ;  /* 0x0000001400107202 */ /* 0x000fe40000000f00 */
[----:B------:R-:W-:Y:S02]  /*5c30*/  MOV R19, R23 ;  /* 0x0000001700137202 */ /* 0x000fe40000000f00 */
[----:B------:R-:W-:Y:S01]  /*5c40*/  MOV R26, R22 ;  /* 0x00000016001a7202 */ /* 0x000fe20000000f00 */
[--C-:B------:R-:W-:Y:S02]  /*5c50*/  HADD2.F32 R30, -RZ, R16.reuse.H0_H0 ;  /* 0x20000010ff1e7230 */ /* 0x100fe40000004100 */
[----:B------:R-:W-:Y:S02]  /*5c60*/  HADD2.F32 R28, -RZ, R16.H1_H1 ;  /* 0x30000010ff1c7230 */ /* 0x000fe40000004100 */
[--C-:B---3--:R-:W-:Y:S02]  /*5c70*/  HADD2.F32 R31, -RZ, R44.reuse.H0_H0 ;  /* 0x2000002cff1f7230 */ /* 0x108fe40000004100 */
[----:B------:R-:W-:Y:S02]  /*5c80*/  HADD2.F32 R32, -RZ, R44.H1_H1 ;  /* 0x3000002cff207230 */ /* 0x000fe40000004100 */
[--C-:B------:R-:W-:Y:S02]  /*5c90*/  HADD2.F32 R35, -RZ, R45.reuse.H0_H0 ;  /* 0x2000002dff237230 */ /* 0x100fe40000004100 */
[----:B------:R-:W-:Y:S02]  /*5ca0*/  HADD2.F32 R36, -RZ, R45.H1_H1 ;  /* 0x3000002dff247230 */ /* 0x000fe40000004100 */
[--C-:B------:R-:W-:Y:S02]  /*5cb0*/  HADD2.F32 R37, -RZ, R46.reuse.H0_H0 ;  /* 0x2000002eff257230 */ /* 0x100fe40000004100 */
[----:B------:R-:W-:Y:S02]  /*5cc0*/  HADD2.F32 R38, -RZ, R46.H1_H1 ;  /* 0x3000002eff267230 */ /* 0x000fe40000004100 */
        /* <DEDUP_REMOVED lines=14> */
[--C-:B------:R-:W-:Y:S01]  /*5db0*/  HADD2.F32 R17, -RZ, R183.reuse.H0_H0 ;  /* 0x200000b7ff117230 */ /* 0x100fe20000004100 */
[----:B------:R-:W-:Y:S01]  /*5dc0*/  @!P0 FADD.FTZ R18, -R18, -RZ ;  /* 0x800000ff12128221 */ /* 0x000fe20000010100 */
[----:B------:R-:W-:Y:S01]  /*5dd0*/  HADD2.F32 R23, -RZ, R26.H0_H0 ;  /* 0x2000001aff177230 */ /* 0x000fe20000004100 */
[----:B------:R-:W-:Y:S01]  /*5de0*/  @!P0 FADD.FTZ R20, -R20, -RZ ;  /* 0x800000ff14148221 */ /* 0x000fe20000010100 */
[----:B------:R-:W-:Y:S01]  /*5df0*/  HADD2.F32 R16, -RZ, R183.H1_H1 ;  /* 0x300000b7ff107230 */ /* 0x000fe20000004100 */
[----:B------:R-:W-:Y:S01]  /*5e00*/  FMUL.FTZ R3, R27, R24 ;  /* 0x000000181b037220 */ /* 0x000fe20000410000 */
[----:B------:R-:W-:Y:S01]  /*5e10*/  HADD2.F32 R39, -RZ, R47.H0_H0 ;  /* 0x2000002fff277230 */ /* 0x000fe20000004100 */
[----:B------:R-:W-:Y:S01]  /*5e20*/  FFMA.FTZ R0, R29, R31, R0 ;  /* 0x0000001f1d007223 */ /* 0x000fe20000010000 */
[----:B------:R-:W-:Y:S01]  /*5e30*/  HADD2.F32 R29, -RZ, R49.H1_H1 ;  /* 0x30000031ff1d7230 */ /* 0x000fe20000004100 */
[----:B------:R-:W-:Y:S01]  /*5e40*/  FMUL.FTZ R4, R25, R22 ;  /* 0x0000001619047220 */ /* 0x000fe20000410000 */
[--C-:B------:R-:W-:Y:S01]  /*5e50*/  HADD2.F32 R31, -RZ, R48.reuse.H1_H1 ;  /* 0x30000030ff1f7230 */ /* 0x100fe20000004100 */
        /* <DEDUP_REMOVED lines=9> */
[--C-:B------:R-:W-:Y:S01]  /*5ef0*/  HADD2.F32 R34, -RZ, R41.reuse.H0_H0 ;  /* 0x20000029ff227230 */ /* 0x100fe20000004100 */
[----:B------:R-:W-:Y:S01]  /*5f00*/  @!P0 FADD.FTZ R16, -R16, -RZ ;  /* 0x800000ff10108221 */ /* 0x000fe20000010100 */
[----:B------:R-:W-:Y:S01]  /*5f10*/  HADD2.F32 R33, -RZ, R41.H1_H1 ;  /* 0x30000029ff217230 */ /* 0x000fe20000004100 */
[----:B------:R-:W-:Y:S01]  /*5f20*/  FFMA.FTZ R4, R29, R36, R4 ;  /* 0x000000241d047223 */ /* 0x000fe20000010004 */
[----:B------:R-:W-:Y:S01]  /*5f30*/  F2FP.PACK_AB R48, R2, R0 ;  /* 0x000000000230723e */ /* 0x000fe200000000ff */
[----:B------:R-:W-:Y:S02]  /*5f40*/  FMUL.FTZ R7, R18, R17 ;  /* 0x0000001112077220 */ /* 0x000fe40000410000 */
[----:B------:R-:W-:Y:S01]  /*5f50*/  FFMA.FTZ R5, R32, R37, R5 ;  /* 0x0000002520057223 */ /* 0x000fe20000010005 */
[----:B------:R-:W-:Y:S01]  /*5f60*/  F2FP.PACK_AB R49, R4, R3 ;  /* 0x000000030431723e */ /* 0x000fe200000000ff */
[----:B------:R-:W-:Y:S02]  /*5f70*/  FMUL.FTZ R8, R19, R16 ;  /* 0x0000001013087220 */ /* 0x000fe40000410000 */
[----:B------:R-:W-:Y:S02]  /*5f80*/  FFMA.FTZ R6, R31, R38, R6 ;  /* 0x000000261f067223 */ /* 0x000fe40000010006 */
[----:B------:R-:W-:Y:S02]  /*5f90*/  FFMA.FTZ R7, R34, R39, R7 ;  /* 0x0000002722077223 */ /* 0x000fe40000010007 */
[----:B------:R-:W-:Y:S01]  /*5fa0*/  FFMA.FTZ R8, R33, R40, R8 ;  /* 0x0000002821087223 */ /* 0x000fe20000010008 */
[----:B------:R-:W-:Y:S04]  /*5fb0*/  F2FP.PACK_AB R50, R6, R5 ;  /* 0x000000050632723e */ /* 0x000fe800000000ff */
[----:B------:R-:W-:Y:S02]  /*5fc0*/  F2FP.PACK_AB R51, R8, R7 ;  /* 0x000000070833723e */ /* 0x000fe400000000ff */
.L_x_1349:
[----:B------:R-:W-:Y:S05]  /*5fd0*/  BSYNC B0 ;  /* 0x0000000000007941 */ /* 0x000fea0003800000 */
.L_x_1348:
[----:B------:R-:W-:Y:S05]  /*5fe0*/  MOV R109, R107 ;  /* 0x0000006b006d7202 */ /* 0x000fea0000000f00 */
[----:B-----5:R2:W-:Y:S02]  /*5ff0*/  STG.E.128 [R108.64], R48 ;  /* 0x000000306c007986 */ /* 0x0205e4000c101d06 */
.L_x_1347:
[----:B------:R-:W-:Y:S05]  /*6000*/  BSYNC B1 ;  /* 0x0000000000017941 */ /* 0x000fea0003800000 */
.L_x_1346:
        /* <DEDUP_REMOVED lines=35> */
[----:B---3--:R-:W-:Y:S01]  /*6240*/  HADD2.F32 R27, -RZ, R21.H0_H0 ;  /* 0x20000015ff1b7230 */ /* 0x008fe20000004100 */
[----:B------:R-:W-:Y:S02]  /*6250*/  MOV R16, R20 ;  /* 0x0000001400107202 */ /* 0x000fe40000000f00 */
[----:B------:R-:W-:Y:S02]  /*6260*/  MOV R19, R23 ;  /* 0x0000001700137202 */ /* 0x000fe40000000f00 */
[----:B------:R-:W-:Y:S01]  /*6270*/  MOV R26, R22 ;  /* 0x00000016001a7202 */ /* 0x000fe20000000f00 */
[--C-:B------:R-:W-:Y:S02]  /*6280*/  HADD2.F32 R30, -RZ, R16.reuse.H0_H0 ;  /* 0x20000010ff1e7230 */ /* 0x100fe40000004100 */
[----:B------:R-:W-:Y:S02]  /*6290*/  HADD2.F32 R28, -RZ, R16.H1_H1 ;  /* 0x30000010ff1c7230 */ /* 0x000fe40000004100 */
[--C-:B----4-:R-:W-:Y:S02]  /*62a0*/  HADD2.F32 R31, -RZ, R44.reuse.H0_H0 ;  /* 0x2000002cff1f7230 */ /* 0x110fe40000004100 */
[----:B------:R-:W-:Y:S02]  /*62b0*/  HADD2.F32 R32, -RZ, R44.H1_H1 ;  /* 0x3000002cff207230 */ /* 0x000fe40000004100 */
[--C-:B------:R-:W-:Y:S02]  /*62c0*/  HADD2.F32 R35, -RZ, R45.reuse.H0_H0 ;  /* 0x2000002dff237230 */ /* 0x100fe40000004100 */
[----:B------:R-:W-:Y:S02]  /*62d0*/  HADD2.F32 R36, -RZ, R45.H1_H1 ;  /* 0x3000002dff247230 */ /* 0x000fe40000004100 */
        /* <DEDUP_REMOVED lines=50> */
.L_x_1353:
[----:B------:R-:W-:Y:S05]  /*6600*/  BSYNC B0 ;  /* 0x0000000000007941 */ /* 0x000fea0003800000 */
.L_x_1352:
[----:B------:R-:W-:Y:S05]  /*6610*/  MOV R109, R107 ;  /* 0x0000006b006d7202 */ /* 0x000fea0000000f00 */
[----:B-----5:R3:W-:Y:S02]  /*6620*/  STG.E.128 [R108.64+0x40], R48 ;  /* 0x000040306c007986 */ /* 0x0207e4000c101d06 */
.L_x_1351:
[----:B------:R-:W-:Y:S05]  /*6630*/  BSYNC B1 ;  /* 0x0000000000017941 */ /* 0x000fea0003800000 */
.L_x_1350:
        /* <DEDUP_REMOVED lines=94> */
.L_x_1355:
[----:B------:R-:W-:Y:S05]  /*6c20*/  BSYNC B0 ;  /* 0x0000000000007941 */ /* 0x000fea0003800000 */
.L_x_1354:
[----:B------:R-:W-:Y:S05]  /*6c30*/  MOV R109, R107 ;  /* 0x0000006b006d7202 */ /* 0x000fea0000000f00 */
[----:B-----5:R3:W-:Y:S02]  /*6c40*/  STG.E.128 [R108.64+0x80], R48 ;  /* 0x000080306c007986 */ /* 0x0207e4000c101d06 */
.L_x_1345:
[----:B------:R-:W-:Y:S05]  /*6c50*/  BSYNC B2 ;  /* 0x0000000000027941 */ /* 0x000fea0003800000 */
.L_x_1344:
        /* <DEDUP_REMOVED lines=10> */
[----:B------:R4:W5:Y:S10]  /*6d00*/  LDG.E.128 R36, [R180.64] ;  /* 0x00000006b4247981 */ /* 0x000974000c1e1d00 */
[----:B------:R-:W-:-:S05]  /*6d10*/  @P0 BRA `(.L_x_1361) ;  /* 0x000005a000000947 */ /* 0x000fca0003800000 */
[----:B------:R-:W-:Y:S01]  /*6d20*/  ULEA.HI UR5, UR4, UR4, URZ, 0x1 ;  /* 0x0000000404057291 */ /* 0x000fe2000f8f083f */
[----:B--23--:R-:W-:Y:S01]  /*6d30*/  MOV R50, RZ ;  /* 0x000000ff00327202 */ /* 0x00cfe20000000f00 */
[----:B-----5:R-:W-:Y:S01]  /*6d40*/  IMAD.MOV.U32 R34, RZ, RZ, R36 ;  /* 0x000000ffff227224 */ /* 0x020fe200078e0024 */
[----:B------:R-:W-:Y:S01]  /*6d50*/  MOV R51, R37 ;  /* 0x0000002500337202 */ /* 0x000fe20000000f00 */
[----:B------:R-:W-:Y:S01]  /*6d60*/  USHF.R.S32.HI UR5, URZ, 0x1, UR5 ;  /* 0x000000013f057899 */ /* 0x000fe20008011405 */
[----:B------:R-:W-:Y:S02]  /*6d70*/  MOV R48, R38 ;  /* 0x0000002600307202 */ /* 0x000fe40000000f00 */
[--C-:B------:R-:W-:Y:S01]  /*6d80*/  HADD2.F32 R29, -RZ, R34.reuse.H0_H0 ;  /* 0x20000022ff1d7230 */ /* 0x100fe20000004100 */
[----:B------:R-:W-:Y:S01]  /*6d90*/  MOV R49, R39 ;  /* 0x0000002700317202 */ /* 0x000fe20000000f00 */
[----:B------:R-:W-:Y:S01]  /*6da0*/  HADD2.F32 R33, -RZ, R34.H1_H1 ;  /* 0x30000022ff217230 */ /* 0x000fe20000004100 */
[----:B------:R-:W-:Y:S01]  /*6db0*/  ISETP.GE.AND P0, PT, R116, UR5, PT ;  /* 0x0000000574007c0c */ /* 0x000fe2000bf06270 */
[----:B------:R-:W-:Y:S01]  /*6dc0*/  HADD2.F32 R36, -RZ, R51.H0_H0 ;  /* 0x20000033ff247230 */ /* 0x000fe20000004100 */
[----:B------:R-:W-:Y:S11]  /*6dd0*/  MOV R109, UR5 ;  /* 0x00000005006d7c02 */ /* 0x000ff60008000f00 */
[----:B------:R-:W-:Y:S02]  /*6de0*/  @P0 IADD3 R109, RZ, -UR5, RZ ;  /* 0x80000005ff6d0c10 */ /* 0x000fe4000fffe0ff */
[----:B------:R-:W-:Y:S02]  /*6df0*/  @P0 IADD3 R50, RZ, -UR5, RZ ;  /* 0x80000005ff320c10 */ /* 0x000fe4000fffe0ff */
[C---:B------:R-:W-:Y:S04]  /*6e00*/  LEA R16, P1, R109.reuse, R180, 0x1 ;  /* 0x000000b46d107211 */ /* 0x040fe800078208ff */
[----:B------:R-:W-:Y:S02]  /*6e10*/  LEA.HI.X.SX32 R17, R109, R181, 0x1, P1 ;  /* 0x000000b56d117211 */ /* 0x000fe400008f0eff */
[----:B------:R-:W-:Y:S04]  /*6e20*/  IADD3 R109, P1, R159, R50, RZ ;  /* 0x000000329f6d7210 */ /* 0x000fe80007f3e0ff */
[----:B------:R-:W-:Y:S01]  /*6e30*/  LEA.HI.X.SX32 R50, R50, R128, 0x1, P1 ;  /* 0x0000008032327211 */ /* 0x000fe200008f0eff */
[----:B------:R-:W2:Y:S01]  /*6e40*/  LDG.E.128 R16, [R16.64] ;  /* 0x0000000610107981 */ /* 0x000ea2000c1e1d00 */
[C---:B----4-:R-:W-:Y:S04]  /*6e50*/  LEA R180, P1, R109.reuse, R118, 0x1 ;  /* 0x000000766db47211 */ /* 0x050fe800078208ff */
        /* <DEDUP_REMOVED lines=9> */
[--C-:B---3--:R-:W-:Y:S01]  /*6ef0*/  HADD2.F32 R25, -RZ, R180.reuse.H0_H0 ;  /* 0x200000b4ff197230 */ /* 0x108fe20000004100 */
[----:B--2---:R-:W-:Y:S01]  /*6f00*/  IMAD.MOV.U32 R26, RZ, RZ, R16 ;  /* 0x000000ffff1a7224 */ /* 0x004fe200078e0010 */
[----:B------:R-:W-:Y:S01]  /*6f10*/  HADD2.F32 R23, -RZ, R180.H1_H1 ;  /* 0x300000b4ff177230 */ /* 0x000fe20000004100 */
[----:B------:R-:W-:Y:S01]  /*6f20*/  MOV R27, R17 ;  /* 0x00000011001b7202 */ /* 0x000fe20000000f00 */
[--C-:B------:R-:W-:Y:S01]  /*6f30*/  HADD2.F32 R21, -RZ, R181.reuse.H0_H0 ;  /* 0x200000b5ff157230 */ /* 0x100fe20000004100 */
[----:B------:R-:W-:Y:S01]  /*6f40*/  @!P0 FADD.FTZ R25, -R25, -RZ ;  /* 0x800000ff19198221 */ /* 0x000fe20000010100 */
[--C-:B------:R-:W-:Y:S01]  /*6f50*/  HADD2.F32 R32, -RZ, R26.reuse.H0_H0 ;  /* 0x2000001aff207230 */ /* 0x100fe20000004100 */
[----:B------:R-:W-:Y:S01]  /*6f60*/  MOV R17, R19 ;  /* 0x0000001300117202 */ /* 0x000fe20000000f00 */
[----:B------:R-:W-:Y:S01]  /*6f70*/  HADD2.F32 R19, -RZ, R181.H1_H1 ;  /* 0x300000b5ff137230 */ /* 0x000fe20000004100 */
[----:B------:R-:W-:Y:S01]  /*6f80*/  MOV R24, R18 ;  /* 0x0000001200187202 */ /* 0x000fe20000000f00 */
[----:B------:R-:W-:Y:S01]  /*6f90*/  HADD2.F32 R30, -RZ, R26.H1_H1 ;  /* 0x3000001aff1e7230 */ /* 0x000fe20000004100 */
[----:B------:R-:W-:Y:S01]  /*6fa0*/  @!P0 FADD.FTZ R23, -R23, -RZ ;  /* 0x800000ff17178221 */ /* 0x000fe20000010100 */
[--C-:B------:R-:W-:Y:S01]  /*6fb0*/  HADD2.F32 R22, -RZ, R182.reuse.H0_H0 ;  /* 0x200000b6ff167230 */ /* 0x100fe20000004100 */
[----:B------:R-:W-:Y:S01]  /*6fc0*/  @!P0 FADD.FTZ R21, -R21, -RZ ;  /* 0x800000ff15158221 */ /* 0x000fe20000010100 */
[--C-:B------:R-:W-:Y:S01]  /*6fd0*/  HADD2.F32 R28, -RZ, R27.reuse.H0_H0 ;  /* 0x2000001bff1c7230 */ /* 0x100fe20000004100 */
[----:B------:R-:W-:Y:S01]  /*6fe0*/  FMUL.FTZ R0, R32, R25 ;  /* 0x0000001920007220 */ /* 0x000fe20000410000 */
[----:B------:R-:W-:Y:S01]  /*6ff0*/  HADD2.F32 R20, -RZ, R182.H1_H1 ;  /* 0x300000b6ff147230 */ /* 0x000fe20000004100 */
[----:B------:R-:W-:Y:S01]  /*7000*/  @!P0 FADD.FTZ R19, -R19, -RZ ;  /* 0x800000ff13138221 */ /* 0x000fe20000010100 */
[--C-:B----4-:R-:W-:Y:S01]  /*7010*/  HADD2.F32 R31, -RZ, R44.reuse.H0_H0 ;  /* 0x2000002cff1f7230 */ /* 0x110fe20000004100 */
[----:B------:R-:W-:Y:S01]  /*7020*/  FMUL.FTZ R2, R30, R23 ;  /* 0x000000171e027220 */ /* 0x000fe20000410000 */
[----:B------:R-:W-:Y:S01]  /*7030*/  HADD2.F32 R26, -RZ, R27.H1_H1 ;  /* 0x3000001bff1a7230 */ /* 0x000fe20000004100 */
[----:B------:R-:W-:Y:S01]  /*7040*/  FMUL.FTZ R3, R28, R21 ;  /* 0x000000151c037220 */ /* 0x000fe20000410000 */
[----:B------:R-:W-:Y:S01]  /*7050*/  HADD2.F32 R34, -RZ, R44.H1_H1 ;  /* 0x3000002cff227230 */ /* 0x000fe20000004100 */
[----:B------:R-:W-:Y:S01]  /*7060*/  @!P0 FADD.FTZ R22, -R22, -RZ ;  /* 0x800000ff16168221 */ /* 0x000fe20000010100 */
[----:B------:R-:W-:Y:S01]  /*7070*/  HADD2.F32 R18, -RZ, R183.H0_H0 ;  /* 0x200000b7ff127230 */ /* 0x000fe20000004100 */
[----:B------:R-:W-:Y:S01]  /*7080*/  FFMA.FTZ R0, R29, R31, R0 ;  /* 0x0000001f1d007223 */ /* 0x000fe20000010000 */
[--C-:B------:R-:W-:Y:S01]  /*7090*/  HADD2.F32 R23, -RZ, R24.reuse.H0_H0 ;  /* 0x20000018ff177230 */ /* 0x100fe20000004100 */
[----:B------:R-:W-:Y:S01]  /*70a0*/  FMUL.FTZ R4, R26, R19 ;  /* 0x000000131a047220 */ /* 0x000fe20000410000 */
[----:B------:R-:W-:Y:S01]  /*70b0*/  HADD2.F32 R35, -RZ, R45.H0_H0 ;  /* 0x2000002dff237230 */ /* 0x000fe20000004100 */
[----:B------:R-:W-:Y:S01]  /*70c0*/  @!P0 FADD.FTZ R20, -R20, -RZ ;  /* 0x800000ff14148221 */ /* 0x000fe20000010100 */
[----:B------:R-:W-:Y:S01]  /*70d0*/  HADD2.F32 R16, -RZ, R183.H1_H1 ;  /* 0x300000b7ff107230 */ /* 0x000fe20000004100 */
[----:B------:R-:W-:Y:S01]  /*70e0*/  FFMA.FTZ R2, R33, R34, R2 ;  /* 0x0000002221027223 */ /* 0x000fe20000010002 */
[----:B------:R-:W-:Y:S01]  /*70f0*/  HADD2.F32 R21, -RZ, R24.H1_H1 ;  /* 0x30000018ff157230 */ /* 0x000fe20000004100 */
[----:B------:R-:W-:Y:S01]  /*7100*/  @!P0 FADD.FTZ R18, -R18, -RZ ;  /* 0x800000ff12128221 */ /* 0x000fe20000010100 */
[----:B------:R-:W-:Y:S01]  /*7110*/  HADD2.F32 R37, -RZ, R45.H1_H1 ;  /* 0x3000002dff257230 */ /* 0x000fe20000004100 */
[----:B------:R-:W-:Y:S01]  /*7120*/  FMUL.FTZ R5, R23, R22 ;  /* 0x0000001617057220 */ /* 0x000fe20000410000 */
[----:B------:R-:W-:Y:S01]  /*7130*/  HADD2.F32 R29, -RZ, R51.H1_H1 ;  /* 0x30000033ff1d7230 */ /* 0x000fe20000004100 */
[----:B------:R-:W-:Y:S01]  /*7140*/  FFMA.FTZ R3, R36, R35, R3 ;  /* 0x0000002324037223 */ /* 0x000fe20000010003 */
[--C-:B------:R-:W-:Y:S01]  /*7150*/  HADD2.F32 R19, -RZ, R17.reuse.H0_H0 ;  /* 0x20000011ff137230 */ /* 0x100fe20000004100 */
[----:B------:R-:W-:Y:S01]  /*7160*/  @!P0 FADD.FTZ R16, -R16, -RZ ;  /* 0x800000ff10108221 */ /* 0x000fe20000010100 */
[----:B------:R-:W-:Y:S01]  /*7170*/  HADD2.F32 R38, -RZ, R46.H0_H0 ;  /* 0x2000002eff267230 */ /* 0x000fe20000004100 */
[----:B------:R-:W-:Y:S01]  /*7180*/  FMUL.FTZ R6, R21, R20 ;  /* 0x0000001415067220 */ /* 0x000fe20000410000 */
[----:B------:R-:W-:Y:S01]  /*7190*/  HADD2.F32 R34, -RZ, R48.H0_H0 ;  /* 0x20000030ff227230 */ /* 0x000fe20000004100 */
[----:B------:R-:W-:Y:S01]  /*71a0*/  FFMA.FTZ R4, R29, R37, R4 ;  /* 0x000000251d047223 */ /* 0x000fe20000010004 */
[----:B------:R-:W-:Y:S01]  /*71b0*/  HADD2.F32 R17, -RZ, R17.H1_H1 ;  /* 0x30000011ff117230 */ /* 0x000fe20000004100 */
[----:B------:R-:W-:Y:S01]  /*71c0*/  FMUL.FTZ R7, R19, R18 ;  /* 0x0000001213077220 */ /* 0x000fe20000410000 */
[----:B------:R-:W-:Y:S01]  /*71d0*/  HADD2.F32 R39, -RZ, R46.H1_H1 ;  /* 0x3000002eff277230 */ /* 0x000fe20000004100 */
[----:B------:R-:W-:Y:S01]  /*71e0*/  FFMA.FTZ R5, R34, R38, R5 ;  /* 0x0000002622057223 */ /* 0x000fe20000010005 */
[----:B------:R-:W-:Y:S01]  /*71f0*/  HADD2.F32 R31, -RZ, R48.H1_H1 ;  /* 0x30000030ff1f7230 */ /* 0x000fe20000004100 */
[----:B------:R-:W-:Y:S01]  /*7200*/  FMUL.FTZ R8, R17, R16 ;  /* 0x0000001011087220 */ /* 0x000fe20000410000 */
[----:B------:R-:W-:Y:S01]  /*7210*/  HADD2.F32 R40, -RZ, R47.H0_H0 ;  /* 0x2000002fff287230 */ /* 0x000fe20000004100 */
[----:B------:R-:W-:Y:S01]  /*7220*/  F2FP.PACK_AB R37, R4, R3 ;  /* 0x000000030425723e */ /* 0x000fe200000000ff */
[----:B------:R-:W-:Y:S01]  /*7230*/  HADD2.F32 R36, -RZ, R49.H0_H0 ;  /* 0x20000031ff247230 */ /* 0x000fe20000004100 */
[----:B------:R-:W-:Y:S01]  /*7240*/  FFMA.FTZ R6, R31, R39, R6 ;  /* 0x000000271f067223 */ /* 0x000fe20000010006 */
[----:B------:R-:W-:Y:S02]  /*7250*/  HADD2.F32 R41, -RZ, R47.H1_H1 ;  /* 0x3000002fff297230 */ /* 0x000fe40000004100 */
[----:B------:R-:W-:Y:S01]  /*7260*/  HADD2.F32 R33, -RZ, R49.H1_H1 ;  /* 0x30000031ff217230 */ /* 0x000fe20000004100 */
[----:B------:R-:W-:Y:S01]  /*7270*/  FFMA.FTZ R7, R36, R40, R7 ;  /* 0x0000002824077223 */ /* 0x000fe20000010007 */
[----:B------:R-:W-:Y:S02]  /*7280*/  F2FP.PACK_AB R36, R2, R0 ;  /* 0x000000000224723e */ /* 0x000fe400000000ff */
[----:B------:R-:W-:Y:S01]  /*7290*/  F2FP.PACK_AB R38, R6, R5 ;  /* 0x000000050626723e */ /* 0x000fe200000000ff */
[----:B------:R-:W-:Y:S05]  /*72a0*/  FFMA.FTZ R8, R33, R41, R8 ;  /* 0x0000002921087223 */ /* 0x000fea0000010008 */
[----:B------:R-:W-:Y:S02]  /*72b0*/  F2FP.PACK_AB R39, R8, R7 ;  /* 0x000000070827723e */ /* 0x000fe400000000ff */
.L_x_1361:
[----:B------:R-:W-:Y:S05]  /*72c0*/  BSYNC B0 ;  /* 0x0000000000007941 */ /* 0x000fea0003800000 */
.L_x_1360:
[C---:B------:R-:W-:Y:S04]  /*72d0*/  LEA R2, P0, R148.reuse, R108, 0x1 ;  /* 0x0000006c94027211 */ /* 0x040fe800078008ff */
[----:B------:R-:W-:Y:S05]  /*72e0*/  LEA.HI.X R3, R148, R107, R147, 0x1, P0 ;  /* 0x0000006b94037211 */ /* 0x000fea00000f0c93 */
[----:B-----5:R1:W-:Y:S04]  /*72f0*/  STG.E.128 [R2.64], R36 ;  /* 0x0000002402007986 */ /* 0x0203e8000c101d06 */
.L_x_1359:
[----:B------:R-:W-:Y:S05]  /*7300*/  BSYNC B1 ;  /* 0x0000000000017941 */ /* 0x000fea0003800000 */
.L_x_1358:
[----:B------:R-:W-:Y:S01]  /*7310*/  ISETP.GE.AND P0, PT, R11, c[0x0][0x220], PT ;  /* 0x000088000b007a0c */ /* 0x000fe20003f06270 */
[----:B------:R-:W-:Y:S01]  /*7320*/  @!UPT UIADD3 URZ, URZ, URZ, URZ ;  /* 0x0000003f3f3ff290 */ /* 0x000fe2000fffe03f */
[----:B------:R-:W-:Y:S11]  /*7330*/  BSSY B1, `(.L_x_1362) ;  /* 0x0000066000017945 */ /* 0x000ff60003800000 */
[----:B------:R-:W-:-:S05]  /*7340*/  @P0 BRA `(.L_x_1363) ;  /* 0x0000064000000947 */ /* 0x000fca0003800000 */
[C---:B----4-:R-:W-:Y:S01]  /*7350*/  LEA R180, P0, R76.reuse, R114, 0x1 ;  /* 0x000000724cb47211 */ /* 0x050fe200078008ff */
[----:B------:R-:W-:Y:S03]  /*7360*/  BSSY B0, `(.L_x_1364) ;  /* 0x000005f000007945 */ /* 0x000fe60003800000 */
[----:B------:R-:W-:Y:S02]  /*7370*/  LEA.HI.X R181, R76, R115, R77, 0x1, P0 ;  /* 0x000000734cb57211 */ /* 0x000fe400000f0c4d */
[----:B------:R-:W-:Y:S03]  /*7380*/  ISETP.GE.AND P0, PT, R11, UR4, PT ;  /* 0x000000040b007c0c */ /* 0x000fe6000bf06270 */
[----:B-1----:R1:W5:Y:S10]  /*7390*/  LDG.E.128 R36, [R180.64] ;  /* 0x00000006b4247981 */ /* 0x002374000c1e1d00 */
        /* <DEDUP_REMOVED lines=20> */
[C---:B-1----:R-:W-:Y:S04]  /*74e0*/  LEA R180, P1, R109.reuse, R118, 0x1 ;  /* 0x000000766db47211 */ /* 0x042fe800078208ff */
        /* <DEDUP_REMOVED lines=70> */
.L_x_1365:
[----:B------:R-:W-:Y:S05]  /*7950*/  BSYNC B0 ;  /* 0x0000000000007941 */ /* 0x000fea0003800000 */
.L_x_1364:
[C---:B------:R-:W-:Y:S04]  /*7960*/  LEA R2, P0, R81.reuse, R108, 0x1 ;  /* 0x0000006c51027211 */ /* 0x040fe800078008ff */
[----:B------:R-:W-:Y:S05]  /*7970*/  LEA.HI.X R3, R81, R107, R80, 0x1, P0 ;  /* 0x0000006b51037211 */ /* 0x000fea00000f0c50 */
[----:B-----5:R4:W-:Y:S04]  /*7980*/  STG.E.128 [R2.64], R36 ;  /* 0x0000002402007986 */ /* 0x0209e8000c101d06 */
.L_x_1363:
[----:B------:R-:W-:Y:S05]  /*7990*/  BSYNC B1 ;  /* 0x0000000000017941 */ /* 0x000fea0003800000 */
.L_x_1362:
[----:B------:R-:W-:Y:S11]  /*79a0*/  ISETP.GE.AND P0, PT, R10, c[0x0][0x220], PT ;  /* 0x000088000a007a0c */ /* 0x000ff60003f06270 */
[----:B------:R-:W-:Y:S02]  /*79b0*/  @!UPT UIADD3 URZ, URZ, URZ, URZ ;  /* 0x0000003f3f3ff290 */ /* 0x000fe4000fffe03f */
[----:B------:R-:W-:-:S05]  /*79c0*/  @P0 BRA `(.L_x_1357) ;  /* 0x0000064000000947 */ /* 0x000fca0003800000 */
[C---:B-1--4-:R-:W-:Y:S01]  /*79d0*/  LEA R180, P0, R84.reuse, R114, 0x1 ;  /* 0x0000007254b47211 */ /* 0x052fe200078008ff */
[----:B------:R-:W-:Y:S03]  /*79e0*/  BSSY B0, `(.L_x_1366) ;  /* 0x000005f000007945 */ /* 0x000fe60003800000 */
[----:B------:R-:W-:Y:S02]  /*79f0*/  LEA.HI.X R181, R84, R115, R85, 0x1, P0 ;  /* 0x0000007354b57211 */ /* 0x000fe400000f0c55 */
[----:B------:R-:W-:Y:S03]  /*7a00*/  ISETP.GE.AND P0, PT, R10, UR4, PT ;  /* 0x000000040a007c0c */ /* 0x000fe6000bf06270 */
[----:B------:R1:W5:Y:S10]  /*7a10*/  LDG.E.128 R36, [R180.64] ;  /* 0x00000006b4247981 */ /* 0x000374000c1e1d00 */
[----:B------:R-:W-:-:S05]  /*7a20*/  @P0 BRA `(.L_x_1367) ;  /* 0x000005a000000947 */ /* 0x000fca0003800000 */
[----:B------:R-:W-:Y:S01]  /*7a30*/  ULEA.HI UR5, UR4, UR4, URZ, 0x1 ;  /* 0x0000000404057291 */ /* 0x000fe2000f8f083f */
[----:B------:R-:W-:Y:S01]  /*7a40*/  MOV R179, RZ ;  /* 0x000000ff00b37202 */ /* 0x000fe20000000f00 */
[----:B-----5:R-:W-:Y:S01]  /*7a50*/  IMAD.MOV.U32 R34, RZ, RZ, R36 ;  /* 0x000000ffff227224 */ /* 0x020fe200078e0024 */
[----:B--23--:R-:W-:Y:S01]  /*7a60*/  MOV R51, R37 ;  /* 0x0000002500337202 */ /* 0x00cfe20000000f00 */
        /* <DEDUP_REMOVED lines=12> */
[C---:B------:R-:W-:Y:S04]  /*7b30*/  IADD3 R109, P1, R136.reuse, R179, RZ ;  /* 0x000000b3886d7210 */ /* 0x040fe80007f3e0ff */
[----:B------:R-:W-:Y:S01]  /*7b40*/  LEA.HI.X.SX32 R50, R179, R126, 0x1, P1 ;  /* 0x0000007eb3327211 */ /* 0x000fe200008f0eff */
[----:B------:R-:W2:Y:S01]  /*7b50*/  LDG.E.128 R16, [R16.64] ;  /* 0x0000000610107981 */ /* 0x000ea2000c1e1d00 */
[C---:B-1----:R-:W-:Y:S02]  /*7b60*/  LEA R180, P1, R109.reuse, R118, 0x1 ;  /* 0x000000766db47211 */ /* 0x042fe400078208ff */
[----:B------:R-:W-:Y:S02]  /*7b70*/  MOV R179, RZ ;  /* 0x000000ff00b37202 */ /* 0x000fe40000000f00 */
        /* <DEDUP_REMOVED lines=20> */
[----:B------:R-:W-:Y:S01]  /*7cc0*/  HADD2.F32 R22, -RZ, R182.H0_H0 ;  /* 0x200000b6ff167230 */ /* 0x000fe20000004100 */
[----:B------:R-:W-:Y:S01]  /*7cd0*/  @!P0 FADD.FTZ R21, -R21, -RZ ;  /* 0x800000ff15158221 */ /* 0x000fe20000010100 */
[--C-:B------:R-:W-:Y:S01]  /*7ce0*/  HADD2.F32 R28, -RZ, R27.reuse.H0_H0 ;  /* 0x2000001bff1c7230 */ /* 0x100fe20000004100 */
[----:B------:R-:W-:Y:S01]  /*7cf0*/  FMUL.FTZ R0, R32, R25 ;  /* 0x0000001920007220 */ /* 0x000fe20000410000 */
[----:B----4-:R-:W-:Y:S01]  /*7d00*/  HADD2.F32 R31, -RZ, R44.H0_H0 ;  /* 0x2000002cff1f7230 */ /* 0x010fe20000004100 */
[----:B------:R-:W-:Y:S01]  /*7d10*/  @!P0 FADD.FTZ R19, -R19, -RZ ;  /* 0x800000ff13138221 */ /* 0x000fe20000010100 */
[----:B------:R-:W-:Y:S01]  /*7d20*/  HADD2.F32 R20, -RZ, R182.H1_H1 ;  /* 0x300000b6ff147230 */ /* 0x000fe20000004100 */
        /* <DEDUP_REMOVED lines=42> */
.L_x_1367:
[----:B------:R-:W-:Y:S05]  /*7fd0*/  BSYNC B0 ;  /* 0x0000000000007941 */ /* 0x000fea0003800000 */
.L_x_1366:
[C---:B------:R-:W-:Y:S04]  /*7fe0*/  LEA R2, P0, R89.reuse, R108, 0x1 ;  /* 0x0000006c59027211 */ /* 0x040fe800078008ff */
[----:B------:R-:W-:Y:S05]  /*7ff0*/  LEA.HI.X R3, R89, R107, R88, 0x1, P0 ;  /* 0x0000006b59037211 */ /* 0x000fea00000f0c58 */
[----:B-----5:R4:W-:Y:S04]  /*8000*/  STG.E.128 [R2.64], R36 ;  /* 0x0000002402007986 */ /* 0x0209e8000c101d06 */
.L_x_1357:
[----:B------:R-:W-:Y:S05]  /*8010*/  BSYNC B2 ;  /* 0x0000000000027941 */ /* 0x000fea0003800000 */
.L_x_1356:
[----:B------:R-:W-:Y:S01]  /*8020*/  BSSY B2, `(.L_x_1368) ;  /* 0x000013b000027945 */ /* 0x000fe20003800000 */
[----:B------:R-:W-:-:S05]  /*8030*/  @!P6 BRA `(.L_x_1369) ;  /* 0x000013900000e947 */ /* 0x000fca0003800000 */
[----:B------:R-:W-:Y:S01]  /*8040*/  ISETP.GE.AND P0, PT, R116, c[0x0][0x220], PT ;  /* 0x0000880074007a0c */ /* 0x000fe20003f06270 */
[----:B------:R-:W-:Y:S01]  /*8050*/  @!UPT UIADD3 URZ, URZ, URZ, URZ ;  /* 0x0000003f3f3ff290 */ /* 0x000fe2000fffe03f */
[----:B------:R-:W-:Y:S11]  /*8060*/  BSSY B1, `(.L_x_1370) ;  /* 0x0000066000017945 */ /* 0x000ff60003800000 */
        /* <DEDUP_REMOVED lines=21> */
[----:B------:R-:W-:Y:S02]  /*81c0*/  LEA R16, P1, R179, R180, 0x1 ;  /* 0x000000b4b3107211 */ /* 0x000fe400078208ff */
[----:B------:R-:W-:Y:S02]  /*81d0*/  IADD3 R50, P2, R67, R109, RZ ;  /* 0x0000006d43327210 */ /* 0x000fe40007f5e0ff */
[----:B------:R-:W-:Y:S02]  /*81e0*/  LEA.HI.X.SX32 R17, R179, R181, 0x1, P1 ;  /* 0x000000b5b3117211 */ /* 0x000fe400008f0eff */
[C---:B-1----:R-:W-:Y:S02]  /*81f0*/  LEA R180, P1, R50.reuse, R118, 0x1 ;  /* 0x0000007632b47211 */ /* 0x042fe400078208ff */
[----:B------:R-:W-:Y:S02]  /*8200*/  LEA.HI.X.SX32 R109, R109, R66, 0x1, P2 ;  /* 0x000000426d6d7211 */ /* 0x000fe400010f0eff */
[----:B------:R-:W2:Y:S02]  /*8210*/  LDG.E.128 R16, [R16.64] ;  /* 0x0000000610107981 */ /* 0x000ea4000c1e1d00 */
        /* <DEDUP_REMOVED lines=70> */
.L_x_1373:
[----:B------:R-:W-:Y:S05]  /*8680*/  BSYNC B0 ;  /* 0x0000000000007941 */ /* 0x000fea0003800000 */
.L_x_1372:
[C---:B------:R-:W-:Y:S04]  /*8690*/  LEA R2, P0, R172.reuse, R108, 0x1 ;  /* 0x0000006cac027211 */ /* 0x040fe800078008ff */
[----:B------:R-:W-:Y:S05]  /*86a0*/  LEA.HI.X R3, R172, R107, R74, 0x1, P0 ;  /* 0x0000006bac037211 */ /* 0x000fea00000f0c4a */
[----:B-----5:R4:W-:Y:S04]  /*86b0*/  STG.E.128 [R2.64], R36 ;  /* 0x0000002402007986 */ /* 0x0209e8000c101d06 */
.L_x_1371:
[----:B------:R-:W-:Y:S05]  /*86c0*/  BSYNC B1 ;  /* 0x0000000000017941 */ /* 0x000fea0003800000 */
.L_x_1370:
        /* <DEDUP_REMOVED lines=8> */
[----:B-1--4-:R1:W5:Y:S10]  /*8750*/  LDG.E.128 R36, [R182.64] ;  /* 0x00000006b6247981 */ /* 0x012374000c1e1d00 */
        /* <DEDUP_REMOVED lines=18> */
[----:B------:R-:W-:Y:S02]  /*8880*/  LEA.HI.X.SX32 R180, R180, R125, 0x1, P2 ;  /* 0x0000007db4b47211 */ /* 0x000fe400010f0eff */
[C---:B-1----:R-:W-:Y:S02]  /*8890*/  LEA R182, P1, R50.reuse, R118, 0x1 ;  /* 0x0000007632b67211 */ /* 0x042fe400078208ff */
        /* <DEDUP_REMOVED lines=71> */
.L_x_1377:
[----:B------:R-:W-:Y:S05]  /*8d10*/  BSYNC B0 ;  /* 0x0000000000007941 */ /* 0x000fea0003800000 */
.L_x_1376:
[C---:B------:R-:W-:Y:S04]  /*8d20*/  LEA R2, P0, R83.reuse, R108, 0x1 ;  /* 0x0000006c53027211 */ /* 0x040fe800078008ff */
[----:B------:R-:W-:Y:S05]  /*8d30*/  LEA.HI.X R3, R83, R107, R82, 0x1, P0 ;  /* 0x0000006b53037211 */ /* 0x000fea00000f0c52 */
[----:B-----5:R4:W-:Y:S04]  /*8d40*/  STG.E.128 [R2.64], R36 ;  /* 0x0000002402007986 */ /* 0x0209e8000c101d06 */
.L_x_1375:
[----:B------:R-:W-:Y:S05]  /*8d50*/  BSYNC B1 ;  /* 0x0000000000017941 */ /* 0x000fea0003800000 */
.L_x_1374:
        /* <DEDUP_REMOVED lines=23> */
[C---:B------:R-:W-:Y:S02]  /*8ed0*/  LEA R16, P1, R179.reuse, R180, 0x1 ;  /* 0x000000b4b3107211 */ /* 0x040fe400078208ff */
[----:B------:R-:W-:Y:S02]  /*8ee0*/  IADD3 R50, P2, R134, R109, RZ ;  /* 0x0000006d86327210 */ /* 0x000fe40007f5e0ff */
[----:B------:R-:W-:Y:S02]  /*8ef0*/  LEA.HI.X.SX32 R17, R179, R181, 0x1, P1 ;  /* 0x000000b5b3117211 */ /* 0x000fe400008f0eff */
[C---:B-1----:R-:W-:Y:S02]  /*8f00*/  LEA R180, P1, R50.reuse, R118, 0x1 ;  /* 0x0000007632b47211 */ /* 0x042fe400078208ff */
[-C--:B------:R-:W-:Y:S02]  /*8f10*/  LEA.HI.X.SX32 R109, R109, R124.reuse, 0x1, P2 ;  /* 0x0000007c6d6d7211 */ /* 0x080fe400010f0eff */
[----:B------:R-:W-:Y:S01]  /*8f20*/  MOV R179, RZ ;  /* 0x000000ff00b37202 */ /* 0x000fe20000000f00 */
        /* <DEDUP_REMOVED lines=70> */
.L_x_1379:
[----:B------:R-:W-:Y:S05]  /*9390*/  BSYNC B0 ;  /* 0x0000000000007941 */ /* 0x000fea0003800000 */
.L_x_1378:
[C---:B------:R-:W-:Y:S04]  /*93a0*/  LEA R2, P0, R91.reuse, R108, 0x1 ;  /* 0x0000006c5b027211 */ /* 0x040fe800078008ff */
[----:B------:R-:W-:Y:S05]  /*93b0*/  LEA.HI.X R3, R91, R107, R90, 0x1, P0 ;  /* 0x0000006b5b037211 */ /* 0x000fea00000f0c5a */
[----:B-----5:R4:W-:Y:S04]  /*93c0*/  STG.E.128 [R2.64], R36 ;  /* 0x0000002402007986 */ /* 0x0209e8000c101d06 */
.L_x_1369:
[----:B------:R-:W-:Y:S05]  /*93d0*/  BSYNC B2 ;  /* 0x0000000000027941 */ /* 0x000fea0003800000 */
.L_x_1368:
        /* <DEDUP_REMOVED lines=11> */
[C---:B-1--4-:R-:W-:Y:S04]  /*9490*/  IMAD.WIDE.U32 R180, R179.reuse, c[0x0][0x288], R114 ;  /* 0x0000a200b3b47a25 */ /* 0x052fe800078e0072 */
[----:B------:R-:W-:Y:S05]  /*94a0*/  IMAD R0, R179, c[0x0][0x28c], RZ ;  /* 0x0000a300b3007a24 */ /* 0x000fea00078e02ff */
[----:B------:R-:W-:Y:S05]  /*94b0*/  IADD3 R181, R181, R0, RZ ;  /* 0x00000000b5b57210 */ /* 0x000fea0007ffe0ff */
[----:B------:R1:W5:Y:S01]  /*94c0*/  LDG.E.128 R36, [R180.64] ;  /* 0x00000006b4247981 */ /* 0x000362000c1e1d00 */
        /* <DEDUP_REMOVED lines=91> */
.L_x_1385:
[----:B------:R-:W-:Y:S05]  /*9a80*/  BSYNC B0 ;  /* 0x0000000000007941 */ /* 0x000fea0003800000 */
.L_x_1384:
[C---:B------:R-:W-:Y:S01]  /*9a90*/  IMAD R0, R179.reuse, c[0x0][0x19c], RZ ;  /* 0x00006700b3007a24 */ /* 0x040fe200078e02ff */
[----:B--23--:R-:W-:Y:S05]  /*9aa0*/  MOV R109, R107 ;  /* 0x0000006b006d7202 */ /* 0x00cfea0000000f00 */
[----:B------:R-:W-:Y:S05]  /*9ab0*/  IMAD.WIDE.U32 R2, R179, c[0x0][0x198], R108 ;  /* 0x00006600b3027a25 */ /* 0x000fea00078e006c */
[----:B------:R-:W-:Y:S05]  /*9ac0*/  IADD3 R3, R3, R0, RZ ;  /* 0x0000000003037210 */ /* 0x000fea0007ffe0ff */
[----:B-----5:R2:W-:Y:S02]  /*9ad0*/  STG.E.128 [R2.64], R36 ;  /* 0x0000002402007986 */ /* 0x0205e4000c101d06 */
.L_x_1383:
[----:B------:R-:W-:Y:S05]  /*9ae0*/  BSYNC B1 ;  /* 0x0000000000017941 */ /* 0x000fea0003800000 */
.L_x_1382:
        /* <DEDUP_REMOVED lines=8> */
[----:B--2---:R1:W5:Y:S10]  /*9b70*/  LDG.E.128 R36, [R180.64] ;  /* 0x00000006b4247981 */ /* 0x004374000c1e1d00 */
[----:B------:R-:W-:-:S05]  /*9b80*/  @P0 BRA `(.L_x_1389) ;  /* 0x000005a000000947 */ /* 0x000fca0003800000 */
[----:B------:R-:W-:Y:S01]  /*9b90*/  ULEA.HI UR5, UR4, UR4, URZ, 0x1 ;  /* 0x0000000404057291 */ /* 0x000fe2000f8f083f */
[----:B------:R-:W-:Y:S01]  /*9ba0*/  MOV R178, RZ ;  /* 0x000000ff00b27202 */ /* 0x000fe20000000f00 */
[----:B-----5:R-:W-:Y:S01]  /*9bb0*/  IMAD.MOV.U32 R34, RZ, RZ, R36 ;  /* 0x000000ffff227224 */ /* 0x020fe200078e0024 */
[----:B---3--:R-:W-:Y:S01]  /*9bc0*/  MOV R51, R37 ;  /* 0x0000002500337202 */ /* 0x008fe20000000f00 */
        /* <DEDUP_REMOVED lines=13> */
[----:B-1----:R-:W-:Y:S02]  /*9ca0*/  LEA R180, P1, R50, R118, 0x1 ;  /* 0x0000007632b47211 */ /* 0x002fe400078208ff */
        /* <DEDUP_REMOVED lines=72> */
.L_x_1389:
[----:B------:R-:W-:Y:S05]  /*a130*/  BSYNC B0 ;  /* 0x0000000000007941 */ /* 0x000fea0003800000 */
.L_x_1388:
[C---:B------:R-:W-:Y:S04]  /*a140*/  LEA R2, P0, R95.reuse, R108, 0x1 ;  /* 0x0000006c5f027211 */ /* 0x040fe800078008ff */
[----:B------:R-:W-:Y:S05]  /*a150*/  LEA.HI.X R3, R95, R107, R94, 0x1, P0 ;  /* 0x0000006b5f037211 */ /* 0x000fea00000f0c5e */
[----:B-----5:R2:W-:Y:S04]  /*a160*/  STG.E.128 [R2.64], R36 ;  /* 0x0000002402007986 */ /* 0x0205e8000c101d06 */
.L_x_1387:
[----:B------:R-:W-:Y:S05]  /*a170*/  BSYNC B1 ;  /* 0x0000000000017941 */ /* 0x000fea0003800000 */
.L_x_1386:
[----:B------:R-:W-:Y:S11]  /*a180*/  ISETP.GE.AND P0, PT, R10, c[0x0][0x220], PT ;  /* 0x000088000a007a0c */ /* 0x000ff60003f06270 */
[----:B------:R-:W-:Y:S02]  /*a190*/  @!UPT UIADD3 URZ, URZ, URZ, URZ ;  /* 0x0000003f3f3ff290 */ /* 0x000fe4000fffe03f */
        /* <DEDUP_REMOVED lines=8> */
[----:B---3--:R-:W-:Y:S01]  /*a220*/  MOV R109, RZ ;  /* 0x000000ff006d7202 */ /* 0x008fe20000000f00 */
[----:B-----5:R-:W-:Y:S01]  /*a230*/  IMAD.MOV.U32 R34, RZ, RZ, R36 ;  /* 0x000000ffff227224 */ /* 0x020fe200078e0024 */
[----:B------:R-:W-:Y:S01]  /*a240*/  MOV R179, RZ ;  /* 0x000000ff00b37202 */ /* 0x000fe20000000f00 */
[----:B------:R-:W-:Y:S01]  /*a250*/  USHF.R.S32.HI UR5, URZ, 0x1, UR5 ;  /* 0x000000013f057899 */ /* 0x000fe20008011405 */
[----:B------:R-:W-:Y:S02]  /*a260*/  MOV R51, R37 ;  /* 0x0000002500337202 */ /* 0x000fe40000000f00 */
[--C-:B------:R-:W-:Y:S01]  /*a270*/  HADD2.F32 R29, -RZ, R34.reuse.H0_H0 ;  /* 0x20000022ff1d7230 */ /* 0x100fe20000004100 */
[----:B------:R-:W-:Y:S01]  /*a280*/  MOV R48, R38 ;  /* 0x0000002600307202 */ /* 0x000fe20000000f00 */
[----:B------:R-:W-:Y:S01]  /*a290*/  HADD2.F32 R33, -RZ, R34.H1_H1 ;  /* 0x30000022ff217230 */ /* 0x000fe20000004100 */
[----:B------:R-:W-:Y:S01]  /*a2a0*/  ISETP.GE.AND P0, PT, R10, UR5, PT ;  /* 0x000000050a007c0c */ /* 0x000fe2000bf06270 */
[----:B------:R-:W-:Y:S01]  /*a2b0*/  HADD2.F32 R36, -RZ, R51.H0_H0 ;  /* 0x20000033ff247230 */ /* 0x000fe20000004100 */
[----:B------:R-:W-:Y:S02]  /*a2c0*/  MOV R178, UR5 ;  /* 0x0000000500b27c02 */ /* 0x000fe40008000f00 */
[----:B------:R-:W-:Y:S09]  /*a2d0*/  MOV R49, R39 ;  /* 0x0000002700317202 */ /* 0x000ff20000000f00 */
[----:B------:R-:W-:Y:S02]  /*a2e0*/  @P0 IADD3 R178, RZ, -UR5, RZ ;  /* 0x80000005ffb20c10 */ /* 0x000fe4000fffe0ff */
[----:B------:R-:W-:Y:S02]  /*a2f0*/  @P0 IADD3 R109, RZ, -UR5, RZ ;  /* 0x80000005ff6d0c10 */ /* 0x000fe4000fffe0ff */
[----:B------:R-:W-:Y:S02]  /*a300*/  LEA R16, P1, R178, R180, 0x1 ;  /* 0x000000b4b2107211 */ /* 0x000fe400078208ff */
[----:B------:R-:W-:Y:S02]  /*a310*/  IADD3 R50, P2, R132, R109, RZ ;  /* 0x0000006d84327210 */ /* 0x000fe40007f5e0ff */
[----:B------:R-:W-:Y:S02]  /*a320*/  LEA.HI.X.SX32 R17, R178, R181, 0x1, P1 ;  /* 0x000000b5b2117211 */ /* 0x000fe400008f0eff */
[C---:B-1----:R-:W-:Y:S02]  /*a330*/  LEA R180, P1, R50.reuse, R118, 0x1 ;  /* 0x0000007632b47211 */ /* 0x042fe400078208ff */
[-C--:B------:R-:W-:Y:S02]  /*a340*/  LEA.HI.X.SX32 R109, R109, R122.reuse, 0x1, P2 ;  /* 0x0000007a6d6d7211 */ /* 0x080fe400010f0eff */
[----:B------:R-:W-:Y:S01]  /*a350*/  @P0 IADD3 R179, RZ, -UR5, RZ ;  /* 0x80000005ffb30c10 */ /* 0x000fe2000fffe0ff */
[----:B------:R-:W2:Y:S01]  /*a360*/  LDG.E.128 R16, [R16.64] ;  /* 0x0000000610107981 */ /* 0x000ea2000c1e1d00 */
        /* <DEDUP_REMOVED lines=68> */
.L_x_1391:
[----:B------:R-:W-:Y:S05]  /*a7b0*/  BSYNC B0 ;  /* 0x0000000000007941 */ /* 0x000fea0003800000 */
.L_x_1390:
[C---:B------:R-:W-:Y:S04]  /*a7c0*/  LEA R2, P0, R99.reuse, R108, 0x1 ;  /* 0x0000006c63027211 */ /* 0x040fe800078008ff */
[----:B------:R-:W-:Y:S05]  /*a7d0*/  LEA.HI.X R3, R99, R107, R98, 0x1, P0 ;  /* 0x0000006b63037211 */ /* 0x000fea00000f0c62 */
[----:B-----5:R2:W-:Y:S04]  /*a7e0*/  STG.E.128 [R2.64], R36 ;  /* 0x0000002402007986 */ /* 0x0205e8000c101d06 */
.L_x_1381:
[----:B------:R-:W-:Y:S05]  /*a7f0*/  BSYNC B2 ;  /* 0x0000000000027941 */ /* 0x000fea0003800000 */
.L_x_1380:
[----:B-12-4-:R-:W-:Y:S01]  /*a800*/  IMAD.MOV.U32 R3, RZ, RZ, c[0x0][0x230] ;  /* 0x00008c00ff037624 */ /* 0x016fe200078e00ff */
[----:B------:R-:W-:Y:S03]  /*a810*/  ULDC UR4, c[0x0][0x230] ;  /* 0x00008c0000047ab9 */ /* 0x000fe60000000800 */
[----:B------:R-:W-:Y:S05]  /*a820*/  IMAD.U32 R3, R3, -0x40, RZ ;  /* 0xffffffc003037824 */ /* 0x000fea00078e00ff */
[C---:B------:R-:W-:Y:S02]  /*a830*/  LEA R120, P1, R3.reuse, R120, 0x1 ;  /* 0x0000007803787211 */ /* 0x040fe400078208ff */
[C---:B------:R-:W-:Y:S02]  /*a840*/  LEA R118, P0, R3.reuse, R118, 0x1 ;  /* 0x0000007603767211 */ /* 0x040fe400078008ff */
[C---:B------:R-:W-:Y:S02]  /*a850*/  LEA.HI.X.SX32 R121, R3.reuse, R121, 0x1, P1 ;  /* 0x0000007903797211 */ /* 0x040fe400008f0eff */
[----:B------:R-:W-:Y:S01]  /*a860*/  LEA.HI.X.SX32 R119, R3, R119, 0x1, P0 ;  /* 0x0000007703777211 */ /* 0x000fe200000f0eff */
[----:B------:R-:W-:-:S05]  /*a870*/  BRA `(.L_x_1343) ;  /* 0x0000062000007947 */ /* 0x000fca0003800000 */
.L_x_1317:
        /* <DEDUP_REMOVED lines=17> */
.L_x_1393:
[----:B------:R-:W-:Y:S05]  /*a990*/  BSYNC B0 ;  /* 0x0000000000007941 */ /* 0x000fea0003800000 */
.L_x_1392:
        /* <DEDUP_REMOVED lines=24> */
.L_x_1395:
[----:B------:R-:W-:Y:S05]  /*ab20*/  BSYNC B0 ;  /* 0x0000000000007941 */ /* 0x000fea0003800000 */
.L_x_1394:
        /* <DEDUP_REMOVED lines=23> */
.L_x_1397:
[----:B------:R-:W-:Y:S05]  /*aca0*/  BSYNC B0 ;  /* 0x0000000000007941 */ /* 0x000fea0003800000 */
.L_x_1396:
        /* <DEDUP_REMOVED lines=30> */
.L_x_1398:
[----:B------:R-:W-:Y:S05]  /*ae90*/  BSYNC B0 ;  /* 0x0000000000007941 */ /* 0x000fea0003800000 */
.L_x_1343:
[----:B------:R-:W-:Y:S01]  /*aea0*/  ISETP.NE.AND P1, PT, R154, RZ, PT ;  /* 0x000000ff9a00720c */ /* 0x000fe20003f25270 */
[----:B------:R-:W-:Y:S04]  /*aeb0*/  IMAD.MOV.U32 R0, RZ, RZ, c[0x0][0x288] ;  /* 0x0000a200ff007624 */ /* 0x000fe800078e00ff */
[----:B--2---:R-:W-:Y:S05]  /*aec0*/  IMAD.U32 R3, R0, -0x80, RZ ;  /* 0xffffff8000037824 */ /* 0x004fea00078e00ff */
[C---:B------:R-:W-:Y:S04]  /*aed0*/  LEA R114, P0, R3.reuse, R114, 0x1 ;  /* 0x0000007203727211 */ /* 0x040fe800078008ff */
[----:B------:R-:W-:Y:S01]  /*aee0*/  LEA.HI.X.SX32 R115, R3, R115, 0x1, P0 ;  /* 0x0000007303737211 */ /* 0x000fe200000f0eff */
[----:B------:R-:W-:-:S05]  /*aef0*/  @!P1 BRA `(.L_x_1399) ;  /* 0x000004b000009947 */ /* 0x000fca0003800000 */
[----:B------:R-:W-:Y:S04]  /*af00*/  IADD3 R3, R9, -0x1, RZ ;  /* 0xffffffff09037810 */ /* 0x000fe80007ffe0ff */
[----:B------:R-:W-:Y:S11]  /*af10*/  ISETP.GT.AND P0, PT, R3, R68, PT ;  /* 0x000000440300720c */ /* 0x000ff60003f04270 */
[----:B------:R-:W-:Y:S02]  /*af20*/  @!UPT UIADD3 URZ, URZ, URZ, URZ ;  /* 0x0000003f3f3ff290 */ /* 0x000fe4000fffe03f */
[----:B------:R-:W-:-:S05]  /*af30*/  @!P0 BRA `(.L_x_1400) ;  /* 0x0000050000008947 */ /* 0x000fca0003800000 */
[----:B-1----:R-:W-:Y:S01]  /*af40*/  IMAD.MOV.U32 R18, RZ, RZ, RZ ;  /* 0x000000ffff127224 */ /* 0x002fe200078e00ff */
        /* <DEDUP_REMOVED lines=63> */
[----:B---3--:R-:W-:Y:S01]  /*b340*/  LEA R108, P0, R18, R108, 0x1 ;  /* 0x0000006c126c7211 */ /* 0x008fe200078008ff */
[----:B------:R-:W-:Y:S03]  /*b350*/  IMAD R7, R0, c[0x0][0x19c], R7 ;  /* 0x0000670000077a24 */ /* 0x000fe600078e0207 */
[----:B------:R-:W-:Y:S01]  /*b360*/  IADD3 R6, R21, R5, RZ ;  /* 0x0000000515067210 */ /* 0x000fe20007ffe0ff */
[----:B------:R-:W-:Y:S03]  /*b370*/  IMAD.IADD R8, R19, 0x1, R7 ;  /* 0x0000000113087824 */ /* 0x000fe600078e0207 */
[----:B------:R-:W-:Y:S02]  /*b380*/  LEA.HI.X R111, R20, R111, R6, 0x1, P1 ;  /* 0x0000006f146f7211 */ /* 0x000fe400008f0c06 */
[----:B------:R-:W-:Y:S01]  /*b390*/  LEA.HI.X R107, R18, R107, R8, 0x1, P0 ;  /* 0x0000006b126b7211 */ /* 0x000fe200000f0c08 */
[----:B------:R-:W-:-:S05]  /*b3a0*/  BRA `(.L_x_1400) ;  /* 0x0000009000007947 */ /* 0x000fca0003800000 */
.L_x_1399:
[----:B-1-3--:R-:W-:Y:S01]  /*b3b0*/  MOV R109, R107 ;  /* 0x0000006b006d7202 */ /* 0x00afe20000000f00 */
        /* <DEDUP_REMOVED lines=8> */
.L_x_1400:
[----:B------:R-:W-:Y:S04]  /*b440*/  IADD3 R9, R9, -0x1, RZ ;  /* 0xffffffff09097810 */ /* 0x000fe80007ffe0ff */
[----:B------:R-:W-:Y:S11]  /*b450*/  ISETP.GT.AND P0, PT, R9, R68, PT ;  /* 0x000000440900720c */ /* 0x000ff60003f04270 */
[----:B------:R-:W-:Y:S02]  /*b460*/  @!UPT UIADD3 URZ, URZ, URZ, URZ ;  /* 0x0000003f3f3ff290 */ /* 0x000fe4000fffe03f */
[----:B------:R-:W-:-:S05]  /*b470*/  @P0 BRA `(.L_x_1401) ;  /* 0xffff729000000947 */ /* 0x000fca000383ffff */
.L_x_1308:
[----:B-1----:R-:W-:Y:S01]  /*b480*/  BAR.SYNC.DEFER_BLOCKING 0x0 ;  /* 0x0000000000007b1d */ /* 0x002fe20000010000 */
[----:B------:R-:W-:Y:S02]  /*b490*/  ISETP.NE.AND P0, PT, RZ, c[0x0][0x230], PT ;  /* 0x00008c00ff007a0c */ /* 0x000fe40003f05270 */
[----:B------:R-:W-:-:S03]  /*b4a0*/  SHF.L.U32 R170, R162, 0x1, RZ ;  /* 0x00000001a2aa7819 */ /* 0x000fc600000006ff */
[----:B------:R-:W-:Y:S01]  /*b4b0*/  UMOV UR8, 0x5 ;  /* 0x0000000500087882 */ /* 0x000fe20000000000 */
[----:B------:R-:W-:Y:S01]  /*b4c0*/  BSSY B3, `(.L_x_1402) ;  /* 0x00003d0000037945 */ /* 0x000fe20003800000 */
[----:B------:R-:W-:Y:S02]  /*b4d0*/  ULDC.64 UR4, c[0x0][0x190] ;  /* 0x0000640000047ab9 */ /* 0x000fe40000000a00 */
[----:B------:R-:W-:Y:S02]  /*b4e0*/  USHF.L.U64.HI UR5, UR4, UR8, UR5 ;  /* 0x0000000804057299 */ /* 0x000fe40008010205 */
[----:B------:R-:W-:Y:S02]  /*b4f0*/  USHF.L.U32 UR4, UR4, 0x5, URZ ;  /* 0x0000000504047899 */ /* 0x000fe4000800063f */
[----:B------:R-:W-:Y:S05]  /*b500*/  @!P0 BRA `(.L_x_1403) ;  /* 0x000038f000008947 */ /* 0x000fea0003800000 */
[----:B------:R-:W-:Y:S01]  /*b510*/  ISETP.NE.U32.AND P0, PT, RZ, c[0x0][0x250], PT ;  /* 0x00009400ff007a0c */ /* 0x000fe20003f05070 */
[----:B------:R-:W-:-:S03]  /*b520*/  IMAD.MOV.U32 R0, RZ, RZ, RZ ;  /* 0x000000ffff007224 */ /* 0x000fc600078e00ff */
[----:B------:R-:W-:-:S13]  /*b530*/  ISETP.NE.AND.EX P0, PT, RZ, c[0x0][0x254], PT, P0 ;  /* 0x00009500ff007a0c */ /* 0x000fda0003f05300 */
[----:B------:R-:W2:Y:S01]  /*b540*/  @P0 LDG.E R0, [R176.64] ;  /* 0x00000006b0000981 */ /* 0x000ea2000c1e1900 */
[C---:B------:R-:W-:Y:S01]  /*b550*/  IADD3 R2, P1, R168.reuse, UR4, RZ ;  /* 0x00000004a8027c10 */ /* 0x040fe2000ff3e0ff */
[----:B------:R-:W-:Y:S01]  /*b560*/  ULDC.U8 UR4, c[0x0][0x313] ;  /* 0x0000c4c000047ab9 */ /* 0x000fe20000000000 */
[C---:B------:R-:W-:Y:S01]  /*b570*/  LEA R24, P0, R168.reuse, c[0x0][0x160], 0x1 ;  /* 0x00005800a8187a11 */ /* 0x040fe200078008ff */
[----:B------:R-:W-:Y:S01]  /*b580*/  IMAD.IADD R3, R151, 0x1, -R56 ;  /* 0x0000000197037824 */ /* 0x000fe200078e0a38 */
[----:B------:R-:W-:Y:S02]  /*b590*/  ISETP.NE.AND P4, PT, RZ, UR4, PT ;  /* 0x00000004ff007c0c */ /* 0x000fe4000bf85270 */
[----:B------:R-:W-:Y:S02]  /*b5a0*/  LEA.HI.X R25, R168, c[0x0][0x164], R69, 0x1, P0 ;  /* 0x00005900a8197a11 */ /* 0x000fe400000f0c45 */
[----:B------:R-:W-:Y:S02]  /*b5b0*/  IADD3.X R69, R69, UR5, RZ, P1, !PT ;  /* 0x0000000545457c10 */ /* 0x000fe40008ffe4ff */
[----:B------:R-:W-:-:S02]  /*b5c0*/  LEA R8, P1, R2, c[0x0][0x160], 0x1 ;  /* 0x0000580002087a11 */ /* 0x000fc400078208ff */
[----:B------:R-:W-:Y:S02]  /*b5d0*/  ISETP.GE.AND P2, PT, R174, R3, PT ;  /* 0x00000003ae00720c */ /* 0x000fe40003f46270 */
[----:B------:R-:W-:Y:S02]  /*b5e0*/  LEA.HI.X R9, R2, c[0x0][0x164], R69, 0x1, P1 ;  /* 0x0000590002097a11 */ /* 0x000fe400008f0c45 */
[----:B--2---:R-:W-:-:S05]  /*b5f0*/  IADD3 R0, R0, R71, R56 ;  /* 0x0000004700007210 */ /* 0x004fca0007ffe038 */
[----:B------:R-:W-:-:S05]  /*b600*/  IMAD R4, R145, R0, RZ ;  /* 0x0000000091047224 */ /* 0x000fca00078e02ff */
[-C--:B------:R-:W-:Y:S02]  /*b610*/  IADD3 R16, P0, R155, R4.reuse, RZ ;  /* 0x000000049b107210 */ /* 0x080fe40007f1e0ff */
[----:B------:R-:W-:Y:S02]  /*b620*/  IADD3 R0, P3, R144, R4, RZ ;  /* 0x0000000490007210 */ /* 0x000fe40007f7e0ff */
[----:B------:R-:W-:-:S05]  /*b630*/  SHF.R.S32.HI R4, RZ, 0x1f, R4 ;  /* 0x0000001fff047819 */ /* 0x000fca0000011404 */
        /* <DEDUP_REMOVED lines=22> */
[----:B------:R-:W4:Y:S04]  /*b7a0*/  LDG.E.64 R4, [R20.64] ;  /* 0x0000000614047981 */ /* 0x000f28000c1e1b00 */
[----:B--2---:R-:W2:Y:S01]  /*b7b0*/  LDG.E.64 R6, [R18.64] ;  /* 0x0000000612067981 */ /* 0x004ea2000c1e1b00 */
[--C-:B-----5:R-:W-:Y:S01]  /*b7c0*/  HADD2.F32 R27, -RZ, R13.reuse.H0_H0 ;  /* 0x2000000dff1b7230 */ /* 0x120fe20000004100 */
[----:B------:R-:W-:Y:S01]  /*b7d0*/  MOV R26, R14 ;  /* 0x0000000e001a7202 */ /* 0x000fe20000000f00 */
[----:B------:R-:W-:Y:S02]  /*b7e0*/  HADD2.F32 R28, -RZ, R13.H1_H1 ;  /* 0x3000000dff1c7230 */ /* 0x000fe40000004100 */
[--C-:B------:R-:W-:Y:S02]  /*b7f0*/  HADD2.F32 R22, -RZ, R15.reuse.H1_H1 ;  /* 0x3000000fff167230 */ /* 0x100fe40000004100 */
[----:B------:R-:W-:-:S02]  /*b800*/  HADD2.F32 R23, -RZ, R15.H0_H0 ;  /* 0x2000000fff177230 */ /* 0x000fc40000004100 */
[----:B----4-:R-:W-:Y:S02]  /*b810*/  HADD2.F32 R13, -RZ, R4.H1_H1 ;  /* 0x30000004ff0d7230 */ /* 0x010fe40000004100 */
[----:B------:R-:W-:Y:S02]  /*b820*/  HADD2.F32 R0, -RZ, R5.H1_H1 ;  /* 0x30000005ff007230 */ /* 0x000fe40000004100 */
[----:B--2---:R-:W-:Y:S01]  /*b830*/  HADD2.F32 R15, -RZ, R7.H1_H1 ;  /* 0x30000007ff0f7230 */ /* 0x004fe20000004100 */
[-C--:B------:R-:W-:Y:S01]  /*b840*/  FMUL.FTZ R14, R28, R13.reuse ;  /* 0x0000000d1c0e7220 */ /* 0x080fe20000410000 */
[----:B------:R-:W-:Y:S01]  /*b850*/  HADD2.F32 R17, -RZ, R6.H1_H1 ;  /* 0x30000006ff117230 */ /* 0x000fe20000004100 */
[-C--:B------:R-:W-:Y:S01]  /*b860*/  FMUL.FTZ R2, R22, R0.reuse ;  /* 0x0000000016027220 */ /* 0x080fe20000410000 */
[----:B------:R-:W-:Y:S01]  /*b870*/  HADD2.F32 R4, -RZ, R4.H0_H0 ;  /* 0x20000004ff047230 */ /* 0x000fe20000004100 */
[----:B------:R-:W-:Y:S01]  /*b880*/  FMUL.FTZ R13, R27, R13 ;  /* 0x0000000d1b0d7220 */ /* 0x000fe20000410000 */
[----:B------:R-:W-:Y:S01]  /*b890*/  HADD2.F32 R5, -RZ, R5.H0_H0 ;  /* 0x20000005ff057230 */ /* 0x000fe20000004100 */
[C---:B------:R-:W-:Y:S01]  /*b8a0*/  FMUL.FTZ R0, R23.reuse, R0 ;  /* 0x0000000017007220 */ /* 0x040fe20000410000 */
[----:B------:R-:W-:Y:S01]  /*b8b0*/  HADD2.F32 R6, -RZ, R6.H0_H0 ;  /* 0x20000006ff067230 */ /* 0x000fe20000004100 */
[----:B------:R-:W-:Y:S01]  /*b8c0*/  FFMA.FTZ R2, R23, R15, -R2 ;  /* 0x0000000f17027223 */ /* 0x000fe20000010802 */
[--C-:B------:R-:W-:Y:S01]  /*b8d0*/  HADD2.F32 R23, -RZ, R12.reuse.H1_H1 ;  /* 0x3000000cff177230 */ /* 0x100fe20000004100 */
        /* <DEDUP_REMOVED lines=8> */
[----:B------:R-:W-:Y:S01]  /*b960*/  FMUL.FTZ R12, R17, R4 ;  /* 0x00000004110c7220 */ /* 0x000fe20000410000 */
        /* <DEDUP_REMOVED lines=10> */
.L_x_1410:
[----:B------:R-:W-:Y:S05]  /*ba10*/  BSYNC B0 ;  /* 0x0000000000007941 */ /* 0x000fea0003800000 */
.L_x_1409:
[----:B-----5:R4:W-:Y:S04]  /*ba20*/  STS.64 [R170], R12 ;  /* 0x0000000caa007388 */ /* 0x0209e80000000a00 */
[----:B------:R4:W-:Y:S02]  /*ba30*/  STS.64 [R170+0x8], R14 ;  /* 0x0000080eaa007388 */ /* 0x0009e40000000a00 */
.L_x_1408:
[----:B------:R-:W-:Y:S05]  /*ba40*/  BSYNC B1 ;  /* 0x0000000000017941 */ /* 0x000fea0003800000 */
.L_x_1407:
[----:B------:R1:W-:Y:S01]  /*ba50*/  @P5 STS.128 [R170+0x1000], RZ ;  /* 0x001000ffaa005388 */ /* 0x0003e20000000c00 */
[----:B------:R-:W-:Y:S01]  /*ba60*/  BSSY B1, `(.L_x_1411) ;  /* 0x000002f000017945 */ /* 0x000fe20003800000 */
[----:B------:R-:W-:Y:S05]  /*ba70*/  @P5 BRA `(.L_x_1412) ;  /* 0x000002d000005947 */ /* 0x000fea0003800000 */
[----:B----4-:R4:W5:Y:S01]  /*ba80*/  LDG.E.128 R12, [R24.64+0x40] ;  /* 0x00004006180c7981 */ /* 0x010962000c1e1d00 */
[----:B------:R-:W-:Y:S01]  /*ba90*/  ISETP.GE.AND P0, PT, R11, c[0x0][0x230], PT ;  /* 0x00008c000b007a0c */ /* 0x000fe20003f06270 */
[----:B------:R-:W-:-:S12]  /*baa0*/  BSSY B0, `(.L_x_1413) ;  /* 0x0000029000007945 */ /* 0x000fd80003800000 */
[----:B------:R-:W-:Y:S05]  /*bab0*/  @P0 BRA `(.L_x_1414) ;  /* 0x0000027000000947 */ /* 0x000fea0003800000 */
[----:B--2---:R-:W2:Y:S04]  /*bac0*/  LDG.E.64 R4, [R20.64+0x20] ;  /* 0x0000200614047981 */ /* 0x004ea8000c1e1b00 */
[----:B---3--:R-:W3:Y:S01]  /*bad0*/  LDG.E.64 R6, [R18.64+0x20] ;  /* 0x0000200612067981 */ /* 0x008ee2000c1e1b00 */
[--C-:B-----5:R-:W-:Y:S01]  /*bae0*/  HADD2.F32 R27, -RZ, R13.reuse.H0_H0 ;  /* 0x2000000dff1b7230 */ /* 0x120fe20000004100 */
[----:B------:R-:W-:Y:S01]  /*baf0*/  MOV R26, R14 ;  /* 0x0000000e001a7202 */ /* 0x000fe20000000f00 */
[----:B------:R-:W-:Y:S02]  /*bb00*/  HADD2.F32 R28, -RZ, R13.H1_H1 ;  /* 0x3000000dff1c7230 */ /* 0x000fe40000004100 */
[--C-:B------:R-:W-:Y:S02]  /*bb10*/  HADD2.F32 R22, -RZ, R15.reuse.H1_H1 ;  /* 0x3000000fff167230 */ /* 0x100fe40000004100 */
[----:B------:R-:W-:-:S02]  /*bb20*/  HADD2.F32 R23, -RZ, R15.H0_H0 ;  /* 0x2000000fff177230 */ /* 0x000fc40000004100 */
[----:B--2---:R-:W-:Y:S02]  /*bb30*/  HADD2.F32 R13, -RZ, R4.H1_H1 ;  /* 0x30000004ff0d7230 */ /* 0x004fe40000004100 */
[----:B------:R-:W-:Y:S02]  /*bb40*/  HADD2.F32 R0, -RZ, R5.H1_H1 ;  /* 0x30000005ff007230 */ /* 0x000fe40000004100 */
[----:B---3--:R-:W-:Y:S01]  /*bb50*/  HADD2.F32 R15, -RZ, R7.H1_H1 ;  /* 0x30000007ff0f7230 */ /* 0x008fe20000004100 */
        /* <DEDUP_REMOVED lines=29> */
.L_x_1414:
[----:B------:R-:W-:Y:S05]  /*bd30*/  BSYNC B0 ;  /* 0x0000000000007941 */ /* 0x000fea0003800000 */
.L_x_1413:
[----:B-----5:R1:W-:Y:S02]  /*bd40*/  STS.128 [R170+0x1000], R12 ;  /* 0x0010000caa007388 */ /* 0x0203e40000000c00 */
.L_x_1412:
[----:B------:R-:W-:Y:S05]  /*bd50*/  BSYNC B1 ;  /* 0x0000000000017941 */ /* 0x000fea0003800000 */
.L_x_1411:
[----:B------:R-:W-:-:S13]  /*bd60*/  ISETP.NE.AND P0, PT, R152, RZ, PT ;  /* 0x000000ff9800720c */ /* 0x000fda0003f05270 */
[----:B------:R1:W-:Y:S01]  /*bd70*/  @P0 STS.128 [R170+0x2000], RZ ;  /* 0x002000ffaa000388 */ /* 0x0003e20000000c00 */
[----:B------:R-:W-:Y:S05]  /*bd80*/  @P0 BRA `(.L_x_1406) ;  /* 0x000002d000000947 */ /* 0x000fea0003800000 */
[----:B--2-4-:R-:W5:Y:S01]  /*bd90*/  LDG.E.128 R24, [R24.64+0x80] ;  /* 0x0000800618187981 */ /* 0x014f62000c1e1d00 */
[----:B------:R-:W-:Y:S01]  /*bda0*/  ISETP.GE.AND P0, PT, R10, c[0x0][0x230], PT ;  /* 0x00008c000a007a0c */ /* 0x000fe20003f06270 */
[----:B------:R-:W-:-:S12]  /*bdb0*/  BSSY B0, `(.L_x_1415) ;  /* 0x0000029000007945 */ /* 0x000fd80003800000 */
[----:B------:R-:W-:Y:S05]  /*bdc0*/  @P0 BRA `(.L_x_1416) ;  /* 0x0000027000000947 */ /* 0x000fea0003800000 */
[----:B------:R-:W2:Y:S04]  /*bdd0*/  LDG.E.64 R4, [R20.64+0x40] ;  /* 0x0000400614047981 */ /* 0x000ea8000c1e1b00 */
[----:B---3--:R4:W3:Y:S01]  /*bde0*/  LDG.E.64 R6, [R18.64+0x40] ;  /* 0x0000400612067981 */ /* 0x0088e2000c1e1b00 */
[----:B-----5:R-:W-:Y:S01]  /*bdf0*/  MOV R23, R25 ;  /* 0x0000001900177202 */ /* 0x020fe20000000f00 */
[--C-:B------:R-:W-:Y:S02]  /*be00*/  HADD2.F32 R17, -RZ, R27.reuse.H1_H1 ;  /* 0x3000001bff117230 */ /* 0x100fe40000004100 */
[----:B------:R-:W-:Y:S02]  /*be10*/  HADD2.F32 R22, -RZ, R27.H0_H0 ;  /* 0x2000001bff167230 */ /* 0x000fe40000004100 */
[----:B------:R-:W-:-:S02]  /*be20*/  HADD2.F32 R25, -RZ, R23.H0_H0 ;  /* 0x20000017ff197230 */ /* 0x000fc40000004100 */
[----:B------:R-:W-:Y:S02]  /*be30*/  HADD2.F32 R23, -RZ, R23.H1_H1 ;  /* 0x30000017ff177230 */ /* 0x000fe40000004100 */
[----:B----4-:R-:W-:Y:S02]  /*be40*/  HADD2.F32 R19, -RZ, R24.H1_H1 ;  /* 0x30000018ff137230 */ /* 0x010fe40000004100 */
[----:B--2---:R-:W-:Y:S02]  /*be50*/  HADD2.F32 R0, -RZ, R5.H1_H1 ;  /* 0x30000005ff007230 */ /* 0x004fe40000004100 */
[----:B-1----:R-:W-:Y:S02]  /*be60*/  HADD2.F32 R12, -RZ, R4.H1_H1 ;  /* 0x30000004ff0c7230 */ /* 0x002fe40000004100 */
[----:B---3--:R-:W-:Y:S01]  /*be70*/  HADD2.F32 R15, -RZ, R7.H1_H1 ;  /* 0x30000007ff0f7230 */ /* 0x008fe20000004100 */
[-C--:B------:R-:W-:Y:S01]  /*be80*/  FMUL.FTZ R2, R17, R0.reuse ;  /* 0x0000000011027220 */ /* 0x080fe20000410000 */
[----:B------:R-:W-:Y:S01]  /*be90*/  HADD2.F32 R14, -RZ, R6.H1_H1 ;  /* 0x30000006ff0e7230 */ /* 0x000fe20000004100 */
[C---:B------:R-:W-:Y:S01]  /*bea0*/  FMUL.FTZ R0, R22.reuse, R0 ;  /* 0x0000000016007220 */ /* 0x040fe20000410000 */
[----:B------:R-:W-:Y:S01]  /*beb0*/  HADD2.F32 R4, -RZ, R4.H0_H0 ;  /* 0x20000004ff047230 */ /* 0x000fe20000004100 */
[-C--:B------:R-:W-:Y:S01]  /*bec0*/  FFMA.FTZ R2, R22, R15.reuse, -R2 ;  /* 0x0000000f16027223 */ /* 0x080fe20000010802 */
[----:B------:R-:W-:Y:S01]  /*bed0*/  HADD2.F32 R5, -RZ, R5.H0_H0 ;  /* 0x20000005ff057230 */ /* 0x000fe20000004100 */
[-C--:B------:R-:W-:Y:S01]  /*bee0*/  FMUL.FTZ R13, R23, R12.reuse ;  /* 0x0000000c170d7220 */ /* 0x080fe20000410000 */
[----:B------:R-:W-:Y:S01]  /*bef0*/  HADD2.F32 R21, -RZ, R7.H0_H0 ;  /* 0x20000007ff157230 */ /* 0x000fe20000004100 */
[----:B------:R-:W-:Y:S01]  /*bf00*/  FFMA.FTZ R15, R17, R15, R0 ;  /* 0x0000000f110f7223 */ /* 0x000fe20000010000 */
[----:B------:R-:W-:Y:S01]  /*bf10*/  HADD2.F32 R17, -RZ, R24.H0_H0 ;  /* 0x20000018ff117230 */ /* 0x000fe20000004100 */
[C---:B------:R-:W-:Y:S01]  /*bf20*/  FMUL.FTZ R12, R25.reuse, R12 ;  /* 0x0000000c190c7220 */ /* 0x040fe20000410000 */
[--C-:B------:R-:W-:Y:S01]  /*bf30*/  HADD2.F32 R0, -RZ, R26.reuse.H0_H0 ;  /* 0x2000001aff007230 */ /* 0x100fe20000004100 */
[-C--:B------:R-:W-:Y:S01]  /*bf40*/  FFMA.FTZ R13, R25, R14.reuse, -R13 ;  /* 0x0000000e190d7223 */ /* 0x080fe2000001080d */
[----:B------:R-:W-:Y:S01]  /*bf50*/  HADD2.F32 R26, -RZ, R26.H1_H1 ;  /* 0x3000001aff1a7230 */ /* 0x000fe20000004100 */
[----:B------:R-:W-:Y:S01]  /*bf60*/  FFMA.FTZ R12, R23, R14, R12 ;  /* 0x0000000e170c7223 */ /* 0x000fe2000001000c */
[----:B------:R-:W-:Y:S01]  /*bf70*/  HADD2.F32 R6, -RZ, R6.H0_H0 ;  /* 0x20000006ff067230 */ /* 0x000fe20000004100 */
[----:B------:R-:W-:Y:S01]  /*bf80*/  FMUL.FTZ R7, R19, R4 ;  /* 0x0000000413077220 */ /* 0x000fe20000410000 */
[----:B------:R-:W-:Y:S01]  /*bf90*/  F2FP.PACK_AB R27, R15, R2 ;  /* 0x000000020f1b723e */ /* 0x000fe200000000ff */
[----:B------:R-:W-:Y:S01]  /*bfa0*/  FMUL.FTZ R14, R17, R4 ;  /* 0x00000004110e7220 */ /* 0x000fe20000410000 */
[----:B------:R-:W-:Y:S01]  /*bfb0*/  F2FP.PACK_AB R25, R12, R13 ;  /* 0x0000000d0c19723e */ /* 0x000fe200000000ff */
[----:B------:R-:W-:-:S02]  /*bfc0*/  FMUL.FTZ R4, R26, R5 ;  /* 0x000000051a047220 */ /* 0x000fc40000410000 */
[C---:B------:R-:W-:Y:S02]  /*bfd0*/  FMUL.FTZ R5, R0.reuse, R5 ;  /* 0x0000000500057220 */ /* 0x040fe40000410000 */
[-C--:B------:R-:W-:Y:S02]  /*bfe0*/  FFMA.FTZ R7, R17, R6.reuse, -R7 ;  /* 0x0000000611077223 */ /* 0x080fe40000010807 */
[----:B------:R-:W-:Y:S02]  /*bff0*/  FFMA.FTZ R14, R19, R6, R14 ;  /* 0x00000006130e7223 */ /* 0x000fe4000001000e */
[-C--:B------:R-:W-:Y:S02]  /*c000*/  FFMA.FTZ R4, R0, R21.reuse, -R4 ;  /* 0x0000001500047223 */ /* 0x080fe40000010804 */
[----:B------:R-:W-:Y:S01]  /*c010*/  FFMA.FTZ R5, R26, R21, R5 ;  /* 0x000000151a057223 */ /* 0x000fe20000010005 */
[----:B------:R-:W-:-:S04]  /*c020*/  F2FP.PACK_AB R24, R14, R7 ;  /* 0x000000070e18723e */ /* 0x000fc800000000ff */
[----:B------:R-:W-:Y:S02]  /*c030*/  F2FP.PACK_AB R26, R5, R4 ;  /* 0x00000004051a723e */ /* 0x000fe400000000ff */
.L_x_1416:
[----:B------:R-:W-:Y:S05]  /*c040*/  BSYNC B0 ;  /* 0x0000000000007941 */ /* 0x000fea0003800000 */
.L_x_1415:
[----:B-----5:R2:W-:Y:S02]  /*c050*/  STS.128 [R170+0x2000], R24 ;  /* 0x00200018aa007388 */ /* 0x0205e40000000c00 */
.L_x_1406:
[----:B------:R-:W-:Y:S05]  /*c060*/  BSYNC B2 ;  /* 0x0000000000027941 */ /* 0x000fea0003800000 */
.L_x_1405:
[----:B--2-4-:R-:W-:-:S04]  /*c070*/  IADD3 R24, R174, 0x20, RZ ;  /* 0x00000020ae187810 */ /* 0x014fc80007ffe0ff */
        /* <DEDUP_REMOVED lines=15> */
[----:B-1----:R1:W5:Y:S01]  /*c170*/  LDG.E.128 R12, [R8.64] ;  /* 0x00000006080c7981 */ /* 0x002362000c1e1d00 */
[----:B------:R-:W-:Y:S01]  /*c180*/  ISETP.GE.AND P0, PT, R116, c[0x0][0x230], PT ;  /* 0x00008c0074007a0c */ /* 0x000fe20003f06270 */
[----:B------:R-:W-:-:S12]  /*c190*/  BSSY B0, `(.L_x_1420) ;  /* 0x000002b000007945 */ /* 0x000fd80003800000 */
[----:B------:R-:W-:Y:S05]  /*c1a0*/  @P0 BRA `(.L_x_1421) ;  /* 0x0000029000000947 */ /* 0x000fea0003800000 */
[----:B------:R-:W4:Y:S04]  /*c1b0*/  LDG.E.64 R2, [R16.64] ;  /* 0x0000000610027981 */ /* 0x000f28000c1e1b00 */
[----:B--2---:R-:W2:Y:S01]  /*c1c0*/  LDG.E.64 R4, [R6.64] ;  /* 0x0000000606047981 */ /* 0x004ea2000c1e1b00 */
[----:B-----5:R-:W-:Y:S01]  /*c1d0*/  MOV R22, R14 ;  /* 0x0000000e00167202 */ /* 0x020fe20000000f00 */
[----:B------:R-:W-:Y:S02]  /*c1e0*/  HADD2.F32 R23, -RZ, R13.H1_H1 ;  /* 0x3000000dff177230 */ /* 0x000fe40000004100 */
[----:B------:R-:W-:Y:S02]  /*c1f0*/  HADD2.F32 R21, -RZ, R15.H1_H1 ;  /* 0x3000000fff157230 */ /* 0x000fe40000004100 */
[----:B------:R-:W-:-:S02]  /*c200*/  HADD2.F32 R26, -RZ, R13.H0_H0 ;  /* 0x2000000dff1a7230 */ /* 0x000fc40000004100 */
[----:B------:R-:W-:Y:S02]  /*c210*/  HADD2.F32 R20, -RZ, R15.H0_H0 ;  /* 0x2000000fff147230 */ /* 0x000fe40000004100 */
[----:B----4-:R-:W-:Y:S02]  /*c220*/  HADD2.F32 R14, -RZ, R2.H1_H1 ;  /* 0x30000002ff0e7230 */ /* 0x010fe40000004100 */
        /* <DEDUP_REMOVED lines=33> */
.L_x_1421:
[----:B------:R-:W-:Y:S05]  /*c440*/  BSYNC B0 ;  /* 0x0000000000007941 */ /* 0x000fea0003800000 */
.L_x_1420:
[----:B-----5:R4:W-:Y:S02]  /*c450*/  STS.128 [R170+0x800], R12 ;  /* 0x0008000caa007388 */ /* 0x0209e40000000c00 */
.L_x_1419:
[----:B------:R-:W-:Y:S05]  /*c460*/  BSYNC B1 ;  /* 0x0000000000017941 */ /* 0x000fea0003800000 */
.L_x_1418:
[----:B------:R1:W-:Y:S01]  /*c470*/  @P5 STS.128 [R170+0x1800], RZ ;  /* 0x001800ffaa005388 */ /* 0x0003e20000000c00 */
[----:B------:R-:W-:Y:S01]  /*c480*/  BSSY B1, `(.L_x_1422) ;  /* 0x000002f000017945 */ /* 0x000fe20003800000 */
[----:B------:R-:W-:Y:S05]  /*c490*/  @P5 BRA `(.L_x_1423) ;  /* 0x000002d000005947 */ /* 0x000fea0003800000 */
[----:B-1--4-:R1:W5:Y:S01]  /*c4a0*/  LDG.E.128 R12, [R8.64+0x40] ;  /* 0x00004006080c7981 */ /* 0x012362000c1e1d00 */
[----:B------:R-:W-:Y:S01]  /*c4b0*/  ISETP.GE.AND P0, PT, R11, c[0x0][0x230], PT ;  /* 0x00008c000b007a0c */ /* 0x000fe20003f06270 */
[----:B------:R-:W-:-:S12]  /*c4c0*/  BSSY B0, `(.L_x_1424) ;  /* 0x0000029000007945 */ /* 0x000fd80003800000 */
[----:B------:R-:W-:Y:S05]  /*c4d0*/  @P0 BRA `(.L_x_1425) ;  /* 0x0000027000000947 */ /* 0x000fea0003800000 */
[----:B------:R-:W4:Y:S04]  /*c4e0*/  LDG.E.64 R2, [R16.64+0x20] ;  /* 0x0000200610027981 */ /* 0x000f28000c1e1b00 */
[----:B--2---:R-:W2:Y:S01]  /*c4f0*/  LDG.E.64 R4, [R6.64+0x20] ;  /* 0x0000200606047981 */ /* 0x004ea2000c1e1b00 */
        /* <DEDUP_REMOVED lines=17> */
[----:B------:R-:W-:Y:S01]  /*c610*/  FFMA.FTZ R0, R19, R15, R0 ;  /* 0x0000000f13007223 */ /* 0x000fe20000010000 */
[--C-:B------:R-:W-:Y:S01]  /*c620*/  HADD2.F32 R15, -RZ, R12.reuse.H0_H0 ;  /* 0x2000000cff0f7230 */ /* 0x100fe20000004100 */
[-C--:B------:R-:W-:Y:S01]  /*c630*/  FFMA.FTZ R14, R23, R18.reuse, -R14 ;  /* 0x00000012170e7223 */ /* 0x080fe2000001080e */
[----:B------:R-:W-:Y:S01]  /*c640*/  HADD2.F32 R19, -RZ, R12.H1_H1 ;  /* 0x3000000cff137230 */ /* 0x000fe20000004100 */
[----:B------:R-:W-:Y:S01]  /*c650*/  FFMA.FTZ R13, R22, R18, R13 ;  /* 0x00000012160d7223 */ /* 0x000fe2000001000d */
[--C-:B------:R-:W-:Y:S01]  /*c660*/  HADD2.F32 R18, -RZ, R21.reuse.H1_H1 ;  /* 0x30000015ff127230 */ /* 0x100fe20000004100 */
[-C--:B------:R-:W-:Y:S01]  /*c670*/  FMUL.FTZ R20, R15, R2.reuse ;  /* 0x000000020f147220 */ /* 0x080fe20000410000 */
[----:B------:R-:W-:Y:S02]  /*c680*/  HADD2.F32 R12, -RZ, R21.H0_H0 ;  /* 0x20000015ff0c7230 */ /* 0x000fe40000004100 */
[----:B------:R-:W-:Y:S01]  /*c690*/  HADD2.F32 R21, -RZ, R5.H0_H0 ;  /* 0x20000005ff157230 */ /* 0x000fe20000004100 */
[----:B------:R-:W-:Y:S01]  /*c6a0*/  FMUL.FTZ R5, R19, R2 ;  /* 0x0000000213057220 */ /* 0x000fe20000410000 */
[----:B------:R-:W-:Y:S01]  /*c6b0*/  F2FP.PACK_AB R13, R13, R14 ;  /* 0x0000000e0d0d723e */ /* 0x000fe200000000ff */
[----:B------:R-:W-:-:S02]  /*c6c0*/  FMUL.FTZ R2, R18, R3 ;  /* 0x0000000312027220 */ /* 0x000fc40000410000 */
[----:B------:R-:W-:Y:S02]  /*c6d0*/  FMUL.FTZ R3, R12, R3 ;  /* 0x000000030c037220 */ /* 0x000fe40000410000 */
[-C--:B------:R-:W-:Y:S01]  /*c6e0*/  FFMA.FTZ R5, R15, R4.reuse, -R5 ;  /* 0x000000040f057223 */ /* 0x080fe20000010805 */
[----:B------:R-:W-:Y:S01]  /*c6f0*/  F2FP.PACK_AB R15, R0, R11 ;  /* 0x0000000b000f723e */ /* 0x000fe200000000ff */
[----:B------:R-:W-:Y:S02]  /*c700*/  FFMA.FTZ R20, R19, R4, R20 ;  /* 0x0000000413147223 */ /* 0x000fe40000010014 */
[-C--:B------:R-:W-:Y:S02]  /*c710*/  FFMA.FTZ R2, R12, R21.reuse, -R2 ;  /* 0x000000150c027223 */ /* 0x080fe40000010802 */
[----:B------:R-:W-:Y:S01]  /*c720*/  FFMA.FTZ R3, R18, R21, R3 ;  /* 0x0000001512037223 */ /* 0x000fe20000010003 */
[----:B------:R-:W-:-:S04]  /*c730*/  F2FP.PACK_AB R12, R20, R5 ;  /* 0x00000005140c723e */ /* 0x000fc800000000ff */
[----:B------:R-:W-:Y:S02]  /*c740*/  F2FP.PACK_AB R14, R3, R2 ;  /* 0x00000002030e723e */ /* 0x000fe400000000ff */
.L_x_1425:
[----:B------:R-:W-:Y:S05]  /*c750*/  BSYNC B0 ;  /* 0x0000000000007941 */ /* 0x000fea0003800000 */
.L_x_1424:
[----:B-----5:R4:W-:Y:S02]  /*c760*/  STS.128 [R170+0x1800], R12 ;  /* 0x0018000caa007388 */ /* 0x0209e40000000c00 */
.L_x_1423:
[----:B------:R-:W-:Y:S05]  /*c770*/  BSYNC B1 ;  /* 0x0000000000017941 */ /* 0x000fea0003800000 */
.L_x_1422:
[----:B------:R-:W-:-:S13]  /*c780*/  ISETP.NE.AND P0, PT, R152, RZ, PT ;  /* 0x000000ff9800720c */ /* 0x000fda0003f05270 */
[----:B------:R1:W-:Y:S01]  /*c790*/  @P0 STS.128 [R170+0x2800], RZ ;  /* 0x002800ffaa000388 */ /* 0x0003e20000000c00 */
[----:B------:R-:W-:Y:S05]  /*c7a0*/  @P0 BRA `(.L_x_1417) ;  /* 0x00002a1000000947 */ /* 0x000fea0003800000 */
[----:B-1--4-:R1:W5:Y:S01]  /*c7b0*/  LDG.E.128 R12, [R8.64+0x80] ;  /* 0x00008006080c7981 */ /* 0x012362000c1e1d00 */
[----:B------:R-:W-:Y:S01]  /*c7c0*/  ISETP.GE.AND P0, PT, R10, c[0x0][0x230], PT ;  /* 0x00008c000a007a0c */ /* 0x000fe20003f06270 */
[----:B------:R-:W-:-:S12]  /*c7d0*/  BSSY B0, `(.L_x_1426) ;  /* 0x0000029000007945 */ /* 0x000fd80003800000 */
[----:B------:R-:W-:Y:S05]  /*c7e0*/  @P0 BRA `(.L_x_1427) ;  /* 0x0000027000000947 */ /* 0x000fea0003800000 */
[----:B------:R-:W4:Y:S04]  /*c7f0*/  LDG.E.64 R2, [R16.64+0x40] ;  /* 0x0000400610027981 */ /* 0x000f28000c1e1b00 */
[----:B--2---:R-:W2:Y:S01]  /*c800*/  LDG.E.64 R4, [R6.64+0x40] ;  /* 0x0000400606047981 */ /* 0x004ea2000c1e1b00 */
[----:B-----5:R-:W-:Y:S01]  /*c810*/  MOV R11, R15 ;  /* 0x0000000f000b7202 */ /* 0x020fe20000000f00 */
[--C-:B------:R-:W-:Y:S02]  /*c820*/  HADD2.F32 R19, -RZ, R13.reuse.H0_H0 ;  /* 0x2000000dff137230 */ /* 0x100fe40000004100 */
[----:B------:R-:W-:Y:S02]  /*c830*/  HADD2.F32 R15, -RZ, R13.H1_H1 ;  /* 0x3000000dff0f7230 */ /* 0x000fe40000004100 */
[----:B------:R-:W-:-:S02]  /*c840*/  HADD2.F32 R13, -RZ, R11.H0_H0 ;  /* 0x2000000bff0d7230 */ /* 0x000fc40000004100 */
[----:B------:R-:W-:Y:S02]  /*c850*/  HADD2.F32 R11, -RZ, R11.H1_H1 ;  /* 0x3000000bff0b7230 */ /* 0x000fe40000004100 */
[----:B----4-:R-:W-:Y:S02]  /*c860*/  HADD2.F32 R0, -RZ, R3.H1_H1 ;  /* 0x30000003ff007230 */ /* 0x010fe40000004100 */
[----:B------:R-:W-:Y:S02]  /*c870*/  HADD2.F32 R18, -RZ, R2.H1_H1 ;  /* 0x30000002ff127230 */ /* 0x000fe40000004100 */
[----:B-12---:R-:W-:Y:S01]  /*c880*/  HADD2.F32 R9, -RZ, R5.H1_H1 ;  /* 0x30000005ff097230 */ /* 0x006fe20000004100 */
[-C--:B------:R-:W-:Y:S01]  /*c890*/  FMUL.FTZ R6, R11, R0.reuse ;  /* 0x000000000b067220 */ /* 0x080fe20000410000 */
[----:B------:R-:W-:Y:S01]  /*c8a0*/  HADD2.F32 R10, -RZ, R4.H1_H1 ;  /* 0x30000004ff0a7230 */ /* 0x000fe20000004100 */
[C---:B------:R-:W-:Y:S01]  /*c8b0*/  FMUL.FTZ R0, R13.reuse, R0 ;  /* 0x000000000d007220 */ /* 0x040fe20000410000 */
[----:B------:R-:W-:Y:S01]  /*c8c0*/  HADD2.F32 R2, -RZ, R2.H0_H0 ;  /* 0x20000002ff027230 */ /* 0x000fe20000004100 */
[-C--:B------:R-:W-:Y:S01]  /*c8d0*/  FFMA.FTZ R6, R13, R9.reuse, -R6 ;  /* 0x000000090d067223 */ /* 0x080fe20000010806 */
[--C-:B------:R-:W-:Y:S01]  /*c8e0*/  HADD2.F32 R13, -RZ, R12.reuse.H1_H1 ;  /* 0x3000000cff0d7230 */ /* 0x100fe20000004100 */
[-C--:B------:R-:W-:Y:S01]  /*c8f0*/  FMUL.FTZ R7, R19, R18.reuse ;  /* 0x0000001213077220 */ /* 0x080fe20000410000 */
[----:B------:R-:W-:Y:S01]  /*c900*/  HADD2.F32 R3, -RZ, R3.H0_H0 ;  /* 0x20000003ff037230 */ /* 0x000fe20000004100 */
[----:B------:R-:W-:Y:S01]  /*c910*/  FFMA.FTZ R9, R11, R9, R0 ;  /* 0x000000090b097223 */ /* 0x000fe20000010000 */
[----:B------:R-:W-:Y:S01]  /*c920*/  HADD2.F32 R11, -RZ, R12.H0_H0 ;  /* 0x2000000cff0b7230 */ /* 0x000fe20000004100 */
[C---:B------:R-:W-:Y:S01]  /*c930*/  FMUL.FTZ R8, R15.reuse, R18 ;  /* 0x000000120f087220 */ /* 0x040fe20000410000 */
[--C-:B------:R-:W-:Y:S01]  /*c940*/  HADD2.F32 R0, -RZ, R14.reuse.H0_H0 ;  /* 0x2000000eff007230 */ /* 0x100fe20000004100 */
[-C--:B------:R-:W-:Y:S01]  /*c950*/  FFMA.FTZ R7, R15, R10.reuse, R7 ;  /* 0x0000000a0f077223 */ /* 0x080fe20000010007 */
[----:B------:R-:W-:Y:S01]  /*c960*/  HADD2.F32 R14, -RZ, R14.H1_H1 ;  /* 0x3000000eff0e7230 */ /* 0x000fe20000004100 */
[----:B------:R-:W-:Y:S01]  /*c970*/  FFMA.FTZ R8, R19, R10, -R8 ;  /* 0x0000000a13087223 */ /* 0x000fe20000010808 */
[----:B------:R-:W-:Y:S01]  /*c980*/  HADD2.F32 R15, -RZ, R5.H0_H0 ;  /* 0x20000005ff0f7230 */ /* 0x000fe20000004100 */
[-C--:B------:R-:W-:Y:S01]  /*c990*/  FMUL.FTZ R5, R13, R2.reuse ;  /* 0x000000020d057220 */ /* 0x080fe20000410000 */
[----:B------:R-:W-:Y:S01]  /*c9a0*/  HADD2.F32 R4, -RZ, R4.H0_H0 ;  /* 0x20000004ff047230 */ /* 0x000fe20000004100 */
[----:B------:R-:W-:-:S02]  /*c9b0*/  FMUL.FTZ R10, R11, R2 ;  /* 0x000000020b0a7220 */ /* 0x000fc40000410000 */
[-C--:B------:R-:W-:Y:S02]  /*c9c0*/  FMUL.FTZ R2, R14, R3.reuse ;  /* 0x000000030e027220 */ /* 0x080fe40000410000 */
[C---:B------:R-:W-:Y:S02]  /*c9d0*/  FMUL.FTZ R3, R0.reuse, R3 ;  /* 0x0000000300037220 */ /* 0x040fe40000410000 */
[-C--:B------:R-:W-:Y:S02]  /*c9e0*/  FFMA.FTZ R5, R11, R4.reuse, -R5 ;  /* 0x000000040b057223 */ /* 0x080fe40000010805 */
[----:B------:R-:W-:Y:S01]  /*c9f0*/  FFMA.FTZ R10, R13, R4, R10 ;  /* 0x000000040d0a7223 */ /* 0x000fe2000001000a */
[----:B------:R-:W-:Y:S01]  /*ca00*/  F2FP.PACK_AB R13, R7, R8 ;  /* 0x00000008070d723e */ /* 0x000fe200000000ff */
[-C--:B------:R-:W-:Y:S02]  /*ca10*/  FFMA.FTZ R2, R0, R15.reuse, -R2 ;  /* 0x0000000f00027223 */ /* 0x080fe40000010802 */
[----:B------:R-:W-:Y:S01]  /*ca20*/  FFMA.FTZ R3, R14, R15, R3 ;  /* 0x0000000f0e037223 */ /* 0x000fe20000010003 */
[----:B------:R-:W-:-:S02]  /*ca30*/  F2FP.PACK_AB R15, R9, R6 ;  /* 0x00000006090f723e */ /* 0x000fc400000000ff */
[----:B------:R-:W-:Y:S02]  /*ca40*/  F2FP.PACK_AB R12, R10, R5 ;  /* 0x000000050a0c723e */ /* 0x000fe400000000ff */
[----:B------:R-:W-:Y:S02]  /*ca50*/  F2FP.PACK_AB R14, R3, R2 ;  /* 0x00000002030e723e */ /* 0x000fe400000000ff */
.L_x_1427:
[----:B------:R-:W-:Y:S05]  /*ca60*/  BSYNC B0 ;  /* 0x0000000000007941 */ /* 0x000fea0003800000 */
.L_x_1426:
[----:B-----5:R4:W-:Y:S01]  /*ca70*/  STS.128 [R170+0x2800], R12 ;  /* 0x0028000caa007388 */ /* 0x0209e20000000c00 */
[----:B------:R-:W-:Y:S05]  /*ca80*/  BRA `(.L_x_1417) ;  /* 0x0000273000007947 */ /* 0x000fea0003800000 */
.L_x_1404:
        /* <DEDUP_REMOVED lines=22> */
[----:B------:R-:W-:Y:S01]  /*cbf0*/  @P0 SHF.R.S32.HI R12, RZ, 0x1, R158 ;  /* 0x00000001ff0c0819 */ /* 0x000fe2000001149e */
[----:B------:R-:W4:Y:S01]  /*cc00*/  LDG.E.128 R16, [R16.64] ;  /* 0x0000000610107981 */ /* 0x000f22000c1e1d00 */
[----:B------:R-:W-:Y:S02]  /*cc10*/  LEA.HI.X R7, R5, c[0x0][0x2b4], R4, 0x1, P1 ;  /* 0x0000ad0005077a11 */ /* 0x000fe400008f0c04 */
[----:B------:R-:W-:Y:S02]  /*cc20*/  MOV R13, RZ ;  /* 0x000000ff000d7202 */ /* 0x000fe40000000f00 */
[----:B------:R-:W-:-:S02]  /*cc30*/  @P0 IADD3 R13, -R12, RZ, RZ ;  /* 0x000000ff0c0d0210 */ /* 0x000fc40007ffe1ff */
[----:B--2---:R-:W2:Y:S02]  /*cc40*/  LDG.E.128 R4, [R6.64] ;  /* 0x0000000606047981 */ /* 0x004ea4000c1e1d00 */
[----:B------:R-:W-:-:S04]  /*cc50*/  IADD3 R12, P1, R13, R0, RZ ;  /* 0x000000000d0c7210 */ /* 0x000fc80007f3e0ff */
[----:B------:R-:W-:Y:S02]  /*cc60*/  LEA.HI.X.SX32 R13, R13, R2, 0x1, P1 ;  /* 0x000000020d0d7211 */ /* 0x000fe400008f0eff */
[----:B------:R-:W-:-:S04]  /*cc70*/  LEA R14, P1, R12, c[0x0][0x2a8], 0x1 ;  /* 0x0000aa000c0e7a11 */ /* 0x000fc800078208ff */
[----:B------:R-:W-:-:S06]  /*cc80*/  LEA.HI.X R15, R12, c[0x0][0x2ac], R13, 0x1, P1 ;  /* 0x0000ab000c0f7a11 */ /* 0x000fcc00008f0c0d */
[----:B---3--:R-:W3:Y:S01]  /*cc90*/  LDG.E.128 R12, [R14.64] ;  /* 0x000000060e0c7981 */ /* 0x008ee2000c1e1d00 */
[----:B----4-:R-:W-:Y:S01]  /*cca0*/  MOV R26, R19 ;  /* 0x00000013001a7202 */ /* 0x010fe20000000f00 */
[--C-:B--2---:R-:W-:Y:S02]  /*ccb0*/  HADD2.F32 R19, -RZ, R5.reuse.H0_H0 ;  /* 0x20000005ff137230 */ /* 0x104fe40000004100 */
[----:B------:R-:W-:Y:S02]  /*ccc0*/  HADD2.F32 R27, -RZ, R5.H1_H1 ;  /* 0x30000005ff1b7230 */ /* 0x000fe40000004100 */
[--C-:B------:R-:W-:Y:S02]  /*ccd0*/  HADD2.F32 R5, -RZ, R7.reuse.H0_H0 ;  /* 0x20000007ff057230 */ /* 0x100fe40000004100 */
[----:B------:R-:W-:Y:S02]  /*cce0*/  HADD2.F32 R7, -RZ, R7.H1_H1 ;  /* 0x30000007ff077230 */ /* 0x000fe40000004100 */
[----:B------:R-:W-:Y:S01]  /*ccf0*/  HADD2.F32 R32, -RZ, R26.H0_H0 ;  /* 0x2000001aff207230 */ /* 0x000fe20000004100 */
[----:B------:R-:W-:Y:S01]  /*cd00*/  @!P0 FADD.FTZ R5, -R5, -RZ ;  /* 0x800000ff05058221 */ /* 0x000fe20000010100 */
[--C-:B------:R-:W-:Y:S01]  /*cd10*/  HADD2.F32 R28, -RZ, R4.reuse.H0_H0 ;  /* 0x20000004ff1c7230 */ /* 0x100fe20000004100 */
[----:B------:R-:W-:Y:S01]  /*cd20*/  @!P0 FADD.FTZ R7, -R7, -RZ ;  /* 0x800000ff07078221 */ /* 0x000fe20000010100 */
[----:B------:R-:W-:-:S02]  /*cd30*/  HADD2.F32 R29, -RZ, R4.H1_H1 ;  /* 0x30000004ff1d7230 */ /* 0x000fc40000004100 */
[----:B------:R-:W-:Y:S02]  /*cd40*/  HADD2.F32 R26, -RZ, R26.H1_H1 ;  /* 0x3000001aff1a7230 */ /* 0x000fe40000004100 */
[--C-:B------:R-:W-:Y:S02]  /*cd50*/  HADD2.F32 R4, -RZ, R6.reuse.H0_H0 ;  /* 0x20000006ff047230 */ /* 0x100fe40000004100 */
[----:B------:R-:W-:Y:S01]  /*cd60*/  HADD2.F32 R6, -RZ, R6.H1_H1 ;  /* 0x30000006ff067230 */ /* 0x000fe20000004100 */
[----:B------:R-:W-:Y:S01]  /*cd70*/  FMUL.FTZ R32, R32, R5 ;  /* 0x0000000520207220 */ /* 0x000fe20000410000 */
[--C-:B------:R-:W-:Y:S01]  /*cd80*/  HADD2.F32 R5, -RZ, R18.reuse.H1_H1 ;  /* 0x30000012ff057230 */ /* 0x100fe20000004100 */
[----:B------:R-:W-:Y:S01]  /*cd90*/  FMUL.FTZ R26, R26, R7 ;  /* 0x000000071a1a7220 */ /* 0x000fe20000410000 */
[----:B------:R-:W-:Y:S01]  /*cda0*/  HADD2.F32 R7, -RZ, R18.H0_H0 ;  /* 0x20000012ff077230 */ /* 0x000fe20000004100 */
        /* <DEDUP_REMOVED lines=8> */
[----:B------:R-:W-:Y:S01]  /*ce30*/  FMUL.FTZ R6, R5, R6 ;  /* 0x0000000605067220 */ /* 0x000fe20000410000 */
[----:B-----5:R-:W-:Y:S01]  /*ce40*/  HADD2.F32 R5, -RZ, R21.H0_H0 ;  /* 0x20000015ff057230 */ /* 0x020fe20000004100 */
[----:B------:R-:W-:Y:S01]  /*ce50*/  @!P0 FADD.FTZ R27, -R27, -RZ ;  /* 0x800000ff1b1b8221 */ /* 0x000fe20000010100 */
[----:B---3--:R-:W-:Y:S01]  /*ce60*/  HADD2.F32 R7, -RZ, R13.H0_H0 ;  /* 0x2000000dff077230 */ /* 0x008fe20000004100 */
[----:B------:R-:W-:-:S02]  /*ce70*/  @!P0 FADD.FTZ R29, -R29, -RZ ;  /* 0x800000ff1d1d8221 */ /* 0x000fc40000010100 */
[----:B------:R-:W-:Y:S02]  /*ce80*/  FMUL.FTZ R30, R30, R19 ;  /* 0x000000131e1e7220 */ /* 0x000fe40000410000 */
[----:B------:R-:W-:Y:S01]  /*ce90*/  @!P0 FADD.FTZ R28, -R28, -RZ ;  /* 0x800000ff1c1c8221 */ /* 0x000fe20000010100 */
[--C-:B------:R-:W-:Y:S01]  /*cea0*/  HADD2.F32 R31, -RZ, R14.reuse.H1_H1 ;  /* 0x3000000eff1f7230 */ /* 0x100fe20000004100 */
[----:B------:R-:W-:Y:S01]  /*ceb0*/  FMUL.FTZ R34, R34, R27 ;  /* 0x0000001b22227220 */ /* 0x000fe20000410000 */
[----:B------:R-:W-:Y:S01]  /*cec0*/  HADD2.F32 R27, -RZ, R14.H0_H0 ;  /* 0x2000000eff1b7230 */ /* 0x000fe20000004100 */
[----:B------:R-:W-:Y:S01]  /*ced0*/  FMUL.FTZ R29, R16, R29 ;  /* 0x0000001d101d7220 */ /* 0x000fe20000410000 */
[----:B------:R-:W-:Y:S01]  /*cee0*/  HADD2.F32 R16, -RZ, R13.H1_H1 ;  /* 0x3000000dff107230 */ /* 0x000fe20000004100 */
[----:B------:R-:W-:Y:S01]  /*cef0*/  FMUL.FTZ R28, R17, R28 ;  /* 0x0000001c111c7220 */ /* 0x000fe20000410000 */
[----:B------:R-:W-:Y:S01]  /*cf00*/  HADD2.F32 R17, -RZ, R23.H0_H0 ;  /* 0x20000017ff117230 */ /* 0x000fe20000004100 */
[----:B------:R-:W-:Y:S01]  /*cf10*/  FFMA.FTZ R5, R5, R7, R30 ;  /* 0x0000000705057223 */ /* 0x000fe2000001001e */
[----:B------:R-:W-:-:S02]  /*cf20*/  HADD2.F32 R13, -RZ, R15.H0_H0 ;  /* 0x2000000fff0d7230 */ /* 0x000fc40000004100 */
[----:B------:R-:W-:Y:S02]  /*cf30*/  HADD2.F32 R19, -RZ, R12.H0_H0 ;  /* 0x2000000cff137230 */ /* 0x000fe40000004100 */
[----:B------:R-:W-:Y:S02]  /*cf40*/  HADD2.F32 R7, -RZ, R20.H0_H0 ;  /* 0x20000014ff077230 */ /* 0x000fe40000004100 */
[----:B------:R-:W-:Y:S02]  /*cf50*/  HADD2.F32 R14, -RZ, R22.H0_H0 ;  /* 0x20000016ff0e7230 */ /* 0x000fe40000004100 */
[----:B------:R-:W-:Y:S02]  /*cf60*/  HADD2.F32 R21, -RZ, R21.H1_H1 ;  /* 0x30000015ff157230 */ /* 0x000fe40000004100 */
[----:B------:R-:W-:Y:S02]  /*cf70*/  HADD2.F32 R15, -RZ, R15.H1_H1 ;  /* 0x3000000fff0f7230 */ /* 0x000fe40000004100 */
        /* <DEDUP_REMOVED lines=15> */
.L_x_1433:
[----:B------:R-:W-:Y:S05]  /*d070*/  BSYNC B0 ;  /* 0x0000000000007941 */ /* 0x000fea0003800000 */
.L_x_1432:
[----:B-----5:R4:W-:Y:S04]  /*d080*/  STS.64 [R170], R20 ;  /* 0x00000014aa007388 */ /* 0x0209e80000000a00 */
[----:B------:R4:W-:Y:S02]  /*d090*/  STS.64 [R170+0x8], R22 ;  /* 0x00000816aa007388 */ /* 0x0009e40000000a00 */
.L_x_1431:
[----:B------:R-:W-:Y:S05]  /*d0a0*/  BSYNC B1 ;  /* 0x0000000000017941 */ /* 0x000fea0003800000 */
.L_x_1430:
[----:B------:R1:W-:Y:S01]  /*d0b0*/  @P5 STS.128 [R170+0x1000], RZ ;  /* 0x001000ffaa005388 */ /* 0x0003e20000000c00 */
[----:B------:R-:W-:Y:S01]  /*d0c0*/  BSSY B1, `(.L_x_1434) ;  /* 0x000005a000017945 */ /* 0x000fe20003800000 */
[----:B------:R-:W-:Y:S05]  /*d0d0*/  @P5 BRA `(.L_x_1435) ;  /* 0x0000058000005947 */ /* 0x000fea0003800000 */
[----:B----4-:R4:W5:Y:S01]  /*d0e0*/  LDG.E.128 R20, [R24.64+0x40] ;  /* 0x0000400618147981 */ /* 0x010962000c1e1d00 */
        /* <DEDUP_REMOVED lines=14> */
[----:B--2---:R-:W2:Y:S01]  /*d1d0*/  LDG.E.128 R16, [R16.64+0x40] ;  /* 0x0000400610107981 */ /* 0x004ea2000c1e1d00 */
[----:B------:R-:W-:Y:S02]  /*d1e0*/  LEA.HI.X R7, R5, c[0x0][0x2b4], R4, 0x1, P1 ;  /* 0x0000ad0005077a11 */ /* 0x000fe400008f0c04 */
[----:B------:R-:W-:Y:S02]  /*d1f0*/  MOV R13, RZ ;  /* 0x000000ff000d7202 */ /* 0x000fe40000000f00 */
[----:B------:R-:W-:-:S02]  /*d200*/  @P0 IADD3 R13, -R12, RZ, RZ ;  /* 0x000000ff0c0d0210 */ /* 0x000fc40007ffe1ff */
[----:B---3--:R-:W3:Y:S02]  /*d210*/  LDG.E.128 R4, [R6.64+0x40] ;  /* 0x0000400606047981 */ /* 0x008ee4000c1e1d00 */
[----:B------:R-:W-:-:S04]  /*d220*/  IADD3 R12, P1, R13, R0, RZ ;  /* 0x000000000d0c7210 */ /* 0x000fc80007f3e0ff */
[----:B------:R-:W-:Y:S02]  /*d230*/  LEA.HI.X.SX32 R13, R13, R2, 0x1, P1 ;  /* 0x000000020d0d7211 */ /* 0x000fe400008f0eff */
[----:B------:R-:W-:-:S04]  /*d240*/  LEA R14, P1, R12, c[0x0][0x2a8], 0x1 ;  /* 0x0000aa000c0e7a11 */ /* 0x000fc800078208ff */
[----:B------:R-:W-:-:S06]  /*d250*/  LEA.HI.X R15, R12, c[0x0][0x2ac], R13, 0x1, P1 ;  /* 0x0000ab000c0f7a11 */ /* 0x000fcc00008f0c0d */
[----:B----4-:R-:W4:Y:S01]  /*d260*/  LDG.E.128 R12, [R14.64+0x40] ;  /* 0x000040060e0c7981 */ /* 0x010f22000c1e1d00 */
[----:B--2---:R-:W-:Y:S01]  /*d270*/  MOV R26, R19 ;  /* 0x00000013001a7202 */ /* 0x004fe20000000f00 */
[--C-:B---3--:R-:W-:Y:S02]  /*d280*/  HADD2.F32 R19, -RZ, R5.reuse.H0_H0 ;  /* 0x20000005ff137230 */ /* 0x108fe40000004100 */
        /* <DEDUP_REMOVED lines=26> */
[----:B----4-:R-:W-:Y:S01]  /*d430*/  HADD2.F32 R7, -RZ, R13.H0_H0 ;  /* 0x2000000dff077230 */ /* 0x010fe20000004100 */
        /* <DEDUP_REMOVED lines=32> */
.L_x_1437:
[----:B------:R-:W-:Y:S05]  /*d640*/  BSYNC B0 ;  /* 0x0000000000007941 */ /* 0x000fea0003800000 */
.L_x_1436:
[----:B-----5:R1:W-:Y:S02]  /*d650*/  STS.128 [R170+0x1000], R20 ;  /* 0x00100014aa007388 */ /* 0x0203e40000000c00 */
.L_x_1435:
[----:B------:R-:W-:Y:S05]  /*d660*/  BSYNC B1 ;  /* 0x0000000000017941 */ /* 0x000fea0003800000 */
.L_x_1434:
[----:B------:R-:W-:-:S13]  /*d670*/  ISETP.NE.AND P0, PT, R152, RZ, PT ;  /* 0x000000ff9800720c */ /* 0x000fda0003f05270 */
[----:B------:R1:W-:Y:S01]  /*d680*/  @P0 STS.128 [R170+0x2000], RZ ;  /* 0x002000ffaa000388 */ /* 0x0003e20000000c00 */
[----:B------:R-:W-:Y:S05]  /*d690*/  @P0 BRA `(.L_x_1429) ;  /* 0x0000058000000947 */ /* 0x000fea0003800000 */
[----:B-1--4-:R1:W5:Y:S01]  /*d6a0*/  LDG.E.128 R20, [R24.64+0x80] ;  /* 0x0000800618147981 */ /* 0x012362000c1e1d00 */
        /* <DEDUP_REMOVED lines=9> */
[----:B------:R-:W-:Y:S02]  /*d740*/  IADD3 R5, P1, R7, R0, RZ ;  /* 0x0000000007057210 */ /* 0x000fe40007f3e0ff */
[----:B------:R-:W-:Y:S01]  /*d750*/  @P0 SHF.R.S32.HI R12, RZ, 0x1, R158 ;  /* 0x00000001ff0c0819 */ /* 0x000fe2000001149e */
[----:B------:R-:W-:Y:S01]  /*d760*/  IMAD.WIDE R16, R13, 0x2, R24 ;  /* 0x000000020d107825 */ /* 0x000fe200078e0218 */
[----:B------:R-:W-:Y:S02]  /*d770*/  LEA.HI.X.SX32 R4, R7, R2, 0x1, P1 ;  /* 0x0000000207047211 */ /* 0x000fe400008f0eff */
[----:B------:R-:W-:-:S02]  /*d780*/  LEA R6, P1, R5, c[0x0][0x2b0], 0x1 ;  /* 0x0000ac0005067a11 */ /* 0x000fc400078208ff */
[----:B------:R-:W-:Y:S01]  /*d790*/  MOV R13, RZ ;  /* 0x000000ff000d7202 */ /* 0x000fe20000000f00 */
[----:B------:R-:W4:Y:S01]  /*d7a0*/  LDG.E.128 R16, [R16.64+0x80] ;  /* 0x0000800610107981 */ /* 0x000f22000c1e1d00 */
[----:B------:R-:W-:Y:S02]  /*d7b0*/  LEA.HI.X R7, R5, c[0x0][0x2b4], R4, 0x1, P1 ;  /* 0x0000ad0005077a11 */ /* 0x000fe400008f0c04 */
[----:B------:R-:W-:-:S04]  /*d7c0*/  @P0 IADD3 R13, -R12, RZ, RZ ;  /* 0x000000ff0c0d0210 */ /* 0x000fc80007ffe1ff */
[----:B--2---:R-:W2:Y:S01]  /*d7d0*/  LDG.E.128 R4, [R6.64+0x80] ;  /* 0x0000800606047981 */ /* 0x004ea2000c1e1d00 */
[----:B------:R-:W-:-:S04]  /*d7e0*/  IADD3 R12, P1, R13, R0, RZ ;  /* 0x000000000d0c7210 */ /* 0x000fc80007f3e0ff */
[----:B------:R-:W-:Y:S02]  /*d7f0*/  LEA.HI.X.SX32 R13, R13, R2, 0x1, P1 ;  /* 0x000000020d0d7211 */ /* 0x000fe400008f0eff */
[----:B------:R-:W-:-:S04]  /*d800*/  LEA R14, P1, R12, c[0x0][0x2a8], 0x1 ;  /* 0x0000aa000c0e7a11 */ /* 0x000fc800078208ff */
[----:B------:R-:W-:-:S06]  /*d810*/  LEA.HI.X R15, R12, c[0x0][0x2ac], R13, 0x1, P1 ;  /* 0x0000ab000c0f7a11 */ /* 0x000fcc00008f0c0d */
[----:B---3--:R-:W3:Y:S01]  /*d820*/  LDG.E.128 R12, [R14.64+0x80] ;  /* 0x000080060e0c7981 */ /* 0x008ee2000c1e1d00 */
[----:B-1--4-:R-:W-:Y:S01]  /*d830*/  MOV R24, R19 ;  /* 0x0000001300187202 */ /* 0x012fe20000000f00 */
[----:B------:R-:W-:Y:S02]  /*d840*/  HADD2.F32 R28, -RZ, R16.H0_H0 ;  /* 0x20000010ff1c7230 */ /* 0x000fe40000004100 */
[--C-:B--2---:R-:W-:Y:S02]  /*d850*/  HADD2.F32 R19, -RZ, R4.reuse.H0_H0 ;  /* 0x20000004ff137230 */ /* 0x104fe40000004100 */
[----:B------:R-:W-:Y:S02]  /*d860*/  HADD2.F32 R25, -RZ, R4.H1_H1 ;  /* 0x30000004ff197230 */ /* 0x000fe40000004100 */
[--C-:B------:R-:W-:Y:S01]  /*d870*/  HADD2.F32 R4, -RZ, R5.reuse.H0_H0 ;  /* 0x20000005ff047230 */ /* 0x100fe20000004100 */
[----:B------:R-:W-:Y:S01]  /*d880*/  @!P0 FADD.FTZ R19, -R19, -RZ ;  /* 0x800000ff13138221 */ /* 0x000fe20000010100 */
[----:B------:R-:W-:-:S02]  /*d890*/  HADD2.F32 R26, -RZ, R5.H1_H1 ;  /* 0x30000005ff1a7230 */ /* 0x000fc40000004100 */
[--C-:B------:R-:W-:Y:S02]  /*d8a0*/  HADD2.F32 R5, -RZ, R6.reuse.H0_H0 ;  /* 0x20000006ff057230 */ /* 0x100fe40000004100 */
[----:B------:R-:W-:Y:S02]  /*d8b0*/  HADD2.F32 R27, -RZ, R6.H1_H1 ;  /* 0x30000006ff1b7230 */ /* 0x000fe40000004100 */
[----:B------:R-:W-:Y:S01]  /*d8c0*/  HADD2.F32 R6, -RZ, R7.H0_H0 ;  /* 0x20000007ff067230 */ /* 0x000fe20000004100 */
[----:B------:R-:W-:Y:S01]  /*d8d0*/  @!P0 FADD.FTZ R4, -R4, -RZ ;  /* 0x800000ff04048221 */ /* 0x000fe20000010100 */
[----:B------:R-:W-:Y:S01]  /*d8e0*/  HADD2.F32 R29, -RZ, R17.H0_H0 ;  /* 0x20000011ff1d7230 */ /* 0x000fe20000004100 */
[----:B------:R-:W-:Y:S01]  /*d8f0*/  FMUL.FTZ R28, R28, R19 ;  /* 0x000000131c1c7220 */ /* 0x000fe20000410000 */
[----:B------:R-:W-:Y:S01]  /*d900*/  HADD2.F32 R16, -RZ, R16.H1_H1 ;  /* 0x30000010ff107230 */ /* 0x000fe20000004100 */
[----:B------:R-:W-:Y:S01]  /*d910*/  @!P0 FADD.FTZ R25, -R25, -RZ ;  /* 0x800000ff19198221 */ /* 0x000fe20000010100 */
[----:B------:R-:W-:Y:S01]  /*d920*/  HADD2.F32 R19, -RZ, R24.H0_H0 ;  /* 0x20000018ff137230 */ /* 0x000fe20000004100 */
[----:B------:R-:W-:Y:S01]  /*d930*/  @!P0 FADD.FTZ R6, -R6, -RZ ;  /* 0x800000ff06068221 */ /* 0x000fe20000010100 */
[----:B------:R-:W-:Y:S01]  /*d940*/  HADD2.F32 R7, -RZ, R7.H1_H1 ;  /* 0x30000007ff077230 */ /* 0x000fe20000004100 */
[----:B------:R-:W-:Y:S01]  /*d950*/  FMUL.FTZ R29, R29, R4 ;  /* 0x000000041d1d7220 */ /* 0x000fe20000410000 */
[----:B------:R-:W-:Y:S01]  /*d960*/  HADD2.F32 R4, -RZ, R18.H0_H0 ;  /* 0x20000012ff047230 */ /* 0x000fe20000004100 */
[----:B------:R-:W-:Y:S01]  /*d970*/  FMUL.FTZ R16, R16, R25 ;  /* 0x0000001910107220 */ /* 0x000fe20000410000 */
[----:B------:R-:W-:Y:S01]  /*d980*/  HADD2.F32 R17, -RZ, R17.H1_H1 ;  /* 0x30000011ff117230 */ /* 0x000fe20000004100 */
[----:B------:R-:W-:Y:S01]  /*d990*/  @!P0 FADD.FTZ R5, -R5, -RZ ;  /* 0x800000ff05058221 */ /* 0x000fe20000010100 */
[--C-:B-----5:R-:W-:Y:S01]  /*d9a0*/  HADD2.F32 R25, -RZ, R20.reuse.H1_H1 ;  /* 0x30000014ff197230 */ /* 0x120fe20000004100 */
[----:B------:R-:W-:Y:S01]  /*d9b0*/  FMUL.FTZ R6, R19, R6 ;  /* 0x0000000613067220 */ /* 0x000fe20000410000 */
[----:B------:R-:W-:Y:S01]  /*d9c0*/  HADD2.F32 R19, -RZ, R20.H0_H0 ;  /* 0x20000014ff137230 */ /* 0x000fe20000004100 */
[----:B------:R-:W-:Y:S01]  /*d9d0*/  @!P0 FADD.FTZ R26, -R26, -RZ ;  /* 0x800000ff1a1a8221 */ /* 0x000fe20000010100 */
[----:B------:R-:W-:Y:S01]  /*d9e0*/  HADD2.F32 R18, -RZ, R18.H1_H1 ;  /* 0x30000012ff127230 */ /* 0x000fe20000004100 */
[----:B------:R-:W-:Y:S01]  /*d9f0*/  @!P0 FADD.FTZ R27, -R27, -RZ ;  /* 0x800000ff1b1b8221 */ /* 0x000fe20000010100 */
[----:B------:R-:W-:Y:S01]  /*da00*/  HADD2.F32 R24, -RZ, R24.H1_H1 ;  /* 0x30000018ff187230 */ /* 0x000fe20000004100 */
[----:B------:R-:W-:Y:S01]  /*da10*/  @!P0 FADD.FTZ R7, -R7, -RZ ;  /* 0x800000ff07078221 */ /* 0x000fe20000010100 */
[--C-:B---3--:R-:W-:Y:S01]  /*da20*/  HADD2.F32 R20, -RZ, R12.reuse.H1_H1 ;  /* 0x3000000cff147230 */ /* 0x108fe20000004100 */
[----:B------:R-:W-:Y:S01]  /*da30*/  FMUL.FTZ R5, R4, R5 ;  /* 0x0000000504057220 */ /* 0x000fe20000410000 */
[----:B------:R-:W-:Y:S01]  /*da40*/  HADD2.F32 R4, -RZ, R12.H0_H0 ;  /* 0x2000000cff047230 */ /* 0x000fe20000004100 */
[----:B------:R-:W-:Y:S01]  /*da50*/  FMUL.FTZ R17, R17, R26 ;  /* 0x0000001a11117220 */ /* 0x000fe20000410000 */
[--C-:B------:R-:W-:Y:S01]  /*da60*/  HADD2.F32 R12, -RZ, R13.reuse.H0_H0 ;  /* 0x2000000dff0c7230 */ /* 0x100fe20000004100 */
[----:B------:R-:W-:Y:S01]  /*da70*/  FMUL.FTZ R27, R18, R27 ;  /* 0x0000001b121b7220 */ /* 0x000fe20000410000 */
[----:B------:R-:W-:Y:S01]  /*da80*/  HADD2.F32 R26, -RZ, R13.H1_H1 ;  /* 0x3000000dff1a7230 */ /* 0x000fe20000004100 */
[----:B------:R-:W-:Y:S01]  /*da90*/  FMUL.FTZ R7, R24, R7 ;  /* 0x0000000718077220 */ /* 0x000fe20000410000 */
[--C-:B------:R-:W-:Y:S01]  /*daa0*/  HADD2.F32 R13, -RZ, R15.reuse.H0_H0 ;  /* 0x2000000fff0d7230 */ /* 0x100fe20000004100 */
[----:B------:R-:W-:Y:S01]  /*dab0*/  FFMA.FTZ R25, R25, R20, R16 ;  /* 0x0000001419197223 */ /* 0x000fe20000010010 */
[----:B------:R-:W-:-:S02]  /*dac0*/  HADD2.F32 R30, -RZ, R15.H1_H1 ;  /* 0x3000000fff1e7230 */ /* 0x000fc40000004100 */
[----:B------:R-:W-:Y:S02]  /*dad0*/  HADD2.F32 R18, -RZ, R21.H0_H0 ;  /* 0x20000015ff127230 */ /* 0x000fe40000004100 */
[----:B------:R-:W-:Y:S02]  /*dae0*/  HADD2.F32 R24, -RZ, R14.H0_H0 ;  /* 0x2000000eff187230 */ /* 0x000fe40000004100 */
[----:B------:R-:W-:Y:S02]  /*daf0*/  HADD2.F32 R15, -RZ, R22.H0_H0 ;  /* 0x20000016ff0f7230 */ /* 0x000fe40000004100 */
[----:B------:R-:W-:Y:S02]  /*db00*/  HADD2.F32 R16, -RZ, R23.H0_H0 ;  /* 0x20000017ff107230 */ /* 0x000fe40000004100 */
[----:B------:R-:W-:Y:S02]  /*db10*/  HADD2.F32 R14, -RZ, R14.H1_H1 ;  /* 0x3000000eff0e7230 */ /* 0x000fe40000004100 */
[----:B------:R-:W-:-:S02]  /*db20*/  HADD2.F32 R21, -RZ, R21.H1_H1 ;  /* 0x30000015ff157230 */ /* 0x000fc40000004100 */
[----:B------:R-:W-:Y:S02]  /*db30*/  HADD2.F32 R22, -RZ, R22.H1_H1 ;  /* 0x30000016ff167230 */ /* 0x000fe40000004100 */
[----:B------:R-:W-:Y:S01]  /*db40*/  HADD2.F32 R23, -RZ, R23.H1_H1 ;  /* 0x30000017ff177230 */ /* 0x000fe20000004100 */
[----:B------:R-:W-:Y:S02]  /*db50*/  FFMA.FTZ R4, R19, R4, R28 ;  /* 0x0000000413047223 */ /* 0x000fe4000001001c */
[----:B------:R-:W-:Y:S02]  /*db60*/  FFMA.FTZ R12, R18, R12, R29 ;  /* 0x0000000c120c7223 */ /* 0x000fe4000001001d */
[----:B------:R-:W-:Y:S02]  /*db70*/  FFMA.FTZ R17, R21, R26, R17 ;  /* 0x0000001a15117223 */ /* 0x000fe40000010011 */
[----:B------:R-:W-:Y:S02]  /*db80*/  FFMA.FTZ R5, R15, R24, R5 ;  /* 0x000000180f057223 */ /* 0x000fe40000010005 */
[----:B------:R-:W-:-:S02]  /*db90*/  FFMA.FTZ R14, R22, R14, R27 ;  /* 0x0000000e160e7223 */ /* 0x000fc4000001001b */
[----:B------:R-:W-:Y:S02]  /*dba0*/  FFMA.FTZ R6, R16, R13, R6 ;  /* 0x0000000d10067223 */ /* 0x000fe40000010006 */
[----:B------:R-:W-:Y:S01]  /*dbb0*/  FFMA.FTZ R7, R23, R30, R7 ;  /* 0x0000001e17077223 */ /* 0x000fe20000010007 */
[----:B------:R-:W-:Y:S02]  /*dbc0*/  F2FP.PACK_AB R20, R25, R4 ;  /* 0x000000041914723e */ /* 0x000fe400000000ff */
[----:B------:R-:W-:Y:S02]  /*dbd0*/  F2FP.PACK_AB R21, R17, R12 ;  /* 0x0000000c1115723e */ /* 0x000fe400000000ff */
[----:B------:R-:W-:Y:S02]  /*dbe0*/  F2FP.PACK_AB R22, R14, R5 ;  /* 0x000000050e16723e */ /* 0x000fe400000000ff */
[----:B------:R-:W-:Y:S02]  /*dbf0*/  F2FP.PACK_AB R23, R7, R6 ;  /* 0x000000060717723e */ /* 0x000fe400000000ff */
.L_x_1439:
[----:B------:R-:W-:Y:S05]  /*dc00*/  BSYNC B0 ;  /* 0x0000000000007941 */ /* 0x000fea0003800000 */
.L_x_1438:
[----:B-----5:R4:W-:Y:S02]  /*dc10*/  STS.128 [R170+0x2000], R20 ;  /* 0x00200014aa007388 */ /* 0x0209e40000000c00 */
.L_x_1429:
[----:B------:R-:W-:Y:S05]  /*dc20*/  BSYNC B2 ;  /* 0x0000000000027941 */ /* 0x000fea0003800000 */
.L_x_1428:
[----:B-12-4-:R-:W-:-:S04]  /*dc30*/  IADD3 R24, R174, 0x20, RZ ;  /* 0x00000020ae187810 */ /* 0x016fc80007ffe0ff */
[----:B------:R-:W-:-:S04]  /*dc40*/  ISETP.GE.AND P0, PT, R24, R3, PT ;  /* 0x000000031800720c */ /* 0x000fc80003f06270 */
[----:B------:R-:W-:-:S13]  /*dc50*/  ISETP.LT.OR P0, PT, R131, -0x83, P0 ;  /* 0xffffff7d8300780c */ /* 0x000fda0000701670 */
[----:B------:R-:W-:Y:S05]  /*dc60*/  @P0 BRA `(.L_x_1417) ;  /* 0x0000155000000947 */ /* 0x000fea0003800000 */
[----:B------:R-:W-:Y:S01]  /*dc70*/  ISETP.GE.AND P0, PT, R116, c[0x0][0x220], PT ;  /* 0x0000880074007a0c */ /* 0x000fe20003f06270 */
[----:B------:R-:W-:-:S12]  /*dc80*/  BSSY B1, `(.L_x_1440) ;  /* 0x000005b000017945 */ /* 0x000fd80003800000 */
[----:B------:R1:W-:Y:S01]  /*dc90*/  @P0 STS.128 [R170+0x800], RZ ;  /* 0x000800ffaa000388 */ /* 0x0003e20000000c00 */
[----:B------:R-:W-:Y:S05]  /*dca0*/  @P0 BRA `(.L_x_1441) ;  /* 0x0000058000000947 */ /* 0x000fea0003800000 */
[----:B------:R2:W5:Y:S01]  /*dcb0*/  LDG.E.128 R20, [R8.64] ;  /* 0x0000000608147981 */ /* 0x000562000c1e1d00 */
        /* <DEDUP_REMOVED lines=16> */
[----:B------:R-:W4:Y:S01]  /*ddc0*/  LDG.E.128 R16, [R16.64] ;  /* 0x0000000610107981 */ /* 0x000f22000c1e1d00 */
[----:B------:R-:W-:Y:S02]  /*ddd0*/  LEA.HI.X R7, R4, c[0x0][0x2b4], R5, 0x1, P1 ;  /* 0x0000ad0004077a11 */ /* 0x000fe400008f0c05 */
[----:B------:R-:W-:-:S04]  /*dde0*/  @P0 IADD3 R14, -R3, RZ, RZ ;  /* 0x000000ff030e0210 */ /* 0x000fc80007ffe1ff */
[----:B--2---:R-:W2:Y:S01]  /*ddf0*/  LDG.E.128 R4, [R6.64] ;  /* 0x0000000606047981 */ /* 0x004ea2000c1e1d00 */
[----:B------:R-:W-:-:S04]  /*de00*/  IADD3 R13, P1, R14, R13, RZ ;  /* 0x0000000d0e0d7210 */ /* 0x000fc80007f3e0ff */
[----:B------:R-:W-:Y:S02]  /*de10*/  LEA.HI.X.SX32 R12, R14, R12, 0x1, P1 ;  /* 0x0000000c0e0c7211 */ /* 0x000fe400008f0eff */
[----:B------:R-:W-:-:S04]  /*de20*/  LEA R14, P1, R13, c[0x0][0x2a8], 0x1 ;  /* 0x0000aa000d0e7a11 */ /* 0x000fc800078208ff */
[----:B------:R-:W-:-:S06]  /*de30*/  LEA.HI.X R15, R13, c[0x0][0x2ac], R12, 0x1, P1 ;  /* 0x0000ab000d0f7a11 */ /* 0x000fcc00008f0c0c */
[----:B---3--:R-:W3:Y:S01]  /*de40*/  LDG.E.128 R12, [R14.64] ;  /* 0x000000060e0c7981 */ /* 0x008ee2000c1e1d00 */
[----:B----4-:R-:W-:Y:S02]  /*de50*/  HADD2.F32 R28, -RZ, R16.H0_H0 ;  /* 0x20000010ff1c7230 */ /* 0x010fe40000004100 */
        /* <DEDUP_REMOVED lines=12> */
[----:B------:R-:W-:Y:S01]  /*df20*/  HADD2.F32 R17, -RZ, R17.H1_H1 ;  /* 0x30000011ff117230 */ /* 0x000fe20000004100 */
[----:B------:R-:W-:Y:S01]  /*df30*/  FMUL.FTZ R29, R29, R4 ;  /* 0x000000041d1d7220 */ /* 0x000fe20000410000 */
[--C-:B------:R-:W-:Y:S01]  /*df40*/  HADD2.F32 R3, -RZ, R19.reuse.H0_H0 ;  /* 0x20000013ff037230 */ /* 0x100fe20000004100 */
[----:B------:R-:W-:Y:S01]  /*df50*/  @!P0 FADD.FTZ R26, -R26, -RZ ;  /* 0x800000ff1a1a8221 */ /* 0x000fe20000010100 */
[----:B------:R-:W-:Y:S01]  /*df60*/  HADD2.F32 R4, -RZ, R19.H1_H1 ;  /* 0x30000013ff047230 */ /* 0x000fe20000004100 */
[----:B------:R-:W-:Y:S02]  /*df70*/  @!P0 FADD.FTZ R6, -R6, -RZ ;  /* 0x800000ff06068221 */ /* 0x000fe40000010100 */
[----:B------:R-:W-:-:S02]  /*df80*/  @!P0 FADD.FTZ R7, -R7, -RZ ;  /* 0x800000ff07078221 */ /* 0x000fc40000010100 */
[----:B------:R-:W-:Y:S01]  /*df90*/  FMUL.FTZ R17, R17, R26 ;  /* 0x0000001a11117220 */ /* 0x000fe20000410000 */
[--C-:B------:R-:W-:Y:S01]  /*dfa0*/  HADD2.F32 R26, -RZ, R18.reuse.H0_H0 ;  /* 0x20000012ff1a7230 */ /* 0x100fe20000004100 */
[----:B------:R-:W-:Y:S01]  /*dfb0*/  FMUL.FTZ R6, R3, R6 ;  /* 0x0000000603067220 */ /* 0x000fe20000410000 */
[----:B------:R-:W-:Y:S01]  /*dfc0*/  HADD2.F32 R18, -RZ, R18.H1_H1 ;  /* 0x30000012ff127230 */ /* 0x000fe20000004100 */
[----:B------:R-:W-:Y:S01]  /*dfd0*/  FMUL.FTZ R7, R4, R7 ;  /* 0x0000000704077220 */ /* 0x000fe20000410000 */
[----:B-----5:R-:W-:Y:S01]  /*dfe0*/  HADD2.F32 R3, -RZ, R20.H0_H0 ;  /* 0x20000014ff037230 */ /* 0x020fe20000004100 */
[----:B------:R-:W-:Y:S01]  /*dff0*/  @!P0 FADD.FTZ R5, -R5, -RZ ;  /* 0x800000ff05058221 */ /* 0x000fe20000010100 */
[----:B---3--:R-:W-:Y:S01]  /*e000*/  HADD2.F32 R4, -RZ, R12.H0_H0 ;  /* 0x2000000cff047230 */ /* 0x008fe20000004100 */
[----:B------:R-:W-:Y:S01]  /*e010*/  @!P0 FADD.FTZ R27, -R27, -RZ ;  /* 0x800000ff1b1b8221 */ /* 0x000fe20000010100 */
[----:B------:R-:W-:Y:S01]  /*e020*/  HADD2.F32 R19, -RZ, R20.H1_H1 ;  /* 0x30000014ff137230 */ /* 0x000fe20000004100 */
[----:B------:R-:W-:Y:S01]  /*e030*/  @!P0 FADD.FTZ R25, -R25, -RZ ;  /* 0x800000ff19198221 */ /* 0x000fe20000010100 */
[----:B------:R-:W-:-:S02]  /*e040*/  HADD2.F32 R16, -RZ, R16.H1_H1 ;  /* 0x30000010ff107230 */ /* 0x000fc40000004100 */
[----:B------:R-:W-:Y:S01]  /*e050*/  HADD2.F32 R20, -RZ, R12.H1_H1 ;  /* 0x3000000cff147230 */ /* 0x000fe20000004100 */
[----:B------:R-:W-:Y:S01]  /*e060*/  FMUL.FTZ R5, R26, R5 ;  /* 0x000000051a057220 */ /* 0x000fe20000410000 */
[--C-:B------:R-:W-:Y:S01]  /*e070*/  HADD2.F32 R12, -RZ, R13.reuse.H0_H0 ;  /* 0x2000000dff0c7230 */ /* 0x100fe20000004100 */
[----:B------:R-:W-:Y:S01]  /*e080*/  FMUL.FTZ R27, R18, R27 ;  /* 0x0000001b121b7220 */ /* 0x000fe20000410000 */
[----:B------:R-:W-:Y:S01]  /*e090*/  HADD2.F32 R30, -RZ, R13.H1_H1 ;  /* 0x3000000dff1e7230 */ /* 0x000fe20000004100 */
[----:B------:R-:W-:Y:S01]  /*e0a0*/  FFMA.FTZ R3, R3, R4, R28 ;  /* 0x0000000403037223 */ /* 0x000fe2000001001c */
[--C-:B------:R-:W-:Y:S02]  /*e0b0*/  HADD2.F32 R13, -RZ, R15.reuse.H0_H0 ;  /* 0x2000000fff0d7230 */ /* 0x100fe40000004100 */
[----:B------:R-:W-:Y:S02]  /*e0c0*/  HADD2.F32 R32, -RZ, R15.H1_H1 ;  /* 0x3000000fff207230 */ /* 0x000fe40000004100 */
[----:B------:R-:W-:-:S02]  /*e0d0*/  HADD2.F32 R18, -RZ, R21.H0_H0 ;  /* 0x20000015ff127230 */ /* 0x000fc40000004100 */
[----:B------:R-:W-:Y:S02]  /*e0e0*/  HADD2.F32 R26, -RZ, R14.H0_H0 ;  /* 0x2000000eff1a7230 */ /* 0x000fe40000004100 */
[----:B------:R-:W-:Y:S02]  /*e0f0*/  HADD2.F32 R4, -RZ, R22.H0_H0 ;  /* 0x20000016ff047230 */ /* 0x000fe40000004100 */
[----:B------:R-:W-:Y:S01]  /*e100*/  HADD2.F32 R15, -RZ, R23.H0_H0 ;  /* 0x20000017ff0f7230 */ /* 0x000fe20000004100 */
[----:B------:R-:W-:Y:S01]  /*e110*/  FMUL.FTZ R16, R16, R25 ;  /* 0x0000001910107220 */ /* 0x000fe20000410000 */
[----:B------:R-:W-:Y:S02]  /*e120*/  HADD2.F32 R14, -RZ, R14.H1_H1 ;  /* 0x3000000eff0e7230 */ /* 0x000fe40000004100 */
[----:B------:R-:W-:Y:S02]  /*e130*/  HADD2.F32 R21, -RZ, R21.H1_H1 ;  /* 0x30000015ff157230 */ /* 0x000fe40000004100 */
[----:B------:R-:W-:-:S02]  /*e140*/  HADD2.F32 R22, -RZ, R22.H1_H1 ;  /* 0x30000016ff167230 */ /* 0x000fc40000004100 */
[----:B------:R-:W-:Y:S01]  /*e150*/  HADD2.F32 R23, -RZ, R23.H1_H1 ;  /* 0x30000017ff177230 */ /* 0x000fe20000004100 */
[----:B------:R-:W-:Y:S02]  /*e160*/  FFMA.FTZ R16, R19, R20, R16 ;  /* 0x0000001413107223 */ /* 0x000fe40000010010 */
[----:B------:R-:W-:Y:S02]  /*e170*/  FFMA.FTZ R12, R18, R12, R29 ;  /* 0x0000000c120c7223 */ /* 0x000fe4000001001d */
[----:B------:R-:W-:Y:S02]  /*e180*/  FFMA.FTZ R17, R21, R30, R17 ;  /* 0x0000001e15117223 */ /* 0x000fe40000010011 */
[----:B------:R-:W-:Y:S02]  /*e190*/  FFMA.FTZ R4, R4, R26, R5 ;  /* 0x0000001a04047223 */ /* 0x000fe40000010005 */
[----:B------:R-:W-:Y:S02]  /*e1a0*/  FFMA.FTZ R27, R22, R14, R27 ;  /* 0x0000000e161b7223 */ /* 0x000fe4000001001b */
[----:B------:R-:W-:-:S02]  /*e1b0*/  FFMA.FTZ R6, R15, R13, R6 ;  /* 0x0000000d0f067223 */ /* 0x000fc40000010006 */
[----:B------:R-:W-:Y:S01]  /*e1c0*/  FFMA.FTZ R7, R23, R32, R7 ;  /* 0x0000002017077223 */ /* 0x000fe20000010007 */
[----:B------:R-:W-:Y:S02]  /*e1d0*/  F2FP.PACK_AB R20, R16, R3 ;  /* 0x000000031014723e */ /* 0x000fe400000000ff */
[----:B------:R-:W-:Y:S02]  /*e1e0*/  F2FP.PACK_AB R21, R17, R12 ;  /* 0x0000000c1115723e */ /* 0x000fe400000000ff */
[----:B------:R-:W-:Y:S02]  /*e1f0*/  F2FP.PACK_AB R22, R27, R4 ;  /* 0x000000041b16723e */ /* 0x000fe400000000ff */
[----:B------:R-:W-:Y:S02]  /*e200*/  F2FP.PACK_AB R23, R7, R6 ;  /* 0x000000060717723e */ /* 0x000fe400000000ff */
.L_x_1443:
[----:B------:R-:W-:Y:S05]  /*e210*/  BSYNC B0 ;  /* 0x0000000000007941 */ /* 0x000fea0003800000 */
.L_x_1442:
[----:B-----5:R4:W-:Y:S02]  /*e220*/  STS.128 [R170+0x800], R20 ;  /* 0x00080014aa007388 */ /* 0x0209e40000000c00 */
.L_x_1441:
[----:B------:R-:W-:Y:S05]  /*e230*/  BSYNC B1 ;  /* 0x0000000000017941 */ /* 0x000fea0003800000 */
.L_x_1440:
[----:B------:R1:W-:Y:S01]  /*e240*/  @P5 STS.128 [R170+0x1800], RZ ;  /* 0x001800ffaa005388 */ /* 0x0003e20000000c00 */
[----:B------:R-:W-:Y:S01]  /*e250*/  BSSY B1, `(.L_x_1444) ;  /* 0x000005b000017945 */ /* 0x000fe20003800000 */
[----:B------:R-:W-:Y:S05]  /*e260*/  @P5 BRA `(.L_x_1445) ;  /* 0x0000059000005947 */ /* 0x000fea0003800000 */
[----:B------:R1:W5:Y:S01]  /*e270*/  LDG.E.128 R16, [R8.64+0x40] ;  /* 0x0000400608107981 */ /* 0x000362000c1e1d00 */
[----:B------:R-:W-:Y:S01]  /*e280*/  ISETP.GE.AND P0, PT, R11, c[0x0][0x230], PT ;  /* 0x00008c000b007a0c */ /* 0x000fe20003f06270 */
[----:B------:R-:W-:-:S12]  /*e290*/  BSSY B0, `(.L_x_1446) ;  /* 0x0000055000007945 */ /* 0x000fd80003800000 */
[----:B------:R-:W-:Y:S05]  /*e2a0*/  @P0 BRA `(.L_x_1447) ;  /* 0x0000053000000947 */ /* 0x000fea0003800000 */
[-C--:B------:R-:W-:Y:S02]  /*e2b0*/  ISETP.GE.AND P0, PT, R11, R145.reuse, PT ;  /* 0x000000910b00720c */ /* 0x080fe40003f06270 */
[----:B------:R-:W-:Y:S02]  /*e2c0*/  IADD3 R11, R159, 0x20, RZ ;  /* 0x000000209f0b7810 */ /* 0x000fe40007ffe0ff */
        /* <DEDUP_REMOVED lines=8> */
[----:B----4-:R-:W-:Y:S01]  /*e350*/  IMAD.WIDE R20, R7, 0x2, R8 ;  /* 0x0000000207147825 */ /* 0x010fe200078e0208 */
[----:B------:R-:W-:Y:S02]  /*e360*/  LEA.HI.X.SX32 R5, R5, R11, 0x1, P1 ;  /* 0x0000000b05057211 */ /* 0x000fe400008f0eff */
[C---:B------:R-:W-:Y:S02]  /*e370*/  LEA R6, P1, R4.reuse, c[0x0][0x2b0], 0x1 ;  /* 0x0000ac0004067a11 */ /* 0x040fe400078208ff */
[----:B------:R-:W-:Y:S01]  /*e380*/  MOV R13, RZ ;  /* 0x000000ff000d7202 */ /* 0x000fe20000000f00 */
[----:B------:R-:W4:Y:S01]  /*e390*/  LDG.E.128 R20, [R20.64+0x40] ;  /* 0x0000400614147981 */ /* 0x000f22000c1e1d00 */
        /* <DEDUP_REMOVED lines=8> */
[--C-:B----4-:R-:W-:Y:S02]  /*e420*/  HADD2.F32 R28, -RZ, R20.reuse.H0_H0 ;  /* 0x20000014ff1c7230 */ /* 0x110fe40000004100 */
[----:B------:R-:W-:Y:S02]  /*e430*/  HADD2.F32 R20, -RZ, R20.H1_H1 ;  /* 0x30000014ff147230 */ /* 0x000fe40000004100 */
[--C-:B--2---:R-:W-:Y:S02]  /*e440*/  HADD2.F32 R3, -RZ, R4.reuse.H0_H0 ;  /* 0x20000004ff037230 */ /* 0x104fe40000004100 */
[----:B------:R-:W-:Y:S02]  /*e450*/  HADD2.F32 R11, -RZ, R4.H1_H1 ;  /* 0x30000004ff0b7230 */ /* 0x000fe40000004100 */
[--C-:B------:R-:W-:Y:S02]  /*e460*/  HADD2.F32 R4, -RZ, R5.reuse.H0_H0 ;  /* 0x20000005ff047230 */ /* 0x100fe40000004100 */
[----:B------:R-:W-:Y:S01]  /*e470*/  HADD2.F32 R25, -RZ, R5.H1_H1 ;  /* 0x30000005ff197230 */ /* 0x000fe20000004100 */
[----:B------:R-:W-:Y:S01]  /*e480*/  @!P0 FADD.FTZ R3, -R3, -RZ ;  /* 0x800000ff03038221 */ /* 0x000fe20000010100 */
[--C-:B------:R-:W-:Y:S01]  /*e490*/  HADD2.F32 R5, -RZ, R6.reuse.H0_H0 ;  /* 0x20000006ff057230 */ /* 0x100fe20000004100 */
[----:B------:R-:W-:Y:S01]  /*e4a0*/  @!P0 FADD.FTZ R11, -R11, -RZ ;  /* 0x800000ff0b0b8221 */ /* 0x000fe20000010100 */
[----:B------:R-:W-:Y:S01]  /*e4b0*/  HADD2.F32 R26, -RZ, R6.H1_H1 ;  /* 0x30000006ff1a7230 */ /* 0x000fe20000004100 */
[----:B------:R-:W-:Y:S01]  /*e4c0*/  @!P0 FADD.FTZ R4, -R4, -RZ ;  /* 0x800000ff04048221 */ /* 0x000fe20000010100 */
[----:B------:R-:W-:-:S02]  /*e4d0*/  HADD2.F32 R27, -RZ, R21.H0_H0 ;  /* 0x20000015ff1b7230 */ /* 0x000fc40000004100 */
[--C-:B------:R-:W-:Y:S02]  /*e4e0*/  HADD2.F32 R6, -RZ, R7.reuse.H0_H0 ;  /* 0x20000007ff067230 */ /* 0x100fe40000004100 */
[----:B------:R-:W-:Y:S01]  /*e4f0*/  HADD2.F32 R7, -RZ, R7.H1_H1 ;  /* 0x30000007ff077230 */ /* 0x000fe20000004100 */
[----:B------:R-:W-:Y:S01]  /*e500*/  FMUL.FTZ R28, R28, R3 ;  /* 0x000000031c1c7220 */ /* 0x000fe20000410000 */
[--C-:B------:R-:W-:Y:S01]  /*e510*/  HADD2.F32 R3, -RZ, R23.reuse.H0_H0 ;  /* 0x20000017ff037230 */ /* 0x100fe20000004100 */
[----:B------:R-:W-:Y:S01]  /*e520*/  FMUL.FTZ R20, R20, R11 ;  /* 0x0000000b14147220 */ /* 0x000fe20000410000 */
[----:B------:R-:W-:Y:S01]  /*e530*/  HADD2.F32 R11, -RZ, R22.H1_H1 ;  /* 0x30000016ff0b7230 */ /* 0x000fe20000004100 */
[----:B------:R-:W-:Y:S01]  /*e540*/  FMUL.FTZ R27, R27, R4 ;  /* 0x000000041b1b7220 */ /* 0x000fe20000410000 */
[----:B------:R-:W-:Y:S01]  /*e550*/  HADD2.F32 R4, -RZ, R23.H1_H1 ;  /* 0x30000017ff047230 */ /* 0x000fe20000004100 */
[----:B------:R-:W-:Y:S02]  /*e560*/  @!P0 FADD.FTZ R26, -R26, -RZ ;  /* 0x800000ff1a1a8221 */ /* 0x000fe40000010100 */
[----:B------:R-:W-:-:S02]  /*e570*/  @!P0 FADD.FTZ R6, -R6, -RZ ;  /* 0x800000ff06068221 */ /* 0x000fc40000010100 */
[----:B------:R-:W-:Y:S01]  /*e580*/  @!P0 FADD.FTZ R7, -R7, -RZ ;  /* 0x800000ff07078221 */ /* 0x000fe20000010100 */
[----:B------:R-:W-:Y:S01]  /*e590*/  HADD2.F32 R30, -RZ, R21.H1_H1 ;  /* 0x30000015ff1e7230 */ /* 0x000fe20000004100 */
[----:B------:R-:W-:Y:S01]  /*e5a0*/  FMUL.FTZ R26, R11, R26 ;  /* 0x0000001a0b1a7220 */ /* 0x000fe20000410000 */
[--C-:B-----5:R-:W-:Y:S01]  /*e5b0*/  HADD2.F32 R11, -RZ, R16.reuse.H1_H1 ;  /* 0x30000010ff0b7230 */ /* 0x120fe20000004100 */
[----:B------:R-:W-:Y:S01]  /*e5c0*/  FMUL.FTZ R6, R3, R6 ;  /* 0x0000000603067220 */ /* 0x000fe20000410000 */
[----:B------:R-:W-:Y:S01]  /*e5d0*/  HADD2.F32 R3, -RZ, R16.H0_H0 ;  /* 0x20000010ff037230 */ /* 0x000fe20000004100 */
[----:B------:R-:W-:Y:S01]  /*e5e0*/  FMUL.FTZ R7, R4, R7 ;  /* 0x0000000704077220 */ /* 0x000fe20000410000 */
[--C-:B---3--:R-:W-:Y:S01]  /*e5f0*/  HADD2.F32 R4, -RZ, R12.reuse.H0_H0 ;  /* 0x2000000cff047230 */ /* 0x108fe20000004100 */
[----:B------:R-:W-:Y:S01]  /*e600*/  @!P0 FADD.FTZ R25, -R25, -RZ ;  /* 0x800000ff19198221 */ /* 0x000fe20000010100 */
[----:B------:R-:W-:Y:S01]  /*e610*/  HADD2.F32 R21, -RZ, R12.H1_H1 ;  /* 0x3000000cff157230 */ /* 0x000fe20000004100 */
[----:B------:R-:W-:Y:S01]  /*e620*/  @!P0 FADD.FTZ R5, -R5, -RZ ;  /* 0x800000ff05058221 */ /* 0x000fe20000010100 */
[----:B------:R-:W-:Y:S01]  /*e630*/  HADD2.F32 R32, -RZ, R22.H0_H0 ;  /* 0x20000016ff207230 */ /* 0x000fe20000004100 */
[----:B------:R-:W-:Y:S01]  /*e640*/  FMUL.FTZ R30, R30, R25 ;  /* 0x000000191e1e7220 */ /* 0x000fe20000410000 */
[----:B------:R-:W-:Y:S01]  /*e650*/  HADD2.F32 R16, -RZ, R17.H0_H0 ;  /* 0x20000011ff107230 */ /* 0x000fe20000004100 */
[----:B------:R-:W-:Y:S01]  /*e660*/  FFMA.FTZ R3, R3, R4, R28 ;  /* 0x0000000403037223 */ /* 0x000fe2000001001c */
[----:B------:R-:W-:Y:S01]  /*e670*/  HADD2.F32 R12, -RZ, R13.H0_H0 ;  /* 0x2000000dff0c7230 */ /* 0x000fe20000004100 */
[----:B------:R-:W-:Y:S01]  /*e680*/  FFMA.FTZ R20, R11, R21, R20 ;  /* 0x000000150b147223 */ /* 0x000fe20000010014 */
[----:B------:R-:W-:-:S02]  /*e690*/  HADD2.F32 R22, -RZ, R14.H0_H0 ;  /* 0x2000000eff167230 */ /* 0x000fc40000004100 */
[----:B------:R-:W-:Y:S02]  /*e6a0*/  HADD2.F32 R25, -RZ, R14.H1_H1 ;  /* 0x3000000eff197230 */ /* 0x000fe40000004100 */
[----:B------:R-:W-:Y:S02]  /*e6b0*/  HADD2.F32 R4, -RZ, R18.H0_H0 ;  /* 0x20000012ff047230 */ /* 0x000fe40000004100 */
[----:B------:R-:W-:Y:S01]  /*e6c0*/  HADD2.F32 R11, -RZ, R19.H0_H0 ;  /* 0x20000013ff0b7230 */ /* 0x000fe20000004100 */
[----:B------:R-:W-:Y:S01]  /*e6d0*/  FMUL.FTZ R5, R32, R5 ;  /* 0x0000000520057220 */ /* 0x000fe20000410000 */
[----:B------:R-:W-:Y:S02]  /*e6e0*/  HADD2.F32 R13, -RZ, R13.H1_H1 ;  /* 0x3000000dff0d7230 */ /* 0x000fe40000004100 */
[--C-:B------:R-:W-:Y:S02]  /*e6f0*/  HADD2.F32 R23, -RZ, R15.reuse.H0_H0 ;  /* 0x2000000fff177230 */ /* 0x100fe40000004100 */
        /* <DEDUP_REMOVED lines=14> */
.L_x_1447:
[----:B------:R-:W-:Y:S05]  /*e7e0*/  BSYNC B0 ;  /* 0x0000000000007941 */ /* 0x000fea0003800000 */
.L_x_1446:
[----:B-----5:R1:W-:Y:S02]  /*e7f0*/  STS.128 [R170+0x1800], R16 ;  /* 0x00180010aa007388 */ /* 0x0203e40000000c00 */
.L_x_1445:
[----:B------:R-:W-:Y:S05]  /*e800*/  BSYNC B1 ;  /* 0x0000000000017941 */ /* 0x000fea0003800000 */
.L_x_1444:
        /* <DEDUP_REMOVED lines=8> */
[----:B------:R-:W-:Y:S02]  /*e890*/  IADD3 R159, R159, 0x40, RZ ;  /* 0x000000409f9f7810 */ /* 0x000fe40007ffe0ff */
[----:B------:R-:W-:Y:S02]  /*e8a0*/  MOV R3, RZ ;  /* 0x000000ff00037202 */ /* 0x000fe40000000f00 */
[C---:B------:R-:W-:Y:S02]  /*e8b0*/  IADD3 R0, P1, R159.reuse, R0, RZ ;  /* 0x000000009f007210 */ /* 0x040fe40007f3e0ff */
[----:B------:R-:W-:Y:S02]  /*e8c0*/  IADD3 R6, P2, R8, 0x80, RZ ;  /* 0x0000008008067810 */ /* 0x000fe40007f5e0ff */
[----:B------:R-:W-:-:S02]  /*e8d0*/  LEA.HI.X.SX32 R2, R159, R2, 0x1, P1 ;  /* 0x000000029f027211 */ /* 0x000fc400008f0eff */
[----:B------:R-:W-:Y:S02]  /*e8e0*/  IADD3.X R7, RZ, R9, RZ, P2, !PT ;  /* 0x00000009ff077210 */ /* 0x000fe400017fe4ff */
[----:B------:R-:W-:-:S04]  /*e8f0*/  @P0 SHF.R.S32.HI R4, RZ, 0x1, R158 ;  /* 0x00000001ff040819 */ /* 0x000fc8000001149e */
[C---:B------:R-:W-:Y:S02]  /*e900*/  @P0 IADD3 R3, -R4.reuse, RZ, RZ ;  /* 0x000000ff04030210 */ /* 0x040fe40007ffe1ff */
[----:B------:R-:W-:Y:S02]  /*e910*/  @P0 IADD3 R145, -R4, RZ, RZ ;  /* 0x000000ff04910210 */ /* 0x000fe40007ffe1ff */
[----:B------:R-:W-:Y:S02]  /*e920*/  IADD3 R5, P1, R3, R0, RZ ;  /* 0x0000000003057210 */ /* 0x000fe40007f3e0ff */
[----:B------:R-:W-:Y:S01]  /*e930*/  @P0 SHF.R.S32.HI R158, RZ, 0x1, R158 ;  /* 0x00000001ff9e0819 */ /* 0x000fe2000001149e */
[----:B-1----:R-:W-:Y:S01]  /*e940*/  IMAD.WIDE R16, R145, 0x2, R6 ;  /* 0x0000000291107825 */ /* 0x002fe200078e0206 */
[----:B------:R-:W-:Y:S02]  /*e950*/  LEA.HI.X.SX32 R4, R3, R2, 0x1, P1 ;  /* 0x0000000203047211 */ /* 0x000fe400008f0eff */
[----:B----4-:R-:W-:-:S02]  /*e960*/  LEA R20, P1, R5, c[0x0][0x2b0], 0x1 ;  /* 0x0000ac0005147a11 */ /* 0x010fc400078208ff */
[----:B------:R-:W-:Y:S01]  /*e970*/  MOV R3, RZ ;  /* 0x000000ff00037202 */ /* 0x000fe20000000f00 */
[----:B------:R-:W4:Y:S01]  /*e980*/  LDG.E.128 R16, [R16.64] ;  /* 0x0000000610107981 */ /* 0x000f22000c1e1d00 */
[----:B------:R-:W-:Y:S02]  /*e990*/  LEA.HI.X R21, R5, c[0x0][0x2b4], R4, 0x1, P1 ;  /* 0x0000ad0005157a11 */ /* 0x000fe400008f0c04 */
[----:B------:R-:W-:-:S03]  /*e9a0*/  @P0 IADD3 R3, -R158, RZ, RZ ;  /* 0x000000ff9e030210 */ /* 0x000fc60007ffe1ff */
[----:B--2---:R4:W2:Y:S01]  /*e9b0*/  LDG.E.128 R4, [R20.64] ;  /* 0x0000000614047981 */ /* 0x0048a2000c1e1d00 */
        /* <DEDUP_REMOVED lines=15> */
[----:B------:R-:W-:-:S02]  /*eab0*/  HADD2.F32 R23, -RZ, R17.H0_H0 ;  /* 0x20000011ff177230 */ /* 0x000fc40000004100 */
[----:B------:R-:W-:Y:S02]  /*eac0*/  HADD2.F32 R16, -RZ, R17.H1_H1 ;  /* 0x30000011ff107230 */ /* 0x000fe40000004100 */
[--C-:B------:R-:W-:Y:S02]  /*ead0*/  HADD2.F32 R6, -RZ, R7.reuse.H0_H0 ;  /* 0x20000007ff067230 */ /* 0x100fe40000004100 */
[----:B------:R-:W-:Y:S02]  /*eae0*/  HADD2.F32 R4, -RZ, R4.H1_H1 ;  /* 0x30000004ff047230 */ /* 0x000fe40000004100 */
[----:B------:R-:W-:Y:S01]  /*eaf0*/  HADD2.F32 R7, -RZ, R7.H1_H1 ;  /* 0x30000007ff077230 */ /* 0x000fe20000004100 */
[----:B------:R-:W-:Y:S01]  /*eb00*/  FMUL.FTZ R21, R21, R0 ;  /* 0x0000000015157220 */ /* 0x000fe20000410000 */
[--C-:B------:R-:W-:Y:S01]  /*eb10*/  HADD2.F32 R0, -RZ, R19.reuse.H1_H1 ;  /* 0x30000013ff007230 */ /* 0x100fe20000004100 */
[----:B------:R-:W-:Y:S01]  /*eb20*/  FMUL.FTZ R23, R23, R2 ;  /* 0x0000000217177220 */ /* 0x000fe20000410000 */
[----:B------:R-:W-:Y:S01]  /*eb30*/  HADD2.F32 R2, -RZ, R18.H0_H0 ;  /* 0x20000012ff027230 */ /* 0x000fe20000004100 */
[----:B------:R-:W-:Y:S01]  /*eb40*/  FMUL.FTZ R16, R16, R5 ;  /* 0x0000000510107220 */ /* 0x000fe20000410000 */
[----:B------:R-:W-:Y:S01]  /*eb50*/  HADD2.F32 R5, -RZ, R19.H0_H0 ;  /* 0x20000013ff057230 */ /* 0x000fe20000004100 */
[----:B------:R-:W-:-:S02]  /*eb60*/  @!P0 FADD.FTZ R4, -R4, -RZ ;  /* 0x800000ff04048221 */ /* 0x000fc40000010100 */
[----:B------:R-:W-:Y:S02]  /*eb70*/  @!P0 FADD.FTZ R3, -R3, -RZ ;  /* 0x800000ff03038221 */ /* 0x000fe40000010100 */
[----:B------:R-:W-:Y:S02]  /*eb80*/  @!P0 FADD.FTZ R6, -R6, -RZ ;  /* 0x800000ff06068221 */ /* 0x000fe40000010100 */
[----:B------:R-:W-:Y:S02]  /*eb90*/  @!P0 FADD.FTZ R7, -R7, -RZ ;  /* 0x800000ff07078221 */ /* 0x000fe40000010100 */
[----:B------:R-:W-:Y:S01]  /*eba0*/  FMUL.FTZ R25, R25, R4 ;  /* 0x0000000419197220 */ /* 0x000fe20000410000 */
[----:B-----5:R-:W-:Y:S01]  /*ebb0*/  HADD2.F32 R4, -RZ, R13.H0_H0 ;  /* 0x2000000dff047230 */ /* 0x020fe20000004100 */
[----:B------:R-:W-:Y:S01]  /*ebc0*/  FMUL.FTZ R3, R2, R3 ;  /* 0x0000000302037220 */ /* 0x000fe20000410000 */
[----:B---3--:R-:W-:Y:S01]  /*ebd0*/  HADD2.F32 R2, -RZ, R8.H0_H0 ;  /* 0x20000008ff027230 */ /* 0x008fe20000004100 */
        /* <DEDUP_REMOVED lines=13> */
[----:B------:R-:W-:Y:S02]  /*ecb0*/  HADD2.F32 R12, -RZ, R12.H1_H1 ;  /* 0x3000000cff0c7230 */ /* 0x000fe40000004100 */
[----:B------:R-:W-:Y:S02]  /*ecc0*/  HADD2.F32 R8, -RZ, R8.H1_H1 ;  /* 0x30000008ff087230 */ /* 0x000fe40000004100 */
        /* <DEDUP_REMOVED lines=16> */
.L_x_1449:
[----:B------:R-:W-:Y:S05]  /*edd0*/  BSYNC B0 ;  /* 0x0000000000007941 */ /* 0x000fea0003800000 */
.L_x_1448:
[----:B-----5:R1:W-:Y:S01]  /*ede0*/  STS.128 [R170+0x2800], R12 ;  /* 0x0028000caa007388 */ /* 0x0203e20000000c00 */
[----:B------:R-:W-:Y:S05]  /*edf0*/  BRA `(.L_x_1417) ;  /* 0x000003c000007947 */ /* 0x000fea0003800000 */
.L_x_1403:
        /* <DEDUP_REMOVED lines=30> */
.L_x_1451:
[----:B------:R-:W-:Y:S05]  /*efe0*/  BSYNC B0 ;  /* 0x0000000000007941 */ /* 0x000fea0003800000 */
.L_x_1450:
[----:B------:R-:W-:-:S04]  /*eff0*/  IADD3 R24, R174, 0x20, RZ ;  /* 0x00000020ae187810 */ /* 0x000fc80007ffe0ff */
[----:B------:R-:W-:-:S13]  /*f000*/  ISETP.GE.AND P0, PT, R24, R3, PT ;  /* 0x000000031800720c */ /* 0x000fda0003f06270 */
[----:B------:R-:W-:Y:S05]  /*f010*/  @P0 BRA `(.L_x_1417) ;  /* 0x000001a000000947 */ /* 0x000fea0003800000 */
[----:B------:R-:W-:Y:S02]  /*f020*/  ISETP.GE.AND P0, PT, R116, c[0x0][0x220], PT ;  /* 0x0000880074007a0c */ /* 0x000fe40003f06270 */
[----:B------:R-:W-:Y:S02]  /*f030*/  IADD3 R168, P1, R168, UR4, RZ ;  /* 0x00000004a8a87c10 */ /* 0x000fe4000ff3e0ff */
[----:B------:R-:W-:Y:S02]  /*f040*/  ISETP.NE.AND P3, PT, R152, RZ, PT ;  /* 0x000000ff9800720c */ /* 0x000fe40003f65270 */
[----:B------:R-:W-:Y:S02]  /*f050*/  IADD3.X R69, R69, UR5, RZ, P1, !PT ;  /* 0x0000000545457c10 */ /* 0x000fe40008ffe4ff */
[----:B------:R-:W-:-:S04]  /*f060*/  @!P5 LEA R2, P1, R168, c[0x0][0x160], 0x1 ;  /* 0x00005800a802da11 */ /* 0x000fc800078208ff */
[C---:B------:R-:W-:Y:S01]  /*f070*/  @!P5 LEA.HI.X R3, R168.reuse, c[0x0][0x164], R69, 0x1, P1 ;  /* 0x00005900a803da11 */ /* 0x040fe200008f0c45 */
[----:B------:R2:W-:Y:S01]  /*f080*/  @P0 STS.128 [R170+0x800], RZ ;  /* 0x000800ffaa000388 */ /* 0x0005e20000000c00 */
[----:B-1----:R-:W-:-:S04]  /*f090*/  @!P0 LEA R4, P2, R168, c[0x0][0x160], 0x1 ;  /* 0x00005800a8048a11 */ /* 0x002fc800078408ff */
        /* <DEDUP_REMOVED lines=18> */
.L_x_1417:
[----:B------:R-:W-:Y:S05]  /*f1c0*/  BSYNC B3 ;  /* 0x0000000000037941 */ /* 0x000fea0003800000 */
.L_x_1402:
[----:B------:R-:W-:Y:S01]  /*f1d0*/  IADD3 R155, R53, -0x1, RZ ;  /* 0xffffffff359b7810 */ /* 0x000fe20007ffe0ff */
[----:B------:R-:W-:Y:S01]  /*f1e0*/  BSSY B0, `(.L_x_1452) ;  /* 0x0000020000007945 */ /* 0x000fe20003800000 */
[----:B------:R-:W-:Y:S02]  /*f1f0*/  LEA R158, P0, R166, c[0x0][0x168], 0x1 ;  /* 0x00005a00a69e7a11 */ /* 0x000fe400078008ff */
[----:B------:R-:W-:Y:S01]  /*f200*/  LOP3.LUT R134, R160, 0xff, RZ, 0xc0, !PT ;  /* 0x000000ffa0867812 */ /* 0x000fe200078ec0ff */
[----:B------:R-:W-:Y:S01]  /*f210*/  IMAD.SHL.U32 R0, R155, 0x80, RZ ;  /* 0x000000809b007824 */ /* 0x000fe200078e00ff */
[----:B------:R-:W-:-:S03]  /*f220*/  LEA.HI.X R159, R166, c[0x0][0x16c], R163, 0x1, P0 ;  /* 0x00005b00a69f7a11 */ /* 0x000fc600000f0ca3 */
[----:B-12---:R-:W-:-:S05]  /*f230*/  IMAD.IADD R3, R55, 0x1, -R0 ;  /* 0x0000000137037824 */ /* 0x006fca00078e0a00 */
[----:B------:R-:W-:-:S13]  /*f240*/  ISETP.GE.AND P1, PT, R174, R3, PT ;  /* 0x00000003ae00720c */ /* 0x000fda0003f26270 */
        /* <DEDUP_REMOVED lines=24> */
.L_x_1454:
[----:B------:R2:W-:Y:S02]  /*f3d0*/  STS.128 [R170+0x7000], RZ ;  /* 0x007000ffaa007388 */ /* 0x0005e40000000c00 */
.L_x_1453:
[----:B------:R-:W-:Y:S05]  /*f3e0*/  BSYNC B0 ;  /* 0x0000000000007941 */ /* 0x000fea0003800000 */
.L_x_1452:
[----:B------:R-:W-:Y:S01]  /*f3f0*/  ISETP.GE.AND P0, PT, R24, R3, PT ;  /* 0x000000031800720c */ /* 0x000fe20003f06270 */
[----:B------:R-:W-:-:S12]  /*f400*/  BSSY B0, `(.L_x_1455) ;  /* 0x000001f000007945 */ /* 0x000fd80003800000 */
[----:B------:R-:W-:Y:S05]  /*f410*/  @P0 BRA `(.L_x_1456) ;  /* 0x000001d000000947 */ /* 0x000fea0003800000 */
[C---:B------:R-:W-:Y:S02]  /*f420*/  LOP3.LUT R2, R134.reuse, 0x1, RZ, 0xc0, !PT ;  /* 0x0000000186027812 */ /* 0x040fe400078ec0ff */
[----:B------:R-:W-:Y:S02]  /*f430*/  LOP3.LUT P1, RZ, R134, 0x2, RZ, 0xc0, !PT ;  /* 0x0000000286ff7812 */ /* 0x000fe4000782c0ff */
[----:B------:R-:W-:Y:S02]  /*f440*/  ISETP.NE.U32.AND P0, PT, R2, 0x1, PT ;  /* 0x000000010200780c */ /* 0x000fe40003f05070 */
[----:B-1----:R-:W-:-:S05]  /*f450*/  IADD3 R5, P2, R148, R166, RZ ;  /* 0x000000a694057210 */ /* 0x002fca0007f5e0ff */
[----:B------:R-:W-:-:S04]  /*f460*/  IMAD.X R2, R147, 0x1, R163, P2 ;  /* 0x0000000193027824 */ /* 0x000fc800010e06a3 */
[C---:B------:R-:W-:Y:S02]  /*f470*/  @P1 LEA R6, P2, R5.reuse, c[0x0][0x168], 0x1 ;  /* 0x00005a0005061a11 */ /* 0x040fe400078408ff */
[C---:B------:R-:W-:Y:S02]  /*f480*/  @!P0 LEA R8, P3, R148.reuse, R158, 0x1 ;  /* 0x0000009e94088211 */ /* 0x040fe400078608ff */
        /* <DEDUP_REMOVED lines=14> */
[----:B------:R-:W-:-:S04]  /*f570*/  LEA R4, P0, R5, c[0x0][0x168], 0x1 ;  /* 0x00005a0005047a11 */ /* 0x000fc800078008ff */
[----:B------:R-:W-:-:S05]  /*f580*/  LEA.HI.X R5, R5, c[0x0][0x16c], R2, 0x1, P0 ;  /* 0x00005b0005057a11 */ /* 0x000fca00000f0c02 */
[----:B------:R-:W-:Y:S01]  /*f590*/  @!PT LDS RZ, [RZ] ;  /* 0x00000000fffff984 */ /* 0x000fe20000000800 */
[----:B------:R-:W-:Y:S01]  /*f5a0*/  @!PT LDS RZ, [RZ] ;  /* 0x00000000fffff984 */ /* 0x000fe20000000800 */
[----:B------:R-:W-:Y:S01]  /*f5b0*/  @!PT LDS RZ, [RZ] ;  /* 0x00000000fffff984 */ /* 0x000fe20000000800 */
[----:B------:R1:W-:Y:S01]  /*f5c0*/  LDGSTS.E.BYPASS.LTC128B.128 [R170+0x7800], [R4.64+0x80] ;  /* 0x0780008004aa7fae */ /* 0x0003e2000b901d46 */
[----:B------:R-:W-:Y:S05]  /*f5d0*/  BRA `(.L_x_1456) ;  /* 0x0000001000007947 */ /* 0x000fea0003800000 */
.L_x_1457:
[----:B------:R1:W-:Y:S02]  /*f5e0*/  STS.128 [R170+0x7800], RZ ;  /* 0x007800ffaa007388 */ /* 0x0003e40000000c00 */
.L_x_1456:
[----:B------:R-:W-:Y:S05]  /*f5f0*/  BSYNC B0 ;  /* 0x0000000000007941 */ /* 0x000fea0003800000 */
.L_x_1455:
[----:B-1----:R-:W-:Y:S01]  /*f600*/  IADD3 R4, R174, 0x40, RZ ;  /* 0x00000040ae047810 */ /* 0x002fe20007ffe0ff */
[----:B------:R-:W-:Y:S03]  /*f610*/  BSSY B0, `(.L_x_1458) ;  /* 0x0000024000007945 */ /* 0x000fe60003800000 */
[----:B------:R-:W-:-:S13]  /*f620*/  ISETP.GE.AND P0, PT, R4, R3, PT ;  /* 0x000000030400720c */ /* 0x000fda0003f06270 */
[----:B------:R-:W-:Y:S05]  /*f630*/  @P0 BRA `(.L_x_1459) ;  /* 0x0000021000000947 */ /* 0x000fea0003800000 */
[C---:B------:R-:W-:Y:S01]  /*f640*/  LOP3.LUT R2, R134.reuse, 0x1, RZ, 0xc0, !PT ;  /* 0x0000000186027812 */ /* 0x040fe200078ec0ff */
        /* <DEDUP_REMOVED lines=9> */
[----:B------:R-:W-:Y:S02]  /*f6e0*/  @!P0 LEA.HI.X R9, R7, R159, R6, 0x1, P3 ;  /* 0x0000009f07098211 */ /* 0x000fe400018f0c06 */
        /* <DEDUP_REMOVED lines=21> */
.L_x_1460:
[----:B------:R1:W-:Y:S02]  /*f840*/  STS.128 [R170+0x8000], RZ ;  /* 0x008000ffaa007388 */ /* 0x0003e40000000c00 */
.L_x_1459:
[----:B------:R-:W-:Y:S05]  /*f850*/  BSYNC B0 ;  /* 0x0000000000007941 */ /* 0x000fea0003800000 */
.L_x_1458:
[----:B------:R-:W-:Y:S01]  /*f860*/  IADD3 R2, R174, 0x60, RZ ;  /* 0x00000060ae027810 */ /* 0x000fe20007ffe0ff */
[----:B------:R-:W-:Y:S03]  /*f870*/  BSSY B0, `(.L_x_1461) ;  /* 0x0000023000007945 */ /* 0x000fe60003800000 */
[----:B------:R-:W-:-:S13]  /*f880*/  ISETP.GE.AND P0, PT, R2, R3, PT ;  /* 0x000000030200720c */ /* 0x000fda0003f06270 */
[----:B------:R-:W-:Y:S05]  /*f890*/  @P0 BRA `(.L_x_1462) ;  /* 0x0000020000000947 */ /* 0x000fea0003800000 */
[C---:B-1----:R-:W-:Y:S01]  /*f8a0*/  LOP3.LUT R6, R134.reuse, 0x1, RZ, 0xc0, !PT ;  /* 0x0000000186067812 */ /* 0x042fe200078ec0ff */
[----:B------:R-:W-:Y:S01]  /*f8b0*/  IMAD.MOV.U32 R5, RZ, RZ, c[0x0][0x198] ;  /* 0x00006600ff057624 */ /* 0x000fe200078e00ff */
[----:B------:R-:W-:Y:S01]  /*f8c0*/  LOP3.LUT P2, RZ, R134, 0x2, RZ, 0xc0, !PT ;  /* 0x0000000286ff7812 */ /* 0x000fe2000784c0ff */
[----:B------:R-:W-:Y:S01]  /*f8d0*/  IMAD.MOV.U32 R7, RZ, RZ, c[0x0][0x19c] ;  /* 0x00006700ff077624 */ /* 0x000fe200078e00ff */
[----:B------:R-:W-:Y:S02]  /*f8e0*/  ISETP.NE.U32.AND P0, PT, R6, 0x1, PT ;  /* 0x000000010600780c */ /* 0x000fe40003f05070 */
[----:B------:R-:W-:Y:S01]  /*f8f0*/  MOV R162, R166 ;  /* 0x000000a600a27202 */ /* 0x000fe20000000f00 */
[----:B------:R-:W-:Y:S01]  /*f900*/  IMAD R6, R7, 0x60, RZ ;  /* 0x0000006007067824 */ /* 0x000fe200078e02ff */
[----:B------:R-:W-:-:S03]  /*f910*/  LOP3.LUT P1, RZ, R134, 0x4, RZ, 0xc0, !PT ;  /* 0x0000000486ff7812 */ /* 0x000fc6000782c0ff */
[----:B------:R-:W-:-:S04]  /*f920*/  IMAD.WIDE.U32 R8, R5, 0x60, R162 ;  /* 0x0000006005087825 */ /* 0x000fc800078e00a2 */
[----:B------:R-:W-:Y:S01]  /*f930*/  IMAD.IADD R6, R9, 0x1, R6 ;  /* 0x0000000109067824 */ /* 0x000fe200078e0206 */
[----:B------:R-:W-:Y:S01]  /*f940*/  @P2 LEA R10, P3, R8, c[0x0][0x168], 0x1 ;  /* 0x00005a00080a2a11 */ /* 0x000fe200078608ff */
[----:B----4-:R-:W-:-:S03]  /*f950*/  @!P0 IMAD.WIDE.U32 R12, R5, 0xc0, R158 ;  /* 0x000000c0050c8825 */ /* 0x010fc600078e009e */
[C---:B------:R-:W-:Y:S01]  /*f960*/  @P2 LEA.HI.X R11, R8.reuse, c[0x0][0x16c], R6, 0x1, P3 ;  /* 0x00005b00080b2a11 */ /* 0x040fe200018f0c06 */
[----:B------:R-:W-:Y:S01]  /*f970*/  @!P0 IMAD R7, R7, 0xc0, RZ ;  /* 0x000000c007078824 */ /* 0x000fe200078e02ff */
[----:B------:R-:W-:-:S04]  /*f980*/  @P1 LEA R14, P3, R8, c[0x0][0x168], 0x1 ;  /* 0x00005a00080e1a11 */ /* 0x000fc800078608ff */
[----:B------:R-:W-:Y:S02]  /*f990*/  @!P0 IADD3 R13, R13, R7, RZ ;  /* 0x000000070d0d8210 */ /* 0x000fe40007ffe0ff */
[----:B------:R-:W-:-:S03]  /*f9a0*/  @P1 LEA.HI.X R15, R8, c[0x0][0x16c], R6, 0x1, P3 ;  /* 0x00005b00080f1a11 */ /* 0x000fc600018f0c06 */
        /* <DEDUP_REMOVED lines=15> */
.L_x_1462:
[----:B------:R-:W-:Y:S05]  /*faa0*/  BSYNC B0 ;  /* 0x0000000000007941 */ /* 0x000fea0003800000 */
.L_x_1461:
[----:B------:R-:W0:Y:S01]  /*fab0*/  LDGDEPBAR ;  /* 0x00000000000079af */ /* 0x000e220000000000 */
[----:B------:R-:W-:Y:S01]  /*fac0*/  ISETP.GE.AND P0, PT, R174, R3, PT ;  /* 0x00000003ae00720c */ /* 0x000fe20003f06270 */
[----:B------:R-:W-:Y:S01]  /*fad0*/  IMAD.SHL.U32 R119, R131, 0x2, RZ ;  /* 0x0000000283777824 */ /* 0x000fe200078e00ff */
[----:B------:R-:W-:Y:S01]  /*fae0*/  SHF.R.S32.HI R160, RZ, 0x1f, R161 ;  /* 0x0000001fffa07819 */ /* 0x000fe200000114a1 */
[----:B------:R-:W-:Y:S01]  /*faf0*/  BSSY B0, `(.L_x_1463) ;  /* 0x0000026000007945 */ /* 0x000fe20003800000 */
[----:B------:R-:W-:-:S02]  /*fb00*/  LEA R132, P1, R164, c[0x0][0x170], 0x1 ;  /* 0x00005c00a4847a11 */ /* 0x000fc400078208ff */
[----:B------:R-:W-:Y:S02]  /*fb10*/  LEA.HI R160, R160, R161, RZ, 0x2 ;  /* 0x000000a1a0a07211 */ /* 0x000fe400078f10ff */
[----:B------:R-:W-:Y:S02]  /*fb20*/  LOP3.LUT R119, R119, 0x6, RZ, 0xc0, !PT ;  /* 0x0000000677777812 */ /* 0x000fe400078ec0ff */
[----:B------:R-:W-:Y:S02]  /*fb30*/  LEA.HI.X R133, R164, c[0x0][0x174], R52, 0x1, P1 ;  /* 0x00005d00a4857a11 */ /* 0x000fe400008f0c34 */
        /* <DEDUP_REMOVED lines=9> */
[C---:B------:R-:W-:Y:S02]  /*fbd0*/  LOP3.LUT R5, R134.reuse, 0x1, RZ, 0xc0, !PT ;  /* 0x0000000186057812 */ /* 0x040fe400078ec0ff */
[----:B------:R-:W-:-:S02]  /*fbe0*/  R2P PR, R134, 0x6 ;  /* 0x0000000686007804 */ /* 0x000fc40000000000 */
[----:B------:R-:W-:-:S13]  /*fbf0*/  ISETP.NE.U32.AND P0, PT, R5, 0x1, PT ;  /* 0x000000010500780c */ /* 0x000fda0003f05070 */
[----:B-1----:R-:W-:Y:S02]  /*fc00*/  @!P0 IMAD.MOV.U32 R6, RZ, RZ, R132 ;  /* 0x000000ffff068224 */ /* 0x002fe400078e0084 */
        /* <DEDUP_REMOVED lines=19> */
.L_x_1465:
[----:B------:R1:W-:Y:S02]  /*fd40*/  STS.128 [R170+0xd000], RZ ;  /* 0x00d000ffaa007388 */ /* 0x0003e40000000c00 */
.L_x_1464:
[----:B------:R-:W-:Y:S05]  /*fd50*/  BSYNC B0 ;  /* 0x0000000000007941 */ /* 0x000fea0003800000 */
.L_x_1463:
        /* <DEDUP_REMOVED lines=9> */
[CC--:B-1----:R-:W-:Y:S02]  /*fdf0*/  @P1 LEA R6, P2, R150.reuse, R132.reuse, 0x1 ;  /* 0x0000008496061211 */ /* 0x0c2fe400078408ff */
        /* <DEDUP_REMOVED lines=15> */
[----:B-1----:R-:W-:-:S04]  /*fef0*/  LEA R6, P0, R150, R132, 0x1 ;  /* 0x0000008496067211 */ /* 0x002fc800078008ff */
[----:B------:R-:W-:-:S05]  /*ff00*/  LEA.HI.X R7, R150, R133, R149, 0x1, P0 ;  /* 0x0000008596077211 */ /* 0x000fca00000f0c95 */
[----:B------:R-:W-:Y:S01]  /*ff10*/  @!PT LDS RZ, [RZ] ;  /* 0x00000000fffff984 */ /* 0x000fe20000000800 */
[----:B------:R-:W-:Y:S01]  /*ff20*/  @!PT LDS RZ, [RZ] ;  /* 0x00000000fffff984 */ /* 0x000fe20000000800 */
[----:B------:R-:W-:Y:S01]  /*ff30*/  @!PT LDS RZ, [RZ] ;  /* 0x00000000fffff984 */ /* 0x000fe20000000800 */
[----:B------:R1:W-:Y:S01]  /*ff40*/  LDGSTS.E.BYPASS.LTC128B.128 [R170+0xd800], [R6.64+0x80] ;  /* 0x0d80008006aa7fae */ /* 0x0003e2000b901d46 */
[----:B------:R-:W-:Y:S05]  /*ff50*/  BRA `(.L_x_1467) ;  /* 0x0000001000007947 */ /* 0x000fea0003800000 */
.L_x_1468:
[----:B------:R1:W-:Y:S02]  /*ff60*/  STS.128 [R170+0xd800], RZ ;  /* 0x00d800ffaa007388 */ /* 0x0003e40000000c00 */
.L_x_1467:
[----:B------:R-:W-:Y:S05]  /*ff70*/  BSYNC B0 ;  /* 0x0000000000007941 */ /* 0x000fea0003800000 */
.L_x_1466:
        /* <DEDUP_REMOVED lines=11> */
[----:B-1----:R-:W-:-:S03]  /*10030*/  IMAD.SHL.U32 R6, R5, 0x40, RZ ;  /* 0x0000004005067824 */ /* 0x002fc600078e00ff */
[----:B------:R-:W-:-:S05]  /*10040*/  SHF.L.U64.HI R4, R5, R4, c[0x0][0x1a4] ;  /* 0x0000690005047619 */ /* 0x000fca0000010204 */
[CC--:B------:R-:W-:Y:S02]  /*10050*/  @P1 LEA R8, P2, R6.reuse, R132.reuse, 0x1 ;  /* 0x0000008406081211 */ /* 0x0c0fe400078408ff */
        /* <DEDUP_REMOVED lines=22> */
.L_x_1471:
[----:B------:R1:W-:Y:S02]  /*101c0*/  STS.128 [R170+0xe000], RZ ;  /* 0x00e000ffaa007388 */ /* 0x0003e40000000c00 */
.L_x_1470:
[----:B------:R-:W-:Y:S05]  /*101d0*/  BSYNC B0 ;  /* 0x0000000000007941 */ /* 0x000fea0003800000 */
.L_x_1469:
        /* <DEDUP_REMOVED lines=13> */
[----:B-1----:R-:W-:Y:S01]  /*102b0*/  @!P0 MOV R6, c[0x0][0x1a4] ;  /* 0x0000690000068a02 */ /* 0x002fe20000000f00 */
[----:B------:R-:W-:Y:S01]  /*102c0*/  @!P0 IMAD.MOV.U32 R5, RZ, RZ, c[0x0][0x1a0] ;  /* 0x00006800ff058624 */ /* 0x000fe200078e00ff */
[----:B------:R-:W-:Y:S01]  /*102d0*/  @P1 MOV R2, c[0x0][0x1a4] ;  /* 0x0000690000021a02 */ /* 0x000fe20000000f00 */
[----:B------:R-:W-:-:S04]  /*102e0*/  @P1 IMAD.WIDE.U32 R8, R4, 0xc0, R132 ;  /* 0x000000c004081825 */ /* 0x000fc800078e0084 */
        /* <DEDUP_REMOVED lines=20> */
[----:B-1----:R-:W-:-:S05]  /*10430*/  IMAD.WIDE.U32 R4, R2, 0xc0, R132 ;  /* 0x000000c002047825 */ /* 0x002fca00078e0084 */
[----:B------:R-:W-:-:S05]  /*10440*/  IADD3 R5, R5, UR4, RZ ;  /* 0x0000000405057c10 */ /* 0x000fca000fffe0ff */
[----:B------:R-:W-:Y:S01]  /*10450*/  @!PT LDS RZ, [RZ] ;  /* 0x00000000fffff984 */ /* 0x000fe20000000800 */
[----:B------:R-:W-:Y:S01]  /*10460*/  @!PT LDS RZ, [RZ] ;  /* 0x00000000fffff984 */ /* 0x000fe20000000800 */
[----:B------:R-:W-:Y:S01]  /*10470*/  @!PT LDS RZ, [RZ] ;  /* 0x00000000fffff984 */ /* 0x000fe20000000800 */
[----:B------:R1:W-:Y:S01]  /*10480*/  LDGSTS.E.BYPASS.LTC128B.128 [R170+0xe800], [R4.64+0x80] ;  /* 0x0e80008004aa7fae */ /* 0x0003e2000b901d46 */
[----:B------:R-:W-:Y:S05]  /*10490*/  BRA `(.L_x_1473) ;  /* 0x0000001000007947 */ /* 0x000fea0003800000 */
.L_x_1474:
[----:B------:R1:W-:Y:S02]  /*104a0*/  STS.128 [R170+0xe800], RZ ;  /* 0x00e800ffaa007388 */ /* 0x0003e40000000c00 */
.L_x_1473:
[----:B------:R-:W-:Y:S05]  /*104b0*/  BSYNC B0 ;  /* 0x0000000000007941 */ /* 0x000fea0003800000 */
.L_x_1472:
[----:B------:R-:W-:Y:S01]  /*104c0*/  LOP3.LUT R2, R62, 0x7fffffe, RZ, 0xc0, !PT ;  /* 0x07fffffe3e027812 */ /* 0x000fe200078ec0ff */
[----:B------:R-:W-:Y:S01]  /*104d0*/  IMAD.SHL.U32 R61, R61, 0x40, RZ ;  /* 0x000000403d3d7824 */ /* 0x000fe200078e00ff */
[----:B-1----:R-:W-:Y:S01]  /*104e0*/  LEA.HI R5, R60, R60, RZ, 0x1 ;  /* 0x0000003c3c057211 */ /* 0x002fe200078f08ff */
        /* <DEDUP_REMOVED lines=14> */
[----:B------:R-:W-:Y:S02]  /*105d0*/  LOP3.LUT R7, R4, 0x8, R59, 0xf8, !PT ;  /* 0x0000000804077812 */ /* 0x000fe400078ef83b */
[----:B------:R-:W-:Y:S02]  /*105e0*/  LOP3.LUT R59, R63, 0xffffff00, RZ, 0xc0, !PT ;  /* 0xffffff003f3b7812 */ /* 0x000fe400078ec0ff */
[----:B------:R-:W-:Y:S02]  /*105f0*/  LOP3.LUT R6, R61, 0x8, R6, 0xf8, !PT ;  /* 0x000000083d067812 */ /* 0x000fe400078ef806 */
[----:B------:R-:W-:Y:S01]  /*10600*/  SHF.R.U32.HI R4, RZ, 0x3, R4 ;  /* 0x00000003ff047819 */ /* 0x000fe20000011604 */
[----:B------:R-:W-:Y:S01]  /*10610*/  IMAD R9, R54, 0x200, R59 ;  /* 0x0000020036097824 */ /* 0x000fe200078e023b */
[----:B------:R-:W-:Y:S02]  /*10620*/  SHF.R.U32.HI R61, RZ, 0x3, R61 ;  /* 0x00000003ff3d7819 */ /* 0x000fe4000001163d */
[----:B------:R-:W-:Y:S01]  /*10630*/  LOP3.LUT R4, R7, R4, RZ, 0x3c, !PT ;  /* 0x0000000407047212 */ /* 0x000fe200078e3cff */
[----:B------:R-:W-:Y:S01]  /*10640*/  IMAD R9, R2, 0x20, R9 ;  /* 0x0000002002097824 */ /* 0x000fe200078e0209 */
[----:B------:R-:W-:-:S03]  /*10650*/  LOP3.LUT R58, R6, R61, RZ, 0x3c, !PT ;  /* 0x0000003d063a7212 */ /* 0x000fc600078e3cff */
[----:B------:R-:W-:Y:S02]  /*10660*/  IMAD.U32 R144, R5, 0x20, R4 ;  /* 0x0000002005907824 */ /* 0x000fe400078e0004 */
[----:B------:R-:W-:Y:S02]  /*10670*/  IMAD.IADD R145, R58, 0x1, R9 ;  /* 0x000000013a917824 */ /* 0x000fe400078e0209 */
[----:B------:R-:W-:Y:S02]  /*10680*/  IMAD.SHL.U32 R144, R144, 0x2, RZ ;  /* 0x0000000290907824 */ /* 0x000fe400078e00ff */
[----:B------:R-:W-:Y:S02]  /*10690*/  IMAD.SHL.U32 R145, R145, 0x2, RZ ;  /* 0x0000000291917824 */ /* 0x000fe400078e00ff */
[----:B------:R-:W-:Y:S01]  /*106a0*/  IMAD.MOV.U32 R5, RZ, RZ, 0x20 ;  /* 0x00000020ff057424 */ /* 0x000fe200078e00ff */
[----:B------:R-:W-:Y:S01]  /*106b0*/  LDSM.16.M88.4 R80, [R144+0x3000] ;  /* 0x003000009050783b */ /* 0x000fe20000000200 */
[----:B------:R-:W-:-:S03]  /*106c0*/  IMAD R143, R3, 0x2, R145 ;  /* 0x00000002038f7824 */ /* 0x000fc600078e0291 */
[----:B------:R-:W1:Y:S01]  /*106d0*/  LDSM.16.M88.4 R120, [R145] ;  /* 0x000000009178783b */ /* 0x000e620000000200 */
[----:B------:R-:W-:-:S03]  /*106e0*/  SEL R5, R5, 0xffffffe0, !P0 ;  /* 0xffffffe005057807 */ /* 0x000fc60004000000 */
[----:B------:R-:W5:Y:S02]  /*106f0*/  LDSM.16.M88.4 R72, [R144+0x3400] ;  /* 0x003400009048783b */ /* 0x000f640000000200 */
[----:B------:R-:W-:Y:S02]  /*10700*/  IMAD.IADD R141, R144, 0x1, R5 ;  /* 0x00000001908d7824 */ /* 0x000fe400078e0205 */
[----:B------:R-:W2:Y:S04]  /*10710*/  LDSM.16.M88.4 R64, [R144+0x3800] ;  /* 0x003800009040783b */ /* 0x000ea80000000200 */
[----:B---3--:R-:W3:Y:S04]  /*10720*/  LDSM.16.M88.4 R48, [R144+0x3c00] ;  /* 0x003c00009030783b */ /* 0x008ee80000000200 */
[----:B------:R-:W4:Y:S04]  /*10730*/  LDSM.16.M88.4 R40, [R144+0x4000] ;  /* 0x004000009028783b */ /* 0x000f280000000200 */
[----:B------:R-:W3:Y:S04]  /*10740*/  LDSM.16.M88.4 R32, [R144+0x4400] ;  /* 0x004400009020783b */ /* 0x000ee80000000200 */
[----:B------:R-:W3:Y:S04]  /*10750*/  LDSM.16.M88.4 R24, [R144+0x4800] ;  /* 0x004800009018783b */ /* 0x000ee80000000200 */
[----:B------:R-:W4:Y:S04]  /*10760*/  LDSM.16.M88.4 R8, [R144+0x4c00] ;  /* 0x004c00009008783b */ /* 0x000f280000000200 */
[----:B----4-:R-:W-:Y:S04]  /*10770*/  LDSM.16.M88.4 R12, [R141+0x3000] ;  /* 0x003000008d0c783b */ /* 0x010fe80000000200 */
[----:B------:R-:W4:Y:S04]  /*10780*/  LDSM.16.M88.4 R88, [R143] ;  /* 0x000000008f58783b */ /* 0x000f280000000200 */
[----:B------:R-:W4:Y:S01]  /*10790*/  LDSM.16.M88.4 R4, [R141+0x3400] ;  /* 0x003400008d04783b */ /* 0x000f220000000200 */
[C---:B-1----:R-:W-:Y:S03]  /*107a0*/  HMMA.16816.F32 R84, R120.reuse, R80, RZ ;  /* 0x000000507854723c */ /* 0x042fe600000018ff */
[----:B------:R-:W-:Y:S04]  /*107b0*/  LDSM.16.M88.4 R100, [R145+0x1000] ;  /* 0x001000009164783b */ /* 0x000fe80000000200 */
[----:B------:R-:W1:Y:S01]  /*107c0*/  LDSM.16.M88.4 R16, [R141+0x3800] ;  /* 0x003800008d10783b */ /* 0x000e620000000200 */
[C---:B-----5:R-:W-:Y:S03]  /*107d0*/  HMMA.16816.F32 R76, R120.reuse, R72, RZ ;  /* 0x00000048784c723c */ /* 0x060fe600000018ff */
[----:B------:R-:W-:Y:S04]  /*107e0*/  LDSM.16.M88.4 R108, [R141+0x4000] ;  /* 0x004000008d6c783b */ /* 0x000fe80000000200 */
[----:B------:R-:W-:Y:S01]  /*107f0*/  LDSM.16.M88.4 R104, [R141+0x4400] ;  /* 0x004400008d68783b */ /* 0x000fe20000000200 */
[C---:B--2---:R-:W-:Y:S03]  /*10800*/  HMMA.16816.F32 R68, R120.reuse, R64, RZ ;  /* 0x000000407844723c */ /* 0x044fe600000018ff */
[----:B------:R-:W-:Y:S04]  /*10810*/  LDSM.16.M88.4 R96, [R141+0x4800] ;  /* 0x004800008d60783b */ /* 0x000fe80000000200 */
[----:B------:R-:W-:Y:S01]  /*10820*/  LDSM.16.M88.4 R92, [R141+0x4c00] ;  /* 0x004c00008d5c783b */ /* 0x000fe20000000200 */
[C---:B---3--:R-:W-:Y:S03]  /*10830*/  HMMA.16816.F32 R60, R120.reuse, R48, RZ ;  /* 0x00000030783c723c */ /* 0x048fe600000018ff */
[----:B------:R-:W-:Y:S04]  /*10840*/  LDSM.16.M88.4 R124, [R143+0x1000] ;  /* 0x001000008f7c783b */ /* 0x000fe80000000200 */
[----:B------:R-:W-:Y:S01]  /*10850*/  LDSM.16.M88.4 R128, [R141+0x6c00] ;  /* 0x006c00008d80783b */ /* 0x000fe20000000200 */
[C---:B------:R-:W-:Y:S03]  /*10860*/  HMMA.16816.F32 R44, R120.reuse, R40, RZ ;  /* 0x00000028782c723c */ /* 0x040fe600000018ff */
[----:B------:R-:W-:Y:S05]  /*10870*/  LDSM.16.M88.4 R112, [R144+0x7000] ;  /* 0x007000009070783b */ /* 0x000fea0000000200 */
        /* <DEDUP_REMOVED lines=11> */
[----:B------:R-:W2:Y:S07]  /*10930*/  LDSM.16.M88.4 R8, [R141+0x3c00] ;  /* 0x003c00008d08783b */ /* 0x000eae0000000200 */
[C---:B----4-:R-:W-:Y:S08]  /*10940*/  HMMA.16816.F32 R84, R88.reuse, R12, R84 ;  /* 0x0000000c5854723c */ /* 0x050ff00000001854 */
[C---:B------:R-:W-:Y:S01]  /*10950*/  HMMA.16816.F32 R80, R88.reuse, R14, R80 ;  /* 0x0000000e5850723c */ /* 0x040fe20000001850 */
[----:B------:R-:W3:Y:S07]  /*10960*/  LDSM.16.M88.4 R12, [R144+0x5000] ;  /* 0x00500000900c783b */ /* 0x000eee0000000200 */
[C---:B------:R-:W-:Y:S08]  /*10970*/  HMMA.16816.F32 R76, R88.reuse, R4, R76 ;  /* 0x00000004584c723c */ /* 0x040ff0000000184c */
[C---:B------:R-:W-:Y:S01]  /*10980*/  HMMA.16816.F32 R72, R88.reuse, R6, R72 ;  /* 0x000000065848723c */ /* 0x040fe20000001848 */
[----:B------:R-:W4:Y:S07]  /*10990*/  LDSM.16.M88.4 R4, [R144+0x5400] ;  /* 0x005400009004783b */ /* 0x000f2e0000000200 */
[C---:B-1----:R-:W-:Y:S08]  /*109a0*/  HMMA.16816.F32 R68, R88.reuse, R16, R68 ;  /* 0x000000105844723c */ /* 0x042ff00000001844 */
[C---:B--2---:R-:W-:Y:S08]  /*109b0*/  HMMA.16816.F32 R60, R88.reuse, R8, R60 ;  /* 0x00000008583c723c */ /* 0x044ff0000000183c */
[----:B------:R-:W-:Y:S01]  /*109c0*/  HMMA.16816.F32 R48, R88, R10, R48 ;  /* 0x0000000a5830723c */ /* 0x000fe20000001830 */
[----:B------:R-:W1:Y:S07]  /*109d0*/  LDSM.16.M88.4 R8, [R144+0x5c00] ;  /* 0x005c00009008783b */ /* 0x000e6e0000000200 */
[C---:B---3--:R-:W-:Y:S08]  /*109e0*/  HMMA.16816.F32 R84, R100.reuse, R12, R84 ;  /* 0x0000000c6454723c */ /* 0x048ff00000001854 */
[----:B------:R-:W-:Y:S01]  /*109f0*/  HMMA.16816.F32 R80, R100, R14, R80 ;  /* 0x0000000e6450723c */ /* 0x000fe20000001850 */
[----:B------:R-:W2:Y:S07]  /*10a00*/  LDSM.16.M88.4 R12, [R144+0x6000] ;  /* 0x00600000900c783b */ /* 0x000eae0000000200 */
[----:B------:R-:W-:Y:S01]  /*10a10*/  HMMA.16816.F32 R64, R88, R18, R64 ;  /* 0x000000125840723c */ /* 0x000fe20000001840 */
[----:B------:R-:W3:Y:S07]  /*10a20*/  LDSM.16.M88.4 R16, [R144+0x5800] ;  /* 0x005800009010783b */ /* 0x000eee0000000200 */
[C---:B----4-:R-:W-:Y:S08]  /*10a30*/  HMMA.16816.F32 R76, R100.reuse, R4, R76 ;  /* 0x00000004644c723c */ /* 0x050ff0000000184c */
[----:B------:R-:W-:Y:S01]  /*10a40*/  HMMA.16816.F32 R72, R100, R6, R72 ;  /* 0x000000066448723c */ /* 0x000fe20000001848 */
[----:B------:R-:W4:Y:S07]  /*10a50*/  LDSM.16.M88.4 R4, [R144+0x6400] ;  /* 0x006400009004783b */ /* 0x000f2e0000000200 */
[C---:B------:R-:W-:Y:S08]  /*10a60*/  HMMA.16816.F32 R44, R88.reuse, R108, R44 ;  /* 0x0000006c582c723c */ /* 0x040ff0000000182c */
[----:B------:R-:W-:Y:S01]  /*10a70*/  HMMA.16816.F32 R40, R88, R110, R40 ;  /* 0x0000006e5828723c */ /* 0x000fe20000001828 */
[----:B------:R-:W-:Y:S07]  /*10a80*/  LDSM.16.M88.4 R108, [R144+0x6800] ;  /* 0x00680000906c783b */ /* 0x000fee0000000200 */
[C---:B-1----:R-:W-:Y:S08]  /*10a90*/  HMMA.16816.F32 R60, R100.reuse, R8, R60 ;  /* 0x00000008643c723c */ /* 0x042ff0000000183c */
[----:B------:R-:W-:Y:S01]  /*10aa0*/  HMMA.16816.F32 R48, R100, R10, R48 ;  /* 0x0000000a6430723c */ /* 0x000fe20000001830 */
        /* <DEDUP_REMOVED lines=12> */
[----:B------:R-:W2:Y:S04]  /*10b70*/  LDSM.16.M88.4 R88, [R141+0x5800] ;  /* 0x005800008d58783b */ /* 0x000ea80000000200 */
[----:B------:R-:W-:Y:S03]  /*10b80*/  LDSM.16.M88.4 R92, [R141+0x5400] ;  /* 0x005400008d5c783b */ /* 0x000fe60000000200 */
[C---:B---3--:R-:W-:Y:S08]  /*10b90*/  HMMA.16816.F32 R68, R100.reuse, R16, R68 ;  /* 0x000000106444723c */ /* 0x048ff00000001844 */
[C---:B------:R-:W-:Y:S01]  /*10ba0*/  HMMA.16816.F32 R64, R100.reuse, R18, R64 ;  /* 0x000000126440723c */ /* 0x040fe20000001840 */
[----:B------:R-:W3:Y:S07]  /*10bb0*/  LDSM.16.M88.4 R16, [R141+0x6000] ;  /* 0x006000008d10783b */ /* 0x000eee0000000200 */
[C---:B----4-:R-:W-:Y:S08]  /*10bc0*/  HMMA.16816.F32 R36, R100.reuse, R4, R36 ;  /* 0x000000046424723c */ /* 0x050ff00000001824 */
[----:B------:R-:W-:Y:S01]  /*10bd0*/  HMMA.16816.F32 R32, R100, R6, R32 ;  /* 0x000000066420723c */ /* 0x000fe20000001820 */
[----:B------:R-:W4:Y:S07]  /*10be0*/  LDSM.16.M88.4 R4, [R141+0x6800] ;  /* 0x006800008d04783b */ /* 0x000f2e0000000200 */
[C---:B-1----:R-:W-:Y:S08]  /*10bf0*/  HMMA.16816.F32 R60, R124.reuse, R8, R60 ;  /* 0x000000087c3c723c */ /* 0x042ff0000000183c */
[----:B------:R-:W-:Y:S01]  /*10c00*/  HMMA.16816.F32 R48, R124, R10, R48 ;  /* 0x0000000a7c30723c */ /* 0x000fe20000001830 */
[----:B------:R-:W1:Y:S07]  /*10c10*/  LDSM.16.M88.4 R8, [R145+0x2000] ;  /* 0x002000009108783b */ /* 0x000e6e0000000200 */
[C---:B------:R-:W-:Y:S08]  /*10c20*/  HMMA.16816.F32 R28, R100.reuse, R108, R28 ;  /* 0x0000006c641c723c */ /* 0x040ff0000000181c */
[C---:B------:R-:W-:Y:S01]  /*10c30*/  HMMA.16816.F32 R24, R100.reuse, R110, R24 ;  /* 0x0000006e6418723c */ /* 0x040fe20000001818 */
[----:B------:R-:W1:Y:S07]  /*10c40*/  LDSM.16.M88.4 R108, [R144+0x7400] ;  /* 0x00740000906c783b */ /* 0x000e6e0000000200 */
[C---:B-----5:R-:W-:Y:S08]  /*10c50*/  HMMA.16816.F32 R20, R100.reuse, R104, R20 ;  /* 0x000000686414723c */ /* 0x060ff00000001814 */
[----:B------:R-:W-:Y:S01]  /*10c60*/  HMMA.16816.F32 R120, R100, R106, R120 ;  /* 0x0000006a6478723c */ /* 0x000fe20000001878 */
[----:B------:R-:W-:Y:S04]  /*10c70*/  LDSM.16.M88.4 R104, [R144+0x7800] ;  /* 0x007800009068783b */ /* 0x000fe80000000200 */
[----:B------:R-:W-:Y:S03]  /*10c80*/  LDSM.16.M88.4 R100, [R144+0x7c00] ;  /* 0x007c00009064783b */ /* 0x000fe60000000200 */
[C---:B------:R-:W-:Y:S08]  /*10c90*/  HMMA.16816.F32 R84, R124.reuse, R96, R84 ;  /* 0x000000607c54723c */ /* 0x040ff00000001854 */
[C---:B--2---:R-:W-:Y:S08]  /*10ca0*/  HMMA.16816.F32 R36, R124.reuse, R12, R36 ;  /* 0x0000000c7c24723c */ /* 0x044ff00000001824 */
[C---:B------:R-:W-:Y:S01]  /*10cb0*/  HMMA.16816.F32 R32, R124.reuse, R14, R32 ;  /* 0x0000000e7c20723c */ /* 0x040fe20000001820 */
[----:B------:R-:W2:Y:S07]  /*10cc0*/  LDSM.16.M88.4 R12, [R144+0x8c00] ;  /* 0x008c0000900c783b */ /* 0x000eae0000000200 */
[C---:B------:R-:W-:Y:S01]  /*10cd0*/  HMMA.16816.F32 R80, R124.reuse, R98, R80 ;  /* 0x000000627c50723c */ /* 0x040fe20000001850 */
[----:B------:R-:W-:Y:S07]  /*10ce0*/  LDSM.16.M88.4 R96, [R144+0x8000] ;  /* 0x008000009060783b */ /* 0x000fee0000000200 */
[C---:B------:R-:W-:Y:S08]  /*10cf0*/  HMMA.16816.F32 R68, R124.reuse, R88, R68 ;  /* 0x000000587c44723c */ /* 0x040ff00000001844 */
[C---:B------:R-:W-:Y:S01]  /*10d00*/  HMMA.16816.F32 R64, R124.reuse, R90, R64 ;  /* 0x0000005a7c40723c */ /* 0x040fe20000001840 */
[----:B------:R-:W5:Y:S07]  /*10d10*/  LDSM.16.M88.4 R88, [R144+0x8800] ;  /* 0x008800009058783b */ /* 0x000f6e0000000200 */
[C---:B---3--:R-:W-:Y:S08]  /*10d20*/  HMMA.16816.F32 R44, R124.reuse, R16, R44 ;  /* 0x000000107c2c723c */ /* 0x048ff0000000182c */
[C---:B------:R-:W-:Y:S01]  /*10d30*/  HMMA.16816.F32 R40, R124.reuse, R18, R40 ;  /* 0x000000127c28723c */ /* 0x040fe20000001828 */
[----:B------:R-:W-:Y:S07]  /*10d40*/  LDSM.16.M88.4 R16, [R141+0x7000] ;  /* 0x007000008d10783b */ /* 0x000fee0000000200 */
[C---:B----4-:R-:W-:Y:S08]  /*10d50*/  HMMA.16816.F32 R28, R124.reuse, R4, R28 ;  /* 0x000000047c1c723c */ /* 0x050ff0000000181c */
[C---:B------:R-:W-:Y:S01]  /*10d60*/  HMMA.16816.F32 R24, R124.reuse, R6, R24 ;  /* 0x000000067c18723c */ /* 0x040fe20000001818 */
[----:B------:R-:W3:Y:S07]  /*10d70*/  LDSM.16.M88.4 R4, [R143+0x2000] ;  /* 0x002000008f04783b */ /* 0x000eee0000000200 */
[C---:B------:R-:W-:Y:S08]  /*10d80*/  HMMA.16816.F32 R76, R124.reuse, R92, R76 ;  /* 0x0000005c7c4c723c */ /* 0x040ff0000000184c */
[C---:B------:R-:W-:Y:S01]  /*10d90*/  HMMA.16816.F32 R72, R124.reuse, R94, R72 ;  /* 0x0000005e7c48723c */ /* 0x040fe20000001848 */
[----:B------:R-:W4:Y:S07]  /*10da0*/  LDSM.16.M88.4 R92, [R144+0x8400] ;  /* 0x00840000905c783b */ /* 0x000f2e0000000200 */
[C---:B------:R-:W-:Y:S08]  /*10db0*/  HMMA.16816.F32 R20, R124.reuse, R128, R20 ;  /* 0x000000807c14723c */ /* 0x040ff00000001814 */
[----:B------:R-:W-:Y:S08]  /*10dc0*/  HMMA.16816.F32 R120, R124, R130, R120 ;  /* 0x000000827c78723c */ /* 0x000ff00000001878 */
[C---:B-1----:R-:W-:Y:S01]  /*10dd0*/  HMMA.16816.F32 R124, R8.reuse, R112, R84 ;  /* 0x00000070087c723c */ /* 0x042fe20000001854 */
[----:B------:R-:W1:Y:S07]  /*10de0*/  LDSM.16.M88.4 R84, [R141+0x7400] ;  /* 0x007400008d54783b */ /* 0x000e6e0000000200 */
[C---:B------:R-:W-:Y:S08]  /*10df0*/  HMMA.16816.F32 R80, R8.reuse, R114, R80 ;  /* 0x000000720850723c */ /* 0x040ff00000001850 */
[C---:B------:R-:W-:Y:S08]  /*10e00*/  HMMA.16816.F32 R76, R8.reuse, R108, R76 ;  /* 0x0000006c084c723c */ /* 0x040ff0000000184c */
[C---:B--2---:R-:W-:Y:S07]  /*10e10*/  HMMA.16816.F32 R20, R8.reuse, R12, R20 ;  /* 0x0000000c0814723c */ /* 0x044fee0000001814 */
[----:B------:R-:W-:Y:S01]  /*10e20*/  IMAD R13, R54, 0x10, R56 ;  /* 0x00000010360d7824 */ /* 0x000fe200078e0238 */
[----:B-----5:R-:W-:Y:S04]  /*10e30*/  HMMA.16816.F32 R28, R8, R88, R28 ;  /* 0x00000058081c723c */ /* 0x020fe8000000181c */
[----:B------:R-:W-:-:S04]  /*10e40*/  IADD3 R12, R13, 0x1, R160 ;  /* 0x000000010d0c7810 */ /* 0x000fc80007ffe0a0 */
[----:B------:R-:W-:Y:S01]  /*10e50*/  HMMA.16816.F32 R24, R8, R90, R24 ;  /* 0x0000005a0818723c */ /* 0x000fe20000001818 */
[----:B------:R-:W2:Y:S01]  /*10e60*/  LDSM.16.M88.4 R88, [R141+0x7800] ;  /* 0x007800008d58783b */ /* 0x000ea20000000200 */
[----:B------:R-:W-:-:S04]  /*10e70*/  IADD3 R12, R55, R12, -R151 ;  /* 0x0000000c370c7210 */ /* 0x000fc80007ffe897 */
[----:B------:R-:W-:Y:S02]  /*10e80*/  IADD3 R118, R12, c[0x0][0x2e8], RZ ;  /* 0x0000ba000c767a10 */ /* 0x000fe40007ffe0ff */
[----:B------:R-:W-:Y:S02]  /*10e90*/  HMMA.16816.F32 R72, R8, R110, R72 ;  /* 0x0000006e0848723c */ /* 0x000fe40000001848 */
[C---:B------:R-:W-:Y:S02]  /*10ea0*/  IADD3 R12, R118.reuse, 0x8, RZ ;  /* 0x00000008760c7810 */ /* 0x040fe40007ffe0ff */
[----:B------:R-:W-:-:S04]  /*10eb0*/  IMNMX R118, R118, R55, PT ;  /* 0x0000003776767217 */ /* 0x000fc80003800200 */
[C---:B---3--:R-:W-:Y:S08]  /*10ec0*/  HMMA.16816.F32 R124, R4.reuse, R16, R124 ;  /* 0x00000010047c723c */ /* 0x048ff0000000187c */
        /* <DEDUP_REMOVED lines=9> */
[----:B------:R-:W-:Y:S01]  /*10f60*/  HMMA.16816.F32 R120, R8, R14, R120 ;  /* 0x0000000e0878723c */ /* 0x000fe20000001878 */
[----:B------:R-:W3:Y:S07]  /*10f70*/  LDSM.16.M88.4 R8, [R141+0x7c00] ;  /* 0x007c00008d08783b */ /* 0x000eee0000000200 */
[C---:B-1----:R-:W-:Y:S07]  /*10f80*/  HMMA.16816.F32 R76, R4.reuse, R84, R76 ;  /* 0x00000054044c723c */ /* 0x042fee000000184c */
[----:B------:R-:W-:Y:S01]  /*10f90*/  IMAD.IADD R84, R0, 0x1, R119 ;  /* 0x0000000100547824 */ /* 0x000fe200078e0277 */
[----:B------:R-:W-:Y:S01]  /*10fa0*/  IMNMX R119, R12, R55, PT ;  /* 0x000000370c777217 */ /* 0x000fe20003800200 */
[----:B------:R-:W-:Y:S01]  /*10fb0*/  IMAD R85, R2, 0x20, R59 ;  /* 0x0000002002557824 */ /* 0x000fe200078e023b */
[----:B------:R-:W-:Y:S02]  /*10fc0*/  HMMA.16816.F32 R72, R4, R86, R72 ;  /* 0x000000560448723c */ /* 0x000fe40000001848 */
[----:B------:R-:W-:Y:S01]  /*10fd0*/  IADD3 R12, R84, 0x8, RZ ;  /* 0x00000008540c7810 */ /* 0x000fe20007ffe0ff */
[----:B------:R-:W-:Y:S01]  /*10fe0*/  IMAD.IADD R142, R58, 0x1, R85 ;  /* 0x000000013a8e7824 */ /* 0x000fe200078e0255 */
[----:B------:R-:W-:-:S02]  /*10ff0*/  IADD3 R2, R84, 0x1, RZ ;  /* 0x0000000154027810 */ /* 0x000fc40007ffe0ff */
[CC--:B------:R-:W-:Y:S02]  /*11000*/  ISETP.GE.AND P0, PT, R12.reuse, R118.reuse, PT ;  /* 0x000000760c00720c */ /* 0x0c0fe40003f06270 */
[----:B------:R-:W-:Y:S01]  /*11010*/  ISETP.GE.AND P2, PT, R12, R119, PT ;  /* 0x000000770c00720c */ /* 0x000fe20003f46270 */
[C---:B--2---:R-:W-:Y:S01]  /*11020*/  HMMA.16816.F32 R68, R4.reuse, R88, R68 ;  /* 0x000000580444723c */ /* 0x044fe20000001844 */
[-C--:B------:R-:W-:Y:S02]  /*11030*/  ISETP.GE.AND P1, PT, R2, R118.reuse, PT ;  /* 0x000000760200720c */ /* 0x080fe40003f26270 */
[----:B------:R-:W-:Y:S02]  /*11040*/  IADD3 R12, R84, 0x10, RZ ;  /* 0x00000010540c7810 */ /* 0x000fe40007ffe0ff */
[----:B------:R-:W-:Y:S02]  /*11050*/  FSEL R93, R125, -INF , !P1 ;  /* 0xff8000007d5d7808 */ /* 0x000fe40004800000 */
[----:B------:R-:W-:Y:S01]  /*11060*/  FSEL R82, R82, -INF , !P2 ;  /* 0xff80000052527808 */ /* 0x000fe20005000000 */
[----:B------:R-:W-:Y:S01]  /*11070*/  HMMA.16816.F32 R64, R4, R90, R64 ;  /* 0x0000005a0440723c */ /* 0x000fe20000001840 */
[----:B------:R-:W-:-:S02]  /*11080*/  ISETP.GE.AND P1, PT, R12, R118, PT ;  /* 0x000000760c00720c */ /* 0x000fc40003f26270 */
[-C--:B------:R-:W-:Y:S02]  /*11090*/  ISETP.GE.AND P2, PT, R12, R119.reuse, PT ;  /* 0x000000770c00720c */ /* 0x080fe40003f46270 */
[----:B------:R-:W1:Y:S01]  /*110a0*/  LDSM.16.M88.4 R12, [R141+0x8000] ;  /* 0x008000008d0c783b */ /* 0x000e620000000200 */
[-C--:B------:R-:W-:Y:S02]  /*110b0*/  ISETP.GE.AND P4, PT, R2, R119.reuse, PT ;  /* 0x000000770200720c */ /* 0x080fe40003f86270 */
[----:B------:R-:W-:Y:S01]  /*110c0*/  IADD3 R2, R84, 0x9, RZ ;  /* 0x0000000954027810 */ /* 0x000fe20007ffe0ff */
[----:B---3--:R-:W-:Y:S01]  /*110d0*/  HMMA.16816.F32 R60, R4, R8, R60 ;  /* 0x00000008043c723c */ /* 0x008fe2000000183c */
[----:B------:R-:W-:Y:S02]  /*110e0*/  FSEL R87, R80, -INF , !P0 ;  /* 0xff80000050577808 */ /* 0x000fe40004000000 */
[C---:B------:R-:W-:Y:S02]  /*110f0*/  ISETP.GE.AND P0, PT, R2.reuse, R119, PT ;  /* 0x000000770200720c */ /* 0x040fe40003f06270 */
[----:B------:R-:W-:-:S02]  /*11100*/  ISETP.GE.AND P3, PT, R2, R118, PT ;  /* 0x000000760200720c */ /* 0x000fc40003f66270 */
[C---:B------:R-:W-:Y:S01]  /*11110*/  IADD3 R2, R84.reuse, 0x11, RZ ;  /* 0x0000001154027810 */ /* 0x040fe20007ffe0ff */
[----:B------:R-:W-:Y:S01]  /*11120*/  HMMA.16816.F32 R48, R4, R10, R48 ;  /* 0x0000000a0430723c */ /* 0x000fe20000001830 */
[----:B------:R-:W-:Y:S02]  /*11130*/  IADD3 R16, R84, 0x18, RZ ;  /* 0x0000001854107810 */ /* 0x000fe40007ffe0ff */
[----:B------:R-:W-:Y:S02]  /*11140*/  FSEL R80, R83, -INF , !P0 ;  /* 0xff80000053507808 */ /* 0x000fe40004000000 */
[----:B------:R-:W-:Y:S02]  /*11150*/  FSEL R83, R76, -INF , !P1 ;  /* 0xff8000004c537808 */ /* 0x000fe40004800000 */
[----:B------:R-:W-:Y:S02]  /*11160*/  FSEL R78, R78, -INF , !P2 ;  /* 0xff8000004e4e7808 */ /* 0x000fe40005000000 */
[----:B------:R-:W-:-:S02]  /*11170*/  ISETP.GE.AND P0, PT, R2, R119, PT ;  /* 0x000000770200720c */ /* 0x000fc40003f06270 */
[C---:B------:R-:W-:Y:S02]  /*11180*/  ISETP.GE.AND P1, PT, R16.reuse, R118, PT ;  /* 0x000000761000720c */ /* 0x040fe40003f26270 */
[----:B------:R-:W-:Y:S02]  /*11190*/  ISETP.GE.AND P2, PT, R16, R119, PT ;  /* 0x000000771000720c */ /* 0x000fe40003f46270 */
[----:B------:R-:W-:Y:S02]  /*111a0*/  IADD3 R16, R84, 0x20, RZ ;  /* 0x0000002054107810 */ /* 0x000fe40007ffe0ff */
[----:B------:R-:W-:Y:S02]  /*111b0*/  FSEL R76, R79, -INF , !P0 ;  /* 0xff8000004f4c7808 */ /* 0x000fe40004000000 */
[----:B------:R-:W-:Y:S02]  /*111c0*/  FSEL R79, R72, -INF , !P1 ;  /* 0xff800000484f7808 */ /* 0x000fe40004800000 */
[----:B------:R-:W-:-:S02]  /*111d0*/  FSEL R74, R74, -INF , !P2 ;  /* 0xff8000004a4a7808 */ /* 0x000fc40005000000 */
[CC--:B------:R-:W-:Y:S02]  /*111e0*/  ISETP.GE.AND P1, PT, R16.reuse, R118.reuse, PT ;  /* 0x000000761000720c */ /* 0x0c0fe40003f26270 */
[----:B------:R-:W-:Y:S02]  /*111f0*/  ISETP.GE.AND P2, PT, R16, R119, PT ;  /* 0x000000771000720c */ /* 0x000fe40003f46270 */
[----:B------:R-:W2:Y:S01]  /*11200*/  LDSM.16.M88.4 R16, [R141+0x8400] ;  /* 0x008400008d10783b */ /* 0x000ea20000000200 */
[----:B------:R-:W-:Y:S01]  /*11210*/  IADD3 R8, R84, 0x28, RZ ;  /* 0x0000002854087810 */ /* 0x000fe20007ffe0ff */
[----:B-1----:R-:W-:Y:S01]  /*11220*/  HMMA.16816.F32 R44, R4, R12, R44 ;  /* 0x0000000c042c723c */ /* 0x002fe2000000182c */
[----:B------:R-:W-:Y:S02]  /*11230*/  FSEL R173, R68, -INF , !P1 ;  /* 0xff80000044ad7808 */ /* 0x000fe40004800000 */
[----:B------:R-:W-:Y:S02]  /*11240*/  FSEL R178, R70, -INF , !P2 ;  /* 0xff80000046b27808 */ /* 0x000fe40005000000 */
[----:B------:R-:W-:-:S02]  /*11250*/  ISETP.GE.AND P1, PT, R8, R118, PT ;  /* 0x000000760800720c */ /* 0x000fc40003f26270 */
[-C--:B------:R-:W-:Y:S01]  /*11260*/  ISETP.GE.AND P2, PT, R8, R119.reuse, PT ;  /* 0x000000770800720c */ /* 0x080fe20003f46270 */
[----:B------:R-:W-:Y:S01]  /*11270*/  HMMA.16816.F32 R40, R4, R14, R40 ;  /* 0x0000000e0428723c */ /* 0x000fe20000001828 */
[----:B------:R-:W-:Y:S02]  /*11280*/  IADD3 R8, R84, 0x30, RZ ;  /* 0x0000003054087810 */ /* 0x000fe40007ffe0ff */
[----:B------:R-:W-:Y:S02]  /*11290*/  FSEL R177, R64, -INF , !P1 ;  /* 0xff80000040b17808 */ /* 0x000fe40004800000 */
[----:B------:R-:W-:Y:S02]  /*112a0*/  FSEL R184, R66, -INF , !P2 ;  /* 0xff80000042b87808 */ /* 0x000fe40005000000 */
[C---:B------:R-:W-:Y:S02]  /*112b0*/  ISETP.GE.AND P1, PT, R8.reuse, R118, PT ;  /* 0x000000760800720c */ /* 0x040fe40003f26270 */
[----:B------:R-:W-:-:S02]  /*112c0*/  ISETP.GE.AND P2, PT, R8, R119, PT ;  /* 0x000000770800720c */ /* 0x000fc40003f46270 */
[----:B------:R-:W-:Y:S01]  /*112d0*/  IADD3 R12, R84, 0x38, RZ ;  /* 0x00000038540c7810 */ /* 0x000fe20007ffe0ff */
[----:B------:R-:W1:Y:S01]  /*112e0*/  LDSM.16.M88.4 R8, [R141+0x8800] ;  /* 0x008800008d08783b */ /* 0x000e620000000200 */
[----:B------:R-:W-:Y:S02]  /*112f0*/  FSEL R55, R60, -INF , !P1 ;  /* 0xff8000003c377808 */ /* 0x000fe40004800000 */
[----:B------:R-:W-:Y:S02]  /*11300*/  FSEL R56, R62, -INF , !P2 ;  /* 0xff8000003e387808 */ /* 0x000fe40005000000 */
[C---:B------:R-:W-:Y:S02]  /*11310*/  ISETP.GE.AND P1, PT, R12.reuse, R118, PT ;  /* 0x000000760c00720c */ /* 0x040fe40003f26270 */
[----:B------:R-:W-:Y:S02]  /*11320*/  ISETP.GE.AND P2, PT, R12, R119, PT ;  /* 0x000000770c00720c */ /* 0x000fe40003f46270 */
[----:B------:R-:W-:-:S02]  /*11330*/  IADD3 R12, R84, 0x40, RZ ;  /* 0x00000040540c7810 */ /* 0x000fc40007ffe0ff */
[----:B------:R-:W-:Y:S02]  /*11340*/  FSEL R171, R48, -INF , !P1 ;  /* 0xff80000030ab7808 */ /* 0x000fe40004800000 */
[----:B------:R-:W-:Y:S02]  /*11350*/  FSEL R50, R50, -INF , !P2 ;  /* 0xff80000032327808 */ /* 0x000fe40005000000 */
[----:B------:R-:W-:Y:S02]  /*11360*/  FSEL R81, R81, -INF , !P3 ;  /* 0xff80000051517808 */ /* 0x000fe40005800000 */
[CC--:B------:R-:W-:Y:S01]  /*11370*/  ISETP.GE.AND P1, PT, R12.reuse, R118.reuse, PT ;  /* 0x000000760c00720c */ /* 0x0c0fe20003f26270 */
[----:B--2---:R-:W-:Y:S01]  /*11380*/  HMMA.16816.F32 R36, R4, R16, R36 ;  /* 0x000000100424723c */ /* 0x004fe20000001824 */
[----:B------:R-:W-:Y:S02]  /*11390*/  ISETP.GE.AND P2, PT, R12, R119, PT ;  /* 0x000000770c00720c */ /* 0x000fe40003f46270 */
[----:B------:R-:W-:Y:S01]  /*113a0*/  ISETP.GE.AND P3, PT, R2, R118, PT ;  /* 0x000000760200720c */ /* 0x000fe20003f66270 */
[----:B------:R-:W2:Y:S01]  /*113b0*/  LDSM.16.M88.4 R12, [R141+0x8c00] ;  /* 0x008c00008d0c783b */ /* 0x000ea20000000200 */
[----:B------:R-:W-:Y:S01]  /*113c0*/  IADD3 R2, R84, 0x19, RZ ;  /* 0x0000001954027810 */ /* 0x000fe20007ffe0ff */
[----:B------:R-:W-:-:S04]  /*113d0*/  DEPBAR.LE SB0, 0x0 ;  /* 0x000080000000791a */ /* 0x000fc80000000000 */
[----:B------:R-:W-:Y:S01]  /*113e0*/  FSEL R77, R77, -INF , !P3 ;  /* 0xff8000004d4d7808 */ /* 0x000fe20005800000 */
[C---:B------:R-:W-:Y:S01]  /*113f0*/  HMMA.16816.F32 R32, R4.reuse, R18, R32 ;  /* 0x000000120420723c */ /* 0x040fe20000001820 */
[----:B------:R-:W-:Y:S01]  /*11400*/  BAR.SYNC.DEFER_BLOCKING 0x0 ;  /* 0x0000000000007b1d */ /* 0x000fe20000010000 */
[CC--:B------:R-:W-:Y:S02]  /*11410*/  ISETP.GE.AND P3, PT, R2.reuse, R118.reuse, PT ;  /* 0x000000760200720c */ /* 0x0c0fe40003f66270 */
[----:B------:R-:W-:Y:S02]  /*11420*/  ISETP.GE.AND P0, PT, R2, R119, PT ;  /* 0x000000770200720c */ /* 0x000fe40003f06270 */
[----:B------:R-:W-:Y:S02]  /*11430*/  IADD3 R2, R84, 0x21, RZ ;  /* 0x0000002154027810 */ /* 0x000fe40007ffe0ff */
[----:B------:R-:W-:Y:S02]  /*11440*/  FSEL R73, R73, -INF , !P3 ;  /* 0xff80000049497808 */ /* 0x000fe40005800000 */
[----:B------:R-:W-:Y:S01]  /*11450*/  FSEL R72, R75, -INF , !P0 ;  /* 0xff8000004b487808 */ /* 0x000fe20004000000 */
[----:B-1----:R-:W-:Y:S01]  /*11460*/  HMMA.16816.F32 R28, R4, R8, R28 ;  /* 0x00000008041c723c */ /* 0x002fe2000000181c */
[----:B------:R-:W-:-:S02]  /*11470*/  ISETP.GE.AND P3, PT, R2, R118, PT ;  /* 0x000000760200720c */ /* 0x000fc40003f66270 */
[-C--:B------:R-:W-:Y:S02]  /*11480*/  ISETP.GE.AND P0, PT, R2, R119.reuse, PT ;  /* 0x000000770200720c */ /* 0x080fe40003f06270 */
[----:B------:R-:W-:Y:S02]  /*11490*/  IADD3 R2, R84, 0x29, RZ ;  /* 0x0000002954027810 */ /* 0x000fe40007ffe0ff */
[----:B------:R-:W-:Y:S01]  /*114a0*/  FSEL R175, R69, -INF , !P3 ;  /* 0xff80000045af7808 */ /* 0x000fe20005800000 */
[----:B------:R-:W-:Y:S01]  /*114b0*/  HMMA.16816.F32 R24, R4, R10, R24 ;  /* 0x0000000a0418723c */ /* 0x000fe20000001818 */
        /* <DEDUP_REMOVED lines=21> */
[----:B------:R-:W-:Y:S02]  /*11610*/  FSEL R168, R42, -INF , !P2 ;  /* 0xff8000002aa87808 */ /* 0x000fe40005000000 */
[----:B------:R-:W-:Y:S02]  /*11620*/  FSEL R49, R49, -INF , !P3 ;  /* 0xff80000031317808 */ /* 0x000fe40005800000 */
[----:B------:R-:W-:Y:S02]  /*11630*/  FSEL R174, R51, -INF , !P0 ;  /* 0xff80000033ae7808 */ /* 0x000fe40004000000 */
[CC--:B------:R-:W-:Y:S02]  /*11640*/  ISETP.GE.AND P1, PT, R16.reuse, R118.reuse, PT ;  /* 0x000000761000720c */ /* 0x0c0fe40003f26270 */
[----:B------:R-:W-:Y:S02]  /*11650*/  ISETP.GE.AND P2, PT, R16, R119, PT ;  /* 0x000000771000720c */ /* 0x000fe40003f46270 */
[----:B------:R-:W-:-:S02]  /*11660*/  ISETP.GE.AND P3, PT, R2, R118, PT ;  /* 0x000000760200720c */ /* 0x000fc40003f66270 */
[----:B------:R-:W-:Y:S02]  /*11670*/  ISETP.GE.AND P0, PT, R2, R119, PT ;  /* 0x000000770200720c */ /* 0x000fe40003f06270 */
[C---:B------:R-:W-:Y:S02]  /*11680*/  IADD3 R8, R84.reuse, 0x58, RZ ;  /* 0x0000005854087810 */ /* 0x040fe40007ffe0ff */
[----:B------:R-:W-:Y:S02]  /*11690*/  IADD3 R2, R84, 0x49, RZ ;  /* 0x0000004954027810 */ /* 0x000fe40007ffe0ff */
[----:B------:R-:W-:Y:S02]  /*116a0*/  FSEL R64, R36, -INF , !P1 ;  /* 0xff80000024407808 */ /* 0x000fe40004800000 */
[----:B------:R-:W-:Y:S02]  /*116b0*/  FSEL R62, R38, -INF , !P2 ;  /* 0xff800000263e7808 */ /* 0x000fe40005000000 */
[----:B------:R-:W-:-:S02]  /*116c0*/  FSEL R131, R45, -INF , !P3 ;  /* 0xff8000002d837808 */ /* 0x000fc40005800000 */
[----:B------:R-:W-:Y:S02]  /*116d0*/  FSEL R172, R47, -INF , !P0 ;  /* 0xff8000002fac7808 */ /* 0x000fe40004000000 */
[CC--:B------:R-:W-:Y:S02]  /*116e0*/  ISETP.GE.AND P1, PT, R8.reuse, R118.reuse, PT ;  /* 0x000000760800720c */ /* 0x0c0fe40003f26270 */
        /* <DEDUP_REMOVED lines=11> */
[CC--:B------:R-:W-:Y:S01]  /*117a0*/  ISETP.GE.AND P3, PT, R2.reuse, R118.reuse, PT ;  /* 0x000000760200720c */ /* 0x0c0fe20003f66270 */
[C---:B--2---:R-:W-:Y:S01]  /*117b0*/  HMMA.16816.F32 R8, R4.reuse, R12, R20 ;  /* 0x0000000c0408723c */ /* 0x044fe20000001814 */
[----:B------:R-:W-:Y:S02]  /*117c0*/  ISETP.GE.AND P0, PT, R2, R119, PT ;  /* 0x000000770200720c */ /* 0x000fe40003f06270 */
[----:B------:R-:W-:Y:S02]  /*117d0*/  IADD3 R2, R84, 0x59, RZ ;  /* 0x0000005954027810 */ /* 0x000fe40007ffe0ff */
[----:B------:R-:W-:Y:S02]  /*117e0*/  FSEL R63, R37, -INF , !P3 ;  /* 0xff800000253f7808 */ /* 0x000fe40005800000 */
[----:B------:R-:W-:Y:S01]  /*117f0*/  FSEL R128, R39, -INF , !P0 ;  /* 0xff80000027807808 */ /* 0x000fe20004000000 */
[----:B------:R-:W-:Y:S01]  /*11800*/  HMMA.16816.F32 R4, R4, R14, R120 ;  /* 0x0000000e0404723c */ /* 0x000fe20000001878 */
[----:B------:R-:W-:-:S02]  /*11810*/  ISETP.GE.AND P3, PT, R2, R118, PT ;  /* 0x000000760200720c */ /* 0x000fc40003f66270 */
[-C--:B------:R-:W-:Y:S02]  /*11820*/  ISETP.GE.AND P0, PT, R2, R119.reuse, PT ;  /* 0x000000770200720c */ /* 0x080fe40003f06270 */
        /* <DEDUP_REMOVED lines=17> */
[----:B------:R-:W-:Y:S02]  /*11940*/  ISETP.GE.AND P2, PT, R12, R119, PT ;  /* 0x000000770c00720c */ /* 0x000fe40003f46270 */
[----:B------:R-:W-:Y:S02]  /*11950*/  IADD3 R12, R84, 0x71, RZ ;  /* 0x00000071540c7810 */ /* 0x000fe40007ffe0ff */
[----:B------:R-:W-:Y:S02]  /*11960*/  FSEL R67, R8, -INF , !P1 ;  /* 0xff80000008437808 */ /* 0x000fe40004800000 */
[----:B------:R-:W-:Y:S02]  /*11970*/  FSEL R8, R127, -INF , !P4 ;  /* 0xff8000007f087808 */ /* 0x000fe40006000000 */
[----:B------:R-:W-:Y:S02]  /*11980*/  ISETP.GE.AND P4, PT, R84, R118, PT ;  /* 0x000000765400720c */ /* 0x000fe40003f86270 */
[----:B------:R-:W-:-:S02]  /*11990*/  FSEL R120, R25, -INF , !P3 ;  /* 0xff80000019787808 */ /* 0x000fc40005800000 */
[----:B------:R-:W-:Y:S02]  /*119a0*/  ISETP.GE.AND P3, PT, R12, R118, PT ;  /* 0x000000760c00720c */ /* 0x000fe40003f66270 */
[----:B------:R-:W-:Y:S02]  /*119b0*/  FSEL R124, R124, -INF , !P4 ;  /* 0xff8000007c7c7808 */ /* 0x000fe40006000000 */
[----:B------:R-:W-:Y:S02]  /*119c0*/  FSEL R20, R26, -INF , !P2 ;  /* 0xff8000001a147808 */ /* 0x000fe40005000000 */
[----:B------:R-:W-:Y:S02]  /*119d0*/  ISETP.GT.AND P4, PT, R155, R146, PT ;  /* 0x000000929b00720c */ /* 0x000fe40003f84270 */
[----:B------:R-:W-:Y:S02]  /*119e0*/  ISETP.GE.AND P2, PT, R2, R119, PT ;  /* 0x000000770200720c */ /* 0x000fe40003f46270 */
[----:B------:R-:W-:-:S02]  /*119f0*/  FSEL R65, R9, -INF , !P3 ;  /* 0xff80000009417808 */ /* 0x000fc40005800000 */
[----:B------:R-:W-:Y:S02]  /*11a00*/  IADD3 R2, R84, 0x78, RZ ;  /* 0x0000007854027810 */ /* 0x000fe40007ffe0ff */
[----:B------:R-:W-:Y:S02]  /*11a10*/  SHF.R.S32.HI R9, RZ, 0x1f, R54 ;  /* 0x0000001fff097819 */ /* 0x000fe40000011436 */
[----:B------:R-:W-:Y:S02]  /*11a20*/  FSEL R38, R27, -INF , !P0 ;  /* 0xff8000001b267808 */ /* 0x000fe40004000000 */
[----:B------:R-:W-:Y:S02]  /*11a30*/  FSEL R37, R10, -INF , !P2 ;  /* 0xff8000000a257808 */ /* 0x000fe40005000000 */
[----:B------:R-:W-:Y:S02]  /*11a40*/  ISETP.GE.AND P0, PT, R12, R119, PT ;  /* 0x000000770c00720c */ /* 0x000fe40003f06270 */
[----:B------:R-:W-:-:S02]  /*11a50*/  ISETP.GE.AND P1, PT, R2, R118, PT ;  /* 0x000000760200720c */ /* 0x000fc40003f26270 */
[----:B------:R-:W-:Y:S02]  /*11a60*/  ISETP.GE.AND P2, PT, R2, R119, PT ;  /* 0x000000770200720c */ /* 0x000fe40003f46270 */
[----:B------:R-:W-:Y:S02]  /*11a70*/  LEA.HI R9, R9, R54, RZ, 0x2 ;  /* 0x0000003609097211 */ /* 0x000fe400078f10ff */
[----:B------:R-:W-:Y:S02]  /*11a80*/  IADD3 R2, R84, 0x79, RZ ;  /* 0x0000007954027810 */ /* 0x000fe40007ffe0ff */
[----:B------:R-:W-:Y:S02]  /*11a90*/  FSEL R36, R11, -INF , !P0 ;  /* 0xff8000000b247808 */ /* 0x000fe40004000000 */
[----:B------:R-:W-:Y:S02]  /*11aa0*/  FSEL R121, R4, -INF , !P1 ;  /* 0xff80000004797808 */ /* 0x000fe40004800000 */
[----:B------:R-:W-:-:S02]  /*11ab0*/  LOP3.LUT R9, R9, 0xfffffffc, RZ, 0xc0, !PT ;  /* 0xfffffffc09097812 */ /* 0x000fc400078ec0ff */
[-C--:B------:R-:W-:Y:S02]  /*11ac0*/  ISETP.GE.AND P3, PT, R84, R119.reuse, PT ;  /* 0x000000775400720c */ /* 0x080fe40003f66270 */
[----:B------:R-:W-:Y:S01]  /*11ad0*/  ISETP.GE.AND P1, PT, R2, R118, PT ;  /* 0x000000760200720c */ /* 0x000fe20003f26270 */
[----:B------:R-:W-:Y:S01]  /*11ae0*/  IMAD.IADD R161, R54, 0x1, -R9 ;  /* 0x0000000136a17824 */ /* 0x000fe200078e0a09 */
[----:B------:R-:W-:Y:S02]  /*11af0*/  ISETP.GE.AND P0, PT, R2, R119, PT ;  /* 0x000000770200720c */ /* 0x000fe40003f06270 */
[----:B------:R-:W-:Y:S02]  /*11b00*/  FSEL R39, R6, -INF , !P2 ;  /* 0xff80000006277808 */ /* 0x000fe40005000000 */
[----:B------:R-:W-:Y:S02]  /*11b10*/  FSEL R4, R126, -INF , !P3 ;  /* 0xff8000007e047808 */ /* 0x000fe40005800000 */
[----:B------:R-:W-:-:S02]  /*11b20*/  FSEL R122, R5, -INF , !P1 ;  /* 0xff800000057a7808 */ /* 0x000fc40004800000 */
[----:B------:R-:W-:Y:S01]  /*11b30*/  FSEL R40, R7, -INF , !P0 ;  /* 0xff80000007287808 */ /* 0x000fe20004000000 */
[----:B------:R-:W-:Y:S05]  /*11b40*/  @!P4 BRA `(.L_x_1475) ;  /* 0x00000b100000c947 */ /* 0x000fea0003800000 */
[----:B------:R-:W-:-:S13]  /*11b50*/  ISETP.NE.AND P6, PT, R154, RZ, PT ;  /* 0x000000ff9a00720c */ /* 0x000fda0003fc5270 */
[----:B------:R-:W-:Y:S05]  /*11b60*/  @!P6 BRA `(.L_x_1476) ;  /* 0x000003a00000e947 */ /* 0x000fea0003800000 */
[----:B------:R-:W-:Y:S02]  /*11b70*/  IABS R5, c[0x0][0x2d0] ;  /* 0x0000b40000057a13 */ /* 0x000fe40000000000 */
[----:B------:R-:W-:Y:S02]  /*11b80*/  IABS R7, R0 ;  /* 0x0000000000077213 */ /* 0x000fe40000000000 */
[----:B------:R-:W1:Y:S01]  /*11b90*/  I2F.RP R6, R5 ;  /* 0x0000000500067306 */ /* 0x000e620000209400 */
[C---:B------:R-:W-:Y:S02]  /*11ba0*/  IADD3 R9, R0.reuse, -0x80, RZ ;  /* 0xffffff8000097810 */ /* 0x040fe40007ffe0ff */
[----:B------:R-:W-:-:S05]  /*11bb0*/  LOP3.LUT R0, R0, c[0x0][0x2d0], RZ, 0x3c, !PT ;  /* 0x0000b40000007a12 */ /* 0x000fca00078e3cff */
        /* <DEDUP_REMOVED lines=23> */
[----:B------:R-:W-:Y:S02]  /*11d30*/  ISETP.GE.AND P0, PT, R9, RZ, PT ;  /* 0x000000ff0900720c */ /* 0x000fe40003f06270 */
[----:B------:R-:W-:-:S02]  /*11d40*/  ISETP.GE.U32.AND P3, PT, R6, R5, PT ;  /* 0x000000050600720c */ /* 0x000fc40003f66070 */
[----:B------:R-:W-:-:S05]  /*11d50*/  LOP3.LUT R0, RZ, c[0x0][0x2d0], RZ, 0x33, !PT ;  /* 0x0000b400ff007a12 */ /* 0x000fca00078e33ff */
[----:B------:R-:W-:Y:S02]  /*11d60*/  @P2 IADD3 R11, R11, 0x1, RZ ;  /* 0x000000010b0b2810 */ /* 0x000fe40007ffe0ff */
[----:B------:R-:W-:Y:S02]  /*11d70*/  ISETP.NE.AND P2, PT, RZ, c[0x0][0x2d0], PT ;  /* 0x0000b400ff007a0c */ /* 0x000fe40003f45270 */
[----:B------:R-:W-:Y:S02]  /*11d80*/  @!P1 IADD3 R11, -R11, RZ, RZ ;  /* 0x000000ff0b0b9210 */ /* 0x000fe40007ffe1ff */
[----:B------:R-:W-:Y:S02]  /*11d90*/  @P3 IADD3 R2, R2, 0x1, RZ ;  /* 0x0000000102023810 */ /* 0x000fe40007ffe0ff */
[----:B------:R-:W-:-:S03]  /*11da0*/  SEL R5, R0, R11, !P2 ;  /* 0x0000000b00057207 */ /* 0x000fc60005000000 */
[----:B------:R-:W-:Y:S02]  /*11db0*/  @!P0 IMAD.MOV R2, RZ, RZ, -R2 ;  /* 0x000000ffff028224 */ /* 0x000fe400078e0a02 */
[----:B------:R-:W-:-:S03]  /*11dc0*/  IMAD.WIDE R14, R5, 0x4, R156 ;  /* 0x00000004050e7825 */ /* 0x000fc600078e029c */
[----:B------:R-:W-:Y:S02]  /*11dd0*/  SEL R0, R0, R2, !P2 ;  /* 0x0000000200007207 */ /* 0x000fe40005000000 */
[----:B------:R-:W2:Y:S03]  /*11de0*/  LDG.E R7, [R14.64] ;  /* 0x000000060e077981 */ /* 0x000ea6000c1e1900 */
[----:B------:R-:W-:-:S05]  /*11df0*/  IMAD.WIDE R12, R0, 0x4, R156 ;  /* 0x00000004000c7825 */ /* 0x000fca00078e029c */
[----:B------:R-:W2:Y:S01]  /*11e00*/  LDG.E R6, [R12.64] ;  /* 0x000000060c067981 */ /* 0x000ea2000c1e1900 */
[----:B------:R-:W-:Y:S01]  /*11e10*/  IMAD.IADD R0, R5, 0x1, -R0 ;  /* 0x0000000105007824 */ /* 0x000fe200078e0a00 */
[----:B------:R-:W-:-:S05]  /*11e20*/  MOV R5, c[0x0][0x2d0] ;  /* 0x0000b40000057a02 */ /* 0x000fca0000000f00 */
[----:B------:R-:W-:-:S05]  /*11e30*/  IMAD R5, R0, R5, -0x80 ;  /* 0xffffff8000057424 */ /* 0x000fca00078e0205 */
[----:B------:R-:W-:Y:S01]  /*11e40*/  SHF.R.S32.HI R0, RZ, 0x1f, R5 ;  /* 0x0000001fff007819 */ /* 0x000fe20000011405 */
[----:B------:R-:W-:-:S04]  /*11e50*/  IMAD.WIDE.U32 R10, R5, c[0x0][0x198], RZ ;  /* 0x00006600050a7a25 */ /* 0x000fc800078e00ff */
[----:B------:R-:W-:-:S04]  /*11e60*/  IMAD R0, R0, c[0x0][0x198], RZ ;  /* 0x0000660000007a24 */ /* 0x000fc800078e02ff */
[----:B------:R-:W-:-:S04]  /*11e70*/  IMAD R0, R5, c[0x0][0x19c], R0 ;  /* 0x0000670005007a24 */ /* 0x000fc800078e0200 */
[----:B------:R-:W-:Y:S02]  /*11e80*/  IMAD.IADD R11, R11, 0x1, R0 ;  /* 0x000000010b0b7824 */ /* 0x000fe400078e0200 */
[----:B--2---:R-:W-:-:S05]  /*11e90*/  IMAD.IADD R6, R6, 0x1, -R7 ;  /* 0x0000000106067824 */ /* 0x004fca00078e0a07 */
[----:B------:R-:W-:-:S05]  /*11ea0*/  SHF.R.S32.HI R2, RZ, 0x1f, R6 ;  /* 0x0000001fff027819 */ /* 0x000fca0000011406 */
[----:B------:R-:W-:-:S04]  /*11eb0*/  IMAD R5, R2, c[0x0][0x180], RZ ;  /* 0x0000600002057a24 */ /* 0x000fc800078e02ff */
[C---:B------:R-:W-:Y:S02]  /*11ec0*/  IMAD R5, R6.reuse, c[0x0][0x184], R5 ;  /* 0x0000610006057a24 */ /* 0x040fe400078e0205 */
[----:B------:R-:W-:-:S05]  /*11ed0*/  IMAD.WIDE.U32 R6, R6, c[0x0][0x180], R10 ;  /* 0x0000600006067a25 */ /* 0x000fca00078e000a */
[----:B------:R-:W-:Y:S01]  /*11ee0*/  IADD3 R0, R7, R5, RZ ;  /* 0x0000000507007210 */ /* 0x000fe20007ffe0ff */
[----:B------:R-:W-:Y:S01]  /*11ef0*/  IMAD.MOV.U32 R7, RZ, RZ, R6 ;  /* 0x000000ffff077224 */ /* 0x000fe200078e0006 */
[----:B------:R-:W-:Y:S05]  /*11f00*/  BRA `(.L_x_1477) ;  /* 0x0000003000007947 */ /* 0x000fea0003800000 */
.L_x_1476:
[----:B------:R-:W-:-:S05]  /*11f10*/  IMAD.MOV.U32 R7, RZ, RZ, c[0x0][0x198] ;  /* 0x00006600ff077624 */ /* 0x000fca00078e00ff */
[----:B------:R-:W-:-:S04]  /*11f20*/  LEA R7, -R7, RZ, 0x7 ;  /* 0x000000ff07077211 */ /* 0x000fc800078e39ff */
[----:B------:R-:W-:Y:S02]  /*11f30*/  SHF.R.S32.HI R0, RZ, 0x1f, R7 ;  /* 0x0000001fff007819 */ /* 0x000fe40000011407 */
.L_x_1477:
[C---:B------:R-:W-:Y:S02]  /*11f40*/  LOP3.LUT P1, RZ, R134.reuse, 0x2, RZ, 0xc0, !PT ;  /* 0x0000000286ff7812 */ /* 0x040fe4000782c0ff */
[C---:B------:R-:W-:Y:S02]  /*11f50*/  LEA R18, P2, R7.reuse, R158, 0x1 ;  /* 0x0000009e07127211 */ /* 0x040fe400078408ff */
        /* <DEDUP_REMOVED lines=31> */
[-C--:B------:R-:W-:Y:S01]  /*12150*/  @P1 IADD3 R5, P3, R7, R166.reuse, RZ ;  /* 0x000000a607051210 */ /* 0x080fe20007f7e0ff */
        /* <DEDUP_REMOVED lines=80> */
.L_x_1475:
        /* <DEDUP_REMOVED lines=36> */
[----:B-1----:R-:W-:Y:S02]  /*128a0*/  FMNMX.FTZ R7, R137, R0, !PT ;  /* 0x0000000089077209 */ /* 0x002fe40007810000 */
        /* <DEDUP_REMOVED lines=13> */
[----:B------:R-:W-:Y:S01]  /*12980*/  LDSM.16.MT88.4 R68, [R142+0x9000] ;  /* 0x009000008e44783b */ /* 0x000fe20000004200 */
[----:B------:R-:W-:-:S03]  /*12990*/  FMNMX.FTZ R7, R57, R0, !PT ;  /* 0x0000000039077209 */ /* 0x000fc60007810000 */
[----:B------:R-:W-:Y:S01]  /*129a0*/  LDSM.16.MT88.4 R96, [R142+0xd000] ;  /* 0x00d000008e60783b */ /* 0x000fe20000004200 */
[----:B------:R-:W-:-:S03]  /*129b0*/  FMNMX.FTZ R0, R120, R7, !PT ;  /* 0x0000000778007209 */ /* 0x000fc60007810000 */
[----:B------:R-:W-:Y:S01]  /*129c0*/  LDSM.16.MT88.4 R16, [R140+0xd000] ;  /* 0x00d000008c10783b */ /* 0x000fe20000004200 */
[----:B------:R-:W-:-:S03]  /*129d0*/  FMNMX.FTZ R0, R67, R0, !PT ;  /* 0x0000000043007209 */ /* 0x000fc60007810000 */
[----:B------:R-:W-:Y:S01]  /*129e0*/  LDSM.16.MT88.4 R12, [R142+0xb400] ;  /* 0x00b400008e0c783b */ /* 0x000fe20000004200 */
[----:B------:R-:W-:-:S03]  /*129f0*/  FMNMX.FTZ R0, R65, R0, !PT ;  /* 0x0000000041007209 */ /* 0x000fc60007810000 */
[----:B------:R-:W-:Y:S01]  /*12a00*/  LDSM.16.MT88.4 R24, [R140+0x9400] ;  /* 0x009400008c18783b */ /* 0x000fe20000004200 */
[----:B------:R-:W-:Y:S02]  /*12a10*/  FMNMX.FTZ R7, R121, R0, !PT ;  /* 0x0000000079077209 */ /* 0x000fe40007810000 */
[----:B------:R-:W-:Y:S02]  /*12a20*/  FMNMX.FTZ R0, R22, R5, !PT ;  /* 0x0000000516007209 */ /* 0x000fe40007810000 */
[----:B------:R-:W-:Y:S02]  /*12a30*/  FMNMX.FTZ R6, R122, R7, !PT ;  /* 0x000000077a067209 */ /* 0x000fe40007810000 */
[----:B------:R-:W-:-:S03]  /*12a40*/  FMNMX.FTZ R5, R21, R0, !PT ;  /* 0x0000000015057209 */ /* 0x000fc60007810000 */
[----:B------:R-:W1:Y:S01]  /*12a50*/  SHFL.BFLY PT, R7, R6, 0x2, 0x1f ;  /* 0x0c401f0006077f89 */ /* 0x000e6200000e0000 */
[----:B------:R-:W-:-:S04]  /*12a60*/  FMNMX.FTZ R5, R20, R5, !PT ;  /* 0x0000000514057209 */ /* 0x000fc80007810000 */
[----:B------:R-:W-:-:S04]  /*12a70*/  FMNMX.FTZ R0, R38, R5, !PT ;  /* 0x0000000526007209 */ /* 0x000fc80007810000 */
[----:B------:R-:W-:-:S04]  /*12a80*/  FMNMX.FTZ R5, R37, R0, !PT ;  /* 0x0000000025057209 */ /* 0x000fc80007810000 */
[----:B------:R-:W-:-:S04]  /*12a90*/  FMNMX.FTZ R0, R36, R5, !PT ;  /* 0x0000000524007209 */ /* 0x000fc80007810000 */
        /* <DEDUP_REMOVED lines=13> */
[--C-:B------:R-:W-:Y:S01]  /*12b70*/  FFMA.FTZ R23, R87, c[0x0][0x23c], -R126.reuse ;  /* 0x00008f0057177a23 */ /* 0x100fe2000001087e */
[----:B------:R-:W2:Y:S01]  /*12b80*/  LDSM.16.MT88.4 R92, [R140+0xb000] ;  /* 0x00b000008c5c783b */ /* 0x000ea20000004200 */
[--C-:B------:R-:W-:Y:S01]  /*12b90*/  FFMA.FTZ R44, R81, c[0x0][0x23c], -R126.reuse ;  /* 0x00008f00512c7a23 */ /* 0x100fe2000001087e */
[----:B------:R-:W-:Y:S01]  /*12ba0*/  MUFU.EX2 R124, R124 ;  /* 0x0000007c007c7308 */ /* 0x000fe20000000800 */
[--C-:B------:R-:W-:Y:S01]  /*12bb0*/  FFMA.FTZ R42, R83, c[0x0][0x23c], -R126.reuse ;  /* 0x00008f00532a7a23 */ /* 0x100fe2000001087e */
[----:B------:R-:W3:Y:S01]  /*12bc0*/  LDSM.16.MT88.4 R84, [R142+0xb000] ;  /* 0x00b000008e54783b */ /* 0x000ee20000004200 */
[----:B------:R-:W-:-:S02]  /*12bd0*/  FFMA.FTZ R41, R77, c[0x0][0x23c], -R126 ;  /* 0x00008f004d297a23 */ /* 0x000fc4000001087e */
[--C-:B------:R-:W-:Y:S02]  /*12be0*/  FFMA.FTZ R33, R79, c[0x0][0x23c], -R126.reuse ;  /* 0x00008f004f217a23 */ /* 0x100fe4000001087e */
[--C-:B------:R-:W-:Y:S01]  /*12bf0*/  FFMA.FTZ R30, R73, c[0x0][0x23c], -R126.reuse ;  /* 0x00008f00491e7a23 */ /* 0x100fe2000001087e */
[----:B------:R-:W4:Y:S01]  /*12c00*/  MUFU.EX2 R123, R123 ;  /* 0x0000007b007b7308 */ /* 0x000f220000000800 */
        /* <DEDUP_REMOVED lines=11> */
[----:B----4-:R-:W-:Y:S02]  /*12cc0*/  F2FP.PACK_AB R104, R123, R124 ;  /* 0x0000007c7b68723e */ /* 0x010fe400000000ff */
[----:B------:R-:W1:Y:S01]  /*12cd0*/  MUFU.EX2 R44, R44 ;  /* 0x0000002c002c7308 */ /* 0x000e620000000800 */
[--C-:B------:R-:W-:Y:S02]  /*12ce0*/  FFMA.FTZ R130, R4, c[0x0][0x23c], -R43.reuse ;  /* 0x00008f0004827a23 */ /* 0x100fe4000001082b */
[--C-:B------:R-:W-:Y:S02]  /*12cf0*/  FFMA.FTZ R127, R8, c[0x0][0x23c], -R43.reuse ;  /* 0x00008f00087f7a23 */ /* 0x100fe4000001082b */
[--C-:B------:R-:W-:Y:S01]  /*12d00*/  FFMA.FTZ R48, R82, c[0x0][0x23c], -R43.reuse ;  /* 0x00008f0052307a23 */ /* 0x100fe2000001082b */
[----:B------:R-:W-:Y:S01]  /*12d10*/  LDSM.16.MT88.4 R8, [R142+0x9400] ;  /* 0x009400008e08783b */ /* 0x000fe20000004200 */
[--C-:B------:R-:W-:Y:S01]  /*12d20*/  FFMA.FTZ R45, R80, c[0x0][0x23c], -R43.reuse ;  /* 0x00008f00502d7a23 */ /* 0x100fe2000001082b */
[----:B------:R-:W-:Y:S01]  /*12d30*/  MUFU.EX2 R130, R130 ;  /* 0x0000008200827308 */ /* 0x000fe20000000800 */
[----:B------:R-:W-:-:S02]  /*12d40*/  FFMA.FTZ R46, R78, c[0x0][0x23c], -R43 ;  /* 0x00008f004e2e7a23 */ /* 0x000fc4000001082b */
[--C-:B------:R-:W-:Y:S02]  /*12d50*/  FFMA.FTZ R35, R76, c[0x0][0x23c], -R43.reuse ;  /* 0x00008f004c237a23 */ /* 0x100fe4000001082b */
[--C-:B------:R-:W-:Y:S01]  /*12d60*/  FFMA.FTZ R34, R74, c[0x0][0x23c], -R43.reuse ;  /* 0x00008f004a227a23 */ /* 0x100fe2000001082b */
[----:B------:R-:W4:Y:S01]  /*12d70*/  LDSM.16.MT88.4 R76, [R140+0x9000] ;  /* 0x009000008c4c783b */ /* 0x000f220000004200 */
[--C-:B------:R-:W-:Y:S01]  /*12d80*/  FFMA.FTZ R31, R72, c[0x0][0x23c], -R43.reuse ;  /* 0x00008f00481f7a23 */ /* 0x100fe2000001082b */
[----:B------:R-:W5:Y:S01]  /*12d90*/  MUFU.EX2 R127, R127 ;  /* 0x0000007f007f7308 */ /* 0x000f620000000800 */
[----:B-1----:R-:W-:Y:S01]  /*12da0*/  F2FP.PACK_AB R106, R44, R23 ;  /* 0x000000172c6a723e */ /* 0x002fe200000000ff */
[--C-:B------:R-:W-:Y:S02]  /*12db0*/  FFMA.FTZ R28, R178, c[0x0][0x23c], -R43.reuse ;  /* 0x00008f00b21c7a23 */ /* 0x100fe4000001082b */
[--C-:B------:R-:W-:Y:S02]  /*12dc0*/  FFMA.FTZ R3, R180, c[0x0][0x23c], -R43.reuse ;  /* 0x00008f00b4037a23 */ /* 0x100fe4000001082b */
[----:B------:R-:W-:-:S02]  /*12dd0*/  FFMA.FTZ R56, R56, c[0x0][0x23c], -R43 ;  /* 0x00008f0038387a23 */ /* 0x000fc4000001082b */
[----:B------:R-:W-:Y:S01]  /*12de0*/  MUFU.EX2 R48, R48 ;  /* 0x0000003000307308 */ /* 0x000fe20000000800 */
[--C-:B------:R-:W-:Y:S02]  /*12df0*/  FFMA.FTZ R51, R176, c[0x0][0x23c], -R43.reuse ;  /* 0x00008f00b0337a23 */ /* 0x100fe4000001082b */
[--C-:B------:R-:W-:Y:S02]  /*12e00*/  FFMA.FTZ R50, R50, c[0x0][0x23c], -R43.reuse ;  /* 0x00008f0032327a23 */ /* 0x100fe4000001082b */
[----:B------:R-:W-:Y:S02]  /*12e10*/  FFMA.FTZ R47, R174, c[0x0][0x23c], -R43 ;  /* 0x00008f00ae2f7a23 */ /* 0x000fe4000001082b */
[--C-:B------:R-:W-:Y:S01]  /*12e20*/  FFMA.FTZ R166, R135, c[0x0][0x23c], -R126.reuse ;  /* 0x00008f0087a67a23 */ /* 0x100fe2000001087e */
[----:B------:R-:W1:Y:S01]  /*12e30*/  MUFU.EX2 R45, R45 ;  /* 0x0000002d002d7308 */ /* 0x000e620000000800 */
[----:B-----5:R-:W-:Y:S01]  /*12e40*/  F2FP.PACK_AB R105, R127, R130 ;  /* 0x000000827f69723e */ /* 0x020fe200000000ff */
        /* <DEDUP_REMOVED lines=8> */
[----:B-1----:R-:W-:Y:S01]  /*12ed0*/  F2FP.PACK_AB R107, R45, R48 ;  /* 0x000000302d6b723e */ /* 0x002fe200000000ff */
[----:B------:R-:W1:Y:S01]  /*12ee0*/  MUFU.EX2 R41, R41 ;  /* 0x0000002900297308 */ /* 0x000e620000000800 */
[----:B------:R-:W-:-:S02]  /*12ef0*/  FFMA.FTZ R163, R64, c[0x0][0x23c], -R126 ;  /* 0x00008f0040a37a23 */ /* 0x000fc4000001087e */
[--C-:B------:R-:W-:Y:S02]  /*12f00*/  FFMA.FTZ R64, R63, c[0x0][0x23c], -R126.reuse ;  /* 0x00008f003f407a23 */ /* 0x100fe4000001087e */
[--C-:B------:R-:W-:Y:S01]  /*12f10*/  FFMA.FTZ R168, R129, c[0x0][0x23c], -R126.reuse ;  /* 0x00008f0081a87a23 */ /* 0x100fe2000001087e */
[C---:B------:R-:W-:Y:S01]  /*12f20*/  HMMA.16816.F32 R112, R104.reuse, R68, RZ ;  /* 0x000000446870723c */ /* 0x040fe200000018ff */
[--C-:B------:R-:W-:Y:S01]  /*12f30*/  FFMA.FTZ R63, R125, c[0x0][0x23c], -R126.reuse ;  /* 0x00008f007d3f7a23 */ /* 0x100fe2000001087e */
[----:B------:R-:W-:Y:S01]  /*12f40*/  MUFU.EX2 R33, R33 ;  /* 0x0000002100217308 */ /* 0x000fe20000000800 */
[--C-:B------:R-:W-:Y:S02]  /*12f50*/  FFMA.FTZ R129, R62, c[0x0][0x23c], -R43.reuse ;  /* 0x00008f003e817a23 */ /* 0x100fe4000001082b */
[--C-:B------:R-:W-:Y:S02]  /*12f60*/  FFMA.FTZ R62, R128, c[0x0][0x23c], -R43.reuse ;  /* 0x00008f00803e7a23 */ /* 0x100fe4000001082b */
[--C-:B------:R-:W-:Y:S01]  /*12f70*/  FFMA.FTZ R125, R66, c[0x0][0x23c], -R43.reuse ;  /* 0x00008f00427d7a23 */ /* 0x100fe2000001082b */
[----:B------:R-:W-:Y:S01]  /*12f80*/  HMMA.16816.F32 R68, R104, R70, RZ ;  /* 0x000000466844723c */ /* 0x000fe200000018ff */
[----:B------:R-:W-:Y:S01]  /*12f90*/  FFMA.FTZ R60, R60, c[0x0][0x23c], -R43 ;  /* 0x00008f003c3c7a23 */ /* 0x000fe2000001082b */
[----:B------:R-:W5:Y:S01]  /*12fa0*/  MUFU.EX2 R30, R30 ;  /* 0x0000001e001e7308 */ /* 0x000f620000000800 */
[----:B-1----:R-:W-:Y:S01]  /*12fb0*/  F2FP.PACK_AB R4, R41, R42 ;  /* 0x0000002a2904723e */ /* 0x002fe200000000ff */
[----:B------:R-:W-:-:S02]  /*12fc0*/  FFMA.FTZ R167, R61, c[0x0][0x23c], -R126 ;  /* 0x00008f003da77a23 */ /* 0x000fc4000001087e */
[--C-:B------:R-:W-:Y:S02]  /*12fd0*/  FFMA.FTZ R59, R59, c[0x0][0x23c], -R126.reuse ;  /* 0x00008f003b3b7a23 */ /* 0x100fe4000001087e */
[C---:B--2---:R-:W-:Y:S01]  /*12fe0*/  HMMA.16816.F32 R88, R104.reuse, R92, RZ ;  /* 0x0000005c6858723c */ /* 0x044fe200000018ff */
[--C-:B------:R-:W-:Y:S01]  /*12ff0*/  FFMA.FTZ R57, R57, c[0x0][0x23c], -R126.reuse ;  /* 0x00008f0039397a23 */ /* 0x100fe2000001087e */
[----:B------:R-:W-:Y:S01]  /*13000*/  MUFU.EX2 R46, R46 ;  /* 0x0000002e002e7308 */ /* 0x000fe20000000800 */
[--C-:B------:R-:W-:Y:S02]  /*13010*/  FFMA.FTZ R66, R120, c[0x0][0x23c], -R126.reuse ;  /* 0x00008f0078427a23 */ /* 0x100fe4000001087e */
[--C-:B------:R-:W-:Y:S02]  /*13020*/  FFMA.FTZ R67, R67, c[0x0][0x23c], -R126.reuse ;  /* 0x00008f0043437a23 */ /* 0x100fe4000001087e */
[--C-:B------:R-:W-:Y:S01]  /*13030*/  FFMA.FTZ R128, R65, c[0x0][0x23c], -R126.reuse ;  /* 0x00008f0041807a23 */ /* 0x100fe2000001087e */
[----:B------:R-:W-:Y:S01]  /*13040*/  HMMA.16816.F32 R92, R104, R94, RZ ;  /* 0x0000005e685c723c */ /* 0x000fe200000018ff */
[----:B------:R-:W-:Y:S01]  /*13050*/  FFMA.FTZ R121, R121, c[0x0][0x23c], -R126 ;  /* 0x00008f0079797a23 */ /* 0x000fe2000001087e */
[----:B------:R-:W1:Y:S01]  /*13060*/  MUFU.EX2 R35, R35 ;  /* 0x0000002300237308 */ /* 0x000e620000000800 */
[----:B-----5:R-:W-:Y:S01]  /*13070*/  F2FP.PACK_AB R6, R30, R33 ;  /* 0x000000211e06723e */ /* 0x020fe200000000ff */
[----:B------:R-:W-:-:S02]  /*13080*/  FFMA.FTZ R61, R22, c[0x0][0x23c], -R43 ;  /* 0x00008f00163d7a23 */ /* 0x000fc4000001082b */
[--C-:B------:R-:W-:Y:S02]  /*13090*/  FFMA.FTZ R65, R20, c[0x0][0x23c], -R43.reuse ;  /* 0x00008f0014417a23 */ /* 0x100fe4000001082b */
[C---:B---3--:R-:W-:Y:S01]  /*130a0*/  HMMA.16816.F32 R80, R104.reuse, R84, RZ ;  /* 0x000000546850723c */ /* 0x048fe200000018ff */
[----:B------:R-:W-:Y:S01]  /*130b0*/  FFMA.FTZ R38, R38, c[0x0][0x23c], -R43 ;  /* 0x00008f0026267a23 */ /* 0x000fe2000001082b */
[----:B------:R-:W-:Y:S01]  /*130c0*/  MUFU.EX2 R34, R34 ;  /* 0x0000002200227308 */ /* 0x000fe20000000800 */
[----:B------:R-:W-:Y:S02]  /*130d0*/  FADD.FTZ R124, R124, R123 ;  /* 0x0000007b7c7c7221 */ /* 0x000fe40000010000 */
[----:B------:R-:W-:Y:S02]  /*130e0*/  FADD.FTZ R127, R130, R127 ;  /* 0x0000007f827f7221 */ /* 0x000fe40000010000 */
[----:B------:R-:W-:Y:S01]  /*130f0*/  FFMA.FTZ R39, R39, c[0x0][0x23c], -R43 ;  /* 0x00008f0027277a23 */ /* 0x000fe2000001082b */
[----:B------:R-:W-:Y:S01]  /*13100*/  HMMA.16816.F32 R84, R104, R86, RZ ;  /* 0x000000566854723c */ /* 0x000fe200000018ff */
[----:B------:R-:W-:Y:S01]  /*13110*/  FADD.FTZ R48, R48, R127 ;  /* 0x0000007f30307221 */ /* 0x000fe20000010000 */
[----:B------:R-:W2:Y:S01]  /*13120*/  MUFU.EX2 R31, R31 ;  /* 0x0000001f001f7308 */ /* 0x000ea20000000800 */
[----:B-1----:R-:W-:Y:S01]  /*13130*/  F2FP.PACK_AB R5, R35, R46 ;  /* 0x0000002e2305723e */ /* 0x002fe200000000ff */
[----:B------:R-:W-:-:S02]  /*13140*/  FFMA.FTZ R40, R40, c[0x0][0x23c], -R43 ;  /* 0x00008f0028287a23 */ /* 0x000fc4000001082b */
[----:B------:R-:W-:Y:S02]  /*13150*/  FADD.FTZ R45, R45, R48 ;  /* 0x000000302d2d7221 */ /* 0x000fe40000010000 */
[----:B----4-:R-:W-:Y:S02]  /*13160*/  HMMA.16816.F32 R72, R104, R76, RZ ;  /* 0x0000004c6848723c */ /* 0x010fe400000018ff */
[----:B------:R-:W-:Y:S01]  /*13170*/  MUFU.EX2 R32, R32 ;  /* 0x0000002000207308 */ /* 0x000fe20000000800 */
[----:B------:R-:W-:-:S05]  /*13180*/  FADD.FTZ R46, R46, R45 ;  /* 0x0000002d2e2e7221 */ /* 0x000fca0000010000 */
[C---:B------:R-:W-:Y:S01]  /*13190*/  HMMA.16816.F32 R108, R104.reuse, R96, RZ ;  /* 0x00000060686c723c */ /* 0x040fe200000018ff */
[----:B--2---:R-:W-:Y:S01]  /*131a0*/  F2FP.PACK_AB R7, R31, R34 ;  /* 0x000000221f07723e */ /* 0x004fe200000000ff */
        /* <DEDUP_REMOVED lines=27> */
[--C-:B------:R-:W-:Y:S01]  /*13360*/  FFMA.FTZ R24, R179, c[0x0][0x23c], -R126.reuse ;  /* 0x00008f00b3187a23 */ /* 0x100fe2000001087e */
[----:B------:R-:W-:Y:S01]  /*13370*/  HMMA.16816.F32 R76, R4, R26, R76 ;  /* 0x0000001a044c723c */ /* 0x000fe2000000184c */
[----:B------:R-:W-:Y:S01]  /*13380*/  FFMA.FTZ R25, R182, c[0x0][0x23c], -R43 ;  /* 0x00008f00b6197a23 */ /* 0x000fe2000001082b */
[----:B------:R-:W-:Y:S05]  /*13390*/  MUFU.EX2 R135, R135 ;  /* 0x0000008700877308 */ /* 0x000fea0000000800 */
[----:B------:R-:W-:-:S02]  /*133a0*/  FFMA.FTZ R27, R177, c[0x0][0x23c], -R126 ;  /* 0x00008f00b11b7a23 */ /* 0x000fc4000001087e */
[--C-:B------:R-:W-:Y:S01]  /*133b0*/  FFMA.FTZ R26, R184, c[0x0][0x23c], -R43.reuse ;  /* 0x00008f00b81a7a23 */ /* 0x100fe2000001082b */
[----:B---3--:R-:W-:Y:S01]  /*133c0*/  HMMA.16816.F32 R108, R4, R12, R108 ;  /* 0x0000000c046c723c */ /* 0x008fe2000000186c */
[----:B------:R-:W-:Y:S01]  /*133d0*/  MUFU.EX2 R24, R24 ;  /* 0x0000001800187308 */ /* 0x000fe20000000800 */
[----:B------:R-:W-:Y:S02]  /*133e0*/  FFMA.FTZ R126, R122, c[0x0][0x23c], -R126 ;  /* 0x00008f007a7e7a23 */ /* 0x000fe4000001087e */
[----:B------:R-:W-:-:S04]  /*133f0*/  FFMA.FTZ R122, R21, c[0x0][0x23c], -R43 ;  /* 0x00008f00157a7a23 */ /* 0x000fc8000001082b */
[C---:B------:R-:W-:Y:S01]  /*13400*/  HMMA.16816.F32 R96, R4.reuse, R14, R96 ;  /* 0x0000000e0460723c */ /* 0x040fe20000001860 */
[----:B------:R-:W-:Y:S01]  /*13410*/  MUFU.EX2 R27, R27 ;  /* 0x0000001b001b7308 */ /* 0x000fe20000000800 */
[----:B------:R-:W3:Y:S06]  /*13420*/  LDSM.16.MT88.4 R12, [R142+0x9800] ;  /* 0x009800008e0c783b */ /* 0x000eec0000004200 */
[C---:B--2---:R-:W-:Y:S01]  /*13430*/  HMMA.16816.F32 R100, R4.reuse, R8, R100 ;  /* 0x000000080464723c */ /* 0x044fe20000001864 */
[----:B------:R-:W2:Y:S07]  /*13440*/  MUFU.EX2 R25, R25 ;  /* 0x0000001900197308 */ /* 0x000eae0000000800 */
[----:B------:R-:W-:Y:S01]  /*13450*/  HMMA.16816.F32 R104, R4, R10, R104 ;  /* 0x0000000a0468723c */ /* 0x000fe20000001868 */
[----:B------:R-:W4:Y:S01]  /*13460*/  LDSM.16.MT88.4 R8, [R140+0x9800] ;  /* 0x009800008c08783b */ /* 0x000f220000004200 */
[----:B------:R-:W5:Y:S05]  /*13470*/  MUFU.EX2 R26, R26 ;  /* 0x0000001a001a7308 */ /* 0x000f6a0000000800 */
[----:B-1----:R-:W-:-:S02]  /*13480*/  F2FP.PACK_AB R4, R29, R32 ;  /* 0x000000201d04723e */ /* 0x002fc400000000ff */
[----:B--2---:R-:W-:Y:S01]  /*13490*/  F2FP.PACK_AB R5, R25, R28 ;  /* 0x0000001c1905723e */ /* 0x004fe200000000ff */
[----:B------:R-:W-:Y:S01]  /*134a0*/  MUFU.EX2 R162, R162 ;  /* 0x000000a200a27308 */ /* 0x000fe20000000800 */
[----:B------:R-:W-:Y:S02]  /*134b0*/  F2FP.PACK_AB R6, R24, R27 ;  /* 0x0000001b1806723e */ /* 0x000fe400000000ff */
[----:B-----5:R-:W-:-:S05]  /*134c0*/  F2FP.PACK_AB R7, R3, R26 ;  /* 0x0000001a0307723e */ /* 0x020fca00000000ff */
[----:B------:R-:W-:Y:S02]  /*134d0*/  MUFU.EX2 R131, R131 ;  /* 0x0000008300837308 */ /* 0x000fe40000000800 */
[C---:B---3--:R-:W-:Y:S06]  /*134e0*/  HMMA.16816.F32 R112, R4.reuse, R12, R112 ;  /* 0x0000000c0470723c */ /* 0x048fec0000001870 */
[----:B------:R-:W-:Y:S02]  /*134f0*/  MUFU.EX2 R138, R138 ;  /* 0x0000008a008a7308 */ /* 0x000fe40000000800 */
[C---:B------:R-:W-:Y:S01]  /*13500*/  HMMA.16816.F32 R68, R4.reuse, R14, R68 ;  /* 0x0000000e0444723c */ /* 0x040fe20000001844 */
[----:B------:R-:W1:Y:S05]  /*13510*/  LDSM.16.MT88.4 R12, [R142+0xb800] ;  /* 0x00b800008e0c783b */ /* 0x000e6a0000004200 */
[----:B------:R-:W2:Y:S02]  /*13520*/  MUFU.EX2 R137, R137 ;  /* 0x0000008900897308 */ /* 0x000ea40000000800 */
[C---:B----4-:R-:W-:Y:S06]  /*13530*/  HMMA.16816.F32 R72, R4.reuse, R8, R72 ;  /* 0x000000080448723c */ /* 0x050fec0000001848 */
[----:B------:R-:W-:Y:S02]  /*13540*/  MUFU.EX2 R139, R139 ;  /* 0x0000008b008b7308 */ /* 0x000fe40000000800 */
[C---:B------:R-:W-:Y:S01]  /*13550*/  HMMA.16816.F32 R76, R4.reuse, R10, R76 ;  /* 0x0000000a044c723c */ /* 0x040fe2000000184c */
[----:B------:R-:W3:Y:S05]  /*13560*/  LDSM.16.MT88.4 R8, [R140+0xb800] ;  /* 0x00b800008c08783b */ /* 0x000eea0000004200 */
[----:B------:R-:W4:Y:S08]  /*13570*/  MUFU.EX2 R136, R136 ;  /* 0x0000008800887308 */ /* 0x000f300000000800 */
[----:B------:R-:W-:Y:S08]  /*13580*/  MUFU.EX2 R163, R163 ;  /* 0x000000a300a37308 */ /* 0x000ff00000000800 */
[----:B------:R-:W5:Y:S01]  /*13590*/  MUFU.EX2 R64, R64 ;  /* 0x0000004000407308 */ /* 0x000f620000000800 */
[C---:B-1----:R-:W-:Y:S07]  /*135a0*/  HMMA.16816.F32 R80, R4.reuse, R12, R80 ;  /* 0x0000000c0450723c */ /* 0x042fee0000001850 */
[----:B------:R-:W-:Y:S01]  /*135b0*/  MUFU.EX2 R168, R168 ;  /* 0x000000a800a87308 */ /* 0x000fe20000000800 */
[C---:B------:R-:W-:Y:S01]  /*135c0*/  HMMA.16816.F32 R84, R4.reuse, R14, R84 ;  /* 0x0000000e0454723c */ /* 0x040fe20000001854 */
[----:B------:R-:W1:Y:S06]  /*135d0*/  LDSM.16.MT88.4 R12, [R142+0xd800] ;  /* 0x00d800008e0c783b */ /* 0x000e6c0000004200 */
[----:B------:R-:W-:Y:S01]  /*135e0*/  MUFU.EX2 R63, R63 ;  /* 0x0000003f003f7308 */ /* 0x000fe20000000800 */
[C---:B---3--:R-:W-:Y:S07]  /*135f0*/  HMMA.16816.F32 R88, R4.reuse, R8, R88 ;  /* 0x000000080458723c */ /* 0x048fee0000001858 */
[----:B------:R-:W-:Y:S01]  /*13600*/  MUFU.EX2 R129, R129 ;  /* 0x0000008100817308 */ /* 0x000fe20000000800 */
[C---:B------:R-:W-:Y:S01]  /*13610*/  HMMA.16816.F32 R92, R4.reuse, R10, R92 ;  /* 0x0000000a045c723c */ /* 0x040fe2000000185c */
[----:B------:R-:W3:Y:S06]  /*13620*/  LDSM.16.MT88.4 R8, [R140+0xd800] ;  /* 0x00d800008c08783b */ /* 0x000eec0000004200 */
[----:B------:R-:W1:Y:S08]  /*13630*/  MUFU.EX2 R62, R62 ;  /* 0x0000003e003e7308 */ /* 0x000e700000000800 */
[----:B------:R-:W-:Y:S08]  /*13640*/  MUFU.EX2 R125, R125 ;  /* 0x0000007d007d7308 */ /* 0x000ff00000000800 */
[----:B------:R-:W2:Y:S01]  /*13650*/  MUFU.EX2 R60, R60 ;  /* 0x0000003c003c7308 */ /* 0x000ea20000000800 */
[C---:B-1----:R-:W-:Y:S07]  /*13660*/  HMMA.16816.F32 R108, R4.reuse, R12, R108 ;  /* 0x0000000c046c723c */ /* 0x042fee000000186c */
[----:B------:R-:W-:Y:S01]  /*13670*/  MUFU.EX2 R120, R167 ;  /* 0x000000a700787308 */ /* 0x000fe20000000800 */
[C---:B------:R-:W-:Y:S01]  /*13680*/  HMMA.16816.F32 R96, R4.reuse, R14, R96 ;  /* 0x0000000e0460723c */ /* 0x040fe20000001860 */
[----:B------:R-:W1:Y:S06]  /*13690*/  LDSM.16.MT88.4 R12, [R142+0x9c00] ;  /* 0x009c00008e0c783b */ /* 0x000e6c0000004200 */
[----:B------:R-:W1:Y:S01]  /*136a0*/  MUFU.EX2 R59, R59 ;  /* 0x0000003b003b7308 */ /* 0x000e620000000800 */
[C---:B---3--:R-:W-:Y:S07]  /*136b0*/  HMMA.16816.F32 R100, R4.reuse, R8, R100 ;  /* 0x000000080464723c */ /* 0x048fee0000001864 */
[----:B------:R-:W-:Y:S01]  /*136c0*/  MUFU.EX2 R57, R57 ;  /* 0x0000003900397308 */ /* 0x000fe20000000800 */
[----:B------:R-:W-:Y:S01]  /*136d0*/  HMMA.16816.F32 R104, R4, R10, R104 ;  /* 0x0000000a0468723c */ /* 0x000fe20000001868 */
[----:B------:R-:W3:Y:S06]  /*136e0*/  LDSM.16.MT88.4 R8, [R140+0x9c00] ;  /* 0x009c00008c08783b */ /* 0x000eec0000004200 */
[----:B------:R-:W1:Y:S01]  /*136f0*/  MUFU.EX2 R66, R66 ;  /* 0x0000004200427308 */ /* 0x000e620000000800 */
[----:B------:R-:W-:-:S02]  /*13700*/  F2FP.PACK_AB R4, R55, R58 ;  /* 0x0000003a3704723e */ /* 0x000fc400000000ff */
[----:B------:R-:W-:-:S05]  /*13710*/  F2FP.PACK_AB R5, R51, R56 ;  /* 0x000000383305723e */ /* 0x000fca00000000ff */
[----:B------:R-:W-:Y:S01]  /*13720*/  MUFU.EX2 R61, R61 ;  /* 0x0000003d003d7308 */ /* 0x000fe20000000800 */
[----:B------:R-:W-:Y:S02]  /*13730*/  F2FP.PACK_AB R6, R49, R54 ;  /* 0x000000363106723e */ /* 0x000fe400000000ff */
[----:B------:R-:W-:-:S05]  /*13740*/  F2FP.PACK_AB R7, R47, R50 ;  /* 0x000000322f07723e */ /* 0x000fca00000000ff */
[----:B------:R-:W-:Y:S02]  /*13750*/  MUFU.EX2 R122, R122 ;  /* 0x0000007a007a7308 */ /* 0x000fe40000000800 */
[C---:B-1----:R-:W-:Y:S06]  /*13760*/  HMMA.16816.F32 R112, R4.reuse, R12, R112 ;  /* 0x0000000c0470723c */ /* 0x042fec0000001870 */
[----:B------:R-:W-:Y:S02]  /*13770*/  MUFU.EX2 R65, R65 ;  /* 0x0000004100417308 */ /* 0x000fe40000000800 */
[C---:B------:R-:W-:Y:S01]  /*13780*/  HMMA.16816.F32 R68, R4.reuse, R14, R68 ;  /* 0x0000000e0444723c */ /* 0x040fe20000001844 */
[----:B------:R-:W1:Y:S05]  /*13790*/  LDSM.16.MT88.4 R12, [R142+0xbc00] ;  /* 0x00bc00008e0c783b */ /* 0x000e6a0000004200 */
[----:B------:R-:W1:Y:S02]  /*137a0*/  MUFU.EX2 R38, R38 ;  /* 0x0000002600267308 */ /* 0x000e640000000800 */
[C---:B---3--:R-:W-:Y:S06]  /*137b0*/  HMMA.16816.F32 R72, R4.reuse, R8, R72 ;  /* 0x000000080448723c */ /* 0x048fec0000001848 */
[----:B------:R-:W-:Y:S02]  /*137c0*/  MUFU.EX2 R67, R67 ;  /* 0x0000004300437308 */ /* 0x000fe40000000800 */
[C---:B------:R-:W-:Y:S01]  /*137d0*/  HMMA.16816.F32 R76, R4.reuse, R10, R76 ;  /* 0x0000000a044c723c */ /* 0x040fe2000000184c */
[----:B------:R-:W3:Y:S05]  /*137e0*/  LDSM.16.MT88.4 R8, [R140+0xbc00] ;  /* 0x00bc00008c08783b */ /* 0x000eea0000004200 */
[----:B------:R-:W1:Y:S08]  /*137f0*/  MUFU.EX2 R128, R128 ;  /* 0x0000008000807308 */ /* 0x000e700000000800 */
[----:B------:R-:W-:Y:S08]  /*13800*/  MUFU.EX2 R121, R121 ;  /* 0x0000007900797308 */ /* 0x000ff00000000800 */
[----:B------:R-:W-:Y:S01]  /*13810*/  MUFU.EX2 R126, R126 ;  /* 0x0000007e007e7308 */ /* 0x000fe20000000800 */
        /* <DEDUP_REMOVED lines=10> */
[----:B------:R-:W-:Y:S01]  /*138c0*/  HMMA.16816.F32 R104, R4, R10, R104 ;  /* 0x0000000a0468723c */ /* 0x000fe20000001868 */
[----:B------:R-:W3:Y:S06]  /*138d0*/  LDSM.16.MT88.4 R8, [R140+0xa000] ;  /* 0x00a000008c08783b */ /* 0x000eec0000004200 */
[----:B------:R-:W-:-:S02]  /*138e0*/  F2FP.PACK_AB R4, R135, R166 ;  /* 0x000000a68704723e */ /* 0x000fc400000000ff */
[----:B--2---:R-:W-:Y:S02]  /*138f0*/  F2FP.PACK_AB R5, R137, R138 ;  /* 0x0000008a8905723e */ /* 0x004fe400000000ff */
[----:B------:R-:W-:Y:S02]  /*13900*/  F2FP.PACK_AB R6, R131, R162 ;  /* 0x000000a28306723e */ /* 0x000fe400000000ff */
[----:B----4-:R-:W-:-:S07]  /*13910*/  F2FP.PACK_AB R7, R136, R139 ;  /* 0x0000008b8807723e */ /* 0x010fce00000000ff */
[C---:B-1----:R-:W-:Y:S08]  /*13920*/  HMMA.16816.F32 R112, R4.reuse, R12, R112 ;  /* 0x0000000c0470723c */ /* 0x042ff00000001870 */
[C---:B------:R-:W-:Y:S01]  /*13930*/  HMMA.16816.F32 R68, R4.reuse, R14, R68 ;  /* 0x0000000e0444723c */ /* 0x040fe20000001844 */
[----:B------:R-:W1:Y:S07]  /*13940*/  LDSM.16.MT88.4 R12, [R142+0xc000] ;  /* 0x00c000008e0c783b */ /* 0x000e6e0000004200 */
[C---:B---3--:R-:W-:Y:S08]  /*13950*/  HMMA.16816.F32 R72, R4.reuse, R8, R72 ;  /* 0x000000080448723c */ /* 0x048ff00000001848 */
[C---:B------:R-:W-:Y:S01]  /*13960*/  HMMA.16816.F32 R76, R4.reuse, R10, R76 ;  /* 0x0000000a044c723c */ /* 0x040fe2000000184c */
[----:B------:R-:W2:Y:S07]  /*13970*/  LDSM.16.MT88.4 R8, [R140+0xc000] ;  /* 0x00c000008c08783b */ /* 0x000eae0000004200 */
[C---:B-1----:R-:W-:Y:S08]  /*13980*/  HMMA.16816.F32 R80, R4.reuse, R12, R80 ;  /* 0x0000000c0450723c */ /* 0x042ff00000001850 */
        /* <DEDUP_REMOVED lines=8> */
[C---:B--2---:R-:W-:Y:S08]  /*13a10*/  HMMA.16816.F32 R100, R4.reuse, R8, R100 ;  /* 0x000000080464723c */ /* 0x044ff00000001864 */
[----:B------:R-:W-:Y:S01]  /*13a20*/  HMMA.16816.F32 R104, R4, R10, R104 ;  /* 0x0000000a0468723c */ /* 0x000fe20000001868 */
[----:B------:R-:W2:Y:S06]  /*13a30*/  LDSM.16.MT88.4 R8, [R142+0xc400] ;  /* 0x00c400008e08783b */ /* 0x000eac0000004200 */
[----:B-----5:R-:W-:-:S02]  /*13a40*/  F2FP.PACK_AB R4, R64, R163 ;  /* 0x000000a34004723e */ /* 0x020fc400000000ff */
[----:B------:R-:W-:Y:S02]  /*13a50*/  F2FP.PACK_AB R5, R62, R129 ;  /* 0x000000813e05723e */ /* 0x000fe400000000ff */
[----:B------:R-:W-:Y:S02]  /*13a60*/  F2FP.PACK_AB R6, R63, R168 ;  /* 0x000000a83f06723e */ /* 0x000fe400000000ff */
[----:B------:R-:W-:-:S07]  /*13a70*/  F2FP.PACK_AB R7, R60, R125 ;  /* 0x0000007d3c07723e */ /* 0x000fce00000000ff */
[C---:B------:R-:W-:Y:S08]  /*13a80*/  HMMA.16816.F32 R112, R4.reuse, R16, R112 ;  /* 0x000000100470723c */ /* 0x040ff00000001870 */
[C---:B------:R-:W-:Y:S01]  /*13a90*/  HMMA.16816.F32 R68, R4.reuse, R18, R68 ;  /* 0x000000120444723c */ /* 0x040fe20000001844 */
[----:B------:R-:W3:Y:S07]  /*13aa0*/  LDSM.16.MT88.4 R16, [R140+0xc400] ;  /* 0x00c400008c10783b */ /* 0x000eee0000004200 */
[C---:B-1----:R-:W-:Y:S08]  /*13ab0*/  HMMA.16816.F32 R72, R4.reuse, R12, R72 ;  /* 0x0000000c0448723c */ /* 0x042ff00000001848 */
[C---:B--2---:R-:W-:Y:S08]  /*13ac0*/  HMMA.16816.F32 R80, R4.reuse, R8, R80 ;  /* 0x000000080450723c */ /* 0x044ff00000001850 */
[C---:B------:R-:W-:Y:S01]  /*13ad0*/  HMMA.16816.F32 R84, R4.reuse, R10, R84 ;  /* 0x0000000a0454723c */ /* 0x040fe20000001854 */
[----:B------:R-:W1:Y:S07]  /*13ae0*/  LDSM.16.MT88.4 R8, [R140+0xe400] ;  /* 0x00e400008c08783b */ /* 0x000e6e0000004200 */
        /* <DEDUP_REMOVED lines=9> */
[----:B------:R-:W-:Y:S01]  /*13b80*/  HMMA.16816.F32 R96, R4, R14, R96 ;  /* 0x0000000e0460723c */ /* 0x000fe20000001860 */
[----:B------:R-:W2:Y:S06]  /*13b90*/  LDSM.16.MT88.4 R12, [R142+0xc800] ;  /* 0x00c800008e0c783b */ /* 0x000eac0000004200 */
[----:B------:R-:W-:Y:S01]  /*13ba0*/  FADD.FTZ R5, R23, R124 ;  /* 0x0000007c17057221 */ /* 0x000fe20000010000 */
[----:B------:R-:W-:Y:S01]  /*13bb0*/  F2FP.PACK_AB R4, R59, R120 ;  /* 0x000000783b04723e */ /* 0x000fe200000000ff */
[----:B------:R-:W4:Y:S01]  /*13bc0*/  LDSM.16.MT88.4 R20, [R140+0xa800] ;  /* 0x00a800008c14783b */ /* 0x000f220000004200 */
[----:B------:R-:W-:Y:S01]  /*13bd0*/  F2FP.PACK_AB R6, R66, R57 ;  /* 0x000000394206723e */ /* 0x000fe200000000ff */
[----:B------:R-:W-:Y:S01]  /*13be0*/  FADD.FTZ R5, R44, R5 ;  /* 0x000000052c057221 */ /* 0x000fe20000010000 */
[----:B------:R-:W-:Y:S01]  /*13bf0*/  F2FP.PACK_AB R7, R38, R65 ;  /* 0x000000412607723e */ /* 0x000fe200000000ff */
[----:B------:R-:W-:-:S02]  /*13c00*/  FFMA.FTZ R44, R37, c[0x0][0x23c], -R43 ;  /* 0x00008f00252c7a23 */ /* 0x000fc4000001082b */
[----:B------:R-:W-:Y:S01]  /*13c10*/  FADD.FTZ R42, R42, R5 ;  /* 0x000000052a2a7221 */ /* 0x000fe20000010000 */
[----:B------:R-:W-:Y:S01]  /*13c20*/  F2FP.PACK_AB R5, R122, R61 ;  /* 0x0000003d7a05723e */ /* 0x000fe200000000ff */
[----:B------:R-:W-:Y:S02]  /*13c30*/  FFMA.FTZ R37, R36, c[0x0][0x23c], -R43 ;  /* 0x00008f0024257a23 */ /* 0x000fe4000001082b */
[----:B------:R-:W-:Y:S01]  /*13c40*/  FADD.FTZ R42, R41, R42 ;  /* 0x0000002a292a7221 */ /* 0x000fe20000010000 */
[----:B------:R-:W-:Y:S03]  /*13c50*/  MUFU.EX2 R36, R44 ;  /* 0x0000002c00247308 */ /* 0x000fe60000000800 */
[----:B---3--:R-:W-:Y:S01]  /*13c60*/  HMMA.16816.F32 R88, R4, R16, R88 ;  /* 0x000000100458723c */ /* 0x008fe20000001858 */
[----:B------:R-:W-:-:S04]  /*13c70*/  FADD.FTZ R33, R33, R42 ;  /* 0x0000002a21217221 */ /* 0x000fc80000010000 */
[----:B------:R-:W-:Y:S01]  /*13c80*/  FADD.FTZ R33, R30, R33 ;  /* 0x000000211e217221 */ /* 0x000fe20000010000 */
[----:B------:R-:W3:Y:S01]  /*13c90*/  MUFU.EX2 R37, R37 ;  /* 0x0000002500257308 */ /* 0x000ee20000000800 */
[----:B------:R-:W-:Y:S01]  /*13ca0*/  FADD.FTZ R17, R35, R46 ;  /* 0x0000002e23117221 */ /* 0x000fe20000010000 */
[C---:B-1----:R-:W-:Y:S01]  /*13cb0*/  HMMA.16816.F32 R112, R4.reuse, R8, R112 ;  /* 0x000000080470723c */ /* 0x042fe20000001870 */
[----:B------:R-:W-:Y:S02]  /*13cc0*/  FADD.FTZ R30, R32, R33 ;  /* 0x00000021201e7221 */ /* 0x000fe40000010000 */
[----:B------:R-:W-:Y:S02]  /*13cd0*/  FADD.FTZ R16, R34, R17 ;  /* 0x0000001122107221 */ /* 0x000fe40000010000 */
[----:B------:R-:W-:Y:S01]  /*13ce0*/  FADD.FTZ R30, R29, R30 ;  /* 0x0000001e1d1e7221 */ /* 0x000fe20000010000 */
[----:B------:R-:W-:Y:S01]  /*13cf0*/  MUFU.EX2 R35, R39 ;  /* 0x0000002700237308 */ /* 0x000fe20000000800 */
[----:B------:R-:W-:Y:S01]  /*13d00*/  FADD.FTZ R31, R31, R16 ;  /* 0x000000101f1f7221 */ /* 0x000fe20000010000 */
[----:B------:R-:W-:Y:S01]  /*13d10*/  HMMA.16816.F32 R68, R4, R10, R68 ;  /* 0x0000000a0444723c */ /* 0x000fe20000001844 */
[----:B------:R-:W1:Y:S01]  /*13d20*/  LDSM.16.MT88.4 R8, [R142+0xe800] ;  /* 0x00e800008e08783b */ /* 0x000e620000004200 */
[----:B------:R-:W-:-:S02]  /*13d30*/  FADD.FTZ R27, R27, R30 ;  /* 0x0000001e1b1b7221 */ /* 0x000fc40000010000 */
[----:B------:R-:W-:Y:S02]  /*13d40*/  FADD.FTZ R28, R28, R31 ;  /* 0x0000001f1c1c7221 */ /* 0x000fe40000010000 */
[----:B------:R-:W-:Y:S01]  /*13d50*/  FADD.FTZ R27, R24, R27 ;  /* 0x0000001b181b7221 */ /* 0x000fe20000010000 */
[----:B------:R-:W5:Y:S01]  /*13d60*/  MUFU.EX2 R34, R40 ;  /* 0x0000002800227308 */ /* 0x000f620000000800 */
        /* <DEDUP_REMOVED lines=10> */
[----:B------:R-:W-:Y:S01]  /*13e10*/  HMMA.16816.F32 R92, R4, R18, R92 ;  /* 0x00000012045c723c */ /* 0x000fe2000000185c */
[----:B------:R-:W3:Y:S01]  /*13e20*/  LDSM.16.MT88.4 R16, [R142+0xcc00] ;  /* 0x00cc00008e10783b */ /* 0x000ee20000004200 */
[----:B------:R-:W-:Y:S02]  /*13e30*/  FADD.FTZ R51, R51, R56 ;  /* 0x0000003833337221 */ /* 0x000fe40000010000 */
[----:B------:R-:W-:Y:S02]  /*13e40*/  FADD.FTZ R49, R49, R54 ;  /* 0x0000003631317221 */ /* 0x000fe40000010000 */
[----:B------:R-:W-:-:S02]  /*13e50*/  FADD.FTZ R50, R50, R51 ;  /* 0x0000003332327221 */ /* 0x000fc40000010000 */
[C---:B----4-:R-:W-:Y:S01]  /*13e60*/  HMMA.16816.F32 R72, R4.reuse, R20, R72 ;  /* 0x000000140448723c */ /* 0x050fe20000001848 */
        /* <DEDUP_REMOVED lines=29> */
[----:B------:R-:W-:Y:S01]  /*14040*/  FADD.FTZ R122, R122, R61 ;  /* 0x0000003d7a7a7221 */ /* 0x000fe20000010000 */
[----:B------:R-:W-:Y:S01]  /*14050*/  F2FP.PACK_AB R4, R128, R67 ;  /* 0x000000438004723e */ /* 0x000fe200000000ff */
[----:B------:R-:W-:Y:S01]  /*14060*/  FADD.FTZ R66, R66, R57 ;  /* 0x0000003942427221 */ /* 0x000fe20000010000 */
[----:B---3--:R-:W-:Y:S01]  /*14070*/  F2FP.PACK_AB R5, R37, R36 ;  /* 0x000000242505723e */ /* 0x008fe200000000ff */
[----:B------:R-:W-:Y:S01]  /*14080*/  FADD.FTZ R65, R65, R122 ;  /* 0x0000007a41417221 */ /* 0x000fe20000010000 */
[----:B------:R-:W-:Y:S01]  /*14090*/  F2FP.PACK_AB R6, R126, R121 ;  /* 0x000000797e06723e */ /* 0x000fe200000000ff */
[----:B------:R-:W-:Y:S01]  /*140a0*/  FADD.FTZ R67, R67, R66 ;  /* 0x0000004243437221 */ /* 0x000fe20000010000 */
[----:B-----5:R-:W-:Y:S01]  /*140b0*/  F2FP.PACK_AB R7, R34, R35 ;  /* 0x000000232207723e */ /* 0x020fe200000000ff */
        /* <DEDUP_REMOVED lines=8> */
[----:B-1----:R-:W-:Y:S03]  /*14140*/  HMMA.16816.F32 R72, R4, R8, R72 ;  /* 0x000000080448723c */ /* 0x002fe60000001848 */
[----:B------:R-:W-:-:S05]  /*14150*/  FADD.FTZ R166, R34, R35 ;  /* 0x0000002322a67221 */ /* 0x000fca0000010000 */
[C---:B------:R-:W-:Y:S01]  /*14160*/  HMMA.16816.F32 R76, R4.reuse, R10, R76 ;  /* 0x0000000a044c723c */ /* 0x040fe2000000184c */
[----:B------:R-:W1:Y:S07]  /*14170*/  LDSM.16.MT88.4 R8, [R142+0xec00] ;  /* 0x00ec00008e08783b */ /* 0x000e6e0000004200 */
[C---:B------:R-:W-:Y:S01]  /*14180*/  HMMA.16816.F32 R84, R4.reuse, R18, R84 ;  /* 0x000000120454723c */ /* 0x040fe20000001854 */
[----:B------:R-:W3:Y:S07]  /*14190*/  LDSM.16.MT88.4 R16, [R140+0xec00] ;  /* 0x00ec00008c10783b */ /* 0x000eee0000004200 */
[C---:B------:R-:W-:Y:S08]  /*141a0*/  HMMA.16816.F32 R112, R4.reuse, R20, R112 ;  /* 0x000000140470723c */ /* 0x040ff00000001870 */
[C---:B------:R-:W-:Y:S08]  /*141b0*/  HMMA.16816.F32 R68, R4.reuse, R22, R68 ;  /* 0x000000160444723c */ /* 0x040ff00000001844 */
[C---:B--2---:R-:W-:Y:S08]  /*141c0*/  HMMA.16816.F32 R88, R4.reuse, R12, R88 ;  /* 0x0000000c0458723c */ /* 0x044ff00000001858 */
[C---:B------:R-:W-:Y:S08]  /*141d0*/  HMMA.16816.F32 R92, R4.reuse, R14, R92 ;  /* 0x0000000e045c723c */ /* 0x040ff0000000185c */
[C---:B-1----:R-:W-:Y:S08]  /*141e0*/  HMMA.16816.F32 R108, R4.reuse, R8, R108 ;  /* 0x00000008046c723c */ /* 0x042ff0000000186c */
[C---:B------:R-:W-:Y:S08]  /*141f0*/  HMMA.16816.F32 R96, R4.reuse, R10, R96 ;  /* 0x0000000a0460723c */ /* 0x040ff00000001860 */
[C---:B---3--:R-:W-:Y:S08]  /*14200*/  HMMA.16816.F32 R100, R4.reuse, R16, R100 ;  /* 0x000000100464723c */ /* 0x048ff00000001864 */
[----:B------:R-:W-:Y:S01]  /*14210*/  HMMA.16816.F32 R104, R4, R18, R104 ;  /* 0x000000120468723c */ /* 0x000fe20000001868 */
[----:B------:R-:W-:Y:S07]  /*14220*/  @!UPT UIADD3 URZ, URZ, URZ, URZ ;  /* 0x0000003f3f3ff290 */ /* 0x000fee000fffe03f */
[----:B------:R-:W-:Y:S11]  /*14230*/  @!P4 BRA `(.L_x_1478) ;  /* 0x000048e00000c947 */ /* 0x000ff60003800000 */
        /* <DEDUP_REMOVED lines=61> */
[----:B------:R-:W-:Y:S01]  /*14610*/  IMAD R4, R5, c[0x0][0x18c], R4 ;  /* 0x0000630005047a24 */ /* 0x000fe200078e0204 */
[----:B------:R-:W-:-:S03]  /*14620*/  MOV R7, R8 ;  /* 0x0000000800077202 */ /* 0x000fc60000000f00 */
[----:B------:R-:W-:Y:S01]  /*14630*/  IMAD.IADD R5, R9, 0x1, R4 ;  /* 0x0000000109057824 */ /* 0x000fe200078e0204 */
[----:B------:R-:W-:Y:S05]  /*14640*/  BRA `(.L_x_1480) ;  /* 0x0000003000007947 */ /* 0x000fea0003800000 */
.L_x_1479:
[----:B------:R-:W-:-:S05]  /*14650*/  IMAD.MOV.U32 R7, RZ, RZ, c[0x0][0x1a0] ;  /* 0x00006800ff077624 */ /* 0x000fca00078e00ff */
[----:B------:R-:W-:-:S04]  /*14660*/  LEA R7, -R7, RZ, 0x7 ;  /* 0x000000ff07077211 */ /* 0x000fc800078e39ff */
[----:B------:R-:W-:Y:S02]  /*14670*/  SHF.R.S32.HI R5, RZ, 0x1f, R7 ;  /* 0x0000001fff057819 */ /* 0x000fe40000011407 */
.L_x_1480:
[C---:B------:R-:W-:Y:S02]  /*14680*/  LOP3.LUT P1, RZ, R134.reuse, 0x2, RZ, 0xc0, !PT ;  /* 0x0000000286ff7812 */ /* 0x040fe4000782c0ff */
[----:B------:R-:W-:Y:S02]  /*14690*/  LOP3.LUT P0, RZ, R134, 0x4, RZ, 0xc0, !PT ;  /* 0x0000000486ff7812 */ /* 0x000fe4000780c0ff */
[----:B------:R-:W-:-:S04]  /*146a0*/  LEA R162, P3, R7, R132, 0x1 ;  /* 0x0000008407a27211 */ /* 0x000fc800078608ff */
        /* <DEDUP_REMOVED lines=91> */
[C---:B------:R-:W-:Y:S01]  /*14c60*/  @P1 LEA R30, P3, R4.reuse, c[0x0][0x170], 0x1 ;  /* 0x00005c00041e1a11 */ /* 0x040fe200078608ff */
[----:B------:R-:W-:Y:S03]  /*14c70*/  @!P2 STS.128 [R170+0xa800], RZ ;  /* 0x00a800ffaa00a388 */ /* 0x000fe60000000c00 */
[----:B------:R-:W-:Y:S02]  /*14c80*/  @P1 LEA.HI.X R31, R4, c[0x0][0x174], R3, 0x1, P3 ;  /* 0x00005d00041f1a11 */ /* 0x000fe400018f0c03 */
[----:B------:R-:W-:Y:S01]  /*14c90*/  @P0 IADD3 R7, P3, R7, R164, RZ ;  /* 0x000000a407070210 */ /* 0x000fe20007f7e0ff */
[----:B------:R-:W1:Y:S04]  /*14ca0*/  S2R R3, SR_TID.X ;  /* 0x0000000000037919 */ /* 0x000e680000002100 */
[----:B------:R-:W-:Y:S01]  /*14cb0*/  @P0 IMAD.X R52, R5, 0x1, R52, P3 ;  /* 0x0000000105340824 */ /* 0x000fe200018e0634 */
[C---:B------:R-:W-:Y:S01]  /*14cc0*/  @P0 LEA R48, P3, R7.reuse, c[0x0][0x170], 0x1 ;  /* 0x00005c0007300a11 */ /* 0x040fe200078608ff */
[----:B------:R-:W-:Y:S01]  /*14cd0*/  @!PT LDS RZ, [RZ] ;  /* 0x00000000fffff984 */ /* 0x000fe20000000800 */
[----:B------:R-:W-:Y:S01]  /*14ce0*/  @!PT LDS RZ, [RZ] ;  /* 0x00000000fffff984 */ /* 0x000fe20000000800 */
[----:B------:R-:W-:Y:S01]  /*14cf0*/  @!PT LDS RZ, [RZ] ;  /* 0x00000000fffff984 */ /* 0x000fe20000000800 */
[----:B------:R3:W-:Y:S03]  /*14d00*/  @P1 LDGSTS.E.BYPASS.LTC128B.128 [R170+0xc800], [R30.64+0x40] ;  /* 0x0c8000401eaa1fae */ /* 0x0007e6000b901d46 */
[----:B------:R-:W-:Y:S01]  /*14d10*/  @P0 LEA.HI.X R49, R7, c[0x0][0x174], R52, 0x1, P3 ;  /* 0x00005d0007310a11 */ /* 0x000fe200018f0c34 */
[----:B------:R-:W-:Y:S04]  /*14d20*/  @!P1 STS.128 [R170+0xc800], RZ ;  /* 0x00c800ffaa009388 */ /* 0x000fe80000000c00 */
[----:B------:R-:W-:Y:S01]  /*14d30*/  @!PT LDS RZ, [RZ] ;  /* 0x00000000fffff984 */ /* 0x000fe20000000800 */
[----:B------:R-:W-:Y:S01]  /*14d40*/  @!PT LDS RZ, [RZ] ;  /* 0x00000000fffff984 */ /* 0x000fe20000000800 */
[----:B------:R-:W-:Y:S01]  /*14d50*/  @!PT LDS RZ, [RZ] ;  /* 0x00000000fffff984 */ /* 0x000fe20000000800 */
[----:B------:R3:W-:Y:S04]  /*14d60*/  @P0 LDGSTS.E.BYPASS.LTC128B.128 [R170+0xe800], [R48.64+0x80] ;  /* 0x0e80008030aa0fae */ /* 0x0007e8000b901d46 */
[----:B------:R-:W-:Y:S04]  /*14d70*/  @!P0 STS.128 [R170+0xe800], RZ ;  /* 0x00e800ffaa008388 */ /* 0x000fe80000000c00 */
[----:B------:R-:W-:Y:S01]  /*14d80*/  LDSM.16.M88.4 R40, [R145] ;  /* 0x000000009128783b */ /* 0x000fe20000000200 */
[----:B-1----:R-:W-:-:S03]  /*14d90*/  IMAD.SHL.U32 R3, R3, 0x2, RZ ;  /* 0x0000000203037824 */ /* 0x002fc600078e00ff */
[----:B----4-:R-:W5:Y:S04]  /*14da0*/  LDSM.16.M88.4 R16, [R144+0x3800] ;  /* 0x003800009010783b */ /* 0x010f680000000200 */
[----:B--2---:R-:W1:Y:S04]  /*14db0*/  LDSM.16.M88.4 R8, [R144+0x3c00] ;  /* 0x003c00009008783b */ /* 0x004e680000000200 */
[----:B------:R-:W-:Y:S04]  /*14dc0*/  LDSM.16.M88.4 R128, [R143] ;  /* 0x000000008f80783b */ /* 0x000fe80000000200 */
[----:B------:R-:W2:Y:S04]  /*14dd0*/  LDSM.16.M88.4 R124, [R141+0x3800] ;  /* 0x003800008d7c783b */ /* 0x000ea80000000200 */
[----:B------:R-:W4:Y:S04]  /*14de0*/  LDSM.16.M88.4 R120, [R141+0x3c00] ;  /* 0x003c00008d78783b */ /* 0x000f280000000200 */
[----:B------:R-:W2:Y:S04]  /*14df0*/  LDSM.16.M88.4 R32, [R144+0x3000] ;  /* 0x003000009020783b */ /* 0x000ea80000000200 */
[----:B------:R-:W2:Y:S04]  /*14e00*/  LDSM.16.M88.4 R24, [R144+0x3400] ;  /* 0x003400009018783b */ /* 0x000ea80000000200 */
[----:B------:R-:W2:Y:S04]  /*14e10*/  LDSM.16.M88.4 R56, [R144+0x4400] ;  /* 0x004400009038783b */ /* 0x000ea80000000200 */
[----:B---3--:R-:W3:Y:S04]  /*14e20*/  LDSM.16.M88.4 R48, [R144+0x4800] ;  /* 0x004800009030783b */ /* 0x008ee80000000200 */
[----:B------:R-:W3:Y:S01]  /*14e30*/  LDSM.16.M88.4 R4, [R141+0x3000] ;  /* 0x003000008d04783b */ /* 0x000ee20000000200 */
[C---:B-----5:R-:W-:Y:S03]  /*14e40*/  HMMA.16816.F32 R20, R40.reuse, R16, RZ ;  /* 0x000000102814723c */ /* 0x060fe600000018ff */
[----:B------:R-:W5:Y:S04]  /*14e50*/  LDSM.16.M88.4 R44, [R141+0x3400] ;  /* 0x003400008d2c783b */ /* 0x000f680000000200 */
[----:B------:R-:W3:Y:S01]  /*14e60*/  LDSM.16.M88.4 R64, [R144+0x4000] ;  /* 0x004000009040783b */ /* 0x000ee20000000200 */
[C---:B-1----:R-:W-:Y:S03]  /*14e70*/  HMMA.16816.F32 R12, R40.reuse, R8, RZ ;  /* 0x00000008280c723c */ /* 0x042fe600000018ff */
[----:B------:R-:W1:Y:S04]  /*14e80*/  LDSM.16.M88.4 R132, [R144+0x4c00] ;  /* 0x004c00009084783b */ /* 0x000e680000000200 */
[----:B------:R-:W-:Y:S01]  /*14e90*/  LDSM.16.M88.4 R136, [R141+0x4000] ;  /* 0x004000008d88783b */ /* 0x000fe20000000200 */
[C---:B------:R-:W-:Y:S03]  /*14ea0*/  HMMA.16816.F32 R16, R40.reuse, R18, RZ ;  /* 0x000000122810723c */ /* 0x040fe600000018ff */
[----:B------:R-:W0:Y:S05]  /*14eb0*/  LDGDEPBAR ;  /* 0x00000000000079af */ /* 0x000e2a0000000000 */
[----:B------:R-:W-:Y:S08]  /*14ec0*/  HMMA.16816.F32 R8, R40, R10, RZ ;  /* 0x0000000a2808723c */ /* 0x000ff000000018ff */
[C---:B--2---:R-:W-:Y:S08]  /*14ed0*/  HMMA.16816.F32 R20, R128.reuse, R124, R20 ;  /* 0x0000007c8014723c */ /* 0x044ff00000001814 */
[C---:B------:R-:W-:Y:S01]  /*14ee0*/  HMMA.16816.F32 R16, R128.reuse, R126, R16 ;  /* 0x0000007e8010723c */ /* 0x040fe20000001810 */
[----:B------:R-:W2:Y:S07]  /*14ef0*/  LDSM.16.M88.4 R124, [R141+0x4400] ;  /* 0x004400008d7c783b */ /* 0x000eae0000000200 */
[C---:B----4-:R-:W-:Y:S08]  /*14f00*/  HMMA.16816.F32 R12, R128.reuse, R120, R12 ;  /* 0x00000078800c723c */ /* 0x050ff0000000180c */
[----:B------:R-:W-:Y:S01]  /*14f10*/  HMMA.16816.F32 R8, R128, R122, R8 ;  /* 0x0000007a8008723c */ /* 0x000fe20000001808 */
[----:B------:R-:W4:Y:S07]  /*14f20*/  LDSM.16.M88.4 R120, [R141+0x4800] ;  /* 0x004800008d78783b */ /* 0x000f2e0000000200 */
[C---:B------:R-:W-:Y:S08]  /*14f30*/  HMMA.16816.F32 R36, R40.reuse, R32, RZ ;  /* 0x000000202824723c */ /* 0x040ff000000018ff */
[C---:B------:R-:W-:Y:S08]  /*14f40*/  HMMA.16816.F32 R32, R40.reuse, R34, RZ ;  /* 0x000000222820723c */ /* 0x040ff000000018ff */
[C---:B------:R-:W-:Y:S08]  /*14f50*/  HMMA.16816.F32 R28, R40.reuse, R24, RZ ;  /* 0x00000018281c723c */ /* 0x040ff000000018ff */
[C---:B------:R-:W-:Y:S08]  /*14f60*/  HMMA.16816.F32 R24, R40.reuse, R26, RZ ;  /* 0x0000001a2818723c */ /* 0x040ff000000018ff */
[C---:B------:R-:W-:Y:S08]  /*14f70*/  HMMA.16816.F32 R60, R40.reuse, R56, RZ ;  /* 0x00000038283c723c */ /* 0x040ff000000018ff */
[C---:B---3--:R-:W-:Y:S08]  /*14f80*/  HMMA.16816.F32 R52, R40.reuse, R48, RZ ;  /* 0x000000302834723c */ /* 0x048ff000000018ff */
[C---:B------:R-:W-:Y:S08]  /*14f90*/  HMMA.16816.F32 R56, R40.reuse, R58, RZ ;  /* 0x0000003a2838723c */ /* 0x040ff000000018ff */
[----:B------:R-:W-:Y:S08]  /*14fa0*/  HMMA.16816.F32 R48, R40, R50, RZ ;  /* 0x000000322830723c */ /* 0x000ff000000018ff */
[C---:B------:R-:W-:Y:S08]  /*14fb0*/  HMMA.16816.F32 R36, R128.reuse, R4, R36 ;  /* 0x000000048024723c */ /* 0x040ff00000001824 */
[C---:B------:R-:W-:Y:S08]  /*14fc0*/  HMMA.16816.F32 R32, R128.reuse, R6, R32 ;  /* 0x000000068020723c */ /* 0x040ff00000001820 */
[----:B-----5:R-:W-:Y:S08]  /*14fd0*/  HMMA.16816.F32 R28, R128, R44, R28 ;  /* 0x0000002c801c723c */ /* 0x020ff0000000181c */
[----:B------:R-:W-:Y:S08]  /*14fe0*/  HMMA.16816.F32 R4, R40, R64, RZ ;  /* 0x000000402804723c */ /* 0x000ff000000018ff */
[----:B------:R-:W-:Y:S08]  /*14ff0*/  HMMA.16816.F32 R24, R128, R46, R24 ;  /* 0x0000002e8018723c */ /* 0x000ff00000001818 */
[C---:B------:R-:W-:Y:S08]  /*15000*/  HMMA.16816.F32 R64, R40.reuse, R66, RZ ;  /* 0x000000422840723c */ /* 0x040ff000000018ff */
[C---:B-1----:R-:W-:Y:S08]  /*15010*/  HMMA.16816.F32 R44, R40.reuse, R132, RZ ;  /* 0x00000084282c723c */ /* 0x042ff000000018ff */
[----:B------:R-:W-:Y:S01]  /*15020*/  HMMA.16816.F32 R40, R40, R134, RZ ;  /* 0x000000862828723c */ /* 0x000fe200000018ff */
[----:B------:R-:W1:Y:S07]  /*15030*/  LDSM.16.M88.4 R132, [R141+0x4c00] ;  /* 0x004c00008d84783b */ /* 0x000e6e0000000200 */
[C---:B--2---:R-:W-:Y:S08]  /*15040*/  HMMA.16816.F32 R60, R128.reuse, R124, R60 ;  /* 0x0000007c803c723c */ /* 0x044ff0000000183c */
[C---:B------:R-:W-:Y:S01]  /*15050*/  HMMA.16816.F32 R56, R128.reuse, R126, R56 ;  /* 0x0000007e8038723c */ /* 0x040fe20000001838 */
[----:B------:R-:W-:Y:S07]  /*15060*/  LDSM.16.M88.4 R124, [R145+0x1000] ;  /* 0x00100000917c783b */ /* 0x000fee0000000200 */
[C---:B----4-:R-:W-:Y:S08]  /*15070*/  HMMA.16816.F32 R52, R128.reuse, R120, R52 ;  /* 0x000000788034723c */ /* 0x050ff00000001834 */
[C---:B------:R-:W-:Y:S01]  /*15080*/  HMMA.16816.F32 R48, R128.reuse, R122, R48 ;  /* 0x0000007a8030723c */ /* 0x040fe20000001830 */
[----:B------:R-:W2:Y:S07]  /*15090*/  LDSM.16.M88.4 R120, [R144+0x5000] ;  /* 0x005000009078783b */ /* 0x000eae0000000200 */
[C---:B------:R-:W-:Y:S08]  /*150a0*/  HMMA.16816.F32 R4, R128.reuse, R136, R4 ;  /* 0x000000888004723c */ /* 0x040ff00000001804 */
[C---:B------:R-:W-:Y:S01]  /*150b0*/  HMMA.16816.F32 R64, R128.reuse, R138, R64 ;  /* 0x0000008a8040723c */ /* 0x040fe20000001840 */
[----:B------:R-:W3:Y:S07]  /*150c0*/  LDSM.16.M88.4 R136, [R144+0x5400] ;  /* 0x005400009088783b */ /* 0x000eee0000000200 */
[C---:B-1----:R-:W-:Y:S08]  /*150d0*/  HMMA.16816.F32 R44, R128.reuse, R132, R44 ;  /* 0x00000084802c723c */ /* 0x042ff0000000182c */
[----:B------:R-:W-:Y:S01]  /*150e0*/  HMMA.16816.F32 R40, R128, R134, R40 ;  /* 0x000000868028723c */ /* 0x000fe20000001828 */
[----:B------:R-:W1:Y:S04]  /*150f0*/  LDSM.16.M88.4 R128, [R144+0x5800] ;  /* 0x005800009080783b */ /* 0x000e680000000200 */
[----:B------:R-:W4:Y:S03]  /*15100*/  LDSM.16.M88.4 R132, [R144+0x6000] ;  /* 0x006000009084783b */ /* 0x000f260000000200 */
        /* <DEDUP_REMOVED lines=9> */
[C---:B----4-:R-:W-:Y:S08]  /*151a0*/  HMMA.16816.F32 R4, R124.reuse, R132, R4 ;  /* 0x000000847c04723c */ /* 0x050ff00000001804 */
[C---:B--2---:R-:W-:Y:S08]  /*151b0*/  HMMA.16816.F32 R12, R124.reuse, R120, R12 ;  /* 0x000000787c0c723c */ /* 0x044ff0000000180c */
[C---:B------:R-:W-:Y:S01]  /*151c0*/  HMMA.16816.F32 R8, R124.reuse, R122, R8 ;  /* 0x0000007a7c08723c */ /* 0x040fe20000001808 */
[----:B------:R-:W2:Y:S07]  /*151d0*/  LDSM.16.M88.4 R120, [R144+0x6800] ;  /* 0x006800009078783b */ /* 0x000eae0000000200 */
[C---:B------:R-:W-:Y:S01]  /*151e0*/  HMMA.16816.F32 R64, R124.reuse, R134, R64 ;  /* 0x000000867c40723c */ /* 0x040fe20000001840 */
[----:B------:R-:W-:Y:S07]  /*151f0*/  LDSM.16.M88.4 R132, [R141+0x5400] ;  /* 0x005400008d84783b */ /* 0x000fee0000000200 */
[C---:B---3--:R-:W-:Y:S08]  /*15200*/  HMMA.16816.F32 R44, R124.reuse, R136, R44 ;  /* 0x000000887c2c723c */ /* 0x048ff0000000182c */
[C---:B-1----:R-:W-:Y:S08]  /*15210*/  HMMA.16816.F32 R60, R124.reuse, R128, R60 ;  /* 0x000000807c3c723c */ /* 0x042ff0000000183c */
[C---:B------:R-:W-:Y:S01]  /*15220*/  HMMA.16816.F32 R56, R124.reuse, R130, R56 ;  /* 0x000000827c38723c */ /* 0x040fe20000001838 */
[----:B------:R-:W1:Y:S07]  /*15230*/  LDSM.16.M88.4 R128, [R143+0x1000] ;  /* 0x001000008f80783b */ /* 0x000e6e0000000200 */
[C---:B------:R-:W-:Y:S01]  /*15240*/  HMMA.16816.F32 R40, R124.reuse, R138, R40 ;  /* 0x0000008a7c28723c */ /* 0x040fe20000001828 */
[----:B------:R-:W3:Y:S07]  /*15250*/  LDSM.16.M88.4 R136, [R141+0x6000] ;  /* 0x006000008d88783b */ /* 0x000eee0000000200 */
[C---:B--2---:R-:W-:Y:S08]  /*15260*/  HMMA.16816.F32 R52, R124.reuse, R120, R52 ;  /* 0x000000787c34723c */ /* 0x044ff00000001834 */
[----:B------:R-:W-:Y:S01]  /*15270*/  HMMA.16816.F32 R48, R124, R122, R48 ;  /* 0x0000007a7c30723c */ /* 0x000fe20000001830 */
[----:B------:R-:W2:Y:S04]  /*15280*/  LDSM.16.M88.4 R120, [R141+0x5000] ;  /* 0x005000008d78783b */ /* 0x000ea80000000200 */
[----:B------:R-:W4:Y:S03]  /*15290*/  LDSM.16.M88.4 R124, [R141+0x5800] ;  /* 0x005800008d7c783b */ /* 0x000f260000000200 */
[C---:B-1----:R-:W-:Y:S08]  /*152a0*/  HMMA.16816.F32 R28, R128.reuse, R132, R28 ;  /* 0x00000084801c723c */ /* 0x042ff0000000181c */
[C---:B------:R-:W-:Y:S01]  /*152b0*/  HMMA.16816.F32 R24, R128.reuse, R134, R24 ;  /* 0x000000868018723c */ /* 0x040fe20000001818 */
[----:B------:R-:W1:Y:S07]  /*152c0*/  LDSM.16.M88.4 R132, [R141+0x6c00] ;  /* 0x006c00008d84783b */ /* 0x000e6e0000000200 */
[C---:B---3--:R-:W-:Y:S08]  /*152d0*/  HMMA.16816.F32 R4, R128.reuse, R136, R4 ;  /* 0x000000888004723c */ /* 0x048ff00000001804 */
[C---:B--2---:R-:W-:Y:S08]  /*152e0*/  HMMA.16816.F32 R36, R128.reuse, R120, R36 ;  /* 0x000000788024723c */ /* 0x044ff00000001824 */
        /* <DEDUP_REMOVED lines=8> */
[C---:B------:R-:W-:Y:S01]  /*15370*/  HMMA.16816.F32 R64, R128.reuse, R138, R64 ;  /* 0x0000008a8040723c */ /* 0x040fe20000001840 */
[----:B------:R-:W-:Y:S07]  /*15380*/  LDSM.16.M88.4 R136, [R144+0x7400] ;  /* 0x007400009088783b */ /* 0x000fee0000000200 */
[C---:B--2---:R-:W-:Y:S08]  /*15390*/  HMMA.16816.F32 R12, R128.reuse, R120, R12 ;  /* 0x00000078800c723c */ /* 0x044ff0000000180c */
[C---:B------:R-:W-:Y:S01]  /*153a0*/  HMMA.16816.F32 R8, R128.reuse, R122, R8 ;  /* 0x0000007a8008723c */ /* 0x040fe20000001808 */
[----:B------:R-:W1:Y:S07]  /*153b0*/  LDSM.16.M88.4 R120, [R141+0x6800] ;  /* 0x006800008d78783b */ /* 0x000e6e0000000200 */
[C---:B---3--:R-:W-:Y:S08]  /*153c0*/  HMMA.16816.F32 R60, R128.reuse, R124, R60 ;  /* 0x0000007c803c723c */ /* 0x048ff0000000183c */
        /* <DEDUP_REMOVED lines=8> */
[----:B------:R-:W-:Y:S07]  /*15450*/  LDSM.16.M88.4 R132, [R143+0x2000] ;  /* 0x002000008f84783b */ /* 0x000fee0000000200 */
[C---:B------:R-:W-:Y:S08]  /*15460*/  HMMA.16816.F32 R28, R124.reuse, R136, R28 ;  /* 0x000000887c1c723c */ /* 0x040ff0000000181c */
        /* <DEDUP_REMOVED lines=15> */
[----:B------:R-:W-:Y:S01]  /*15560*/  HMMA.16816.F32 R56, R124, R130, R56 ;  /* 0x000000827c38723c */ /* 0x000fe20000001838 */
[----:B------:R-:W3:Y:S07]  /*15570*/  LDSM.16.M88.4 R128, [R141+0x7400] ;  /* 0x007400008d80783b */ /* 0x000eee0000000200 */
[C---:B--2---:R-:W-:Y:S08]  /*15580*/  HMMA.16816.F32 R4, R132.reuse, R136, R4 ;  /* 0x000000888404723c */ /* 0x044ff00000001804 */
[----:B------:R-:W-:Y:S08]  /*15590*/  HMMA.16816.F32 R64, R132, R138, R64 ;  /* 0x0000008a8440723c */ /* 0x000ff00000001840 */
[C---:B-1----:R-:W-:Y:S08]  /*155a0*/  HMMA.16816.F32 R52, R124.reuse, R120, R52 ;  /* 0x000000787c34723c */ /* 0x042ff00000001834 */
[----:B------:R-:W-:Y:S01]  /*155b0*/  HMMA.16816.F32 R48, R124, R122, R48 ;  /* 0x0000007a7c30723c */ /* 0x000fe20000001830 */
[----:B------:R-:W1:Y:S04]  /*155c0*/  LDSM.16.M88.4 R120, [R141+0x7000] ;  /* 0x007000008d78783b */ /* 0x000e680000000200 */
[----:B------:R-:W2:Y:S03]  /*155d0*/  LDSM.16.M88.4 R124, [R141+0x7800] ;  /* 0x007800008d7c783b */ /* 0x000ea60000000200 */
        /* <DEDUP_REMOVED lines=10> */
[C---:B------:R-:W-:Y:S08]  /*15680*/  HMMA.16816.F32 R56, R132.reuse, R130, R56 ;  /* 0x000000828438723c */ /* 0x040ff00000001838 */
[C---:B-1----:R-:W-:Y:S08]  /*15690*/  HMMA.16816.F32 R12, R132.reuse, R120, R12 ;  /* 0x00000078840c723c */ /* 0x042ff0000000180c */
[----:B------:R-:W-:Y:S01]  /*156a0*/  HMMA.16816.F32 R8, R132, R122, R8 ;  /* 0x0000007a8408723c */ /* 0x000fe20000001808 */
[----:B------:R-:W1:Y:S01]  /*156b0*/  LDSM.16.M88.4 R120, [R141+0x8c00] ;  /* 0x008c00008d78783b */ /* 0x000e620000000200 */
[----:B------:R-:W-:-:S06]  /*156c0*/  DEPBAR.LE SB0, 0x0 ;  /* 0x000080000000791a */ /* 0x000fcc0000000000 */
[C---:B--2---:R-:W-:Y:S08]  /*156d0*/  HMMA.16816.F32 R52, R132.reuse, R124, R52 ;  /* 0x0000007c8434723c */ /* 0x044ff00000001834 */
[C---:B------:R-:W-:Y:S08]  /*156e0*/  HMMA.16816.F32 R48, R132.reuse, R126, R48 ;  /* 0x0000007e8430723c */ /* 0x040ff00000001830 */
[C---:B-1----:R-:W-:Y:S07]  /*156f0*/  HMMA.16816.F32 R44, R132.reuse, R120, R44 ;  /* 0x00000078842c723c */ /* 0x042fee000000182c */
[----:B------:R-:W-:Y:S01]  /*15700*/  LOP3.LUT R120, R3, 0x6, RZ, 0xc0, !PT ;  /* 0x0000000603787812 */ /* 0x000fe200078ec0ff */
[----:B------:R-:W-:Y:S01]  /*15710*/  IMAD.SHL.U32 R3, R155, 0x80, RZ ;  /* 0x000000809b037824 */ /* 0x000fe200078e00ff */
[----:B------:R-:W-:Y:S04]  /*15720*/  HMMA.16816.F32 R40, R132, R122, R40 ;  /* 0x0000007a8428723c */ /* 0x000fe80000001828 */
[----:B------:R-:W-:-:S03]  /*15730*/  LOP3.LUT R121, R3, 0x10, R120, 0xfe, !PT ;  /* 0x0000001003797812 */ /* 0x000fc600078efe78 */
[----:B------:R-:W-:Y:S01]  /*15740*/  LOP3.LUT R122, R3, 0x8, R120, 0xfe, !PT ;  /* 0x00000008037a7812 */ /* 0x000fe200078efe78 */
[----:B------:R-:W-:Y:S01]  /*15750*/  IMAD.MOV.U32 R132, RZ, RZ, R162 ;  /* 0x000000ffff847224 */ /* 0x000fe200078e00a2 */
[----:B------:R-:W-:Y:S01]  /*15760*/  BAR.SYNC.DEFER_BLOCKING 0x0 ;  /* 0x0000000000007b1d */ /* 0x000fe20000010000 */
[-C--:B------:R-:W-:Y:S01]  /*15770*/  ISETP.GE.AND P2, PT, R121, R118.reuse, PT ;  /* 0x000000767900720c */ /* 0x080fe20003f46270 */
[----:B------:R-:W-:Y:S01]  /*15780*/  IMAD.MOV.U32 R133, RZ, RZ, R163 ;  /* 0x000000ffff857224 */ /* 0x000fe200078e00a3 */
[C---:B------:R-:W-:Y:S02]  /*15790*/  ISETP.GE.AND P1, PT, R122.reuse, R118, PT ;  /* 0x000000767a00720c */ /* 0x040fe40003f26270 */
[-C--:B------:R-:W-:Y:S02]  /*157a0*/  ISETP.GE.AND P0, PT, R122, R119.reuse, PT ;  /* 0x000000777a00720c */ /* 0x080fe40003f06270 */
[----:B------:R-:W-:Y:S02]  /*157b0*/  LOP3.LUT R122, R3, 0x18, R120, 0xfe, !PT ;  /* 0x00000018037a7812 */ /* 0x000fe400078efe78 */
[----:B------:R-:W-:-:S02]  /*157c0*/  ISETP.GE.AND P3, PT, R121, R119, PT ;  /* 0x000000777900720c */ /* 0x000fc40003f66270 */
[C-C-:B------:R-:W-:Y:S02]  /*157d0*/  LOP3.LUT R121, R3.reuse, 0x20, R120.reuse, 0xfe, !PT ;  /* 0x0000002003797812 */ /* 0x140fe400078efe78 */
[----:B------:R-:W-:Y:S02]  /*157e0*/  FSEL R123, R32, -INF , !P1 ;  /* 0xff800000207b7808 */ /* 0x000fe40004800000 */
[----:B------:R-:W-:Y:S02]  /*157f0*/  ISETP.GE.AND P4, PT, R122, R118, PT ;  /* 0x000000767a00720c */ /* 0x000fe40003f86270 */
[----:B------:R-:W-:Y:S02]  /*15800*/  FSEL R34, R34, -INF , !P0 ;  /* 0xff80000022227808 */ /* 0x000fe40004000000 */
[----:B------:R-:W-:Y:S02]  /*15810*/  LOP3.LUT R32, R3, 0x28, R120, 0xfe, !PT ;  /* 0x0000002803207812 */ /* 0x000fe400078efe78 */
[----:B------:R-:W-:-:S02]  /*15820*/  FSEL R207, R28, -INF , !P2 ;  /* 0xff8000001ccf7808 */ /* 0x000fc40005000000 */
[-C--:B------:R-:W-:Y:S02]  /*15830*/  ISETP.GE.AND P0, PT, R122, R119.reuse, PT ;  /* 0x000000777a00720c */ /* 0x080fe40003f06270 */
[C---:B------:R-:W-:Y:S02]  /*15840*/  ISETP.GE.AND P2, PT, R121.reuse, R118, PT ;  /* 0x000000767900720c */ /* 0x040fe40003f46270 */
[----:B------:R-:W-:Y:S02]  /*15850*/  ISETP.GE.AND P1, PT, R121, R119, PT ;  /* 0x000000777900720c */ /* 0x000fe40003f26270 */
[----:B------:R-:W-:Y:S02]  /*15860*/  LOP3.LUT R28, R3, 0x30, R120, 0xfe, !PT ;  /* 0x00000030031c7812 */ /* 0x000fe400078efe78 */
[----:B------:R-:W-:Y:S02]  /*15870*/  FSEL R136, R30, -INF , !P3 ;  /* 0xff8000001e887808 */ /* 0x000fe40005800000 */
[----:B------:R-:W-:-:S02]  /*15880*/  FSEL R201, R24, -INF , !P4 ;  /* 0xff80000018c97808 */ /* 0x000fc40006000000 */
[-C--:B------:R-:W-:Y:S02]  /*15890*/  ISETP.GE.AND P3, PT, R32, R118.reuse, PT ;  /* 0x000000762000720c */ /* 0x080fe40003f66270 */
[----:B------:R-:W-:Y:S02]  /*158a0*/  FSEL R130, R26, -INF , !P0 ;  /* 0xff8000001a827808 */ /* 0x000fe40004000000 */
[----:B------:R-:W-:Y:S02]  /*158b0*/  LOP3.LUT R24, R3, 0x38, R120, 0xfe, !PT ;  /* 0x0000003803187812 */ /* 0x000fe400078efe78 */
[----:B------:R-:W-:Y:S02]  /*158c0*/  FSEL R129, R20, -INF , !P2 ;  /* 0xff80000014817808 */ /* 0x000fe40005000000 */
[----:B------:R-:W-:Y:S02]  /*158d0*/  ISETP.GE.AND P0, PT, R32, R119, PT ;  /* 0x000000772000720c */ /* 0x000fe40003f06270 */
[----:B------:R-:W-:-:S02]  /*158e0*/  ISETP.GE.AND P2, PT, R28, R118, PT ;  /* 0x000000761c00720c */ /* 0x000fc40003f46270 */
[----:B------:R-:W-:Y:S02]  /*158f0*/  FSEL R134, R22, -INF , !P1 ;  /* 0xff80000016867808 */ /* 0x000fe40004800000 */
[----:B------:R-:W-:Y:S02]  /*15900*/  ISETP.GE.AND P1, PT, R28, R119, PT ;  /* 0x000000771c00720c */ /* 0x000fe40003f26270 */
[----:B------:R-:W-:Y:S02]  /*15910*/  LOP3.LUT R20, R3, 0x40, R120, 0xfe, !PT ;  /* 0x0000004003147812 */ /* 0x000fe400078efe78 */
[----:B------:R-:W-:Y:S02]  /*15920*/  FSEL R127, R16, -INF , !P3 ;  /* 0xff800000107f7808 */ /* 0x000fe40005800000 */
[----:B------:R-:W-:Y:S02]  /*15930*/  ISETP.GE.AND P3, PT, R24, R118, PT ;  /* 0x000000761800720c */ /* 0x000fe40003f66270 */
[----:B------:R-:W-:-:S02]  /*15940*/  FSEL R196, R18, -INF , !P0 ;  /* 0xff80000012c47808 */ /* 0x000fc40004000000 */
[----:B------:R-:W-:Y:S02]  /*15950*/  FSEL R199, R12, -INF , !P2 ;  /* 0xff8000000cc77808 */ /* 0x000fe40005000000 */
[-C--:B------:R-:W-:Y:S02]  /*15960*/  ISETP.GE.AND P0, PT, R24, R119.reuse, PT ;  /* 0x000000771800720c */ /* 0x080fe40003f06270 */
[----:B------:R-:W-:Y:S02]  /*15970*/  ISETP.GE.AND P2, PT, R20, R118, PT ;  /* 0x000000761400720c */ /* 0x000fe40003f46270 */
[----:B------:R-:W-:Y:S02]  /*15980*/  FSEL R198, R14, -INF , !P1 ;  /* 0xff8000000ec67808 */ /* 0x000fe40004800000 */
[----:B------:R-:W-:Y:S02]  /*15990*/  LOP3.LUT R16, R3, 0x48, R120, 0xfe, !PT ;  /* 0x0000004803107812 */ /* 0x000fe400078efe78 */
[----:B------:R-:W-:-:S02]  /*159a0*/  ISETP.GE.AND P1, PT, R20, R119, PT ;  /* 0x000000771400720c */ /* 0x000fc40003f26270 */
[C-C-:B------:R-:W-:Y:S02]  /*159b0*/  LOP3.LUT R12, R3.reuse, 0x50, R120.reuse, 0xfe, !PT ;  /* 0x00000050030c7812 */ /* 0x140fe400078efe78 */
[----:B------:R-:W-:Y:S02]  /*159c0*/  FSEL R197, R8, -INF , !P3 ;  /* 0xff80000008c57808 */ /* 0x000fe40005800000 */
[----:B------:R-:W-:Y:S02]  /*159d0*/  LOP3.LUT R8, R3, 0x58, R120, 0xfe, !PT ;  /* 0x0000005803087812 */ /* 0x000fe400078efe78 */
[----:B------:R-:W-:Y:S02]  /*159e0*/  FSEL R202, R10, -INF , !P0 ;  /* 0xff8000000aca7808 */ /* 0x000fe40004000000 */
[----:B------:R-:W-:Y:S02]  /*159f0*/  FSEL R185, R4, -INF , !P2 ;  /* 0xff80000004b97808 */ /* 0x000fe40005000000 */
[----:B------:R-:W-:-:S02]  /*15a00*/  ISETP.GE.AND P3, PT, R16, R118, PT ;  /* 0x000000761000720c */ /* 0x000fc40003f66270 */
[-C--:B------:R-:W-:Y:S02]  /*15a10*/  ISETP.GE.AND P0, PT, R16, R119.reuse, PT ;  /* 0x000000771000720c */ /* 0x080fe40003f06270 */
[-C--:B------:R-:W-:Y:S02]  /*15a20*/  ISETP.GE.AND P2, PT, R12, R118.reuse, PT ;  /* 0x000000760c00720c */ /* 0x080fe40003f46270 */
[----:B------:R-:W-:Y:S02]  /*15a30*/  FSEL R186, R6, -INF , !P1 ;  /* 0xff80000006ba7808 */ /* 0x000fe40004800000 */
[----:B------:R-:W-:Y:S02]  /*15a40*/  LOP3.LUT R6, R3, 0x60, R120, 0xfe, !PT ;  /* 0x0000006003067812 */ /* 0x000fe400078efe78 */
[----:B------:R-:W-:Y:S02]  /*15a50*/  ISETP.GE.AND P1, PT, R12, R119, PT ;  /* 0x000000770c00720c */ /* 0x000fe40003f26270 */
[----:B------:R-:W-:-:S02]  /*15a60*/  ISETP.GE.AND P4, PT, R8, R118, PT ;  /* 0x000000760800720c */ /* 0x000fc40003f86270 */
[----:B------:R-:W-:Y:S02]  /*15a70*/  LOP3.LUT R4, R3, 0x68, R120, 0xfe, !PT ;  /* 0x0000006803047812 */ /* 0x000fe400078efe78 */
[----:B------:R-:W-:Y:S02]  /*15a80*/  FSEL R187, R64, -INF , !P3 ;  /* 0xff80000040bb7808 */ /* 0x000fe40005800000 */
[----:B------:R-:W-:Y:S02]  /*15a90*/  FSEL R184, R66, -INF , !P0 ;  /* 0xff80000042b87808 */ /* 0x000fe40004000000 */
[----:B------:R-:W-:Y:S02]  /*15aa0*/  FSEL R171, R60, -INF , !P2 ;  /* 0xff8000003cab7808 */ /* 0x000fe40005000000 */
[----:B------:R-:W-:Y:S02]  /*15ab0*/  ISETP.GE.AND P0, PT, R8, R119, PT ;  /* 0x000000770800720c */ /* 0x000fe40003f06270 */
[----:B------:R-:W-:-:S02]  /*15ac0*/  ISETP.GE.AND P3, PT, R6, R118, PT ;  /* 0x000000760600720c */ /* 0x000fc40003f66270 */
[-C--:B------:R-:W-:Y:S02]  /*15ad0*/  ISETP.GE.AND P2, PT, R6, R119.reuse, PT ;  /* 0x000000770600720c */ /* 0x080fe40003f46270 */
[----:B------:R-:W-:Y:S02]  /*15ae0*/  FSEL R172, R62, -INF , !P1 ;  /* 0xff8000003eac7808 */ /* 0x000fe40004800000 */
[----:B------:R-:W-:Y:S02]  /*15af0*/  FSEL R169, R56, -INF , !P4 ;  /* 0xff80000038a97808 */ /* 0x000fe40006000000 */
[----:B------:R-:W-:Y:S02]  /*15b00*/  LOP3.LUT R6, R3, 0x70, R120, 0xfe, !PT ;  /* 0x0000007003067812 */ /* 0x000fe400078efe78 */
[C---:B------:R-:W-:Y:S02]  /*15b10*/  ISETP.GE.AND P4, PT, R4.reuse, R118, PT ;  /* 0x000000760400720c */ /* 0x040fe40003f86270 */
[----:B------:R-:W-:-:S02]  /*15b20*/  ISETP.GE.AND P1, PT, R4, R119, PT ;  /* 0x000000770400720c */ /* 0x000fc40003f26270 */
[C---:B------:R-:W-:Y:S02]  /*15b30*/  LOP3.LUT R8, R3.reuse, R120, RZ, 0xfc, !PT ;  /* 0x0000007803087212 */ /* 0x040fe400078efcff */
[----:B------:R-:W-:Y:S02]  /*15b40*/  LOP3.LUT R4, R3, 0x78, R120, 0xfe, !PT ;  /* 0x0000007803047812 */ /* 0x000fe400078efe78 */
[----:B------:R-:W-:Y:S02]  /*15b50*/  FSEL R164, R58, -INF , !P0 ;  /* 0xff8000003aa47808 */ /* 0x000fe40004000000 */
[----:B------:R-:W-:Y:S02]  /*15b60*/  ISETP.GE.AND P0, PT, R6, R119, PT ;  /* 0x000000770600720c */ /* 0x000fe40003f06270 */
[----:B------:R-:W-:Y:S02]  /*15b70*/  FSEL R137, R52, -INF , !P3 ;  /* 0xff80000034897808 */ /* 0x000fe40005800000 */
[----:B------:R-:W-:-:S02]  /*15b80*/  FSEL R120, R54, -INF , !P2 ;  /* 0xff80000036787808 */ /* 0x000fc40005000000 */
[----:B------:R-:W-:Y:S02]  /*15b90*/  IADD3 R10, R8, 0x1, RZ ;  /* 0x00000001080a7810 */ /* 0x000fe40007ffe0ff */
        /* <DEDUP_REMOVED lines=9> */
[----:B------:R-:W-:Y:S02]  /*15c30*/  FSEL R165, R44, -INF , !P3 ;  /* 0xff8000002ca57808 */ /* 0x000fe40005800000 */
[----:B------:R-:W-:-:S02]  /*15c40*/  IADD3 R4, R8, 0x11, RZ ;  /* 0x0000001108047810 */ /* 0x000fc40007ffe0ff */
        /* <DEDUP_REMOVED lines=12> */
[----:B------:R-:W-:Y:S02]  /*15d10*/  ISETP.GE.AND P2, PT, R10, R119, PT ;  /* 0x000000770a00720c */ /* 0x000fe40003f46270 */
[----:B------:R-:W-:Y:S02]  /*15d20*/  IADD3 R10, R8, 0x29, RZ ;  /* 0x00000029080a7810 */ /* 0x000fe40007ffe0ff */
[----:B------:R-:W-:Y:S02]  /*15d30*/  FSEL R211, R29, -INF , !P1 ;  /* 0xff8000001dd37808 */ /* 0x000fe40004800000 */
[----:B------:R-:W-:Y:S02]  /*15d40*/  FSEL R62, R31, -INF , !P0 ;  /* 0xff8000001f3e7808 */ /* 0x000fe40004000000 */
[----:B------:R-:W-:Y:S02]  /*15d50*/  ISETP.GE.AND P1, PT, R12, R118, PT ;  /* 0x000000760c00720c */ /* 0x000fe40003f26270 */
[----:B------:R-:W-:-:S02]  /*15d60*/  FSEL R209, R25, -INF , !P3 ;  /* 0xff80000019d17808 */ /* 0x000fc40005800000 */
[-C--:B------:R-:W-:Y:S02]  /*15d70*/  ISETP.GE.AND P0, PT, R12, R119.reuse, PT ;  /* 0x000000770c00720c */ /* 0x080fe40003f06270 */
[----:B------:R-:W-:Y:S02]  /*15d80*/  FSEL R210, R27, -INF , !P2 ;  /* 0xff8000001bd27808 */ /* 0x000fe40005000000 */
[----:B------:R-:W-:Y:S02]  /*15d90*/  IADD3 R12, R8, 0x31, RZ ;  /* 0x00000031080c7810 */ /* 0x000fe40007ffe0ff */
[C---:B------:R-:W-:Y:S02]  /*15da0*/  ISETP.GE.AND P3, PT, R10.reuse, R118, PT ;  /* 0x000000760a00720c */ /* 0x040fe40003f66270 */
[----:B------:R-:W-:Y:S02]  /*15db0*/  ISETP.GE.AND P2, PT, R10, R119, PT ;  /* 0x000000770a00720c */ /* 0x000fe40003f46270 */
[----:B------:R-:W-:-:S02]  /*15dc0*/  IADD3 R10, R8, 0x39, RZ ;  /* 0x00000039080a7810 */ /* 0x000fc40007ffe0ff */
[----:B------:R-:W-:Y:S02]  /*15dd0*/  FSEL R131, R21, -INF , !P1 ;  /* 0xff80000015837808 */ /* 0x000fe40004800000 */
[----:B------:R-:W-:Y:S02]  /*15de0*/  FSEL R208, R23, -INF , !P0 ;  /* 0xff80000017d07808 */ /* 0x000fe40004000000 */
[C---:B------:R-:W-:Y:S02]  /*15df0*/  ISETP.GE.AND P1, PT, R12.reuse, R118, PT ;  /* 0x000000760c00720c */ /* 0x040fe40003f26270 */
[----:B------:R-:W-:Y:S02]  /*15e00*/  FSEL R135, R17, -INF , !P3 ;  /* 0xff80000011877808 */ /* 0x000fe40005800000 */
[----:B------:R-:W-:Y:S02]  /*15e10*/  ISETP.GE.AND P0, PT, R12, R119, PT ;  /* 0x000000770c00720c */ /* 0x000fe40003f06270 */
[----:B------:R-:W-:-:S02]  /*15e20*/  IADD3 R12, R8, 0x41, RZ ;  /* 0x00000041080c7810 */ /* 0x000fc40007ffe0ff */
[CC--:B------:R-:W-:Y:S02]  /*15e30*/  ISETP.GE.AND P3, PT, R10.reuse, R118.reuse, PT ;  /* 0x000000760a00720c */ /* 0x0c0fe40003f66270 */
[----:B------:R-:W-:Y:S02]  /*15e40*/  FSEL R200, R19, -INF , !P2 ;  /* 0xff80000013c87808 */ /* 0x000fe40005000000 */
[----:B------:R-:W-:Y:S02]  /*15e50*/  FSEL R205, R13, -INF , !P1 ;  /* 0xff8000000dcd7808 */ /* 0x000fe40004800000 */
[----:B------:R-:W-:Y:S02]  /*15e60*/  FSEL R206, R15, -INF , !P0 ;  /* 0xff8000000fce7808 */ /* 0x000fe40004000000 */
[----:B------:R-:W-:Y:S02]  /*15e70*/  ISETP.GE.AND P2, PT, R10, R119, PT ;  /* 0x000000770a00720c */ /* 0x000fe40003f46270 */
[----:B------:R-:W-:-:S02]  /*15e80*/  ISETP.GE.AND P1, PT, R12, R118, PT ;  /* 0x000000760c00720c */ /* 0x000fc40003f26270 */
[----:B------:R-:W-:Y:S02]  /*15e90*/  FSEL R203, R9, -INF , !P3 ;  /* 0xff80000009cb7808 */ /* 0x000fe40005800000 */
[----:B------:R-:W-:Y:S02]  /*15ea0*/  ISETP.GE.AND P0, PT, R12, R119, PT ;  /* 0x000000770c00720c */ /* 0x000fe40003f06270 */
[C---:B------:R-:W-:Y:S02]  /*15eb0*/  IADD3 R10, R8.reuse, 0x49, RZ ;  /* 0x00000049080a7810 */ /* 0x040fe40007ffe0ff */
[----:B------:R-:W-:Y:S02]  /*15ec0*/  IADD3 R9, R8, 0x51, RZ ;  /* 0x0000005108097810 */ /* 0x000fe40007ffe0ff */
        /* <DEDUP_REMOVED lines=14> */
[----:B------:R-:W-:Y:S02]  /*15fb0*/  ISETP.GT.AND P4, PT, R155, R146, PT ;  /* 0x000000929b00720c */ /* 0x000fe40003f84270 */
        /* <DEDUP_REMOVED lines=58> */
[----:B------:R-:W-:-:S07]  /*16360*/  ISETP.GE.U32.AND P3, PT, R9, R8, PT ;  /* 0x000000080900720c */ /* 0x000fce0003f66070 */
[----:B------:R-:W-:Y:S02]  /*16370*/  @P2 IADD3 R13, R13, 0x1, RZ ;  /* 0x000000010d0d2810 */ /* 0x000fe40007ffe0ff */
[----:B------:R-:W-:-:S03]  /*16380*/  ISETP.NE.AND P2, PT, RZ, c[0x0][0x2d0], PT ;  /* 0x0000b400ff007a0c */ /* 0x000fc60003f45270 */
        /* <DEDUP_REMOVED lines=27> */
.L_x_1482:
[----:B------:R-:W-:-:S05]  /*16540*/  IMAD.MOV.U32 R9, RZ, RZ, c[0x0][0x198] ;  /* 0x00006600ff097624 */ /* 0x000fca00078e00ff */
[----:B------:R-:W-:-:S04]  /*16550*/  LEA R9, -R9, RZ, 0x7 ;  /* 0x000000ff09097211 */ /* 0x000fc800078e39ff */
[----:B------:R-:W-:Y:S02]  /*16560*/  SHF.R.S32.HI R12, RZ, 0x1f, R9 ;  /* 0x0000001fff0c7819 */ /* 0x000fe40000011409 */
.L_x_1483:
[----:B------:R-:W-:Y:S02]  /*16570*/  ISETP.GE.AND P1, PT, R116, c[0x0][0x220], PT ;  /* 0x0000880074007a0c */ /* 0x000fe40003f26270 */
[C---:B------:R-:W-:Y:S02]  /*16580*/  LEA R16, P0, R9.reuse, R158, 0x1 ;  /* 0x0000009e09107211 */ /* 0x040fe400078008ff */
[----:B------:R-:W-:Y:S02]  /*16590*/  ISETP.NE.AND P3, PT, R152, RZ, PT ;  /* 0x000000ff9800720c */ /* 0x000fe40003f65270 */
[----:B------:R-:W-:Y:S02]  /*165a0*/  LEA.HI.X R17, R9, R159, R12, 0x1, P0 ;  /* 0x0000009f09117211 */ /* 0x000fe400000f0c0c */
[----:B------:R-:W-:Y:S02]  /*165b0*/  IADD3 R7, P2, P0, R148, R9, R148 ;  /* 0x0000000994077210 */ /* 0x000fe4000785e094 */
[----:B------:R-:W-:-:S02]  /*165c0*/  SEL R8, RZ, 0x3fffc, P3 ;  /* 0x0003fffcff087807 */ /* 0x000fc40001800000 */
[--C-:B------:R-:W-:Y:S01]  /*165d0*/  IADD3.X R10, R147, R12, R147.reuse, P2, P0 ;  /* 0x0000000c930a7210 */ /* 0x100fe200017e0493 */
[----:B------:R-:W-:Y:S01]  /*165e0*/  @!PT LDS RZ, [RZ] ;  /* 0x00000000fffff984 */ /* 0x000fe20000000800 */
[----:B------:R-:W-:Y:S01]  /*165f0*/  @!PT LDS RZ, [RZ] ;  /* 0x00000000fffff984 */ /* 0x000fe20000000800 */
[----:B------:R-:W-:Y:S01]  /*16600*/  @!PT LDS RZ, [RZ] ;  /* 0x00000000fffff984 */ /* 0x000fe20000000800 */
[----:B------:R1:W-:Y:S01]  /*16610*/  @!P1 LDGSTS.E.BYPASS.LTC128B.128 [R170+0x3000], [R16.64] ;  /* 0x0300000010aa9fae */ /* 0x0003e2000b901d46 */
[----:B------:R-:W-:Y:S02]  /*16620*/  @!P1 IADD3 R3, P2, R9, R148, RZ ;  /* 0x0000009409039210 */ /* 0x000fe40007f5e0ff */
[----:B------:R-:W-:Y:S01]  /*16630*/  LOP3.LUT P0, RZ, R8, 0x4, RZ, 0xc0, !PT ;  /* 0x0000000408ff7812 */ /* 0x000fe2000780c0ff */
[----:B------:R1:W-:Y:S02]  /*16640*/  @P1 STS [R170+0x3000], RZ ;  /* 0x003000ffaa001388 */ /* 0x0003e40000000800 */
[----:B------:R-:W-:Y:S01]  /*16650*/  @!P1 IMAD.X R8, R12, 0x1, R147, P2 ;  /* 0x000000010c089824 */ /* 0x000fe200010e0693 */
[C---:B------:R-:W-:Y:S01]  /*16660*/  @!P1 LEA R14, P2, R3.reuse, R158, 0x1 ;  /* 0x0000009e030e9211 */ /* 0x040fe200078408ff */
[----:B------:R1:W-:Y:S03]  /*16670*/  @P1 STS [R170+0x3004], RZ ;  /* 0x003004ffaa001388 */ /* 0x0003e60000000800 */
[----:B------:R-:W-:Y:S01]  /*16680*/  @!P1 LEA.HI.X R15, R3, R159, R8, 0x1, P2 ;  /* 0x0000009f030f9211 */ /* 0x000fe200010f0c08 */
[----:B------:R1:W-:Y:S01]  /*16690*/  @P1 STS.64 [R170+0x3008], RZ ;  /* 0x003008ffaa001388 */ /* 0x0003e20000000a00 */
[----:B------:R-:W-:-:S03]  /*166a0*/  @!P5 IADD3 R3, P2, R9, R148, RZ ;  /* 0x000000940903d210 */ /* 0x000fc60007f5e0ff */
[----:B------:R-:W-:Y:S01]  /*166b0*/  @!PT LDS RZ, [RZ] ;  /* 0x00000000fffff984 */ /* 0x000fe20000000800 */
[----:B------:R-:W-:Y:S01]  /*166c0*/  @!PT LDS RZ, [RZ] ;  /* 0x00000000fffff984 */ /* 0x000fe20000000800 */
[----:B------:R-:W-:Y:S01]  /*166d0*/  @!PT LDS RZ, [RZ] ;  /* 0x00000000fffff984 */ /* 0x000fe20000000800 */
[----:B------:R1:W-:Y:S02]  /*166e0*/  @!P5 LDGSTS.E.BYPASS.LTC128B.128 [R170+0x5000], [R16.64+0x40] ;  /* 0x0500004010aadfae */ /* 0x0003e4000b901d46 */
[----:B------:R-:W-:Y:S01]  /*166f0*/  @!P5 IMAD.X R8, R12, 0x1, R147, P2 ;  /* 0x000000010c08d824 */ /* 0x000fe200010e0693 */
[C---:B------:R-:W-:Y:S01]  /*16700*/  @!P5 LEA R18, P2, R3.reuse, R158, 0x1 ;  /* 0x0000009e0312d211 */ /* 0x040fe200078408ff */
[----:B------:R1:W-:Y:S03]  /*16710*/  @P5 STS.128 [R170+0x5000], RZ ;  /* 0x005000ffaa005388 */ /* 0x0003e60000000c00 */
[----:B------:R-:W-:Y:S01]  /*16720*/  @!P5 LEA.HI.X R19, R3, R159, R8, 0x1, P2 ;  /* 0x0000009f0313d211 */ /* 0x000fe200010f0c08 */
[----:B------:R-:W-:Y:S01]  /*16730*/  @!PT LDS RZ, [RZ] ;  /* 0x00000000fffff984 */ /* 0x000fe20000000800 */
[----:B------:R-:W-:Y:S01]  /*16740*/  @!PT LDS RZ, [RZ] ;  /* 0x00000000fffff984 */ /* 0x000fe20000000800 */
[----:B------:R-:W-:Y:S01]  /*16750*/  @!PT LDS RZ, [RZ] ;  /* 0x00000000fffff984 */ /* 0x000fe20000000800 */
[----:B------:R1:W-:Y:S01]  /*16760*/  @P0 LDGSTS.E.BYPASS.LTC128B.128 [R170+0x7000], [R16.64+0x80] ;  /* 0x0700008010aa0fae */ /* 0x0003e2000b901d46 */
[----:B------:R-:W-:-:S03]  /*16770*/  @P0 IADD3 R9, P2, R9, R148, RZ ;  /* 0x0000009409090210 */ /* 0x000fc60007f5e0ff */
[----:B------:R1:W-:Y:S02]  /*16780*/  @!P0 STS.128 [R170+0x7000], RZ ;  /* 0x007000ffaa008388 */ /* 0x0003e40000000c00 */
[----:B------:R-:W-:Y:S01]  /*16790*/  @P0 IMAD.X R12, R12, 0x1, R147, P2 ;  /* 0x000000010c0c0824 */ /* 0x000fe200010e0693 */
[CC--:B------:R-:W-:Y:S01]  /*167a0*/  @P0 LEA R8, P2, R9.reuse, R158.reuse, 0x1 ;  /* 0x0000009e09080211 */ /* 0x0c0fe200078408ff */
[----:B------:R-:W-:Y:S01]  /*167b0*/  @!PT LDS RZ, [RZ] ;  /* 0x00000000fffff984 */ /* 0x000fe20000000800 */
[----:B------:R-:W-:Y:S01]  /*167c0*/  @!PT LDS RZ, [RZ] ;  /* 0x00000000fffff984 */ /* 0x000fe20000000800 */
[----:B------:R-:W-:Y:S01]  /*167d0*/  @!PT LDS RZ, [RZ] ;  /* 0x00000000fffff984 */ /* 0x000fe20000000800 */
[----:B------:R1:W-:Y:S03]  /*167e0*/  @!P1 LDGSTS.E.BYPASS.LTC128B.128 [R170+0x3800], [R14.64] ;  /* 0x038000000eaa9fae */ /* 0x0003e6000b901d46 */
[----:B------:R-:W-:Y:S01]  /*167f0*/  @P0 LEA.HI.X R9, R9, R159, R12, 0x1, P2 ;  /* 0x0000009f09090211 */ /* 0x000fe200010f0c0c */
[----:B------:R1:W-:Y:S01]  /*16800*/  @P1 STS.128 [R170+0x3800], RZ ;  /* 0x003800ffaa001388 */ /* 0x0003e20000000c00 */
[----:B------:R-:W-:-:S03]  /*16810*/  @!P1 LEA R22, P2, R7, R158, 0x1 ;  /* 0x0000009e07169211 */ /* 0x000fc600078408ff */
[----:B------:R-:W-:Y:S01]  /*16820*/  @!PT LDS RZ, [RZ] ;  /* 0x00000000fffff984 */ /* 0x000fe20000000800 */
[----:B------:R-:W-:Y:S01]  /*16830*/  @!PT LDS RZ, [RZ] ;  /* 0x00000000fffff984 */ /* 0x000fe20000000800 */
[----:B------:R-:W-:Y:S01]  /*16840*/  @!PT LDS RZ, [RZ] ;  /* 0x00000000fffff984 */ /* 0x000fe20000000800 */
[----:B------:R1:W-:Y:S01]  /*16850*/  @!P5 LDGSTS.E.BYPASS.LTC128B.128 [R170+0x5800], [R18.64+0x40] ;  /* 0x0580004012aadfae */ /* 0x0003e2000b901d46 */
[CCC-:B------:R-:W-:Y:S02]  /*16860*/  @!P1 LEA.HI.X R23, R7.reuse, R159.reuse, R10.reuse, 0x1, P2 ;  /* 0x0000009f07179211 */ /* 0x1c0fe400010f0c0a */
[CC--:B------:R-:W-:Y:S01]  /*16870*/  @!P5 LEA R20, P2, R7.reuse, R158.reuse, 0x1 ;  /* 0x0000009e0714d211 */ /* 0x0c0fe200078408ff */
[----:B------:R1:W-:Y:S03]  /*16880*/  @P5 STS.128 [R170+0x5800], RZ ;  /* 0x005800ffaa005388 */ /* 0x0003e60000000c00 */
[C---:B------:R-:W-:Y:S01]  /*16890*/  @!P5 LEA.HI.X R21, R7.reuse, R159, R10, 0x1, P2 ;  /* 0x0000009f0715d211 */ /* 0x040fe200010f0c0a */
[----:B------:R-:W-:Y:S01]  /*168a0*/  @!PT LDS RZ, [RZ] ;  /* 0x00000000fffff984 */ /* 0x000fe20000000800 */
[----:B------:R-:W-:Y:S01]  /*168b0*/  @!PT LDS RZ, [RZ] ;  /* 0x00000000fffff984 */ /* 0x000fe20000000800 */
[----:B------:R-:W-:Y:S01]  /*168c0*/  @!PT LDS RZ, [RZ] ;  /* 0x00000000fffff984 */ /* 0x000fe20000000800 */
[----:B------:R1:W-:Y:S01]  /*168d0*/  @P0 LDGSTS.E.BYPASS.LTC128B.128 [R170+0x7800], [R8.64+0x80] ;  /* 0x0780008008aa0fae */ /* 0x0003e2000b901d46 */
[----:B------:R-:W-:-:S03]  /*168e0*/  @P0 LEA R12, P2, R7, R158, 0x1 ;  /* 0x0000009e070c0211 */ /* 0x000fc600078408ff */
[----:B------:R1:W-:Y:S01]  /*168f0*/  @!P0 STS.128 [R170+0x7800], RZ ;  /* 0x007800ffaa008388 */ /* 0x0003e20000000c00 */
[CC--:B------:R-:W-:Y:S02]  /*16900*/  @P0 LEA.HI.X R13, R7.reuse, R159.reuse, R10, 0x1, P2 ;  /* 0x0000009f070d0211 */ /* 0x0c0fe400010f0c0a */
[----:B------:R-:W-:Y:S01]  /*16910*/  IADD3 R7, P2, R7, R148, RZ ;  /* 0x0000009407077210 */ /* 0x000fe20007f5e0ff */
[----:B------:R-:W-:Y:S01]  /*16920*/  @!PT LDS RZ, [RZ] ;  /* 0x00000000fffff984 */ /* 0x000fe20000000800 */
[----:B------:R-:W-:Y:S01]  /*16930*/  @!PT LDS RZ, [RZ] ;  /* 0x00000000fffff984 */ /* 0x000fe20000000800 */
[----:B------:R-:W-:Y:S01]  /*16940*/  @!PT LDS RZ, [RZ] ;  /* 0x00000000fffff984 */ /* 0x000fe20000000800 */
[----:B------:R1:W-:Y:S04]  /*16950*/  @!P1 LDGSTS.E.BYPASS.LTC128B.128 [R170+0x4000], [R22.64] ;  /* 0x0400000016aa9fae */ /* 0x0003e8000b901d46 */
[----:B------:R-:W-:Y:S01]  /*16960*/  IMAD.X R10, R10, 0x1, R147, P2 ;  /* 0x000000010a0a7824 */ /* 0x000fe200010e0693 */
[CC--:B------:R-:W-:Y:S01]  /*16970*/  @!P1 LEA R26, P2, R7.reuse, R158.reuse, 0x1 ;  /* 0x0000009e071a9211 */ /* 0x0c0fe200078408ff */
[----:B------:R1:W-:Y:S03]  /*16980*/  @P1 STS.128 [R170+0x4000], RZ ;  /* 0x004000ffaa001388 */ /* 0x0003e60000000c00 */
[C---:B------:R-:W-:Y:S01]  /*16990*/  @!P1 LEA.HI.X R27, R7.reuse, R159, R10, 0x1, P2 ;  /* 0x0000009f071b9211 */ /* 0x040fe200010f0c0a */
[----:B------:R-:W-:Y:S01]  /*169a0*/  @!PT LDS RZ, [RZ] ;  /* 0x00000000fffff984 */ /* 0x000fe20000000800 */
[----:B------:R-:W-:Y:S01]  /*169b0*/  @!PT LDS RZ, [RZ] ;  /* 0x00000000fffff984 */ /* 0x000fe20000000800 */
[----:B------:R-:W-:Y:S01]  /*169c0*/  @!PT LDS RZ, [RZ] ;  /* 0x00000000fffff984 */ /* 0x000fe20000000800 */
[----:B------:R1:W-:Y:S01]  /*169d0*/  @!P5 LDGSTS.E.BYPASS.LTC128B.128 [R170+0x6000], [R20.64+0x40] ;  /* 0x0600004014aadfae */ /* 0x0003e2000b901d46 */
[----:B------:R-:W-:-:S03]  /*169e0*/  @!P5 LEA R24, P2, R7, R158, 0x1 ;  /* 0x0000009e0718d211 */ /* 0x000fc600078408ff */
[----:B------:R1:W-:Y:S01]  /*169f0*/  @P5 STS.128 [R170+0x6000], RZ ;  /* 0x006000ffaa005388 */ /* 0x0003e20000000c00 */
[CC--:B------:R-:W-:Y:S02]  /*16a00*/  @!P5 LEA.HI.X R25, R7.reuse, R159.reuse, R10, 0x1, P2 ;  /* 0x0000009f0719d211 */ /* 0x0c0fe400010f0c0a */
[C---:B------:R-:W-:Y:S01]  /*16a10*/  @P0 LEA R28, P2, R7.reuse, R158, 0x1 ;  /* 0x0000009e071c0211 */ /* 0x040fe200078408ff */
[----:B------:R-:W-:Y:S01]  /*16a20*/  @!PT LDS RZ, [RZ] ;  /* 0x00000000fffff984 */ /* 0x000fe20000000800 */
[----:B------:R-:W-:Y:S01]  /*16a30*/  @!PT LDS RZ, [RZ] ;  /* 0x00000000fffff984 */ /* 0x000fe20000000800 */
[----:B------:R-:W-:Y:S01]  /*16a40*/  @!PT LDS RZ, [RZ] ;  /* 0x00000000fffff984 */ /* 0x000fe20000000800 */
[----:B------:R1:W-:Y:S01]  /*16a50*/  @P0 LDGSTS.E.BYPASS.LTC128B.128 [R170+0x8000], [R12.64+0x80] ;  /* 0x080000800caa0fae */ /* 0x0003e2000b901d46 */
[----:B------:R-:W-:Y:S02]  /*16a60*/  IMAD.MOV.U32 R158, RZ, RZ, R16 ;  /* 0x000000ffff9e7224 */ /* 0x000fe400078e0010 */
        /* <DEDUP_REMOVED lines=19> */
.L_x_1481:
[----:B-1----:R-:W-:Y:S01]  /*16ba0*/  FMNMX.FTZ R8, R2, R5, !PT ;  /* 0x0000000502087209 */ /* 0x002fe20007810000 */
        /* <DEDUP_REMOVED lines=80> */
[----:B------:R-:W-:Y:S02]  /*170b0*/  FSEL R182, R182, RZ, P1 ;  /* 0x000000ffb6b67208 */ /* 0x000fe40000800000 */
[----:B------:R-:W-:Y:S01]  /*170c0*/  FSETP.NEU.FTZ.AND P0, PT, R3, -INF , PT ;  /* 0xff8000000300780b */ /* 0x000fe20003f1d000 */
[----:B------:R-:W-:-:S02]  /*170d0*/  FADD.FTZ R195, R2, -R195 ;  /* 0x800000c302c37221 */ /* 0x000fc40000010000 */
[--C-:B------:R-:W-:Y:S02]  /*170e0*/  FFMA.FTZ R194, R5, c[0x0][0x23c], -R182.reuse ;  /* 0x00008f0005c27a23 */ /* 0x100fe400000108b6 */
[----:B------:R-:W-:Y:S02]  /*170f0*/  FMUL.FTZ R5, R3, c[0x0][0x23c] ;  /* 0x00008f0003057a20 */ /* 0x000fe40000410000 */
[--C-:B------:R-:W-:Y:S02]  /*17100*/  FFMA.FTZ R179, R123, c[0x0][0x23c], -R182.reuse ;  /* 0x00008f007bb37a23 */ /* 0x100fe400000108b6 */
[--C-:B------:R-:W-:Y:S01]  /*17110*/  FFMA.FTZ R181, R37, c[0x0][0x23c], -R182.reuse ;  /* 0x00008f0025b57a23 */ /* 0x100fe200000108b6 */
[----:B------:R-:W-:Y:S01]  /*17120*/  FSEL R123, R5, RZ, P0 ;  /* 0x000000ff057b7208 */ /* 0x000fe20000000000 */
[----:B------:R-:W-:Y:S01]  /*17130*/  FFMA.FTZ R124, R33, c[0x0][0x23c], -R182 ;  /* 0x00008f00217c7a23 */ /* 0x000fe200000108b6 */
[----:B------:R-:W-:Y:S01]  /*17140*/  FSEL R5, R3, RZ, P0 ;  /* 0x000000ff03057208 */ /* 0x000fe20000000000 */
[----:B------:R-:W-:Y:S01]  /*17150*/  FMUL.FTZ R195, R195, c[0x0][0x23c] ;  /* 0x00008f00c3c37a20 */ /* 0x000fe20000410000 */
[----:B------:R-:W-:Y:S01]  /*17160*/  MUFU.EX2 R194, R194 ;  /* 0x000000c200c27308 */ /* 0x000fe20000000800 */
[----:B------:R-:W-:-:S02]  /*17170*/  FFMA.FTZ R192, R38, c[0x0][0x23c], -R123 ;  /* 0x00008f0026c07a23 */ /* 0x000fc4000001087b */
[----:B------:R-:W-:Y:S02]  /*17180*/  FADD.FTZ R0, R0, -R5 ;  /* 0x8000000500007221 */ /* 0x000fe40000010000 */
[--C-:B------:R-:W-:Y:S02]  /*17190*/  FFMA.FTZ R163, R6, c[0x0][0x23c], -R123.reuse ;  /* 0x00008f0006a37a23 */ /* 0x100fe4000001087b */
[--C-:B------:R-:W-:Y:S01]  /*171a0*/  FFMA.FTZ R138, R34, c[0x0][0x23c], -R123.reuse ;  /* 0x00008f00228a7a23 */ /* 0x100fe2000001087b */
[----:B------:R-:W2:Y:S01]  /*171b0*/  MUFU.EX2 R181, R181 ;  /* 0x000000b500b57308 */ /* 0x000ea20000000800 */
[----:B------:R-:W-:Y:S01]  /*171c0*/  FFMA.FTZ R125, R4, c[0x0][0x23c], -R123 ;  /* 0x00008f00047d7a23 */ /* 0x000fe2000001087b */
[----:B------:R-:W3:Y:S01]  /*171d0*/  LDSM.16.MT88.4 R32, [R140+0xb000] ;  /* 0x00b000008c20783b */ /* 0x000ee20000004200 */
[----:B------:R-:W-:Y:S02]  /*171e0*/  FMUL.FTZ R0, R0, c[0x0][0x23c] ;  /* 0x00008f0000007a20 */ /* 0x000fe40000410000 */
[----:B------:R-:W-:-:S02]  /*171f0*/  FFMA.FTZ R118, R207, c[0x0][0x23c], -R182 ;  /* 0x00008f00cf767a23 */ /* 0x000fc400000108b6 */
[--C-:B------:R-:W-:Y:S01]  /*17200*/  FFMA.FTZ R59, R211, c[0x0][0x23c], -R182.reuse ;  /* 0x00008f00d33b7a23 */ /* 0x100fe200000108b6 */
[----:B------:R-:W-:Y:S01]  /*17210*/  MUFU.EX2 R179, R179 ;  /* 0x000000b300b37308 */ /* 0x000fe20000000800 */
[----:B------:R-:W-:Y:S02]  /*17220*/  FFMA.FTZ R57, R201, c[0x0][0x23c], -R182 ;  /* 0x00008f00c9397a23 */ /* 0x000fe400000108b6 */
[--C-:B------:R-:W-:Y:S02]  /*17230*/  FFMA.FTZ R61, R62, c[0x0][0x23c], -R123.reuse ;  /* 0x00008f003e3d7a23 */ /* 0x100fe4000001087b */
[--C-:B------:R-:W-:Y:S02]  /*17240*/  FFMA.FTZ R63, R130, c[0x0][0x23c], -R123.reuse ;  /* 0x00008f00823f7a23 */ /* 0x100fe4000001087b */
[--C-:B------:R-:W-:Y:S01]  /*17250*/  FFMA.FTZ R2, R210, c[0x0][0x23c], -R123.reuse ;  /* 0x00008f00d2027a23 */ /* 0x100fe2000001087b */
        /* <DEDUP_REMOVED lines=40> */
[----:B-----5:R-:W-:Y:S01]  /*174e0*/  F2FP.PACK_AB R51, R125, R138 ;  /* 0x0000008a7d33723e */ /* 0x020fe200000000ff */
[-C--:B------:R-:W-:Y:S01]  /*174f0*/  FMUL.FTZ R12, R72, R195.reuse ;  /* 0x000000c3480c7220 */ /* 0x080fe20000410000 */
[----:B------:R-:W2:Y:S01]  /*17500*/  MUFU.EX2 R59, R59 ;  /* 0x0000003b003b7308 */ /* 0x000ea20000000800 */
[----:B------:R-:W-:Y:S02]  /*17510*/  FMUL.FTZ R13, R73, R195 ;  /* 0x000000c3490d7220 */ /* 0x000fe40000410000 */
        /* <DEDUP_REMOVED lines=10> */
[----:B------:R-:W-:Y:S01]  /*175c0*/  FMUL.FTZ R23, R83, R193 ;  /* 0x000000c153177220 */ /* 0x000fe20000410000 */
[----:B------:R5:W-:Y:S01]  /*175d0*/  MUFU.EX2 R62, R136 ;  /* 0x00000088003e7308 */ /* 0x000be20000000800 */
[-C--:B------:R-:W-:Y:S02]  /*175e0*/  FMUL.FTZ R76, R76, R195.reuse ;  /* 0x000000c34c4c7220 */ /* 0x080fe40000410000 */
[----:B------:R-:W-:Y:S01]  /*175f0*/  FMUL.FTZ R77, R77, R195 ;  /* 0x000000c34d4d7220 */ /* 0x000fe20000410000 */
[----:B------:R-:W-:Y:S01]  /*17600*/  HMMA.16816.F32 R12, R48, R16, R12 ;  /* 0x00000010300c723c */ /* 0x000fe2000000180c */
[----:B------:R-:W-:-:S02]  /*17610*/  FMUL.FTZ R78, R78, R193 ;  /* 0x000000c14e4e7220 */ /* 0x000fc40000410000 */
[----:B------:R-:W-:Y:S01]  /*17620*/  FMUL.FTZ R79, R79, R193 ;  /* 0x000000c14f4f7220 */ /* 0x000fe20000410000 */
[----:B------:R-:W1:Y:S01]  /*17630*/  MUFU.EX2 R61, R61 ;  /* 0x0000003d003d7308 */ /* 0x000e620000000800 */
        /* <DEDUP_REMOVED lines=9> */
[----:B------:R-:W-:Y:S01]  /*176d0*/  FMUL.FTZ R29, R89, R195 ;  /* 0x000000c3591d7220 */ /* 0x000fe20000410000 */
[----:B------:R-:W-:Y:S01]  /*176e0*/  LDSM.16.MT88.4 R76, [R140+0xa400] ;  /* 0x00a400008c4c783b */ /* 0x000fe20000004200 */
[-C--:B------:R-:W-:Y:S01]  /*176f0*/  FMUL.FTZ R30, R90, R193.reuse ;  /* 0x000000c15a1e7220 */ /* 0x080fe20000410000 */
[----:B------:R-:W1:Y:S01]  /*17700*/  MUFU.EX2 R0, R0 ;  /* 0x0000000000007308 */ /* 0x000e620000000800 */
[----:B------:R-:W-:Y:S02]  /*17710*/  FMUL.FTZ R31, R91, R193 ;  /* 0x000000c15b1f7220 */ /* 0x000fe40000410000 */
        /* <DEDUP_REMOVED lines=8> */
[C---:B---3--:R-:W-:Y:S01]  /*177a0*/  HMMA.16816.F32 R28, R48.reuse, R32, R28 ;  /* 0x00000020301c723c */ /* 0x048fe2000000181c */
[----:B------:R-:W-:Y:S02]  /*177b0*/  FMUL.FTZ R93, R93, R195 ;  /* 0x000000c35d5d7220 */ /* 0x000fe40000410000 */
        /* <DEDUP_REMOVED lines=8> */
[----:B------:R-:W-:Y:S02]  /*17840*/  FMUL.FTZ R99, R99, R193 ;  /* 0x000000c163637220 */ /* 0x000fe40000410000 */
        /* <DEDUP_REMOVED lines=14> */
[----:B-----5:R-:W-:Y:S01]  /*17930*/  FFMA.FTZ R136, R129, c[0x0][0x23c], -R182 ;  /* 0x00008f0081887a23 */ /* 0x020fe200000108b6 */
[----:B------:R-:W-:Y:S01]  /*17940*/  HMMA.16816.F32 R44, R48, R52, R44 ;  /* 0x00000034302c723c */ /* 0x000fe2000000182c */
[----:B------:R-:W-:-:S02]  /*17950*/  FFMA.FTZ R129, R208, c[0x0][0x23c], -R123 ;  /* 0x00008f00d0817a23 */ /* 0x000fc4000001087b */
[--C-:B------:R-:W-:Y:S01]  /*17960*/  FFMA.FTZ R184, R184, c[0x0][0x23c], -R123.reuse ;  /* 0x00008f00b8b87a23 */ /* 0x100fe2000001087b */
[----:B------:R-:W-:Y:S01]  /*17970*/  MUFU.EX2 R162, R162 ;  /* 0x000000a200a27308 */ /* 0x000fe20000000800 */
[--C-:B------:R-:W-:Y:S02]  /*17980*/  FFMA.FTZ R187, R188, c[0x0][0x23c], -R123.reuse ;  /* 0x00008f00bcbb7a23 */ /* 0x100fe4000001087b */
[----:B--2---:R-:W-:Y:S01]  /*17990*/  F2FP.PACK_AB R52, R59, R118 ;  /* 0x000000763b34723e */ /* 0x004fe200000000ff */
[----:B------:R-:W-:Y:S01]  /*179a0*/  HMMA.16816.F32 R48, R48, R54, R104 ;  /* 0x000000363030723c */ /* 0x000fe20000001868 */
[----:B-1----:R-:W-:Y:S01]  /*179b0*/  F2FP.PACK_AB R53, R61, R62 ;  /* 0x0000003e3d35723e */ /* 0x002fe200000000ff */
[----:B------:R-:W-:Y:S02]  /*179c0*/  FFMA.FTZ R183, R183, c[0x0][0x23c], -R182 ;  /* 0x00008f00b7b77a23 */ /* 0x000fe400000108b6 */
[----:B------:R-:W1:Y:S01]  /*179d0*/  MUFU.EX2 R136, R136 ;  /* 0x0000008800887308 */ /* 0x000e620000000800 */
[----:B------:R-:W-:-:S02]  /*179e0*/  FFMA.FTZ R172, R172, c[0x0][0x23c], -R123 ;  /* 0x00008f00acac7a23 */ /* 0x000fc4000001087b */
[----:B------:R-:W-:Y:S01]  /*179f0*/  F2FP.PACK_AB R54, R0, R57 ;  /* 0x000000390036723e */ /* 0x000fe200000000ff */
[--C-:B------:R-:W-:Y:S01]  /*17a00*/  FFMA.FTZ R137, R137, c[0x0][0x23c], -R182.reuse ;  /* 0x00008f0089897a23 */ /* 0x100fe200000108b6 */
[----:B------:R-:W-:Y:S01]  /*17a10*/  F2FP.PACK_AB R55, R2, R63 ;  /* 0x0000003f0237723e */ /* 0x000fe200000000ff */
[--C-:B------:R-:W-:Y:S02]  /*17a20*/  FFMA.FTZ R173, R173, c[0x0][0x23c], -R182.reuse ;  /* 0x00008f00adad7a23 */ /* 0x100fe400000108b6 */
[----:B------:R-:W2:Y:S01]  /*17a30*/  MUFU.EX2 R129, R129 ;  /* 0x0000008100817308 */ /* 0x000ea20000000800 */
[--C-:B------:R-:W-:Y:S02]  /*17a40*/  FFMA.FTZ R139, R139, c[0x0][0x23c], -R182.reuse ;  /* 0x00008f008b8b7a23 */ /* 0x100fe400000108b6 */
[----:B------:R-:W-:Y:S01]  /*17a50*/  FFMA.FTZ R175, R175, c[0x0][0x23c], -R182 ;  /* 0x00008f00afaf7a23 */ /* 0x000fe200000108b6 */
[----:B------:R-:W-:Y:S01]  /*17a60*/  HMMA.16816.F32 R4, R52, R72, R4 ;  /* 0x000000483404723c */ /* 0x000fe20000001804 */
[----:B------:R-:W-:-:S02]  /*17a70*/  FFMA.FTZ R194, R167, R195, R194 ;  /* 0x000000c3a7c27223 */ /* 0x000fc400000100c2 */
[----:B------:R-:W-:Y:S01]  /*17a80*/  FFMA.FTZ R166, R166, R193, R192 ;  /* 0x000000c1a6a67223 */ /* 0x000fe200000100c0 */
[----:B------:R-:W3:Y:S01]  /*17a90*/  MUFU.EX2 R135, R135 ;  /* 0x0000008700877308 */ /* 0x000ee20000000800 */
[----:B------:R-:W-:Y:S02]  /*17aa0*/  FADD.FTZ R194, R181, R194 ;  /* 0x000000c2b5c27221 */ /* 0x000fe40000010000 */
[----:B------:R-:W-:Y:S01]  /*17ab0*/  FADD.FTZ R163, R163, R166 ;  /* 0x000000a6a3a37221 */ /* 0x000fe20000010000 */
[----:B------:R-:W-:Y:S01]  /*17ac0*/  HMMA.16816.F32 R8, R52, R74, R8 ;  /* 0x0000004a3408723c */ /* 0x000fe20000001808 */
[----:B------:R-:W5:Y:S01]  /*17ad0*/  LDSM.16.MT88.4 R72, [R140+0xb400] ;  /* 0x00b400008c48783b */ /* 0x000f620000004200 */
        /* <DEDUP_REMOVED lines=14> */
[--C-:B------:R-:W-:Y:S02]  /*17bc0*/  FFMA.FTZ R165, R165, c[0x0][0x23c], -R182.reuse ;  /* 0x00008f00a5a57a23 */ /* 0x100fe400000108b6 */
[--C-:B------:R-:W-:Y:S01]  /*17bd0*/  FFMA.FTZ R168, R168, c[0x0][0x23c], -R182.reuse ;  /* 0x00008f00a8a87a23 */ /* 0x100fe200000108b6 */
[C---:B------:R-:W-:Y:S01]  /*17be0*/  HMMA.16816.F32 R20, R52.reuse, R64, R20 ;  /* 0x000000403414723c */ /* 0x040fe20000001814 */
[--C-:B------:R-:W-:Y:S02]  /*17bf0*/  FFMA.FTZ R166, R119, c[0x0][0x23c], -R123.reuse ;  /* 0x00008f0077a67a23 */ /* 0x100fe4000001087b */
[--C-:B------:R-:W-:Y:S01]  /*17c00*/  FFMA.FTZ R177, R177, c[0x0][0x23c], -R182.reuse ;  /* 0x00008f00b1b17a23 */ /* 0x100fe200000108b6 */
[----:B------:R-:W-:Y:S01]  /*17c10*/  MUFU.EX2 R196, R196 ;  /* 0x000000c400c47308 */ /* 0x000fe20000000800 */
[----:B------:R-:W-:Y:S02]  /*17c20*/  FFMA.FTZ R180, R180, c[0x0][0x23c], -R182 ;  /* 0x00008f00b4b47a23 */ /* 0x000fe400000108b6 */
[--C-:B------:R-:W-:Y:S01]  /*17c30*/  FFMA.FTZ R58, R58, c[0x0][0x23c], -R123.reuse ;  /* 0x00008f003a3a7a23 */ /* 0x100fe2000001087b */
[----:B------:R-:W-:Y:S01]  /*17c40*/  HMMA.16816.F32 R24, R52, R66, R24 ;  /* 0x000000423418723c */ /* 0x000fe20000001818 */
[----:B------:R-:W1:Y:S01]  /*17c50*/  LDSM.16.MT88.4 R64, [R140+0xd400] ;  /* 0x00d400008c40783b */ /* 0x000e620000004200 */
[----:B------:R-:W-:-:S02]  /*17c60*/  FFMA.FTZ R122, R122, c[0x0][0x23c], -R123 ;  /* 0x00008f007a7a7a23 */ /* 0x000fc4000001087b */
[----:B------:R-:W-:Y:S01]  /*17c70*/  MUFU.EX2 R199, R199 ;  /* 0x000000c700c77308 */ /* 0x000fe20000000800 */
[----:B------:R-:W-:-:S03]  /*17c80*/  FFMA.FTZ R121, R121, c[0x0][0x23c], -R123 ;  /* 0x00008f0079797a23 */ /* 0x000fc6000001087b */
[C---:B-----5:R-:W-:Y:S04]  /*17c90*/  HMMA.16816.F32 R28, R52.reuse, R72, R28 ;  /* 0x00000048341c723c */ /* 0x060fe8000000181c */
[----:B------:R-:W-:Y:S04]  /*17ca0*/  MUFU.EX2 R198, R198 ;  /* 0x000000c600c67308 */ /* 0x000fe80000000800 */
[C---:B------:R-:W-:Y:S01]  /*17cb0*/  HMMA.16816.F32 R32, R52.reuse, R74, R32 ;  /* 0x0000004a3420723c */ /* 0x040fe20000001820 */
[----:B------:R-:W5:Y:S03]  /*17cc0*/  LDSM.16.MT88.4 R72, [R142+0x9800] ;  /* 0x009800008e48783b */ /* 0x000f660000004200 */
        /* <DEDUP_REMOVED lines=11> */
[----:B------:R-:W-:-:S02]  /*17d80*/  F2FP.PACK_AB R52, R131, R136 ;  /* 0x000000888334723e */ /* 0x000fc400000000ff */
[----:B--2---:R-:W-:Y:S02]  /*17d90*/  F2FP.PACK_AB R53, R129, R134 ;  /* 0x000000868135723e */ /* 0x004fe400000000ff */
[----:B------:R-:W-:Y:S01]  /*17da0*/  F2FP.PACK_AB R54, R127, R130 ;  /* 0x000000827f36723e */ /* 0x000fe200000000ff */
[----:B------:R-:W2:Y:S01]  /*17db0*/  MUFU.EX2 R204, R204 ;  /* 0x000000cc00cc7308 */ /* 0x000ea20000000800 */
[----:B---3--:R-:W-:Y:S02]  /*17dc0*/  F2FP.PACK_AB R55, R135, R162 ;  /* 0x000000a28737723e */ /* 0x008fe400000000ff */
[----:B-1----:R-:W-:-:S05]  /*17dd0*/  F2FP.PACK_AB R104, R206, R205 ;  /* 0x000000cdce68723e */ /* 0x002fca00000000ff */
[C---:B-----5:R-:W-:Y:S01]  /*17de0*/  HMMA.16816.F32 R4, R52.reuse, R72, R4 ;  /* 0x000000483404723c */ /* 0x060fe20000001804 */
        /* <DEDUP_REMOVED lines=210> */
[----:B------:R-:W-:-:S06]  /*18b10*/  FADD.FTZ R166, R166, R27 ;  /* 0x0000001ba6a67221 */ /* 0x000fcc0000010000 */
.L_x_1478:
        /* <DEDUP_REMOVED lines=8> */
.L_x_1488:
[----:B------:R-:W-:Y:S04]  /*18ba0*/  DEPBAR.LE SB0, 0x0 ;  /* 0x000080000000791a */ /* 0x000fe80000000000 */
[----:B------:R-:W-:Y:S01]  /*18bb0*/  BAR.SYNC.DEFER_BLOCKING 0x0 ;  /* 0x0000000000007b1d */ /* 0x000fe20000010000 */
[----:B------:R-:W-:Y:S01]  /*18bc0*/  ISETP.NE.AND P6, PT, R154, RZ, PT ;  /* 0x000000ff9a00720c */ /* 0x000fe20003fc5270 */
[----:B------:R-:W-:Y:S01]  /*18bd0*/  IMAD.MOV.U32 R9, RZ, RZ, R163 ;  /* 0x000000ffff097224 */ /* 0x000fe200078e00a3 */
[----:B------:R-:W-:Y:S01]  /*18be0*/  IADD3 R155, R155, -0x1, RZ ;  /* 0xffffffff9b9b7810 */ /* 0x000fe20007ffe0ff */
[----:B------:R-:W-:Y:S10]  /*18bf0*/  IMAD.MOV.U32 R0, RZ, RZ, R162 ;  /* 0x000000ffff007224 */ /* 0x000ff400078e00a2 */
        /* <DEDUP_REMOVED lines=58> */
[----:B------:R-:W-:Y:S04]  /*18fa0*/  IMAD R5, R2, c[0x0][0x18c], R5 ;  /* 0x0000630002057a24 */ /* 0x000fe800078e0205 */
[----:B------:R-:W-:Y:S02]  /*18fb0*/  IMAD.IADD R0, R9, 0x1, R5 ;  /* 0x0000000109007824 */ /* 0x000fe400078e0205 */
[----:B------:R-:W-:Y:S03]  /*18fc0*/  IMAD.MOV.U32 R9, RZ, RZ, R8 ;  /* 0x000000ffff097224 */ /* 0x000fe600078e0008 */
.L_x_1485:
[----:B------:R-:W-:Y:S02]  /*18fd0*/  ISETP.GE.AND P0, PT, R116, c[0x0][0x220], PT ;  /* 0x0000880074007a0c */ /* 0x000fe40003f06270 */
[CC--:B------:R-:W-:Y:S02]  /*18fe0*/  LEA R164, P3, R9.reuse, R132.reuse, 0x1 ;  /* 0x0000008409a47211 */ /* 0x0c0fe400078608ff */
        /* <DEDUP_REMOVED lines=10> */
[----:B------:R-:W-:Y:S01]  /*19090*/  IMAD.X R4, R149, 0x1, R0, P2 ;  /* 0x0000000195047824 */ /* 0x000fe200010e0600 */
[C---:B------:R-:W-:Y:S01]  /*190a0*/  IADD3 R5, P2, R150.reuse, R7, RZ ;  /* 0x0000000796057210 */ /* 0x040fe20007f5e0ff */
[----:B------:R-:W-:Y:S03]  /*190b0*/  @P0 STS [R170+0x9000], RZ ;  /* 0x009000ffaa000388 */ /* 0x000fe60000000800 */
[-CC-:B------:R-:W-:Y:S01]  /*190c0*/  @!P0 LEA.HI.X R11, R7, R133.reuse, R4.reuse, 0x1, P3 ;  /* 0x00000085070b8211 */ /* 0x180fe200018f0c04 */
        /* <DEDUP_REMOVED lines=14> */
[C-C-:B------:R-:W-:Y:S01]  /*191b0*/  @!P0 LEA.HI.X R17, R5.reuse, R133, R2.reuse, 0x1, P4 ;  /* 0x0000008505118211 */ /* 0x140fe200020f0c02 */
[----:B------:R-:W-:Y:S01]  /*191c0*/  @!PT LDS RZ, [RZ] ;  /* 0x00000000fffff984 */ /* 0x000fe20000000800 */
[----:B------:R-:W-:Y:S01]  /*191d0*/  @!PT LDS RZ, [RZ] ;  /* 0x00000000fffff984 */ /* 0x000fe20000000800 */
[----:B------:R-:W-:Y:S01]  /*191e0*/  @!PT LDS RZ, [RZ] ;  /* 0x00000000fffff984 */ /* 0x000fe20000000800 */
[----:B------:R1:W-:Y:S01]  /*191f0*/  @P1 LDGSTS.E.BYPASS.LTC128B.128 [R170+0xd000], [R164.64+0x80] ;  /* 0x0d000080a4aa1fae */ /* 0x0003e2000b901d46 */
[----:B------:R-:W-:Y:S02]  /*19200*/  IADD3 R0, P2, R150, R5, RZ ;  /* 0x0000000596007210 */ /* 0x000fe40007f5e0ff */
[-CC-:B------:R-:W-:Y:S01]  /*19210*/  @!P5 LEA.HI.X R15, R5, R133.reuse, R2.reuse, 0x1, P3 ;  /* 0x00000085050fd211 */ /* 0x180fe200018f0c02 */
[----:B------:R-:W-:Y:S01]  /*19220*/  @!P1 STS.128 [R170+0xd000], RZ ;  /* 0x00d000ffaa009388 */ /* 0x000fe20000000c00 */
[CC--:B------:R-:W-:Y:S01]  /*19230*/  @!P0 LEA R20, P4, R0.reuse, R132.reuse, 0x1 ;  /* 0x0000008400148211 */ /* 0x0c0fe200078808ff */
        /* <DEDUP_REMOVED lines=18> */
[----:B------:R-:W-:Y:S01]  /*19360*/  ISETP.GT.AND P2, PT, R155, R146, PT ;  /* 0x000000929b00720c */ /* 0x000fe20003f44270 */
        /* <DEDUP_REMOVED lines=197> */
[----:B------:R-:W-:Y:S04]  /*19fc0*/  IABS R0, c[0x0][0x2d0] ;  /* 0x0000b40000007a13 */ /* 0x000fe80000000000 */
[----:B------:R-:W1:Y:S10]  /*19fd0*/  I2F.RP R121, R0 ;  /* 0x0000000000797306 */ /* 0x000e740000209400 */
[----:B-1----:R-:W1:Y:S02]  /*19fe0*/  MUFU.RCP R2, R121 ;  /* 0x0000007900027308 */ /* 0x002e640000001000 */
[----:B-1----:R-:W-:Y:S01]  /*19ff0*/  IADD3 R122, R2, 0xffffffe, RZ ;  /* 0x0ffffffe027a7810 */ /* 0x002fe20007ffe0ff */
[----:B------:R-:W-:Y:S07]  /*1a000*/  IMAD.SHL.U32 R2, R155, 0x80, RZ ;  /* 0x000000809b027824 */ /* 0x000fee00078e00ff */
[----:B------:R-:W1:Y:S01]  /*1a010*/  F2I.FTZ.U32.TRUNC.NTZ R123, R122 ;  /* 0x0000007a007b7305 */ /* 0x000e62000021f000 */
[C---:B------:R-:W-:Y:S02]  /*1a020*/  IADD3 R124, R2.reuse, -0x80, RZ ;  /* 0xffffff80027c7810 */ /* 0x040fe40007ffe0ff */
[----:B------:R-:W-:Y:S02]  /*1a030*/  IABS R120, R2 ;  /* 0x0000000200787213 */ /* 0x000fe40000000000 */
[----:B------:R-:W-:Y:S02]  /*1a040*/  LOP3.LUT R2, R2, c[0x0][0x2d0], RZ, 0x3c, !PT ;  /* 0x0000b40002027a12 */ /* 0x000fe400078e3cff */
[----:B------:R-:W-:Y:S02]  /*1a050*/  IABS R118, R124 ;  /* 0x0000007c00767213 */ /* 0x000fe40000000000 */
        /* <DEDUP_REMOVED lines=16> */
[----:B------:R-:W-:Y:S03]  /*1a160*/  @!P2 IMAD.IADD R118, R118, 0x1, -R0 ;  /* 0x000000017676a824 */ /* 0x000fe600078e0a00 */
[-C--:B------:R-:W-:Y:S02]  /*1a170*/  ISETP.GE.U32.AND P3, PT, R120, R0.reuse, PT ;  /* 0x000000007800720c */ /* 0x080fe40003f66070 */
[----:B------:R-:W-:Y:S02]  /*1a180*/  ISETP.GE.U32.AND P2, PT, R118, R0, PT ;  /* 0x000000007600720c */ /* 0x000fe40003f46070 */
[----:B------:R-:W-:Y:S09]  /*1a190*/  LOP3.LUT R0, RZ, c[0x0][0x2d0], RZ, 0x33, !PT ;  /* 0x0000b400ff007a12 */ /* 0x000ff200078e33ff */
[----:B------:R-:W-:Y:S02]  /*1a1a0*/  @P3 IADD3 R125, R125, 0x1, RZ ;  /* 0x000000017d7d3810 */ /* 0x000fe40007ffe0ff */
[----:B------:R-:W-:Y:S02]  /*1a1b0*/  ISETP.GE.AND P3, PT, R2, RZ, PT ;  /* 0x000000ff0200720c */ /* 0x000fe40003f66270 */
[----:B------:R-:W-:Y:S02]  /*1a1c0*/  @P2 IADD3 R122, R122, 0x1, RZ ;  /* 0x000000017a7a2810 */ /* 0x000fe40007ffe0ff */
[----:B------:R-:W-:Y:S09]  /*1a1d0*/  ISETP.GE.AND P2, PT, R124, RZ, PT ;  /* 0x000000ff7c00720c */ /* 0x000ff20003f46270 */
[----:B------:R-:W-:Y:S04]  /*1a1e0*/  @!P3 IMAD.MOV R125, RZ, RZ, -R125 ;  /* 0x000000ffff7db224 */ /* 0x000fe800078e0a7d */
[----:B------:R-:W-:Y:S02]  /*1a1f0*/  @!P2 IADD3 R122, -R122, RZ, RZ ;  /* 0x000000ff7a7aa210 */ /* 0x000fe40007ffe1ff */
[----:B------:R-:W-:Y:S04]  /*1a200*/  ISETP.NE.AND P2, PT, RZ, c[0x0][0x2d0], PT ;  /* 0x0000b400ff007a0c */ /* 0x000fe80003f45270 */
        /* <DEDUP_REMOVED lines=22> */
[----:B------:R-:W-:Y:S05]  /*1a370*/  IMAD.MOV.U32 R121, RZ, RZ, R124 ;  /* 0x000000ffff797224 */ /* 0x000fea00078e007c */
.L_x_1487:
[C---:B------:R-:W-:Y:S02]  /*1a380*/  LEA R128, P3, R121.reuse, R158, 0x1 ;  /* 0x0000009e79807211 */ /* 0x040fe400078608ff */
[C---:B------:R-:W-:Y:S02]  /*1a390*/  IADD3 R123, P2, R121.reuse, R148, RZ ;  /* 0x00000094797b7210 */ /* 0x040fe40007f5e0ff */
[-C--:B------:R-:W-:Y:S02]  /*1a3a0*/  LEA.HI.X R129, R121, R159.reuse, R0, 0x1, P3 ;  /* 0x0000009f79817211 */ /* 0x080fe400018f0c00 */
[CC--:B------:R-:W-:Y:S01]  /*1a3b0*/  @!P5 LEA R124, P3, R123.reuse, R158.reuse, 0x1 ;  /* 0x0000009e7b7cd211 */ /* 0x0c0fe200078608ff */
[--C-:B------:R-:W-:Y:S01]  /*1a3c0*/  IMAD.X R2, R0, 0x1, R147.reuse, P2 ;  /* 0x0000000100027824 */ /* 0x100fe200010e0693 */
[CC--:B------:R-:W-:Y:S01]  /*1a3d0*/  @!P0 LEA R126, P2, R123.reuse, R158.reuse, 0x1 ;  /* 0x0000009e7b7e8211 */ /* 0x0c0fe200078408ff */
[----:B------:R-:W-:Y:S01]  /*1a3e0*/  @!PT LDS RZ, [RZ] ;  /* 0x00000000fffff984 */ /* 0x000fe20000000800 */
[----:B------:R-:W-:Y:S01]  /*1a3f0*/  @!PT LDS RZ, [RZ] ;  /* 0x00000000fffff984 */ /* 0x000fe20000000800 */
[----:B------:R-:W-:Y:S01]  /*1a400*/  @!PT LDS RZ, [RZ] ;  /* 0x00000000fffff984 */ /* 0x000fe20000000800 */
[----:B------:R1:W-:Y:S03]  /*1a410*/  @!P0 LDGSTS.E.BYPASS.LTC128B.128 [R170+0x3000], [R128.64] ;  /* 0x0300000080aa8fae */ /* 0x0003e6000b901d46 */
[CCC-:B------:R-:W-:Y:S01]  /*1a420*/  @!P0 LEA.HI.X R127, R123.reuse, R159.reuse, R2.reuse, 0x1, P2 ;  /* 0x0000009f7b7f8211 */ /* 0x1c0fe200010f0c02 */
[----:B------:R1:W-:Y:S01]  /*1a430*/  @P0 STS [R170+0x3000], RZ ;  /* 0x003000ffaa000388 */ /* 0x0003e20000000800 */
[CCC-:B------:R-:W-:Y:S02]  /*1a440*/  @!P5 LEA.HI.X R125, R123.reuse, R159.reuse, R2.reuse, 0x1, P3 ;  /* 0x0000009f7b7dd211 */ /* 0x1c0fe400018f0c02 */
[C---:B------:R-:W-:Y:S01]  /*1a450*/  @P1 LEA R122, P2, R123.reuse, R158, 0x1 ;  /* 0x0000009e7b7a1211 */ /* 0x040fe200078408ff */
[----:B------:R1:W-:Y:S01]  /*1a460*/  @P0 STS [R170+0x3004], RZ ;  /* 0x003004ffaa000388 */ /* 0x0003e20000000800 */
[C---:B------:R-:W-:Y:S02]  /*1a470*/  IADD3 R121, P3, R123.reuse, R148, RZ ;  /* 0x000000947b797210 */ /* 0x040fe40007f7e0ff */
[-C--:B------:R-:W-:Y:S01]  /*1a480*/  @P1 LEA.HI.X R123, R123, R159.reuse, R2, 0x1, P2 ;  /* 0x0000009f7b7b1211 */ /* 0x080fe200010f0c02 */
[----:B------:R1:W-:Y:S01]  /*1a490*/  @P0 STS.64 [R170+0x3008], RZ ;  /* 0x003008ffaa000388 */ /* 0x0003e20000000a00 */
[CC--:B------:R-:W-:Y:S01]  /*1a4a0*/  @!P0 LEA R134, P2, R121.reuse, R158.reuse, 0x1 ;  /* 0x0000009e79868211 */ /* 0x0c0fe200078408ff */
[--C-:B------:R-:W-:Y:S01]  /*1a4b0*/  IMAD.X R2, R2, 0x1, R147.reuse, P3 ;  /* 0x0000000102027824 */ /* 0x100fe200018e0693 */
[CC--:B------:R-:W-:Y:S01]  /*1a4c0*/  @!P5 LEA R130, P3, R121.reuse, R158.reuse, 0x1 ;  /* 0x0000009e7982d211 */ /* 0x0c0fe200078608ff */
[----:B------:R-:W-:Y:S01]  /*1a4d0*/  @!PT LDS RZ, [RZ] ;  /* 0x00000000fffff984 */ /* 0x000fe20000000800 */
[----:B------:R-:W-:Y:S01]  /*1a4e0*/  @!PT LDS RZ, [RZ] ;  /* 0x00000000fffff984 */ /* 0x000fe20000000800 */
[----:B------:R-:W-:Y:S01]  /*1a4f0*/  @!PT LDS RZ, [RZ] ;  /* 0x00000000fffff984 */ /* 0x000fe20000000800 */
[----:B------:R1:W-:Y:S03]  /*1a500*/  @!P5 LDGSTS.E.BYPASS.LTC128B.128 [R170+0x5000], [R128.64+0x40] ;  /* 0x0500004080aadfae */ /* 0x0003e6000b901d46 */
[CCC-:B------:R-:W-:Y:S01]  /*1a510*/  @!P0 LEA.HI.X R135, R121.reuse, R159.reuse, R2.reuse, 0x1, P2 ;  /* 0x0000009f79878211 */ /* 0x1c0fe200010f0c02 */
[----:B------:R1:W-:Y:S01]  /*1a520*/  @P5 STS.128 [R170+0x5000], RZ ;  /* 0x005000ffaa005388 */ /* 0x0003e20000000c00 */
[CCC-:B------:R-:W-:Y:S02]  /*1a530*/  @!P5 LEA.HI.X R131, R121.reuse, R159.reuse, R2.reuse, 0x1, P3 ;  /* 0x0000009f7983d211 */ /* 0x1c0fe400018f0c02 */
[C---:B------:R-:W-:Y:S01]  /*1a540*/  @P1 LEA R120, P2, R121.reuse, R158, 0x1 ;  /* 0x0000009e79781211 */ /* 0x040fe200078408ff */
        /* <DEDUP_REMOVED lines=62> */
.L_x_1486:
        /* <DEDUP_REMOVED lines=71> */
[----:B-1----:R-:W-:Y:S05]  /*1ada0*/  FMNMX.FTZ R0, R121, R0, !PT ;  /* 0x0000000079007209 */ /* 0x002fea0007810000 */
[----:B------:R-:W-:Y:S01]  /*1adb0*/  FMUL.FTZ R121, R0, c[0x0][0x23c] ;  /* 0x00008f0000797a20 */ /* 0x000fe20000410000 */
[----:B--2---:R-:W-:Y:S02]  /*1adc0*/  FMNMX.FTZ R2, R127, R2, !PT ;  /* 0x000000027f027209 */ /* 0x004fe40007810000 */
[----:B------:R-:W-:Y:S02]  /*1add0*/  LDSM.16.MT88.4 R124, [R140+0x9000] ;  /* 0x009000008c7c783b */ /* 0x000fe40000004200 */
[C---:B------:R-:W-:Y:S01]  /*1ade0*/  FSETP.NEU.FTZ.AND P0, PT, R2.reuse, -INF , PT ;  /* 0xff8000000200780b */ /* 0x040fe20003f1d000 */
[C---:B------:R-:W-:Y:S02]  /*1adf0*/  FADD.FTZ R118, -R2.reuse, R119 ;  /* 0x0000007702767221 */ /* 0x040fe40000010100 */
[----:B------:R-:W-:Y:S02]  /*1ae00*/  FMUL.FTZ R171, R2, c[0x0][0x23c] ;  /* 0x00008f0002ab7a20 */ /* 0x000fe40000410000 */
[----:B------:R-:W-:Y:S02]  /*1ae10*/  FMUL.FTZ R120, R118, c[0x0][0x23c] ;  /* 0x00008f0076787a20 */ /* 0x000fe40000410000 */
[C---:B------:R-:W-:Y:S01]  /*1ae20*/  FADD.FTZ R119, -R0.reuse, R3 ;  /* 0x0000000300777221 */ /* 0x040fe20000010100 */
[----:B------:R-:W-:Y:S01]  /*1ae30*/  FSEL R171, R171, RZ, P0 ;  /* 0x000000ffabab7208 */ /* 0x000fe20000000000 */
[----:B------:R1:W2:Y:S01]  /*1ae40*/  MUFU.EX2 R118, R120 ;  /* 0x0000007800767308 */ /* 0x0002a20000000800 */
[----:B------:R-:W-:Y:S01]  /*1ae50*/  FSETP.NEU.FTZ.AND P0, PT, R0, -INF , PT ;  /* 0xff8000000000780b */ /* 0x000fe20003f1d000 */
[----:B------:R-:W-:Y:S01]  /*1ae60*/  FMUL.FTZ R3, R119, c[0x0][0x23c] ;  /* 0x00008f0077037a20 */ /* 0x000fe20000410000 */
[----:B------:R-:W-:Y:S01]  /*1ae70*/  MOV R119, R2 ;  /* 0x0000000200777202 */ /* 0x000fe20000000f00 */
[--C-:B------:R-:W-:Y:S01]  /*1ae80*/  FFMA.FTZ R173, R5, c[0x0][0x23c], -R171.reuse ;  /* 0x00008f0005ad7a23 */ /* 0x100fe200000108ab */
[----:B------:R-:W-:Y:S01]  /*1ae90*/  FSEL R5, R121, RZ, P0 ;  /* 0x000000ff79057208 */ /* 0x000fe20000000000 */
[--C-:B------:R-:W-:Y:S01]  /*1aea0*/  FFMA.FTZ R176, R4, c[0x0][0x23c], -R171.reuse ;  /* 0x00008f0004b07a23 */ /* 0x100fe200000108ab */
[----:B------:R-:W-:Y:S01]  /*1aeb0*/  ISETP.GT.AND P0, PT, R155, R146, PT ;  /* 0x000000929b00720c */ /* 0x000fe20003f04270 */
[----:B------:R-:W-:Y:S02]  /*1aec0*/  FFMA.FTZ R164, R8, c[0x0][0x23c], -R171 ;  /* 0x00008f0008a47a23 */ /* 0x000fe400000108ab */
[--C-:B------:R-:W-:Y:S01]  /*1aed0*/  FFMA.FTZ R175, R6, c[0x0][0x23c], -R5.reuse ;  /* 0x00008f0006af7a23 */ /* 0x100fe20000010805 */
[----:B------:R-:W3:Y:S01]  /*1aee0*/  MUFU.EX2 R3, R3 ;  /* 0x0000000300037308 */ /* 0x000ee20000000800 */
[----:B------:R-:W-:Y:S02]  /*1aef0*/  FFMA.FTZ R138, R7, c[0x0][0x23c], -R5 ;  /* 0x00008f00078a7a23 */ /* 0x000fe40000010805 */
[----:B------:R-:W-:Y:S02]  /*1af00*/  FFMA.FTZ R135, R9, c[0x0][0x23c], -R171 ;  /* 0x00008f0009877a23 */ /* 0x000fe400000108ab */
[--C-:B------:R-:W-:Y:S02]  /*1af10*/  FFMA.FTZ R137, R10, c[0x0][0x23c], -R5.reuse ;  /* 0x00008f000a897a23 */ /* 0x100fe40000010805 */
[----:B------:R-:W-:Y:S02]  /*1af20*/  FFMA.FTZ R6, R11, c[0x0][0x23c], -R5 ;  /* 0x00008f000b067a23 */ /* 0x000fe40000010805 */
[--C-:B------:R-:W-:Y:S01]  /*1af30*/  FFMA.FTZ R136, R12, c[0x0][0x23c], -R171.reuse ;  /* 0x00008f000c887a23 */ /* 0x100fe200000108ab */
[----:B------:R-:W-:Y:S01]  /*1af40*/  MUFU.EX2 R176, R176 ;  /* 0x000000b000b07308 */ /* 0x000fe20000000800 */
[----:B------:R-:W-:Y:S01]  /*1af50*/  FFMA.FTZ R7, R13, c[0x0][0x23c], -R171 ;  /* 0x00008f000d077a23 */ /* 0x000fe200000108ab */
[----:B-1----:R-:W1:Y:S01]  /*1af60*/  LDSM.16.MT88.4 R120, [R142+0x9000] ;  /* 0x009000008e78783b */ /* 0x002e620000004200 */
[C---:B--2---:R-:W-:Y:S02]  /*1af70*/  FMUL.FTZ R8, R118.reuse, R112 ;  /* 0x0000007076087220 */ /* 0x044fe40000410000 */
[C---:B------:R-:W-:Y:S02]  /*1af80*/  FMUL.FTZ R9, R118.reuse, R113 ;  /* 0x0000007176097220 */ /* 0x040fe40000410000 */
[C---:B------:R-:W-:Y:S03]  /*1af90*/  FMUL.FTZ R68, R118.reuse, R68 ;  /* 0x0000004476447220 */ /* 0x040fe60000410000 */
[----:B------:R-:W2:Y:S01]  /*1afa0*/  MUFU.EX2 R173, R173 ;  /* 0x000000ad00ad7308 */ /* 0x000ea20000000800 */
[C---:B------:R-:W-:Y:S02]  /*1afb0*/  FMUL.FTZ R69, R118.reuse, R69 ;  /* 0x0000004576457220 */ /* 0x040fe40000410000 */
[C---:B------:R-:W-:Y:S02]  /*1afc0*/  FMUL.FTZ R72, R118.reuse, R72 ;  /* 0x0000004876487220 */ /* 0x040fe40000410000 */
[C---:B---3--:R-:W-:Y:S02]  /*1afd0*/  FMUL.FTZ R10, R3.reuse, R114 ;  /* 0x00000072030a7220 */ /* 0x048fe40000410000 */
        /* <DEDUP_REMOVED lines=34> */
[----:B------:R-:W3:Y:S01]  /*1b200*/  MUFU.EX2 R6, R6 ;  /* 0x0000000600067308 */ /* 0x000ee20000000800 */
[----:B------:R-:W-:Y:S02]  /*1b210*/  FMUL.FTZ R13, R118, R109 ;  /* 0x0000006d760d7220 */ /* 0x000fe40000410000 */
[--C-:B------:R-:W-:Y:S01]  /*1b220*/  FFMA.FTZ R139, R14, c[0x0][0x23c], -R5.reuse ;  /* 0x00008f000e8b7a23 */ /* 0x100fe20000010805 */
[----:B--2---:R-:W-:Y:S01]  /*1b230*/  F2FP.PACK_AB R114, R135, R164 ;  /* 0x000000a48772723e */ /* 0x004fe200000000ff */
[----:B------:R-:W-:Y:S02]  /*1b240*/  FMUL.FTZ R14, R3, R110 ;  /* 0x0000006e030e7220 */ /* 0x000fe40000410000 */
[--C-:B------:R-:W-:Y:S02]  /*1b250*/  FFMA.FTZ R134, R15, c[0x0][0x23c], -R5.reuse ;  /* 0x00008f000f867a23 */ /* 0x100fe40000010805 */
[----:B------:R-:W-:Y:S01]  /*1b260*/  FMUL.FTZ R15, R3, R111 ;  /* 0x0000006f030f7220 */ /* 0x000fe20000410000 */
[----:B------:R-:W-:Y:S01]  /*1b270*/  MUFU.EX2 R136, R136 ;  /* 0x0000008800887308 */ /* 0x000fe20000000800 */
[----:B------:R-:W-:Y:S01]  /*1b280*/  LDSM.16.MT88.4 R108, [R142+0x9400] ;  /* 0x009400008e6c783b */ /* 0x000fe20000004200 */
[--C-:B------:R-:W-:Y:S02]  /*1b290*/  FFMA.FTZ R165, R26, c[0x0][0x23c], -R5.reuse ;  /* 0x00008f001aa57a23 */ /* 0x100fe40000010805 */
[--C-:B------:R-:W-:Y:S02]  /*1b2a0*/  FFMA.FTZ R172, R27, c[0x0][0x23c], -R5.reuse ;  /* 0x00008f001bac7a23 */ /* 0x100fe40000010805 */
[----:B------:R-:W-:Y:S02]  /*1b2b0*/  FFMA.FTZ R177, R31, c[0x0][0x23c], -R5 ;  /* 0x00008f001fb17a23 */ /* 0x000fe40000010805 */
[----:B------:R-:W-:Y:S02]  /*1b2c0*/  FFMA.FTZ R174, R33, c[0x0][0x23c], -R171 ;  /* 0x00008f0021ae7a23 */ /* 0x000fe400000108ab */
[--C-:B------:R-:W-:Y:S01]  /*1b2d0*/  FFMA.FTZ R178, R39, c[0x0][0x23c], -R5.reuse ;  /* 0x00008f0027b27a23 */ /* 0x100fe20000010805 */
[----:B------:R-:W-:Y:S01]  /*1b2e0*/  MUFU.EX2 R7, R7 ;  /* 0x0000000700077308 */ /* 0x000fe20000000800 */
[----:B------:R-:W-:Y:S01]  /*1b2f0*/  FMUL.FTZ R96, R118, R96 ;  /* 0x0000006076607220 */ /* 0x000fe20000410000 */
[----:B---3--:R-:W-:Y:S01]  /*1b300*/  F2FP.PACK_AB R115, R6, R137 ;  /* 0x000000890673723e */ /* 0x008fe200000000ff */
[C---:B------:R-:W-:Y:S02]  /*1b310*/  FMUL.FTZ R97, R118.reuse, R97 ;  /* 0x0000006176617220 */ /* 0x040fe40000410000 */
[C---:B------:R-:W-:Y:S02]  /*1b320*/  FMUL.FTZ R98, R3.reuse, R98 ;  /* 0x0000006203627220 */ /* 0x040fe40000410000 */
[C---:B------:R-:W-:Y:S02]  /*1b330*/  FMUL.FTZ R99, R3.reuse, R99 ;  /* 0x0000006303637220 */ /* 0x040fe40000410000 */
[C---:B-1----:R-:W-:Y:S01]  /*1b340*/  HMMA.16816.F32 R8, R112.reuse, R120, R8 ;  /* 0x000000787008723c */ /* 0x042fe20000001808 */
[----:B------:R-:W-:Y:S04]  /*1b350*/  MUFU.EX2 R139, R139 ;  /* 0x0000008b008b7308 */ /* 0x000fe80000000800 */
[C---:B------:R-:W-:Y:S02]  /*1b360*/  FMUL.FTZ R100, R118.reuse, R100 ;  /* 0x0000006476647220 */ /* 0x040fe40000410000 */
[C---:B------:R-:W-:Y:S01]  /*1b370*/  FMUL.FTZ R101, R118.reuse, R101 ;  /* 0x0000006576657220 */ /* 0x040fe20000410000 */
[C---:B------:R-:W-:Y:S01]  /*1b380*/  HMMA.16816.F32 R68, R112.reuse, R122, R68 ;  /* 0x0000007a7044723c */ /* 0x040fe20000001844 */
[----:B------:R-:W1:Y:S02]  /*1b390*/  LDSM.16.MT88.4 R120, [R140+0xb000] ;  /* 0x00b000008c78783b */ /* 0x000e640000004200 */
[----:B------:R-:W2:Y:S01]  /*1b3a0*/  MUFU.EX2 R134, R134 ;  /* 0x0000008600867308 */ /* 0x000ea20000000800 */
[C---:B------:R-:W-:Y:S02]  /*1b3b0*/  FMUL.FTZ R102, R3.reuse, R102 ;  /* 0x0000006603667220 */ /* 0x040fe40000410000 */
[----:B------:R-:W-:Y:S02]  /*1b3c0*/  FMUL.FTZ R103, R3, R103 ;  /* 0x0000006703677220 */ /* 0x000fe40000410000 */
[C---:B------:R-:W-:Y:S04]  /*1b3d0*/  HMMA.16816.F32 R72, R112.reuse, R124, R72 ;  /* 0x0000007c7048723c */ /* 0x040fe80000001848 */
[----:B------:R-:W-:Y:S01]  /*1b3e0*/  FFMA.FTZ R176, R118, R167, R176 ;  /* 0x000000a776b07223 */ /* 0x000fe200000100b0 */
[----:B------:R-:W-:Y:S01]  /*1b3f0*/  MUFU.EX2 R165, R165 ;  /* 0x000000a500a57308 */ /* 0x000fe20000000800 */
[----:B------:R-:W-:Y:S02]  /*1b400*/  FFMA.FTZ R167, R38, c[0x0][0x23c], -R5 ;  /* 0x00008f0026a77a23 */ /* 0x000fe40000010805 */
[C---:B------:R-:W-:Y:S01]  /*1b410*/  HMMA.16816.F32 R76, R112.reuse, R126, R76 ;  /* 0x0000007e704c723c */ /* 0x040fe2000000184c */
[----:B------:R-:W3:Y:S03]  /*1b420*/  LDSM.16.MT88.4 R124, [R142+0xd000] ;  /* 0x00d000008e7c783b */ /* 0x000ee60000004200 */
[--C-:B------:R-:W-:Y:S02]  /*1b430*/  FFMA.FTZ R179, R41, c[0x0][0x23c], -R171.reuse ;  /* 0x00008f0029b37a23 */ /* 0x100fe400000108ab */
[----:B------:R-:W-:Y:S01]  /*1b440*/  FFMA.FTZ R41, R48, c[0x0][0x23c], -R171 ;  /* 0x00008f0030297a23 */ /* 0x000fe200000108ab */
[----:B------:R-:W4:Y:S01]  /*1b450*/  MUFU.EX2 R172, R172 ;  /* 0x000000ac00ac7308 */ /* 0x000f220000000800 */
        /* <DEDUP_REMOVED lines=9> */
[C---:B-1----:R-:W-:Y:S03]  /*1b4f0*/  HMMA.16816.F32 R88, R112.reuse, R120, R88 ;  /* 0x000000787058723c */ /* 0x042fe60000001858 */
[----:B------:R-:W-:Y:S01]  /*1b500*/  FFMA.FTZ R44, R57, c[0x0][0x23c], -R171 ;  /* 0x00008f00392c7a23 */ /* 0x000fe200000108ab */
[----:B------:R-:W-:Y:S01]  /*1b510*/  MUFU.EX2 R177, R177 ;  /* 0x000000b100b17308 */ /* 0x000fe20000000800 */
[----:B------:R-:W-:Y:S02]  /*1b520*/  FFMA.FTZ R175, R3, R166, R175 ;  /* 0x000000a603af7223 */ /* 0x000fe400000100af */
[----:B------:R-:W-:Y:S01]  /*1b530*/  FFMA.FTZ R16, R16, c[0x0][0x23c], -R171 ;  /* 0x00008f0010107a23 */ /* 0x000fe200000108ab */
[C---:B------:R-:W-:Y:S01]  /*1b540*/  HMMA.16816.F32 R92, R112.reuse, R122, R92 ;  /* 0x0000007a705c723c */ /* 0x040fe2000000185c */
[----:B------:R-:W1:Y:S03]  /*1b550*/  LDSM.16.MT88.4 R120, [R140+0x9400] ;  /* 0x009400008c78783b */ /* 0x000e660000004200 */
[----:B------:R-:W-:Y:S02]  /*1b560*/  FADD.FTZ R138, R138, R175 ;  /* 0x000000af8a8a7221 */ /* 0x000fe40000010000 */
[----:B------:R-:W-:Y:S01]  /*1b570*/  FFMA.FTZ R169, R20, c[0x0][0x23c], -R171 ;  /* 0x00008f0014a97a23 */ /* 0x000fe200000108ab */
[----:B------:R-:W-:Y:S01]  /*1b580*/  MUFU.EX2 R174, R174 ;  /* 0x000000ae00ae7308 */ /* 0x000fe20000000800 */
[C---:B---3--:R-:W-:Y:S04]  /*1b590*/  HMMA.16816.F32 R12, R112.reuse, R124, R12 ;  /* 0x0000007c700c723c */ /* 0x048fe8000000180c */
[----:B------:R-:W-:Y:S02]  /*1b5a0*/  FADD.FTZ R137, R137, R138 ;  /* 0x0000008a89897221 */ /* 0x000fe40000010000 */
[----:B------:R-:W-:Y:S02]  /*1b5b0*/  FFMA.FTZ R168, R22, c[0x0][0x23c], -R5 ;  /* 0x00008f0016a87a23 */ /* 0x000fe40000010805 */
[C---:B------:R-:W-:Y:S01]  /*1b5c0*/  HMMA.16816.F32 R96, R112.reuse, R126, R96 ;  /* 0x0000007e7060723c */ /* 0x040fe20000001860 */
[----:B------:R3:W-:Y:S03]  /*1b5d0*/  MUFU.EX2 R124, R16 ;  /* 0x00000010007c7308 */ /* 0x0007e60000000800 */
[----:B------:R-:W-:Y:S02]  /*1b5e0*/  FFMA.FTZ R125, R17, c[0x0][0x23c], -R171 ;  /* 0x00008f00117d7a23 */ /* 0x000fe400000108ab */
[----:B------:R-:W-:Y:S01]  /*1b5f0*/  FMUL.FTZ R17, R118, R105 ;  /* 0x0000006976117220 */ /* 0x000fe20000410000 */
[----:B--2---:R-:W-:Y:S01]  /*1b600*/  F2FP.PACK_AB R105, R134, R139 ;  /* 0x0000008b8669723e */ /* 0x004fe200000000ff */
[C---:B-----5:R-:W-:Y:S03]  /*1b610*/  HMMA.16816.F32 R100, R112.reuse, R128, R100 ;  /* 0x000000807064723c */ /* 0x060fe60000001864 */
[----:B------:R-:W2:Y:S01]  /*1b620*/  MUFU.EX2 R125, R125 ;  /* 0x0000007d007d7308 */ /* 0x000ea20000000800 */
[--C-:B------:R-:W-:Y:S02]  /*1b630*/  FFMA.FTZ R126, R18, c[0x0][0x23c], -R5.reuse ;  /* 0x00008f00127e7a23 */ /* 0x100fe40000010805 */
[----:B------:R-:W-:Y:S02]  /*1b640*/  FFMA.FTZ R127, R19, c[0x0][0x23c], -R5 ;  /* 0x00008f00137f7a23 */ /* 0x000fe40000010805 */
[C---:B------:R-:W-:Y:S04]  /*1b650*/  FMUL.FTZ R18, R3.reuse, R106 ;  /* 0x0000006a03127220 */ /* 0x040fe80000410000 */
[----:B------:R-:W-:Y:S01]  /*1b660*/  FMUL.FTZ R19, R3, R107 ;  /* 0x0000006b03137220 */ /* 0x000fe20000410000 */
[----:B------:R-:W-:Y:S01]  /*1b670*/  MUFU.EX2 R126, R126 ;  /* 0x0000007e007e7308 */ /* 0x000fe20000000800 */
[----:B------:R-:W-:Y:S02]  /*1b680*/  FFMA.FTZ R128, R21, c[0x0][0x23c], -R171 ;  /* 0x00008f0015807a23 */ /* 0x000fe400000108ab */
[----:B------:R-:W-:Y:S01]  /*1b690*/  FFMA.FTZ R129, R23, c[0x0][0x23c], -R5 ;  /* 0x00008f0017817a23 */ /* 0x000fe20000010805 */
[----:B----4-:R-:W-:Y:S01]  /*1b6a0*/  F2FP.PACK_AB R23, R172, R165 ;  /* 0x000000a5ac17723e */ /* 0x010fe200000000ff */
[----:B---3--:R-:W-:Y:S01]  /*1b6b0*/  FMUL.FTZ R16, R118, R104 ;  /* 0x0000006876107220 */ /* 0x008fe20000410000 */
[----:B------:R-:W-:Y:S01]  /*1b6c0*/  F2FP.PACK_AB R104, R7, R136 ;  /* 0x000000880768723e */ /* 0x000fe200000000ff */
[--C-:B------:R-:W-:Y:S02]  /*1b6d0*/  FFMA.FTZ R118, R40, c[0x0][0x23c], -R171.reuse ;  /* 0x00008f0028767a23 */ /* 0x100fe400000108ab */
[----:B------:R-:W-:Y:S01]  /*1b6e0*/  FFMA.FTZ R40, R49, c[0x0][0x23c], -R171 ;  /* 0x00008f0031287a23 */ /* 0x000fe200000108ab */
[----:B------:R-:W3:Y:S01]  /*1b6f0*/  MUFU.EX2 R127, R127 ;  /* 0x0000007f007f7308 */ /* 0x000ee20000000800 */
[--C-:B------:R-:W-:Y:S01]  /*1b700*/  FFMA.FTZ R49, R46, c[0x0][0x23c], -R5.reuse ;  /* 0x00008f002e317a23 */ /* 0x100fe20000010805 */
[----:B------:R-:W-:Y:S01]  /*1b710*/  HMMA.16816.F32 R16, R112, R130, R16 ;  /* 0x000000827010723c */ /* 0x000fe20000001810 */
[----:B------:R-:W4:Y:S02]  /*1b720*/  LDSM.16.MT88.4 R112, [R142+0xb400] ;  /* 0x00b400008e70783b */ /* 0x000f240000004200 */
[----:B--2---:R-:W-:Y:S01]  /*1b730*/  F2FP.PACK_AB R106, R125, R124 ;  /* 0x0000007c7d6a723e */ /* 0x004fe200000000ff */
[--C-:B------:R-:W-:Y:S02]  /*1b740*/  FFMA.FTZ R54, R54, c[0x0][0x23c], -R5.reuse ;  /* 0x00008f0036367a23 */ /* 0x100fe40000010805 */
[----:B------:R-:W-:Y:S02]  /*1b750*/  FFMA.FTZ R55, R55, c[0x0][0x23c], -R5 ;  /* 0x00008f0037377a23 */ /* 0x000fe40000010805 */
[--C-:B------:R-:W-:Y:S01]  /*1b760*/  FFMA.FTZ R130, R24, c[0x0][0x23c], -R171.reuse ;  /* 0x00008f0018827a23 */ /* 0x100fe200000108ab */
[----:B------:R-:W-:Y:S03]  /*1b770*/  MUFU.EX2 R3, R43 ;  /* 0x0000002b00037308 */ /* 0x000fe60000000800 */
[----:B------:R-:W-:Y:S02]  /*1b780*/  FFMA.FTZ R131, R25, c[0x0][0x23c], -R171 ;  /* 0x00008f0019837a23 */ /* 0x000fe400000108ab */
[----:B------:R-:W-:Y:S01]  /*1b790*/  LDSM.16.MT88.4 R24, [R142+0xb800] ;  /* 0x00b800008e18783b */ /* 0x000fe20000004200 */
[--C-:B------:R-:W-:Y:S02]  /*1b7a0*/  FFMA.FTZ R58, R58, c[0x0][0x23c], -R5.reuse ;  /* 0x00008f003a3a7a23 */ /* 0x100fe40000010805 */
[----:B------:R-:W-:Y:S02]  /*1b7b0*/  FFMA.FTZ R59, R59, c[0x0][0x23c], -R5 ;  /* 0x00008f003b3b7a23 */ /* 0x000fe40000010805 */
[----:B------:R-:W-:Y:S01]  /*1b7c0*/  MUFU.EX2 R56, R40 ;  /* 0x0000002800387308 */ /* 0x000fe20000000800 */
[--C-:B------:R-:W-:Y:S01]  /*1b7d0*/  FFMA.FTZ R61, R61, c[0x0][0x23c], -R171.reuse ;  /* 0x00008f003d3d7a23 */ /* 0x100fe200000108ab */
[----:B---3--:R-:W-:Y:S01]  /*1b7e0*/  F2FP.PACK_AB R107, R127, R126 ;  /* 0x0000007e7f6b723e */ /* 0x008fe200000000ff */
[----:B------:R-:W-:Y:S02]  /*1b7f0*/  FFMA.FTZ R64, R64, c[0x0][0x23c], -R171 ;  /* 0x00008f0040407a23 */ /* 0x000fe400000108ab */
[----:B------:R-:W-:Y:S02]  /*1b800*/  FADD.FTZ R173, R173, R176 ;  /* 0x000000b0adad7221 */ /* 0x000fe40000010000 */
[----:B------:R-:W-:Y:S02]  /*1b810*/  FFMA.FTZ R50, R50, c[0x0][0x23c], -R5 ;  /* 0x00008f0032327a23 */ /* 0x000fe40000010805 */
[C---:B------:R-:W-:Y:S01]  /*1b820*/  HMMA.16816.F32 R8, R104.reuse, R108, R8 ;  /* 0x0000006c6808723c */ /* 0x040fe20000001808 */
[----:B------:R-:W-:Y:S04]  /*1b830*/  MUFU.EX2 R138, R44 ;  /* 0x0000002c008a7308 */ /* 0x000fe80000000800 */
[----:B------:R-:W-:Y:S02]  /*1b840*/  FADD.FTZ R164, R164, R173 ;  /* 0x000000ada4a47221 */ /* 0x000fe40000010000 */
[--C-:B------:R-:W-:Y:S01]  /*1b850*/  FFMA.FTZ R51, R51, c[0x0][0x23c], -R5.reuse ;  /* 0x00008f0033337a23 */ /* 0x100fe20000010805 */
[C---:B------:R-:W-:Y:S01]  /*1b860*/  HMMA.16816.F32 R68, R104.reuse, R110, R68 ;  /* 0x0000006e6844723c */ /* 0x040fe20000001844 */
[----:B------:R-:W2:Y:S02]  /*1b870*/  LDSM.16.MT88.4 R108, [R140+0xb400] ;  /* 0x00b400008c6c783b */ /* 0x000ea40000004200 */
[----:B------:R-:W-:Y:S01]  /*1b880*/  MUFU.EX2 R54, R54 ;  /* 0x0000003600367308 */ /* 0x000fe20000000800 */
[----:B------:R-:W-:Y:S02]  /*1b890*/  FFMA.FTZ R63, R63, c[0x0][0x23c], -R5 ;  /* 0x00008f003f3f7a23 */ /* 0x000fe40000010805 */
[----:B------:R-:W-:Y:S02]  /*1b8a0*/  FADD.FTZ R6, R6, R137 ;  /* 0x0000008906067221 */ /* 0x000fe40000010000 */
[C---:B-1----:R-:W-:Y:S04]  /*1b8b0*/  HMMA.16816.F32 R72, R104.reuse, R120, R72 ;  /* 0x000000786848723c */ /* 0x042fe80000001848 */
[----:B------:R-:W-:Y:S01]  /*1b8c0*/  FFMA.FTZ R66, R66, c[0x0][0x23c], -R5 ;  /* 0x00008f0042427a23 */ /* 0x000fe20000010805 */
[----:B------:R-:W-:Y:S01]  /*1b8d0*/  MUFU.EX2 R55, R55 ;  /* 0x0000003700377308 */ /* 0x000fe20000000800 */
[----:B------:R-:W-:Y:S02]  /*1b8e0*/  FADD.FTZ R139, R139, R6 ;  /* 0x000000068b8b7221 */ /* 0x000fe40000010000 */
[C---:B------:R-:W-:Y:S01]  /*1b8f0*/  HMMA.16816.F32 R76, R104.reuse, R122, R76 ;  /* 0x0000007a684c723c */ /* 0x040fe2000000184c */
[----:B------:R-:W1:Y:S03]  /*1b900*/  LDSM.16.MT88.4 R120, [R142+0xd400] ;  /* 0x00d400008e78783b */ /* 0x000e660000004200 */
[----:B------:R-:W-:Y:S03]  /*1b910*/  FADD.FTZ R139, R134, R139 ;  /* 0x0000008b868b7221 */ /* 0x000fe60000010000 */
[----:B------:R-:W-:Y:S01]  /*1b920*/  MUFU.EX2 R58, R58 ;  /* 0x0000003a003a7308 */ /* 0x000fe20000000800 */
[C---:B----4-:R-:W-:Y:S04]  /*1b930*/  HMMA.16816.F32 R80, R104.reuse, R112, R80 ;  /* 0x000000706850723c */ /* 0x050fe80000001850 */
[----:B------:R-:W-:Y:S04]  /*1b940*/  FADD.FTZ R126, R126, R139 ;  /* 0x0000008b7e7e7221 */ /* 0x000fe80000010000 */
[C---:B------:R-:W-:Y:S01]  /*1b950*/  HMMA.16816.F32 R84, R104.reuse, R114, R84 ;  /* 0x000000726854723c */ /* 0x040fe20000001854 */
[----:B------:R-:W3:Y:S01]  /*1b960*/  LDSM.16.MT88.4 R112, [R140+0xd400] ;  /* 0x00d400008c70783b */ /* 0x000ee20000004200 */
[----:B------:R-:W-:Y:S02]  /*1b970*/  MUFU.EX2 R59, R59 ;  /* 0x0000003b003b7308 */ /* 0x000fe40000000800 */
[----:B------:R-:W-:Y:S04]  /*1b980*/  FADD.FTZ R127, R127, R126 ;  /* 0x0000007e7f7f7221 */ /* 0x000fe80000010000 */
[C---:B--2---:R-:W-:Y:S04]  /*1b990*/  HMMA.16816.F32 R88, R104.reuse, R108, R88 ;  /* 0x0000006c6858723c */ /* 0x044fe80000001858 */
[----:B------:R-:W-:Y:S04]  /*1b9a0*/  MUFU.EX2 R169, R169 ;  /* 0x000000a900a97308 */ /* 0x000fe80000000800 */
[C---:B------:R-:W-:Y:S01]  /*1b9b0*/  HMMA.16816.F32 R92, R104.reuse, R110, R92 ;  /* 0x0000006e685c723c */ /* 0x040fe2000000185c */
[----:B------:R-:W2:Y:S05]  /*1b9c0*/  LDSM.16.MT88.4 R108, [R142+0x9800] ;  /* 0x009800008e6c783b */ /* 0x000eaa0000004200 */
[----:B------:R-:W4:Y:S02]  /*1b9d0*/  MUFU.EX2 R128, R128 ;  /* 0x0000008000807308 */ /* 0x000f240000000800 */
[C---:B-1----:R-:W-:Y:S08]  /*1b9e0*/  HMMA.16816.F32 R12, R104.reuse, R120, R12 ;  /* 0x00000078680c723c */ /* 0x042ff0000000180c */
[----:B------:R-:W-:Y:S01]  /*1b9f0*/  MUFU.EX2 R168, R168 ;  /* 0x000000a800a87308 */ /* 0x000fe20000000800 */
[C---:B------:R-:W-:Y:S01]  /*1ba00*/  HMMA.16816.F32 R96, R104.reuse, R122, R96 ;  /* 0x0000007a6860723c */ /* 0x040fe20000001860 */
[----:B------:R-:W1:Y:S07]  /*1ba10*/  LDSM.16.MT88.4 R120, [R140+0x9800] ;  /* 0x009800008c78783b */ /* 0x000e6e0000004200 */
[C---:B---3--:R-:W-:Y:S01]  /*1ba20*/  HMMA.16816.F32 R100, R104.reuse, R112, R100 ;  /* 0x000000706864723c */ /* 0x048fe20000001864 */
[----:B------:R-:W3:Y:S03]  /*1ba30*/  MUFU.EX2 R129, R129 ;  /* 0x0000008100817308 */ /* 0x000ee60000000800 */
[----:B----4-:R-:W-:Y:S04]  /*1ba40*/  F2FP.PACK_AB R20, R128, R169 ;  /* 0x000000a98014723e */ /* 0x010fe800000000ff */
[----:B------:R-:W-:Y:S01]  /*1ba50*/  HMMA.16816.F32 R16, R104, R114, R16 ;  /* 0x000000726810723c */ /* 0x000fe20000001810 */
[----:B------:R-:W4:Y:S02]  /*1ba60*/  LDSM.16.MT88.4 R104, [R140+0xb800] ;  /* 0x00b800008c68783b */ /* 0x000f240000004200 */
[----:B------:R-:W-:Y:S10]  /*1ba70*/  MUFU.EX2 R130, R130 ;  /* 0x0000008200827308 */ /* 0x000ff40000000800 */
[----:B------:R-:W5:Y:S01]  /*1ba80*/  MUFU.EX2 R131, R131 ;  /* 0x0000008300837308 */ /* 0x000f620000000800 */
[C---:B---3--:R-:W-:Y:S01]  /*1ba90*/  F2FP.PACK_AB R21, R129.reuse, R168 ;  /* 0x000000a88115723e */ /* 0x048fe200000000ff */
[----:B------:R-:W-:Y:S04]  /*1baa0*/  FADD.FTZ R168, R168, R127 ;  /* 0x0000007fa8a87221 */ /* 0x000fe80000010000 */
[----:B------:R-:W-:Y:S04]  /*1bab0*/  FADD.FTZ R168, R129, R168 ;  /* 0x000000a881a87221 */ /* 0x000fe80000010000 */
[----:B------:R-:W-:Y:S10]  /*1bac0*/  MUFU.EX2 R167, R167 ;  /* 0x000000a700a77308 */ /* 0x000ff40000000800 */
[----:B------:R-:W-:Y:S01]  /*1bad0*/  MUFU.EX2 R178, R178 ;  /* 0x000000b200b27308 */ /* 0x000fe20000000800 */
[----:B-----5:R-:W-:Y:S09]  /*1bae0*/  F2FP.PACK_AB R22, R131, R130 ;  /* 0x000000828316723e */ /* 0x020ff200000000ff */
[----:B------:R-:W-:Y:S01]  /*1baf0*/  MUFU.EX2 R118, R118 ;  /* 0x0000007600767308 */ /* 0x000fe20000000800 */
[C---:B--2---:R-:W-:Y:S08]  /*1bb00*/  HMMA.16816.F32 R8, R20.reuse, R108, R8 ;  /* 0x0000006c1408723c */ /* 0x044ff00000001808 */
[C---:B------:R-:W-:Y:S01]  /*1bb10*/  HMMA.16816.F32 R68, R20.reuse, R110, R68 ;  /* 0x0000006e1444723c */ /* 0x040fe20000001844 */
[----:B------:R-:W2:Y:S01]  /*1bb20*/  LDSM.16.MT88.4 R108, [R142+0xd800] ;  /* 0x00d800008e6c783b */ /* 0x000ea20000004200 */
[----:B------:R-:W-:Y:S06]  /*1bb30*/  MUFU.EX2 R179, R179 ;  /* 0x000000b300b37308 */ /* 0x000fec0000000800 */
[C---:B-1----:R-:W-:Y:S04]  /*1bb40*/  HMMA.16816.F32 R72, R20.reuse, R120, R72 ;  /* 0x000000781448723c */ /* 0x042fe80000001848 */
[----:B------:R-:W-:Y:S03]  /*1bb50*/  MUFU.EX2 R180, R180 ;  /* 0x000000b400b47308 */ /* 0x000fe60000000800 */
[--C-:B------:R-:W-:Y:S01]  /*1bb60*/  FFMA.FTZ R120, R28, c[0x0][0x23c], -R171.reuse ;  /* 0x00008f001c787a23 */ /* 0x100fe200000108ab */
[C---:B------:R-:W-:Y:S04]  /*1bb70*/  HMMA.16816.F32 R76, R20.reuse, R122, R76 ;  /* 0x0000007a144c723c */ /* 0x040fe8000000184c */
[--C-:B------:R-:W-:Y:S02]  /*1bb80*/  FFMA.FTZ R121, R32, c[0x0][0x23c], -R171.reuse ;  /* 0x00008f0020797a23 */ /* 0x100fe400000108ab */
[----:B------:R-:W-:Y:S01]  /*1bb90*/  MUFU.EX2 R120, R120 ;  /* 0x0000007800787308 */ /* 0x000fe20000000800 */
[----:B------:R-:W-:Y:S01]  /*1bba0*/  FFMA.FTZ R123, R29, c[0x0][0x23c], -R171 ;  /* 0x00008f001d7b7a23 */ /* 0x000fe200000108ab */
[C---:B------:R-:W-:Y:S04]  /*1bbb0*/  HMMA.16816.F32 R80, R20.reuse, R24, R80 ;  /* 0x000000181450723c */ /* 0x040fe80000001850 */
[----:B------:R-:W-:Y:S02]  /*1bbc0*/  FFMA.FTZ R122, R30, c[0x0][0x23c], -R5 ;  /* 0x00008f001e7a7a23 */ /* 0x000fe40000010805 */
[----:B------:R-:W-:Y:S02]  /*1bbd0*/  LDSM.16.MT88.4 R28, [R142+0x9c00] ;  /* 0x009c00008e1c783b */ /* 0x000fe40000004200 */
[C---:B------:R-:W-:Y:S01]  /*1bbe0*/  HMMA.16816.F32 R84, R20.reuse, R26, R84 ;  /* 0x0000001a1454723c */ /* 0x040fe20000001854 */
[----:B------:R-:W1:Y:S05]  /*1bbf0*/  MUFU.EX2 R123, R123 ;  /* 0x0000007b007b7308 */ /* 0x000e6a0000000800 */
[----:B------:R-:W3:Y:S02]  /*1bc00*/  LDSM.16.MT88.4 R24, [R140+0xd800] ;  /* 0x00d800008c18783b */ /* 0x000ee40000004200 */
[C---:B----4-:R-:W-:Y:S03]  /*1bc10*/  HMMA.16816.F32 R88, R20.reuse, R104, R88 ;  /* 0x000000681458723c */ /* 0x050fe60000001858 */
[----:B------:R-:W-:Y:S04]  /*1bc20*/  MUFU.EX2 R121, R121 ;  /* 0x0000007900797308 */ /* 0x000fe80000000800 */
[--C-:B------:R-:W-:Y:S01]  /*1bc30*/  FFMA.FTZ R105, R53, c[0x0][0x23c], -R171.reuse ;  /* 0x00008f0035697a23 */ /* 0x100fe200000108ab */
[C---:B------:R-:W-:Y:S04]  /*1bc40*/  HMMA.16816.F32 R92, R20.reuse, R106, R92 ;  /* 0x0000006a145c723c */ /* 0x040fe8000000185c */
[--C-:B------:R-:W-:Y:S01]  /*1bc50*/  FFMA.FTZ R104, R60, c[0x0][0x23c], -R171.reuse ;  /* 0x00008f003c687a23 */ /* 0x100fe200000108ab */
[----:B------:R-:W-:Y:S02]  /*1bc60*/  MUFU.EX2 R53, R41 ;  /* 0x0000002900357308 */ /* 0x000fe40000000800 */
[----:B------:R-:W-:Y:S01]  /*1bc70*/  FFMA.FTZ R106, R52, c[0x0][0x23c], -R171 ;  /* 0x00008f00346a7a23 */ /* 0x000fe200000108ab */
[C---:B--2---:R-:W-:Y:S04]  /*1bc80*/  HMMA.16816.F32 R12, R20.reuse, R108, R12 ;  /* 0x0000006c140c723c */ /* 0x044fe8000000180c */
[--C-:B------:R-:W-:Y:S02]  /*1bc90*/  FFMA.FTZ R52, R47, c[0x0][0x23c], -R5.reuse ;  /* 0x00008f002f347a23 */ /* 0x100fe40000010805 */
[----:B------:R-:W-:Y:S01]  /*1bca0*/  FADD.FTZ R47, R135, R164 ;  /* 0x000000a4872f7221 */ /* 0x000fe20000010000 */
[----:B------:R-:W2:Y:S01]  /*1bcb0*/  MUFU.EX2 R122, R122 ;  /* 0x0000007a007a7308 */ /* 0x000ea20000000800 */
[C---:B------:R-:W-:Y:S04]  /*1bcc0*/  HMMA.16816.F32 R96, R20.reuse, R110, R96 ;  /* 0x0000006e1460723c */ /* 0x040fe80000001860 */
[--C-:B------:R-:W-:Y:S02]  /*1bcd0*/  FFMA.FTZ R108, R34, c[0x0][0x23c], -R5.reuse ;  /* 0x00008f00226c7a23 */ /* 0x100fe40000010805 */
[----:B------:R-:W-:Y:S02]  /*1bce0*/  FFMA.FTZ R109, R35, c[0x0][0x23c], -R5 ;  /* 0x00008f00236d7a23 */ /* 0x000fe40000010805 */
[----:B------:R-:W4:Y:S01]  /*1bcf0*/  LDSM.16.MT88.4 R32, [R140+0x9c00] ;  /* 0x009c00008c20783b */ /* 0x000f220000004200 */
[--C-:B------:R-:W-:Y:S01]  /*1bd00*/  FFMA.FTZ R110, R36, c[0x0][0x23c], -R171.reuse ;  /* 0x00008f00246e7a23 */ /* 0x100fe200000108ab */
[----:B------:R-:W-:Y:S02]  /*1bd10*/  MUFU.EX2 R108, R108 ;  /* 0x0000006c006c7308 */ /* 0x000fe40000000800 */
[----:B------:R-:W-:Y:S01]  /*1bd20*/  FFMA.FTZ R111, R37, c[0x0][0x23c], -R171 ;  /* 0x00008f00256f7a23 */ /* 0x000fe200000108ab */
[C---:B---3--:R-:W-:Y:S03]  /*1bd30*/  HMMA.16816.F32 R100, R20.reuse, R24, R100 ;  /* 0x000000181464723c */ /* 0x048fe60000001864 */
[----:B------:R-:W-:Y:S01]  /*1bd40*/  LDSM.16.MT88.4 R36, [R140+0xc000] ;  /* 0x00c000008c24783b */ /* 0x000fe20000004200 */
[----:B------:R-:W-:Y:S02]  /*1bd50*/  FADD.FTZ R136, R136, R47 ;  /* 0x0000002f88887221 */ /* 0x000fe40000010000 */
[----:B------:R-:W-:Y:S01]  /*1bd60*/  FFMA.FTZ R171, R65, c[0x0][0x23c], -R171 ;  /* 0x00008f0041ab7a23 */ /* 0x000fe200000108ab */
[----:B------:R-:W3:Y:S01]  /*1bd70*/  MUFU.EX2 R109, R109 ;  /* 0x0000006d006d7308 */ /* 0x000ee20000000800 */
[----:B------:R-:W-:Y:S01]  /*1bd80*/  FADD.FTZ R7, R7, R136 ;  /* 0x0000008807077221 */ /* 0x000fe20000010000 */
[----:B------:R-:W-:Y:S02]  /*1bd90*/  HMMA.16816.F32 R16, R20, R26, R16 ;  /* 0x0000001a1410723c */ /* 0x000fe40000001810 */
[----:B------:R-:W5:Y:S01]  /*1bda0*/  LDSM.16.MT88.4 R24, [R142+0xbc00] ;  /* 0x00bc00008e18783b */ /* 0x000f620000004200 */
[----:B------:R-:W-:Y:S02]  /*1bdb0*/  FADD.FTZ R124, R124, R7 ;  /* 0x000000077c7c7221 */ /* 0x000fe40000010000 */
[----:B------:R-:W-:Y:S02]  /*1bdc0*/  FADD.FTZ R7, R165, R168 ;  /* 0x000000a8a5077221 */ /* 0x000fe40000010000 */
[----:B-1----:R-:W-:Y:S01]  /*1bdd0*/  F2FP.PACK_AB R20, R123, R120 ;  /* 0x000000787b14723e */ /* 0x002fe200000000ff */
[----:B------:R1:W-:Y:S01]  /*1bde0*/  MUFU.EX2 R65, R45 ;  /* 0x0000002d00417308 */ /* 0x0003e20000000800 */
[----:B--2---:R-:W-:Y:S01]  /*1bdf0*/  F2FP.PACK_AB R21, R177, R122 ;  /* 0x0000007ab115723e */ /* 0x004fe200000000ff */
[----:B------:R-:W-:Y:S02]  /*1be00*/  LDSM.16.MT88.4 R40, [R140+0xc400] ;  /* 0x00c400008c28783b */ /* 0x000fe40000004200 */
[----:B------:R-:W-:Y:S01]  /*1be10*/  F2FP.PACK_AB R22, R174, R121 ;  /* 0x00000079ae16723e */ /* 0x000fe200000000ff */
[----:B------:R-:W-:Y:S02]  /*1be20*/  FADD.FTZ R7, R172, R7 ;  /* 0x00000007ac077221 */ /* 0x000fe40000010000 */
[----:B------:R-:W-:Y:S02]  /*1be30*/  FADD.FTZ R124, R125, R124 ;  /* 0x0000007c7d7c7221 */ /* 0x000fe40000010000 */
[----:B------:R-:W-:Y:S01]  /*1be40*/  FADD.FTZ R122, R122, R7 ;  /* 0x000000077a7a7221 */ /* 0x000fe20000010000 */
[----:B------:R-:W-:Y:S01]  /*1be50*/  MUFU.EX2 R60, R106 ;  /* 0x0000006a003c7308 */ /* 0x000fe20000000800 */
[----:B------:R-:W-:Y:S02]  /*1be60*/  FADD.FTZ R169, R169, R124 ;  /* 0x0000007ca9a97221 */ /* 0x000fe40000010000 */
[----:B------:R-:W-:Y:S01]  /*1be70*/  FADD.FTZ R177, R177, R122 ;  /* 0x0000007ab1b17221 */ /* 0x000fe20000010000 */
[----:B---3--:R-:W-:Y:S01]  /*1be80*/  F2FP.PACK_AB R23, R109, R108 ;  /* 0x0000006c6d17723e */ /* 0x008fe200000000ff */
[----:B------:R-:W-:Y:S04]  /*1be90*/  FADD.FTZ R169, R128, R169 ;  /* 0x000000a980a97221 */ /* 0x000fe80000010000 */
[----:B------:R-:W-:Y:S01]  /*1bea0*/  FADD.FTZ R130, R130, R169 ;  /* 0x000000a982827221 */ /* 0x000fe20000010000 */
[----:B------:R2:W-:Y:S01]  /*1beb0*/  MUFU.EX2 R57, R105 ;  /* 0x0000006900397308 */ /* 0x0005e20000000800 */
[C---:B------:R-:W-:Y:S01]  /*1bec0*/  HMMA.16816.F32 R8, R20.reuse, R28, R8 ;  /* 0x0000001c1408723c */ /* 0x040fe20000001808 */
[----:B-1----:R-:W-:Y:S02]  /*1bed0*/  LDSM.16.MT88.4 R44, [R142+0xe800] ;  /* 0x00e800008e2c783b */ /* 0x002fe40000004200 */
[----:B------:R-:W-:Y:S05]  /*1bee0*/  FADD.FTZ R131, R131, R130 ;  /* 0x0000008283837221 */ /* 0x000fea0000010000 */
[C---:B------:R-:W-:Y:S01]  /*1bef0*/  HMMA.16816.F32 R68, R20.reuse, R30, R68 ;  /* 0x0000001e1444723c */ /* 0x040fe20000001844 */
[----:B------:R-:W-:Y:S01]  /*1bf00*/  MUFU.EX2 R110, R110 ;  /* 0x0000006e006e7308 */ /* 0x000fe20000000800 */
[----:B------:R-:W1:Y:S06]  /*1bf10*/  LDSM.16.MT88.4 R28, [R140+0xbc00] ;  /* 0x00bc00008c1c783b */ /* 0x000e6c0000004200 */
[C---:B----4-:R-:W-:Y:S03]  /*1bf20*/  HMMA.16816.F32 R72, R20.reuse, R32, R72 ;  /* 0x000000201448723c */ /* 0x050fe60000001848 */
[----:B------:R-:W3:Y:S01]  /*1bf30*/  MUFU.EX2 R111, R111 ;  /* 0x0000006f006f7308 */ /* 0x000ee20000000800 */
[--C-:B--2---:R-:W-:Y:S04]  /*1bf40*/  FFMA.FTZ R105, R62, c[0x0][0x23c], -R5.reuse ;  /* 0x00008f003e697a23 */ /* 0x104fe80000010805 */
[C---:B------:R-:W-:Y:S01]  /*1bf50*/  HMMA.16816.F32 R76, R20.reuse, R34, R76 ;  /* 0x00000022144c723c */ /* 0x040fe2000000184c */
[----:B------:R-:W2:Y:S03]  /*1bf60*/  LDSM.16.MT88.4 R32, [R142+0xdc00] ;  /* 0x00dc00008e20783b */ /* 0x000ea60000004200 */
[----:B------:R-:W-:Y:S01]  /*1bf70*/  FFMA.FTZ R5, R67, c[0x0][0x23c], -R5 ;  /* 0x00008f0043057a23 */ /* 0x000fe20000010805 */
[----:B------:R-:W4:Y:S03]  /*1bf80*/  MUFU.EX2 R181, R181 ;  /* 0x000000b500b57308 */ /* 0x000f260000000800 */
[C---:B-----5:R-:W-:Y:S07]  /*1bf90*/  HMMA.16816.F32 R80, R20.reuse, R24, R80 ;  /* 0x000000181450723c */ /* 0x060fee0000001850 */
[----:B------:R-:W-:Y:S01]  /*1bfa0*/  MUFU.EX2 R49, R49 ;  /* 0x0000003100317308 */ /* 0x000fe20000000800 */
[C---:B------:R-:W-:Y:S01]  /*1bfb0*/  HMMA.16816.F32 R84, R20.reuse, R26, R84 ;  /* 0x0000001a1454723c */ /* 0x040fe20000001854 */
[----:B------:R-:W5:Y:S08]  /*1bfc0*/  LDSM.16.MT88.4 R24, [R140+0xdc00] ;  /* 0x00dc00008c18783b */ /* 0x000f700000004200 */
        /* <DEDUP_REMOVED lines=11> */
[----:B------:R-:W-:Y:S01]  /*1c080*/  HMMA.16816.F32 R16, R20, R26, R16 ;  /* 0x0000001a1410723c */ /* 0x000fe20000001810 */
[----:B------:R-:W5:Y:S01]  /*1c090*/  LDSM.16.MT88.4 R24, [R142+0xc000] ;  /* 0x00c000008e18783b */ /* 0x000f620000004200 */
[----:B------:R-:W2:Y:S05]  /*1c0a0*/  MUFU.EX2 R62, R61 ;  /* 0x0000003d003e7308 */ /* 0x000eaa0000000800 */
[----:B---3--:R-:W-:Y:S02]  /*1c0b0*/  F2FP.PACK_AB R20, R111, R110 ;  /* 0x0000006e6f14723e */ /* 0x008fe400000000ff */
[----:B------:R-:W-:Y:S03]  /*1c0c0*/  F2FP.PACK_AB R21, R178, R167 ;  /* 0x000000a7b215723e */ /* 0x000fe600000000ff */
[----:B------:R-:W-:Y:S01]  /*1c0d0*/  F2FP.PACK_AB R22, R179, R118 ;  /* 0x00000076b316723e */ /* 0x000fe200000000ff */
[----:B------:R-:W-:Y:S01]  /*1c0e0*/  MUFU.EX2 R6, R105 ;  /* 0x0000006900067308 */ /* 0x000fe20000000800 */
[----:B----4-:R-:W-:Y:S07]  /*1c0f0*/  F2FP.PACK_AB R23, R181, R180 ;  /* 0x000000b4b517723e */ /* 0x010fee00000000ff */
[C---:B-1----:R-:W-:Y:S02]  /*1c100*/  HMMA.16816.F32 R8, R20.reuse, R28, R8 ;  /* 0x0000001c1408723c */ /* 0x042fe40000001808 */
[----:B------:R-:W1:Y:S01]  /*1c110*/  MUFU.EX2 R63, R63 ;  /* 0x0000003f003f7308 */ /* 0x000e620000000800 */
[----:B--2---:R-:W-:Y:S05]  /*1c120*/  F2FP.PACK_AB R104, R62, R135 ;  /* 0x000000873e68723e */ /* 0x004fea00000000ff */
[C---:B------:R-:W-:Y:S01]  /*1c130*/  HMMA.16816.F32 R68, R20.reuse, R30, R68 ;  /* 0x0000001e1444723c */ /* 0x040fe20000001844 */
[----:B------:R-:W2:Y:S03]  /*1c140*/  LDSM.16.MT88.4 R28, [R142+0xe000] ;  /* 0x00e000008e1c783b */ /* 0x000ea60000004200 */
[----:B------:R-:W-:Y:S04]  /*1c150*/  MUFU.EX2 R64, R64 ;  /* 0x0000004000407308 */ /* 0x000fe80000000800 */
[C---:B------:R-:W-:Y:S06]  /*1c160*/  HMMA.16816.F32 R72, R20.reuse, R32, R72 ;  /* 0x000000201448723c */ /* 0x040fec0000001848 */
[----:B------:R-:W3:Y:S02]  /*1c170*/  MUFU.EX2 R171, R171 ;  /* 0x000000ab00ab7308 */ /* 0x000ee40000000800 */
[C---:B------:R-:W-:Y:S01]  /*1c180*/  HMMA.16816.F32 R76, R20.reuse, R34, R76 ;  /* 0x00000022144c723c */ /* 0x040fe2000000184c */
[----:B------:R-:W4:Y:S03]  /*1c190*/  LDSM.16.MT88.4 R32, [R140+0xe000] ;  /* 0x00e000008c20783b */ /* 0x000f260000004200 */
[----:B-1----:R-:W-:Y:S04]  /*1c1a0*/  F2FP.PACK_AB R105, R63, R6 ;  /* 0x000000063f69723e */ /* 0x002fe800000000ff */
[C---:B-----5:R-:W-:Y:S01]  /*1c1b0*/  HMMA.16816.F32 R80, R20.reuse, R24, R80 ;  /* 0x000000181450723c */ /* 0x060fe20000001850 */
[----:B------:R-:W-:Y:S07]  /*1c1c0*/  MUFU.EX2 R5, R5 ;  /* 0x0000000500057308 */ /* 0x000fee0000000800 */
[C---:B------:R-:W-:Y:S01]  /*1c1d0*/  HMMA.16816.F32 R84, R20.reuse, R26, R84 ;  /* 0x0000001a1454723c */ /* 0x040fe20000001854 */
[----:B------:R-:W1:Y:S03]  /*1c1e0*/  LDSM.16.MT88.4 R24, [R142+0xa400] ;  /* 0x00a400008e18783b */ /* 0x000e660000004200 */
[----:B---3--:R-:W-:Y:S04]  /*1c1f0*/  F2FP.PACK_AB R106, R171, R64 ;  /* 0x00000040ab6a723e */ /* 0x008fe800000000ff */
[C---:B------:R-:W-:Y:S08]  /*1c200*/  HMMA.16816.F32 R88, R20.reuse, R36, R88 ;  /* 0x000000241458723c */ /* 0x040ff00000001858 */
[C---:B------:R-:W-:Y:S01]  /*1c210*/  HMMA.16816.F32 R92, R20.reuse, R38, R92 ;  /* 0x00000026145c723c */ /* 0x040fe2000000185c */
[----:B------:R-:W-:Y:S07]  /*1c220*/  LDSM.16.MT88.4 R36, [R142+0xc400] ;  /* 0x00c400008e24783b */ /* 0x000fee0000004200 */
[C---:B--2---:R-:W-:Y:S08]  /*1c230*/  HMMA.16816.F32 R12, R20.reuse, R28, R12 ;  /* 0x0000001c140c723c */ /* 0x044ff0000000180c */
[C---:B------:R-:W-:Y:S01]  /*1c240*/  HMMA.16816.F32 R96, R20.reuse, R30, R96 ;  /* 0x0000001e1460723c */ /* 0x040fe20000001860 */
[----:B------:R-:W2:Y:S07]  /*1c250*/  LDSM.16.MT88.4 R28, [R140+0xa400] ;  /* 0x00a400008c1c783b */ /* 0x000eae0000004200 */
[C---:B----4-:R-:W-:Y:S08]  /*1c260*/  HMMA.16816.F32 R100, R20.reuse, R32, R100 ;  /* 0x000000201464723c */ /* 0x050ff00000001864 */
        /* <DEDUP_REMOVED lines=43> */
[C---:B-1----:R-:W-:Y:S07]  /*1c520*/  HMMA.16816.F32 R100, R20.reuse, R24, R100 ;  /* 0x000000181464723c */ /* 0x042fee0000001864 */
[----:B------:R-:W-:Y:S01]  /*1c530*/  FADD.FTZ R24, R120, R131 ;  /* 0x0000008378187221 */ /* 0x000fe20000010000 */
[----:B------:R-:W-:Y:S01]  /*1c540*/  HMMA.16816.F32 R16, R20, R26, R16 ;  /* 0x0000001a1410723c */ /* 0x000fe20000001810 */
[----:B------:R-:W-:Y:S03]  /*1c550*/  LDSM.16.MT88.4 R20, [R142+0xec00] ;  /* 0x00ec00008e14783b */ /* 0x000fe60000004200 */
[----:B------:R-:W-:Y:S04]  /*1c560*/  FADD.FTZ R24, R123, R24 ;  /* 0x000000187b187221 */ /* 0x000fe80000010000 */
[C---:B--2---:R-:W-:Y:S01]  /*1c570*/  HMMA.16816.F32 R112, R104.reuse, R28, R8 ;  /* 0x0000001c6870723c */ /* 0x044fe20000001808 */
[----:B------:R-:W1:Y:S04]  /*1c580*/  LDSM.16.MT88.4 R8, [R140+0xcc00] ;  /* 0x00cc00008c08783b */ /* 0x000e680000004200 */
[----:B------:R-:W-:Y:S02]  /*1c590*/  FADD.FTZ R7, R121, R24 ;  /* 0x0000001879077221 */ /* 0x000fe40000010000 */
[----:B------:R-:W-:Y:S01]  /*1c5a0*/  FADD.FTZ R28, R108, R177 ;  /* 0x000000b16c1c7221 */ /* 0x000fe20000010000 */
[C---:B------:R-:W-:Y:S01]  /*1c5b0*/  HMMA.16816.F32 R68, R104.reuse, R30, R68 ;  /* 0x0000001e6844723c */ /* 0x040fe20000001844 */
[----:B------:R-:W2:Y:S03]  /*1c5c0*/  LDSM.16.MT88.4 R24, [R140+0xec00] ;  /* 0x00ec00008c18783b */ /* 0x000ea60000004200 */
[----:B------:R-:W-:Y:S02]  /*1c5d0*/  FADD.FTZ R7, R174, R7 ;  /* 0x00000007ae077221 */ /* 0x000fe40000010000 */
[----:B------:R-:W-:Y:S02]  /*1c5e0*/  FADD.FTZ R28, R109, R28 ;  /* 0x0000001c6d1c7221 */ /* 0x000fe40000010000 */
[C---:B---3--:R-:W-:Y:S04]  /*1c5f0*/  HMMA.16816.F32 R72, R104.reuse, R32, R72 ;  /* 0x000000206848723c */ /* 0x048fe80000001848 */
[----:B------:R-:W-:Y:S02]  /*1c600*/  FADD.FTZ R110, R110, R7 ;  /* 0x000000076e6e7221 */ /* 0x000fe40000010000 */
[----:B------:R-:W-:Y:S02]  /*1c610*/  FADD.FTZ R7, R167, R28 ;  /* 0x0000001ca7077221 */ /* 0x000fe40000010000 */
[C---:B------:R-:W-:Y:S04]  /*1c620*/  HMMA.16816.F32 R76, R104.reuse, R34, R76 ;  /* 0x00000022684c723c */ /* 0x040fe8000000184c */
[----:B------:R-:W-:Y:S02]  /*1c630*/  FADD.FTZ R111, R111, R110 ;  /* 0x0000006e6f6f7221 */ /* 0x000fe40000010000 */
[----:B------:R-:W-:Y:S02]  /*1c640*/  FADD.FTZ R7, R178, R7 ;  /* 0x00000007b2077221 */ /* 0x000fe40000010000 */
[C---:B----4-:R-:W-:Y:S04]  /*1c650*/  HMMA.16816.F32 R80, R104.reuse, R36, R80 ;  /* 0x000000246850723c */ /* 0x050fe80000001850 */
[----:B------:R-:W-:Y:S04]  /*1c660*/  FADD.FTZ R28, R180, R7 ;  /* 0x00000007b41c7221 */ /* 0x000fe80000010000 */
[C---:B------:R-:W-:Y:S04]  /*1c670*/  HMMA.16816.F32 R84, R104.reuse, R38, R84 ;  /* 0x000000266854723c */ /* 0x040fe80000001854 */
[----:B------:R-:W-:Y:S04]  /*1c680*/  FADD.FTZ R28, R181, R28 ;  /* 0x0000001cb51c7221 */ /* 0x000fe80000010000 */
[----:B------:R-:W-:Y:S01]  /*1c690*/  FADD.FTZ R49, R49, R28 ;  /* 0x0000001c31317221 */ /* 0x000fe20000010000 */
[C---:B-1----:R-:W-:Y:S07]  /*1c6a0*/  HMMA.16816.F32 R88, R104.reuse, R8, R88 ;  /* 0x000000086858723c */ /* 0x042fee0000001858 */
[----:B------:R-:W-:Y:S01]  /*1c6b0*/  FADD.FTZ R8, R118, R111 ;  /* 0x0000006f76087221 */ /* 0x000fe20000010000 */
[C---:B------:R-:W-:Y:S04]  /*1c6c0*/  HMMA.16816.F32 R92, R104.reuse, R10, R92 ;  /* 0x0000000a685c723c */ /* 0x040fe8000000185c */
[----:B------:R-:W-:Y:S04]  /*1c6d0*/  FADD.FTZ R8, R179, R8 ;  /* 0x00000008b3087221 */ /* 0x000fe80000010000 */
        /* <DEDUP_REMOVED lines=29> */
.L_x_1484:
[----:B------:R-:W1:Y:S01]  /*1c8b0*/  SHFL.BFLY PT, R4, R167, 0x2, 0x1f ;  /* 0x0c401f00a7047f89 */ /* 0x000e6200000e0000 */
[----:B------:R-:W-:Y:S01]  /*1c8c0*/  MOV R8, 0x3f800000 ;  /* 0x3f80000000087802 */ /* 0x000fe20000000f00 */
[----:B------:R-:W-:Y:S01]  /*1c8d0*/  BSSY B0, `(.L_x_1489) ;  /* 0x00000bf000007945 */ /* 0x000fe20003800000 */
[----:B------:R-:W-:Y:S01]  /*1c8e0*/  MOV R7, 0x3f800000 ;  /* 0x3f80000000077802 */ /* 0x000fe20000000f00 */
[----:B------:R-:W2:Y:S01]  /*1c8f0*/  SHFL.BFLY PT, R5, R166, 0x2, 0x1f ;  /* 0x0c401f00a6057f89 */ /* 0x000ea200000e0000 */
[----:B------:R-:W-:-:S03]  /*1c900*/  IMAD R161, R161, 0x10, R160 ;  /* 0x00000010a1a17824 */ /* 0x000fc600078e02a0 */
[----:B------:R-:W-:Y:S01]  /*1c910*/  BAR.SYNC.DEFER_BLOCKING 0x0 ;  /* 0x0000000000007b1d */ /* 0x000fe20000010000 */
[----:B-1----:R-:W-:-:S05]  /*1c920*/  FADD.FTZ R3, R4, R167 ;  /* 0x000000a704037221 */ /* 0x002fca0000010000 */
[----:B------:R-:W1:Y:S01]  /*1c930*/  S2R R4, SR_TID.X ;  /* 0x0000000000047919 */ /* 0x000e620000002100 */
[----:B--2---:R-:W-:-:S03]  /*1c940*/  FADD.FTZ R10, R5, R166 ;  /* 0x000000a6050a7221 */ /* 0x004fc60000010000 */
[----:B------:R-:W2:Y:S04]  /*1c950*/  SHFL.BFLY PT, R6, R3, 0x1, 0x1f ;  /* 0x0c201f0003067f89 */ /* 0x000ea800000e0000 */
[----:B------:R-:W3:Y:S01]  /*1c960*/  SHFL.BFLY PT, R5, R10, 0x1, 0x1f ;  /* 0x0c201f000a057f89 */ /* 0x000ee200000e0000 */
[----:B-1----:R-:W-:-:S04]  /*1c970*/  SHF.R.S32.HI R9, RZ, 0x1f, R4 ;  /* 0x0000001fff097819 */ /* 0x002fc80000011404 */
[-C--:B------:R-:W-:Y:S01]  /*1c980*/  LEA.HI R11, R9, R4.reuse, RZ, 0x2 ;  /* 0x00000004090b7211 */ /* 0x080fe200078f10ff */
[----:B--2---:R-:W-:Y:S01]  /*1c990*/  FADD.FTZ R6, R3, R6 ;  /* 0x0000000603067221 */ /* 0x004fe20000010000 */
[-C--:B------:R-:W-:Y:S02]  /*1c9a0*/  LEA.HI R3, R9, R4.reuse, RZ, 0x5 ;  /* 0x0000000409037211 */ /* 0x080fe400078f28ff */
[----:B------:R-:W-:Y:S01]  /*1c9b0*/  LOP3.LUT R15, R11, 0xfffffffc, RZ, 0xc0, !PT ;  /* 0xfffffffc0b0f7812 */ /* 0x000fe200078ec0ff */
[----:B---3--:R-:W-:Y:S01]  /*1c9c0*/  FADD.FTZ R5, R10, R5 ;  /* 0x000000050a057221 */ /* 0x008fe20000010000 */
[----:B------:R-:W-:Y:S02]  /*1c9d0*/  SHF.R.S32.HI R11, RZ, 0x2, R11 ;  /* 0x00000002ff0b7819 */ /* 0x000fe4000001140b */
[----:B------:R-:W-:Y:S02]  /*1c9e0*/  SHF.R.S32.HI R13, RZ, 0x5, R3 ;  /* 0x00000005ff0d7819 */ /* 0x000fe40000011403 */
[----:B------:R-:W-:-:S02]  /*1c9f0*/  IADD3 R10, -R15, R4, RZ ;  /* 0x000000040f0a7210 */ /* 0x000fc40007ffe1ff */
[----:B------:R-:W-:Y:S02]  /*1ca00*/  SHF.R.S32.HI R16, RZ, 0x1f, R11 ;  /* 0x0000001fff107819 */ /* 0x000fe4000001140b */
[----:B------:R-:W-:Y:S02]  /*1ca10*/  LEA R10, R13, R10, 0x8 ;  /* 0x0000000a0d0a7211 */ /* 0x000fe400078e40ff */
[----:B------:R-:W-:Y:S02]  /*1ca20*/  LEA.HI R13, R9, R4, RZ, 0x3 ;  /* 0x00000004090d7211 */ /* 0x000fe400078f18ff */
[----:B------:R-:W-:Y:S02]  /*1ca30*/  LEA.HI R16, R16, R11, RZ, 0x3 ;  /* 0x0000000b10107211 */ /* 0x000fe400078f18ff */
[----:B------:R-:W-:Y:S02]  /*1ca40*/  SHF.R.S32.HI R12, RZ, 0x3, R13 ;  /* 0x00000003ff0c7819 */ /* 0x000fe4000001140d */
[----:B------:R-:W-:-:S02]  /*1ca50*/  LOP3.LUT R16, R16, 0xfffffff8, RZ, 0xc0, !PT ;  /* 0xfffffff810107812 */ /* 0x000fc400078ec0ff */
[----:B------:R-:W-:Y:S02]  /*1ca60*/  LEA.HI R14, R9, R4, RZ, 0x6 ;  /* 0x00000004090e7211 */ /* 0x000fe400078f30ff */
[----:B------:R-:W-:Y:S01]  /*1ca70*/  LEA.HI R15, R13, R12, RZ, 0x1 ;  /* 0x0000000c0d0f7211 */ /* 0x000fe200078f08ff */
[----:B------:R-:W-:Y:S01]  /*1ca80*/  IMAD.IADD R17, R11, 0x1, -R16 ;  /* 0x000000010b117824 */ /* 0x000fe200078e0a10 */
[----:B------:R-:W-:Y:S02]  /*1ca90*/  SHF.L.U32 R14, R14, 0x2, RZ ;  /* 0x000000020e0e7819 */ /* 0x000fe400000006ff */
[----:B------:R-:W-:Y:S02]  /*1caa0*/  LEA.HI R11, R9, R4, RZ, 0x4 ;  /* 0x00000004090b7211 */ /* 0x000fe400078f20ff */
[----:B------:R-:W-:Y:S02]  /*1cab0*/  LOP3.LUT R9, R15, 0xfffffffe, RZ, 0xc0, !PT ;  /* 0xfffffffe0f097812 */ /* 0x000fe400078ec0ff */
[----:B------:R-:W-:-:S02]  /*1cac0*/  LOP3.LUT R19, R13, 0xfffffff8, RZ, 0xc0, !PT ;  /* 0xfffffff80d137812 */ /* 0x000fc400078ec0ff */
[----:B------:R-:W-:Y:S02]  /*1cad0*/  FSETP.NE.FTZ.AND P1, PT, R6, RZ, PT ;  /* 0x000000ff0600720b */ /* 0x000fe40003f35000 */
[----:B------:R-:W-:Y:S02]  /*1cae0*/  LOP3.LUT R15, R14, 0x3fffff00, RZ, 0xc0, !PT ;  /* 0x3fffff000e0f7812 */ /* 0x000fe400078ec0ff */
[----:B------:R-:W-:Y:S02]  /*1caf0*/  LEA.HI R13, R17, R17, RZ, 0x1 ;  /* 0x00000011110d7211 */ /* 0x000fe400078f08ff */
[----:B------:R-:W-:Y:S02]  /*1cb00*/  IADD3 R14, R12, -R9, RZ ;  /* 0x800000090c0e7210 */ /* 0x000fe40007ffe0ff */
[----:B------:R-:W-:Y:S02]  /*1cb10*/  IADD3 R9, -R19, R4, RZ ;  /* 0x0000000413097210 */ /* 0x000fe40007ffe1ff */
[----:B------:R-:W-:-:S02]  /*1cb20*/  LOP3.LUT R18, R13, 0x1fffffe, RZ, 0xc0, !PT ;  /* 0x01fffffe0d127812 */ /* 0x000fc400078ec0ff */
[----:B------:R-:W-:Y:S01]  /*1cb30*/  FSETP.NE.FTZ.AND P0, PT, R5, RZ, PT ;  /* 0x000000ff0500720b */ /* 0x000fe20003f15000 */
[----:B------:R-:W1:Y:S01]  /*1cb40*/  @P1 MUFU.RCP R8, R6 ;  /* 0x0000000600081308 */ /* 0x000e620000001000 */
[----:B------:R-:W-:Y:S02]  /*1cb50*/  LEA.HI R16, R9, R9, RZ, 0x1 ;  /* 0x0000000909107211 */ /* 0x000fe400078f08ff */
[----:B------:R-:W-:Y:S02]  /*1cb60*/  IADD3 R17, R17, -R18, RZ ;  /* 0x8000001211117210 */ /* 0x000fe40007ffe0ff */
[----:B------:R-:W-:Y:S02]  /*1cb70*/  SHF.R.S32.HI R13, RZ, 0x1, R13 ;  /* 0x00000001ff0d7819 */ /* 0x000fe4000001140d */
[----:B------:R-:W-:Y:S01]  /*1cb80*/  SHF.R.S32.HI R18, RZ, 0x1, R16 ;  /* 0x00000001ff127819 */ /* 0x000fe20000011410 */
[----:B------:R-:W-:Y:S01]  /*1cb90*/  @P1 MUFU.LG2 R6, R6 ;  /* 0x0000000600061308 */ /* 0x000fe20000000c00 */
[----:B------:R-:W-:-:S02]  /*1cba0*/  LOP3.LUT R16, R16, 0xfffffffe, RZ, 0xc0, !PT ;  /* 0xfffffffe10107812 */ /* 0x000fc400078ec0ff */
[----:B------:R-:W-:Y:S02]  /*1cbb0*/  LEA R14, R14, R15, 0x5 ;  /* 0x0000000f0e0e7211 */ /* 0x000fe400078e28ff */
[----:B------:R-:W-:Y:S02]  /*1cbc0*/  SHF.R.S32.HI R11, RZ, 0x4, R11 ;  /* 0x00000004ff0b7819 */ /* 0x000fe4000001140b */
[----:B------:R-:W-:Y:S01]  /*1cbd0*/  SHF.L.U32 R15, R13, 0x6, RZ ;  /* 0x000000060d0f7819 */ /* 0x000fe200000006ff */
[----:B------:R-:W2:Y:S01]  /*1cbe0*/  @P0 MUFU.RCP R7, R5 ;  /* 0x0000000500070308 */ /* 0x000ea20000001000 */
[----:B------:R-:W-:Y:S01]  /*1cbf0*/  LEA R10, R17, R10, 0x4 ;  /* 0x0000000a110a7211 */ /* 0x000fe200078e20ff */
[----:B------:R-:W-:Y:S01]  /*1cc00*/  IMAD.IADD R17, R9, 0x1, -R16 ;  /* 0x0000000109117824 */ /* 0x000fe200078e0a10 */
[----:B------:R-:W-:Y:S01]  /*1cc10*/  LOP3.LUT R15, R15, 0xc0, RZ, 0xc0, !PT ;  /* 0x000000c00f0f7812 */ /* 0x000fe200078ec0ff */
[----:B------:R-:W-:Y:S01]  /*1cc20*/  IMAD.SHL.U32 R11, R11, 0x40, RZ ;  /* 0x000000400b0b7824 */ /* 0x000fe200078e00ff */
[----:B------:R-:W-:Y:S01]  /*1cc30*/  LOP3.LUT R16, R13, 0x1, RZ, 0xc0, !PT ;  /* 0x000000010d107812 */ /* 0x000fe200078ec0ff */
[C---:B-1----:R-:W-:Y:S01]  /*1cc40*/  FMUL.FTZ R112, R8.reuse, R112 ;  /* 0x0000007008707220 */ /* 0x042fe20000410000 */
[----:B------:R-:W-:Y:S01]  /*1cc50*/  LEA.HI R15, R15, R15, RZ, 0x1d ;  /* 0x0000000f0f0f7211 */ /* 0x000fe200078fe8ff */
[----:B------:R-:W-:Y:S01]  /*1cc60*/  FMUL.FTZ R113, R8, R113 ;  /* 0x0000007108717220 */ /* 0x000fe20000410000 */
[----:B------:R-:W-:Y:S01]  /*1cc70*/  ISETP.NE.U32.AND P3, PT, R16, 0x1, PT ;  /* 0x000000011000780c */ /* 0x000fe20003f65070 */
[C---:B------:R-:W-:Y:S01]  /*1cc80*/  FMUL.FTZ R68, R8.reuse, R68 ;  /* 0x0000004408447220 */ /* 0x040fe20000410000 */
[----:B------:R-:W-:Y:S01]  /*1cc90*/  LOP3.LUT R11, R11, 0xc0, RZ, 0xc0, !PT ;  /* 0x000000c00b0b7812 */ /* 0x000fe200078ec0ff */
[----:B------:R-:W-:Y:S01]  /*1cca0*/  FMUL.FTZ R69, R8, R69 ;  /* 0x0000004508457220 */ /* 0x000fe20000410000 */
[----:B------:R-:W-:Y:S01]  /*1ccb0*/  SHF.L.U32 R18, R18, 0x3, RZ ;  /* 0x0000000312127819 */ /* 0x000fe200000006ff */
[----:B------:R-:W-:Y:S01]  /*1ccc0*/  FMUL.FTZ R72, R8, R72 ;  /* 0x0000004808487220 */ /* 0x000fe20000410000 */
[----:B------:R-:W-:Y:S01]  /*1ccd0*/  LEA R10, R10, R15, 0x1 ;  /* 0x0000000f0a0a7211 */ /* 0x000fe200078e08ff */
[C---:B------:R-:W-:Y:S01]  /*1cce0*/  FMUL.FTZ R73, R8.reuse, R73 ;  /* 0x0000004908497220 */ /* 0x040fe20000410000 */
[----:B------:R-:W-:Y:S01]  /*1ccf0*/  LOP3.LUT R18, R11, 0x18, R18, 0xf8, !PT ;  /* 0x000000180b127812 */ /* 0x000fe200078ef812 */
[C---:B------:R-:W-:Y:S01]  /*1cd00*/  FMUL.FTZ R76, R8.reuse, R76 ;  /* 0x0000004c084c7220 */ /* 0x040fe20000410000 */
[----:B------:R-:W-:Y:S01]  /*1cd10*/  SHF.R.U32.HI R11, RZ, 0x3, R11 ;  /* 0x00000003ff0b7819 */ /* 0x000fe2000001160b */
[C---:B------:R-:W-:Y:S01]  /*1cd20*/  FMUL.FTZ R77, R8.reuse, R77 ;  /* 0x0000004d084d7220 */ /* 0x040fe20000410000 */
[----:B------:R-:W-:Y:S01]  /*1cd30*/  LOP3.LUT P2, RZ, R13, 0x2, RZ, 0xc0, !PT ;  /* 0x000000020dff7812 */ /* 0x000fe2000784c0ff */
[----:B------:R-:W-:Y:S01]  /*1cd40*/  FMUL.FTZ R80, R8, R80 ;  /* 0x0000005008507220 */ /* 0x000fe20000410000 */
[----:B------:R-:W-:Y:S01]  /*1cd50*/  SHF.L.U32 R13, R10, 0x2, RZ ;  /* 0x000000020a0d7819 */ /* 0x000fe200000006ff */
[C---:B------:R-:W-:Y:S01]  /*1cd60*/  FMUL.FTZ R81, R8.reuse, R81 ;  /* 0x0000005108517220 */ /* 0x040fe20000410000 */
[----:B------:R-:W-:Y:S01]  /*1cd70*/  LEA R14, R17, R14, 0x2 ;  /* 0x0000000e110e7211 */ /* 0x000fe200078e10ff */
[----:B------:R-:W-:Y:S01]  /*1cd80*/  FMUL.FTZ R84, R8, R84 ;  /* 0x0000005408547220 */ /* 0x000fe20000410000 */
[----:B------:R-:W-:Y:S01]  /*1cd90*/  LOP3.LUT R11, R18, R11, RZ, 0x3c, !PT ;  /* 0x0000000b120b7212 */ /* 0x000fe200078e3cff */
[C---:B------:R-:W-:Y:S01]  /*1cda0*/  FMUL.FTZ R85, R8.reuse, R85 ;  /* 0x0000005508557220 */ /* 0x040fe20000410000 */
[C---:B------:R-:W-:Y:S01]  /*1cdb0*/  IADD3 R15, R13.reuse, -0x20, RZ ;  /* 0xffffffe00d0f7810 */ /* 0x040fe20007ffe0ff */
[C---:B------:R-:W-:Y:S01]  /*1cdc0*/  FMUL.FTZ R88, R8.reuse, R88 ;  /* 0x0000005808587220 */ /* 0x040fe20000410000 */
        /* <DEDUP_REMOVED lines=14> */
[C---:B------:R-:W-:Y:S02]  /*1ceb0*/  FMUL.FTZ R101, R8.reuse, R101 ;  /* 0x0000006508657220 */ /* 0x040fe40000410000 */
[C---:B------:R-:W-:Y:S02]  /*1cec0*/  FMUL.FTZ R104, R8.reuse, R104 ;  /* 0x0000006808687220 */ /* 0x040fe40000410000 */
[----:B------:R-:W-:Y:S01]  /*1ced0*/  FMUL.FTZ R105, R8, R105 ;  /* 0x0000006908697220 */ /* 0x000fe20000410000 */
[----:B------:R-:W-:Y:S01]  /*1cee0*/  MOV R8, 0x40 ;  /* 0x0000004000087802 */ /* 0x000fe20000000f00 */
[----:B--2---:R-:W-:-:S02]  /*1cef0*/  FMUL.FTZ R115, R7, R115 ;  /* 0x0000007307737220 */ /* 0x004fc40000410000 */
[C---:B------:R-:W-:Y:S01]  /*1cf00*/  FMUL.FTZ R114, R7.reuse, R114 ;  /* 0x0000007207727220 */ /* 0x040fe20000410000 */
[----:B------:R-:W-:Y:S01]  /*1cf10*/  SEL R8, R8, 0xffffffc0, !P2 ;  /* 0xffffffc008087807 */ /* 0x000fe20005000000 */
[----:B------:R-:W-:Y:S01]  /*1cf20*/  FMUL.FTZ R71, R7, R71 ;  /* 0x0000004707477220 */ /* 0x000fe20000410000 */
[----:B------:R-:W-:Y:S01]  /*1cf30*/  LOP3.LUT P2, RZ, R3, 0x3, RZ, 0xc0, !PT ;  /* 0x0000000303ff7812 */ /* 0x000fe2000784c0ff */
[----:B------:R-:W-:Y:S01]  /*1cf40*/  FMUL.FTZ R70, R7, R70 ;  /* 0x0000004607467220 */ /* 0x000fe20000410000 */
[----:B------:R-:W-:Y:S01]  /*1cf50*/  IADD3 R13, R13, R8, RZ ;  /* 0x000000080d0d7210 */ /* 0x000fe20007ffe0ff */
[C---:B------:R-:W-:Y:S01]  /*1cf60*/  FMUL.FTZ R75, R7.reuse, R75 ;  /* 0x0000004b074b7220 */ /* 0x040fe20000410000 */
[----:B------:R-:W-:Y:S01]  /*1cf70*/  STS.64 [R10.X4+0x400], R114 ;  /* 0x000400720a007388 */ /* 0x000fe20000004a00 */
        /* <DEDUP_REMOVED lines=8> */
[----:B------:R-:W-:Y:S01]  /*1d000*/  STS.64 [R13], R72 ;  /* 0x000000480d007388 */ /* 0x000fe20000000a00 */
[C---:B------:R-:W-:Y:S02]  /*1d010*/  FMUL.FTZ R86, R7.reuse, R86 ;  /* 0x0000005607567220 */ /* 0x040fe40000410000 */
[C---:B------:R-:W-:Y:S01]  /*1d020*/  FMUL.FTZ R91, R7.reuse, R91 ;  /* 0x0000005b075b7220 */ /* 0x040fe20000410000 */
[----:B------:R-:W-:Y:S01]  /*1d030*/  STS.64 [R13+0x400], R74 ;  /* 0x0004004a0d007388 */ /* 0x000fe20000000a00 */
[----:B------:R-:W-:-:S02]  /*1d040*/  FMUL.FTZ R90, R7, R90 ;  /* 0x0000005a075a7220 */ /* 0x000fc40000410000 */
[C---:B------:R-:W-:Y:S02]  /*1d050*/  FMUL.FTZ R95, R7.reuse, R95 ;  /* 0x0000005f075f7220 */ /* 0x040fe40000410000 */
[C---:B------:R-:W-:Y:S02]  /*1d060*/  FMUL.FTZ R94, R7.reuse, R94 ;  /* 0x0000005e075e7220 */ /* 0x040fe40000410000 */
[C---:B------:R-:W-:Y:S02]  /*1d070*/  FMUL.FTZ R111, R7.reuse, R111 ;  /* 0x0000006f076f7220 */ /* 0x040fe40000410000 */
[C---:B------:R-:W-:Y:S02]  /*1d080*/  FMUL.FTZ R110, R7.reuse, R110 ;  /* 0x0000006e076e7220 */ /* 0x040fe40000410000 */
[C---:B------:R-:W-:Y:S02]  /*1d090*/  FMUL.FTZ R99, R7.reuse, R99 ;  /* 0x0000006307637220 */ /* 0x040fe40000410000 */
[----:B------:R-:W-:-:S02]  /*1d0a0*/  FMUL.FTZ R98, R7, R98 ;  /* 0x0000006207627220 */ /* 0x000fc40000410000 */
[C---:B------:R-:W-:Y:S02]  /*1d0b0*/  FMUL.FTZ R103, R7.reuse, R103 ;  /* 0x0000006707677220 */ /* 0x040fe40000410000 */
[C---:B------:R-:W-:Y:S02]  /*1d0c0*/  FMUL.FTZ R102, R7.reuse, R102 ;  /* 0x0000006607667220 */ /* 0x040fe40000410000 */
[C---:B------:R-:W-:Y:S02]  /*1d0d0*/  FMUL.FTZ R107, R7.reuse, R107 ;  /* 0x0000006b076b7220 */ /* 0x040fe40000410000 */
[----:B------:R-:W-:Y:S02]  /*1d0e0*/  FMUL.FTZ R106, R7, R106 ;  /* 0x0000006a076a7220 */ /* 0x000fe40000410000 */
[----:B------:R-:W-:Y:S01]  /*1d0f0*/  IMAD.IADD R7, R14, 0x1, R11 ;  /* 0x000000010e077824 */ /* 0x000fe200078e020b */
[----:B------:R-:W-:Y:S01]  /*1d100*/  IADD3 R14, R8, R15, RZ ;  /* 0x0000000f080e7210 */ /* 0x000fe20007ffe0ff */
[----:B------:R-:W2:Y:S01]  /*1d110*/  S2R R11, SR_CTAID.Z ;  /* 0x00000000000b7919 */ /* 0x000ea20000002700 */
[----:B-1----:R-:W-:-:S03]  /*1d120*/  @P0 FMUL.FTZ R5, R5, 0.69314718246459960938 ;  /* 0x3f31721805050820 */ /* 0x002fc60000410000 */
[----:B------:R-:W-:Y:S04]  /*1d130*/  STS.64 [R14], R76 ;  /* 0x0000004c0e007388 */ /* 0x000fe80000000a00 */
[----:B------:R-:W-:Y:S04]  /*1d140*/  STS.64 [R14+0x400], R78 ;  /* 0x0004004e0e007388 */ /* 0x000fe80000000a00 */
[----:B------:R-:W-:Y:S04]  /*1d150*/  STS.64 [R10.X4+0x2000], R80 ;  /* 0x002000500a007388 */ /* 0x000fe80000004a00 */
[----:B------:R-:W-:Y:S04]  /*1d160*/  STS.64 [R10.X4+0x2400], R82 ;  /* 0x002400520a007388 */ /* 0x000fe80000004a00 */
[----:B------:R-:W-:Y:S04]  /*1d170*/  STS.64 [R15+0x2000], R84 ;  /* 0x002000540f007388 */ /* 0x000fe80000000a00 */
[----:B------:R-:W-:Y:S04]  /*1d180*/  STS.64 [R15+0x2400], R86 ;  /* 0x002400560f007388 */ /* 0x000fe80000000a00 */
[----:B------:R-:W-:Y:S04]  /*1d190*/  STS.64 [R13+0x2000], R88 ;  /* 0x002000580d007388 */ /* 0x000fe80000000a00 */
[----:B------:R-:W-:Y:S04]  /*1d1a0*/  STS.64 [R13+0x2400], R90 ;  /* 0x0024005a0d007388 */ /* 0x000fe80000000a00 */
[----:B------:R-:W1:Y:S04]  /*1d1b0*/  S2R R8, SR_CTAID.Y ;  /* 0x0000000000087919 */ /* 0x000e680000002600 */
[----:B------:R-:W-:Y:S04]  /*1d1c0*/  STS.64 [R14+0x2000], R92 ;  /* 0x0020005c0e007388 */ /* 0x000fe80000000a00 */
[----:B------:R-:W-:Y:S04]  /*1d1d0*/  STS.64 [R14+0x2400], R94 ;  /* 0x0024005e0e007388 */ /* 0x000fe80000000a00 */
[----:B------:R-:W-:Y:S04]  /*1d1e0*/  STS.64 [R10.X4+0x4000], R108 ;  /* 0x0040006c0a007388 */ /* 0x000fe80000004a00 */
[----:B------:R3:W-:Y:S04]  /*1d1f0*/  STS.64 [R10.X4+0x4400], R110 ;  /* 0x0044006e0a007388 */ /* 0x0007e80000004a00 */
[----:B------:R-:W-:Y:S04]  /*1d200*/  STS.64 [R15+0x4000], R96 ;  /* 0x004000600f007388 */ /* 0x000fe80000000a00 */
[----:B------:R-:W-:Y:S01]  /*1d210*/  STS.64 [R15+0x4400], R98 ;  /* 0x004400620f007388 */ /* 0x000fe20000000a00 */
[----:B-1----:R-:W-:-:S03]  /*1d220*/  IMAD R8, R8, c[0x0][0x210], R153 ;  /* 0x0000840008087a24 */ /* 0x002fc600078e0299 */
[----:B------:R-:W-:Y:S04]  /*1d230*/  STS.64 [R13+0x4000], R100 ;  /* 0x004000640d007388 */ /* 0x000fe80000000a00 */
[----:B------:R-:W-:Y:S04]  /*1d240*/  STS.64 [R13+0x4400], R102 ;  /* 0x004400660d007388 */ /* 0x000fe80000000a00 */
[----:B------:R-:W-:Y:S04]  /*1d250*/  STS.64 [R14+0x4000], R104 ;  /* 0x004000680e007388 */ /* 0x000fe80000000a00 */
[----:B------:R1:W-:Y:S04]  /*1d260*/  STS.64 [R14+0x4400], R106 ;  /* 0x0044006a0e007388 */ /* 0x0003e80000000a00 */
[----:B---3--:R-:W3:Y:S04]  /*1d270*/  S2R R10, SR_CTAID.X ;  /* 0x00000000000a7919 */ /* 0x008ee80000002500 */
[----:B------:R-:W-:Y:S01]  /*1d280*/  BAR.SYNC.DEFER_BLOCKING 0x0 ;  /* 0x0000000000007b1d */ /* 0x000fe20000010000 */
[----:B-1----:R-:W-:-:S02]  /*1d290*/  IADD3 R14, -R153, RZ, RZ ;  /* 0x000000ff990e7210 */ /* 0x002fc40007ffe1ff */
[----:B---3--:R-:W-:-:S03]  /*1d2a0*/  SHF.L.U32 R3, R10, 0x6, RZ ;  /* 0x000000060a037819 */ /* 0x008fc600000006ff */
[----:B--2---:R-:W-:Y:S01]  /*1d2b0*/  IMAD R11, R14, c[0x0][0x1c0], R11 ;  /* 0x000070000e0b7a24 */ /* 0x004fe200078e020b */
[----:B------:R-:W-:Y:S01]  /*1d2c0*/  SHF.L.U32 R14, R9, 0x2, RZ ;  /* 0x00000002090e7819 */ /* 0x000fe200000006ff */
[----:B------:R-:W-:Y:S01]  /*1d2d0*/  @P1 FMUL.FTZ R9, R6, 0.69314718246459960938 ;  /* 0x3f31721806091820 */ /* 0x000fe20000410000 */
[----:B------:R-:W1:Y:S01]  /*1d2e0*/  LDS.128 R56, [R7.X4] ;  /* 0x0000000007387984 */ /* 0x000e620000004c00 */
[----:B------:R-:W-:Y:S01]  /*1d2f0*/  IMAD R8, R8, c[0x0][0x1c0], R11 ;  /* 0x0000700008087a24 */ /* 0x000fe200078e020b */
[----:B------:R-:W-:Y:S01]  /*1d300*/  SHF.R.S32.HI R15, RZ, 0x1f, R14 ;  /* 0x0000001fff0f7819 */ /* 0x000fe2000001140e */
[----:B------:R-:W-:Y:S01]  /*1d310*/  @P1 FFMA.FTZ R4, R2, c[0x0][0x238], R9 ;  /* 0x00008e0002041a23 */ /* 0x000fe20000010009 */
[----:B------:R-:W2:Y:S01]  /*1d320*/  LDS.128 R52, [R7.X4+0x800] ;  /* 0x0008000007347984 */ /* 0x000ea20000004c00 */
[----:B------:R-:W-:-:S03]  /*1d330*/  IMAD R8, R8, c[0x0][0x214], R3 ;  /* 0x0000850008087a24 */ /* 0x000fc600078e0203 */
[----:B------:R-:W3:Y:S04]  /*1d340*/  LDS.128 R48, [R7.X4+0x1000] ;  /* 0x0010000007307984 */ /* 0x000ee80000004c00 */
[----:B------:R-:W4:Y:S04]  /*1d350*/  LDS.128 R44, [R7.X4+0x1800] ;  /* 0x00180000072c7984 */ /* 0x000f280000004c00 */
        /* <DEDUP_REMOVED lines=8> */
[----:B-----5:R-:W-:Y:S01]  /*1d3e0*/  MOV R7, 0xff800000 ;  /* 0xff80000000077802 */ /* 0x020fe20000000f00 */
[----:B------:R-:W-:Y:S01]  /*1d3f0*/  @P0 FFMA.FTZ R7, R0, c[0x0][0x238], R5 ;  /* 0x00008e0000070a23 */ /* 0x000fe20000010005 */
[----:B------:R-:W-:Y:S05]  /*1d400*/  @P2 BRA `(.L_x_1490) ;  /* 0x000000b000002947 */ /* 0x000fea0003800000 */
[----:B--234-:R-:W-:Y:S01]  /*1d410*/  IMAD R0, R10, -0x40, R151 ;  /* 0xffffffc00a007824 */ /* 0x01cfe200078e0297 */
[----:B------:R-:W-:-:S02]  /*1d420*/  IADD3 R5, R161, 0x8, RZ ;  /* 0x00000008a1057810 */ /* 0x000fc40007ffe0ff */
        /* <DEDUP_REMOVED lines=9> */
.L_x_1490:
[----:B--234-:R-:W-:Y:S05]  /*1d4c0*/  BSYNC B0 ;  /* 0x0000000000007941 */ /* 0x01cfea0003800000 */
.L_x_1489:
[----:B------:R-:W-:Y:S01]  /*1d4d0*/  IMAD R151, R10, -0x40, R151 ;  /* 0xffffffc00a977824 */ /* 0x000fe200078e0297 */
[----:B------:R-:W-:Y:S01]  /*1d4e0*/  BSSY B0, `(.L_x_1491) ;  /* 0x0000012000007945 */ /* 0x000fe20003800000 */
[----:B------:R-:W-:-:S03]  /*1d4f0*/  IMAD.WIDE R2, R12, 0x60, R14 ;  /* 0x000000600c027825 */ /* 0x000fc600078e020e */
[----:B------:R-:W-:Y:S01]  /*1d500*/  ISETP.GE.AND P1, PT, R12, R151, PT ;  /* 0x000000970c00720c */ /* 0x000fe20003f26270 */
[----:B------:R-:W-:-:S05]  /*1d510*/  IMAD R8, R8, c[0x0][0x22c], RZ ;  /* 0x00008b0008087a24 */ /* 0x000fca00078e02ff */
[----:B------:R-:W-:Y:S02]  /*1d520*/  IADD3 R0, P0, R8, R2, RZ ;  /* 0x0000000208007210 */ /* 0x000fe40007f1e0ff */
[----:B------:R-:W-:Y:S02]  /*1d530*/  IADD3 R2, R14, 0x20, RZ ;  /* 0x000000200e027810 */ /* 0x000fe40007ffe0ff */
        /* <DEDUP_REMOVED lines=12> */
.L_x_1492:
[----:B------:R-:W-:Y:S05]  /*1d600*/  BSYNC B0 ;  /* 0x0000000000007941 */ /* 0x000fea0003800000 */
.L_x_1491:
        /* <DEDUP_REMOVED lines=10> */
.L_x_1494:
[----:B------:R-:W-:Y:S05]  /*1d6b0*/  BSYNC B0 ;  /* 0x0000000000007941 */ /* 0x000fea0003800000 */
.L_x_1493:
        /* <DEDUP_REMOVED lines=10> */
.L_x_1496:
[----:B------:R-:W-:Y:S05]  /*1d760*/  BSYNC B0 ;  /* 0x0000000000007941 */ /* 0x000fea0003800000 */
.L_x_1495:
        /* <DEDUP_REMOVED lines=11> */
.L_x_1497:
        /* <DEDUP_REMOVED lines=14> */
.L_x_6112:


//--------------------- .text._ZN5flash24flash_fwd_splitkv_kernelI23Flash_fwd_kernel_traitsILi96ELi64ELi128ELi4ELb0ELb0EN7cutlass6half_tE19Flash_kernel_traitsILi96ELi64ELi128ELi4ES3_EELb1ELb0ELb0ELb0ELb0ELb1ELb1ELb1EEEvNS_16Flash_fwd_paramsE --------------------------
	.section	.text._ZN5flash24flash_fwd_splitkv_kernelI23Flash_fwd_kernel_traitsILi96ELi64ELi128ELi4ELb0ELb0EN7cutlass6half_tE19Flash_kernel_traitsILi96ELi64ELi128ELi4ES3_EELb1ELb0ELb0ELb0ELb0ELb1ELb1ELb1EEEvNS_16Flash_fwd_paramsE,"ax",@progbits
	.sectioninfo	@"SHI_REGISTERS=224"
	.align	128
        .global         _ZN5flash24flash_fwd_splitkv_kernelI23Flash_fwd_kernel_traitsILi96ELi64ELi128ELi4ELb0ELb0EN7cutlass6half_tE19Flash_kernel_traitsILi96ELi64ELi128ELi4ES3_EELb1ELb0ELb0ELb0ELb0ELb1ELb1ELb1EEEvNS_16Flash_fwd_paramsE
        .type           _ZN5flash24flash_fwd_splitkv_kernelI23Flash_fwd_kernel_traitsILi96ELi64ELi128ELi4ELb0ELb0EN7cutlass6half_tE19Flash_kernel_traitsILi96ELi64ELi128ELi4ES3_EELb1ELb0ELb0ELb0ELb0ELb1ELb1ELb1EEEvNS_16Flash_fwd_paramsE,@function
        .size           _ZN5flash24flash_fwd_splitkv_kernelI23Flash_fwd_kernel_traitsILi96ELi64ELi128ELi4ELb0ELb0EN7cutlass6half_tE19Flash_kernel_traitsILi96ELi64ELi128ELi4ES3_EELb1ELb0ELb0ELb0ELb0ELb1ELb1ELb1EEEvNS_16Flash_fwd_paramsE,(.L_x_6113 - _ZN5flash24flash_fwd_splitkv_kernelI23Flash_fwd_kernel_traitsILi96ELi64ELi128ELi4ELb0ELb0EN7cutlass6half_tE19Flash_kernel_traitsILi96ELi64ELi128ELi4ES3_EELb1ELb0ELb0ELb0ELb0ELb1ELb1ELb1EEEvNS_16Flash_fwd_paramsE)
        .other          _ZN5flash24flash_fwd_splitkv_kernelI23Flash_fwd_kernel_traitsILi96ELi64ELi128ELi4ELb0ELb0EN7cutlass6half_tE19Flash_kernel_traitsILi96ELi64ELi128ELi4ES3_EELb1ELb0ELb0ELb0ELb0ELb1ELb1ELb1EEEvNS_16Flash_fwd_paramsE,@"STO_CUDA_ENTRY STV_DEFAULT"
_ZN5flash24flash_fwd_splitkv_kernelI23Flash_fwd_kernel_traitsILi96ELi64ELi128ELi4ELb0ELb0EN7cutlass6half_tE19Flash_kernel_traitsILi96ELi64ELi128ELi4ES3_EELb1ELb0ELb0ELb0ELb0ELb1ELb1ELb1EEEvNS_16Flash_fwd_paramsE:
.text._ZN5flash24flash_fwd_splitkv_kernelI23Flash_fwd_kernel_traitsILi96ELi64ELi128ELi4ELb0ELb0EN7cutlass6half_tE19Flash_kernel_traitsILi96ELi64ELi128ELi4ES3_EELb1ELb0ELb0ELb0ELb0ELb1ELb1ELb1EEEvNS_16Flash_fwd_paramsE:
        /* <DEDUP_REMOVED lines=53> */
.L_x_1498:
[----:B-1-34-:R-:W-:Y:S02]  /*0350*/  MOV R71, c[0x0][0x218] ;  /* 0x0000860000477a02 */ /* 0x01afe40000000f00 */
.L_x_1499:
        /* <DEDUP_REMOVED lines=88> */
.L_x_1502:
[----:B------:R-:W-:Y:S05]  /*08e0*/  BSYNC B0 ;  /* 0x0000000000007941 */ /* 0x000fea0003800000 */
.L_x_1501:
        /* <DEDUP_REMOVED lines=10> */
.L_x_1504:
[----:B------:R-:W-:Y:S05]  /*0990*/  BSYNC B0 ;  /* 0x0000000000007941 */ /* 0x000fea0003800000 */
.L_x_1503:
        /* <DEDUP_REMOVED lines=10> */
.L_x_1506:
[----:B------:R-:W-:Y:S05]  /*0a40*/  BSYNC B0 ;  /* 0x0000000000007941 */ /* 0x000fea0003800000 */
.L_x_1505:
        /* <DEDUP_REMOVED lines=10> */
.L_x_1508:
[----:B------:R-:W-:Y:S05]  /*0af0*/  BSYNC B0 ;  /* 0x0000000000007941 */ /* 0x000fea0003800000 */
.L_x_1507:
        /* <DEDUP_REMOVED lines=20> */
.L_x_1500:
        /* <DEDUP_REMOVED lines=95> */
.L_x_1509:
        /* <DEDUP_REMOVED lines=17> */
.L_x_1511:
        /* <DEDUP_REMOVED lines=53> */
.L_x_1510:
        /* <DEDUP_REMOVED lines=264> */
.L_x_1605:
        /* <DEDUP_REMOVED lines=18> */
.L_x_1514:
[----:B------:R-:W-:Y:S05]  /*2830*/  BSYNC B0 ;  /* 0x0000000000007941 */ /* 0x000fea0003800000 */
.L_x_1513:
        /* <DEDUP_REMOVED lines=18> */
.L_x_1516:
[----:B------:R-:W-:Y:S05]  /*2960*/  BSYNC B0 ;  /* 0x0000000000007941 */ /* 0x000fea0003800000 */
.L_x_1515:
        /* <DEDUP_REMOVED lines=21> */
.L_x_1518:
[----:B------:R-:W-:Y:S05]  /*2ac0*/  BSYNC B0 ;  /* 0x0000000000007941 */ /* 0x000fea0003800000 */
.L_x_1517:
        /* <DEDUP_REMOVED lines=21> */
.L_x_1520:
[----:B------:R-:W-:Y:S05]  /*2c20*/  BSYNC B0 ;  /* 0x0000000000007941 */ /* 0x000fea0003800000 */
.L_x_1519:
        /* <DEDUP_REMOVED lines=66> */
.L_x_1526:
[----:B------:R-:W-:Y:S05]  /*3050*/  BSYNC B0 ;  /* 0x0000000000007941 */ /* 0x000fea0003800000 */
.L_x_1525:
        /* <DEDUP_REMOVED lines=54> */
.L_x_1528:
[----:B------:R-:W-:Y:S05]  /*33c0*/  BSYNC B0 ;  /* 0x0000000000007941 */ /* 0x000fea0003800000 */
.L_x_1527:
        /* <DEDUP_REMOVED lines=53> */
.L_x_1524:
[----:B------:R-:W-:Y:S05]  /*3720*/  BSYNC B1 ;  /* 0x0000000000017941 */ /* 0x000fea0003800000 */
.L_x_1523:
        /* <DEDUP_REMOVED lines=65> */
.L_x_1532:
[----:B------:R-:W-:Y:S05]  /*3b40*/  BSYNC B0 ;  /* 0x0000000000007941 */ /* 0x000fea0003800000 */
.L_x_1531:
        /* <DEDUP_REMOVED lines=57> */
.L_x_1534:
[----:B------:R-:W-:Y:S05]  /*3ee0*/  BSYNC B0 ;  /* 0x0000000000007941 */ /* 0x000fea0003800000 */
.L_x_1533:
        /* <DEDUP_REMOVED lines=56> */
.L_x_1530:
[----:B------:R-:W-:Y:S05]  /*4270*/  BSYNC B1 ;  /* 0x0000000000017941 */ /* 0x000fea0003800000 */
.L_x_1529:
        /* <DEDUP_REMOVED lines=64> */
.L_x_1538:
[----:B------:R-:W-:Y:S05]  /*4680*/  BSYNC B0 ;  /* 0x0000000000007941 */ /* 0x000fea0003800000 */
.L_x_1537:
        /* <DEDUP_REMOVED lines=57> */
.L_x_1540:
[----:B------:R-:W-:Y:S05]  /*4a20*/  BSYNC B0 ;  /* 0x0000000000007941 */ /* 0x000fea0003800000 */
.L_x_1539:
        /* <DEDUP_REMOVED lines=56> */
.L_x_1536:
[----:B------:R-:W-:Y:S05]  /*4db0*/  BSYNC B1 ;  /* 0x0000000000017941 */ /* 0x000fea0003800000 */
.L_x_1535:
        /* <DEDUP_REMOVED lines=70> */
.L_x_1544:
[----:B------:R-:W-:Y:S05]  /*5220*/  BSYNC B0 ;  /* 0x0000000000007941 */ /* 0x000fea0003800000 */
.L_x_1543:
        /* <DEDUP_REMOVED lines=57> */
.L_x_1546:
[----:B------:R-:W-:Y:S05]  /*55c0*/  BSYNC B0 ;  /* 0x0000000000007941 */ /* 0x000fea0003800000 */
.L_x_1545:
        /* <DEDUP_REMOVED lines=56> */
.L_x_1542:
[----:B------:R-:W-:Y:S05]  /*5950*/  BSYNC B1 ;  /* 0x0000000000017941 */ /* 0x000fea0003800000 */
.L_x_1541:
        /* <DEDUP_REMOVED lines=8> */
.L_x_1522:
        /* <DEDUP_REMOVED lines=95> */
.L_x_1553:
[----:B------:R-:W-:Y:S05]  /*5fd0*/  BSYNC B0 ;  /* 0x0000000000007941 */ /* 0x000fea0003800000 */
.L_x_1552:
[----:B------:R-:W-:Y:S05]  /*5fe0*/  MOV R109, R107 ;  /* 0x0000006b006d7202 */ /* 0x000fea0000000f00 */
[----:B-----5:R2:W-:Y:S02]  /*5ff0*/  STG.E.128 [R108.64], R48 ;  /* 0x000000306c007986 */ /* 0x0205e4000c101d06 */
.L_x_1551:
[----:B------:R-:W-:Y:S05]  /*6000*/  BSYNC B1 ;  /* 0x0000000000017941 */ /* 0x000fea0003800000 */
.L_x_1550:
        /* <DEDUP_REMOVED lines=95> */
.L_x_1557:
[----:B------:R-:W-:Y:S05]  /*6600*/  BSYNC B0 ;  /* 0x0000000000007941 */ /* 0x000fea0003800000 */
.L_x_1556:
[----:B------:R-:W-:Y:S05]  /*6610*/  MOV R109, R107 ;  /* 0x0000006b006d7202 */ /* 0x000fea0000000f00 */
[----:B-----5:R3:W-:Y:S02]  /*6620*/  STG.E.128 [R108.64+0x40], R48 ;  /* 0x000040306c007986 */ /* 0x0207e4000c101d06 */
.L_x_1555:
[----:B------:R-:W-:Y:S05]  /*6630*/  BSYNC B1 ;  /* 0x0000000000017941 */ /* 0x000fea0003800000 */
.L_x_1554:
        /* <DEDUP_REMOVED lines=94> */
.L_x_1559:
[----:B------:R-:W-:Y:S05]  /*6c20*/  BSYNC B0 ;  /* 0x0000000000007941 */ /* 0x000fea0003800000 */
.L_x_1558:
[----:B------:R-:W-:Y:S05]  /*6c30*/  MOV R109, R107 ;  /* 0x0000006b006d7202 */ /* 0x000fea0000000f00 */
[----:B-----5:R3:W-:Y:S02]  /*6c40*/  STG.E.128 [R108.64+0x80], R48 ;  /* 0x000080306c007986 */ /* 0x0207e4000c101d06 */
.L_x_1549:
[----:B------:R-:W-:Y:S05]  /*6c50*/  BSYNC B2 ;  /* 0x0000000000027941 */ /* 0x000fea0003800000 */
.L_x_1548:
        /* <DEDUP_REMOVED lines=102> */
.L_x_1565:
[----:B------:R-:W-:Y:S05]  /*72c0*/  BSYNC B0 ;  /* 0x0000000000007941 */ /* 0x000fea0003800000 */
.L_x_1564:
[C---:B------:R-:W-:Y:S04]  /*72d0*/  LEA R2, P0, R148.reuse, R108, 0x1 ;  /* 0x0000006c94027211 */ /* 0x040fe800078008ff */
[----:B------:R-:W-:Y:S05]  /*72e0*/  LEA.HI.X R3, R148, R107, R147, 0x1, P0 ;  /* 0x0000006b94037211 */ /* 0x000fea00000f0c93 */
[----:B-----5:R1:W-:Y:S04]  /*72f0*/  STG.E.128 [R2.64], R36 ;  /* 0x0000002402007986 */ /* 0x0203e8000c101d06 */
.L_x_1563:
[----:B------:R-:W-:Y:S05]  /*7300*/  BSYNC B1 ;  /* 0x0000000000017941 */ /* 0x000fea0003800000 */
.L_x_1562:
        /* <DEDUP_REMOVED lines=100> */
.L_x_1569:
[----:B------:R-:W-:Y:S05]  /*7950*/  BSYNC B0 ;  /* 0x0000000000007941 */ /* 0x000fea0003800000 */
.L_x_1568:
[C---:B------:R-:W-:Y:S04]  /*7960*/  LEA R2, P0, R81.reuse, R108, 0x1 ;  /* 0x0000006c51027211 */ /* 0x040fe800078008ff */
[----:B------:R-:W-:Y:S05]  /*7970*/  LEA.HI.X R3, R81, R107, R80, 0x1, P0 ;  /* 0x0000006b51037211 */ /* 0x000fea00000f0c50 */
[----:B-----5:R4:W-:Y:S04]  /*7980*/  STG.E.128 [R2.64], R36 ;  /* 0x0000002402007986 */ /* 0x0209e8000c101d06 */
.L_x_1567:
[----:B------:R-:W-:Y:S05]  /*7990*/  BSYNC B1 ;  /* 0x0000000000017941 */ /* 0x000fea0003800000 */
.L_x_1566:
        /* <DEDUP_REMOVED lines=99> */
.L_x_1571:
[----:B------:R-:W-:Y:S05]  /*7fd0*/  BSYNC B0 ;  /* 0x0000000000007941 */ /* 0x000fea0003800000 */
.L_x_1570:
[C---:B------:R-:W-:Y:S04]  /*7fe0*/  LEA R2, P0, R89.reuse, R108, 0x1 ;  /* 0x0000006c59027211 */ /* 0x040fe800078008ff */
[----:B------:R-:W-:Y:S05]  /*7ff0*/  LEA.HI.X R3, R89, R107, R88, 0x1, P0 ;  /* 0x0000006b59037211 */ /* 0x000fea00000f0c58 */
[----:B-----5:R4:W-:Y:S04]  /*8000*/  STG.E.128 [R2.64], R36 ;  /* 0x0000002402007986 */ /* 0x0209e8000c101d06 */
.L_x_1561:
[----:B------:R-:W-:Y:S05]  /*8010*/  BSYNC B2 ;  /* 0x0000000000027941 */ /* 0x000fea0003800000 */
.L_x_1560:
        /* <DEDUP_REMOVED lines=102> */
.L_x_1577:
[----:B------:R-:W-:Y:S05]  /*8680*/  BSYNC B0 ;  /* 0x0000000000007941 */ /* 0x000fea0003800000 */
.L_x_1576:
[C---:B------:R-:W-:Y:S04]  /*8690*/  LEA R2, P0, R172.reuse, R108, 0x1 ;  /* 0x0000006cac027211 */ /* 0x040fe800078008ff */
[----:B------:R-:W-:Y:S05]  /*86a0*/  LEA.HI.X R3, R172, R107, R74, 0x1, P0 ;  /* 0x0000006bac037211 */ /* 0x000fea00000f0c4a */
[----:B-----5:R4:W-:Y:S04]  /*86b0*/  STG.E.128 [R2.64], R36 ;  /* 0x0000002402007986 */ /* 0x0209e8000c101d06 */
.L_x_1575:
[----:B------:R-:W-:Y:S05]  /*86c0*/  BSYNC B1 ;  /* 0x0000000000017941 */ /* 0x000fea0003800000 */
.L_x_1574:
        /* <DEDUP_REMOVED lines=100> */
.L_x_1581:
[----:B------:R-:W-:Y:S05]  /*8d10*/  BSYNC B0 ;  /* 0x0000000000007941 */ /* 0x000fea0003800000 */
.L_x_1580:
[C---:B------:R-:W-:Y:S04]  /*8d20*/  LEA R2, P0, R83.reuse, R108, 0x1 ;  /* 0x0000006c53027211 */ /* 0x040fe800078008ff */
[----:B------:R-:W-:Y:S05]  /*8d30*/  LEA.HI.X R3, R83, R107, R82, 0x1, P0 ;  /* 0x0000006b53037211 */ /* 0x000fea00000f0c52 */
[----:B-----5:R4:W-:Y:S04]  /*8d40*/  STG.E.128 [R2.64], R36 ;  /* 0x0000002402007986 */ /* 0x0209e8000c101d06 */
.L_x_1579:
[----:B------:R-:W-:Y:S05]  /*8d50*/  BSYNC B1 ;  /* 0x0000000000017941 */ /* 0x000fea0003800000 */
.L_x_1578:
        /* <DEDUP_REMOVED lines=99> */
.L_x_1583:
[----:B------:R-:W-:Y:S05]  /*9390*/  BSYNC B0 ;  /* 0x0000000000007941 */ /* 0x000fea0003800000 */
.L_x_1582:
[C---:B------:R-:W-:Y:S04]  /*93a0*/  LEA R2, P0, R91.reuse, R108, 0x1 ;  /* 0x0000006c5b027211 */ /* 0x040fe800078008ff */
[----:B------:R-:W-:Y:S05]  /*93b0*/  LEA.HI.X R3, R91, R107, R90, 0x1, P0 ;  /* 0x0000006b5b037211 */ /* 0x000fea00000f0c5a */
[----:B-----5:R4:W-:Y:S04]  /*93c0*/  STG.E.128 [R2.64], R36 ;  /* 0x0000002402007986 */ /* 0x0209e8000c101d06 */
.L_x_1573:
[----:B------:R-:W-:Y:S05]  /*93d0*/  BSYNC B2 ;  /* 0x0000000000027941 */ /* 0x000fea0003800000 */
.L_x_1572:
        /* <DEDUP_REMOVED lines=106> */
.L_x_1589:
[----:B------:R-:W-:Y:S05]  /*9a80*/  BSYNC B0 ;  /* 0x0000000000007941 */ /* 0x000fea0003800000 */
.L_x_1588:
[C---:B------:R-:W-:Y:S01]  /*9a90*/  IMAD R0, R179.reuse, c[0x0][0x19c], RZ ;  /* 0x00006700b3007a24 */ /* 0x040fe200078e02ff */
[----:B--23--:R-:W-:Y:S05]  /*9aa0*/  MOV R109, R107 ;  /* 0x0000006b006d7202 */ /* 0x00cfea0000000f00 */
[----:B------:R-:W-:Y:S05]  /*9ab0*/  IMAD.WIDE.U32 R2, R179, c[0x0][0x198], R108 ;  /* 0x00006600b3027a25 */ /* 0x000fea00078e006c */
[----:B------:R-:W-:Y:S05]  /*9ac0*/  IADD3 R3, R3, R0, RZ ;  /* 0x0000000003037210 */ /* 0x000fea0007ffe0ff */
[----:B-----5:R2:W-:Y:S02]  /*9ad0*/  STG.E.128 [R2.64], R36 ;  /* 0x0000002402007986 */ /* 0x0205e4000c101d06 */
.L_x_1587:
[----:B------:R-:W-:Y:S05]  /*9ae0*/  BSYNC B1 ;  /* 0x0000000000017941 */ /* 0x000fea0003800000 */
.L_x_1586:
        /* <DEDUP_REMOVED lines=100> */
.L_x_1593:
[----:B------:R-:W-:Y:S05]  /*a130*/  BSYNC B0 ;  /* 0x0000000000007941 */ /* 0x000fea0003800000 */
.L_x_1592:
[C---:B------:R-:W-:Y:S04]  /*a140*/  LEA R2, P0, R95.reuse, R108, 0x1 ;  /* 0x0000006c5f027211 */ /* 0x040fe800078008ff */
[----:B------:R-:W-:Y:S05]  /*a150*/  LEA.HI.X R3, R95, R107, R94, 0x1, P0 ;  /* 0x0000006b5f037211 */ /* 0x000fea00000f0c5e */
[----:B-----5:R2:W-:Y:S04]  /*a160*/  STG.E.128 [R2.64], R36 ;  /* 0x0000002402007986 */ /* 0x0205e8000c101d06 */
.L_x_1591:
[----:B------:R-:W-:Y:S05]  /*a170*/  BSYNC B1 ;  /* 0x0000000000017941 */ /* 0x000fea0003800000 */
.L_x_1590:
        /* <DEDUP_REMOVED lines=99> */
.L_x_1595:
[----:B------:R-:W-:Y:S05]  /*a7b0*/  BSYNC B0 ;  /* 0x0000000000007941 */ /* 0x000fea0003800000 */
.L_x_1594:
[C---:B------:R-:W-:Y:S04]  /*a7c0*/  LEA R2, P0, R99.reuse, R108, 0x1 ;  /* 0x0000006c63027211 */ /* 0x040fe800078008ff */
[----:B------:R-:W-:Y:S05]  /*a7d0*/  LEA.HI.X R3, R99, R107, R98, 0x1, P0 ;  /* 0x0000006b63037211 */ /* 0x000fea00000f0c62 */
[----:B-----5:R2:W-:Y:S04]  /*a7e0*/  STG.E.128 [R2.64], R36 ;  /* 0x0000002402007986 */ /* 0x0205e8000c101d06 */
.L_x_1585:
[----:B------:R-:W-:Y:S05]  /*a7f0*/  BSYNC B2 ;  /* 0x0000000000027941 */ /* 0x000fea0003800000 */
.L_x_1584:
        /* <DEDUP_REMOVED lines=8> */
.L_x_1521:
        /* <DEDUP_REMOVED lines=17> */
.L_x_1597:
[----:B------:R-:W-:Y:S05]  /*a990*/  BSYNC B0 ;  /* 0x0000000000007941 */ /* 0x000fea0003800000 */
.L_x_1596:
        /* <DEDUP_REMOVED lines=24> */
.L_x_1599:
[----:B------:R-:W-:Y:S05]  /*ab20*/  BSYNC B0 ;  /* 0x0000000000007941 */ /* 0x000fea0003800000 */
.L_x_1598:
        /* <DEDUP_REMOVED lines=23> */
.L_x_1601:
[----:B------:R-:W-:Y:S05]  /*aca0*/  BSYNC B0 ;  /* 0x0000000000007941 */ /* 0x000fea0003800000 */
.L_x_1600:
        /* <DEDUP_REMOVED lines=30> */
.L_x_1602:
[----:B------:R-:W-:Y:S05]  /*ae90*/  BSYNC B0 ;  /* 0x0000000000007941 */ /* 0x000fea0003800000 */
.L_x_1547:
        /* <DEDUP_REMOVED lines=81> */
.L_x_1603:
        /* <DEDUP_REMOVED lines=9> */
.L_x_1604:
[----:B------:R-:W-:Y:S04]  /*b440*/  IADD3 R9, R9, -0x1, RZ ;  /* 0xffffffff09097810 */ /* 0x000fe80007ffe0ff */
[----:B------:R-:W-:Y:S11]  /*b450*/  ISETP.GT.AND P0, PT, R9, R68, PT ;  /* 0x000000440900720c */ /* 0x000ff60003f04270 */
[----:B------:R-:W-:Y:S02]  /*b460*/  @!UPT UIADD3 URZ, URZ, URZ, URZ ;  /* 0x0000003f3f3ff290 */ /* 0x000fe4000fffe03f */
[----:B------:R-:W-:-:S05]  /*b470*/  @P0 BRA `(.L_x_1605) ;  /* 0xffff729000000947 */ /* 0x000fca000383ffff */
.L_x_1512:
        /* <DEDUP_REMOVED lines=89> */
.L_x_1614:
[----:B------:R-:W-:Y:S05]  /*ba10*/  BSYNC B0 ;  /* 0x0000000000007941 */ /* 0x000fea0003800000 */
.L_x_1613:
[----:B-----5:R4:W-:Y:S04]  /*ba20*/  STS.64 [R170], R12 ;  /* 0x0000000caa007388 */ /* 0x0209e80000000a00 */
[----:B------:R4:W-:Y:S02]  /*ba30*/  STS.64 [R170+0x8], R14 ;  /* 0x0000080eaa007388 */ /* 0x0009e40000000a00 */
.L_x_1612:
[----:B------:R-:W-:Y:S05]  /*ba40*/  BSYNC B1 ;  /* 0x0000000000017941 */ /* 0x000fea0003800000 */
.L_x_1611:
        /* <DEDUP_REMOVED lines=46> */
.L_x_1618:
[----:B------:R-:W-:Y:S05]  /*bd30*/  BSYNC B0 ;  /* 0x0000000000007941 */ /* 0x000fea0003800000 */
.L_x_1617:
[----:B-----5:R1:W-:Y:S02]  /*bd40*/  STS.128 [R170+0x1000], R12 ;  /* 0x0010000caa007388 */ /* 0x0203e40000000c00 */
.L_x_1616:
[----:B------:R-:W-:Y:S05]  /*bd50*/  BSYNC B1 ;  /* 0x0000000000017941 */ /* 0x000fea0003800000 */
.L_x_1615:
        /* <DEDUP_REMOVED lines=46> */
.L_x_1620:
[----:B------:R-:W-:Y:S05]  /*c040*/  BSYNC B0 ;  /* 0x0000000000007941 */ /* 0x000fea0003800000 */
.L_x_1619:
[----:B-----5:R2:W-:Y:S02]  /*c050*/  STS.128 [R170+0x2000], R24 ;  /* 0x00200018aa007388 */ /* 0x0205e40000000c00 */
.L_x_1610:
[----:B------:R-:W-:Y:S05]  /*c060*/  BSYNC B2 ;  /* 0x0000000000027941 */ /* 0x000fea0003800000 */
.L_x_1609:
        /* <DEDUP_REMOVED lines=61> */
.L_x_1625:
[----:B------:R-:W-:Y:S05]  /*c440*/  BSYNC B0 ;  /* 0x0000000000007941 */ /* 0x000fea0003800000 */
.L_x_1624:
[----:B-----5:R4:W-:Y:S02]  /*c450*/  STS.128 [R170+0x800], R12 ;  /* 0x0008000caa007388 */ /* 0x0209e40000000c00 */
.L_x_1623:
[----:B------:R-:W-:Y:S05]  /*c460*/  BSYNC B1 ;  /* 0x0000000000017941 */ /* 0x000fea0003800000 */
.L_x_1622:
        /* <DEDUP_REMOVED lines=46> */
.L_x_1629:
[----:B------:R-:W-:Y:S05]  /*c750*/  BSYNC B0 ;  /* 0x0000000000007941 */ /* 0x000fea0003800000 */
.L_x_1628:
[----:B-----5:R4:W-:Y:S02]  /*c760*/  STS.128 [R170+0x1800], R12 ;  /* 0x0018000caa007388 */ /* 0x0209e40000000c00 */
.L_x_1627:
[----:B------:R-:W-:Y:S05]  /*c770*/  BSYNC B1 ;  /* 0x0000000000017941 */ /* 0x000fea0003800000 */
.L_x_1626:
        /* <DEDUP_REMOVED lines=46> */
.L_x_1631:
[----:B------:R-:W-:Y:S05]  /*ca60*/  BSYNC B0 ;  /* 0x0000000000007941 */ /* 0x000fea0003800000 */
.L_x_1630:
[----:B-----5:R4:W-:Y:S01]  /*ca70*/  STS.128 [R170+0x2800], R12 ;  /* 0x0028000caa007388 */ /* 0x0209e20000000c00 */
[----:B------:R-:W-:Y:S05]  /*ca80*/  BRA `(.L_x_1621) ;  /* 0x0000273000007947 */ /* 0x000fea0003800000 */
.L_x_1608:
        /* <DEDUP_REMOVED lines=94> */
.L_x_1637:
[----:B------:R-:W-:Y:S05]  /*d070*/  BSYNC B0 ;  /* 0x0000000000007941 */ /* 0x000fea0003800000 */
.L_x_1636:
[----:B-----5:R4:W-:Y:S04]  /*d080*/  STS.64 [R170], R20 ;  /* 0x00000014aa007388 */ /* 0x0209e80000000a00 */
[----:B------:R4:W-:Y:S02]  /*d090*/  STS.64 [R170+0x8], R22 ;  /* 0x00000816aa007388 */ /* 0x0009e40000000a00 */
.L_x_1635:
[----:B------:R-:W-:Y:S05]  /*d0a0*/  BSYNC B1 ;  /* 0x0000000000017941 */ /* 0x000fea0003800000 */
.L_x_1634:
        /* <DEDUP_REMOVED lines=89> */
.L_x_1641:
[----:B------:R-:W-:Y:S05]  /*d640*/  BSYNC B0 ;  /* 0x0000000000007941 */ /* 0x000fea0003800000 */
.L_x_1640:
[----:B-----5:R1:W-:Y:S02]  /*d650*/  STS.128 [R170+0x1000], R20 ;  /* 0x00100014aa007388 */ /* 0x0203e40000000c00 */
.L_x_1639:
[----:B------:R-:W-:Y:S05]  /*d660*/  BSYNC B1 ;  /* 0x0000000000017941 */ /* 0x000fea0003800000 */
.L_x_1638:
        /* <DEDUP_REMOVED lines=89> */
.L_x_1643:
[----:B------:R-:W-:Y:S05]  /*dc00*/  BSYNC B0 ;  /* 0x0000000000007941 */ /* 0x000fea0003800000 */
.L_x_1642:
[----:B-----5:R4:W-:Y:S02]  /*dc10*/  STS.128 [R170+0x2000], R20 ;  /* 0x00200014aa007388 */ /* 0x0209e40000000c00 */
.L_x_1633:
[----:B------:R-:W-:Y:S05]  /*dc20*/  BSYNC B2 ;  /* 0x0000000000027941 */ /* 0x000fea0003800000 */
.L_x_1632:
        /* <DEDUP_REMOVED lines=94> */
.L_x_1647:
[----:B------:R-:W-:Y:S05]  /*e210*/  BSYNC B0 ;  /* 0x0000000000007941 */ /* 0x000fea0003800000 */
.L_x_1646:
[----:B-----5:R4:W-:Y:S02]  /*e220*/  STS.128 [R170+0x800], R20 ;  /* 0x00080014aa007388 */ /* 0x0209e40000000c00 */
.L_x_1645:
[----:B------:R-:W-:Y:S05]  /*e230*/  BSYNC B1 ;  /* 0x0000000000017941 */ /* 0x000fea0003800000 */
.L_x_1644:
        /* <DEDUP_REMOVED lines=90> */
.L_x_1651:
[----:B------:R-:W-:Y:S05]  /*e7e0*/  BSYNC B0 ;  /* 0x0000000000007941 */ /* 0x000fea0003800000 */
.L_x_1650:
[----:B-----5:R1:W-:Y:S02]  /*e7f0*/  STS.128 [R170+0x1800], R16 ;  /* 0x00180010aa007388 */ /* 0x0203e40000000c00 */
.L_x_1649:
[----:B------:R-:W-:Y:S05]  /*e800*/  BSYNC B1 ;  /* 0x0000000000017941 */ /* 0x000fea0003800000 */
.L_x_1648:
        /* <DEDUP_REMOVED lines=92> */
.L_x_1653:
[----:B------:R-:W-:Y:S05]  /*edd0*/  BSYNC B0 ;  /* 0x0000000000007941 */ /* 0x000fea0003800000 */
.L_x_1652:
[----:B-----5:R1:W-:Y:S01]  /*ede0*/  STS.128 [R170+0x2800], R12 ;  /* 0x0028000caa007388 */ /* 0x0203e20000000c00 */
[----:B------:R-:W-:Y:S05]  /*edf0*/  BRA `(.L_x_1621) ;  /* 0x000003c000007947 */ /* 0x000fea0003800000 */
.L_x_1607:
        /* <DEDUP_REMOVED lines=30> */
.L_x_1655:
[----:B------:R-:W-:Y:S05]  /*efe0*/  BSYNC B0 ;  /* 0x0000000000007941 */ /* 0x000fea0003800000 */
.L_x_1654:
        /* <DEDUP_REMOVED lines=29> */
.L_x_1621:
[----:B------:R-:W-:Y:S05]  /*f1c0*/  BSYNC B3 ;  /* 0x0000000000037941 */ /* 0x000fea0003800000 */
.L_x_1606:
        /* <DEDUP_REMOVED lines=32> */
.L_x_1658:
[----:B------:R2:W-:Y:S02]  /*f3d0*/  STS.128 [R170+0x7000], RZ ;  /* 0x007000ffaa007388 */ /* 0x0005e40000000c00 */
.L_x_1657:
[----:B------:R-:W-:Y:S05]  /*f3e0*/  BSYNC B0 ;  /* 0x0000000000007941 */ /* 0x000fea0003800000 */
.L_x_1656:
        /* <DEDUP_REMOVED lines=31> */
.L_x_1661:
[----:B------:R1:W-:Y:S02]  /*f5e0*/  STS.128 [R170+0x7800], RZ ;  /* 0x007800ffaa007388 */ /* 0x0003e40000000c00 */
.L_x_1660:
[----:B------:R-:W-:Y:S05]  /*f5f0*/  BSYNC B0 ;  /* 0x0000000000007941 */ /* 0x000fea0003800000 */
.L_x_1659:
        /* <DEDUP_REMOVED lines=36> */
.L_x_1664:
[----:B------:R1:W-:Y:S02]  /*f840*/  STS.128 [R170+0x8000], RZ ;  /* 0x008000ffaa007388 */ /* 0x0003e40000000c00 */
.L_x_1663:
[----:B------:R-:W-:Y:S05]  /*f850*/  BSYNC B0 ;  /* 0x0000000000007941 */ /* 0x000fea0003800000 */
.L_x_1662:
        /* <DEDUP_REMOVED lines=36> */
.L_x_1666:
[----:B------:R-:W-:Y:S05]  /*faa0*/  BSYNC B0 ;  /* 0x0000000000007941 */ /* 0x000fea0003800000 */
.L_x_1665:
        /* <DEDUP_REMOVED lines=41> */
.L_x_1669:
[----:B------:R1:W-:Y:S02]  /*fd40*/  STS.128 [R170+0xd000], RZ ;  /* 0x00d000ffaa007388 */ /* 0x0003e40000000c00 */
.L_x_1668:
[----:B------:R-:W-:Y:S05]  /*fd50*/  BSYNC B0 ;  /* 0x0000000000007941 */ /* 0x000fea0003800000 */
.L_x_1667:
        /* <DEDUP_REMOVED lines=32> */
.L_x_1672:
[----:B------:R1:W-:Y:S02]  /*ff60*/  STS.128 [R170+0xd800], RZ ;  /* 0x00d800ffaa007388 */ /* 0x0003e40000000c00 */
.L_x_1671:
[----:B------:R-:W-:Y:S05]  /*ff70*/  BSYNC B0 ;  /* 0x0000000000007941 */ /* 0x000fea0003800000 */
.L_x_1670:
        /* <DEDUP_REMOVED lines=36> */
.L_x_1675:
[----:B------:R1:W-:Y:S02]  /*101c0*/  STS.128 [R170+0xe000], RZ ;  /* 0x00e000ffaa007388 */ /* 0x0003e40000000c00 */
.L_x_1674:
[----:B------:R-:W-:Y:S05]  /*101d0*/  BSYNC B0 ;  /* 0x0000000000007941 */ /* 0x000fea0003800000 */
.L_x_1673:
        /* <DEDUP_REMOVED lines=44> */
.L_x_1678:
[----:B------:R1:W-:Y:S02]  /*104a0*/  STS.128 [R170+0xe800], RZ ;  /* 0x00e800ffaa007388 */ /* 0x0003e40000000c00 */
.L_x_1677:
[----:B------:R-:W-:Y:S05]  /*104b0*/  BSYNC B0 ;  /* 0x0000000000007941 */ /* 0x000fea0003800000 */
.L_x_1676:
        /* <DEDUP_REMOVED lines=19> */
[----:B------:R-:W-:Y:S02]  /*105f0*/  SHF.R.U32.HI R7, RZ, 0x3, R2 ;  /* 0x00000003ff077819 */ /* 0x000fe40000011602 */
[----:B------:R-:W-:Y:S01]  /*10600*/  LOP3.LUT R2, R61, 0x8, R4, 0xf8, !PT ;  /* 0x000000083d027812 */ /* 0x000fe200078ef804 */
        /* <DEDUP_REMOVED lines=10> */
[----:B----4-:R-:W-:Y:S01]  /*106b0*/  LDSM.16.M88.4 R20, [R144+0x3000] ;  /* 0x003000009014783b */ /* 0x010fe20000000200 */
[----:B------:R-:W-:-:S03]  /*106c0*/  IMAD R123, R3, 0x2, R145 ;  /* 0x00000002037b7824 */ /* 0x000fc600078e0291 */
[----:B------:R-:W1:Y:S01]  /*106d0*/  LDSM.16.M88.4 R104, [R145] ;  /* 0x000000009168783b */ /* 0x000e620000000200 */
[----:B------:R-:W-:-:S03]  /*106e0*/  SEL R5, R5, 0xffffffe0, !P0 ;  /* 0xffffffe005057807 */ /* 0x000fc60004000000 */
[----:B------:R-:W-:Y:S02]  /*106f0*/  LDSM.16.M88.4 R124, [R123] ;  /* 0x000000007b7c783b */ /* 0x000fe40000000200 */
[----:B------:R-:W-:Y:S02]  /*10700*/  IMAD.IADD R120, R144, 0x1, R5 ;  /* 0x0000000190787824 */ /* 0x000fe400078e0205 */
[----:B------:R-:W4:Y:S04]  /*10710*/  LDSM.16.M88.4 R64, [R144+0x4000] ;  /* 0x004000009040783b */ /* 0x000f280000000200 */
[----:B------:R-:W5:Y:S04]  /*10720*/  LDSM.16.M88.4 R12, [R120+0x3000] ;  /* 0x00300000780c783b */ /* 0x000f680000000200 */
[----:B---3--:R-:W3:Y:S04]  /*10730*/  LDSM.16.M88.4 R48, [R144+0x4400] ;  /* 0x004400009030783b */ /* 0x008ee80000000200 */
[----:B------:R-:W2:Y:S04]  /*10740*/  LDSM.16.M88.4 R88, [R144+0x3400] ;  /* 0x003400009058783b */ /* 0x000ea80000000200 */
[----:B------:R-:W2:Y:S04]  /*10750*/  LDSM.16.M88.4 R80, [R144+0x3800] ;  /* 0x003800009050783b */ /* 0x000ea80000000200 */
[----:B------:R-:W2:Y:S04]  /*10760*/  LDSM.16.M88.4 R72, [R144+0x3c00] ;  /* 0x003c00009048783b */ /* 0x000ea80000000200 */
[----:B------:R-:W2:Y:S04]  /*10770*/  LDSM.16.M88.4 R40, [R144+0x4800] ;  /* 0x004800009028783b */ /* 0x000ea80000000200 */
[----:B------:R-:W2:Y:S01]  /*10780*/  LDSM.16.M88.4 R4, [R144+0x4c00] ;  /* 0x004c00009004783b */ /* 0x000ea20000000200 */
[C---:B-1----:R-:W-:Y:S03]  /*10790*/  HMMA.16816.F32 R24, R104.reuse, R20, RZ ;  /* 0x000000146818723c */ /* 0x042fe600000018ff */
[----:B------:R-:W-:Y:S04]  /*107a0*/  LDSM.16.M88.4 R16, [R144+0x5000] ;  /* 0x005000009010783b */ /* 0x000fe80000000200 */
[----:B------:R-:W1:Y:S01]  /*107b0*/  LDSM.16.M88.4 R100, [R145+0x1000] ;  /* 0x001000009164783b */ /* 0x000e620000000200 */
[C---:B------:R-:W-:Y:S03]  /*107c0*/  HMMA.16816.F32 R20, R104.reuse, R22, RZ ;  /* 0x000000166814723c */ /* 0x040fe600000018ff */
[----:B------:R-:W1:Y:S04]  /*107d0*/  LDSM.16.M88.4 R28, [R120+0x4000] ;  /* 0x00400000781c783b */ /* 0x000e680000000200 */
[----:B------:R-:W1:Y:S01]  /*107e0*/  LDSM.16.M88.4 R8, [R120+0x4400] ;  /* 0x004400007808783b */ /* 0x000e620000000200 */
[----:B----4-:R-:W-:Y:S03]  /*107f0*/  HMMA.16816.F32 R68, R104, R64, RZ ;  /* 0x000000406844723c */ /* 0x010fe600000018ff */
[----:B------:R-:W4:Y:S04]  /*10800*/  LDSM.16.M88.4 R112, [R120+0x3400] ;  /* 0x003400007870783b */ /* 0x000f280000000200 */
[----:B------:R-:W-:Y:S01]  /*10810*/  LDSM.16.M88.4 R92, [R120+0x5000] ;  /* 0x00500000785c783b */ /* 0x000fe20000000200 */
[----:B-----5:R-:W-:Y:S03]  /*10820*/  HMMA.16816.F32 R24, R124, R12, R24 ;  /* 0x0000000c7c18723c */ /* 0x020fe60000001818 */
[----:B------:R-:W-:Y:S04]  /*10830*/  LDSM.16.M88.4 R36, [R120+0x3c00] ;  /* 0x003c00007824783b */ /* 0x000fe80000000200 */
[----:B------:R-:W-:Y:S01]  /*10840*/  LDSM.16.M88.4 R96, [R120+0x3800] ;  /* 0x003800007860783b */ /* 0x000fe20000000200 */
[C---:B---3--:R-:W-:Y:S03]  /*10850*/  HMMA.16816.F32 R60, R104.reuse, R48, RZ ;  /* 0x00000030683c723c */ /* 0x048fe600000018ff */
[----:B------:R-:W-:Y:S05]  /*10860*/  LDSM.16.M88.4 R132, [R144+0x5400] ;  /* 0x005400009084783b */ /* 0x000fea0000000200 */
[C---:B------:R-:W-:Y:S08]  /*10870*/  HMMA.16816.F32 R64, R104.reuse, R66, RZ ;  /* 0x000000426840723c */ /* 0x040ff000000018ff */
[----:B------:R-:W-:Y:S08]  /*10880*/  HMMA.16816.F32 R48, R104, R50, RZ ;  /* 0x000000326830723c */ /* 0x000ff000000018ff */
[----:B------:R-:W-:Y:S01]  /*10890*/  HMMA.16816.F32 R20, R124, R14, R20 ;  /* 0x0000000e7c14723c */ /* 0x000fe20000001814 */
[----:B------:R-:W3:Y:S07]  /*108a0*/  LDSM.16.M88.4 R12, [R123+0x1000] ;  /* 0x001000007b0c783b */ /* 0x000eee0000000200 */
[C---:B--2---:R-:W-:Y:S08]  /*108b0*/  HMMA.16816.F32 R32, R104.reuse, R88, RZ ;  /* 0x000000586820723c */ /* 0x044ff000000018ff */
        /* <DEDUP_REMOVED lines=10> */
[----:B-1----:R-:W-:Y:S08]  /*10960*/  HMMA.16816.F32 R24, R100, R16, R24 ;  /* 0x000000106418723c */ /* 0x002ff00000001818 */
[C---:B------:R-:W-:Y:S08]  /*10970*/  HMMA.16816.F32 R68, R124.reuse, R28, R68 ;  /* 0x0000001c7c44723c */ /* 0x040ff00000001844 */
[C---:B------:R-:W-:Y:S01]  /*10980*/  HMMA.16816.F32 R64, R124.reuse, R30, R64 ;  /* 0x0000001e7c40723c */ /* 0x040fe20000001840 */
[----:B------:R-:W-:Y:S07]  /*10990*/  LDSM.16.M88.4 R28, [R144+0x7000] ;  /* 0x00700000901c783b */ /* 0x000fee0000000200 */
[C---:B------:R-:W-:Y:S08]  /*109a0*/  HMMA.16816.F32 R60, R124.reuse, R8, R60 ;  /* 0x000000087c3c723c */ /* 0x040ff0000000183c */
[C---:B------:R-:W-:Y:S01]  /*109b0*/  HMMA.16816.F32 R48, R124.reuse, R10, R48 ;  /* 0x0000000a7c30723c */ /* 0x040fe20000001830 */
[----:B------:R-:W1:Y:S07]  /*109c0*/  LDSM.16.M88.4 R8, [R145+0x2000] ;  /* 0x002000009108783b */ /* 0x000e6e0000000200 */
[C---:B----4-:R-:W-:Y:S08]  /*109d0*/  HMMA.16816.F32 R32, R124.reuse, R112, R32 ;  /* 0x000000707c20723c */ /* 0x050ff00000001820 */
[----:B------:R-:W-:Y:S01]  /*109e0*/  HMMA.16816.F32 R88, R124, R114, R88 ;  /* 0x000000727c58723c */ /* 0x000fe20000001858 */
[----:B------:R-:W4:Y:S07]  /*109f0*/  LDSM.16.M88.4 R112, [R120+0x4c00] ;  /* 0x004c00007870783b */ /* 0x000f2e0000000200 */
[----:B------:R-:W-:Y:S01]  /*10a00*/  HMMA.16816.F32 R20, R100, R18, R20 ;  /* 0x000000126414723c */ /* 0x000fe20000001814 */
[----:B------:R-:W-:Y:S07]  /*10a10*/  LDSM.16.M88.4 R16, [R120+0x7000] ;  /* 0x007000007810783b */ /* 0x000fee0000000200 */
[----:B---3--:R-:W-:Y:S08]  /*10a20*/  HMMA.16816.F32 R24, R12, R92, R24 ;  /* 0x0000005c0c18723c */ /* 0x008ff00000001818 */
[C---:B------:R-:W-:Y:S08]  /*10a30*/  HMMA.16816.F32 R76, R124.reuse, R36, R76 ;  /* 0x000000247c4c723c */ /* 0x040ff0000000184c */
[C---:B------:R-:W-:Y:S01]  /*10a40*/  HMMA.16816.F32 R72, R124.reuse, R38, R72 ;  /* 0x000000267c48723c */ /* 0x040fe20000001848 */
[----:B------:R-:W3:Y:S07]  /*10a50*/  LDSM.16.M88.4 R36, [R120+0x5400] ;  /* 0x005400007824783b */ /* 0x000eee0000000200 */
[C---:B--2---:R-:W-:Y:S08]  /*10a60*/  HMMA.16816.F32 R44, R124.reuse, R4, R44 ;  /* 0x000000047c2c723c */ /* 0x044ff0000000182c */
[C---:B------:R-:W-:Y:S01]  /*10a70*/  HMMA.16816.F32 R40, R124.reuse, R6, R40 ;  /* 0x000000067c28723c */ /* 0x040fe20000001828 */
[----:B------:R-:W2:Y:S07]  /*10a80*/  LDSM.16.M88.4 R4, [R123+0x2000] ;  /* 0x002000007b04783b */ /* 0x000eae0000000200 */
[C---:B------:R-:W-:Y:S08]  /*10a90*/  HMMA.16816.F32 R84, R124.reuse, R96, R84 ;  /* 0x000000607c54723c */ /* 0x040ff00000001854 */
[----:B------:R-:W-:Y:S01]  /*10aa0*/  HMMA.16816.F32 R80, R124, R98, R80 ;  /* 0x000000627c50723c */ /* 0x000fe20000001850 */
[----:B------:R-:W5:Y:S07]  /*10ab0*/  LDSM.16.M88.4 R96, [R144+0x5800] ;  /* 0x005800009060783b */ /* 0x000f6e0000000200 */
[----:B------:R-:W-:Y:S01]  /*10ac0*/  HMMA.16816.F32 R20, R12, R94, R20 ;  /* 0x0000005e0c14723c */ /* 0x000fe20000001814 */
[----:B------:R-:W2:Y:S07]  /*10ad0*/  LDSM.16.M88.4 R92, [R144+0x5c00] ;  /* 0x005c0000905c783b */ /* 0x000eae0000000200 */
[----:B------:R-:W-:Y:S08]  /*10ae0*/  HMMA.16816.F32 R32, R100, R132, R32 ;  /* 0x000000846420723c */ /* 0x000ff00000001820 */
[----:B-1----:R-:W-:Y:S08]  /*10af0*/  HMMA.16816.F32 R24, R8, R28, R24 ;  /* 0x0000001c0818723c */ /* 0x002ff00000001818 */
[----:B----4-:R-:W-:Y:S01]  /*10b00*/  HMMA.16816.F32 R136, R124, R112, R108 ;  /* 0x000000707c88723c */ /* 0x010fe2000000186c */
[----:B------:R-:W1:Y:S07]  /*10b10*/  LDSM.16.M88.4 R108, [R144+0x7400] ;  /* 0x00740000906c783b */ /* 0x000e6e0000000200 */
[----:B------:R-:W-:Y:S01]  /*10b20*/  HMMA.16816.F32 R20, R8, R30, R20 ;  /* 0x0000001e0814723c */ /* 0x000fe20000001814 */
[----:B------:R-:W4:Y:S07]  /*10b30*/  LDSM.16.M88.4 R28, [R120+0x5800] ;  /* 0x00580000781c783b */ /* 0x000f2e0000000200 */
[----:B---3--:R-:W-:Y:S08]  /*10b40*/  HMMA.16816.F32 R32, R12, R36, R32 ;  /* 0x000000240c20723c */ /* 0x008ff00000001820 */
[----:B--2---:R-:W-:Y:S08]  /*10b50*/  HMMA.16816.F32 R24, R4, R16, R24 ;  /* 0x000000100418723c */ /* 0x004ff00000001818 */
[C---:B-----5:R-:W-:Y:S08]  /*10b60*/  HMMA.16816.F32 R84, R100.reuse, R96, R84 ;  /* 0x000000606454723c */ /* 0x060ff00000001854 */
[----:B------:R-:W-:Y:S01]  /*10b70*/  HMMA.16816.F32 R96, R100, R98, R80 ;  /* 0x000000626460723c */ /* 0x000fe20000001850 */
[----:B------:R-:W2:Y:S07]  /*10b80*/  LDSM.16.M88.4 R80, [R120+0x7400] ;  /* 0x007400007850783b */ /* 0x000eae0000000200 */
[----:B------:R-:W-:Y:S01]  /*10b90*/  HMMA.16816.F32 R20, R4, R18, R20 ;  /* 0x000000120414723c */ /* 0x000fe20000001814 */
[----:B------:R-:W3:Y:S01]  /*10ba0*/  LDSM.16.M88.4 R16, [R144+0x7800] ;  /* 0x007800009010783b */ /* 0x000ee20000000200 */
[----:B------:R-:W-:-:S02]  /*10bb0*/  FMUL.FTZ R58, R24, c[0x0][0x2ec] ;  /* 0x0000bb00183a7a20 */ /* 0x000fc40000410000 */
[----:B------:R-:W-:-:S04]  /*10bc0*/  FMUL.FTZ R57, R25, c[0x0][0x2ec] ;  /* 0x0000bb0019397a20 */ /* 0x000fc80000410000 */
[C---:B------:R-:W-:Y:S01]  /*10bd0*/  HMMA.16816.F32 R88, R100.reuse, R134, R88 ;  /* 0x000000866458723c */ /* 0x040fe20000001858 */
[----:B------:R-:W-:Y:S07]  /*10be0*/  MUFU.TANH R58, R58 ;  /* 0x0000003a003a7308 */ /* 0x000fee0000002400 */
[----:B------:R-:W-:Y:S01]  /*10bf0*/  HMMA.16816.F32 R76, R100, R92, R76 ;  /* 0x0000005c644c723c */ /* 0x000fe2000000184c */
[----:B------:R-:W5:Y:S06]  /*10c00*/  MUFU.TANH R57, R57 ;  /* 0x0000003900397308 */ /* 0x000f6c0000002400 */
[----:B------:R-:W-:Y:S01]  /*10c10*/  FMUL.FTZ R92, R26, c[0x0][0x2ec] ;  /* 0x0000bb001a5c7a20 */ /* 0x000fe20000410000 */
[----:B-1----:R-:W-:Y:S01]  /*10c20*/  HMMA.16816.F32 R32, R8, R108, R32 ;  /* 0x0000006c0820723c */ /* 0x002fe20000001820 */
[----:B------:R-:W-:-:S02]  /*10c30*/  FMUL.FTZ R93, R27, c[0x0][0x2ec] ;  /* 0x0000bb001b5d7a20 */ /* 0x000fc40000410000 */
[----:B------:R-:W1:Y:S01]  /*10c40*/  LDSM.16.M88.4 R24, [R120+0x5c00] ;  /* 0x005c00007818783b */ /* 0x000e620000000200 */
[----:B------:R-:W-:Y:S01]  /*10c50*/  FMUL.FTZ R20, R20, c[0x0][0x2ec] ;  /* 0x0000bb0014147a20 */ /* 0x000fe20000410000 */
[----:B------:R-:W-:Y:S03]  /*10c60*/  MUFU.TANH R92, R92 ;  /* 0x0000005c005c7308 */ /* 0x000fe60000002400 */
[----:B------:R-:W-:Y:S01]  /*10c70*/  HMMA.16816.F32 R104, R124, R114, R104 ;  /* 0x000000727c68723c */ /* 0x000fe20000001868 */
[----:B------:R-:W1:Y:S04]  /*10c80*/  LDSM.16.M88.4 R112, [R144+0x6000] ;  /* 0x006000009070783b */ /* 0x000e680000000200 */
[----:B------:R-:W1:Y:S03]  /*10c90*/  MUFU.TANH R93, R93 ;  /* 0x0000005d005d7308 */ /* 0x000e660000002400 */
[C---:B----4-:R-:W-:Y:S08]  /*10ca0*/  HMMA.16816.F32 R84, R12.reuse, R28, R84 ;  /* 0x0000001c0c54723c */ /* 0x050ff00000001854 */
[----:B------:R-:W-:Y:S01]  /*10cb0*/  HMMA.16816.F32 R96, R12, R30, R96 ;  /* 0x0000001e0c60723c */ /* 0x000fe20000001860 */
[----:B------:R-:W-:Y:S07]  /*10cc0*/  LDSM.16.M88.4 R28, [R144+0x6400] ;  /* 0x00640000901c783b */ /* 0x000fee0000000200 */
[----:B------:R-:W-:Y:S07]  /*10cd0*/  HMMA.16816.F32 R72, R100, R94, R72 ;  /* 0x0000005e6448723c */ /* 0x000fee0000001848 */
[----:B------:R-:W-:Y:S01]  /*10ce0*/  FMUL.FTZ R94, R22, c[0x0][0x2ec] ;  /* 0x0000bb00165e7a20 */ /* 0x000fe20000410000 */
[----:B------:R-:W-:Y:S01]  /*10cf0*/  HMMA.16816.F32 R88, R12, R38, R88 ;  /* 0x000000260c58723c */ /* 0x000fe20000001858 */
[----:B------:R-:W4:Y:S01]  /*10d00*/  LDSM.16.M88.4 R36, [R120+0x7800] ;  /* 0x007800007824783b */ /* 0x000f220000000200 */
[----:B------:R-:W-:-:S03]  /*10d10*/  FMUL.FTZ R95, R23, c[0x0][0x2ec] ;  /* 0x0000bb00175f7a20 */ /* 0x000fc60000410000 */
[----:B------:R-:W-:Y:S03]  /*10d20*/  MUFU.TANH R94, R94 ;  /* 0x0000005e005e7308 */ /* 0x000fe60000002400 */
[----:B--2---:R-:W-:Y:S05]  /*10d30*/  HMMA.16816.F32 R32, R4, R80, R32 ;  /* 0x000000500420723c */ /* 0x004fea0000001820 */
[----:B------:R2:W1:Y:S02]  /*10d40*/  MUFU.TANH R80, R20 ;  /* 0x0000001400507308 */ /* 0x0004640000002400 */
[----:B------:R-:W-:Y:S01]  /*10d50*/  FMUL.FTZ R81, R21, c[0x0][0x2ec] ;  /* 0x0000bb0015517a20 */ /* 0x000fe20000410000 */
[C---:B---3--:R-:W-:Y:S05]  /*10d60*/  HMMA.16816.F32 R84, R8.reuse, R16, R84 ;  /* 0x000000100854723c */ /* 0x048fea0000001854 */
[----:B------:R-:W-:Y:S03]  /*10d70*/  MUFU.TANH R95, R95 ;  /* 0x0000005f005f7308 */ /* 0x000fe60000002400 */
[----:B------:R-:W-:Y:S01]  /*10d80*/  HMMA.16816.F32 R96, R8, R18, R96 ;  /* 0x000000120860723c */ /* 0x000fe20000001860 */
[----:B------:R-:W-:Y:S04]  /*10d90*/  LDSM.16.M88.4 R16, [R120+0x6000] ;  /* 0x006000007810783b */ /* 0x000fe80000000200 */
[----:B--2---:R-:W2:Y:S01]  /*10da0*/  LDSM.16.M88.4 R20, [R144+0x7c00] ;  /* 0x007c00009014783b */ /* 0x004ea20000000200 */
[----:B------:R-:W-:Y:S02]  /*10db0*/  MUFU.TANH R81, R81 ;  /* 0x0000005100517308 */ /* 0x000fe40000002400 */
[----:B-1----:R-:W-:Y:S01]  /*10dc0*/  HMMA.16816.F32 R76, R12, R24, R76 ;  /* 0x000000180c4c723c */ /* 0x002fe2000000184c */
[----:B------:R-:W-:-:S02]  /*10dd0*/  FMUL.FTZ R32, R32, c[0x0][0x2ec] ;  /* 0x0000bb0020207a20 */ /* 0x000fc40000410000 */
[----:B------:R-:W-:Y:S02]  /*10de0*/  FMUL.FTZ R33, R33, c[0x0][0x2ec] ;  /* 0x0000bb0021217a20 */ /* 0x000fe40000410000 */
[----:B------:R-:W-:Y:S02]  /*10df0*/  FMUL.FTZ R109, R34, c[0x0][0x2ec] ;  /* 0x0000bb00226d7a20 */ /* 0x000fe40000410000 */
[----:B------:R-:W-:Y:S01]  /*10e00*/  FMUL.FTZ R108, R35, c[0x0][0x2ec] ;  /* 0x0000bb00236c7a20 */ /* 0x000fe20000410000 */
[----:B------:R-:W-:Y:S01]  /*10e10*/  HMMA.16816.F32 R72, R12, R26, R72 ;  /* 0x0000001a0c48723c */ /* 0x000fe20000001848 */
[----:B------:R-:W1:Y:S02]  /*10e20*/  LDSM.16.M88.4 R24, [R144+0x6800] ;  /* 0x006800009018783b */ /* 0x000e640000000200 */
[----:B------:R-:W-:Y:S05]  /*10e30*/  MUFU.TANH R109, R109 ;  /* 0x0000006d006d7308 */ /* 0x000fea0000002400 */
[C---:B------:R-:W-:Y:S03]  /*10e40*/  HMMA.16816.F32 R68, R100.reuse, R112, R68 ;  /* 0x000000706444723c */ /* 0x040fe60000001844 */
[----:B------:R-:W-:Y:S05]  /*10e50*/  MUFU.TANH R108, R108 ;  /* 0x0000006c006c7308 */ /* 0x000fea0000002400 */
[----:B------:R-:W-:Y:S08]  /*10e60*/  HMMA.16816.F32 R64, R100, R114, R64 ;  /* 0x000000726440723c */ /* 0x000ff00000001840 */
[C---:B----4-:R-:W-:Y:S08]  /*10e70*/  HMMA.16816.F32 R84, R4.reuse, R36, R84 ;  /* 0x000000240454723c */ /* 0x050ff00000001854 */
[----:B------:R-:W-:Y:S01]  /*10e80*/  HMMA.16816.F32 R96, R4, R38, R96 ;  /* 0x000000260460723c */ /* 0x000fe20000001860 */
[----:B------:R-:W3:Y:S07]  /*10e90*/  LDSM.16.M88.4 R36, [R144+0x8000] ;  /* 0x008000009024783b */ /* 0x000eee0000000200 */
[C---:B--2---:R-:W-:Y:S08]  /*10ea0*/  HMMA.16816.F32 R76, R8.reuse, R20, R76 ;  /* 0x00000014084c723c */ /* 0x044ff0000000184c */
[----:B------:R-:W-:Y:S01]  /*10eb0*/  HMMA.16816.F32 R72, R8, R22, R72 ;  /* 0x000000160848723c */ /* 0x000fe20000001848 */
[----:B------:R-:W2:Y:S01]  /*10ec0*/  LDSM.16.M88.4 R20, [R144+0x6c00] ;  /* 0x006c00009014783b */ /* 0x000ea20000000200 */
        /* <DEDUP_REMOVED lines=9> */
[----:B------:R-:W-:Y:S01]  /*10f60*/  MUFU.TANH R184, R87 ;  /* 0x0000005700b87308 */ /* 0x000fe20000002400 */
[----:B------:R-:W-:-:S06]  /*10f70*/  FMUL.FTZ R97, R97, c[0x0][0x2ec] ;  /* 0x0000bb0061617a20 */ /* 0x000fcc0000410000 */
[----:B------:R-:W-:Y:S01]  /*10f80*/  HMMA.16816.F32 R40, R100, R26, R40 ;  /* 0x0000001a6428723c */ /* 0x000fe20000001828 */
[----:B------:R-:W1:Y:S01]  /*10f90*/  LDSM.16.M88.4 R24, [R120+0x6400] ;  /* 0x006400007818783b */ /* 0x000e620000000200 */
[----:B------:R-:W-:Y:S06]  /*10fa0*/  MUFU.TANH R84, R84 ;  /* 0x0000005400547308 */ /* 0x000fec0000002400 */
[----:B------:R-:W-:Y:S01]  /*10fb0*/  HMMA.16816.F32 R64, R12, R18, R64 ;  /* 0x000000120c40723c */ /* 0x000fe20000001840 */
[----:B------:R-:W-:Y:S01]  /*10fc0*/  LDSM.16.M88.4 R16, [R120+0x6800] ;  /* 0x006800007810783b */ /* 0x000fe20000000200 */
[----:B------:R-:W-:Y:S06]  /*10fd0*/  MUFU.TANH R85, R85 ;  /* 0x0000005500557308 */ /* 0x000fec0000002400 */
[C---:B------:R-:W-:Y:S02]  /*10fe0*/  HMMA.16816.F32 R60, R100.reuse, R28, R60 ;  /* 0x0000001c643c723c */ /* 0x040fe4000000183c */
[----:B------:R-:W-:Y:S06]  /*10ff0*/  MUFU.TANH R171, R96 ;  /* 0x0000006000ab7308 */ /* 0x000fec0000002400 */
[----:B------:R-:W-:Y:S01]  /*11000*/  HMMA.16816.F32 R48, R100, R30, R48 ;  /* 0x0000001e6430723c */ /* 0x000fe20000001830 */
[----:B------:R-:W4:Y:S01]  /*11010*/  LDSM.16.M88.4 R28, [R120+0x8000] ;  /* 0x00800000781c783b */ /* 0x000f220000000200 */
[----:B------:R-:W-:Y:S06]  /*11020*/  MUFU.TANH R182, R98 ;  /* 0x0000006200b67308 */ /* 0x000fec0000002400 */
[C---:B------:R-:W-:Y:S02]  /*11030*/  HMMA.16816.F32 R88, R8.reuse, R110, R88 ;  /* 0x0000006e0858723c */ /* 0x040fe40000001858 */
[----:B------:R-:W-:Y:S06]  /*11040*/  MUFU.TANH R175, R97 ;  /* 0x0000006100af7308 */ /* 0x000fec0000002400 */
[----:B---3--:R-:W-:Y:S07]  /*11050*/  HMMA.16816.F32 R68, R8, R36, R68 ;  /* 0x000000240844723c */ /* 0x008fee0000001844 */
[----:B------:R-:W-:Y:S01]  /*11060*/  FMUL.FTZ R36, R99, c[0x0][0x2ec] ;  /* 0x0000bb0063247a20 */ /* 0x000fe20000410000 */
[C---:B--2---:R-:W-:Y:S05]  /*11070*/  HMMA.16816.F32 R136, R100.reuse, R20, R136 ;  /* 0x000000146488723c */ /* 0x044fea0000001888 */
[----:B------:R-:W-:Y:S03]  /*11080*/  MUFU.TANH R36, R36 ;  /* 0x0000002400247308 */ /* 0x000fe60000002400 */
[----:B------:R-:W-:Y:S01]  /*11090*/  HMMA.16816.F32 R104, R100, R22, R104 ;  /* 0x000000166468723c */ /* 0x000fe20000001868 */
[----:B------:R-:W2:Y:S07]  /*110a0*/  LDSM.16.M88.4 R20, [R144+0x8400] ;  /* 0x008400009014783b */ /* 0x000eae0000000200 */
[----:B------:R-:W-:Y:S08]  /*110b0*/  HMMA.16816.F32 R64, R8, R38, R64 ;  /* 0x000000260840723c */ /* 0x000ff00000001840 */
[----:B------:R-:W-:Y:S01]  /*110c0*/  HMMA.16816.F32 R88, R4, R82, R88 ;  /* 0x000000520458723c */ /* 0x000fe20000001858 */
[----:B------:R-:W3:Y:S07]  /*110d0*/  MUFU.TANH R83, R32 ;  /* 0x0000002000537308 */ /* 0x000eee0000002400 */
[----:B-1----:R-:W-:Y:S01]  /*110e0*/  HMMA.16816.F32 R60, R12, R24, R60 ;  /* 0x000000180c3c723c */ /* 0x002fe2000000183c */
[----:B------:R1:W1:Y:S07]  /*110f0*/  MUFU.TANH R82, R33 ;  /* 0x0000002100527308 */ /* 0x00026e0000002400 */
[----:B----4-:R-:W-:Y:S08]  /*11100*/  HMMA.16816.F32 R68, R4, R28, R68 ;  /* 0x0000001c0444723c */ /* 0x010ff00000001844 */
[----:B------:R-:W-:Y:S01]  /*11110*/  HMMA.16816.F32 R48, R12, R26, R48 ;  /* 0x0000001a0c30723c */ /* 0x000fe20000001830 */
[----:B-1----:R-:W1:Y:S01]  /*11120*/  LDSM.16.M88.4 R32, [R120+0x7c00] ;  /* 0x007c00007820783b */ /* 0x002e620000000200 */
[----:B------:R-:W-:-:S02]  /*11130*/  FMUL.FTZ R88, R88, c[0x0][0x2ec] ;  /* 0x0000bb0058587a20 */ /* 0x000fc40000410000 */
[----:B------:R-:W-:Y:S01]  /*11140*/  FMUL.FTZ R90, R90, c[0x0][0x2ec] ;  /* 0x0000bb005a5a7a20 */ /* 0x000fe20000410000 */
[----:B------:R-:W4:Y:S01]  /*11150*/  LDSM.16.M88.4 R24, [R120+0x8400] ;  /* 0x008400007818783b */ /* 0x000f220000000200 */
[----:B------:R-:W-:Y:S02]  /*11160*/  FMUL.FTZ R89, R89, c[0x0][0x2ec] ;  /* 0x0000bb0059597a20 */ /* 0x000fe40000410000 */
[----:B------:R-:W-:Y:S01]  /*11170*/  HMMA.16816.F32 R44, R12, R16, R44 ;  /* 0x000000100c2c723c */ /* 0x000fe2000000182c */
[----:B------:R-:W-:Y:S01]  /*11180*/  FMUL.FTZ R91, R91, c[0x0][0x2ec] ;  /* 0x0000bb005b5b7a20 */ /* 0x000fe20000410000 */
[----:B------:R-:W1:Y:S05]  /*11190*/  MUFU.TANH R88, R88 ;  /* 0x0000005800587308 */ /* 0x000e6a0000002400 */
[----:B------:R-:W-:Y:S01]  /*111a0*/  IMAD R17, R54, 0x10, R56 ;  /* 0x0000001036117824 */ /* 0x000fe200078e0238 */
[----:B------:R-:W-:Y:S01]  /*111b0*/  HMMA.16816.F32 R64, R4, R30, R64 ;  /* 0x0000001e0440723c */ /* 0x000fe20000001840 */
[----:B------:R-:W3:Y:S01]  /*111c0*/  LDSM.16.M88.4 R28, [R144+0x8800] ;  /* 0x00880000901c783b */ /* 0x000ee20000000200 */
[----:B------:R-:W-:Y:S01]  /*111d0*/  FMUL.FTZ R174, R70, c[0x0][0x2ec] ;  /* 0x0000bb0046ae7a20 */ /* 0x000fe20000410000 */
[----:B------:R-:W1:Y:S01]  /*111e0*/  MUFU.TANH R90, R90 ;  /* 0x0000005a005a7308 */ /* 0x000e620000002400 */
[----:B------:R-:W-:Y:S01]  /*111f0*/  IADD3 R16, R17, 0x1, R160 ;  /* 0x0000000111107810 */ /* 0x000fe20007ffe0a0 */
[----:B------:R-:W-:-:S02]  /*11200*/  IMAD.IADD R70, R0, 0x1, R119 ;  /* 0x0000000100467824 */ /* 0x000fc400078e0277 */
[----:B------:R-:W-:Y:S01]  /*11210*/  FMUL.FTZ R71, R71, c[0x0][0x2ec] ;  /* 0x0000bb0047477a20 */ /* 0x000fe20000410000 */
[----:B------:R-:W-:Y:S01]  /*11220*/  IADD3 R16, R55, R16, -R151 ;  /* 0x0000001037107210 */ /* 0x000fe20007ffe897 */
[----:B------:R-:W-:Y:S01]  /*11230*/  HMMA.16816.F32 R40, R12, R18, R40 ;  /* 0x000000120c28723c */ /* 0x000fe20000001828 */
[----:B------:R-:W-:Y:S01]  /*11240*/  FMUL.FTZ R68, R68, c[0x0][0x2ec] ;  /* 0x0000bb0044447a20 */ /* 0x000fe20000410000 */
[----:B------:R-:W-:Y:S01]  /*11250*/  MUFU.TANH R172, R71 ;  /* 0x0000004700ac7308 */ /* 0x000fe20000002400 */
[----:B------:R-:W-:Y:S01]  /*11260*/  IADD3 R16, R16, c[0x0][0x2e8], RZ ;  /* 0x0000ba0010107a10 */ /* 0x000fe20007ffe0ff */
[----:B------:R-:W-:Y:S02]  /*11270*/  FMUL.FTZ R38, R69, c[0x0][0x2ec] ;  /* 0x0000bb0045267a20 */ /* 0x000fe40000410000 */
[----:B------:R-:W-:Y:S01]  /*11280*/  IMAD R69, R118, 0x20, R59 ;  /* 0x0000002076457824 */ /* 0x000fe200078e023b */
[C---:B------:R-:W-:Y:S01]  /*11290*/  IADD3 R18, R16.reuse, 0x8, RZ ;  /* 0x0000000810127810 */ /* 0x040fe20007ffe0ff */
[----:B--2---:R-:W-:Y:S01]  /*112a0*/  HMMA.16816.F32 R60, R8, R20, R60 ;  /* 0x00000014083c723c */ /* 0x004fe2000000183c */
[-C--:B------:R-:W-:Y:S01]  /*112b0*/  IMNMX R119, R16, R55.reuse, PT ;  /* 0x0000003710777217 */ /* 0x080fe20003800200 */
[----:B------:R2:W-:Y:S01]  /*112c0*/  MUFU.TANH R141, R68 ;  /* 0x00000044008d7308 */ /* 0x0005e20000002400 */
[----:B------:R-:W-:Y:S01]  /*112d0*/  IMNMX R121, R18, R55, PT ;  /* 0x0000003712797217 */ /* 0x000fe20003800200 */
[----:B------:R-:W-:Y:S01]  /*112e0*/  IMAD.IADD R122, R2, 0x1, R69 ;  /* 0x00000001027a7824 */ /* 0x000fe200078e0245 */
[----:B------:R-:W3:Y:S02]  /*112f0*/  LDSM.16.M88.4 R16, [R120+0x6c00] ;  /* 0x006c00007810783b */ /* 0x000ee40000000200 */
[----:B------:R-:W-:Y:S01]  /*11300*/  IADD3 R20, R70, 0x1, RZ ;  /* 0x0000000146147810 */ /* 0x000fe20007ffe0ff */
[C---:B-1----:R-:W-:Y:S01]  /*11310*/  HMMA.16816.F32 R76, R4.reuse, R32, R76 ;  /* 0x00000020044c723c */ /* 0x042fe2000000184c */
[----:B------:R-:W-:Y:S01]  /*11320*/  FMUL.FTZ R168, R67, c[0x0][0x2ec] ;  /* 0x0000bb0043a87a20 */ /* 0x000fe20000410000 */
[----:B------:R-:W1:Y:S01]  /*11330*/  MUFU.TANH R89, R89 ;  /* 0x0000005900597308 */ /* 0x000e620000002400 */
[C---:B------:R-:W-:Y:S01]  /*11340*/  ISETP.GE.AND P1, PT, R20.reuse, R119, PT ;  /* 0x000000771400720c */ /* 0x040fe20003f26270 */
[----:B------:R-:W-:Y:S01]  /*11350*/  FMUL.FTZ R65, R65, c[0x0][0x2ec] ;  /* 0x0000bb0041417a20 */ /* 0x000fe20000410000 */
[----:B------:R-:W-:Y:S01]  /*11360*/  ISETP.GE.AND P0, PT, R20, R121, PT ;  /* 0x000000791400720c */ /* 0x000fe20003f06270 */
[----:B------:R-:W-:Y:S01]  /*11370*/  FMUL.FTZ R66, R66, c[0x0][0x2ec] ;  /* 0x0000bb0042427a20 */ /* 0x000fe20000410000 */
[----:B-----5:R-:W-:Y:S01]  /*11380*/  FSEL R67, R57, -INF , !P1 ;  /* 0xff80000039437808 */ /* 0x020fe20004800000 */
[----:B------:R-:W-:Y:S01]  /*11390*/  HMMA.16816.F32 R72, R4, R34, R72 ;  /* 0x000000220448723c */ /* 0x000fe20000001848 */
[----:B------:R-:W-:Y:S01]  /*113a0*/  IADD3 R32, R70, 0x19, RZ ;  /* 0x0000001946207810 */ /* 0x000fe20007ffe0ff */
[----:B------:R-:W5:Y:S01]  /*113b0*/  MUFU.TANH R91, R91 ;  /* 0x0000005b005b7308 */ /* 0x000f620000002400 */
[----:B--2---:R-:W-:Y:S01]  /*113c0*/  FSEL R68, R93, -INF , !P0 ;  /* 0xff8000005d447808 */ /* 0x004fe20004000000 */
[----:B------:R-:W-:-:S04]  /*113d0*/  FMUL.FTZ R39, R64, c[0x0][0x2ec] ;  /* 0x0000bb0040277a20 */ /* 0x000fc80000410000 */
[----:B------:R-:W-:Y:S02]  /*113e0*/  HMMA.16816.F32 R48, R8, R22, R48 ;  /* 0x000000160830723c */ /* 0x000fe40000001830 */
[----:B------:R-:W-:Y:S05]  /*113f0*/  MUFU.TANH R174, R174 ;  /* 0x000000ae00ae7308 */ /* 0x000fea0000002400 */
[----:B------:R-:W-:Y:S01]  /*11400*/  IADD3 R22, R70, 0x8, RZ ;  /* 0x0000000846167810 */ /* 0x000fe20007ffe0ff */
[----:B----4-:R-:W-:Y:S01]  /*11410*/  HMMA.16816.F32 R60, R4, R24, R60 ;  /* 0x00000018043c723c */ /* 0x010fe2000000183c */
[----:B------:R-:W-:Y:S01]  /*11420*/  FMUL.FTZ R78, R78, c[0x0][0x2ec] ;  /* 0x0000bb004e4e7a20 */ /* 0x000fe20000410000 */
[----:B------:R-:W-:Y:S01]  /*11430*/  MUFU.TANH R38, R38 ;  /* 0x0000002600267308 */ /* 0x000fe20000002400 */
[----:B------:R-:W-:Y:S01]  /*11440*/  ISETP.GE.AND P2, PT, R22, R119, PT ;  /* 0x000000771600720c */ /* 0x000fe20003f46270 */
[----:B------:R-:W-:Y:S01]  /*11450*/  FMUL.FTZ R37, R76, c[0x0][0x2ec] ;  /* 0x0000bb004c257a20 */ /* 0x000fe20000410000 */
[----:B------:R-:W-:Y:S01]  /*11460*/  ISETP.GE.AND P3, PT, R22, R121, PT ;  /* 0x000000791600720c */ /* 0x000fe20003f66270 */
[----:B------:R-:W-:Y:S01]  /*11470*/  FMUL.FTZ R76, R77, c[0x0][0x2ec] ;  /* 0x0000bb004d4c7a20 */ /* 0x000fe20000410000 */
[----:B------:R-:W-:Y:S01]  /*11480*/  IADD3 R24, R70, 0x10, RZ ;  /* 0x0000001046187810 */ /* 0x000fe20007ffe0ff */
[----:B---3--:R-:W-:Y:S01]  /*11490*/  HMMA.16816.F32 R44, R8, R28, R44 ;  /* 0x0000001c082c723c */ /* 0x008fe2000000182c */
[----:B------:R-:W-:Y:S01]  /*114a0*/  FSEL R71, R80, -INF , !P2 ;  /* 0xff80000050477808 */ /* 0x000fe20005000000 */
[----:B------:R-:W-:Y:S01]  /*114b0*/  FMUL.FTZ R74, R74, c[0x0][0x2ec] ;  /* 0x0000bb004a4a7a20 */ /* 0x000fe20000410000 */
[C---:B------:R-:W-:Y:S01]  /*114c0*/  ISETP.GE.AND P2, PT, R24.reuse, R119, PT ;  /* 0x000000771800720c */ /* 0x040fe20003f46270 */
[----:B------:R2:W-:Y:S01]  /*114d0*/  MUFU.TANH R180, R78 ;  /* 0x0000004e00b47308 */ /* 0x0005e20000002400 */
[-C--:B------:R-:W-:Y:S01]  /*114e0*/  ISETP.GE.AND P1, PT, R24, R121.reuse, PT ;  /* 0x000000791800720c */ /* 0x080fe20003f26270 */
[----:B------:R-:W3:Y:S01]  /*114f0*/  LDSM.16.M88.4 R20, [R120+0x8800] ;  /* 0x008800007814783b */ /* 0x000ee20000000200 */
[C---:B------:R-:W-:Y:S01]  /*11500*/  IADD3 R28, R70.reuse, 0x9, RZ ;  /* 0x00000009461c7810 */ /* 0x040fe20007ffe0ff */
[----:B------:R-:W-:Y:S01]  /*11510*/  HMMA.16816.F32 R48, R4, R26, R48 ;  /* 0x0000001a0430723c */ /* 0x000fe20000001830 */
[----:B------:R-:W-:Y:S01]  /*11520*/  IADD3 R24, R70, 0x18, RZ ;  /* 0x0000001846187810 */ /* 0x000fe20007ffe0ff */
[----:B------:R-:W-:Y:S01]  /*11530*/  FMUL.FTZ R73, R73, c[0x0][0x2ec] ;  /* 0x0000bb0049497a20 */ /* 0x000fe20000410000 */
[----:B------:R-:W-:Y:S01]  /*11540*/  ISETP.GE.AND P0, PT, R28, R121, PT ;  /* 0x000000791c00720c */ /* 0x000fe20003f06270 */
[----:B------:R4:W-:Y:S01]  /*11550*/  MUFU.TANH R142, R74 ;  /* 0x0000004a008e7308 */ /* 0x0009e20000002400 */
[----:B------:R-:W-:Y:S01]  /*11560*/  FSEL R94, R94, -INF , !P3 ;  /* 0xff8000005e5e7808 */ /* 0x000fe20005800000 */
[----:B------:R-:W-:Y:S01]  /*11570*/  FMUL.FTZ R72, R72, c[0x0][0x2ec] ;  /* 0x0000bb0048487a20 */ /* 0x000fe20000410000 */
[----:B------:R-:W-:Y:S01]  /*11580*/  IADD3 R26, R70, 0x11, RZ ;  /* 0x00000011461a7810 */ /* 0x000fe20007ffe0ff */
[----:B------:R-:W-:Y:S01]  /*11590*/  HMMA.16816.F32 R136, R12, R16, R136 ;  /* 0x000000100c88723c */ /* 0x000fe20000001888 */
[----:B------:R-:W-:Y:S01]  /*115a0*/  FSEL R83, R83, -INF , !P2 ;  /* 0xff80000053537808 */ /* 0x000fe20005000000 */
[----:B------:R-:W-:Y:S01]  /*115b0*/  FMUL.FTZ R79, R79, c[0x0][0x2ec] ;  /* 0x0000bb004f4f7a20 */ /* 0x000fe20000410000 */
[-C--:B------:R-:W-:Y:S01]  /*115c0*/  ISETP.GE.AND P3, PT, R26, R119.reuse, PT ;  /* 0x000000771a00720c */ /* 0x080fe20003f66270 */
[----:B------:R1:W-:Y:S01]  /*115d0*/  MUFU.TANH R143, R73 ;  /* 0x00000049008f7308 */ /* 0x0003e20000002400 */
[----:B--2---:R-:W-:Y:S01]  /*115e0*/  FSEL R78, R109, -INF , !P1 ;  /* 0xff8000006d4e7808 */ /* 0x004fe20004800000 */
[----:B------:R-:W-:Y:S01]  /*115f0*/  FMUL.FTZ R75, R75, c[0x0][0x2ec] ;  /* 0x0000bb004b4b7a20 */ /* 0x000fe20000410000 */
[C---:B------:R-:W-:Y:S01]  /*11600*/  ISETP.GE.AND P2, PT, R24.reuse, R119, PT ;  /* 0x000000771800720c */ /* 0x040fe20003f46270 */
[----:B------:R-:W-:Y:S01]  /*11610*/  HMMA.16816.F32 R40, R8, R30, R40 ;  /* 0x0000001e0828723c */ /* 0x000fe20000001828 */
[----:B------:R-:W-:Y:S01]  /*11620*/  ISETP.GE.AND P1, PT, R24, R121, PT ;  /* 0x000000791800720c */ /* 0x000fe20003f26270 */
[----:B------:R-:W-:Y:S01]  /*11630*/  FMUL.FTZ R60, R60, c[0x0][0x2ec] ;  /* 0x0000bb003c3c7a20 */ /* 0x000fe20000410000 */
[----:B------:R-:W-:Y:S01]  /*11640*/  ISETP.GE.AND P4, PT, R28, R119, PT ;  /* 0x000000771c00720c */ /* 0x000fe20003f86270 */
[----:B------:R-:W2:Y:S01]  /*11650*/  MUFU.TANH R37, R37 ;  /* 0x0000002500257308 */ /* 0x000ea20000002400 */
[----:B----4-:R-:W-:Y:S01]  /*11660*/  FSEL R74, R95, -INF , !P0 ;  /* 0xff8000005f4a7808 */ /* 0x010fe20004000000 */
[----:B------:R-:W-:Y:S01]  /*11670*/  FMUL.FTZ R57, R62, c[0x0][0x2ec] ;  /* 0x0000bb003e397a20 */ /* 0x000fe20000410000 */
[----:B------:R-:W-:Y:S01]  /*11680*/  ISETP.GE.AND P0, PT, R26, R121, PT ;  /* 0x000000791a00720c */ /* 0x000fe20003f06270 */
[----:B------:R-:W-:Y:S01]  /*11690*/  HMMA.16816.F32 R104, R12, R18, R104 ;  /* 0x000000120c68723c */ /* 0x000fe20000001868 */
[----:B------:R-:W4:Y:S01]  /*116a0*/  LDSM.16.M88.4 R24, [R144+0x8c00] ;  /* 0x008c00009018783b */ /* 0x000f220000000200 */
[----:B------:R-:W-:Y:S01]  /*116b0*/  IADD3 R28, R70, 0x20, RZ ;  /* 0x00000020461c7810 */ /* 0x000fe20007ffe0ff */
[----:B------:R-:W-:Y:S01]  /*116c0*/  FMUL.FTZ R49, R49, c[0x0][0x2ec] ;  /* 0x0000bb0031317a20 */ /* 0x000fe20000410000 */
[----:B------:R-:W-:Y:S01]  /*116d0*/  FSEL R17, R82, -INF , !P3 ;  /* 0xff80000052117808 */ /* 0x000fe20005800000 */
[----:B------:R-:W2:Y:S01]  /*116e0*/  MUFU.TANH R76, R76 ;  /* 0x0000004c004c7308 */ /* 0x000ea20000002400 */
[----:B------:R-:W-:Y:S01]  /*116f0*/  FSEL R16, R108, -INF , !P0 ;  /* 0xff8000006c107808 */ /* 0x000fe20004000000 */
[----:B------:R-:W-:Y:S01]  /*11700*/  FMUL.FTZ R51, R51, c[0x0][0x2ec] ;  /* 0x0000bb0033337a20 */ /* 0x000fe20000410000 */
[----:B-1----:R-:W-:Y:S01]  /*11710*/  FSEL R73, R88, -INF , !P2 ;  /* 0xff80000058497808 */ /* 0x002fe20005000000 */
[----:B------:R-:W-:Y:S01]  /*11720*/  FMUL.FTZ R61, R61, c[0x0][0x2ec] ;  /* 0x0000bb003d3d7a20 */ /* 0x000fe20000410000 */
[----:B------:R-:W-:Y:S01]  /*11730*/  FSEL R90, R90, -INF , !P1 ;  /* 0xff8000005a5a7808 */ /* 0x000fe20004800000 */
[----:B------:R-:W-:Y:S01]  /*11740*/  FMUL.FTZ R63, R63, c[0x0][0x2ec] ;  /* 0x0000bb003f3f7a20 */ /* 0x000fe20000410000 */
[C---:B------:R-:W-:Y:S01]  /*11750*/  ISETP.GE.AND P3, PT, R32.reuse, R119, PT ;  /* 0x000000772000720c */ /* 0x040fe20003f66270 */
[----:B------:R-:W1:Y:S01]  /*11760*/  MUFU.TANH R178, R79 ;  /* 0x0000004f00b27308 */ /* 0x000e620000002400 */
[----:B------:R-:W-:Y:S01]  /*11770*/  ISETP.GE.AND P0, PT, R32, R121, PT ;  /* 0x000000792000720c */ /* 0x000fe20003f06270 */
[----:B------:R-:W-:Y:S01]  /*11780*/  FMUL.FTZ R48, R48, c[0x0][0x2ec] ;  /* 0x0000bb0030307a20 */ /* 0x000fe20000410000 */
[C---:B------:R-:W-:Y:S01]  /*11790*/  ISETP.GE.AND P2, PT, R28.reuse, R119, PT ;  /* 0x000000771c00720c */ /* 0x040fe20003f46270 */
[----:B---3--:R-:W-:Y:S01]  /*117a0*/  HMMA.16816.F32 R32, R4, R20, R44 ;  /* 0x000000140420723c */ /* 0x008fe2000000182c */
[----:B------:R-:W-:Y:S01]  /*117b0*/  ISETP.GE.AND P1, PT, R28, R121, PT ;  /* 0x000000791c00720c */ /* 0x000fe20003f26270 */
[----:B------:R-:W-:Y:S01]  /*117c0*/  FMUL.FTZ R50, R50, c[0x0][0x2ec] ;  /* 0x0000bb0032327a20 */ /* 0x000fe20000410000 */
[----:B------:R-:W-:Y:S01]  /*117d0*/  IADD3 R28, R70, 0x21, RZ ;  /* 0x00000021461c7810 */ /* 0x000fe20007ffe0ff */
[----:B------:R-:W3:Y:S01]  /*117e0*/  MUFU.TANH R72, R72 ;  /* 0x0000004800487308 */ /* 0x000ee20000002400 */
[----:B------:R-:W-:-:S02]  /*117f0*/  FSEL R89, R89, -INF , !P3 ;  /* 0xff80000059597808 */ /* 0x000fc40005800000 */
[----:B-----5:R-:W-:Y:S01]  /*11800*/  FSEL R80, R91, -INF , !P0 ;  /* 0xff8000005b507808 */ /* 0x020fe20004000000 */
[----:B------:R-:W-:Y:S01]  /*11810*/  HMMA.16816.F32 R40, R4, R22, R40 ;  /* 0x000000160428723c */ /* 0x000fe20000001828 */
[C---:B------:R-:W-:Y:S02]  /*11820*/  ISETP.GE.AND P3, PT, R28.reuse, R119, PT ;  /* 0x000000771c00720c */ /* 0x040fe40003f66270 */
[----:B------:R-:W-:Y:S01]  /*11830*/  ISETP.GE.AND P0, PT, R28, R121, PT ;  /* 0x000000791c00720c */ /* 0x000fe20003f06270 */
[----:B------:R-:W5:Y:S01]  /*11840*/  MUFU.TANH R176, R75 ;  /* 0x0000004b00b07308 */ /* 0x000f620000002400 */
[----:B------:R-:W-:Y:S02]  /*11850*/  IADD3 R28, R70, 0x29, RZ ;  /* 0x00000029461c7810 */ /* 0x000fe40007ffe0ff */
[----:B------:R-:W-:Y:S02]  /*11860*/  FSEL R173, R173, -INF , !P3 ;  /* 0xff800000adad7808 */ /* 0x000fe40005800000 */
[----:B------:R-:W-:-:S02]  /*11870*/  FSEL R184, R184, -INF , !P0 ;  /* 0xff800000b8b87808 */ /* 0x000fc40004000000 */
[C---:B------:R-:W-:Y:S01]  /*11880*/  ISETP.GE.AND P3, PT, R28.reuse, R119, PT ;  /* 0x000000771c00720c */ /* 0x040fe20003f66270 */
[----:B------:R1:W-:Y:S01]  /*11890*/  MUFU.TANH R131, R60 ;  /* 0x0000003c00837308 */ /* 0x0003e20000002400 */
[----:B------:R-:W-:Y:S02]  /*118a0*/  ISETP.GE.AND P0, PT, R28, R121, PT ;  /* 0x000000791c00720c */ /* 0x000fe40003f06270 */
[----:B------:R-:W3:Y:S01]  /*118b0*/  LDSM.16.M88.4 R28, [R120+0x8c00] ;  /* 0x008c0000781c783b */ /* 0x000ee20000000200 */
[----:B------:R-:W-:Y:S01]  /*118c0*/  IADD3 R20, R70, 0x28, RZ ;  /* 0x0000002846147810 */ /* 0x000fe20007ffe0ff */
[C---:B----4-:R-:W-:Y:S01]  /*118d0*/  HMMA.16816.F32 R136, R8.reuse, R24, R136 ;  /* 0x000000180888723c */ /* 0x050fe20000001888 */
[----:B------:R-:W-:Y:S01]  /*118e0*/  FSEL R55, R84, -INF , !P2 ;  /* 0xff80000054377808 */ /* 0x000fe20005000000 */
[----:B------:R-:W-:Y:S01]  /*118f0*/  FMUL.FTZ R32, R32, c[0x0][0x2ec] ;  /* 0x0000bb0020207a20 */ /* 0x000fe20000410000 */
[----:B------:R-:W-:Y:S01]  /*11900*/  FSEL R56, R85, -INF , !P1 ;  /* 0xff80000055387808 */ /* 0x000fe20004800000 */
[----:B------:R2:W-:Y:S01]  /*11910*/  MUFU.TANH R135, R49 ;  /* 0x0000003100877308 */ /* 0x0005e20000002400 */
[----:B------:R-:W-:Y:S01]  /*11920*/  ISETP.GE.AND P2, PT, R20, R119, PT ;  /* 0x000000771400720c */ /* 0x000fe20003f46270 */
[----:B------:R-:W-:Y:S01]  /*11930*/  FMUL.FTZ R34, R34, c[0x0][0x2ec] ;  /* 0x0000bb0022227a20 */ /* 0x000fe20000410000 */
[----:B------:R-:W-:Y:S01]  /*11940*/  ISETP.GE.AND P1, PT, R20, R121, PT ;  /* 0x000000791400720c */ /* 0x000fe20003f26270 */
[----:B------:R-:W-:Y:S01]  /*11950*/  HMMA.16816.F32 R104, R8, R26, R104 ;  /* 0x0000001a0868723c */ /* 0x000fe20000001868 */
[----:B------:R-:W-:Y:S01]  /*11960*/  IADD3 R20, R70, 0x30, RZ ;  /* 0x0000003046147810 */ /* 0x000fe20007ffe0ff */
[----:B------:R-:W-:Y:S01]  /*11970*/  FMUL.FTZ R41, R41, c[0x0][0x2ec] ;  /* 0x0000bb0029297a20 */ /* 0x000fe20000410000 */
[----:B------:R-:W-:Y:S01]  /*11980*/  FSEL R171, R171, -INF , !P2 ;  /* 0xff800000abab7808 */ /* 0x000fe20005000000 */
[----:B------:R4:W-:Y:S01]  /*11990*/  MUFU.TANH R62, R51 ;  /* 0x00000033003e7308 */ /* 0x0009e20000002400 */
[----:B------:R-:W-:Y:S01]  /*119a0*/  FSEL R182, R182, -INF , !P1 ;  /* 0xff800000b6b67808 */ /* 0x000fe20004800000 */
[----:B------:R-:W-:Y:S01]  /*119b0*/  FMUL.FTZ R33, R33, c[0x0][0x2ec] ;  /* 0x0000bb0021217a20 */ /* 0x000fe20000410000 */
[----:B------:R-:W-:Y:S01]  /*119c0*/  ISETP.GE.AND P2, PT, R20, R119, PT ;  /* 0x000000771400720c */ /* 0x000fe20003f46270 */
[----:B------:R-:W-:Y:S01]  /*119d0*/  FMUL.FTZ R40, R40, c[0x0][0x2ec] ;  /* 0x0000bb0028287a20 */ /* 0x000fe20000410000 */
[----:B------:R-:W-:Y:S01]  /*119e0*/  ISETP.GE.AND P1, PT, R20, R121, PT ;  /* 0x000000791400720c */ /* 0x000fe20003f26270 */
[----:B------:R-:W-:-:S04]  /*119f0*/  DEPBAR.LE SB0, 0x0 ;  /* 0x000080000000791a */ /* 0x000fc80000000000 */
[C---:B------:R-:W-:Y:S01]  /*11a00*/  IADD3 R24, R70.reuse, 0x31, RZ ;  /* 0x0000003146187810 */ /* 0x040fe20007ffe0ff */
[----:B------:R-:W3:Y:S01]  /*11a10*/  MUFU.TANH R169, R65 ;  /* 0x0000004100a97308 */ /* 0x000ee20000002400 */
[----:B------:R-:W-:Y:S02]  /*11a20*/  IADD3 R20, R70, 0x38, RZ ;  /* 0x0000003846147810 */ /* 0x000fe40007ffe0ff */
[----:B------:R-:W-:Y:S02]  /*11a30*/  FSEL R175, R175, -INF , !P3 ;  /* 0xff800000afaf7808 */ /* 0x000fe40005800000 */
[----:B-1----:R-:W-:Y:S02]  /*11a40*/  FSEL R60, R36, -INF , !P0 ;  /* 0xff800000243c7808 */ /* 0x002fe40004000000 */
[----:B--2---:R-:W-:Y:S01]  /*11a50*/  FSEL R49, R37, -INF , !P2 ;  /* 0xff80000025317808 */ /* 0x004fe20005000000 */
[----:B------:R-:W1:Y:S01]  /*11a60*/  MUFU.TANH R168, R168 ;  /* 0x000000a800a87308 */ /* 0x000e620000002400 */
[----:B------:R-:W-:-:S02]  /*11a70*/  FSEL R180, R180, -INF , !P1 ;  /* 0xff800000b4b47808 */ /* 0x000fc40004800000 */
[C---:B------:R-:W-:Y:S02]  /*11a80*/  ISETP.GE.AND P3, PT, R24.reuse, R119, PT ;  /* 0x000000771800720c */ /* 0x040fe40003f66270 */
[----:B------:R-:W-:Y:S02]  /*11a90*/  ISETP.GE.AND P0, PT, R24, R121, PT ;  /* 0x000000791800720c */ /* 0x000fe40003f06270 */
[C---:B------:R-:W-:Y:S01]  /*11aa0*/  ISETP.GE.AND P2, PT, R20.reuse, R119, PT ;  /* 0x000000771400720c */ /* 0x040fe20003f46270 */
[----:B------:R2:W1:Y:S01]  /*11ab0*/  MUFU.TANH R140, R66 ;  /* 0x00000042008c7308 */ /* 0x0004620000002400 */
[----:B------:R-:W-:Y:S01]  /*11ac0*/  ISETP.GE.AND P1, PT, R20, R121, PT ;  /* 0x000000791400720c */ /* 0x000fe20003f26270 */
[----:B---3--:R-:W-:Y:S01]  /*11ad0*/  HMMA.16816.F32 R104, R4, R30, R104 ;  /* 0x0000001e0468723c */ /* 0x008fe20000001868 */
[C---:B------:R-:W-:Y:S02]  /*11ae0*/  IADD3 R22, R70.reuse, 0x39, RZ ;  /* 0x0000003946167810 */ /* 0x040fe40007ffe0ff */
[----:B------:R-:W-:-:S02]  /*11af0*/  IADD3 R20, R70, 0x40, RZ ;  /* 0x0000004046147810 */ /* 0x000fc40007ffe0ff */
[----:B----4-:R-:W-:Y:S01]  /*11b00*/  FSEL R51, R76, -INF , !P3 ;  /* 0xff8000004c337808 */ /* 0x010fe20005800000 */
[----:B------:R-:W3:Y:S01]  /*11b10*/  MUFU.TANH R127, R61 ;  /* 0x0000003d007f7308 */ /* 0x000ee20000002400 */
[----:B------:R-:W-:Y:S02]  /*11b20*/  FSEL R178, R178, -INF , !P0 ;  /* 0xff800000b2b27808 */ /* 0x000fe40004000000 */
[----:B------:R-:W-:Y:S02]  /*11b30*/  FSEL R47, R72, -INF , !P2 ;  /* 0xff800000482f7808 */ /* 0x000fe40005000000 */
[----:B------:R-:W-:Y:S02]  /*11b40*/  FSEL R142, R142, -INF , !P1 ;  /* 0xff8000008e8e7808 */ /* 0x000fe40004800000 */
[C---:B------:R-:W-:Y:S01]  /*11b50*/  ISETP.GE.AND P3, PT, R22.reuse, R119, PT ;  /* 0x000000771600720c */ /* 0x040fe20003f66270 */
[----:B------:R-:W4:Y:S01]  /*11b60*/  MUFU.TANH R134, R63 ;  /* 0x0000003f00867308 */ /* 0x000f220000002400 */
[----:B------:R-:W-:Y:S01]  /*11b70*/  ISETP.GE.AND P0, PT, R22, R121, PT ;  /* 0x000000791600720c */ /* 0x000fe20003f06270 */
[----:B------:R-:W-:Y:S01]  /*11b80*/  FMUL.FTZ R22, R35, c[0x0][0x2ec] ;  /* 0x0000bb0023167a20 */ /* 0x000fe20000410000 */
[----:B------:R-:W-:-:S02]  /*11b90*/  ISETP.GE.AND P2, PT, R20, R119, PT ;  /* 0x000000771400720c */ /* 0x000fc40003f46270 */
[----:B------:R-:W-:Y:S02]  /*11ba0*/  ISETP.GE.AND P1, PT, R20, R121, PT ;  /* 0x000000791400720c */ /* 0x000fe40003f26270 */
[C---:B------:R-:W-:Y:S01]  /*11bb0*/  IADD3 R14, R70.reuse, 0x41, RZ ;  /* 0x00000041460e7810 */ /* 0x040fe20007ffe0ff */
[----:B------:R-:W1:Y:S01]  /*11bc0*/  MUFU.TANH R57, R57 ;  /* 0x0000003900397308 */ /* 0x000e620000002400 */
[----:B------:R-:W-:Y:S01]  /*11bd0*/  IADD3 R12, R70, 0x48, RZ ;  /* 0x00000048460c7810 */ /* 0x000fe20007ffe0ff */
[----:B------:R-:W-:Y:S01]  /*11be0*/  FMUL.FTZ R36, R106, c[0x0][0x2ec] ;  /* 0x0000bb006a247a20 */ /* 0x000fe20000410000 */
[----:B------:R-:W-:Y:S01]  /*11bf0*/  FSEL R143, R143, -INF , !P3 ;  /* 0xff8000008f8f7808 */ /* 0x000fe20005800000 */
[----:B------:R-:W-:Y:S01]  /*11c00*/  FMUL.FTZ R23, R104, c[0x0][0x2ec] ;  /* 0x0000bb0068177a20 */ /* 0x000fe20000410000 */
[----:B-----5:R-:W-:Y:S01]  /*11c10*/  FSEL R176, R176, -INF , !P0 ;  /* 0xff800000b0b07808 */ /* 0x020fe20004000000 */
[----:B--2---:R-:W-:Y:S01]  /*11c20*/  FMUL.FTZ R66, R105, c[0x0][0x2ec] ;  /* 0x0000bb0069427a20 */ /* 0x004fe20000410000 */
[----:B------:R-:W-:Y:S01]  /*11c30*/  FSEL R141, R141, -INF , !P2 ;  /* 0xff8000008d8d7808 */ /* 0x000fe20005000000 */
[----:B------:R-:W2:Y:S01]  /*11c40*/  MUFU.TANH R39, R39 ;  /* 0x0000002700277308 */ /* 0x000ea20000002400 */
[----:B------:R-:W-:-:S02]  /*11c50*/  FSEL R174, R174, -INF , !P1 ;  /* 0xff800000aeae7808 */ /* 0x000fc40004800000 */
[C---:B------:R-:W-:Y:S02]  /*11c60*/  ISETP.GE.AND P3, PT, R14.reuse, R119, PT ;  /* 0x000000770e00720c */ /* 0x040fe40003f66270 */
[----:B------:R-:W-:Y:S02]  /*11c70*/  ISETP.GE.AND P0, PT, R14, R121, PT ;  /* 0x000000790e00720c */ /* 0x000fe40003f06270 */
[C---:B------:R-:W-:Y:S01]  /*11c80*/  ISETP.GE.AND P2, PT, R12.reuse, R119, PT ;  /* 0x000000770c00720c */ /* 0x040fe20003f46270 */
[----:B------:R-:W5:Y:S01]  /*11c90*/  MUFU.TANH R22, R22 ;  /* 0x0000001600167308 */ /* 0x000f620000002400 */
[----:B------:R-:W-:Y:S02]  /*11ca0*/  ISETP.GE.AND P1, PT, R12, R121, PT ;  /* 0x000000790c00720c */ /* 0x000fe40003f26270 */
[----:B------:R-:W-:Y:S01]  /*11cb0*/  HMMA.16816.F32 R12, R4, R28, R136 ;  /* 0x0000001c040c723c */ /* 0x000fe20000001888 */
[----:B------:R-:W-:Y:S02]  /*11cc0*/  IADD3 R20, R70, 0x49, RZ ;  /* 0x0000004946147810 */ /* 0x000fe40007ffe0ff */
[----:B------:R-:W-:-:S02]  /*11cd0*/  FSEL R172, R172, -INF , !P0 ;  /* 0xff800000acac7808 */ /* 0x000fc40004000000 */
[----:B------:R-:W-:Y:S01]  /*11ce0*/  ISETP.GE.AND P0, PT, R20, R121, PT ;  /* 0x000000791400720c */ /* 0x000fe20003f06270 */
[----:B------:R-:W2:Y:S01]  /*11cf0*/  MUFU.TANH R61, R41 ;  /* 0x00000029003d7308 */ /* 0x000ea20000002400 */
[----:B------:R-:W-:Y:S02]  /*11d00*/  FSEL R139, R38, -INF , !P3 ;  /* 0xff800000268b7808 */ /* 0x000fe40005800000 */
[----:B------:R-:W-:Y:S01]  /*11d10*/  ISETP.GE.AND P3, PT, R20, R119, PT ;  /* 0x000000771400720c */ /* 0x000fe20003f66270 */
[----:B------:R-:W-:Y:S01]  /*11d20*/  FMUL.FTZ R20, R42, c[0x0][0x2ec] ;  /* 0x0000bb002a147a20 */ /* 0x000fe20000410000 */
[C---:B------:R-:W-:Y:S02]  /*11d30*/  IADD3 R10, R70.reuse, 0x51, RZ ;  /* 0x00000051460a7810 */ /* 0x040fe40007ffe0ff */
[----:B------:R-:W-:Y:S01]  /*11d40*/  IADD3 R18, R70, 0x50, RZ ;  /* 0x0000005046127810 */ /* 0x000fe20007ffe0ff */
[----:B------:R-:W2:Y:S01]  /*11d50*/  MUFU.TANH R125, R48 ;  /* 0x00000030007d7308 */ /* 0x000ea20000002400 */
[----:B------:R-:W-:-:S02]  /*11d60*/  FSEL R169, R169, -INF , !P3 ;  /* 0xff800000a9a97808 */ /* 0x000fc40005800000 */
[----:B-1----:R-:W-:Y:S02]  /*11d70*/  FSEL R168, R168, -INF , !P0 ;  /* 0xff800000a8a87808 */ /* 0x002fe40004000000 */
[C---:B------:R-:W-:Y:S02]  /*11d80*/  ISETP.GE.AND P3, PT, R10.reuse, R119, PT ;  /* 0x000000770a00720c */ /* 0x040fe40003f66270 */
[-C--:B------:R-:W-:Y:S01]  /*11d90*/  ISETP.GE.AND P0, PT, R10, R121.reuse, PT ;  /* 0x000000790a00720c */ /* 0x080fe20003f06270 */
[----:B------:R-:W1:Y:S01]  /*11da0*/  MUFU.TANH R132, R50 ;  /* 0x0000003200847308 */ /* 0x000e620000002400 */
[----:B------:R-:W-:Y:S01]  /*11db0*/  IADD3 R10, R70, 0x59, RZ ;  /* 0x00000059460a7810 */ /* 0x000fe20007ffe0ff */
[----:B------:R-:W-:Y:S01]  /*11dc0*/  FMUL.FTZ R13, R13, c[0x0][0x2ec] ;  /* 0x0000bb000d0d7a20 */ /* 0x000fe20000410000 */
[----:B------:R-:W-:Y:S01]  /*11dd0*/  FSEL R140, R140, -INF , !P1 ;  /* 0xff8000008c8c7808 */ /* 0x000fe20004800000 */
[----:B------:R-:W-:Y:S01]  /*11de0*/  FMUL.FTZ R12, R12, c[0x0][0x2ec] ;  /* 0x0000bb000c0c7a20 */ /* 0x000fe20000410000 */
[----:B------:R-:W-:Y:S01]  /*11df0*/  ISETP.GE.AND P1, PT, R18, R121, PT ;  /* 0x000000791200720c */ /* 0x000fe20003f26270 */
[----:B------:R-:W-:Y:S01]  /*11e00*/  FMUL.FTZ R14, R14, c[0x0][0x2ec] ;  /* 0x0000bb000e0e7a20 */ /* 0x000fe20000410000 */
[----:B---3--:R-:W-:Y:S01]  /*11e10*/  FSEL R127, R127, -INF , !P3 ;  /* 0xff8000007f7f7808 */ /* 0x008fe20005800000 */
[----:B------:R-:W-:Y:S01]  /*11e20*/  MUFU.TANH R65, R32 ;  /* 0x0000002000417308 */ /* 0x000fe20000002400 */
[----:B----4-:R-:W-:Y:S01]  /*11e30*/  FSEL R134, R134, -INF , !P0 ;  /* 0xff80000086867808 */ /* 0x010fe20004000000 */
[----:B------:R-:W-:Y:S01]  /*11e40*/  FMUL.FTZ R15, R15, c[0x0][0x2ec] ;  /* 0x0000bb000f0f7a20 */ /* 0x000fe20000410000 */
[----:B------:R-:W-:-:S02]  /*11e50*/  ISETP.GE.AND P3, PT, R10, R119, PT ;  /* 0x000000770a00720c */ /* 0x000fc40003f66270 */
[----:B------:R-:W-:Y:S02]  /*11e60*/  ISETP.GE.AND P0, PT, R10, R121, PT ;  /* 0x000000790a00720c */ /* 0x000fe40003f06270 */
[----:B------:R-:W-:Y:S01]  /*11e70*/  IADD3 R6, R70, 0x61, RZ ;  /* 0x0000006146067810 */ /* 0x000fe20007ffe0ff */
[----:B------:R-:W-:Y:S01]  /*11e80*/  MUFU.TANH R50, R34 ;  /* 0x0000002200327308 */ /* 0x000fe20000002400 */
[----:B------:R-:W-:Y:S02]  /*11e90*/  FSEL R136, R57, -INF , !P1 ;  /* 0xff80000039887808 */ /* 0x000fe40004800000 */
[----:B------:R-:W-:Y:S02]  /*11ea0*/  FSEL R135, R135, -INF , !P3 ;  /* 0xff80000087877808 */ /* 0x000fe40005800000 */
[----:B------:R-:W-:Y:S02]  /*11eb0*/  FSEL R62, R62, -INF , !P0 ;  /* 0xff8000003e3e7808 */ /* 0x000fe40004000000 */
[----:B--2---:R-:W-:Y:S01]  /*11ec0*/  FSEL R137, R39, -INF , !P2 ;  /* 0xff80000027897808 */ /* 0x004fe20005000000 */
[----:B------:R-:W2:Y:S01]  /*11ed0*/  MUFU.TANH R57, R13 ;  /* 0x0000000d00397308 */ /* 0x000ea20000002400 */
[C---:B------:R-:W-:Y:S01]  /*11ee0*/  ISETP.GE.AND P3, PT, R6.reuse, R119, PT ;  /* 0x000000770600720c */ /* 0x040fe20003f66270 */
[----:B------:R-:W-:Y:S01]  /*11ef0*/  FMUL.FTZ R39, R43, c[0x0][0x2ec] ;  /* 0x0000bb002b277a20 */ /* 0x000fe20000410000 */
[----:B------:R-:W-:-:S02]  /*11f00*/  ISETP.GE.AND P0, PT, R6, R121, PT ;  /* 0x000000790600720c */ /* 0x000fc40003f06270 */
[-C--:B------:R-:W-:Y:S02]  /*11f10*/  ISETP.GE.AND P2, PT, R18, R119.reuse, PT ;  /* 0x000000771200720c */ /* 0x080fe40003f46270 */
[C---:B------:R-:W-:Y:S01]  /*11f20*/  IADD3 R6, R70.reuse, 0x69, RZ ;  /* 0x0000006946067810 */ /* 0x040fe20007ffe0ff */
[----:B------:R-:W3:Y:S01]  /*11f30*/  MUFU.TANH R64, R33 ;  /* 0x0000002100407308 */ /* 0x000ee20000002400 */
[----:B------:R-:W-:Y:S02]  /*11f40*/  IADD3 R8, R70, 0x58, RZ ;  /* 0x0000005846087810 */ /* 0x000fe40007ffe0ff */
[----:B------:R-:W-:Y:S02]  /*11f50*/  FSEL R81, R81, -INF , !P4 ;  /* 0xff80000051517808 */ /* 0x000fe40006000000 */
[----:B-----5:R-:W-:Y:S02]  /*11f60*/  FSEL R22, R22, -INF , !P0 ;  /* 0xff80000016167808 */ /* 0x020fe40004000000 */
[----:B------:R-:W-:Y:S01]  /*11f70*/  FSEL R131, R131, -INF , !P2 ;  /* 0xff80000083837808 */ /* 0x000fe20005000000 */
[----:B------:R4:W5:Y:S01]  /*11f80*/  MUFU.TANH R63, R40 ;  /* 0x00000028003f7308 */ /* 0x0009620000002400 */
[----:B------:R-:W-:-:S02]  /*11f90*/  ISETP.GE.AND P4, PT, R6, R119, PT ;  /* 0x000000770600720c */ /* 0x000fc40003f86270 */
[----:B------:R-:W-:Y:S02]  /*11fa0*/  ISETP.GE.AND P0, PT, R6, R121, PT ;  /* 0x000000790600720c */ /* 0x000fe40003f06270 */
[C---:B------:R-:W-:Y:S02]  /*11fb0*/  ISETP.GE.AND P2, PT, R8.reuse, R119, PT ;  /* 0x000000770800720c */ /* 0x040fe40003f46270 */
[----:B------:R-:W-:Y:S01]  /*11fc0*/  ISETP.GE.AND P1, PT, R8, R121, PT ;  /* 0x000000790800720c */ /* 0x000fe20003f26270 */
[----:B------:R-:W2:Y:S01]  /*11fd0*/  MUFU.TANH R20, R20 ;  /* 0x0000001400147308 */ /* 0x000ea20000002400 */
[C---:B------:R-:W-:Y:S02]  /*11fe0*/  IADD3 R6, R70.reuse, 0x71, RZ ;  /* 0x0000007146067810 */ /* 0x040fe40007ffe0ff */
[----:B------:R-:W-:Y:S02]  /*11ff0*/  IADD3 R8, R70, 0x60, RZ ;  /* 0x0000006046087810 */ /* 0x000fe40007ffe0ff */
[----:B------:R-:W-:-:S02]  /*12000*/  FSEL R61, R61, -INF , !P4 ;  /* 0xff8000003d3d7808 */ /* 0x000fc40006000000 */
[----:B------:R-:W-:Y:S01]  /*12010*/  FSEL R125, R125, -INF , !P2 ;  /* 0xff8000007d7d7808 */ /* 0x000fe20005000000 */
[----:B------:R-:W3:Y:S01]  /*12020*/  MUFU.TANH R39, R39 ;  /* 0x0000002700277308 */ /* 0x000ee20000002400 */
[----:B-1----:R-:W-:Y:S01]  /*12030*/  FSEL R132, R132, -INF , !P1 ;  /* 0xff80000084847808 */ /* 0x002fe20004800000 */
[----:B----4-:R-:W-:Y:S01]  /*12040*/  FMUL.FTZ R40, R107, c[0x0][0x2ec] ;  /* 0x0000bb006b287a20 */ /* 0x010fe20000410000 */
[-C--:B------:R-:W-:Y:S02]  /*12050*/  ISETP.GE.AND P4, PT, R6, R119.reuse, PT ;  /* 0x000000770600720c */ /* 0x080fe40003f86270 */
[C---:B------:R-:W-:Y:S02]  /*12060*/  ISETP.GE.AND P2, PT, R8.reuse, R119, PT ;  /* 0x000000770800720c */ /* 0x040fe40003f46270 */
[----:B------:R-:W-:Y:S01]  /*12070*/  ISETP.GE.AND P1, PT, R8, R121, PT ;  /* 0x000000790800720c */ /* 0x000fe20003f26270 */
[----:B------:R-:W1:Y:S01]  /*12080*/  MUFU.TANH R59, R12 ;  /* 0x0000000c003b7308 */ /* 0x000e620000002400 */
[----:B------:R-:W-:-:S02]  /*12090*/  IADD3 R4, R70, 0x68, RZ ;  /* 0x0000006846047810 */ /* 0x000fc40007ffe0ff */
[----:B--2---:R-:W-:Y:S02]  /*120a0*/  FSEL R57, R57, -INF , !P4 ;  /* 0xff80000039397808 */ /* 0x004fe40006000000 */
[----:B------:R-:W-:Y:S02]  /*120b0*/  FSEL R65, R65, -INF , !P2 ;  /* 0xff80000041417808 */ /* 0x000fe40005000000 */
[----:B------:R-:W-:Y:S01]  /*120c0*/  FSEL R50, R50, -INF , !P1 ;  /* 0xff80000032327808 */ /* 0x000fe20004800000 */
[----:B------:R-:W2:Y:S01]  /*120d0*/  MUFU.TANH R38, R14 ;  /* 0x0000000e00267308 */ /* 0x000ea20000002400 */
[-C--:B------:R-:W-:Y:S02]  /*120e0*/  ISETP.GE.AND P4, PT, R70, R119.reuse, PT ;  /* 0x000000774600720c */ /* 0x080fe40003f86270 */
[C---:B------:R-:W-:Y:S02]  /*120f0*/  ISETP.GE.AND P2, PT, R4.reuse, R119, PT ;  /* 0x000000770400720c */ /* 0x040fe40003f46270 */
[----:B------:R-:W-:-:S02]  /*12100*/  ISETP.GE.AND P1, PT, R4, R121, PT ;  /* 0x000000790400720c */ /* 0x000fc40003f26270 */
[----:B------:R-:W-:Y:S01]  /*12110*/  IADD3 R4, R70, 0x70, RZ ;  /* 0x0000007046047810 */ /* 0x000fe20007ffe0ff */
[----:B------:R-:W4:Y:S01]  /*12120*/  MUFU.TANH R37, R15 ;  /* 0x0000000f00257308 */ /* 0x000f220000002400 */
[----:B------:R-:W-:Y:S02]  /*12130*/  FSEL R58, R58, -INF , !P4 ;  /* 0xff8000003a3a7808 */ /* 0x000fe40006000000 */
[----:B---3--:R-:W-:Y:S02]  /*12140*/  FSEL R64, R64, -INF , !P3 ;  /* 0xff80000040407808 */ /* 0x008fe40005800000 */
[----:B-----5:R-:W-:Y:S02]  /*12150*/  FSEL R63, R63, -INF , !P2 ;  /* 0xff8000003f3f7808 */ /* 0x020fe40005000000 */
[----:B------:R-:W-:Y:S01]  /*12160*/  ISETP.GT.AND P4, PT, R155, R146, PT ;  /* 0x000000929b00720c */ /* 0x000fe20003f84270 */
[----:B------:R-:W3:Y:S01]  /*12170*/  MUFU.TANH R36, R36 ;  /* 0x0000002400247308 */ /* 0x000ee20000002400 */
[----:B------:R-:W-:-:S02]  /*12180*/  ISETP.GE.AND P3, PT, R4, R119, PT ;  /* 0x000000770400720c */ /* 0x000fc40003f66270 */
[-C--:B------:R-:W-:Y:S02]  /*12190*/  ISETP.GE.AND P2, PT, R4, R121.reuse, PT ;  /* 0x000000790400720c */ /* 0x080fe40003f46270 */
[----:B------:R-:W-:Y:S02]  /*121a0*/  IADD3 R4, R70, 0x78, RZ ;  /* 0x0000007846047810 */ /* 0x000fe40007ffe0ff */
[----:B------:R-:W-:Y:S01]  /*121b0*/  SHF.R.S32.HI R5, RZ, 0x1f, R54 ;  /* 0x0000001fff057819 */ /* 0x000fe20000011436 */
[----:B------:R-:W5:Y:S01]  /*121c0*/  MUFU.TANH R23, R23 ;  /* 0x0000001700177308 */ /* 0x000f620000002400 */
[----:B------:R-:W-:Y:S02]  /*121d0*/  FSEL R20, R20, -INF , !P1 ;  /* 0xff80000014147808 */ /* 0x000fe40004800000 */
[----:B------:R-:W-:Y:S02]  /*121e0*/  FSEL R39, R39, -INF , !P0 ;  /* 0xff80000027277808 */ /* 0x000fe40004000000 */
[----:B-1----:R-:W-:Y:S01]  /*121f0*/  FSEL R59, R59, -INF , !P3 ;  /* 0xff8000003b3b7808 */ /* 0x002fe20005800000 */
[----:B------:R-:W-:Y:S01]  /*12200*/  BAR.SYNC.DEFER_BLOCKING 0x0 ;  /* 0x0000000000007b1d */ /* 0x000fe20000010000 */
[----:B------:R-:W-:-:S02]  /*12210*/  ISETP.GE.AND P1, PT, R6, R121, PT ;  /* 0x000000790600720c */ /* 0x000fc40003f26270 */
[C---:B------:R-:W-:Y:S02]  /*12220*/  ISETP.GE.AND P3, PT, R4.reuse, R119, PT ;  /* 0x000000770400720c */ /* 0x040fe40003f66270 */
[----:B------:R-:W-:Y:S01]  /*12230*/  ISETP.GE.AND P0, PT, R4, R121, PT ;  /* 0x000000790400720c */ /* 0x000fe20003f06270 */
[----:B------:R-:W1:Y:S01]  /*12240*/  MUFU.TANH R66, R66 ;  /* 0x0000004200427308 */ /* 0x000e620000002400 */
[----:B------:R-:W-:Y:S02]  /*12250*/  LEA.HI R5, R5, R54, RZ, 0x2 ;  /* 0x0000003605057211 */ /* 0x000fe400078f10ff */
[----:B------:R-:W-:Y:S02]  /*12260*/  IADD3 R4, R70, 0x79, RZ ;  /* 0x0000007946047810 */ /* 0x000fe40007ffe0ff */
[----:B--2---:R-:W-:Y:S02]  /*12270*/  FSEL R38, R38, -INF , !P2 ;  /* 0xff80000026267808 */ /* 0x004fe40005000000 */
[----:B----4-:R-:W-:Y:S01]  /*12280*/  FSEL R37, R37, -INF , !P1 ;  /* 0xff80000025257808 */ /* 0x010fe20004800000 */
[----:B------:R-:W2:Y:S01]  /*12290*/  MUFU.TANH R40, R40 ;  /* 0x0000002800287308 */ /* 0x000ea20000002400 */
[----:B---3--:R-:W-:-:S02]  /*122a0*/  FSEL R36, R36, -INF , !P0 ;  /* 0xff80000024247808 */ /* 0x008fc40004000000 */
[----:B------:R-:W-:Y:S02]  /*122b0*/  LOP3.LUT R5, R5, 0xfffffffc, RZ, 0xc0, !PT ;  /* 0xfffffffc05057812 */ /* 0x000fe400078ec0ff */
[----:B------:R-:W-:Y:S02]  /*122c0*/  ISETP.GE.AND P1, PT, R70, R121, PT ;  /* 0x000000794600720c */ /* 0x000fe40003f26270 */
[----:B------:R-:W-:Y:S01]  /*122d0*/  ISETP.GE.AND P2, PT, R4, R119, PT ;  /* 0x000000770400720c */ /* 0x000fe20003f46270 */
[----:B------:R-:W-:Y:S01]  /*122e0*/  IMAD.IADD R161, R54, 0x1, -R5 ;  /* 0x0000000136a17824 */ /* 0x000fe200078e0a05 */
[----:B------:R-:W-:Y:S02]  /*122f0*/  ISETP.GE.AND P0, PT, R4, R121, PT ;  /* 0x000000790400720c */ /* 0x000fe40003f06270 */
[----:B-----5:R-:W-:Y:S02]  /*12300*/  FSEL R23, R23, -INF , !P3 ;  /* 0xff80000017177808 */ /* 0x020fe40005800000 */
[----:B------:R-:W-:-:S02]  /*12310*/  FSEL R92, R92, -INF , !P1 ;  /* 0xff8000005c5c7808 */ /* 0x000fc40004800000 */
[----:B-1----:R-:W-:Y:S02]  /*12320*/  FSEL R66, R66, -INF , !P2 ;  /* 0xff80000042427808 */ /* 0x002fe40005000000 */
[----:B--2---:R-:W-:Y:S01]  /*12330*/  FSEL R40, R40, -INF , !P0 ;  /* 0xff80000028287808 */ /* 0x004fe20004000000 */
        /* <DEDUP_REMOVED lines=48> */
[----:B------:R-:W-:-:S05]  /*12640*/  SHF.R.S32.HI R0, RZ, 0x1f, R5 ;  /* 0x0000001fff007819 */ /* 0x000fca0000011405 */
[----:B------:R-:W-:-:S04]  /*12650*/  IMAD R0, R0, c[0x0][0x198], RZ ;  /* 0x0000660000007a24 */ /* 0x000fc800078e02ff */
[C---:B------:R-:W-:Y:S02]  /*12660*/  IMAD R0, R5.reuse, c[0x0][0x19c], R0 ;  /* 0x0000670005007a24 */ /* 0x040fe400078e0200 */
[----:B--2---:R-:W-:Y:S02]  /*12670*/  IMAD.IADD R4, R4, 0x1, -R7 ;  /* 0x0000000104047824 */ /* 0x004fe400078e0a07 */
[----:B------:R-:W-:-:S03]  /*12680*/  IMAD.WIDE.U32 R6, R5, c[0x0][0x198], RZ ;  /* 0x0000660005067a25 */ /* 0x000fc600078e00ff */
[----:B------:R-:W-:Y:S01]  /*12690*/  SHF.R.S32.HI R2, RZ, 0x1f, R4 ;  /* 0x0000001fff027819 */ /* 0x000fe20000011404 */
[----:B------:R-:W-:-:S04]  /*126a0*/  IMAD.IADD R7, R7, 0x1, R0 ;  /* 0x0000000107077824 */ /* 0x000fc800078e0200 */
[----:B------:R-:W-:Y:S02]  /*126b0*/  IMAD R5, R2, c[0x0][0x180], RZ ;  /* 0x0000600002057a24 */ /* 0x000fe400078e02ff */
[----:B------:R-:W-:-:S04]  /*126c0*/  IMAD.WIDE.U32 R6, R4, c[0x0][0x180], R6 ;  /* 0x0000600004067a25 */ /* 0x000fc800078e0006 */
[----:B------:R-:W-:-:S05]  /*126d0*/  IMAD R5, R4, c[0x0][0x184], R5 ;  /* 0x0000610004057a24 */ /* 0x000fca00078e0205 */
[----:B------:R-:W-:Y:S01]  /*126e0*/  IADD3 R0, R7, R5, RZ ;  /* 0x0000000507007210 */ /* 0x000fe20007ffe0ff */
[----:B------:R-:W-:Y:S01]  /*126f0*/  IMAD.MOV.U32 R7, RZ, RZ, R6 ;  /* 0x000000ffff077224 */ /* 0x000fe200078e0006 */
[----:B------:R-:W-:Y:S05]  /*12700*/  BRA `(.L_x_1681) ;  /* 0x0000003000007947 */ /* 0x000fea0003800000 */
.L_x_1680:
[----:B------:R-:W-:-:S05]  /*12710*/  IMAD.MOV.U32 R7, RZ, RZ, c[0x0][0x198] ;  /* 0x00006600ff077624 */ /* 0x000fca00078e00ff */
[----:B------:R-:W-:-:S04]  /*12720*/  LEA R7, -R7, RZ, 0x7 ;  /* 0x000000ff07077211 */ /* 0x000fc800078e39ff */
[----:B------:R-:W-:Y:S02]  /*12730*/  SHF.R.S32.HI R0, RZ, 0x1f, R7 ;  /* 0x0000001fff007819 */ /* 0x000fe40000011407 */
.L_x_1681:
        /* <DEDUP_REMOVED lines=114> */
.L_x_1679:
[----:B------:R-:W-:Y:S02]  /*12e60*/  FMNMX.FTZ R0, R58, R67, !PT ;  /* 0x000000433a007209 */ /* 0x000fe40007810000 */
[----:B-1----:R-:W-:-:S02]  /*12e70*/  FMNMX.FTZ R5, R92, R68, !PT ;  /* 0x000000445c057209 */ /* 0x002fc40007810000 */
        /* <DEDUP_REMOVED lines=66> */
[----:B------:R-:W-:-:S04]  /*132a0*/  FMNMX.FTZ R7, R36, R7, !PT ;  /* 0x0000000724077209 */ /* 0x000fc80007810000 */
[----:B------:R-:W-:Y:S02]  /*132b0*/  FMNMX.FTZ R7, R40, R7, !PT ;  /* 0x0000000728077209 */ /* 0x000fe40007810000 */
[----:B-1----:R-:W-:-:S03]  /*132c0*/  FMNMX.FTZ R9, R4, R9, !PT ;  /* 0x0000000904097209 */ /* 0x002fc60007810000 */
[----:B------:R-:W1:Y:S04]  /*132d0*/  SHFL.BFLY PT, R4, R7, 0x2, 0x1f ;  /* 0x0c401f0007047f89 */ /* 0x000e6800000e0000 */
[----:B------:R-:W2:Y:S01]  /*132e0*/  SHFL.BFLY PT, R2, R9, 0x1, 0x1f ;  /* 0x0c201f0009027f89 */ /* 0x000ea200000e0000 */
[----:B-1----:R-:W-:Y:S02]  /*132f0*/  FMNMX.FTZ R4, R7, R4, !PT ;  /* 0x0000000407047209 */ /* 0x002fe40007810000 */
[----:B--2---:R-:W-:-:S03]  /*13300*/  FMNMX.FTZ R2, R9, R2, !PT ;  /* 0x0000000209027209 */ /* 0x004fc60007810000 */
[----:B------:R-:W1:Y:S01]  /*13310*/  SHFL.BFLY PT, R5, R4, 0x1, 0x1f ;  /* 0x0c201f0004057f89 */ /* 0x000e6200000e0000 */
[C---:B------:R-:W-:Y:S01]  /*13320*/  FSETP.NEU.FTZ.AND P0, PT, R2.reuse, -INF , PT ;  /* 0xff8000000200780b */ /* 0x040fe20003f1d000 */
[----:B------:R-:W-:Y:S02]  /*13330*/  FMUL.FTZ R126, R2, c[0x0][0x23c] ;  /* 0x00008f00027e7a20 */ /* 0x000fe40000410000 */
[----:B------:R-:W-:Y:S03]  /*13340*/  LDSM.16.MT88.4 R8, [R122+0x9400] ;  /* 0x009400007a08783b */ /* 0x000fe60000004200 */
[----:B------:R-:W-:-:S05]  /*13350*/  FSEL R126, R126, RZ, P0 ;  /* 0x000000ff7e7e7208 */ /* 0x000fca0000000000 */
[--C-:B------:R-:W-:Y:S02]  /*13360*/  FFMA.FTZ R124, R58, c[0x0][0x23c], -R126.reuse ;  /* 0x00008f003a7c7a23 */ /* 0x100fe4000001087e */
[--C-:B------:R-:W-:Y:S02]  /*13370*/  FFMA.FTZ R67, R67, c[0x0][0x23c], -R126.reuse ;  /* 0x00008f0043437a23 */ /* 0x100fe4000001087e */
[--C-:B------:R-:W-:Y:S02]  /*13380*/  FFMA.FTZ R21, R71, c[0x0][0x23c], -R126.reuse ;  /* 0x00008f0047157a23 */ /* 0x100fe4000001087e */
[--C-:B------:R-:W-:Y:S01]  /*13390*/  FFMA.FTZ R44, R81, c[0x0][0x23c], -R126.reuse ;  /* 0x00008f00512c7a23 */ /* 0x100fe2000001087e */
[----:B------:R-:W-:Y:S01]  /*133a0*/  MUFU.EX2 R124, R124 ;  /* 0x0000007c007c7308 */ /* 0x000fe20000000800 */
[--C-:B------:R-:W-:Y:S01]  /*133b0*/  FFMA.FTZ R42, R83, c[0x0][0x23c], -R126.reuse ;  /* 0x00008f00532a7a23 */ /* 0x100fe2000001087e */
[----:B-1----:R-:W-:Y:S01]  /*133c0*/  FMNMX.FTZ R0, R4, R5, !PT ;  /* 0x0000000504007209 */ /* 0x002fe20007810000 */
[----:B------:R-:W-:-:S02]  /*133d0*/  FFMA.FTZ R41, R17, c[0x0][0x23c], -R126 ;  /* 0x00008f0011297a23 */ /* 0x000fc4000001087e */
[--C-:B------:R-:W-:Y:S01]  /*133e0*/  FFMA.FTZ R33, R73, c[0x0][0x23c], -R126.reuse ;  /* 0x00008f0049217a23 */ /* 0x100fe2000001087e */
[C---:B------:R-:W-:Y:S01]  /*133f0*/  FSETP.NEU.FTZ.AND P0, PT, R0.reuse, -INF , PT ;  /* 0xff8000000000780b */ /* 0x040fe20003f1d000 */
[----:B------:R-:W-:Y:S01]  /*13400*/  FMUL.FTZ R43, R0, c[0x0][0x23c] ;  /* 0x00008f00002b7a20 */ /* 0x000fe20000410000 */
[----:B------:R-:W1:Y:S01]  /*13410*/  MUFU.EX2 R67, R67 ;  /* 0x0000004300437308 */ /* 0x000e620000000800 */
[--C-:B------:R-:W-:Y:S02]  /*13420*/  FFMA.FTZ R30, R89, c[0x0][0x23c], -R126.reuse ;  /* 0x00008f00591e7a23 */ /* 0x100fe4000001087e */
[--C-:B------:R-:W-:Y:S01]  /*13430*/  FFMA.FTZ R32, R55, c[0x0][0x23c], -R126.reuse ;  /* 0x00008f0037207a23 */ /* 0x100fe2000001087e */
[----:B------:R-:W-:Y:S01]  /*13440*/  FSEL R43, R43, RZ, P0 ;  /* 0x000000ff2b2b7208 */ /* 0x000fe20000000000 */
[--C-:B------:R-:W-:Y:S02]  /*13450*/  FFMA.FTZ R29, R173, c[0x0][0x23c], -R126.reuse ;  /* 0x00008f00ad1d7a23 */ /* 0x100fe4000001087e */
[----:B------:R-:W-:Y:S01]  /*13460*/  FFMA.FTZ R55, R51, c[0x0][0x23c], -R126 ;  /* 0x00008f0033377a23 */ /* 0x000fe2000001087e */
[----:B------:R-:W-:Y:S01]  /*13470*/  MUFU.EX2 R21, R21 ;  /* 0x0000001500157308 */ /* 0x000fe20000000800 */
[----:B------:R-:W-:-:S02]  /*13480*/  FFMA.FTZ R138, R92, c[0x0][0x23c], -R43 ;  /* 0x00008f005c8a7a23 */ /* 0x000fc4000001082b */
[--C-:B------:R-:W-:Y:S02]  /*13490*/  FFMA.FTZ R133, R68, c[0x0][0x23c], -R43.reuse ;  /* 0x00008f0044857a23 */ /* 0x100fe4000001082b */
[--C-:B------:R-:W-:Y:S02]  /*134a0*/  FFMA.FTZ R48, R94, c[0x0][0x23c], -R43.reuse ;  /* 0x00008f005e307a23 */ /* 0x100fe4000001082b */
[--C-:B------:R-:W-:Y:S01]  /*134b0*/  FFMA.FTZ R45, R74, c[0x0][0x23c], -R43.reuse ;  /* 0x00008f004a2d7a23 */ /* 0x100fe2000001082b */
[----:B------:R-:W2:Y:S01]  /*134c0*/  MUFU.EX2 R44, R44 ;  /* 0x0000002c002c7308 */ /* 0x000ea20000000800 */
[----:B-1----:R-:W-:Y:S01]  /*134d0*/  F2FP.PACK_AB R68, R67, R124 ;  /* 0x0000007c4344723e */ /* 0x002fe200000000ff */
[--C-:B------:R-:W-:Y:S01]  /*134e0*/  FFMA.FTZ R46, R78, c[0x0][0x23c], -R43.reuse ;  /* 0x00008f004e2e7a23 */ /* 0x100fe2000001082b */
[----:B------:R-:W1:Y:S01]  /*134f0*/  LDSM.16.MT88.4 R92, [R122+0xb000] ;  /* 0x00b000007a5c783b */ /* 0x000e620000004200 */
[--C-:B------:R-:W-:Y:S02]  /*13500*/  FFMA.FTZ R35, R16, c[0x0][0x23c], -R43.reuse ;  /* 0x00008f0010237a23 */ /* 0x100fe4000001082b */
[--C-:B------:R-:W-:Y:S01]  /*13510*/  FFMA.FTZ R34, R90, c[0x0][0x23c], -R43.reuse ;  /* 0x00008f005a227a23 */ /* 0x100fe2000001082b */
[----:B------:R-:W3:Y:S01]  /*13520*/  LDSM.16.MT88.4 R76, [R122+0xd000] ;  /* 0x00d000007a4c783b */ /* 0x000ee20000004200 */
[----:B------:R-:W-:Y:S01]  /*13530*/  MUFU.EX2 R138, R138 ;  /* 0x0000008a008a7308 */ /* 0x000fe20000000800 */
[----:B------:R-:W-:-:S02]  /*13540*/  FFMA.FTZ R31, R80, c[0x0][0x23c], -R43 ;  /* 0x00008f00501f7a23 */ /* 0x000fc4000001082b */
[----:B------:R-:W4:Y:S01]  /*13550*/  LDSM.16.MT88.4 R16, [R118+0xd000] ;  /* 0x00d000007610783b */ /* 0x000f220000004200 */
[--C-:B------:R-:W-:Y:S02]  /*13560*/  FFMA.FTZ R28, R56, c[0x0][0x23c], -R43.reuse ;  /* 0x00008f00381c7a23 */ /* 0x100fe4000001082b */
[----:B------:R-:W-:Y:S02]  /*13570*/  FFMA.FTZ R3, R60, c[0x0][0x23c], -R43 ;  /* 0x00008f003c037a23 */ /* 0x000fe4000001082b */
[----:B------:R-:W5:Y:S01]  /*13580*/  MUFU.EX2 R133, R133 ;  /* 0x0000008500857308 */ /* 0x000f620000000800 */
        /* <DEDUP_REMOVED lines=9> */
[----:B------:R-:W2:Y:S01]  /*13620*/  MUFU.EX2 R45, R45 ;  /* 0x0000002d002d7308 */ /* 0x000ea20000000800 */
[----:B-----5:R-:W-:Y:S01]  /*13630*/  F2FP.PACK_AB R69, R133, R138 ;  /* 0x0000008a8545723e */ /* 0x020fe200000000ff */
[----:B------:R-:W-:-:S02]  /*13640*/  FFMA.FTZ R166, R141, c[0x0][0x23c], -R126 ;  /* 0x00008f008da67a23 */ /* 0x000fc4000001087e */
[--C-:B------:R-:W-:Y:S02]  /*13650*/  FFMA.FTZ R143, R139, c[0x0][0x23c], -R126.reuse ;  /* 0x00008f008b8f7a23 */ /* 0x100fe4000001087e */
[--C-:B------:R-:W-:Y:S02]  /*13660*/  FFMA.FTZ R142, R137, c[0x0][0x23c], -R126.reuse ;  /* 0x00008f00898e7a23 */ /* 0x100fe4000001087e */
[----:B------:R-:W-:Y:S01]  /*13670*/  MUFU.EX2 R42, R42 ;  /* 0x0000002a002a7308 */ /* 0x000fe20000000800 */
[----:B------:R-:W-:Y:S02]  /*13680*/  FFMA.FTZ R139, R169, c[0x0][0x23c], -R126 ;  /* 0x00008f00a98b7a23 */ /* 0x000fe4000001087e */
[--C-:B------:R-:W-:Y:S02]  /*13690*/  FFMA.FTZ R162, R174, c[0x0][0x23c], -R43.reuse ;  /* 0x00008f00aea27a23 */ /* 0x100fe4000001082b */
[--C-:B------:R-:W-:Y:S02]  /*136a0*/  FFMA.FTZ R141, R172, c[0x0][0x23c], -R43.reuse ;  /* 0x00008f00ac8d7a23 */ /* 0x100fe4000001082b */
[--C-:B------:R-:W-:Y:S01]  /*136b0*/  FFMA.FTZ R140, R140, c[0x0][0x23c], -R43.reuse ;  /* 0x00008f008c8c7a23 */ /* 0x100fe2000001082b */
        /* <DEDUP_REMOVED lines=9> */
[--C-:B------:R-:W-:Y:S02]  /*13750*/  FFMA.FTZ R136, R136, c[0x0][0x23c], -R43.reuse ;  /* 0x00008f0088887a23 */ /* 0x100fe4000001082b */
[--C-:B------:R-:W-:Y:S01]  /*13760*/  FFMA.FTZ R131, R134, c[0x0][0x23c], -R43.reuse ;  /* 0x00008f0086837a23 */ /* 0x100fe2000001082b */
[----:B------:R-:W-:Y:S01]  /*13770*/  HMMA.16816.F32 R108, R68, R110, RZ ;  /* 0x0000006e446c723c */ /* 0x000fe200000018ff */
[--C-:B------:R-:W-:Y:S01]  /*13780*/  FFMA.FTZ R135, R132, c[0x0][0x23c], -R43.reuse ;  /* 0x00008f0084877a23 */ /* 0x100fe2000001082b */
[----:B------:R-:W5:Y:S01]  /*13790*/  MUFU.EX2 R30, R30 ;  /* 0x0000001e001e7308 */ /* 0x000f620000000800 */
[----:B--2---:R-:W-:Y:S01]  /*137a0*/  F2FP.PACK_AB R4, R41, R42 ;  /* 0x0000002a2904723e */ /* 0x004fe200000000ff */
[----:B------:R-:W-:-:S02]  /*137b0*/  FFMA.FTZ R62, R62, c[0x0][0x23c], -R43 ;  /* 0x00008f003e3e7a23 */ /* 0x000fc4000001082b */
[--C-:B------:R-:W-:Y:S02]  /*137c0*/  FFMA.FTZ R163, R64, c[0x0][0x23c], -R126.reuse ;  /* 0x00008f0040a37a23 */ /* 0x100fe4000001087e */
[C---:B------:R-:W-:Y:S01]  /*137d0*/  HMMA.16816.F32 R88, R68.reuse, R84, RZ ;  /* 0x000000544458723c */ /* 0x040fe200000018ff */
[--C-:B------:R-:W-:Y:S01]  /*137e0*/  FFMA.FTZ R64, R61, c[0x0][0x23c], -R126.reuse ;  /* 0x00008f003d407a23 */ /* 0x100fe2000001087e */
[----:B------:R-:W-:Y:S01]  /*137f0*/  MUFU.EX2 R46, R46 ;  /* 0x0000002e002e7308 */ /* 0x000fe20000000800 */
[----:B------:R-:W-:Y:S02]  /*13800*/  FADD.FTZ R124, R124, R67 ;  /* 0x000000437c7c7221 */ /* 0x000fe40000010000 */
[--C-:B------:R-:W-:Y:S02]  /*13810*/  FFMA.FTZ R50, R50, c[0x0][0x23c], -R43.reuse ;  /* 0x00008f0032327a23 */ /* 0x100fe4000001082b */
[--C-:B------:R-:W-:Y:S01]  /*13820*/  FFMA.FTZ R61, R22, c[0x0][0x23c], -R43.reuse ;  /* 0x00008f00163d7a23 */ /* 0x100fe2000001082b */
[----:B------:R-:W-:Y:S01]  /*13830*/  HMMA.16816.F32 R84, R68, R86, RZ ;  /* 0x000000564454723c */ /* 0x000fe200000018ff */
[----:B------:R-:W-:Y:S01]  /*13840*/  FFMA.FTZ R39, R39, c[0x0][0x23c], -R43 ;  /* 0x00008f0027277a23 */ /* 0x000fe2000001082b */
[----:B------:R-:W2:Y:S01]  /*13850*/  MUFU.EX2 R35, R35 ;  /* 0x0000002300237308 */ /* 0x000ea20000000800 */
[----:B-----5:R-:W-:Y:S01]  /*13860*/  F2FP.PACK_AB R6, R30, R33 ;  /* 0x000000211e06723e */ /* 0x020fe200000000ff */
        /* <DEDUP_REMOVED lines=9> */
[----:B------:R-:W-:Y:S01]  /*13900*/  FFMA.FTZ R40, R40, c[0x0][0x23c], -R43 ;  /* 0x00008f0028287a23 */ /* 0x000fe2000001082b */
[----:B------:R-:W1:Y:S01]  /*13910*/  MUFU.EX2 R31, R31 ;  /* 0x0000001f001f7308 */ /* 0x000e620000000800 */
[----:B--2---:R-:W-:Y:S01]  /*13920*/  F2FP.PACK_AB R5, R35, R46 ;  /* 0x0000002e2305723e */ /* 0x004fe200000000ff */
[----:B------:R-:W-:-:S04]  /*13930*/  FADD.FTZ R48, R48, R133 ;  /* 0x0000008530307221 */ /* 0x000fc80000010000 */
        /* <DEDUP_REMOVED lines=13> */
[----:B------:R-:W-:Y:S06]  /*13a10*/  MUFU.EX2 R55, R55 ;  /* 0x0000003700377308 */ /* 0x000fec0000000800 */
[----:B------:R-:W-:Y:S01]  /*13a20*/  HMMA.16816.F32 R92, R4, R14, R92 ;  /* 0x0000000e045c723c */ /* 0x000fe2000000185c */
[----:B------:R-:W3:Y:S01]  /*13a30*/  LDSM.16.MT88.4 R12, [R122+0xd400] ;  /* 0x00d400007a0c783b */ /* 0x000ee20000004200 */
[----:B------:R-:W-:Y:S06]  /*13a40*/  MUFU.EX2 R56, R56 ;  /* 0x0000003800387308 */ /* 0x000fec0000000800 */
[C---:B------:R-:W-:Y:S02]  /*13a50*/  HMMA.16816.F32 R76, R68.reuse, R78, RZ ;  /* 0x0000004e444c723c */ /* 0x040fe400000018ff */
[----:B------:R-:W-:Y:S06]  /*13a60*/  MUFU.EX2 R49, R49 ;  /* 0x0000003100317308 */ /* 0x000fec0000000800 */
[C---:B----4-:R-:W-:Y:S02]  /*13a70*/  HMMA.16816.F32 R72, R68.reuse, R16, RZ ;  /* 0x000000104448723c */ /* 0x050fe400000018ff */
[----:B------:R-:W-:Y:S06]  /*13a80*/  MUFU.EX2 R58, R58 ;  /* 0x0000003a003a7308 */ /* 0x000fec0000000800 */
[----:B------:R-:W-:Y:S01]  /*13a90*/  HMMA.16816.F32 R68, R68, R18, RZ ;  /* 0x000000124444723c */ /* 0x000fe200000018ff */
[----:B------:R-:W-:Y:S01]  /*13aa0*/  LDSM.16.MT88.4 R16, [R122+0xa400] ;  /* 0x00a400007a10783b */ /* 0x000fe20000004200 */
        /* <DEDUP_REMOVED lines=13> */
[----:B---3--:R-:W-:Y:S01]  /*13b80*/  HMMA.16816.F32 R80, R4, R12, R80 ;  /* 0x0000000c0450723c */ /* 0x008fe20000001850 */
[----:B------:R-:W-:Y:S01]  /*13b90*/  FFMA.FTZ R26, R182, c[0x0][0x23c], -R43 ;  /* 0x00008f00b61a7a23 */ /* 0x000fe2000001082b */
[----:B------:R-:W-:Y:S01]  /*13ba0*/  MUFU.EX2 R24, R24 ;  /* 0x0000001800187308 */ /* 0x000fe20000000800 */
[----:B------:R-:W-:-:S05]  /*13bb0*/  FFMA.FTZ R126, R66, c[0x0][0x23c], -R126 ;  /* 0x00008f00427e7a23 */ /* 0x000fca000001087e */
[C---:B------:R-:W-:Y:S01]  /*13bc0*/  HMMA.16816.F32 R76, R4.reuse, R14, R76 ;  /* 0x0000000e044c723c */ /* 0x040fe2000000184c */
[----:B------:R-:W3:Y:S01]  /*13bd0*/  LDSM.16.MT88.4 R12, [R122+0x9800] ;  /* 0x009800007a0c783b */ /* 0x000ee20000004200 */
[----:B------:R-:W4:Y:S06]  /*13be0*/  MUFU.EX2 R27, R27 ;  /* 0x0000001b001b7308 */ /* 0x000f2c0000000800 */
[C---:B--2---:R-:W-:Y:S02]  /*13bf0*/  HMMA.16816.F32 R72, R4.reuse, R8, R72 ;  /* 0x000000080448723c */ /* 0x044fe40000001848 */
[----:B------:R-:W2:Y:S06]  /*13c00*/  MUFU.EX2 R25, R25 ;  /* 0x0000001900197308 */ /* 0x000eac0000000800 */
[----:B------:R-:W-:Y:S01]  /*13c10*/  HMMA.16816.F32 R68, R4, R10, R68 ;  /* 0x0000000a0444723c */ /* 0x000fe20000001844 */
[----:B------:R-:W5:Y:S01]  /*13c20*/  LDSM.16.MT88.4 R8, [R118+0x9800] ;  /* 0x009800007608783b */ /* 0x000f620000004200 */
[----:B------:R-:W3:Y:S05]  /*13c30*/  MUFU.EX2 R26, R26 ;  /* 0x0000001a001a7308 */ /* 0x000eea0000000800 */
[----:B-1----:R-:W-:-:S02]  /*13c40*/  F2FP.PACK_AB R4, R29, R32 ;  /* 0x000000201d04723e */ /* 0x002fc400000000ff */
[----:B----4-:R-:W-:Y:S01]  /*13c50*/  F2FP.PACK_AB R6, R24, R27 ;  /* 0x0000001b1806723e */ /* 0x010fe200000000ff */
[----:B------:R-:W-:Y:S01]  /*13c60*/  MUFU.EX2 R142, R142 ;  /* 0x0000008e008e7308 */ /* 0x000fe20000000800 */
[----:B--2---:R-:W-:Y:S02]  /*13c70*/  F2FP.PACK_AB R5, R25, R28 ;  /* 0x0000001c1905723e */ /* 0x004fe400000000ff */
[----:B---3--:R-:W-:-:S05]  /*13c80*/  F2FP.PACK_AB R7, R3, R26 ;  /* 0x0000001a0307723e */ /* 0x008fca00000000ff */
[----:B------:R-:W-:Y:S02]  /*13c90*/  MUFU.EX2 R139, R139 ;  /* 0x0000008b008b7308 */ /* 0x000fe40000000800 */
[C---:B------:R-:W-:Y:S06]  /*13ca0*/  HMMA.16816.F32 R112, R4.reuse, R12, R112 ;  /* 0x0000000c0470723c */ /* 0x040fec0000001870 */
[----:B------:R-:W-:Y:S02]  /*13cb0*/  MUFU.EX2 R162, R162 ;  /* 0x000000a200a27308 */ /* 0x000fe40000000800 */
[C---:B------:R-:W-:Y:S01]  /*13cc0*/  HMMA.16816.F32 R108, R4.reuse, R14, R108 ;  /* 0x0000000e046c723c */ /* 0x040fe2000000186c */
[----:B------:R-:W1:Y:S05]  /*13cd0*/  LDSM.16.MT88.4 R12, [R122+0xb800] ;  /* 0x00b800007a0c783b */ /* 0x000e6a0000004200 */
[----:B------:R-:W2:Y:S02]  /*13ce0*/  MUFU.EX2 R141, R141 ;  /* 0x0000008d008d7308 */ /* 0x000ea40000000800 */
[C---:B-----5:R-:W-:Y:S06]  /*13cf0*/  HMMA.16816.F32 R104, R4.reuse, R8, R104 ;  /* 0x000000080468723c */ /* 0x060fec0000001868 */
        /* <DEDUP_REMOVED lines=22> */
[----:B------:R-:W-:Y:S01]  /*13e60*/  MUFU.EX2 R59, R163 ;  /* 0x000000a3003b7308 */ /* 0x000fe20000000800 */
        /* <DEDUP_REMOVED lines=10> */
[----:B------:R-:W2:Y:S02]  /*13f10*/  MUFU.EX2 R61, R61 ;  /* 0x0000003d003d7308 */ /* 0x000ea40000000800 */
[C---:B-1----:R-:W-:Y:S06]  /*13f20*/  HMMA.16816.F32 R112, R4.reuse, R12, R112 ;  /* 0x0000000c0470723c */ /* 0x042fec0000001870 */
[----:B------:R-:W-:Y:S02]  /*13f30*/  MUFU.EX2 R39, R39 ;  /* 0x0000002700277308 */ /* 0x000fe40000000800 */
[C---:B------:R-:W-:Y:S01]  /*13f40*/  HMMA.16816.F32 R108, R4.reuse, R14, R108 ;  /* 0x0000000e046c723c */ /* 0x040fe2000000186c */
[----:B------:R-:W1:Y:S05]  /*13f50*/  LDSM.16.MT88.4 R12, [R122+0xbc00] ;  /* 0x00bc00007a0c783b */ /* 0x000e6a0000004200 */
[----:B------:R-:W-:Y:S02]  /*13f60*/  MUFU.EX2 R63, R63 ;  /* 0x0000003f003f7308 */ /* 0x000fe40000000800 */
[C---:B---3--:R-:W-:Y:S06]  /*13f70*/  HMMA.16816.F32 R104, R4.reuse, R8, R104 ;  /* 0x000000080468723c */ /* 0x048fec0000001868 */
[----:B------:R-:W-:Y:S02]  /*13f80*/  MUFU.EX2 R132, R132 ;  /* 0x0000008400847308 */ /* 0x000fe40000000800 */
[C---:B------:R-:W-:Y:S01]  /*13f90*/  HMMA.16816.F32 R100, R4.reuse, R10, R100 ;  /* 0x0000000a0464723c */ /* 0x040fe20000001864 */
[----:B------:R-:W3:Y:S05]  /*13fa0*/  LDSM.16.MT88.4 R8, [R118+0xbc00] ;  /* 0x00bc00007608783b */ /* 0x000eea0000004200 */
[----:B------:R-:W-:Y:S02]  /*13fb0*/  MUFU.EX2 R167, R126 ;  /* 0x0000007e00a77308 */ /* 0x000fe40000000800 */
        /* <DEDUP_REMOVED lines=56> */
[----:B------:R-:W-:Y:S01]  /*14340*/  FFMA.FTZ R4, R20, c[0x0][0x23c], -R43 ;  /* 0x00008f0014047a23 */ /* 0x000fe2000001082b */
[----:B------:R-:W-:Y:S01]  /*14350*/  F2FP.PACK_AB R6, R64, R57 ;  /* 0x000000394006723e */ /* 0x000fe200000000ff */
[----:B------:R-:W-:-:S02]  /*14360*/  FADD.FTZ R5, R21, R124 ;  /* 0x0000007c15057221 */ /* 0x000fc40000010000 */
[----:B------:R3:W4:Y:S01]  /*14370*/  MUFU.EX2 R124, R4 ;  /* 0x00000004007c7308 */ /* 0x0007220000000800 */
[----:B------:R-:W-:Y:S01]  /*14380*/  FADD.FTZ R7, R45, R48 ;  /* 0x000000302d077221 */ /* 0x000fe20000010000 */
[----:B------:R-:W-:Y:S01]  /*14390*/  LDSM.16.MT88.4 R20, [R118+0xa800] ;  /* 0x00a800007614783b */ /* 0x000fe20000004200 */
[----:B------:R-:W-:Y:S02]  /*143a0*/  FADD.FTZ R5, R44, R5 ;  /* 0x000000052c057221 */ /* 0x000fe40000010000 */
[----:B------:R-:W-:Y:S02]  /*143b0*/  FADD.FTZ R46, R46, R7 ;  /* 0x000000072e2e7221 */ /* 0x000fe40000010000 */
[----:B------:R-:W-:Y:S01]  /*143c0*/  FADD.FTZ R42, R42, R5 ;  /* 0x000000052a2a7221 */ /* 0x000fe20000010000 */
[----:B------:R-:W-:Y:S01]  /*143d0*/  F2FP.PACK_AB R5, R61, R50 ;  /* 0x000000323d05723e */ /* 0x000fe200000000ff */
[----:B------:R-:W-:Y:S02]  /*143e0*/  FFMA.FTZ R45, R38, c[0x0][0x23c], -R43 ;  /* 0x00008f00262d7a23 */ /* 0x000fe4000001082b */
[----:B------:R-:W-:-:S02]  /*143f0*/  FADD.FTZ R42, R41, R42 ;  /* 0x0000002a292a7221 */ /* 0x000fc40000010000 */
[--C-:B------:R-:W-:Y:S02]  /*14400*/  FFMA.FTZ R38, R37, c[0x0][0x23c], -R43.reuse ;  /* 0x00008f0025267a23 */ /* 0x100fe4000001082b */
[----:B------:R-:W-:Y:S01]  /*14410*/  FADD.FTZ R33, R33, R42 ;  /* 0x0000002a21217221 */ /* 0x000fe20000010000 */
[----:B---3--:R-:W-:Y:S01]  /*14420*/  F2FP.PACK_AB R4, R59, R66 ;  /* 0x000000423b04723e */ /* 0x008fe200000000ff */
[----:B------:R-:W-:Y:S01]  /*14430*/  FFMA.FTZ R44, R36, c[0x0][0x23c], -R43 ;  /* 0x00008f00242c7a23 */ /* 0x000fe2000001082b */
[----:B----4-:R-:W-:Y:S01]  /*14440*/  F2FP.PACK_AB R7, R39, R124 ;  /* 0x0000007c2707723e */ /* 0x010fe200000000ff */
[----:B------:R-:W-:Y:S01]  /*14450*/  FADD.FTZ R33, R30, R33 ;  /* 0x000000211e217221 */ /* 0x000fe20000010000 */
[----:B------:R-:W3:Y:S03]  /*14460*/  MUFU.EX2 R36, R65 ;  /* 0x0000004100247308 */ /* 0x000ee60000000800 */
[----:B------:R-:W-:-:S02]  /*14470*/  FADD.FTZ R30, R32, R33 ;  /* 0x00000021201e7221 */ /* 0x000fc40000010000 */
[C---:B-1----:R-:W-:Y:S02]  /*14480*/  HMMA.16816.F32 R112, R4.reuse, R8, R112 ;  /* 0x000000080470723c */ /* 0x042fe40000001870 */
[----:B------:R-:W-:Y:S01]  /*14490*/  FADD.FTZ R30, R29, R30 ;  /* 0x0000001e1d1e7221 */ /* 0x000fe20000010000 */
[----:B------:R-:W-:Y:S03]  /*144a0*/  MUFU.EX2 R37, R45 ;  /* 0x0000002d00257308 */ /* 0x000fe60000000800 */
[----:B------:R-:W-:Y:S02]  /*144b0*/  FADD.FTZ R27, R27, R30 ;  /* 0x0000001e1b1b7221 */ /* 0x000fe40000010000 */
[----:B------:R-:W-:Y:S01]  /*144c0*/  HMMA.16816.F32 R108, R4, R10, R108 ;  /* 0x0000000a046c723c */ /* 0x000fe2000000186c */
[----:B------:R-:W1:Y:S01]  /*144d0*/  LDSM.16.MT88.4 R8, [R122+0xe800] ;  /* 0x00e800007a08783b */ /* 0x000e620000004200 */
[----:B------:R-:W-:Y:S01]  /*144e0*/  FADD.FTZ R27, R24, R27 ;  /* 0x0000001b181b7221 */ /* 0x000fe20000010000 */
[----:B------:R-:W4:Y:S03]  /*144f0*/  MUFU.EX2 R38, R38 ;  /* 0x0000002600267308 */ /* 0x000f260000000800 */
[----:B------:R-:W-:-:S02]  /*14500*/  FADD.FTZ R60, R60, R27 ;  /* 0x0000001b3c3c7221 */ /* 0x000fc40000010000 */
[----:B------:R-:W-:Y:S02]  /*14510*/  HMMA.16816.F32 R88, R4, R16, R88 ;  /* 0x000000100458723c */ /* 0x000fe40000001858 */
[----:B------:R-:W-:-:S04]  /*14520*/  FADD.FTZ R55, R55, R60 ;  /* 0x0000003c37377221 */ /* 0x000fc80000010000 */
[----:B------:R-:W-:Y:S02]  /*14530*/  FADD.FTZ R56, R56, R55 ;  /* 0x0000003738387221 */ /* 0x000fe40000010000 */
[----:B------:R-:W-:Y:S01]  /*14540*/  FADD.FTZ R17, R35, R46 ;  /* 0x0000002e23117221 */ /* 0x000fe20000010000 */
[C---:B--2---:R-:W-:Y:S01]  /*14550*/  HMMA.16816.F32 R96, R4.reuse, R12, R96 ;  /* 0x0000000c0460723c */ /* 0x044fe20000001860 */
[----:B------:R-:W-:Y:S01]  /*14560*/  MUFU.EX2 R35, R44 ;  /* 0x0000002c00237308 */ /* 0x000fe20000000800 */
[----:B------:R-:W-:Y:S02]  /*14570*/  FADD.FTZ R49, R49, R56 ;  /* 0x0000003831317221 */ /* 0x000fe40000010000 */
[----:B------:R-:W-:Y:S02]  /*14580*/  FADD.FTZ R16, R34, R17 ;  /* 0x0000001122107221 */ /* 0x000fe40000010000 */
[----:B------:R-:W-:Y:S02]  /*14590*/  FADD.FTZ R166, R166, R49 ;  /* 0x00000031a6a67221 */ /* 0x000fe40000010000 */
[----:B------:R-:W-:Y:S01]  /*145a0*/  FADD.FTZ R31, R31, R16 ;  /* 0x000000101f1f7221 */ /* 0x000fe20000010000 */
[----:B------:R-:W-:Y:S01]  /*145b0*/  HMMA.16816.F32 R92, R4, R14, R92 ;  /* 0x0000000e045c723c */ /* 0x000fe2000000185c */
[----:B------:R-:W2:Y:S01]  /*145c0*/  LDSM.16.MT88.4 R12, [R118+0xe800] ;  /* 0x00e80000760c783b */ /* 0x000ea20000004200 */
        /* <DEDUP_REMOVED lines=9> */
[----:B-1----:R-:W-:Y:S01]  /*14660*/  HMMA.16816.F32 R80, R4, R8, R80 ;  /* 0x000000080450723c */ /* 0x002fe20000001850 */
[----:B------:R-:W-:-:S02]  /*14670*/  FADD.FTZ R3, R3, R26 ;  /* 0x0000001a03037221 */ /* 0x000fc40000010000 */
[----:B------:R-:W-:Y:S02]  /*14680*/  FADD.FTZ R172, R172, R139 ;  /* 0x0000008bacac7221 */ /* 0x000fe40000010000 */
[----:B------:R-:W-:Y:S02]  /*14690*/  FADD.FTZ R58, R58, R3 ;  /* 0x000000033a3a7221 */ /* 0x000fe40000010000 */
[----:B------:R-:W-:Y:S01]  /*146a0*/  FADD.FTZ R127, R127, R172 ;  /* 0x000000ac7f7f7221 */ /* 0x000fe20000010000 */
[----:B------:R-:W-:Y:S01]  /*146b0*/  HMMA.16816.F32 R76, R4, R10, R76 ;  /* 0x0000000a044c723c */ /* 0x000fe2000000184c */
[----:B------:R-:W1:Y:S01]  /*146c0*/  LDSM.16.MT88.4 R8, [R118+0xac00] ;  /* 0x00ac00007608783b */ /* 0x000e620000004200 */
        /* <DEDUP_REMOVED lines=13> */
[----:B--2---:R-:W-:Y:S01]  /*147a0*/  HMMA.16816.F32 R72, R4, R12, R72 ;  /* 0x0000000c0448723c */ /* 0x004fe20000001848 */
[----:B------:R-:W-:Y:S02]  /*147b0*/  FADD.FTZ R140, R140, R141 ;  /* 0x0000008d8c8c7221 */ /* 0x000fe40000010000 */
[----:B------:R-:W-:Y:S02]  /*147c0*/  FADD.FTZ R64, R64, R57 ;  /* 0x0000003940407221 */ /* 0x000fe40000010000 */
[----:B------:R-:W-:-:S03]  /*147d0*/  FADD.FTZ R137, R137, R140 ;  /* 0x0000008c89897221 */ /* 0x000fc60000010000 */
[----:B------:R-:W-:Y:S01]  /*147e0*/  HMMA.16816.F32 R68, R4, R14, R68 ;  /* 0x0000000e0444723c */ /* 0x000fe20000001844 */
[----:B------:R-:W-:Y:S01]  /*147f0*/  FADD.FTZ R136, R136, R137 ;  /* 0x0000008988887221 */ /* 0x000fe20000010000 */
[----:B------:R-:W2:Y:S03]  /*14800*/  LDSM.16.MT88.4 R12, [R118+0xcc00] ;  /* 0x00cc0000760c783b */ /* 0x000ea60000004200 */
[----:B------:R-:W-:Y:S02]  /*14810*/  FADD.FTZ R136, R131, R136 ;  /* 0x0000008883887221 */ /* 0x000fe40000010000 */
[----:B---3--:R-:W-:Y:S01]  /*14820*/  F2FP.PACK_AB R4, R36, R63 ;  /* 0x0000003f2404723e */ /* 0x008fe200000000ff */
[----:B------:R-:W-:Y:S01]  /*14830*/  FADD.FTZ R63, R63, R64 ;  /* 0x000000403f3f7221 */ /* 0x000fe20000010000 */
[----:B----4-:R-:W-:Y:S01]  /*14840*/  F2FP.PACK_AB R5, R38, R37 ;  /* 0x000000252605723e */ /* 0x010fe200000000ff */
[----:B------:R-:W-:Y:S01]  /*14850*/  FADD.FTZ R135, R135, R136 ;  /* 0x0000008887877221 */ /* 0x000fe20000010000 */
[----:B------:R-:W-:Y:S01]  /*14860*/  F2FP.PACK_AB R6, R167, R132 ;  /* 0x00000084a706723e */ /* 0x000fe200000000ff */
[----:B------:R-:W-:Y:S01]  /*14870*/  FADD.FTZ R63, R36, R63 ;  /* 0x0000003f243f7221 */ /* 0x000fe20000010000 */
[----:B-----5:R-:W-:Y:S01]  /*14880*/  F2FP.PACK_AB R7, R34, R35 ;  /* 0x000000232207723e */ /* 0x020fe200000000ff */
[----:B------:R-:W-:-:S02]  /*14890*/  FADD.FTZ R135, R62, R135 ;  /* 0x000000873e877221 */ /* 0x000fc40000010000 */
[----:B------:R-:W-:Y:S02]  /*148a0*/  FADD.FTZ R132, R132, R63 ;  /* 0x0000003f84847221 */ /* 0x000fe40000010000 */
[----:B------:R-:W-:Y:S02]  /*148b0*/  FADD.FTZ R50, R50, R135 ;  /* 0x0000008732327221 */ /* 0x000fe40000010000 */
[----:B-1----:R-:W-:Y:S01]  /*148c0*/  HMMA.16816.F32 R104, R4, R8, R104 ;  /* 0x000000080468723c */ /* 0x002fe20000001868 */
[----:B------:R-:W-:Y:S02]  /*148d0*/  FADD.FTZ R167, R167, R132 ;  /* 0x00000084a7a77221 */ /* 0x000fe40000010000 */
        /* <DEDUP_REMOVED lines=87> */
.L_x_1683:
[----:B------:R-:W-:-:S05]  /*14e50*/  IMAD.MOV.U32 R7, RZ, RZ, c[0x0][0x1a0] ;  /* 0x00006800ff077624 */ /* 0x000fca00078e00ff */
[----:B------:R-:W-:-:S04]  /*14e60*/  LEA R7, -R7, RZ, 0x7 ;  /* 0x000000ff07077211 */ /* 0x000fc800078e39ff */
[----:B------:R-:W-:Y:S02]  /*14e70*/  SHF.R.S32.HI R5, RZ, 0x1f, R7 ;  /* 0x0000001fff057819 */ /* 0x000fe40000011407 */
.L_x_1684:
        /* <DEDUP_REMOVED lines=96> */
[----:B------:R-:W-:Y:S02]  /*15480*/  @P1 LEA.HI.X R27, R4, c[0x0][0x174], R3, 0x1, P3 ;  /* 0x00005d00041b1a11 */ /* 0x000fe400018f0c03 */
[----:B------:R-:W-:-:S03]  /*15490*/  @P0 IADD3 R7, P3, R7, R164, RZ ;  /* 0x000000a407070210 */ /* 0x000fc60007f7e0ff */
[----:B------:R-:W-:Y:S01]  /*154a0*/  @!PT LDS RZ, [RZ] ;  /* 0x00000000fffff984 */ /* 0x000fe20000000800 */
[----:B------:R-:W-:Y:S01]  /*154b0*/  @!PT LDS RZ, [RZ] ;  /* 0x00000000fffff984 */ /* 0x000fe20000000800 */
[----:B------:R-:W-:Y:S01]  /*154c0*/  @!PT LDS RZ, [RZ] ;  /* 0x00000000fffff984 */ /* 0x000fe20000000800 */
[----:B------:R1:W-:Y:S02]  /*154d0*/  @P1 LDGSTS.E.BYPASS.LTC128B.128 [R170+0xc800], [R26.64+0x40] ;  /* 0x0c8000401aaa1fae */ /* 0x0003e4000b901d46 */
[----:B------:R-:W-:Y:S01]  /*154e0*/  @P0 IMAD.X R52, R5, 0x1, R52, P3 ;  /* 0x0000000105340824 */ /* 0x000fe200018e0634 */
[C---:B------:R-:W-:Y:S01]  /*154f0*/  @P0 LEA R28, P3, R7.reuse, c[0x0][0x170], 0x1 ;  /* 0x00005c00071c0a11 */ /* 0x040fe200078608ff */
[----:B------:R-:W-:Y:S03]  /*15500*/  @!P1 STS.128 [R170+0xc800], RZ ;  /* 0x00c800ffaa009388 */ /* 0x000fe60000000c00 */
[----:B------:R-:W-:-:S05]  /*15510*/  @P0 LEA.HI.X R29, R7, c[0x0][0x174], R52, 0x1, P3 ;  /* 0x00005d00071d0a11 */ /* 0x000fca00018f0c34 */
[----:B------:R-:W-:Y:S01]  /*15520*/  @!PT LDS RZ, [RZ] ;  /* 0x00000000fffff984 */ /* 0x000fe20000000800 */
[----:B------:R-:W-:Y:S01]  /*15530*/  @!PT LDS RZ, [RZ] ;  /* 0x00000000fffff984 */ /* 0x000fe20000000800 */
[----:B------:R-:W-:Y:S01]  /*15540*/  @!PT LDS RZ, [RZ] ;  /* 0x00000000fffff984 */ /* 0x000fe20000000800 */
[----:B------:R1:W-:Y:S04]  /*15550*/  @P0 LDGSTS.E.BYPASS.LTC128B.128 [R170+0xe800], [R28.64+0x80] ;  /* 0x0e8000801caa0fae */ /* 0x0003e8000b901d46 */
[----:B------:R-:W-:Y:S04]  /*15560*/  @!P0 STS.128 [R170+0xe800], RZ ;  /* 0x00e800ffaa008388 */ /* 0x000fe80000000c00 */
[----:B------:R-:W-:Y:S04]  /*15570*/  LDSM.16.M88.4 R4, [R145] ;  /* 0x000000009104783b */ /* 0x000fe80000000200 */
[----:B------:R-:W1:Y:S04]  /*15580*/  LDSM.16.M88.4 R60, [R144+0x3000] ;  /* 0x00300000903c783b */ /* 0x000e680000000200 */
[----:B------:R-:W-:Y:S04]  /*15590*/  LDSM.16.M88.4 R132, [R123] ;  /* 0x000000007b84783b */ /* 0x000fe80000000200 */
[----:B---3--:R-:W-:Y:S04]  /*155a0*/  LDSM.16.M88.4 R12, [R120+0x3000] ;  /* 0x00300000780c783b */ /* 0x008fe80000000200 */
[----:B------:R-:W3:Y:S04]  /*155b0*/  LDSM.16.M88.4 R44, [R144+0x3800] ;  /* 0x00380000902c783b */ /* 0x000ee80000000200 */
[----:B------:R-:W3:Y:S04]  /*155c0*/  LDSM.16.M88.4 R36, [R144+0x3c00] ;  /* 0x003c00009024783b */ /* 0x000ee80000000200 */
[----:B------:R-:W4:Y:S04]  /*155d0*/  LDSM.16.M88.4 R128, [R120+0x3800] ;  /* 0x003800007880783b */ /* 0x000f280000000200 */
[----:B------:R-:W4:Y:S04]  /*155e0*/  LDSM.16.M88.4 R124, [R120+0x3c00] ;  /* 0x003c0000787c783b */ /* 0x000f280000000200 */
[----:B------:R-:W4:Y:S04]  /*155f0*/  LDSM.16.M88.4 R52, [R144+0x3400] ;  /* 0x003400009034783b */ /* 0x000f280000000200 */
[----:B-----5:R-:W5:Y:S04]  /*15600*/  LDSM.16.M88.4 R20, [R144+0x4400] ;  /* 0x004400009014783b */ /* 0x020f680000000200 */
[----:B--2---:R-:W-:Y:S01]  /*15610*/  LDSM.16.M88.4 R8, [R120+0x3400] ;  /* 0x003400007808783b */ /* 0x004fe20000000200 */
[C---:B-1----:R-:W-:Y:S03]  /*15620*/  HMMA.16816.F32 R64, R4.reuse, R60, RZ ;  /* 0x0000003c0440723c */ /* 0x042fe600000018ff */
[----:B------:R-:W-:Y:S04]  /*15630*/  LDSM.16.M88.4 R28, [R144+0x4000] ;  /* 0x00400000901c783b */ /* 0x000fe80000000200 */
[----:B------:R-:W-:Y:S01]  /*15640*/  LDSM.16.M88.4 R140, [R144+0x4c00] ;  /* 0x004c0000908c783b */ /* 0x000fe20000000200 */
[C---:B------:R-:W-:Y:S03]  /*15650*/  HMMA.16816.F32 R60, R4.reuse, R62, RZ ;  /* 0x0000003e043c723c */ /* 0x040fe600000018ff */
[----:B------:R-:W-:Y:S04]  /*15660*/  LDSM.16.M88.4 R136, [R120+0x4000] ;  /* 0x004000007888783b */ /* 0x000fe80000000200 */
[----:B------:R-:W0:Y:S01]  /*15670*/  LDGDEPBAR ;  /* 0x00000000000079af */ /* 0x000e220000000000 */
[----:B---3--:R-:W-:Y:S08]  /*15680*/  HMMA.16816.F32 R48, R4, R44, RZ ;  /* 0x0000002c0430723c */ /* 0x008ff000000018ff */
[C---:B------:R-:W-:Y:S08]  /*15690*/  HMMA.16816.F32 R64, R132.reuse, R12, R64 ;  /* 0x0000000c8440723c */ /* 0x040ff00000001840 */
[----:B------:R-:W-:Y:S01]  /*156a0*/  HMMA.16816.F32 R60, R132, R14, R60 ;  /* 0x0000000e843c723c */ /* 0x000fe2000000183c */
[----:B------:R-:W1:Y:S07]  /*156b0*/  LDSM.16.M88.4 R12, [R144+0x4800] ;  /* 0x00480000900c783b */ /* 0x000e6e0000000200 */
[C---:B------:R-:W-:Y:S08]  /*156c0*/  HMMA.16816.F32 R40, R4.reuse, R36, RZ ;  /* 0x000000240428723c */ /* 0x040ff000000018ff */
[C---:B------:R-:W-:Y:S08]  /*156d0*/  HMMA.16816.F32 R44, R4.reuse, R46, RZ ;  /* 0x0000002e042c723c */ /* 0x040ff000000018ff */
[----:B------:R-:W-:Y:S08]  /*156e0*/  HMMA.16816.F32 R36, R4, R38, RZ ;  /* 0x000000260424723c */ /* 0x000ff000000018ff */
[C---:B----4-:R-:W-:Y:S08]  /*156f0*/  HMMA.16816.F32 R48, R132.reuse, R128, R48 ;  /* 0x000000808430723c */ /* 0x050ff00000001830 */
[C---:B------:R-:W-:Y:S01]  /*15700*/  HMMA.16816.F32 R44, R132.reuse, R130, R44 ;  /* 0x00000082842c723c */ /* 0x040fe2000000182c */
[----:B------:R-:W2:Y:S07]  /*15710*/  LDSM.16.M88.4 R128, [R120+0x4400] ;  /* 0x004400007880783b */ /* 0x000eae0000000200 */
[C---:B------:R-:W-:Y:S08]  /*15720*/  HMMA.16816.F32 R40, R132.reuse, R124, R40 ;  /* 0x0000007c8428723c */ /* 0x040ff00000001828 */
[----:B------:R-:W-:Y:S01]  /*15730*/  HMMA.16816.F32 R36, R132, R126, R36 ;  /* 0x0000007e8424723c */ /* 0x000fe20000001824 */
[----:B------:R-:W3:Y:S07]  /*15740*/  LDSM.16.M88.4 R124, [R120+0x4800] ;  /* 0x00480000787c783b */ /* 0x000eee0000000200 */
[C---:B------:R-:W-:Y:S08]  /*15750*/  HMMA.16816.F32 R56, R4.reuse, R52, RZ ;  /* 0x000000340438723c */ /* 0x040ff000000018ff */
[C---:B------:R-:W-:Y:S08]  /*15760*/  HMMA.16816.F32 R52, R4.reuse, R54, RZ ;  /* 0x000000360434723c */ /* 0x040ff000000018ff */
[C---:B-----5:R-:W-:Y:S08]  /*15770*/  HMMA.16816.F32 R24, R4.reuse, R20, RZ ;  /* 0x000000140418723c */ /* 0x060ff000000018ff */
[C---:B-1----:R-:W-:Y:S08]  /*15780*/  HMMA.16816.F32 R16, R4.reuse, R12, RZ ;  /* 0x0000000c0410723c */ /* 0x042ff000000018ff */
[C---:B------:R-:W-:Y:S08]  /*15790*/  HMMA.16816.F32 R20, R4.reuse, R22, RZ ;  /* 0x000000160414723c */ /* 0x040ff000000018ff */
[----:B------:R-:W-:Y:S08]  /*157a0*/  HMMA.16816.F32 R12, R4, R14, RZ ;  /* 0x0000000e040c723c */ /* 0x000ff000000018ff */
[----:B------:R-:W-:Y:S08]  /*157b0*/  HMMA.16816.F32 R56, R132, R8, R56 ;  /* 0x000000088438723c */ /* 0x000ff00000001838 */
[----:B------:R-:W-:Y:S08]  /*157c0*/  HMMA.16816.F32 R32, R4, R28, RZ ;  /* 0x0000001c0420723c */ /* 0x000ff000000018ff */
[----:B------:R-:W-:Y:S08]  /*157d0*/  HMMA.16816.F32 R52, R132, R10, R52 ;  /* 0x0000000a8434723c */ /* 0x000ff00000001834 */
[C---:B------:R-:W-:Y:S08]  /*157e0*/  HMMA.16816.F32 R28, R4.reuse, R30, RZ ;  /* 0x0000001e041c723c */ /* 0x040ff000000018ff */
[C---:B------:R-:W-:Y:S08]  /*157f0*/  HMMA.16816.F32 R8, R4.reuse, R140, RZ ;  /* 0x0000008c0408723c */ /* 0x040ff000000018ff */
[----:B------:R-:W-:Y:S01]  /*15800*/  HMMA.16816.F32 R4, R4, R142, RZ ;  /* 0x0000008e0404723c */ /* 0x000fe200000018ff */
        /* <DEDUP_REMOVED lines=73> */
[C---:B------:R-:W-:Y:S08]  /*15ca0*/  HMMA.16816.F32 R32, R124.reuse, R140, R32 ;  /* 0x0000008c7c20723c */ /* 0x040ff00000001820 */
[C---:B-1----:R-:W-:Y:S08]  /*15cb0*/  HMMA.16816.F32 R40, R124.reuse, R128, R40 ;  /* 0x000000807c28723c */ /* 0x042ff00000001828 */
[C---:B------:R-:W-:Y:S01]  /*15cc0*/  HMMA.16816.F32 R36, R124.reuse, R130, R36 ;  /* 0x000000827c24723c */ /* 0x040fe20000001824 */
[----:B------:R-:W1:Y:S07]  /*15cd0*/  LDSM.16.M88.4 R128, [R144+0x8c00] ;  /* 0x008c00009080783b */ /* 0x000e6e0000000200 */
[C---:B------:R-:W-:Y:S01]  /*15ce0*/  HMMA.16816.F32 R28, R124.reuse, R142, R28 ;  /* 0x0000008e7c1c723c */ /* 0x040fe2000000181c */
[----:B------:R-:W-:Y:S07]  /*15cf0*/  LDSM.16.M88.4 R140, [R123+0x2000] ;  /* 0x002000007b8c783b */ /* 0x000fee0000000200 */
[C---:B---3--:R-:W-:Y:S08]  /*15d00*/  HMMA.16816.F32 R24, R124.reuse, R136, R24 ;  /* 0x000000887c18723c */ /* 0x048ff00000001818 */
[C---:B------:R-:W-:Y:S01]  /*15d10*/  HMMA.16816.F32 R20, R124.reuse, R138, R20 ;  /* 0x0000008a7c14723c */ /* 0x040fe20000001814 */
[----:B------:R-:W3:Y:S07]  /*15d20*/  LDSM.16.M88.4 R136, [R120+0x7000] ;  /* 0x007000007888783b */ /* 0x000eee0000000200 */
[C---:B--2---:R-:W-:Y:S08]  /*15d30*/  HMMA.16816.F32 R16, R124.reuse, R132, R16 ;  /* 0x000000847c10723c */ /* 0x044ff00000001810 */
[C---:B------:R-:W-:Y:S01]  /*15d40*/  HMMA.16816.F32 R12, R124.reuse, R134, R12 ;  /* 0x000000867c0c723c */ /* 0x040fe2000000180c */
[----:B------:R-:W2:Y:S07]  /*15d50*/  LDSM.16.M88.4 R132, [R120+0x7400] ;  /* 0x007400007884783b */ /* 0x000eae0000000200 */
[C---:B-1----:R-:W-:Y:S08]  /*15d60*/  HMMA.16816.F32 R8, R124.reuse, R128, R8 ;  /* 0x000000807c08723c */ /* 0x042ff00000001808 */
[----:B------:R-:W-:Y:S01]  /*15d70*/  HMMA.16816.F32 R4, R124, R130, R4 ;  /* 0x000000827c04723c */ /* 0x000fe20000001804 */
[----:B------:R-:W1:Y:S04]  /*15d80*/  LDSM.16.M88.4 R124, [R120+0x7c00] ;  /* 0x007c0000787c783b */ /* 0x000e680000000200 */
[----:B------:R-:W4:Y:S03]  /*15d90*/  LDSM.16.M88.4 R128, [R120+0x7800] ;  /* 0x007800007880783b */ /* 0x000f260000000200 */
[C---:B---3--:R-:W-:Y:S08]  /*15da0*/  HMMA.16816.F32 R60, R140.reuse, R138, R60 ;  /* 0x0000008a8c3c723c */ /* 0x048ff0000000183c */
[C---:B------:R-:W-:Y:S08]  /*15db0*/  HMMA.16816.F32 R64, R140.reuse, R136, R64 ;  /* 0x000000888c40723c */ /* 0x040ff00000001840 */
[C---:B--2---:R-:W-:Y:S08]  /*15dc0*/  HMMA.16816.F32 R56, R140.reuse, R132, R56 ;  /* 0x000000848c38723c */ /* 0x044ff00000001838 */
[----:B------:R-:W-:Y:S01]  /*15dd0*/  FMUL.FTZ R60, R60, c[0x0][0x2ec] ;  /* 0x0000bb003c3c7a20 */ /* 0x000fe20000410000 */
[----:B------:R-:W-:Y:S01]  /*15de0*/  HMMA.16816.F32 R52, R140, R134, R52 ;  /* 0x000000868c34723c */ /* 0x000fe20000001834 */
[----:B------:R-:W-:-:S06]  /*15df0*/  FMUL.FTZ R61, R61, c[0x0][0x2ec] ;  /* 0x0000bb003d3d7a20 */ /* 0x000fcc0000410000 */
[----:B------:R-:W-:Y:S01]  /*15e00*/  FMUL.FTZ R138, R66, c[0x0][0x2ec] ;  /* 0x0000bb00428a7a20 */ /* 0x000fe20000410000 */
[----:B-1----:R-:W-:Y:S01]  /*15e10*/  HMMA.16816.F32 R40, R140, R124, R40 ;  /* 0x0000007c8c28723c */ /* 0x002fe20000001828 */
[----:B------:R-:W-:Y:S02]  /*15e20*/  FMUL.FTZ R3, R64, c[0x0][0x2ec] ;  /* 0x0000bb0040037a20 */ /* 0x000fe40000410000 */
[----:B------:R-:W-:Y:S01]  /*15e30*/  FMUL.FTZ R66, R67, c[0x0][0x2ec] ;  /* 0x0000bb0043427a20 */ /* 0x000fe20000410000 */
[----:B------:R-:W-:Y:S01]  /*15e40*/  MUFU.TANH R64, R60 ;  /* 0x0000003c00407308 */ /* 0x000fe20000002400 */
[----:B------:R-:W-:-:S03]  /*15e50*/  FMUL.FTZ R65, R65, c[0x0][0x2ec] ;  /* 0x0000bb0041417a20 */ /* 0x000fc60000410000 */
[C---:B------:R-:W-:Y:S01]  /*15e60*/  HMMA.16816.F32 R36, R140.reuse, R126, R36 ;  /* 0x0000007e8c24723c */ /* 0x040fe20000001824 */
[----:B------:R-:W1:Y:S03]  /*15e70*/  LDSM.16.M88.4 R124, [R120+0x8000] ;  /* 0x00800000787c783b */ /* 0x000e660000000200 */
[----:B------:R2:W-:Y:S04]  /*15e80*/  MUFU.TANH R67, R61 ;  /* 0x0000003d00437308 */ /* 0x0005e80000002400 */
[----:B----4-:R-:W-:Y:S01]  /*15e90*/  HMMA.16816.F32 R48, R140, R128, R48 ;  /* 0x000000808c30723c */ /* 0x010fe20000001830 */
[----:B------:R-:W-:-:S03]  /*15ea0*/  FMUL.FTZ R55, R55, c[0x0][0x2ec] ;  /* 0x0000bb0037377a20 */ /* 0x000fc60000410000 */
[----:B------:R-:W-:Y:S03]  /*15eb0*/  MUFU.TANH R65, R65 ;  /* 0x0000004100417308 */ /* 0x000fe60000002400 */
[----:B------:R-:W-:Y:S01]  /*15ec0*/  FMUL.FTZ R129, R62, c[0x0][0x2ec] ;  /* 0x0000bb003e817a20 */ /* 0x000fe20000410000 */
[----:B------:R-:W-:Y:S01]  /*15ed0*/  HMMA.16816.F32 R44, R140, R130, R44 ;  /* 0x000000828c2c723c */ /* 0x000fe2000000182c */
[----:B------:R-:W-:Y:S02]  /*15ee0*/  FMUL.FTZ R128, R63, c[0x0][0x2ec] ;  /* 0x0000bb003f807a20 */ /* 0x000fe40000410000 */
[----:B------:R-:W-:Y:S01]  /*15ef0*/  FMUL.FTZ R40, R40, c[0x0][0x2ec] ;  /* 0x0000bb0028287a20 */ /* 0x000fe20000410000 */
[----:B--2---:R-:W2:Y:S01]  /*15f00*/  LDSM.16.M88.4 R60, [R120+0x8400] ;  /* 0x00840000783c783b */ /* 0x004ea20000000200 */
[----:B------:R-:W-:Y:S01]  /*15f10*/  FMUL.FTZ R205, R41, c[0x0][0x2ec] ;  /* 0x0000bb0029cd7a20 */ /* 0x000fe20000410000 */
[----:B------:R-:W3:Y:S01]  /*15f20*/  MUFU.TANH R129, R129 ;  /* 0x0000008100817308 */ /* 0x000ee20000002400 */
        /* <DEDUP_REMOVED lines=9> */
[----:B------:R-:W5:Y:S01]  /*15fc0*/  MUFU.TANH R130, R130 ;  /* 0x0000008200827308 */ /* 0x000f620000002400 */
[----:B------:R-:W-:Y:S01]  /*15fd0*/  FMUL.FTZ R208, R51, c[0x0][0x2ec] ;  /* 0x0000bb0033d07a20 */ /* 0x000fe20000410000 */
[C---:B-1----:R-:W-:Y:S01]  /*15fe0*/  HMMA.16816.F32 R32, R140.reuse, R124, R32 ;  /* 0x0000007c8c20723c */ /* 0x042fe20000001820 */
[----:B------:R-:W1:Y:S01]  /*15ff0*/  LDSM.16.M88.4 R48, [R120+0x8800] ;  /* 0x008800007830783b */ /* 0x000e620000000200 */
[----:B------:R-:W-:Y:S02]  /*16000*/  FMUL.FTZ R44, R44, c[0x0][0x2ec] ;  /* 0x0000bb002c2c7a20 */ /* 0x000fe40000410000 */
[----:B------:R-:W-:Y:S01]  /*16010*/  FMUL.FTZ R46, R46, c[0x0][0x2ec] ;  /* 0x0000bb002e2e7a20 */ /* 0x000fe20000410000 */
[----:B----4-:R-:W4:Y:S01]  /*16020*/  LDSM.16.M88.4 R40, [R120+0x8c00] ;  /* 0x008c00007828783b */ /* 0x010f220000000200 */
[----:B------:R-:W1:Y:S01]  /*16030*/  MUFU.TANH R57, R57 ;  /* 0x0000003900397308 */ /* 0x000e620000002400 */
[----:B------:R-:W-:Y:S01]  /*16040*/  FMUL.FTZ R124, R52, c[0x0][0x2ec] ;  /* 0x0000bb00347c7a20 */ /* 0x000fe20000410000 */
[----:B------:R-:W-:Y:S01]  /*16050*/  HMMA.16816.F32 R28, R140, R126, R28 ;  /* 0x0000007e8c1c723c */ /* 0x000fe2000000181c */
[----:B------:R-:W-:Y:S01]  /*16060*/  FMUL.FTZ R52, R53, c[0x0][0x2ec] ;  /* 0x0000bb0035347a20 */ /* 0x000fe20000410000 */
[----:B------:R-:W-:-:S04]  /*16070*/  DEPBAR.LE SB0, 0x0 ;  /* 0x000080000000791a */ /* 0x000fc80000000000 */
[----:B------:R-:W-:Y:S01]  /*16080*/  FMUL.FTZ R53, R54, c[0x0][0x2ec] ;  /* 0x0000bb0036357a20 */ /* 0x000fe20000410000 */
[----:B------:R-:W1:Y:S01]  /*16090*/  MUFU.TANH R133, R133 ;  /* 0x0000008500857308 */ /* 0x000e620000002400 */
[----:B------:R-:W-:Y:S02]  /*160a0*/  FMUL.FTZ R36, R36, c[0x0][0x2ec] ;  /* 0x0000bb0024247a20 */ /* 0x000fe40000410000 */
[----:B------:R-:W-:Y:S01]  /*160b0*/  FMUL.FTZ R38, R38, c[0x0][0x2ec] ;  /* 0x0000bb0026267a20 */ /* 0x000fe20000410000 */
[----:B--2---:R-:W-:Y:S01]  /*160c0*/  HMMA.16816.F32 R24, R140, R60, R24 ;  /* 0x0000003c8c18723c */ /* 0x004fe20000001818 */
[----:B------:R-:W-:Y:S02]  /*160d0*/  FMUL.FTZ R58, R59, c[0x0][0x2ec] ;  /* 0x0000bb003b3a7a20 */ /* 0x000fe40000410000 */
[----:B------:R-:W-:Y:S01]  /*160e0*/  FMUL.FTZ R45, R45, c[0x0][0x2ec] ;  /* 0x0000bb002d2d7a20 */ /* 0x000fe20000410000 */
[----:B------:R-:W-:Y:S01]  /*160f0*/  MUFU.TANH R53, R53 ;  /* 0x0000003500357308 */ /* 0x000fe20000002400 */
[----:B------:R-:W-:-:S02]  /*16100*/  FMUL.FTZ R189, R32, c[0x0][0x2ec] ;  /* 0x0000bb0020bd7a20 */ /* 0x000fc40000410000 */
[----:B------:R-:W2:Y:S01]  /*16110*/  S2R R32, SR_TID.X ;  /* 0x0000000000207919 */ /* 0x000ea20000002100 */
[----:B------:R-:W-:Y:S01]  /*16120*/  HMMA.16816.F32 R20, R140, R62, R20 ;  /* 0x0000003e8c14723c */ /* 0x000fe20000001814 */
[----:B------:R-:W-:Y:S02]  /*16130*/  FMUL.FTZ R194, R35, c[0x0][0x2ec] ;  /* 0x0000bb0023c27a20 */ /* 0x000fe40000410000 */
[----:B------:R-:W-:Y:S01]  /*16140*/  FMUL.FTZ R33, R33, c[0x0][0x2ec] ;  /* 0x0000bb0021217a20 */ /* 0x000fe20000410000 */
[----:B------:R-:W-:Y:S01]  /*16150*/  MUFU.TANH R136, R136 ;  /* 0x0000008800887308 */ /* 0x000fe20000002400 */
[----:B------:R-:W-:Y:S02]  /*16160*/  FMUL.FTZ R187, R28, c[0x0][0x2ec] ;  /* 0x0000bb001cbb7a20 */ /* 0x000fe40000410000 */
[----:B------:R-:W-:Y:S02]  /*16170*/  IMAD.SHL.U32 R28, R155, 0x80, RZ ;  /* 0x000000809b1c7824 */ /* 0x000fe400078e00ff */
[----:B------:R-:W-:-:S02]  /*16180*/  FMUL.FTZ R34, R34, c[0x0][0x2ec] ;  /* 0x0000bb0022227a20 */ /* 0x000fc40000410000 */
[----:B------:R-:W-:Y:S01]  /*16190*/  FMUL.FTZ R30, R30, c[0x0][0x2ec] ;  /* 0x0000bb001e1e7a20 */ /* 0x000fe20000410000 */
[----:B------:R-:W-:Y:S01]  /*161a0*/  MUFU.TANH R131, R44 ;  /* 0x0000002c00837308 */ /* 0x000fe20000002400 */
[----:B------:R-:W-:Y:S01]  /*161b0*/  FMUL.FTZ R47, R47, c[0x0][0x2ec] ;  /* 0x0000bb002f2f7a20 */ /* 0x000fe20000410000 */
[C---:B-1----:R-:W-:Y:S01]  /*161c0*/  HMMA.16816.F32 R16, R140.reuse, R48, R16 ;  /* 0x000000308c10723c */ /* 0x042fe20000001810 */
[----:B------:R-:W-:Y:S02]  /*161d0*/  FMUL.FTZ R37, R37, c[0x0][0x2ec] ;  /* 0x0000bb0025257a20 */ /* 0x000fe40000410000 */
[----:B------:R-:W-:Y:S02]  /*161e0*/  FMUL.FTZ R183, R24, c[0x0][0x2ec] ;  /* 0x0000bb0018b77a20 */ /* 0x000fe40000410000 */
[----:B------:R-:W-:Y:S01]  /*161f0*/  FMUL.FTZ R176, R26, c[0x0][0x2ec] ;  /* 0x0000bb001ab07a20 */ /* 0x000fe20000410000 */
[----:B------:R-:W-:Y:S01]  /*16200*/  MUFU.TANH R200, R46 ;  /* 0x0000002e00c87308 */ /* 0x000fe20000002400 */
[----:B------:R-:W-:Y:S01]  /*16210*/  FMUL.FTZ R185, R25, c[0x0][0x2ec] ;  /* 0x0000bb0019b97a20 */ /* 0x000fe20000410000 */
[----:B------:R-:W-:Y:S01]  /*16220*/  HMMA.16816.F32 R12, R140, R50, R12 ;  /* 0x000000328c0c723c */ /* 0x000fe2000000180c */
[----:B--2---:R-:W-:-:S02]  /*16230*/  IMAD.SHL.U32 R32, R32, 0x2, RZ ;  /* 0x0000000220207824 */ /* 0x004fc400078e00ff */
[----:B------:R-:W-:Y:S02]  /*16240*/  FMUL.FTZ R179, R20, c[0x0][0x2ec] ;  /* 0x0000bb0014b37a20 */ /* 0x000fe40000410000 */
[----:B------:R-:W-:Y:S01]  /*16250*/  FMUL.FTZ R168, R22, c[0x0][0x2ec] ;  /* 0x0000bb0016a87a20 */ /* 0x000fe20000410000 */
[----:B------:R-:W-:Y:S01]  /*16260*/  LOP3.LUT R35, R32, 0x6, RZ, 0xc0, !PT ;  /* 0x0000000620237812 */ /* 0x000fe200078ec0ff */
[----:B------:R-:W-:Y:S01]  /*16270*/  MUFU.TANH R198, R198 ;  /* 0x000000c600c67308 */ /* 0x000fe20000002400 */
[C---:B----4-:R-:W-:Y:S01]  /*16280*/  HMMA.16816.F32 R8, R140.reuse, R40, R8 ;  /* 0x000000288c08723c */ /* 0x050fe20000001808 */
[----:B------:R-:W-:Y:S01]  /*16290*/  FMUL.FTZ R39, R39, c[0x0][0x2ec] ;  /* 0x0000bb0027277a20 */ /* 0x000fe20000410000 */
[C-C-:B------:R-:W-:Y:S01]  /*162a0*/  LOP3.LUT R32, R28.reuse, 0x8, R35.reuse, 0xfe, !PT ;  /* 0x000000081c207812 */ /* 0x140fe200078efe23 */
[----:B------:R-:W-:Y:S01]  /*162b0*/  FMUL.FTZ R31, R31, c[0x0][0x2ec] ;  /* 0x0000bb001f1f7a20 */ /* 0x000fe20000410000 */
[--C-:B------:R-:W-:Y:S01]  /*162c0*/  LOP3.LUT R24, R28, 0x10, R35.reuse, 0xfe, !PT ;  /* 0x000000101c187812 */ /* 0x100fe200078efe23 */
[----:B------:R-:W-:Y:S01]  /*162d0*/  FMUL.FTZ R29, R29, c[0x0][0x2ec] ;  /* 0x0000bb001d1d7a20 */ /* 0x000fe20000410000 */
[C---:B------:R-:W-:Y:S01]  /*162e0*/  ISETP.GE.AND P1, PT, R32.reuse, R119, PT ;  /* 0x000000772000720c */ /* 0x040fe20003f26270 */
[----:B------:R-:W-:Y:S01]  /*162f0*/  MUFU.TANH R197, R36 ;  /* 0x0000002400c57308 */ /* 0x000fe20000002400 */
[----:B------:R-:W-:Y:S01]  /*16300*/  HMMA.16816.F32 R4, R140, R42, R4 ;  /* 0x0000002a8c04723c */ /* 0x000fe20000001804 */
[----:B------:R-:W-:Y:S01]  /*16310*/  ISETP.GE.AND P0, PT, R32, R121, PT ;  /* 0x000000792000720c */ /* 0x000fe20003f06270 */
[----:B------:R-:W-:Y:S01]  /*16320*/  FMUL.FTZ R18, R18, c[0x0][0x2ec] ;  /* 0x0000bb0012127a20 */ /* 0x000fe20000410000 */
[C---:B------:R-:W-:Y:S01]  /*16330*/  ISETP.GE.AND P2, PT, R24.reuse, R119, PT ;  /* 0x000000771800720c */ /* 0x040fe20003f46270 */
[----:B------:R-:W-:Y:S01]  /*16340*/  FMUL.FTZ R21, R21, c[0x0][0x2ec] ;  /* 0x0000bb0015157a20 */ /* 0x000fe20000410000 */
[-C--:B------:R-:W-:Y:S01]  /*16350*/  ISETP.GE.AND P3, PT, R24, R121.reuse, PT ;  /* 0x000000791800720c */ /* 0x080fe20003f66270 */
[----:B------:R-:W-:Y:S01]  /*16360*/  FMUL.FTZ R23, R23, c[0x0][0x2ec] ;  /* 0x0000bb0017177a20 */ /* 0x000fe20000410000 */
[C-C-:B------:R-:W-:Y:S01]  /*16370*/  LOP3.LUT R26, R28.reuse, 0x18, R35.reuse, 0xfe, !PT ;  /* 0x000000181c1a7812 */ /* 0x140fe200078efe23 */
[----:B------:R-:W-:Y:S01]  /*16380*/  MUFU.TANH R204, R38 ;  /* 0x0000002600cc7308 */ /* 0x000fe20000002400 */
[--C-:B------:R-:W-:Y:S01]  /*16390*/  LOP3.LUT R24, R28, 0x20, R35.reuse, 0xfe, !PT ;  /* 0x000000201c187812 */ /* 0x100fe200078efe23 */
[----:B------:R-:W-:Y:S01]  /*163a0*/  FMUL.FTZ R141, R16, c[0x0][0x2ec] ;  /* 0x0000bb00108d7a20 */ /* 0x000fe20000410000 */
[----:B---3--:R-:W-:Y:S01]  /*163b0*/  FSEL R20, R129, -INF , !P0 ;  /* 0xff80000081147808 */ /* 0x008fe20004000000 */
[----:B------:R-:W-:Y:S01]  /*163c0*/  FMUL.FTZ R14, R14, c[0x0][0x2ec] ;  /* 0x0000bb000e0e7a20 */ /* 0x000fe20000410000 */
[----:B-----5:R-:W-:Y:S01]  /*163d0*/  FSEL R59, R130, -INF , !P2 ;  /* 0xff800000823b7808 */ /* 0x020fe20005000000 */
[----:B------:R-:W-:Y:S01]  /*163e0*/  FMUL.FTZ R139, R12, c[0x0][0x2ec] ;  /* 0x0000bb000c8b7a20 */ /* 0x000fe20000410000 */
[----:B------:R-:W-:Y:S01]  /*163f0*/  ISETP.GE.AND P0, PT, R26, R121, PT ;  /* 0x000000791a00720c */ /* 0x000fe20003f06270 */
[----:B------:R-:W1:Y:S01]  /*16400*/  MUFU.TANH R189, R189 ;  /* 0x000000bd00bd7308 */ /* 0x000e620000002400 */
[-C--:B------:R-:W-:Y:S01]  /*16410*/  ISETP.GE.AND P2, PT, R24, R119.reuse, PT ;  /* 0x000000771800720c */ /* 0x080fe20003f46270 */
[----:B------:R-:W-:Y:S01]  /*16420*/  FMUL.FTZ R165, R8, c[0x0][0x2ec] ;  /* 0x0000bb0008a57a20 */ /* 0x000fe20000410000 */
[--C-:B------:R-:W-:Y:S01]  /*16430*/  LOP3.LUT R22, R28, 0x30, R35.reuse, 0xfe, !PT ;  /* 0x000000301c167812 */ /* 0x100fe200078efe23 */
[----:B------:R-:W-:Y:S01]  /*16440*/  FMUL.FTZ R10, R10, c[0x0][0x2ec] ;  /* 0x0000bb000a0a7a20 */ /* 0x000fe20000410000 */
[----:B------:R-:W-:Y:S01]  /*16450*/  FSEL R60, R57, -INF , !P3 ;  /* 0xff800000393c7808 */ /* 0x000fe20005800000 */
[----:B------:R-:W-:Y:S01]  /*16460*/  FMUL.FTZ R13, R13, c[0x0][0x2ec] ;  /* 0x0000bb000d0d7a20 */ /* 0x000fe20000410000 */
[----:B------:R-:W-:Y:S01]  /*16470*/  FSEL R133, R133, -INF , !P2 ;  /* 0xff80000085857808 */ /* 0x000fe20005000000 */
[----:B------:R2:W-:Y:S01]  /*16480*/  MUFU.TANH R195, R33 ;  /* 0x0000002100c37308 */ /* 0x0005e20000002400 */
[-C--:B------:R-:W-:Y:S01]  /*16490*/  ISETP.GE.AND P2, PT, R22, R119.reuse, PT ;  /* 0x000000771600720c */ /* 0x080fe20003f46270 */
[----:B------:R-:W-:Y:S01]  /*164a0*/  FMUL.FTZ R143, R4, c[0x0][0x2ec] ;  /* 0x0000bb00048f7a20 */ /* 0x000fe20000410000 */
[--C-:B------:R-:W-:Y:S01]  /*164b0*/  LOP3.LUT R16, R28, 0x40, R35.reuse, 0xfe, !PT ;  /* 0x000000401c107812 */ /* 0x100fe200078efe23 */
[----:B------:R-:W-:Y:S01]  /*164c0*/  FMUL.FTZ R6, R6, c[0x0][0x2ec] ;  /* 0x0000bb0006067a20 */ /* 0x000fe20000410000 */
[----:B------:R-:W-:Y:S01]  /*164d0*/  FSEL R199, R199, -INF , !P2 ;  /* 0xff800000c7c77808 */ /* 0x000fe20005000000 */
[----:B------:R-:W-:Y:S01]  /*164e0*/  FMUL.FTZ R27, R27, c[0x0][0x2ec] ;  /* 0x0000bb001b1b7a20 */ /* 0x000fe20000410000 */
[-C--:B------:R-:W-:Y:S01]  /*164f0*/  ISETP.GE.AND P2, PT, R16, R119.reuse, PT ;  /* 0x000000771000720c */ /* 0x080fe20003f46270 */
[----:B------:R-:W3:Y:S01]  /*16500*/  MUFU.TANH R186, R34 ;  /* 0x0000002200ba7308 */ /* 0x000ee20000002400 */
[--C-:B------:R-:W-:Y:S01]  /*16510*/  LOP3.LUT R12, R28, 0x50, R35.reuse, 0xfe, !PT ;  /* 0x000000501c0c7812 */ /* 0x100fe200078efe23 */
[----:B------:R-:W-:Y:S01]  /*16520*/  FMUL.FTZ R169, R9, c[0x0][0x2ec] ;  /* 0x0000bb0009a97a20 */ /* 0x000fe20000410000 */
[----:B-1----:R-:W-:Y:S01]  /*16530*/  FSEL R189, R189, -INF , !P2 ;  /* 0xff800000bdbd7808 */ /* 0x002fe20005000000 */
[----:B------:R-:W-:Y:S01]  /*16540*/  FMUL.FTZ R19, R19, c[0x0][0x2ec] ;  /* 0x0000bb0013137a20 */ /* 0x000fe20000410000 */
[-C--:B------:R-:W-:Y:S01]  /*16550*/  ISETP.GE.AND P2, PT, R12, R119.reuse, PT ;  /* 0x000000770c00720c */ /* 0x080fe20003f46270 */
[----:B------:R-:W-:Y:S01]  /*16560*/  FMUL.FTZ R9, R11, c[0x0][0x2ec] ;  /* 0x0000bb000b097a20 */ /* 0x000fe20000410000 */
[----:B------:R-:W-:Y:S01]  /*16570*/  ISETP.GE.AND P4, PT, R26, R119, PT ;  /* 0x000000771a00720c */ /* 0x000fe20003f86270 */
[----:B------:R-:W1:Y:S01]  /*16580*/  MUFU.TANH R187, R187 ;  /* 0x000000bb00bb7308 */ /* 0x000e620000002400 */
[----:B--2---:R-:W-:Y:S01]  /*16590*/  FSEL R33, R64, -INF , !P1 ;  /* 0xff80000040217808 */ /* 0x004fe20004800000 */
[----:B------:R-:W-:Y:S01]  /*165a0*/  FMUL.FTZ R15, R15, c[0x0][0x2ec] ;  /* 0x0000bb000f0f7a20 */ /* 0x000fe20000410000 */
[----:B------:R-:W-:Y:S01]  /*165b0*/  ISETP.GE.AND P1, PT, R24, R121, PT ;  /* 0x000000791800720c */ /* 0x000fe20003f26270 */
[----:B------:R-:W-:Y:S01]  /*165c0*/  FMUL.FTZ R177, R5, c[0x0][0x2ec] ;  /* 0x0000bb0005b17a20 */ /* 0x000fe20000410000 */
[----:B------:R-:W-:Y:S01]  /*165d0*/  LOP3.LUT R24, R28, 0x28, R35, 0xfe, !PT ;  /* 0x000000281c187812 */ /* 0x000fe200078efe23 */
[----:B------:R-:W-:Y:S01]  /*165e0*/  FMUL.FTZ R5, R7, c[0x0][0x2ec] ;  /* 0x0000bb0007057a20 */ /* 0x000fe20000410000 */
[----:B------:R-:W-:Y:S01]  /*165f0*/  FSEL R64, R53, -INF , !P0 ;  /* 0xff80000035407808 */ /* 0x000fe20004000000 */
[----:B------:R-:W2:Y:S01]  /*16600*/  MUFU.TANH R182, R30 ;  /* 0x0000001e00b67308 */ /* 0x000ea20000002400 */
[----:B------:R-:W-:Y:S01]  /*16610*/  FSEL R136, R136, -INF , !P1 ;  /* 0xff80000088887808 */ /* 0x000fe20004800000 */
[----:B------:R-:W-:Y:S01]  /*16620*/  FMUL.FTZ R17, R17, c[0x0][0x2ec] ;  /* 0x0000bb0011117a20 */ /* 0x000fe20000410000 */
[C---:B------:R-:W-:Y:S01]  /*16630*/  ISETP.GE.AND P3, PT, R24.reuse, R119, PT ;  /* 0x000000771800720c */ /* 0x040fe20003f66270 */
[----:B------:R-:W-:Y:S01]  /*16640*/  IMAD.MOV.U32 R129, RZ, RZ, R163 ;  /* 0x000000ffff817224 */ /* 0x000fe200078e00a3 */
[----:B------:R-:W-:-:S02]  /*16650*/  ISETP.GE.AND P0, PT, R24, R121, PT ;  /* 0x000000791800720c */ /* 0x000fc40003f06270 */
[----:B------:R-:W-:Y:S01]  /*16660*/  ISETP.GE.AND P1, PT, R22, R121, PT ;  /* 0x000000791600720c */ /* 0x000fe20003f26270 */
[----:B------:R-:W4:Y:S01]  /*16670*/  MUFU.TANH R183, R183 ;  /* 0x000000b700b77308 */ /* 0x000f220000002400 */
[----:B------:R-:W-:Y:S02]  /*16680*/  LOP3.LUT R22, R28, 0x38, R35, 0xfe, !PT ;  /* 0x000000381c167812 */ /* 0x000fe400078efe23 */
[----:B------:R-:W-:Y:S02]  /*16690*/  FSEL R131, R131, -INF , !P3 ;  /* 0xff80000083837808 */ /* 0x000fe40005800000 */
[----:B------:R-:W-:Y:S02]  /*166a0*/  FSEL R200, R200, -INF , !P0 ;  /* 0xff800000c8c87808 */ /* 0x000fe40004000000 */
[----:B------:R-:W-:Y:S01]  /*166b0*/  FSEL R198, R198, -INF , !P1 ;  /* 0xff800000c6c67808 */ /* 0x000fe20004800000 */
[----:B------:R-:W5:Y:S01]  /*166c0*/  MUFU.TANH R176, R176 ;  /* 0x000000b000b07308 */ /* 0x000f620000002400 */
[----:B------:R-:W-:-:S02]  /*166d0*/  ISETP.GE.AND P3, PT, R22, R119, PT ;  /* 0x000000771600720c */ /* 0x000fc40003f66270 */
[-C--:B------:R-:W-:Y:S02]  /*166e0*/  ISETP.GE.AND P0, PT, R22, R121.reuse, PT ;  /* 0x000000791600720c */ /* 0x080fe40003f06270 */
[----:B------:R-:W-:Y:S02]  /*166f0*/  ISETP.GE.AND P1, PT, R16, R121, PT ;  /* 0x000000791000720c */ /* 0x000fe40003f26270 */
[----:B------:R-:W-:Y:S01]  /*16700*/  LOP3.LUT R16, R28, 0x48, R35, 0xfe, !PT ;  /* 0x000000481c107812 */ /* 0x000fe200078efe23 */
[----:B------:R-:W1:Y:S01]  /*16710*/  MUFU.TANH R124, R124 ;  /* 0x0000007c007c7308 */ /* 0x000e620000002400 */
[----:B------:R-:W-:Y:S02]  /*16720*/  FSEL R197, R197, -INF , !P3 ;  /* 0xff800000c5c57808 */ /* 0x000fe40005800000 */
[----:B------:R-:W-:Y:S02]  /*16730*/  FSEL R204, R204, -INF , !P0 ;  /* 0xff800000cccc7808 */ /* 0x000fe40004000000 */
[----:B---3--:R-:W-:-:S02]  /*16740*/  FSEL R186, R186, -INF , !P1 ;  /* 0xff800000baba7808 */ /* 0x008fc40004800000 */
[C---:B------:R-:W-:Y:S01]  /*16750*/  ISETP.GE.AND P3, PT, R16.reuse, R119, PT ;  /* 0x000000771000720c */ /* 0x040fe20003f66270 */
[----:B------:R-:W3:Y:S01]  /*16760*/  MUFU.TANH R179, R179 ;  /* 0x000000b300b37308 */ /* 0x000ee20000002400 */
[-C--:B------:R-:W-:Y:S02]  /*16770*/  ISETP.GE.AND P0, PT, R16, R121.reuse, PT ;  /* 0x000000791000720c */ /* 0x080fe40003f06270 */
[----:B------:R-:W-:Y:S02]  /*16780*/  ISETP.GE.AND P1, PT, R12, R121, PT ;  /* 0x000000790c00720c */ /* 0x000fe40003f26270 */
[C-C-:B------:R-:W-:Y:S02]  /*16790*/  LOP3.LUT R12, R28.reuse, 0x58, R35.reuse, 0xfe, !PT ;  /* 0x000000581c0c7812 */ /* 0x140fe400078efe23 */
[----:B------:R-:W-:Y:S01]  /*167a0*/  LOP3.LUT R8, R28, 0x60, R35, 0xfe, !PT ;  /* 0x000000601c087812 */ /* 0x000fe200078efe23 */
[----:B------:R-:W3:Y:S01]  /*167b0*/  MUFU.TANH R168, R168 ;  /* 0x000000a800a87308 */ /* 0x000ee20000002400 */
[----:B-1----:R-:W-:-:S02]  /*167c0*/  FSEL R187, R187, -INF , !P3 ;  /* 0xff800000bbbb7808 */ /* 0x002fc40005800000 */
[----:B--2---:R-:W-:Y:S02]  /*167d0*/  FSEL R182, R182, -INF , !P0 ;  /* 0xff800000b6b67808 */ /* 0x004fe40004000000 */
[----:B----4-:R-:W-:Y:S02]  /*167e0*/  FSEL R183, R183, -INF , !P2 ;  /* 0xff800000b7b77808 */ /* 0x010fe40005000000 */
[----:B-----5:R-:W-:Y:S01]  /*167f0*/  FSEL R176, R176, -INF , !P1 ;  /* 0xff800000b0b07808 */ /* 0x020fe20004800000 */
[----:B------:R-:W1:Y:S01]  /*16800*/  MUFU.TANH R164, R18 ;  /* 0x0000001200a47308 */ /* 0x000e620000002400 */
[----:B------:R-:W-:Y:S02]  /*16810*/  FSEL R57, R124, -INF , !P4 ;  /* 0xff8000007c397808 */ /* 0x000fe40006000000 */
[C---:B------:R-:W-:Y:S02]  /*16820*/  ISETP.GE.AND P3, PT, R12.reuse, R119, PT ;  /* 0x000000770c00720c */ /* 0x040fe40003f66270 */
[----:B------:R-:W-:-:S02]  /*16830*/  ISETP.GE.AND P0, PT, R12, R121, PT ;  /* 0x000000790c00720c */ /* 0x000fc40003f06270 */
[C---:B------:R-:W-:Y:S01]  /*16840*/  ISETP.GE.AND P2, PT, R8.reuse, R119, PT ;  /* 0x000000770800720c */ /* 0x040fe20003f46270 */
[----:B------:R-:W2:Y:S01]  /*16850*/  MUFU.TANH R141, R141 ;  /* 0x0000008d008d7308 */ /* 0x000ea20000002400 */
[----:B------:R-:W-:Y:S02]  /*16860*/  ISETP.GE.AND P1, PT, R8, R121, PT ;  /* 0x000000790800720c */ /* 0x000fe40003f26270 */
[C-C-:B------:R-:W-:Y:S02]  /*16870*/  LOP3.LUT R8, R28.reuse, 0x68, R35.reuse, 0xfe, !PT ;  /* 0x000000681c087812 */ /* 0x140fe400078efe23 */
[----:B------:R-:W-:Y:S02]  /*16880*/  LOP3.LUT R4, R28, 0x70, R35, 0xfe, !PT ;  /* 0x000000701c047812 */ /* 0x000fe400078efe23 */
[----:B---3--:R-:W-:Y:S01]  /*16890*/  FSEL R179, R179, -INF , !P3 ;  /* 0xff800000b3b37808 */ /* 0x008fe20005800000 */
[----:B------:R-:W3:Y:S01]  /*168a0*/  MUFU.TANH R130, R14 ;  /* 0x0000000e00827308 */ /* 0x000ee20000002400 */
[----:B------:R-:W-:-:S02]  /*168b0*/  FSEL R168, R168, -INF , !P0 ;  /* 0xff800000a8a87808 */ /* 0x000fc40004000000 */
[----:B-1----:R-:W-:Y:S02]  /*168c0*/  FSEL R164, R164, -INF , !P1 ;  /* 0xff800000a4a47808 */ /* 0x002fe40004800000 */
[----:B------:R-:W-:Y:S02]  /*168d0*/  ISETP.GE.AND P0, PT, R8, R121, PT ;  /* 0x000000790800720c */ /* 0x000fe40003f06270 */
[C---:B------:R-:W-:Y:S01]  /*168e0*/  ISETP.GE.AND P3, PT, R4.reuse, R119, PT ;  /* 0x000000770400720c */ /* 0x040fe20003f66270 */
[----:B------:R-:W1:Y:S01]  /*168f0*/  MUFU.TANH R165, R165 ;  /* 0x000000a500a57308 */ /* 0x000e620000002400 */
[----:B------:R-:W-:Y:S02]  /*16900*/  ISETP.GE.AND P1, PT, R4, R121, PT ;  /* 0x000000790400720c */ /* 0x000fe40003f26270 */
[----:B------:R-:W-:Y:S02]  /*16910*/  ISETP.GE.AND P4, PT, R8, R119, PT ;  /* 0x000000770800720c */ /* 0x000fe40003f86270 */
[----:B------:R-:W-:-:S02]  /*16920*/  LOP3.LUT R4, R28, 0x78, R35, 0xfe, !PT ;  /* 0x000000781c047812 */ /* 0x000fc400078efe23 */
[----:B------:R-:W-:Y:S01]  /*16930*/  LOP3.LUT R8, R28, R35, RZ, 0xfc, !PT ;  /* 0x000000231c087212 */ /* 0x000fe200078efcff */
[----:B------:R-:W4:Y:S01]  /*16940*/  MUFU.TANH R62, R10 ;  /* 0x0000000a003e7308 */ /* 0x000f220000002400 */
[----:B--2---:R-:W-:Y:S02]  /*16950*/  FSEL R141, R141, -INF , !P2 ;  /* 0xff8000008d8d7808 */ /* 0x004fe40005000000 */
[----:B---3--:R-:W-:Y:S02]  /*16960*/  FSEL R130, R130, -INF , !P0 ;  /* 0xff80000082827808 */ /* 0x008fe40004000000 */
[C---:B------:R-:W-:Y:S02]  /*16970*/  ISETP.GE.AND P2, PT, R4.reuse, R119, PT ;  /* 0x000000770400720c */ /* 0x040fe40003f46270 */
[----:B------:R-:W-:Y:S01]  /*16980*/  ISETP.GE.AND P0, PT, R4, R121, PT ;  /* 0x000000790400720c */ /* 0x000fe20003f06270 */
[----:B------:R-:W2:Y:S01]  /*16990*/  MUFU.TANH R143, R143 ;  /* 0x0000008f008f7308 */ /* 0x000ea20000002400 */
[----:B------:R-:W-:-:S02]  /*169a0*/  IADD3 R4, R8, 0x1, RZ ;  /* 0x0000000108047810 */ /* 0x000fc40007ffe0ff */
[----:B-1----:R-:W-:Y:S02]  /*169b0*/  FSEL R165, R165, -INF , !P3 ;  /* 0xff800000a5a57808 */ /* 0x002fe40005800000 */
[----:B------:R-:W-:Y:S02]  /*169c0*/  ISETP.GE.AND P3, PT, R4, R119, PT ;  /* 0x000000770400720c */ /* 0x000fe40003f66270 */
[----:B------:R-:W-:Y:S01]  /*169d0*/  IADD3 R12, R8, 0x19, RZ ;  /* 0x00000019080c7810 */ /* 0x000fe20007ffe0ff */
[----:B------:R1:W3:Y:S01]  /*169e0*/  MUFU.TANH R124, R6 ;  /* 0x00000006007c7308 */ /* 0x0002e20000002400 */
[----:B----4-:R-:W-:Y:S02]  /*169f0*/  FSEL R62, R62, -INF , !P1 ;  /* 0xff8000003e3e7808 */ /* 0x010fe40004800000 */
[----:B------:R-:W-:Y:S02]  /*16a00*/  ISETP.GE.AND P1, PT, R4, R121, PT ;  /* 0x000000790400720c */ /* 0x000fe40003f26270 */
[----:B------:R-:W-:-:S02]  /*16a10*/  IADD3 R4, R8, 0x11, RZ ;  /* 0x0000001108047810 */ /* 0x000fc40007ffe0ff */
[----:B------:R-:W-:Y:S01]  /*16a20*/  FSEL R25, R65, -INF , !P3 ;  /* 0xff80000041197808 */ /* 0x000fe20005800000 */
[----:B------:R-:W4:Y:S01]  /*16a30*/  MUFU.TANH R66, R66 ;  /* 0x0000004200427308 */ /* 0x000f220000002400 */
[----:B--2---:R-:W-:Y:S02]  /*16a40*/  FSEL R143, R143, -INF , !P2 ;  /* 0xff8000008f8f7808 */ /* 0x004fe40005000000 */
[----:B------:R-:W-:Y:S02]  /*16a50*/  ISETP.GE.AND P3, PT, R4, R119, PT ;  /* 0x000000770400720c */ /* 0x000fe40003f66270 */
[----:B------:R-:W-:-:S03]  /*16a60*/  IADD3 R10, R8, 0x21, RZ ;  /* 0x00000021080a7810 */ /* 0x000fc60007ffe0ff */
[----:B------:R-:W2:Y:S01]  /*16a70*/  MUFU.TANH R128, R128 ;  /* 0x0000008000807308 */ /* 0x000ea20000002400 */
[----:B-1----:R-:W-:Y:S02]  /*16a80*/  IADD3 R6, R8, 0x9, RZ ;  /* 0x0000000908067810 */ /* 0x002fe40007ffe0ff */
[----:B---3--:R-:W-:Y:S02]  /*16a90*/  FSEL R124, R124, -INF , !P0 ;  /* 0xff8000007c7c7808 */ /* 0x008fe40004000000 */
[C---:B------:R-:W-:Y:S02]  /*16aa0*/  ISETP.GE.AND P2, PT, R6.reuse, R119, PT ;  /* 0x000000770600720c */ /* 0x040fe40003f46270 */
[-C--:B------:R-:W-:Y:S01]  /*16ab0*/  ISETP.GE.AND P0, PT, R6, R121.reuse, PT ;  /* 0x000000790600720c */ /* 0x080fe20003f06270 */
[----:B------:R-:W1:Y:S01]  /*16ac0*/  MUFU.TANH R56, R56 ;  /* 0x0000003800387308 */ /* 0x000e620000002400 */
[----:B----4-:R-:W-:Y:S02]  /*16ad0*/  FSEL R6, R66, -INF , !P1 ;  /* 0xff80000042067808 */ /* 0x010fe40004800000 */
[----:B------:R-:W-:-:S02]  /*16ae0*/  ISETP.GE.AND P1, PT, R4, R121, PT ;  /* 0x000000790400720c */ /* 0x000fc40003f26270 */
[----:B------:R-:W-:Y:S02]  /*16af0*/  FSEL R67, R67, -INF , !P2 ;  /* 0xff80000043437808 */ /* 0x000fe40005000000 */
[----:B------:R-:W-:Y:S01]  /*16b00*/  ISETP.GE.AND P2, PT, R12, R119, PT ;  /* 0x000000770c00720c */ /* 0x000fe20003f46270 */
[----:B------:R-:W3:Y:S01]  /*16b10*/  MUFU.TANH R58, R58 ;  /* 0x0000003a003a7308 */ /* 0x000ee20000002400 */
[----:B--2---:R-:W-:Y:S01]  /*16b20*/  FSEL R4, R128, -INF , !P0 ;  /* 0xff80000080047808 */ /* 0x004fe20004000000 */
[----:B------:R-:W-:Y:S01]  /*16b30*/  IMAD.MOV.U32 R128, RZ, RZ, R162 ;  /* 0x000000ffff807224 */ /* 0x000fe200078e00a2 */
        /* <DEDUP_REMOVED lines=25> */
[----:B------:R-:W-:-:S04]  /*16cd0*/  ISETP.GE.AND P3, PT, R12, R119, PT ;  /* 0x000000770c00720c */ /* 0x000fc80003f66270 */
[----:B------:R-:W-:Y:S01]  /*16ce0*/  FSEL R195, R195, -INF , !P3 ;  /* 0xff800000c3c37808 */ /* 0x000fe20005800000 */
        /* <DEDUP_REMOVED lines=27> */
[-C--:B------:R-:W-:Y:S02]  /*16ea0*/  ISETP.GE.AND P4, PT, R12, R119.reuse, PT ;  /* 0x000000770c00720c */ /* 0x080fe40003f86270 */
[----:B------:R-:W-:-:S03]  /*16eb0*/  ISETP.GE.AND P3, PT, R10, R119, PT ;  /* 0x000000770a00720c */ /* 0x000fc60003f66270 */
[----:B------:R-:W2:Y:S01]  /*16ec0*/  MUFU.TANH R193, R29 ;  /* 0x0000001d00c17308 */ /* 0x000ea20000002400 */
[----:B-1----:R-:W-:Y:S02]  /*16ed0*/  FSEL R184, R184, -INF , !P0 ;  /* 0xff800000b8b87808 */ /* 0x002fe40004000000 */
[----:B------:R-:W-:Y:S02]  /*16ee0*/  ISETP.GE.AND P0, PT, R10, R121, PT ;  /* 0x000000790a00720c */ /* 0x000fe40003f06270 */
[----:B------:R-:W-:-:S03]  /*16ef0*/  IADD3 R10, R8, 0x61, RZ ;  /* 0x00000061080a7810 */ /* 0x000fc60007ffe0ff */
[----:B------:R-:W1:Y:S01]  /*16f00*/  MUFU.TANH R3, R3 ;  /* 0x0000000300037308 */ /* 0x000e620000002400 */
[----:B---3--:R-:W-:Y:S02]  /*16f10*/  FSEL R171, R171, -INF , !P4 ;  /* 0xff800000abab7808 */ /* 0x008fe40006000000 */
[-C--:B------:R-:W-:Y:S02]  /*16f20*/  ISETP.GE.AND P4, PT, R8, R119.reuse, PT ;  /* 0x000000770800720c */ /* 0x080fe40003f86270 */
[----:B------:R-:W-:-:S03]  /*16f30*/  ISETP.GE.AND P6, PT, R10, R119, PT ;  /* 0x000000770a00720c */ /* 0x000fc60003fc6270 */
[----:B------:R-:W3:Y:S01]  /*16f40*/  MUFU.TANH R181, R21 ;  /* 0x0000001500b57308 */ /* 0x000ee20000002400 */
[----:B--2---:R-:W-:Y:S02]  /*16f50*/  FSEL R193, R193, -INF , !P2 ;  /* 0xff800000c1c17808 */ /* 0x004fe40005000000 */
[----:B------:R-:W-:Y:S02]  /*16f60*/  ISETP.GE.AND P2, PT, R10, R121, PT ;  /* 0x000000790a00720c */ /* 0x000fe40003f46270 */
[----:B------:R-:W-:-:S03]  /*16f70*/  IADD3 R10, R8, 0x71, RZ ;  /* 0x00000071080a7810 */ /* 0x000fc60007ffe0ff */
[----:B------:R-:W2:Y:S01]  /*16f80*/  MUFU.TANH R172, R23 ;  /* 0x0000001700ac7308 */ /* 0x000ea20000002400 */
[----:B-1----:R-:W-:Y:S02]  /*16f90*/  FSEL R3, R3, -INF , !P4 ;  /* 0xff80000003037808 */ /* 0x002fe40006000000 */
[----:B------:R-:W-:-:S05]  /*16fa0*/  ISETP.GT.AND P4, PT, R155, R146, PT ;  /* 0x000000929b00720c */ /* 0x000fca0003f84270 */
        /* <DEDUP_REMOVED lines=13> */
[----:B------:R-:W-:-:S05]  /*17080*/  ISETP.GE.AND P2, PT, R10, R119, PT ;  /* 0x000000770a00720c */ /* 0x000fca0003f46270 */
[----:B------:R-:W3:Y:S01]  /*17090*/  MUFU.TANH R138, R138 ;  /* 0x0000008a008a7308 */ /* 0x000ee20000002400 */
[----:B--2---:R-:W-:Y:S02]  /*170a0*/  FSEL R132, R132, -INF , !P1 ;  /* 0xff80000084847808 */ /* 0x004fe40004800000 */
[----:B------:R-:W-:-:S05]  /*170b0*/  ISETP.GE.AND P1, PT, R8, R121, PT ;  /* 0x000000790800720c */ /* 0x000fca0003f26270 */
[----:B------:R-:W2:Y:S01]  /*170c0*/  MUFU.TANH R173, R17 ;  /* 0x0000001100ad7308 */ /* 0x000ea20000002400 */
[----:B-1----:R-:W-:Y:S02]  /*170d0*/  FSEL R119, R9, -INF , !P0 ;  /* 0xff80000009777808 */ /* 0x002fe40004000000 */
[----:B------:R-:W-:-:S05]  /*170e0*/  ISETP.GE.AND P0, PT, R10, R121, PT ;  /* 0x000000790a00720c */ /* 0x000fca0003f06270 */
[----:B------:R-:W1:Y:S01]  /*170f0*/  MUFU.TANH R169, R169 ;  /* 0x000000a900a97308 */ /* 0x000e620000002400 */
[----:B---3--:R-:W-:-:S07]  /*17100*/  FSEL R138, R138, -INF , !P1 ;  /* 0xff8000008a8a7808 */ /* 0x008fce0004800000 */
[----:B------:R-:W3:Y:S01]  /*17110*/  MUFU.TANH R177, R177 ;  /* 0x000000b100b17308 */ /* 0x000ee20000002400 */
[----:B--2---:R-:W-:-:S07]  /*17120*/  FSEL R173, R173, -INF , !P6 ;  /* 0xff800000adad7808 */ /* 0x004fce0007000000 */
[----:B------:R-:W2:Y:S01]  /*17130*/  MUFU.TANH R5, R5 ;  /* 0x0000000500057308 */ /* 0x000ea20000002400 */
[----:B-1----:R-:W-:Y:S02]  /*17140*/  FSEL R169, R169, -INF , !P3 ;  /* 0xff800000a9a97808 */ /* 0x002fe40005800000 */
[----:B---3--:R-:W-:Y:S02]  /*17150*/  FSEL R177, R177, -INF , !P2 ;  /* 0xff800000b1b17808 */ /* 0x008fe40005000000 */
        /* <DEDUP_REMOVED lines=36> */
[----:B------:R-:W-:-:S03]  /*173a0*/  ISETP.NE.AND P2, PT, RZ, c[0x0][0x2d0], PT ;  /* 0x0000b400ff007a0c */ /* 0x000fc60003f45270 */
        /* <DEDUP_REMOVED lines=26> */
.L_x_1686:
[----:B------:R-:W-:-:S05]  /*17550*/  IMAD.MOV.U32 R9, RZ, RZ, c[0x0][0x198] ;  /* 0x00006600ff097624 */ /* 0x000fca00078e00ff */
[----:B------:R-:W-:-:S04]  /*17560*/  LEA R9, -R9, RZ, 0x7 ;  /* 0x000000ff09097211 */ /* 0x000fc800078e39ff */
[----:B------:R-:W-:Y:S02]  /*17570*/  SHF.R.S32.HI R12, RZ, 0x1f, R9 ;  /* 0x0000001fff0c7819 */ /* 0x000fe40000011409 */
.L_x_1687:
        /* <DEDUP_REMOVED lines=99> */
.L_x_1685:
        /* <DEDUP_REMOVED lines=83> */
[----:B------:R-:W1:Y:S01]  /*180e0*/  LDSM.16.MT88.4 R8, [R122+0x9000] ;  /* 0x009000007a08783b */ /* 0x000e620000004200 */
[C---:B------:R-:W-:Y:S01]  /*180f0*/  FMUL.FTZ R125, R3.reuse, c[0x0][0x23c] ;  /* 0x00008f00037d7a20 */ /* 0x040fe20000410000 */
[----:B------:R-:W-:Y:S01]  /*18100*/  MUFU.EX2 R190, R190 ;  /* 0x000000be00be7308 */ /* 0x000fe20000000800 */
[----:B------:R-:W-:Y:S01]  /*18110*/  FADD.FTZ R192, R2, -R5 ;  /* 0x8000000502c07221 */ /* 0x000fe20000010000 */
[----:B------:R-:W2:Y:S01]  /*18120*/  LDSM.16.MT88.4 R24, [R122+0xb000] ;  /* 0x00b000007a18783b */ /* 0x000ea20000004200 */
[----:B------:R-:W-:Y:S01]  /*18130*/  FSEL R5, R3, RZ, P0 ;  /* 0x000000ff03057208 */ /* 0x000fe20000000000 */
[----:B------:R-:W-:Y:S01]  /*18140*/  FFMA.FTZ R126, R67, c[0x0][0x23c], -R180 ;  /* 0x00008f00437e7a23 */ /* 0x000fe200000108b4 */
[----:B------:R-:W-:Y:S01]  /*18150*/  FSEL R125, R125, RZ, P0 ;  /* 0x000000ff7d7d7208 */ /* 0x000fe20000000000 */
[----:B------:R-:W3:Y:S01]  /*18160*/  LDSM.16.MT88.4 R32, [R118+0xb000] ;  /* 0x00b000007620783b */ /* 0x000ee20000004200 */
[----:B------:R-:W-:Y:S01]  /*18170*/  FMUL.FTZ R192, R192, c[0x0][0x23c] ;  /* 0x00008f00c0c07a20 */ /* 0x000fe20000410000 */
[----:B------:R-:W4:Y:S01]  /*18180*/  MUFU.EX2 R178, R178 ;  /* 0x000000b200b27308 */ /* 0x000f220000000800 */
[----:B------:R-:W-:-:S02]  /*18190*/  FADD.FTZ R0, R0, -R5 ;  /* 0x8000000500007221 */ /* 0x000fc40000010000 */
[--C-:B------:R-:W-:Y:S02]  /*181a0*/  FFMA.FTZ R188, R138, c[0x0][0x23c], -R125.reuse ;  /* 0x00008f008abc7a23 */ /* 0x100fe4000001087d */
[--C-:B------:R-:W-:Y:S02]  /*181b0*/  FFMA.FTZ R163, R6, c[0x0][0x23c], -R125.reuse ;  /* 0x00008f0006a37a23 */ /* 0x100fe4000001087d */
[--C-:B------:R-:W-:Y:S01]  /*181c0*/  FFMA.FTZ R140, R20, c[0x0][0x23c], -R125.reuse ;  /* 0x00008f00148c7a23 */ /* 0x100fe2000001087d */
[----:B------:R-:W-:Y:S01]  /*181d0*/  MUFU.EX2 R175, R175 ;  /* 0x000000af00af7308 */ /* 0x000fe20000000800 */
[----:B------:R-:W-:Y:S02]  /*181e0*/  FFMA.FTZ R127, R4, c[0x0][0x23c], -R125 ;  /* 0x00008f00047f7a23 */ /* 0x000fe4000001087d */
[----:B------:R-:W-:Y:S02]  /*181f0*/  FMUL.FTZ R0, R0, c[0x0][0x23c] ;  /* 0x00008f0000007a20 */ /* 0x000fe40000410000 */
[----:B------:R-:W-:-:S02]  /*18200*/  FFMA.FTZ R61, R59, c[0x0][0x23c], -R180 ;  /* 0x00008f003b3d7a23 */ /* 0x000fc400000108b4 */
[--C-:B------:R-:W-:Y:S01]  /*18210*/  FFMA.FTZ R58, R65, c[0x0][0x23c], -R180.reuse ;  /* 0x00008f00413a7a23 */ /* 0x100fe200000108b4 */
[----:B------:R-:W5:Y:S01]  /*18220*/  MUFU.EX2 R126, R126 ;  /* 0x0000007e007e7308 */ /* 0x000f620000000800 */
[----:B----4-:R-:W-:Y:S01]  /*18230*/  F2FP.PACK_AB R48, R178, R190 ;  /* 0x000000beb230723e */ /* 0x010fe200000000ff */
        /* <DEDUP_REMOVED lines=8> */
[----:B------:R-:W4:Y:S01]  /*182c0*/  MUFU.EX2 R163, R163 ;  /* 0x000000a300a37308 */ /* 0x000f220000000800 */
[----:B-----5:R-:W-:Y:S01]  /*182d0*/  F2FP.PACK_AB R50, R126, R175 ;  /* 0x000000af7e32723e */ /* 0x020fe200000000ff */
[----:B------:R-:W-:Y:S02]  /*182e0*/  FFMA.FTZ R135, R135, c[0x0][0x23c], -R180 ;  /* 0x00008f0087877a23 */ /* 0x000fe400000108b4 */
[--C-:B------:R-:W-:Y:S02]  /*182f0*/  FFMA.FTZ R136, R136, c[0x0][0x23c], -R125.reuse ;  /* 0x00008f0088887a23 */ /* 0x100fe4000001087d */
[----:B------:R-:W-:-:S02]  /*18300*/  FFMA.FTZ R133, R208, c[0x0][0x23c], -R125 ;  /* 0x00008f00d0857a23 */ /* 0x000fc4000001087d */
[----:B------:R-:W-:Y:S01]  /*18310*/  MUFU.EX2 R140, R140 ;  /* 0x0000008c008c7308 */ /* 0x000fe20000000800 */
[--C-:B------:R-:W-:Y:S02]  /*18320*/  FFMA.FTZ R162, R200, c[0x0][0x23c], -R125.reuse ;  /* 0x00008f00c8a27a23 */ /* 0x100fe4000001087d */
[--C-:B------:R-:W-:Y:S02]  /*18330*/  FFMA.FTZ R137, R196, c[0x0][0x23c], -R125.reuse ;  /* 0x00008f00c4897a23 */ /* 0x100fe4000001087d */
[--C-:B------:R-:W-:Y:S02]  /*18340*/  FFMA.FTZ R201, R199, c[0x0][0x23c], -R180.reuse ;  /* 0x00008f00c7c97a23 */ /* 0x100fe400000108b4 */
[----:B------:R-:W-:Y:S01]  /*18350*/  FFMA.FTZ R196, R203, c[0x0][0x23c], -R180 ;  /* 0x00008f00cbc47a23 */ /* 0x000fe200000108b4 */
[----:B------:R-:W5:Y:S01]  /*18360*/  MUFU.EX2 R192, R192 ;  /* 0x000000c000c07308 */ /* 0x000f620000000800 */
[----:B----4-:R-:W-:Y:S01]  /*18370*/  F2FP.PACK_AB R49, R163, R188 ;  /* 0x000000bca331723e */ /* 0x010fe200000000ff */
[----:B------:R-:W-:-:S02]  /*18380*/  FFMA.FTZ R199, R198, c[0x0][0x23c], -R125 ;  /* 0x00008f00c6c77a23 */ /* 0x000fc4000001087d */
[--C-:B------:R-:W-:Y:S02]  /*18390*/  FFMA.FTZ R200, R205, c[0x0][0x23c], -R180.reuse ;  /* 0x00008f00cdc87a23 */ /* 0x100fe400000108b4 */
[--C-:B------:R-:W-:Y:S02]  /*183a0*/  FFMA.FTZ R197, R197, c[0x0][0x23c], -R180.reuse ;  /* 0x00008f00c5c57a23 */ /* 0x100fe400000108b4 */
[----:B------:R-:W4:Y:S01]  /*183b0*/  MUFU.EX2 R191, R0 ;  /* 0x0000000000bf7308 */ /* 0x000f220000000800 */
[--C-:B------:R-:W-:Y:S02]  /*183c0*/  FFMA.FTZ R198, R206, c[0x0][0x23c], -R125.reuse ;  /* 0x00008f00cec67a23 */ /* 0x100fe4000001087d */
[--C-:B------:R-:W-:Y:S02]  /*183d0*/  FFMA.FTZ R203, R204, c[0x0][0x23c], -R125.reuse ;  /* 0x00008f00cccb7a23 */ /* 0x100fe4000001087d */
[----:B------:R-:W-:Y:S02]  /*183e0*/  FFMA.FTZ R202, R202, c[0x0][0x23c], -R125 ;  /* 0x00008f00caca7a23 */ /* 0x000fe4000001087d */
[----:B------:R-:W-:Y:S01]  /*183f0*/  FFMA.FTZ R206, R195, c[0x0][0x23c], -R180 ;  /* 0x00008f00c3ce7a23 */ /* 0x000fe200000108b4 */
[----:B------:R-:W1:Y:S01]  /*18400*/  MUFU.EX2 R127, R127 ;  /* 0x0000007f007f7308 */ /* 0x000e620000000800 */
[----:B-----5:R-:W-:-:S02]  /*18410*/  FMUL.FTZ R4, R112, R192 ;  /* 0x000000c070047220 */ /* 0x020fc40000410000 */
[-C--:B------:R-:W-:Y:S02]  /*18420*/  FMUL.FTZ R5, R113, R192.reuse ;  /* 0x000000c071057220 */ /* 0x080fe40000410000 */
[-C--:B------:R-:W-:Y:S02]  /*18430*/  FMUL.FTZ R12, R104, R192.reuse ;  /* 0x000000c0680c7220 */ /* 0x080fe40000410000 */
[----:B------:R-:W-:Y:S01]  /*18440*/  FMUL.FTZ R13, R105, R192 ;  /* 0x000000c0690d7220 */ /* 0x000fe20000410000 */
[----:B------:R-:W-:Y:S01]  /*18450*/  MUFU.EX2 R61, R61 ;  /* 0x0000003d003d7308 */ /* 0x000fe20000000800 */
[-C--:B----4-:R-:W-:Y:S02]  /*18460*/  FMUL.FTZ R6, R114, R191.reuse ;  /* 0x000000bf72067220 */ /* 0x090fe40000410000 */
[-C--:B------:R-:W-:Y:S02]  /*18470*/  FMUL.FTZ R7, R115, R191.reuse ;  /* 0x000000bf73077220 */ /* 0x080fe40000410000 */
[----:B------:R-:W-:-:S02]  /*18480*/  FMUL.FTZ R14, R106, R191 ;  /* 0x000000bf6a0e7220 */ /* 0x000fc40000410000 */
[-C--:B------:R-:W-:Y:S01]  /*18490*/  FMUL.FTZ R15, R107, R191.reuse ;  /* 0x000000bf6b0f7220 */ /* 0x080fe20000410000 */
[----:B-1----:R-:W-:Y:S01]  /*184a0*/  F2FP.PACK_AB R51, R127, R140 ;  /* 0x0000008c7f33723e */ /* 0x002fe200000000ff */
[-C--:B------:R-:W-:Y:S01]  /*184b0*/  FMUL.FTZ R20, R96, R192.reuse ;  /* 0x000000c060147220 */ /* 0x080fe20000410000 */
[----:B------:R-:W1:Y:S01]  /*184c0*/  MUFU.EX2 R58, R58 ;  /* 0x0000003a003a7308 */ /* 0x000e620000000800 */
[-C--:B------:R-:W-:Y:S02]  /*184d0*/  FMUL.FTZ R21, R97, R192.reuse ;  /* 0x000000c061157220 */ /* 0x080fe40000410000 */
[-C--:B------:R-:W-:Y:S02]  /*184e0*/  FMUL.FTZ R22, R98, R191.reuse ;  /* 0x000000bf62167220 */ /* 0x080fe40000410000 */
[----:B------:R-:W-:Y:S01]  /*184f0*/  FMUL.FTZ R23, R99, R191 ;  /* 0x000000bf63177220 */ /* 0x000fe20000410000 */
[----:B------:R-:W-:Y:S01]  /*18500*/  HMMA.16816.F32 R4, R48, R8, R4 ;  /* 0x000000083004723c */ /* 0x000fe20000001804 */
[-C--:B------:R-:W-:Y:S01]  /*18510*/  FMUL.FTZ R28, R88, R192.reuse ;  /* 0x000000c0581c7220 */ /* 0x080fe20000410000 */
[----:B------:R-:W-:Y:S01]  /*18520*/  MUFU.EX2 R57, R57 ;  /* 0x0000003900397308 */ /* 0x000fe20000000800 */
[----:B------:R-:W-:-:S02]  /*18530*/  FMUL.FTZ R29, R89, R192 ;  /* 0x000000c0591d7220 */ /* 0x000fc40000410000 */
[-C--:B------:R-:W-:Y:S02]  /*18540*/  FMUL.FTZ R30, R90, R191.reuse ;  /* 0x000000bf5a1e7220 */ /* 0x080fe40000410000 */
[-C--:B------:R-:W-:Y:S01]  /*18550*/  FMUL.FTZ R31, R91, R191.reuse ;  /* 0x000000bf5b1f7220 */ /* 0x080fe20000410000 */
[C---:B------:R-:W-:Y:S01]  /*18560*/  HMMA.16816.F32 R12, R48.reuse, R16, R12 ;  /* 0x00000010300c723c */ /* 0x040fe2000000180c */
[-C--:B------:R-:W-:Y:S01]  /*18570*/  FMUL.FTZ R36, R80, R192.reuse ;  /* 0x000000c050247220 */ /* 0x080fe20000410000 */
[----:B------:R-:W-:Y:S01]  /*18580*/  MUFU.EX2 R60, R60 ;  /* 0x0000003c003c7308 */ /* 0x000fe20000000800 */
[-C--:B------:R-:W-:Y:S02]  /*18590*/  FMUL.FTZ R37, R81, R192.reuse ;  /* 0x000000c051257220 */ /* 0x080fe40000410000 */
[-C--:B------:R-:W-:Y:S02]  /*185a0*/  FMUL.FTZ R38, R82, R191.reuse ;  /* 0x000000bf52267220 */ /* 0x080fe40000410000 */
[----:B------:R-:W-:Y:S01]  /*185b0*/  FMUL.FTZ R39, R83, R191 ;  /* 0x000000bf53277220 */ /* 0x000fe20000410000 */
[----:B--2---:R-:W-:Y:S01]  /*185c0*/  HMMA.16816.F32 R20, R48, R24, R20 ;  /* 0x000000183014723c */ /* 0x004fe20000001814 */
[-C--:B------:R-:W-:Y:S01]  /*185d0*/  FMUL.FTZ R108, R108, R192.reuse ;  /* 0x000000c06c6c7220 */ /* 0x080fe20000410000 */
[----:B------:R-:W2:Y:S01]  /*185e0*/  MUFU.EX2 R59, R59 ;  /* 0x0000003b003b7308 */ /* 0x000ea20000000800 */
[----:B------:R-:W-:-:S02]  /*185f0*/  FMUL.FTZ R109, R109, R192 ;  /* 0x000000c06d6d7220 */ /* 0x000fc40000410000 */
[-C--:B------:R-:W-:Y:S02]  /*18600*/  FMUL.FTZ R110, R110, R191.reuse ;  /* 0x000000bf6e6e7220 */ /* 0x080fe40000410000 */
[-C--:B------:R-:W-:Y:S01]  /*18610*/  FMUL.FTZ R111, R111, R191.reuse ;  /* 0x000000bf6f6f7220 */ /* 0x080fe20000410000 */
[C---:B---3--:R-:W-:Y:S01]  /*18620*/  HMMA.16816.F32 R28, R48.reuse, R32, R28 ;  /* 0x00000020301c723c */ /* 0x048fe2000000181c */
[-C--:B------:R-:W-:Y:S01]  /*18630*/  FMUL.FTZ R100, R100, R192.reuse ;  /* 0x000000c064647220 */ /* 0x080fe20000410000 */
[----:B------:R-:W-:Y:S01]  /*18640*/  MUFU.EX2 R2, R2 ;  /* 0x0000000200027308 */ /* 0x000fe20000000800 */
        /* <DEDUP_REMOVED lines=12> */
[-C--:B------:R-:W-:Y:S01]  /*18710*/  FMUL.FTZ R85, R85, R192.reuse ;  /* 0x000000c055557220 */ /* 0x080fe20000410000 */
[----:B------:R-:W-:Y:S01]  /*18720*/  LDSM.16.MT88.4 R108, [R122+0xa400] ;  /* 0x00a400007a6c783b */ /* 0x000fe20000004200 */
[-C--:B------:R-:W-:Y:S02]  /*18730*/  FMUL.FTZ R86, R86, R191.reuse ;  /* 0x000000bf56567220 */ /* 0x080fe40000410000 */
[-C--:B------:R-:W-:Y:S01]  /*18740*/  FMUL.FTZ R87, R87, R191.reuse ;  /* 0x000000bf57577220 */ /* 0x080fe20000410000 */
[----:B------:R-:W-:Y:S01]  /*18750*/  HMMA.16816.F32 R16, R48, R18, R100 ;  /* 0x000000123010723c */ /* 0x000fe20000001864 */
[-C--:B------:R-:W-:Y:S01]  /*18760*/  FMUL.FTZ R76, R76, R192.reuse ;  /* 0x000000c04c4c7220 */ /* 0x080fe20000410000 */
[----:B------:R-:W-:Y:S01]  /*18770*/  MUFU.EX2 R134, R134 ;  /* 0x0000008600867308 */ /* 0x000fe20000000800 */
[----:B------:R-:W-:Y:S01]  /*18780*/  FMUL.FTZ R77, R77, R192 ;  /* 0x000000c04d4d7220 */ /* 0x000fe20000410000 */
[----:B------:R-:W-:Y:S01]  /*18790*/  LDSM.16.MT88.4 R100, [R118+0xa400] ;  /* 0x00a400007664783b */ /* 0x000fe20000004200 */
[----:B------:R-:W-:-:S02]  /*187a0*/  FMUL.FTZ R78, R78, R191 ;  /* 0x000000bf4e4e7220 */ /* 0x000fc40000410000 */
        /* <DEDUP_REMOVED lines=19> */
[----:B------:R-:W-:Y:S01]  /*188e0*/  FFMA.FTZ R63, R64, c[0x0][0x23c], -R125 ;  /* 0x00008f00403f7a23 */ /* 0x000fe2000001087d */
[----:B------:R-:W-:Y:S01]  /*188f0*/  MUFU.EX2 R133, R133 ;  /* 0x0000008500857308 */ /* 0x000fe20000000800 */
[--C-:B------:R-:W-:Y:S01]  /*18900*/  FFMA.FTZ R204, R193, c[0x0][0x23c], -R180.reuse ;  /* 0x00008f00c1cc7a23 */ /* 0x100fe200000108b4 */
[----:B------:R-:W-:Y:S01]  /*18910*/  LDSM.16.MT88.4 R64, [R122+0xb400] ;  /* 0x00b400007a40783b */ /* 0x000fe20000004200 */
[--C-:B------:R-:W-:Y:S01]  /*18920*/  FFMA.FTZ R189, R189, c[0x0][0x23c], -R180.reuse ;  /* 0x00008f00bdbd7a23 */ /* 0x100fe200000108b4 */
[----:B------:R-:W-:Y:S01]  /*18930*/  HMMA.16816.F32 R44, R48, R52, R44 ;  /* 0x00000034302c723c */ /* 0x000fe2000000182c */
[----:B------:R-:W-:-:S02]  /*18940*/  FFMA.FTZ R187, R187, c[0x0][0x23c], -R180 ;  /* 0x00008f00bbbb7a23 */ /* 0x000fc400000108b4 */
[--C-:B------:R-:W-:Y:S01]  /*18950*/  FFMA.FTZ R186, R186, c[0x0][0x23c], -R125.reuse ;  /* 0x00008f00baba7a23 */ /* 0x100fe2000001087d */
[----:B------:R-:W4:Y:S01]  /*18960*/  MUFU.EX2 R0, R0 ;  /* 0x0000000000007308 */ /* 0x000f220000000800 */
        /* <DEDUP_REMOVED lines=8> */
[--C-:B------:R-:W-:Y:S02]  /*189f0*/  FFMA.FTZ R185, R185, c[0x0][0x23c], -R180.reuse ;  /* 0x00008f00b9b97a23 */ /* 0x100fe400000108b4 */
[----:B------:R-:W-:Y:S02]  /*18a00*/  FFMA.FTZ R176, R176, c[0x0][0x23c], -R125 ;  /* 0x00008f00b0b07a23 */ /* 0x000fe4000001087d */
[--C-:B------:R-:W-:Y:S01]  /*18a10*/  FFMA.FTZ R141, R141, c[0x0][0x23c], -R180.reuse ;  /* 0x00008f008d8d7a23 */ /* 0x100fe200000108b4 */
[----:B----4-:R-:W-:Y:S01]  /*18a20*/  F2FP.PACK_AB R54, R0, R57 ;  /* 0x000000390036723e */ /* 0x010fe200000000ff */
[----:B------:R-:W-:Y:S01]  /*18a30*/  MUFU.EX2 R162, R162 ;  /* 0x000000a200a27308 */ /* 0x000fe20000000800 */
[--C-:B------:R-:W-:Y:S02]  /*18a40*/  FFMA.FTZ R173, R173, c[0x0][0x23c], -R180.reuse ;  /* 0x00008f00adad7a23 */ /* 0x100fe400000108b4 */
[--C-:B------:R-:W-:Y:S02]  /*18a50*/  FFMA.FTZ R139, R139, c[0x0][0x23c], -R180.reuse ;  /* 0x00008f008b8b7a23 */ /* 0x100fe400000108b4 */
[----:B------:R-:W-:Y:S01]  /*18a60*/  FFMA.FTZ R171, R171, c[0x0][0x23c], -R180 ;  /* 0x00008f00abab7a23 */ /* 0x000fe200000108b4 */
[----:B--2---:R-:W-:-:S02]  /*18a70*/  F2FP.PACK_AB R55, R2, R63 ;  /* 0x0000003f0237723e */ /* 0x004fc400000000ff */
[----:B------:R-:W2:Y:S01]  /*18a80*/  MUFU.EX2 R137, R137 ;  /* 0x0000008900897308 */ /* 0x000ea20000000800 */
[----:B------:R-:W-:Y:S02]  /*18a90*/  FFMA.FTZ R167, R167, R192, R190 ;  /* 0x000000c0a7a77223 */ /* 0x000fe400000100be */
[----:B------:R-:W-:Y:S02]  /*18aa0*/  FFMA.FTZ R166, R166, R191, R188 ;  /* 0x000000bfa6a67223 */ /* 0x000fe400000100bc */
        /* <DEDUP_REMOVED lines=13> */
[----:B-1----:R-:W-:Y:S01]  /*18b80*/  HMMA.16816.F32 R12, R52, R68, R12 ;  /* 0x00000044340c723c */ /* 0x002fe2000000180c */
[----:B------:R-:W-:Y:S01]  /*18b90*/  FADD.FTZ R58, R58, R61 ;  /* 0x0000003d3a3a7221 */ /* 0x000fe20000010000 */
[----:B------:R-:W-:Y:S01]  /*18ba0*/  MUFU.EX2 R197, R197 ;  /* 0x000000c500c57308 */ /* 0x000fe20000000800 */
[----:B------:R-:W-:-:S02]  /*18bb0*/  FADD.FTZ R60, R59, R60 ;  /* 0x0000003c3b3c7221 */ /* 0x000fc40000010000 */
[--C-:B------:R-:W-:Y:S02]  /*18bc0*/  FFMA.FTZ R165, R165, c[0x0][0x23c], -R180.reuse ;  /* 0x00008f00a5a57a23 */ /* 0x100fe400000108b4 */
[--C-:B------:R-:W-:Y:S01]  /*18bd0*/  FFMA.FTZ R143, R143, c[0x0][0x23c], -R180.reuse ;  /* 0x00008f008f8f7a23 */ /* 0x100fe200000108b4 */
[C---:B------:R-:W-:Y:S01]  /*18be0*/  HMMA.16816.F32 R16, R52.reuse, R70, R16 ;  /* 0x000000463410723c */ /* 0x040fe20000001810 */
[----:B------:R-:W1:Y:S01]  /*18bf0*/  LDSM.16.MT88.4 R68, [R122+0xd400] ;  /* 0x00d400007a44783b */ /* 0x000e620000004200 */
[----:B------:R-:W-:Y:S01]  /*18c00*/  MUFU.EX2 R196, R196 ;  /* 0x000000c400c47308 */ /* 0x000fe20000000800 */
[--C-:B------:R-:W-:Y:S02]  /*18c10*/  FFMA.FTZ R166, R121, c[0x0][0x23c], -R125.reuse ;  /* 0x00008f0079a67a23 */ /* 0x100fe4000001087d */
[--C-:B------:R-:W-:Y:S02]  /*18c20*/  FFMA.FTZ R169, R169, c[0x0][0x23c], -R180.reuse ;  /* 0x00008f00a9a97a23 */ /* 0x100fe400000108b4 */
[----:B------:R-:W-:Y:S01]  /*18c30*/  FFMA.FTZ R177, R177, c[0x0][0x23c], -R180 ;  /* 0x00008f00b1b17a23 */ /* 0x000fe200000108b4 */
[----:B------:R-:W-:Y:S01]  /*18c40*/  HMMA.16816.F32 R20, R52, R64, R20 ;  /* 0x000000403414723c */ /* 0x000fe20000001814 */
[--C-:B------:R-:W-:Y:S01]  /*18c50*/  FFMA.FTZ R119, R119, c[0x0][0x23c], -R125.reuse ;  /* 0x00008f0077777a23 */ /* 0x100fe2000001087d */
[----:B------:R-:W-:Y:S01]  /*18c60*/  MUFU.EX2 R199, R199 ;  /* 0x000000c700c77308 */ /* 0x000fe20000000800 */
[----:B------:R-:W-:-:S05]  /*18c70*/  FFMA.FTZ R124, R124, c[0x0][0x23c], -R125 ;  /* 0x00008f007c7c7a23 */ /* 0x000fca000001087d */
[C---:B------:R-:W-:Y:S01]  /*18c80*/  HMMA.16816.F32 R24, R52.reuse, R66, R24 ;  /* 0x000000423418723c */ /* 0x040fe20000001818 */
[----:B------:R-:W5:Y:S01]  /*18c90*/  LDSM.16.MT88.4 R64, [R118+0xd400] ;  /* 0x00d400007640783b */ /* 0x000f620000004200 */
[----:B------:R-:W1:Y:S06]  /*18ca0*/  MUFU.EX2 R198, R198 ;  /* 0x000000c600c67308 */ /* 0x000e6c0000000800 */
[C---:B---3--:R-:W-:Y:S02]  /*18cb0*/  HMMA.16816.F32 R28, R52.reuse, R72, R28 ;  /* 0x00000048341c723c */ /* 0x048fe4000000181c */
[----:B------:R-:W-:Y:S06]  /*18cc0*/  MUFU.EX2 R203, R203 ;  /* 0x000000cb00cb7308 */ /* 0x000fec0000000800 */
[C---:B------:R-:W-:Y:S01]  /*18cd0*/  HMMA.16816.F32 R32, R52.reuse, R74, R32 ;  /* 0x0000004a3420723c */ /* 0x040fe20000001820 */
[----:B------:R-:W3:Y:S01]  /*18ce0*/  LDSM.16.MT88.4 R72, [R122+0x9800] ;  /* 0x009800007a48783b */ /* 0x000ee20000004200 */
[----:B------:R-:W2:Y:S06]  /*18cf0*/  MUFU.EX2 R202, R202 ;  /* 0x000000ca00ca7308 */ /* 0x000eac0000000800 */
[C---:B-1----:R-:W-:Y:S02]  /*18d00*/  HMMA.16816.F32 R36, R52.reuse, R68, R36 ;  /* 0x000000443424723c */ /* 0x042fe40000001824 */
[----:B------:R-:W-:Y:S06]  /*18d10*/  MUFU.EX2 R189, R189 ;  /* 0x000000bd00bd7308 */ /* 0x000fec0000000800 */
[C---:B------:R-:W-:Y:S01]  /*18d20*/  HMMA.16816.F32 R40, R52.reuse, R70, R40 ;  /* 0x000000463428723c */ /* 0x040fe20000001828 */
[----:B------:R-:W1:Y:S01]  /*18d30*/  LDSM.16.MT88.4 R68, [R118+0x9800] ;  /* 0x009800007644783b */ /* 0x000e620000004200 */
        /* <DEDUP_REMOVED lines=10> */
[----:B--2---:R-:W-:-:S05]  /*18de0*/  F2FP.PACK_AB R55, R137, R162 ;  /* 0x000000a28937723e */ /* 0x004fca00000000ff */
[----:B------:R-:W2:Y:S02]  /*18df0*/  MUFU.EX2 R195, R195 ;  /* 0x000000c300c37308 */ /* 0x000ea40000000800 */
[C---:B---3--:R-:W-:Y:S06]  /*18e00*/  HMMA.16816.F32 R4, R52.reuse, R72, R4 ;  /* 0x000000483404723c */ /* 0x048fec0000001804 */
[----:B------:R-:W-:Y:S02]  /*18e10*/  MUFU.EX2 R182, R182 ;  /* 0x000000b600b67308 */ /* 0x000fe40000000800 */
[C---:B------:R-:W-:Y:S01]  /*18e20*/  HMMA.16816.F32 R8, R52.reuse, R74, R8 ;  /* 0x0000004a3408723c */ /* 0x040fe20000001808 */
[----:B------:R-:W3:Y:S05]  /*18e30*/  LDSM.16.MT88.4 R72, [R118+0xb800] ;  /* 0x00b800007648783b */ /* 0x000eea0000004200 */
[----:B------:R-:W2:Y:S02]  /*18e40*/  MUFU.EX2 R193, R193 ;  /* 0x000000c100c17308 */ /* 0x000ea40000000800 */
[C---:B-1----:R-:W-:Y:S06]  /*18e50*/  HMMA.16816.F32 R12, R52.reuse, R68, R12 ;  /* 0x00000044340c723c */ /* 0x042fec000000180c */
[----:B------:R-:W-:Y:S02]  /*18e60*/  MUFU.EX2 R165, R165 ;  /* 0x000000a500a57308 */ /* 0x000fe40000000800 */
[C---:B------:R-:W-:Y:S01]  /*18e70*/  HMMA.16816.F32 R16, R52.reuse, R70, R16 ;  /* 0x000000463410723c */ /* 0x040fe20000001810 */
[----:B------:R-:W1:Y:S05]  /*18e80*/  LDSM.16.MT88.4 R68, [R122+0xd800] ;  /* 0x00d800007a44783b */ /* 0x000e6a0000004200 */
        /* <DEDUP_REMOVED lines=8> */
[C---:B-1----:R-:W-:Y:S08]  /*18f10*/  HMMA.16816.F32 R36, R52.reuse, R68, R36 ;  /* 0x000000443424723c */ /* 0x042ff00000001824 */
[C---:B------:R-:W-:Y:S01]  /*18f20*/  HMMA.16816.F32 R40, R52.reuse, R70, R40 ;  /* 0x000000463428723c */ /* 0x040fe20000001828 */
[----:B------:R-:W1:Y:S07]  /*18f30*/  LDSM.16.MT88.4 R68, [R118+0x9c00] ;  /* 0x009c00007644783b */ /* 0x000e6e0000004200 */
        /* <DEDUP_REMOVED lines=13> */
[C---:B-----5:R-:W-:Y:S08]  /*19010*/  HMMA.16816.F32 R20, R52.reuse, R64, R20 ;  /* 0x000000403414723c */ /* 0x060ff00000001814 */
[C---:B------:R-:W-:Y:S01]  /*19020*/  HMMA.16816.F32 R24, R52.reuse, R66, R24 ;  /* 0x000000423418723c */ /* 0x040fe20000001818 */
[----:B------:R-:W4:Y:S07]  /*19030*/  LDSM.16.MT88.4 R64, [R118+0xdc00] ;  /* 0x00dc00007640783b */ /* 0x000f2e0000004200 */
[C---:B---3--:R-:W-:Y:S08]  /*19040*/  HMMA.16816.F32 R28, R52.reuse, R72, R28 ;  /* 0x00000048341c723c */ /* 0x048ff0000000181c */
[C---:B------:R-:W-:Y:S01]  /*19050*/  HMMA.16816.F32 R32, R52.reuse, R74, R32 ;  /* 0x0000004a3420723c */ /* 0x040fe20000001820 */
[----:B------:R-:W3:Y:S07]  /*19060*/  LDSM.16.MT88.4 R72, [R122+0xc000] ;  /* 0x00c000007a48783b */ /* 0x000eee0000004200 */
[C---:B-1----:R-:W-:Y:S07]  /*19070*/  HMMA.16816.F32 R36, R52.reuse, R68, R36 ;  /* 0x000000443424723c */ /* 0x042fee0000001824 */
[----:B------:R-:W-:Y:S01]  /*19080*/  F2FP.PACK_AB R68, R206, R189 ;  /* 0x000000bdce44723e */ /* 0x000fe200000000ff */
[----:B------:R-:W-:Y:S01]  /*19090*/  HMMA.16816.F32 R40, R52, R70, R40 ;  /* 0x000000463428723c */ /* 0x000fe20000001828 */
[----:B--2---:R-:W-:-:S06]  /*190a0*/  F2FP.PACK_AB R69, R195, R186 ;  /* 0x000000bac345723e */ /* 0x004fcc00000000ff */
        /* <DEDUP_REMOVED lines=168> */
.L_x_1682:
        /* <DEDUP_REMOVED lines=8> */
.L_x_1692:
        /* <DEDUP_REMOVED lines=39> */
[----:B------:R-:W-:Y:S09]  /*19e20*/  ISETP.NE.AND P1, PT, RZ, c[0x0][0x2d0], PT ;  /* 0x0000b400ff007a0c */ /* 0x000ff20003f25270 */
        /* <DEDUP_REMOVED lines=27> */
.L_x_1689:
[----:B------:R-:W-:Y:S02]  /*19fe0*/  ISETP.GE.AND P0, PT, R116, c[0x0][0x220], PT ;  /* 0x0000880074007a0c */ /* 0x000fe40003f06270 */
[CC--:B------:R-:W-:Y:S02]  /*19ff0*/  LEA R164, P3, R7.reuse, R128.reuse, 0x1 ;  /* 0x0000008007a47211 */ /* 0x0c0fe400078608ff */
        /* <DEDUP_REMOVED lines=10> */
[----:B------:R-:W-:Y:S02]  /*1a0a0*/  IADD3.X R4, R149, R0, RZ, P2, !PT ;  /* 0x0000000095047210 */ /* 0x000fe400017fe4ff */
[C---:B------:R-:W-:Y:S02]  /*1a0b0*/  IADD3 R3, P2, R150.reuse, R5, RZ ;  /* 0x0000000596037210 */ /* 0x040fe40007f5e0ff */
[-CC-:B------:R-:W-:Y:S01]  /*1a0c0*/  @!P0 LEA.HI.X R11, R5, R129.reuse, R4.reuse, 0x1, P3 ;  /* 0x00000081050b8211 */ /* 0x180fe200018f0c04 */
[----:B------:R-:W-:Y:S01]  /*1a0d0*/  @P0 STS.64 [R170+0x9008], RZ ;  /* 0x009008ffaa000388 */ /* 0x000fe20000000a00 */
[----:B------:R-:W-:Y:S02]  /*1a0e0*/  IADD3.X R2, R149, R4, RZ, P2, !PT ;  /* 0x0000000495027210 */ /* 0x000fe400017fe4ff */
        /* <DEDUP_REMOVED lines=30> */
[----:B------:R-:W-:Y:S05]  /*1a2d0*/  ISETP.GT.AND P2, PT, R155, R146, PT ;  /* 0x000000929b00720c */ /* 0x000fea0003f44270 */
        /* <DEDUP_REMOVED lines=336> */
[----:B------:R-:W-:Y:S04]  /*1b7e0*/  IABS R0, c[0x0][0x2d0] ;  /* 0x0000b40000007a13 */ /* 0x000fe80000000000 */
[----:B------:R-:W2:Y:S10]  /*1b7f0*/  I2F.RP R7, R0 ;  /* 0x0000000000077306 */ /* 0x000eb40000209400 */
[----:B--2---:R-:W2:Y:S02]  /*1b800*/  MUFU.RCP R2, R7 ;  /* 0x0000000700027308 */ /* 0x004ea40000001000 */
[----:B--2---:R-:W-:Y:S01]  /*1b810*/  IADD3 R10, R2, 0xffffffe, RZ ;  /* 0x0ffffffe020a7810 */ /* 0x004fe20007ffe0ff */
[----:B------:R-:W-:Y:S07]  /*1b820*/  IMAD.SHL.U32 R2, R155, 0x80, RZ ;  /* 0x000000809b027824 */ /* 0x000fee00078e00ff */
[----:B------:R-:W2:Y:S01]  /*1b830*/  F2I.FTZ.U32.TRUNC.NTZ R11, R10 ;  /* 0x0000000a000b7305 */ /* 0x000ea2000021f000 */
[C---:B------:R-:W-:Y:S02]  /*1b840*/  IADD3 R9, R2.reuse, -0x80, RZ ;  /* 0xffffff8002097810 */ /* 0x040fe40007ffe0ff */
[----:B------:R-:W-:Y:S02]  /*1b850*/  IABS R6, R2 ;  /* 0x0000000200067213 */ /* 0x000fe40000000000 */
[----:B------:R-:W-:Y:S02]  /*1b860*/  LOP3.LUT R2, R2, c[0x0][0x2d0], RZ, 0x3c, !PT ;  /* 0x0000b40002027a12 */ /* 0x000fe400078e3cff */
[----:B------:R-:W-:Y:S02]  /*1b870*/  IABS R4, R9 ;  /* 0x0000000900047213 */ /* 0x000fe40000000000 */
        /* <DEDUP_REMOVED lines=17> */
[----:B------:R-:W-:Y:S03]  /*1b990*/  @!P2 IMAD.IADD R4, R4, 0x1, -R0 ;  /* 0x000000010404a824 */ /* 0x000fe600078e0a00 */
[-C--:B------:R-:W-:Y:S02]  /*1b9a0*/  ISETP.GE.U32.AND P3, PT, R6, R0.reuse, PT ;  /* 0x000000000600720c */ /* 0x080fe40003f66070 */
[----:B------:R-:W-:Y:S11]  /*1b9b0*/  ISETP.GE.U32.AND P2, PT, R4, R0, PT ;  /* 0x000000000400720c */ /* 0x000ff60003f46070 */
        /* <DEDUP_REMOVED lines=30> */
.L_x_1691:
        /* <DEDUP_REMOVED lines=91> */
.L_x_1690:
        /* <DEDUP_REMOVED lines=93> */
[----:B------:R-:W-:Y:S01]  /*1c720*/  ISETP.GT.AND P0, PT, R155, R146, PT ;  /* 0x000000929b00720c */ /* 0x000fe20003f04270 */
        /* <DEDUP_REMOVED lines=182> */
[----:B------:R-:W2:Y:S01]  /*1d290*/  MUFU.EX2 R96, R96 ;  /* 0x0000006000607308 */ /* 0x000ea20000000800 */
[--C-:B------:R-:W-:Y:S02]  /*1d2a0*/  FFMA.FTZ R185, R185, c[0x0][0x23c], -R196.reuse ;  /* 0x00008f00b9b97a23 */ /* 0x100fe400000108c4 */
[--C-:B------:R-:W-:Y:S02]  /*1d2b0*/  FFMA.FTZ R187, R187, c[0x0][0x23c], -R196.reuse ;  /* 0x00008f00bbbb7a23 */ /* 0x100fe400000108c4 */
[C---:B-----5:R-:W-:Y:S04]  /*1d2c0*/  HMMA.16816.F32 R20, R56.reuse, R60, R20 ;  /* 0x0000003c3814723c */ /* 0x060fe80000001814 */
[----:B------:R-:W-:Y:S01]  /*1d2d0*/  FFMA.FTZ R196, R189, c[0x0][0x23c], -R196 ;  /* 0x00008f00bdc47a23 */ /* 0x000fe200000108c4 */
[----:B------:R-:W-:Y:S03]  /*1d2e0*/  MUFU.EX2 R97, R97 ;  /* 0x0000006100617308 */ /* 0x000fe60000000800 */
[C---:B------:R-:W-:Y:S01]  /*1d2f0*/  HMMA.16816.F32 R24, R56.reuse, R62, R24 ;  /* 0x0000003e3818723c */ /* 0x040fe20000001818 */
[----:B------:R-:W3:Y:S06]  /*1d300*/  LDSM.16.MT88.4 R60, [R118+0xd400] ;  /* 0x00d40000763c783b */ /* 0x000eec0000004200 */
[----:B------:R-:W4:Y:S01]  /*1d310*/  MUFU.EX2 R98, R98 ;  /* 0x0000006200627308 */ /* 0x000f220000000800 */
[C---:B-1----:R-:W-:Y:S08]  /*1d320*/  HMMA.16816.F32 R28, R56.reuse, R64, R28 ;  /* 0x00000040381c723c */ /* 0x042ff0000000181c */
[C---:B------:R-:W-:Y:S01]  /*1d330*/  HMMA.16816.F32 R32, R56.reuse, R66, R32 ;  /* 0x000000423820723c */ /* 0x040fe20000001820 */
[----:B------:R-:W1:Y:S01]  /*1d340*/  LDSM.16.MT88.4 R64, [R122+0x9800] ;  /* 0x009800007a40783b */ /* 0x000e620000004200 */
[----:B------:R-:W5:Y:S06]  /*1d350*/  MUFU.EX2 R134, R134 ;  /* 0x0000008600867308 */ /* 0x000f6c0000000800 */
[C---:B------:R-:W-:Y:S04]  /*1d360*/  HMMA.16816.F32 R36, R56.reuse, R68, R36 ;  /* 0x000000443824723c */ /* 0x040fe80000001824 */
[----:B------:R-:W-:Y:S04]  /*1d370*/  MUFU.EX2 R133, R133 ;  /* 0x0000008500857308 */ /* 0x000fe80000000800 */
[C---:B------:R-:W-:Y:S01]  /*1d380*/  HMMA.16816.F32 R40, R56.reuse, R70, R40 ;  /* 0x000000463828723c */ /* 0x040fe20000001828 */
[----:B------:R-:W1:Y:S05]  /*1d390*/  LDSM.16.MT88.4 R68, [R118+0x9800] ;  /* 0x009800007644783b */ /* 0x000e6a0000004200 */
[----:B------:R-:W1:Y:S02]  /*1d3a0*/  MUFU.EX2 R186, R186 ;  /* 0x000000ba00ba7308 */ /* 0x000e640000000800 */
[C---:B---3--:R-:W-:Y:S08]  /*1d3b0*/  HMMA.16816.F32 R44, R56.reuse, R60, R44 ;  /* 0x0000003c382c723c */ /* 0x048ff0000000182c */
[----:B------:R-:W-:Y:S01]  /*1d3c0*/  HMMA.16816.F32 R48, R56, R62, R48 ;  /* 0x0000003e3830723c */ /* 0x000fe20000001830 */
[----:B------:R-:W3:Y:S01]  /*1d3d0*/  LDSM.16.MT88.4 R60, [R122+0xb800] ;  /* 0x00b800007a3c783b */ /* 0x000ee20000004200 */
[----:B------:R-:W-:Y:S05]  /*1d3e0*/  MUFU.EX2 R165, R165 ;  /* 0x000000a500a57308 */ /* 0x000fea0000000800 */
[----:B--2---:R-:W-:Y:S01]  /*1d3f0*/  F2FP.PACK_AB R56, R96, R105 ;  /* 0x000000696038723e */ /* 0x004fe200000000ff */
[----:B------:R-:W-:Y:S01]  /*1d400*/  FADD.FTZ R105, R105, R86 ;  /* 0x0000005669697221 */ /* 0x000fe20000010000 */
[----:B------:R-:W-:Y:S03]  /*1d410*/  F2FP.PACK_AB R57, R89, R104 ;  /* 0x000000685939723e */ /* 0x000fe600000000ff */
[----:B----4-:R-:W-:Y:S01]  /*1d420*/  F2FP.PACK_AB R58, R98, R97 ;  /* 0x00000061623a723e */ /* 0x010fe200000000ff */
[----:B------:R-:W-:Y:S01]  /*1d430*/  FADD.FTZ R104, R104, R87 ;  /* 0x0000005768687221 */ /* 0x000fe20000010000 */
[----:B-----5:R-:W-:Y:S01]  /*1d440*/  F2FP.PACK_AB R59, R134, R99 ;  /* 0x00000063863b723e */ /* 0x020fe200000000ff */
[----:B------:R-:W-:Y:S01]  /*1d450*/  LDSM.16.MT88.4 R84, [R118+0xcc00] ;  /* 0x00cc00007654783b */ /* 0x000fe20000004200 */
[----:B------:R-:W2:Y:S01]  /*1d460*/  MUFU.EX2 R164, R164 ;  /* 0x000000a400a47308 */ /* 0x000ea20000000800 */
[----:B------:R-:W-:Y:S04]  /*1d470*/  FADD.FTZ R96, R96, R105 ;  /* 0x0000006960607221 */ /* 0x000fe80000010000 */
[C---:B-1----:R-:W-:Y:S03]  /*1d480*/  HMMA.16816.F32 R4, R56.reuse, R64, R4 ;  /* 0x000000403804723c */ /* 0x042fe60000001804 */
[----:B------:R-:W-:Y:S02]  /*1d490*/  FADD.FTZ R97, R97, R96 ;  /* 0x0000006061617221 */ /* 0x000fe40000010000 */
[----:B------:R-:W-:Y:S02]  /*1d4a0*/  MUFU.EX2 R135, R135 ;  /* 0x0000008700877308 */ /* 0x000fe40000000800 */
[----:B------:R-:W-:Y:S01]  /*1d4b0*/  FADD.FTZ R98, R98, R97 ;  /* 0x0000006162627221 */ /* 0x000fe20000010000 */
[C---:B------:R-:W-:Y:S01]  /*1d4c0*/  HMMA.16816.F32 R8, R56.reuse, R66, R8 ;  /* 0x000000423808723c */ /* 0x040fe20000001808 */
[----:B------:R-:W1:Y:S06]  /*1d4d0*/  LDSM.16.MT88.4 R64, [R118+0xb800] ;  /* 0x00b800007640783b */ /* 0x000e6c0000004200 */
[----:B------:R-:W4:Y:S01]  /*1d4e0*/  MUFU.EX2 R188, R188 ;  /* 0x000000bc00bc7308 */ /* 0x000f220000000800 */
[C---:B------:R-:W-:Y:S08]  /*1d4f0*/  HMMA.16816.F32 R12, R56.reuse, R68, R12 ;  /* 0x00000044380c723c */ /* 0x040ff0000000180c */
[C---:B------:R-:W-:Y:S01]  /*1d500*/  HMMA.16816.F32 R16, R56.reuse, R70, R16 ;  /* 0x000000463810723c */ /* 0x040fe20000001810 */
[----:B------:R-:W5:Y:S01]  /*1d510*/  LDSM.16.MT88.4 R68, [R122+0xd800] ;  /* 0x00d800007a44783b */ /* 0x000f620000004200 */
[----:B------:R-:W-:Y:S06]  /*1d520*/  MUFU.EX2 R191, R191 ;  /* 0x000000bf00bf7308 */ /* 0x000fec0000000800 */
[C---:B---3--:R-:W-:Y:S04]  /*1d530*/  HMMA.16816.F32 R20, R56.reuse, R60, R20 ;  /* 0x0000003c3814723c */ /* 0x048fe80000001814 */
[----:B------:R-:W3:Y:S04]  /*1d540*/  MUFU.EX2 R190, R190 ;  /* 0x000000be00be7308 */ /* 0x000ee80000000800 */
[C---:B------:R-:W-:Y:S01]  /*1d550*/  HMMA.16816.F32 R24, R56.reuse, R62, R24 ;  /* 0x0000003e3818723c */ /* 0x040fe20000001818 */
[----:B------:R-:W2:Y:S05]  /*1d560*/  LDSM.16.MT88.4 R60, [R118+0xd800] ;  /* 0x00d80000763c783b */ /* 0x000eaa0000004200 */
[----:B------:R-:W-:Y:S02]  /*1d570*/  MUFU.EX2 R167, R167 ;  /* 0x000000a700a77308 */ /* 0x000fe40000000800 */
[C---:B-1----:R-:W-:Y:S08]  /*1d580*/  HMMA.16816.F32 R28, R56.reuse, R64, R28 ;  /* 0x00000040381c723c */ /* 0x042ff0000000181c */
[----:B------:R-:W-:Y:S01]  /*1d590*/  MUFU.EX2 R194, R194 ;  /* 0x000000c200c27308 */ /* 0x000fe20000000800 */
[C---:B------:R-:W-:Y:S01]  /*1d5a0*/  HMMA.16816.F32 R32, R56.reuse, R66, R32 ;  /* 0x000000423820723c */ /* 0x040fe20000001820 */
[----:B------:R-:W1:Y:S07]  /*1d5b0*/  LDSM.16.MT88.4 R64, [R122+0x9c00] ;  /* 0x009c00007a40783b */ /* 0x000e6e0000004200 */
[C---:B-----5:R-:W-:Y:S01]  /*1d5c0*/  HMMA.16816.F32 R36, R56.reuse, R68, R36 ;  /* 0x000000443824723c */ /* 0x060fe20000001824 */
[----:B------:R-:W-:Y:S07]  /*1d5d0*/  MUFU.EX2 R175, R175 ;  /* 0x000000af00af7308 */ /* 0x000fee0000000800 */
[C---:B------:R-:W-:Y:S01]  /*1d5e0*/  HMMA.16816.F32 R40, R56.reuse, R70, R40 ;  /* 0x000000463828723c */ /* 0x040fe20000001828 */
[----:B------:R-:W5:Y:S02]  /*1d5f0*/  LDSM.16.MT88.4 R68, [R118+0x9c00] ;  /* 0x009c00007644783b */ /* 0x000f640000004200 */
[----:B------:R-:W-:Y:S05]  /*1d600*/  MUFU.EX2 R178, R178 ;  /* 0x000000b200b27308 */ /* 0x000fea0000000800 */
[C---:B--2---:R-:W-:Y:S05]  /*1d610*/  HMMA.16816.F32 R44, R56.reuse, R60, R44 ;  /* 0x0000003c382c723c */ /* 0x044fea000000182c */
[----:B------:R-:W-:Y:S03]  /*1d620*/  MUFU.EX2 R169, R169 ;  /* 0x000000a900a97308 */ /* 0x000fe60000000800 */
[----:B------:R-:W-:Y:S01]  /*1d630*/  HMMA.16816.F32 R48, R56, R62, R48 ;  /* 0x0000003e3830723c */ /* 0x000fe20000001830 */
[----:B------:R-:W2:Y:S06]  /*1d640*/  LDSM.16.MT88.4 R60, [R122+0xbc00] ;  /* 0x00bc00007a3c783b */ /* 0x000eac0000004200 */
[----:B------:R-:W-:Y:S01]  /*1d650*/  F2FP.PACK_AB R56, R186, R133 ;  /* 0x00000085ba38723e */ /* 0x000fe200000000ff */
[----:B------:R-:W-:Y:S01]  /*1d660*/  MUFU.EX2 R180, R180 ;  /* 0x000000b400b47308 */ /* 0x000fe20000000800 */
[----:B------:R-:W-:Y:S03]  /*1d670*/  F2FP.PACK_AB R57, R164, R165 ;  /* 0x000000a5a439723e */ /* 0x000fe600000000ff */
[----:B----4-:R-:W-:Y:S01]  /*1d680*/  F2FP.PACK_AB R58, R188, R135 ;  /* 0x00000087bc3a723e */ /* 0x010fe200000000ff */
[----:B------:R-:W-:Y:S01]  /*1d690*/  FADD.FTZ R133, R133, R98 ;  /* 0x0000006285857221 */ /* 0x000fe20000010000 */
[----:B---3--:R-:W-:Y:S03]  /*1d6a0*/  F2FP.PACK_AB R59, R190, R191 ;  /* 0x000000bfbe3b723e */ /* 0x008fe600000000ff */
[----:B------:R-:W-:Y:S01]  /*1d6b0*/  FADD.FTZ R186, R186, R133 ;  /* 0x00000085baba7221 */ /* 0x000fe20000010000 */
[----:B------:R-:W-:Y:S03]  /*1d6c0*/  MUFU.EX2 R173, R173 ;  /* 0x000000ad00ad7308 */ /* 0x000fe60000000800 */
[C---:B-1----:R-:W-:Y:S03]  /*1d6d0*/  HMMA.16816.F32 R4, R56.reuse, R64, R4 ;  /* 0x000000403804723c */ /* 0x042fe60000001804 */
[----:B------:R-:W-:Y:S04]  /*1d6e0*/  FADD.FTZ R135, R135, R186 ;  /* 0x000000ba87877221 */ /* 0x000fe80000010000 */
[----:B------:R-:W-:Y:S01]  /*1d6f0*/  MUFU.EX2 R176, R176 ;  /* 0x000000b000b07308 */ /* 0x000fe20000000800 */
[C---:B------:R-:W-:Y:S01]  /*1d700*/  HMMA.16816.F32 R8, R56.reuse, R66, R8 ;  /* 0x000000423808723c */ /* 0x040fe20000001808 */
[----:B------:R-:W1:Y:S03]  /*1d710*/  LDSM.16.MT88.4 R64, [R118+0xbc00] ;  /* 0x00bc00007640783b */ /* 0x000e660000004200 */
[----:B------:R-:W-:Y:S04]  /*1d720*/  FADD.FTZ R188, R188, R135 ;  /* 0x00000087bcbc7221 */ /* 0x000fe80000010000 */
[C---:B-----5:R-:W-:Y:S01]  /*1d730*/  HMMA.16816.F32 R12, R56.reuse, R68, R12 ;  /* 0x00000044380c723c */ /* 0x060fe2000000180c */
[----:B------:R-:W-:Y:S07]  /*1d740*/  MUFU.EX2 R126, R54 ;  /* 0x00000036007e7308 */ /* 0x000fee0000000800 */
[C---:B------:R-:W-:Y:S01]  /*1d750*/  HMMA.16816.F32 R16, R56.reuse, R70, R16 ;  /* 0x000000463810723c */ /* 0x040fe20000001810 */
[----:B------:R-:W3:Y:S02]  /*1d760*/  LDSM.16.MT88.4 R68, [R122+0xdc00] ;  /* 0x00dc00007a44783b */ /* 0x000ee40000004200 */
[----:B------:R-:W-:Y:S05]  /*1d770*/  MUFU.EX2 R125, R179 ;  /* 0x000000b3007d7308 */ /* 0x000fea0000000800 */
[C---:B--2---:R-:W-:Y:S05]  /*1d780*/  HMMA.16816.F32 R20, R56.reuse, R60, R20 ;  /* 0x0000003c3814723c */ /* 0x044fea0000001814 */
[----:B------:R-:W-:Y:S03]  /*1d790*/  MUFU.EX2 R127, R127 ;  /* 0x0000007f007f7308 */ /* 0x000fe60000000800 */
[C---:B------:R-:W-:Y:S01]  /*1d7a0*/  HMMA.16816.F32 R24, R56.reuse, R62, R24 ;  /* 0x0000003e3818723c */ /* 0x040fe20000001818 */
[----:B------:R-:W2:Y:S06]  /*1d7b0*/  LDSM.16.MT88.4 R60, [R118+0xdc00] ;  /* 0x00dc0000763c783b */ /* 0x000eac0000004200 */
[----:B------:R-:W4:Y:S01]  /*1d7c0*/  MUFU.EX2 R132, R132 ;  /* 0x0000008400847308 */ /* 0x000f220000000800 */
[C---:B-1----:R-:W-:Y:S08]  /*1d7d0*/  HMMA.16816.F32 R28, R56.reuse, R64, R28 ;  /* 0x00000040381c723c */ /* 0x042ff0000000181c */
[C---:B------:R-:W-:Y:S01]  /*1d7e0*/  HMMA.16816.F32 R32, R56.reuse, R66, R32 ;  /* 0x000000423820723c */ /* 0x040fe20000001820 */
[----:B------:R-:W1:Y:S01]  /*1d7f0*/  LDSM.16.MT88.4 R64, [R122+0xa000] ;  /* 0x00a000007a40783b */ /* 0x000e620000004200 */
[----:B------:R-:W-:Y:S06]  /*1d800*/  MUFU.EX2 R138, R181 ;  /* 0x000000b5008a7308 */ /* 0x000fec0000000800 */
[C---:B---3--:R-:W-:Y:S04]  /*1d810*/  HMMA.16816.F32 R36, R56.reuse, R68, R36 ;  /* 0x000000443824723c */ /* 0x048fe80000001824 */
[----:B------:R-:W3:Y:S01]  /*1d820*/  MUFU.EX2 R171, R171 ;  /* 0x000000ab00ab7308 */ /* 0x000ee20000000800 */
[----:B----4-:R-:W-:Y:S03]  /*1d830*/  F2FP.PACK_AB R53, R132, R127 ;  /* 0x0000007f8435723e */ /* 0x010fe600000000ff */
[C---:B------:R-:W-:Y:S01]  /*1d840*/  HMMA.16816.F32 R40, R56.reuse, R70, R40 ;  /* 0x000000463828723c */ /* 0x040fe20000001828 */
[----:B------:R-:W4:Y:S05]  /*1d850*/  LDSM.16.MT88.4 R68, [R118+0xa000] ;  /* 0x00a000007644783b */ /* 0x000f2a0000004200 */
[----:B------:R-:W-:Y:S02]  /*1d860*/  MUFU.EX2 R136, R136 ;  /* 0x0000008800887308 */ /* 0x000fe40000000800 */
[C---:B--2---:R-:W-:Y:S08]  /*1d870*/  HMMA.16816.F32 R44, R56.reuse, R60, R44 ;  /* 0x0000003c382c723c */ /* 0x044ff0000000182c */
[----:B------:R-:W-:Y:S01]  /*1d880*/  HMMA.16816.F32 R48, R56, R62, R48 ;  /* 0x0000003e3830723c */ /* 0x000fe20000001830 */
[----:B------:R-:W2:Y:S01]  /*1d890*/  LDSM.16.MT88.4 R60, [R118+0xc000] ;  /* 0x00c00000763c783b */ /* 0x000ea20000004200 */
[----:B------:R-:W5:Y:S02]  /*1d8a0*/  MUFU.EX2 R131, R131 ;  /* 0x0000008300837308 */ /* 0x000f640000000800 */
[----:B---3--:R-:W-:Y:S03]  /*1d8b0*/  F2FP.PACK_AB R54, R171, R138 ;  /* 0x0000008aab36723e */ /* 0x008fe600000000ff */
[----:B------:R-:W-:Y:S01]  /*1d8c0*/  F2FP.PACK_AB R56, R194, R167 ;  /* 0x000000a7c238723e */ /* 0x000fe200000000ff */
[----:B------:R-:W-:Y:S01]  /*1d8d0*/  FADD.FTZ R167, R167, R188 ;  /* 0x000000bca7a77221 */ /* 0x000fe20000010000 */
[----:B------:R-:W-:Y:S03]  /*1d8e0*/  F2FP.PACK_AB R57, R178, R175 ;  /* 0x000000afb239723e */ /* 0x000fe600000000ff */
[----:B------:R-:W-:Y:S01]  /*1d8f0*/  F2FP.PACK_AB R58, R180, R169 ;  /* 0x000000a9b43a723e */ /* 0x000fe200000000ff */
[----:B------:R-:W-:Y:S01]  /*1d900*/  MUFU.EX2 R184, R184 ;  /* 0x000000b800b87308 */ /* 0x000fe20000000800 */
[----:B------:R-:W-:Y:S01]  /*1d910*/  F2FP.PACK_AB R59, R176, R173 ;  /* 0x000000adb03b723e */ /* 0x000fe200000000ff */
[----:B------:R-:W-:Y:S04]  /*1d920*/  FADD.FTZ R194, R194, R167 ;  /* 0x000000a7c2c27221 */ /* 0x000fe80000010000 */
[----:B------:R-:W-:Y:S02]  /*1d930*/  FADD.FTZ R169, R169, R194 ;  /* 0x000000c2a9a97221 */ /* 0x000fe40000010000 */
[C---:B-1----:R-:W-:Y:S02]  /*1d940*/  HMMA.16816.F32 R4, R56.reuse, R64, R4 ;  /* 0x000000403804723c */ /* 0x042fe40000001804 */
[----:B------:R-:W1:Y:S01]  /*1d950*/  MUFU.EX2 R185, R185 ;  /* 0x000000b900b97308 */ /* 0x000e620000000800 */
[----:B------:R-:W-:Y:S01]  /*1d960*/  FADD.FTZ R180, R180, R169 ;  /* 0x000000a9b4b47221 */ /* 0x000fe20000010000 */
[----:B-----5:R-:W-:Y:S04]  /*1d970*/  F2FP.PACK_AB R55, R131, R136 ;  /* 0x000000888337723e */ /* 0x020fe800000000ff */
[C---:B------:R-:W-:Y:S01]  /*1d980*/  HMMA.16816.F32 R8, R56.reuse, R66, R8 ;  /* 0x000000423808723c */ /* 0x040fe20000001808 */
[----:B------:R-:W3:Y:S03]  /*1d990*/  LDSM.16.MT88.4 R64, [R122+0xe000] ;  /* 0x00e000007a40783b */ /* 0x000ee60000004200 */
[----:B------:R-:W-:Y:S04]  /*1d9a0*/  MUFU.EX2 R187, R187 ;  /* 0x000000bb00bb7308 */ /* 0x000fe80000000800 */
[C---:B----4-:R-:W-:Y:S06]  /*1d9b0*/  HMMA.16816.F32 R12, R56.reuse, R68, R12 ;  /* 0x00000044380c723c */ /* 0x050fec000000180c */
[----:B------:R-:W-:Y:S02]  /*1d9c0*/  MUFU.EX2 R196, R196 ;  /* 0x000000c400c47308 */ /* 0x000fe40000000800 */
        /* <DEDUP_REMOVED lines=11> */
[C---:B----4-:R-:W-:Y:S08]  /*1da80*/  HMMA.16816.F32 R44, R56.reuse, R68, R44 ;  /* 0x00000044382c723c */ /* 0x050ff0000000182c */
[----:B------:R-:W-:Y:S01]  /*1da90*/  HMMA.16816.F32 R48, R56, R70, R48 ;  /* 0x000000463830723c */ /* 0x000fe20000001830 */
[----:B------:R-:W4:Y:S06]  /*1daa0*/  LDSM.16.MT88.4 R68, [R122+0xe400] ;  /* 0x00e400007a44783b */ /* 0x000f2c0000004200 */
[----:B------:R-:W-:Y:S01]  /*1dab0*/  F2FP.PACK_AB R56, R166, R137 ;  /* 0x00000089a638723e */ /* 0x000fe200000000ff */
[----:B------:R-:W-:Y:S01]  /*1dac0*/  FADD.FTZ R137, R137, R180 ;  /* 0x000000b489897221 */ /* 0x000fe20000010000 */
[----:B------:R-:W-:Y:S03]  /*1dad0*/  F2FP.PACK_AB R57, R172, R141 ;  /* 0x0000008dac39723e */ /* 0x000fe600000000ff */
[----:B------:R-:W-:Y:S01]  /*1dae0*/  F2FP.PACK_AB R58, R174, R139 ;  /* 0x0000008bae3a723e */ /* 0x000fe200000000ff */
[----:B------:R-:W-:Y:S01]  /*1daf0*/  FADD.FTZ R166, R166, R137 ;  /* 0x00000089a6a67221 */ /* 0x000fe20000010000 */
        /* <DEDUP_REMOVED lines=13> */
[C---:B----4-:R-:W-:Y:S08]  /*1dbd0*/  HMMA.16816.F32 R36, R56.reuse, R68, R36 ;  /* 0x000000443824723c */ /* 0x050ff00000001824 */
[C---:B------:R-:W-:Y:S01]  /*1dbe0*/  HMMA.16816.F32 R40, R56.reuse, R70, R40 ;  /* 0x000000463828723c */ /* 0x040fe20000001828 */
[----:B------:R-:W4:Y:S07]  /*1dbf0*/  LDSM.16.MT88.4 R68, [R122+0xc800] ;  /* 0x00c800007a44783b */ /* 0x000f2e0000004200 */
[C---:B--2---:R-:W-:Y:S07]  /*1dc00*/  HMMA.16816.F32 R44, R56.reuse, R60, R44 ;  /* 0x0000003c382c723c */ /* 0x044fee000000182c */
[--C-:B------:R-:W-:Y:S01]  /*1dc10*/  FFMA.FTZ R61, R52, c[0x0][0x23c], -R119.reuse ;  /* 0x00008f00343d7a23 */ /* 0x100fe20000010877 */
[----:B------:R-:W-:Y:S01]  /*1dc20*/  HMMA.16816.F32 R48, R56, R62, R48 ;  /* 0x0000003e3830723c */ /* 0x000fe20000001830 */
[----:B------:R-:W2:Y:S03]  /*1dc30*/  LDSM.16.MT88.4 R56, [R118+0xe800] ;  /* 0x00e800007638783b */ /* 0x000ea60000004200 */
[----:B------:R-:W-:Y:S01]  /*1dc40*/  F2FP.PACK_AB R52, R125, R126 ;  /* 0x0000007e7d34723e */ /* 0x000fe200000000ff */
[--C-:B------:R-:W-:Y:S01]  /*1dc50*/  FFMA.FTZ R60, R130, c[0x0][0x23c], -R119.reuse ;  /* 0x00008f00823c7a23 */ /* 0x100fe20000010877 */
[----:B------:R-:W-:Y:S01]  /*1dc60*/  MUFU.EX2 R61, R61 ;  /* 0x0000003d003d7308 */ /* 0x000fe20000000800 */
[----:B------:R-:W-:Y:S04]  /*1dc70*/  FFMA.FTZ R119, R3, c[0x0][0x23c], -R119 ;  /* 0x00008f0003777a23 */ /* 0x000fe80000010877 */
[C---:B---3--:R-:W-:Y:S05]  /*1dc80*/  HMMA.16816.F32 R4, R52.reuse, R64, R4 ;  /* 0x000000403404723c */ /* 0x048fea0000001804 */
[----:B------:R3:W-:Y:S03]  /*1dc90*/  MUFU.EX2 R3, R92 ;  /* 0x0000005c00037308 */ /* 0x0007e60000000800 */
[C---:B------:R-:W-:Y:S07]  /*1dca0*/  HMMA.16816.F32 R8, R52.reuse, R66, R8 ;  /* 0x000000423408723c */ /* 0x040fee0000001808 */
[----:B------:R-:W1:Y:S01]  /*1dcb0*/  MUFU.EX2 R60, R60 ;  /* 0x0000003c003c7308 */ /* 0x000e620000000800 */
[C---:B-----5:R-:W-:Y:S08]  /*1dcc0*/  HMMA.16816.F32 R12, R52.reuse, R72, R12 ;  /* 0x00000048340c723c */ /* 0x060ff0000000180c */
[C---:B------:R-:W-:Y:S01]  /*1dcd0*/  HMMA.16816.F32 R16, R52.reuse, R74, R16 ;  /* 0x0000004a3410723c */ /* 0x040fe20000001810 */
[----:B------:R-:W5:Y:S01]  /*1dce0*/  MUFU.EX2 R62, R119 ;  /* 0x00000077003e7308 */ /* 0x000f620000000800 */
[----:B---3--:R-:W3:Y:S06]  /*1dcf0*/  LDSM.16.MT88.4 R92, [R122+0xcc00] ;  /* 0x00cc00007a5c783b */ /* 0x008eec0000004200 */
[C---:B----4-:R-:W-:Y:S07]  /*1dd00*/  HMMA.16816.F32 R20, R52.reuse, R68, R20 ;  /* 0x000000443414723c */ /* 0x050fee0000001814 */
[----:B-1----:R-:W-:Y:S01]  /*1dd10*/  F2FP.PACK_AB R68, R185, R184 ;  /* 0x000000b8b944723e */ /* 0x002fe200000000ff */
[C---:B------:R-:W-:Y:S04]  /*1dd20*/  HMMA.16816.F32 R24, R52.reuse, R70, R24 ;  /* 0x000000463418723c */ /* 0x040fe80000001818 */
[----:B------:R-:W-:Y:S03]  /*1dd30*/  F2FP.PACK_AB R69, R60, R3 ;  /* 0x000000033c45723e */ /* 0x000fe600000000ff */
[----:B------:R-:W-:Y:S01]  /*1dd40*/  F2FP.PACK_AB R70, R196, R187 ;  /* 0x000000bbc446723e */ /* 0x000fe200000000ff */
[C---:B------:R-:W-:Y:S04]  /*1dd50*/  HMMA.16816.F32 R28, R52.reuse, R76, R28 ;  /* 0x0000004c341c723c */ /* 0x040fe8000000181c */
[----:B-----5:R-:W-:Y:S02]  /*1dd60*/  F2FP.PACK_AB R71, R62, R61 ;  /* 0x0000003d3e47723e */ /* 0x020fe400000000ff */
[----:B------:R-:W-:Y:S02]  /*1dd70*/  MOV R119, R0 ;  /* 0x0000000000777202 */ /* 0x000fe40000000f00 */
[C---:B------:R-:W-:Y:S01]  /*1dd80*/  HMMA.16816.F32 R32, R52.reuse, R78, R32 ;  /* 0x0000004e3420723c */ /* 0x040fe20000001820 */
[----:B------:R-:W1:Y:S07]  /*1dd90*/  LDSM.16.MT88.4 R76, [R122+0xec00] ;  /* 0x00ec00007a4c783b */ /* 0x000e6e0000004200 */
[C---:B------:R-:W-:Y:S08]  /*1dda0*/  HMMA.16816.F32 R36, R52.reuse, R80, R36 ;  /* 0x000000503424723c */ /* 0x040ff00000001824 */
[C---:B------:R-:W-:Y:S08]  /*1ddb0*/  HMMA.16816.F32 R40, R52.reuse, R82, R40 ;  /* 0x000000523428723c */ /* 0x040ff00000001828 */
[C---:B--2---:R-:W-:Y:S08]  /*1ddc0*/  HMMA.16816.F32 R44, R52.reuse, R56, R44 ;  /* 0x00000038342c723c */ /* 0x044ff0000000182c */
[----:B------:R-:W-:Y:S08]  /*1ddd0*/  HMMA.16816.F32 R48, R52, R58, R48 ;  /* 0x0000003a3430723c */ /* 0x000ff00000001830 */
[C---:B------:R-:W-:Y:S07]  /*1dde0*/  HMMA.16816.F32 R112, R68.reuse, R108, R4 ;  /* 0x0000006c4470723c */ /* 0x040fee0000001804 */
[----:B------:R-:W-:Y:S01]  /*1ddf0*/  FADD.FTZ R4, R89, R104 ;  /* 0x0000006859047221 */ /* 0x000fe20000010000 */
[C---:B------:R-:W-:Y:S04]  /*1de00*/  HMMA.16816.F32 R108, R68.reuse, R110, R8 ;  /* 0x0000006e446c723c */ /* 0x040fe80000001808 */
[----:B------:R-:W-:Y:S02]  /*1de10*/  FADD.FTZ R99, R99, R4 ;  /* 0x0000000463637221 */ /* 0x000fe40000010000 */
[----:B------:R-:W2:Y:S01]  /*1de20*/  LDSM.16.MT88.4 R4, [R118+0xec00] ;  /* 0x00ec00007604783b */ /* 0x000ea20000004200 */
[----:B------:R-:W-:Y:S01]  /*1de30*/  FADD.FTZ R9, R139, R166 ;  /* 0x000000a68b097221 */ /* 0x000fe20000010000 */
[C---:B------:R-:W-:Y:S04]  /*1de40*/  HMMA.16816.F32 R104, R68.reuse, R100, R12 ;  /* 0x000000644468723c */ /* 0x040fe8000000180c */
[----:B------:R-:W-:Y:S02]  /*1de50*/  FADD.FTZ R134, R134, R99 ;  /* 0x0000006386867221 */ /* 0x000fe40000010000 */
[----:B------:R-:W-:Y:S02]  /*1de60*/  FADD.FTZ R9, R174, R9 ;  /* 0x00000009ae097221 */ /* 0x000fe40000010000 */
[C---:B------:R-:W-:Y:S04]  /*1de70*/  HMMA.16816.F32 R100, R68.reuse, R102, R16 ;  /* 0x000000664464723c */ /* 0x040fe80000001810 */
        /* <DEDUP_REMOVED lines=24> */
[----:B------:R-:W-:Y:S02]  /*1e000*/  FADD.FTZ R143, R143, R172 ;  /* 0x000000ac8f8f7221 */ /* 0x000fe40000010000 */
[----:B------:R-:W-:Y:S02]  /*1e010*/  FADD.FTZ R167, R196, R167 ;  /* 0x000000a7c4a77221 */ /* 0x000fe40000010000 */
        /* <DEDUP_REMOVED lines=11> */
.L_x_1688:
        /* <DEDUP_REMOVED lines=193> */
.L_x_1694:
[----:B--234-:R-:W-:Y:S05]  /*1ece0*/  BSYNC B0 ;  /* 0x0000000000007941 */ /* 0x01cfea0003800000 */
.L_x_1693:
        /* <DEDUP_REMOVED lines=19> */
.L_x_1696:
[----:B------:R-:W-:Y:S05]  /*1ee20*/  BSYNC B0 ;  /* 0x0000000000007941 */ /* 0x000fea0003800000 */
.L_x_1695:
        /* <DEDUP_REMOVED lines=10> */
.L_x_1698:
[----:B------:R-:W-:Y:S05]  /*1eed0*/  BSYNC B0 ;  /* 0x0000000000007941 */ /* 0x000fea0003800000 */
.L_x_1697:
        /* <DEDUP_REMOVED lines=10> */
.L_x_1700:
[----:B------:R-:W-:Y:S05]  /*1ef80*/  BSYNC B0 ;  /* 0x0000000000007941 */ /* 0x000fea0003800000 */
.L_x_1699:
        /* <DEDUP_REMOVED lines=11> */
.L_x_1701:
        /* <DEDUP_REMOVED lines=12> */
.L_x_6113:


//--------------------- .text._ZN5flash24flash_fwd_splitkv_kernelI23Flash_fwd_kernel_traitsILi96ELi64ELi128ELi4ELb0ELb0EN7cutlass6half_tE19Flash_kernel_traitsILi96ELi64ELi128ELi4ES3_EELb1ELb0ELb0ELb1ELb1ELb0ELb0ELb0EEEvNS_16Flash_fwd_paramsE --------------------------
	.section	.text._ZN5flash24flash_fwd_splitkv_kernelI23Flash_fwd_kernel_traitsILi96ELi64ELi128ELi4ELb0ELb0EN7cutlass6half_tE19Flash_kernel_traitsILi96ELi64ELi128ELi4ES3_EELb1ELb0ELb0ELb1ELb1ELb0ELb0ELb0EEEvNS_16Flash_fwd_paramsE,"ax",@progbits
	.sectioninfo	@"SHI_REGISTERS=204"
	.align	128
        .global         _ZN5flash24flash_fwd_splitkv_kernelI23Flash_fwd_kernel_traitsILi96ELi64ELi128ELi4ELb0ELb0EN7cutlass6half_tE19Flash_kernel_traitsILi96ELi64ELi128ELi4ES3_EELb1ELb0ELb0ELb1ELb1ELb0ELb0ELb0EEEvNS_16Flash_fwd_paramsE
        .type           _ZN5flash24flash_fwd_splitkv_kernelI23Flash_fwd_kernel_traitsILi96ELi64ELi128ELi4ELb0ELb0EN7cutlass6half_tE19Flash_kernel_traitsILi96ELi64ELi128ELi4ES3_EELb1ELb0ELb0ELb1ELb1ELb0ELb0ELb0EEEvNS_16Flash_fwd_paramsE,@function
        .size           _ZN5flash24flash_fwd_splitkv_kernelI23Flash_fwd_kernel_traitsILi96ELi64ELi128ELi4ELb0ELb0EN7cutlass6half_tE19Flash_kernel_traitsILi96ELi64ELi128ELi4ES3_EELb1ELb0ELb0ELb1ELb1ELb0ELb0ELb0EEEvNS_16Flash_fwd_paramsE,(.L_x_6114 - _ZN5flash24flash_fwd_splitkv_kernelI23Flash_fwd_kernel_traitsILi96ELi64ELi128ELi4ELb0ELb0EN7cutlass6half_tE19Flash_kernel_traitsILi96ELi64ELi128ELi4ES3_EELb1ELb0ELb0ELb1ELb1ELb0ELb0ELb0EEEvNS_16Flash_fwd_paramsE)
        .other          _ZN5flash24flash_fwd_splitkv_kernelI23Flash_fwd_kernel_traitsILi96ELi64ELi128ELi4ELb0ELb0EN7cutlass6half_tE19Flash_kernel_traitsILi96ELi64ELi128ELi4ES3_EELb1ELb0ELb0ELb1ELb1ELb0ELb0ELb0EEEvNS_16Flash_fwd_paramsE,@"STO_CUDA_ENTRY STV_DEFAULT"
_ZN5flash24flash_fwd_splitkv_kernelI23Flash_fwd_kernel_traitsILi96ELi64ELi128ELi4ELb0ELb0EN7cutlass6half_tE19Flash_kernel_traitsILi96ELi64ELi128ELi4ES3_EELb1ELb0ELb0ELb1ELb1ELb0ELb0ELb0EEEvNS_16Flash_fwd_paramsE:
.text._ZN5flash24flash_fwd_splitkv_kernelI23Flash_fwd_kernel_traitsILi96ELi64ELi128ELi4ELb0ELb0EN7cutlass6half_tE19Flash_kernel_traitsILi96ELi64ELi128ELi4ES3_EELb1ELb0ELb0ELb1ELb1ELb0ELb0ELb0EEEvNS_16Flash_fwd_paramsE:
[----:B------:R-:W-:Y:S02]  /*0000*/  MOV R1, c[0x0][0x28] ;  /* 0x00000a0000017a02 */ /* 0x000fe40000000f00 */
[----:B------:R-:W1:Y:S01]  /*0010*/  S2R R27, SR_CTAID.Y ;  /* 0x00000000001b7919 */ /* 0x000e620000002600 */
[----:B------:R-:W-:Y:S01]  /*0020*/  ISETP.NE.U32.AND P0, PT, RZ, c[0x0][0x250], PT ;  /* 0x00009400ff007a0c */ /* 0x000fe20003f05070 */
[----:B------:R-:W-:Y:S01]  /*0030*/  IMAD.MOV.U32 R20, RZ, RZ, RZ ;  /* 0x000000ffff147224 */ /* 0x000fe200078e00ff */
[----:B------:R-:W-:Y:S01]  /*0040*/  ISETP.NE.U32.AND P2, PT, RZ, c[0x0][0x258], PT ;  /* 0x00009600ff007a0c */ /* 0x000fe20003f45070 */
[----:B------:R-:W-:Y:S01]  /*0050*/  ULDC.64 UR12, c[0x0][0x118] ;  /* 0x00004600000c7ab9 */ /* 0x000fe20000000a00 */
[----:B------:R-:W-:Y:S02]  /*0060*/  ISETP.NE.AND.EX P0, PT, RZ, c[0x0][0x254], PT, P0 ;  /* 0x00009500ff007a0c */ /* 0x000fe40003f05300 */
[----:B------:R-:W-:-:S11]  /*0070*/  ISETP.NE.AND.EX P2, PT, RZ, c[0x0][0x25c], PT, P2 ;  /* 0x00009700ff007a0c */ /* 0x000fd60003f45320 */
[----:B------:R-:W-:Y:S02]  /*0080*/  @P0 IMAD.MOV.U32 R2, RZ, RZ, 0x4 ;  /* 0x00000004ff020424 */ /* 0x000fe400078e00ff */
[----:B------:R-:W-:Y:S02]  /*0090*/  @P2 IMAD.MOV.U32 R0, RZ, RZ, 0x4 ;  /* 0x00000004ff002424 */ /* 0x000fe400078e00ff */
[----:B-1----:R-:W-:-:S04]  /*00a0*/  @P0 IMAD.WIDE R4, R27, R2, c[0x0][0x250] ;  /* 0x000094001b040625 */ /* 0x002fc800078e0202 */
[----:B------:R-:W-:Y:S01]  /*00b0*/  @P2 IMAD.WIDE R6, R27, R0, c[0x0][0x258] ;  /* 0x000096001b062625 */ /* 0x000fe200078e0200 */
[----:B------:R-:W2:Y:S04]  /*00c0*/  @P0 LDG.E R20, [R4.64] ;  /* 0x0000000c04140981 */ /* 0x000ea8000c1e1900 */
[----:B------:R-:W2:Y:S01]  /*00d0*/  @P2 LDG.E R121, [R6.64] ;  /* 0x0000000c06792981 */ /* 0x000ea2000c1e1900 */
[----:B------:R-:W-:-:S03]  /*00e0*/  @!P2 ISETP.NE.U32.AND P1, PT, RZ, c[0x0][0x268], PT ;  /* 0x00009a00ff00aa0c */ /* 0x000fc60003f25070 */
[----:B------:R-:W1:Y:S01]  /*00f0*/  S2R R23, SR_CTAID.X ;  /* 0x0000000000177919 */ /* 0x000e620000002500 */
[----:B------:R-:W-:-:S04]  /*0100*/  @!P2 ISETP.NE.AND.EX P1, PT, RZ, c[0x0][0x26c], PT, P1 ;  /* 0x00009b00ff00aa0c */ /* 0x000fc80003f25310 */
[----:B------:R-:W-:Y:S01]  /*0110*/  @!P2 SEL R3, RZ, c[0x0][0x21c], !P1 ;  /* 0x00008700ff03aa07 */ /* 0x000fe20004800000 */
[----:B-1----:R-:W-:-:S05]  /*0120*/  IMAD.SHL.U32 R125, R23, 0x40, RZ ;  /* 0x00000040177d7824 */ /* 0x002fca00078e00ff */
[----:B------:R-:W-:Y:S01]  /*0130*/  ISETP.GE.AND P0, PT, R125, c[0x0][0x214], PT ;  /* 0x000085007d007a0c */ /* 0x000fe20003f06270 */
[--C-:B--2---:R-:W-:Y:S01]  /*0140*/  @P2 IMAD.IADD R121, R121, 0x1, -R20.reuse ;  /* 0x0000000179792824 */ /* 0x104fe200078e0a14 */
[----:B------:R-:W-:-:S11]  /*0150*/  @!P2 IADD3 R121, R3, c[0x0][0x218], -R20 ;  /* 0x000086000379aa10 */ /* 0x000fd60007ffe814 */
[----:B------:R-:W-:Y:S05]  /*0160*/  @P0 EXIT ;  /* 0x000000000000094d */ /* 0x000fea0003800000 */
[----:B------:R-:W-:Y:S01]  /*0170*/  UMOV UR5, 0x7f ;  /* 0x0000007f00057882 */ /* 0x000fe20000000000 */
[----:B------:R-:W-:Y:S01]  /*0180*/  IADD3 R2, R125, 0xbf, RZ ;  /* 0x000000bf7d027810 */ /* 0x000fe20007ffe0ff */
[----:B------:R-:W-:Y:S01]  /*0190*/  ULDC UR4, c[0x0][0x218] ;  /* 0x0000860000047ab9 */ /* 0x000fe20000000800 */
[C---:B------:R-:W-:Y:S01]  /*01a0*/  IADD3 R3, R121.reuse, 0x7f, RZ ;  /* 0x0000007f79037810 */ /* 0x040fe20007ffe0ff */
[----:B------:R-:W-:Y:S01]  /*01b0*/  UIADD3 UR5, UR5, UR4, URZ ;  /* 0x0000000405057290 */ /* 0x000fe2000fffe03f */
[----:B------:R-:W-:Y:S01]  /*01c0*/  IADD3 R2, R121, -c[0x0][0x214], R2 ;  /* 0x8000850079027a10 */ /* 0x000fe20007ffe002 */
[----:B------:R-:W1:Y:S01]  /*01d0*/  S2R R18, SR_CTAID.Z ;  /* 0x0000000000127919 */ /* 0x000e620000002700 */
[----:B------:R-:W-:Y:S01]  /*01e0*/  SHF.R.S32.HI R0, RZ, 0x1f, R3 ;  /* 0x0000001fff007819 */ /* 0x000fe20000011403 */
[----:B------:R-:W-:Y:S01]  /*01f0*/  USHF.R.S32.HI UR4, URZ, 0x1f, UR5 ;  /* 0x0000001f3f047899 */ /* 0x000fe20008011405 */
[----:B------:R-:W-:Y:S01]  /*0200*/  IADD3 R2, R2, c[0x0][0x2e8], RZ ;  /* 0x0000ba0002027a10 */ /* 0x000fe20007ffe0ff */
[----:B------:R-:W2:Y:S01]  /*0210*/  S2R R122, SR_TID.X ;  /* 0x00000000007a7919 */ /* 0x000ea20000002100 */
[----:B------:R-:W-:Y:S01]  /*0220*/  LEA.HI R0, R0, R3, RZ, 0x7 ;  /* 0x0000000300007211 */ /* 0x000fe200078f38ff */
[----:B------:R-:W-:Y:S01]  /*0230*/  ULEA.HI UR4, UR4, UR5, URZ, 0x7 ;  /* 0x0000000504047291 */ /* 0x000fe2000f8f383f */
[----:B------:R-:W-:-:S02]  /*0240*/  SHF.R.S32.HI R5, RZ, 0x1f, R2 ;  /* 0x0000001fff057819 */ /* 0x000fc40000011402 */
[----:B------:R-:W-:Y:S01]  /*0250*/  SHF.R.S32.HI R0, RZ, 0x7, R0 ;  /* 0x00000007ff007819 */ /* 0x000fe20000011400 */
[----:B------:R-:W-:Y:S01]  /*0260*/  USHF.R.S32.HI UR4, URZ, 0x7, UR4 ;  /* 0x000000073f047899 */ /* 0x000fe20008011404 */
[----:B------:R-:W-:-:S04]  /*0270*/  LEA.HI R5, R5, R2, RZ, 0x7 ;  /* 0x0000000205057211 */ /* 0x000fc800078f38ff */
[----:B------:R-:W-:Y:S02]  /*0280*/  SHF.R.S32.HI R5, RZ, 0x7, R5 ;  /* 0x00000007ff057819 */ /* 0x000fe40000011405 */
[----:B------:R-:W-:-:S04]  /*0290*/  IMNMX R0, R0, UR4, PT ;  /* 0x0000000400007c17 */ /* 0x000fc8000b800200 */
[----:B------:R-:W-:-:S04]  /*02a0*/  IMNMX R5, R0, R5, PT ;  /* 0x0000000500057217 */ /* 0x000fc80003800200 */
[----:B------:R-:W-:-:S13]  /*02b0*/  ISETP.GT.AND P0, PT, R5, RZ, PT ;  /* 0x000000ff0500720c */ /* 0x000fda0003f04270 */
[----:B------:R-:W-:Y:S05]  /*02c0*/  @P0 BRA `(.L_x_1702) ;  /* 0x000003a000000947 */ /* 0x000fea0003800000 */
[----:B-12---:R-:W-:Y:S02]  /*02d0*/  SHF.R.S32.HI R3, RZ, 0x1f, R122 ;  /* 0x0000001fff037819 */ /* 0x006fe4000001147a */
[----:B------:R-:W-:Y:S02]  /*02e0*/  SHF.R.S32.HI R6, RZ, 0x1f, R125 ;  /* 0x0000001fff067819 */ /* 0x000fe4000001147d */
[----:B------:R-:W-:Y:S02]  /*02f0*/  LEA.HI R2, R3, R122, RZ, 0x2 ;  /* 0x0000007a03027211 */ /* 0x000fe400078f10ff */
[----:B------:R-:W-:Y:S01]  /*0300*/  SHF.R.S32.HI R0, RZ, 0x1f, R27 ;  /* 0x0000001fff007819 */ /* 0x000fe2000001141b */
[----:B------:R-:W-:Y:S01]  /*0310*/  IMAD R6, R6, c[0x0][0x1e8], RZ ;  /* 0x00007a0006067a24 */ /* 0x000fe200078e02ff */
[----:B------:R-:W-:Y:S02]  /*0320*/  LOP3.LUT R3, R2, 0x1ffffffc, RZ, 0xc0, !PT ;  /* 0x1ffffffc02037812 */ /* 0x000fe400078ec0ff */
[----:B------:R-:W-:Y:S01]  /*0330*/  SHF.R.S32.HI R2, RZ, 0x2, R2 ;  /* 0x00000002ff027819 */ /* 0x000fe20000011402 */
[----:B------:R-:W-:Y:S01]  /*0340*/  IMAD R0, R0, c[0x0][0x1e0], RZ ;  /* 0x0000780000007a24 */ /* 0x000fe200078e02ff */
[C---:B------:R-:W-:Y:S01]  /*0350*/  LOP3.LUT P3, RZ, R122.reuse, 0x3, RZ, 0xc0, !PT ;  /* 0x000000037aff7812 */ /* 0x040fe2000786c0ff */
[----:B------:R-:W-:-:S02]  /*0360*/  IMAD.IADD R4, R122, 0x1, -R3 ;  /* 0x000000017a047824 */ /* 0x000fc400078e0a03 */
[----:B------:R-:W-:Y:S02]  /*0370*/  IMAD R3, R125, c[0x0][0x1ec], R6 ;  /* 0x00007b007d037a24 */ /* 0x000fe400078e0206 */
[----:B------:R-:W-:Y:S02]  /*0380*/  IMAD.SHL.U32 R4, R4, 0x8, RZ ;  /* 0x0000000804047824 */ /* 0x000fe400078e00ff */
[----:B------:R-:W-:Y:S01]  /*0390*/  IMAD R7, R27, c[0x0][0x1e4], R0 ;  /* 0x000079001b077a24 */ /* 0x000fe200078e0200 */
[----:B------:R-:W-:Y:S02]  /*03a0*/  SHF.R.S32.HI R0, RZ, 0x1f, R2 ;  /* 0x0000001fff007819 */ /* 0x000fe40000011402 */
[----:B------:R-:W-:-:S05]  /*03b0*/  SHF.R.S32.HI R5, RZ, 0x1f, R4 ;  /* 0x0000001fff057819 */ /* 0x000fca0000011404 */
[----:B------:R-:W-:-:S04]  /*03c0*/  IMAD.WIDE.U32 R4, R125, c[0x0][0x1e8], R4 ;  /* 0x00007a007d047a25 */ /* 0x000fc800078e0004 */
[----:B------:R-:W-:Y:S01]  /*03d0*/  IMAD.IADD R5, R5, 0x1, R3 ;  /* 0x0000000105057824 */ /* 0x000fe200078e0203 */
[----:B------:R-:W-:-:S03]  /*03e0*/  SHF.R.S32.HI R3, RZ, 0x1f, R18 ;  /* 0x0000001fff037819 */ /* 0x000fc60000011412 */
[----:B------:R-:W-:-:S04]  /*03f0*/  IMAD.WIDE.U32 R4, R27, c[0x0][0x1e0], R4 ;  /* 0x000078001b047a25 */ /* 0x000fc800078e0004 */
[----:B------:R-:W-:Y:S01]  /*0400*/  IMAD R3, R3, c[0x0][0x1f0], RZ ;  /* 0x00007c0003037a24 */ /* 0x000fe200078e02ff */
[----:B------:R-:W-:Y:S01]  /*0410*/  IADD3 R5, R5, R7, RZ ;  /* 0x0000000705057210 */ /* 0x000fe20007ffe0ff */
[----:B------:R-:W-:Y:S02]  /*0420*/  IMAD R7, R0, c[0x0][0x1e8], RZ ;  /* 0x00007a0000077a24 */ /* 0x000fe400078e02ff */
[C---:B------:R-:W-:Y:S02]  /*0430*/  IMAD R3, R18.reuse, c[0x0][0x1f4], R3 ;  /* 0x00007d0012037a24 */ /* 0x040fe400078e0203 */
[----:B------:R-:W-:-:S04]  /*0440*/  IMAD.WIDE.U32 R4, R18, c[0x0][0x1f0], R4 ;  /* 0x00007c0012047a25 */ /* 0x000fc800078e0004 */
[----:B------:R-:W-:Y:S02]  /*0450*/  IMAD R18, R27, c[0x0][0x1c0], R18 ;  /* 0x000070001b127a24 */ /* 0x000fe400078e0212 */
[----:B------:R-:W-:Y:S02]  /*0460*/  IMAD.IADD R9, R5, 0x1, R3 ;  /* 0x0000000105097824 */ /* 0x000fe400078e0203 */
[----:B------:R-:W-:Y:S01]  /*0470*/  IMAD.MOV.U32 R8, RZ, RZ, R4 ;  /* 0x000000ffff087224 */ /* 0x000fe200078e0004 */
[----:B------:R-:W-:Y:S01]  /*0480*/  MOV R4, 0x40 ;  /* 0x0000004000047802 */ /* 0x000fe20000000f00 */
[----:B------:R-:W-:Y:S01]  /*0490*/  IMAD R5, R18, c[0x0][0x214], R125 ;  /* 0x0000850012057a24 */ /* 0x000fe200078e027d */
[----:B------:R-:W-:Y:S01]  /*04a0*/  IADD3 R125, -R125, c[0x0][0x214], RZ ;  /* 0x000085007d7d7a10 */ /* 0x000fe20007ffe1ff */
[C---:B------:R-:W-:Y:S02]  /*04b0*/  IMAD R3, R2.reuse, c[0x0][0x1ec], R7 ;  /* 0x00007b0002037a24 */ /* 0x040fe400078e0207 */
[C---:B------:R-:W-:Y:S01]  /*04c0*/  IMAD.WIDE.U32 R6, R2.reuse, c[0x0][0x1e8], R8 ;  /* 0x00007a0002067a25 */ /* 0x040fe200078e0008 */
[----:B------:R-:W-:-:S02]  /*04d0*/  ISETP.GE.OR P2, PT, R2, R125, P3 ;  /* 0x0000007d0200720c */ /* 0x000fc40001f46670 */
[----:B------:R-:W-:Y:S01]  /*04e0*/  IADD3 R8, P1, R5, R2, RZ ;  /* 0x0000000205087210 */ /* 0x000fe20007f3e0ff */
[----:B------:R-:W-:Y:S01]  /*04f0*/  IMAD.IADD R3, R7, 0x1, R3 ;  /* 0x0000000107037824 */ /* 0x000fe200078e0203 */
[----:B------:R-:W-:Y:S01]  /*0500*/  LEA R10, P0, R6, c[0x0][0x1d0], 0x1 ;  /* 0x00007400060a7a11 */ /* 0x000fe200078008ff */
[----:B------:R-:W-:Y:S01]  /*0510*/  IMAD.WIDE.U32 R12, R4, c[0x0][0x1e8], RZ ;  /* 0x00007a00040c7a25 */ /* 0x000fe200078e00ff */
[----:B------:R-:W-:Y:S02]  /*0520*/  IADD3 R2, R2, 0x20, RZ ;  /* 0x0000002002027810 */ /* 0x000fe40007ffe0ff */
[----:B------:R-:W-:Y:S01]  /*0530*/  LEA.HI.X R11, R6, c[0x0][0x1d4], R3, 0x1, P0 ;  /* 0x00007500060b7a11 */ /* 0x000fe200000f0c03 */
[----:B------:R-:W-:Y:S01]  /*0540*/  IMAD R3, R4, c[0x0][0x1ec], RZ ;  /* 0x00007b0004037a24 */ /* 0x000fe200078e02ff */
[----:B------:R-:W-:Y:S02]  /*0550*/  ISETP.GE.OR P3, PT, R2, R125, P3 ;  /* 0x0000007d0200720c */ /* 0x000fe40001f66670 */
[----:B------:R-:W-:Y:S01]  /*0560*/  LEA.HI.X.SX32 R5, R5, R0, 0x1, P1 ;  /* 0x0000000005057211 */ /* 0x000fe200008f0eff */
[----:B------:R1:W-:Y:S01]  /*0570*/  STG.E.128 [R10.64], RZ ;  /* 0x000000ff0a007986 */ /* 0x0003e2000c101d0c */
[----:B------:R-:W-:-:S02]  /*0580*/  IADD3 R6, P1, R12, R10, RZ ;  /* 0x0000000a0c067210 */ /* 0x000fc40007f3e0ff */
[C---:B------:R-:W-:Y:S01]  /*0590*/  LEA R4, P0, R8.reuse, c[0x0][0x200], 0x2 ;  /* 0x0000800008047a11 */ /* 0x040fe200078010ff */
[----:B------:R1:W-:Y:S01]  /*05a0*/  STG.E.128 [R10.64+0x40], RZ ;  /* 0x000040ff0a007986 */ /* 0x0003e2000c101d0c */
[----:B------:R-:W-:Y:S02]  /*05b0*/  IADD3.X R7, R11, R13, R3, P1, !PT ;  /* 0x0000000d0b077210 */ /* 0x000fe40000ffe403 */
[----:B------:R-:W-:Y:S01]  /*05c0*/  LEA.HI.X R5, R8, c[0x0][0x204], R5, 0x2, P0 ;  /* 0x0000810008057a11 */ /* 0x000fe200000f1405 */
[----:B------:R1:W-:Y:S01]  /*05d0*/  STG.E.128 [R10.64+0x80], RZ ;  /* 0x000080ff0a007986 */ /* 0x0003e2000c101d0c */
[----:B------:R-:W-:-:S03]  /*05e0*/  @!P2 MOV R3, 0x7f800000 ;  /* 0x7f8000000003a802 */ /* 0x000fc60000000f00 */
[----:B------:R1:W-:Y:S04]  /*05f0*/  STG.E.128 [R6.64], RZ ;  /* 0x000000ff06007986 */ /* 0x0003e8000c101d0c */
[----:B------:R1:W-:Y:S04]  /*0600*/  STG.E.128 [R6.64+0x40], RZ ;  /* 0x000040ff06007986 */ /* 0x0003e8000c101d0c */
[----:B------:R1:W-:Y:S04]  /*0610*/  STG.E.128 [R6.64+0x80], RZ ;  /* 0x000080ff06007986 */ /* 0x0003e8000c101d0c */
[----:B------:R1:W-:Y:S01]  /*0620*/  @!P2 STG.E [R4.64], R3 ;  /* 0x000000030400a986 */ /* 0x0003e2000c10190c */
[----:B------:R-:W-:Y:S05]  /*0630*/  @P3 EXIT ;  /* 0x000000000000394d */ /* 0x000fea0003800000 */
[----:B-1----:R-:W-:-:S05]  /*0640*/  MOV R3, 0x7f800000 ;  /* 0x7f80000000037802 */ /* 0x002fca0000000f00 */
[----:B------:R-:W-:Y:S01]  /*0650*/  STG.E [R4.64+0x80], R3 ;  /* 0x0000800304007986 */ /* 0x000fe2000c10190c */
[----:B------:R-:W-:Y:S05]  /*0660*/  EXIT ;  /* 0x000000000000794d */ /* 0x000fea0003800000 */
.L_x_1702:
[----:B-12---:R-:W-:Y:S01]  /*0670*/  ISETP.NE.U32.AND P0, PT, RZ, c[0x0][0x2b8], PT ;  /* 0x0000ae00ff007a0c */ /* 0x006fe20003f05070 */
[----:B------:R-:W-:-:S03]  /*0680*/  IMAD.MOV.U32 R0, RZ, RZ, R27 ;  /* 0x000000ffff007224 */ /* 0x000fc600078e001b */
[----:B------:R-:W-:-:S13]  /*0690*/  ISETP.NE.AND.EX P0, PT, RZ, c[0x0][0x2bc], PT, P0 ;  /* 0x0000af00ff007a0c */ /* 0x000fda0003f05300 */
[----:B------:R-:W-:-:S04]  /*06a0*/  @P0 IMAD.MOV.U32 R2, RZ, RZ, 0x4 ;  /* 0x00000004ff020424 */ /* 0x000fc800078e00ff */
[----:B------:R-:W-:-:S05]  /*06b0*/  @P0 IMAD.WIDE R2, R27, R2, c[0x0][0x2b8] ;  /* 0x0000ae001b020625 */ /* 0x000fca00078e0202 */
[----:B------:R1:W5:Y:S01]  /*06c0*/  @P0 LDG.E R0, [R2.64] ;  /* 0x0000000c02000981 */ /* 0x000362000c1e1900 */
[----:B------:R-:W-:Y:S01]  /*06d0*/  ISETP.NE.U32.AND P0, PT, RZ, c[0x0][0x2c0], PT ;  /* 0x0000b000ff007a0c */ /* 0x000fe20003f05070 */
[----:B------:R-:W-:Y:S01]  /*06e0*/  CS2R R184, SRZ ;  /* 0x0000000000b87805 */ /* 0x000fe2000001ff00 */
[----:B------:R-:W-:Y:S02]  /*06f0*/  PLOP3.LUT P6, PT, PT, PT, PT, 0x80, 0x0 ;  /* 0x000000000000781c */ /* 0x000fe40003fcf070 */
[----:B------:R-:W-:-:S13]  /*0700*/  ISETP.NE.AND.EX P0, PT, RZ, c[0x0][0x2c4], PT, P0 ;  /* 0x0000b100ff007a0c */ /* 0x000fda0003f05300 */
[----:B------:R-:W-:Y:S05]  /*0710*/  @!P0 BRA `(.L_x_1703) ;  /* 0x0000008000008947 */ /* 0x000fea0003800000 */
[----:B-1----:R-:W-:Y:S01]  /*0720*/  SHF.R.S32.HI R2, RZ, 0x1f, R27 ;  /* 0x0000001fff027819 */ /* 0x002fe2000001141b */
[----:B------:R-:W-:Y:S01]  /*0730*/  IMAD.WIDE.U32 R6, R27, c[0x0][0x2c8], RZ ;  /* 0x0000b2001b067a25 */ /* 0x000fe200078e00ff */
[----:B------:R-:W-:-:S03]  /*0740*/  PLOP3.LUT P6, PT, PT, PT, PT, 0x8, 0x0 ;  /* 0x000000000000781c */ /* 0x000fc60003fce170 */
[----:B------:R-:W-:Y:S01]  /*0750*/  IMAD R2, R2, c[0x0][0x2c8], RZ ;  /* 0x0000b20002027a24 */ /* 0x000fe200078e02ff */
[----:B------:R-:W-:-:S03]  /*0760*/  LEA R184, P0, R6, c[0x0][0x2c0], 0x2 ;  /* 0x0000b00006b87a11 */ /* 0x000fc600078010ff */
[----:B------:R-:W-:-:S05]  /*0770*/  IMAD R2, R27, c[0x0][0x2cc], R2 ;  /* 0x0000b3001b027a24 */ /* 0x000fca00078e0202 */
[----:B------:R-:W-:-:S04]  /*0780*/  IADD3 R3, R7, R2, RZ ;  /* 0x0000000207037210 */ /* 0x000fc80007ffe0ff */
[----:B------:R-:W-:Y:S02]  /*0790*/  LEA.HI.X R185, R6, c[0x0][0x2c4], R3, 0x2, P0 ;  /* 0x0000b10006b97a11 */ /* 0x000fe400000f1403 */
.L_x_1703:
[----:B-1----:R-:W-:Y:S01]  /*07a0*/  IABS R2, c[0x0][0x2d0] ;  /* 0x0000b40000027a13 */ /* 0x002fe20000000000 */
[----:B------:R-:W-:Y:S05]  /*07b0*/  @P6 BRA `(.L_x_1704) ;  /* 0x0000048000006947 */ /* 0x000fea0003800000 */
[----:B------:R-:W1:Y:S01]  /*07c0*/  I2F.RP R4, R2 ;  /* 0x0000000200047306 */ /* 0x000e620000209400 */
        /* <DEDUP_REMOVED lines=60> */
[C---:B------:R-:W-:Y:S02]  /*0b90*/  IMAD R15, R16.reuse, c[0x0][0x18c], R15 ;  /* 0x00006300100f7a24 */ /* 0x040fe400078e020f */
[----:B------:R-:W-:Y:S01]  /*0ba0*/  IMAD.WIDE.U32 R16, R16, c[0x0][0x188], RZ ;  /* 0x0000620010107a25 */ /* 0x000fe200078e00ff */
[----:B------:R-:W-:-:S03]  /*0bb0*/  IADD3 R7, R7, R3, RZ ;  /* 0x0000000307077210 */ /* 0x000fc60007ffe0ff */
[----:B------:R-:W-:Y:S01]  /*0bc0*/  IMAD R3, R11, c[0x0][0x19c], R0 ;  /* 0x000067000b037a24 */ /* 0x000fe200078e0200 */
[----:B------:R-:W-:Y:S01]  /*0bd0*/  IADD3 R15, R17, R15, RZ ;  /* 0x0000000f110f7210 */ /* 0x000fe20007ffe0ff */
[----:B------:R-:W-:-:S04]  /*0be0*/  IMAD.WIDE.U32 R6, R11, c[0x0][0x198], R6 ;  /* 0x000066000b067a25 */ /* 0x000fc800078e0006 */
[----:B------:R-:W-:-:S04]  /*0bf0*/  IMAD.IADD R7, R7, 0x1, R3 ;  /* 0x0000000107077824 */ /* 0x000fc800078e0203 */
[----:B------:R-:W-:-:S04]  /*0c00*/  IMAD.WIDE.U32 R6, R12, c[0x0][0x1b0], R6 ;  /* 0x00006c000c067a25 */ /* 0x000fc800078e0006 */
[----:B------:R-:W-:Y:S01]  /*0c10*/  IMAD.IADD R13, R7, 0x1, R13 ;  /* 0x00000001070d7824 */ /* 0x000fe200078e020d */
[----:B------:R-:W-:Y:S01]  /*0c20*/  MOV R14, R6 ;  /* 0x00000006000e7202 */ /* 0x000fe20000000f00 */
[----:B------:R-:W-:Y:S05]  /*0c30*/  BRA `(.L_x_1705) ;  /* 0x0000036000007947 */ /* 0x000fea0003800000 */
.L_x_1704:
[----:B------:R-:W-:Y:S02]  /*0c40*/  IABS R6, c[0x0][0x1c8] ;  /* 0x0000720000067a13 */ /* 0x000fe40000000000 */
[----:B------:R-:W-:Y:S02]  /*0c50*/  LEA R11, R5, 0xffffff80, 0x7 ;  /* 0xffffff80050b7811 */ /* 0x000fe400078e38ff */
[----:B------:R-:W1:Y:S01]  /*0c60*/  I2F.RP R7, R6 ;  /* 0x0000000600077306 */ /* 0x000e620000209400 */
[----:B-----5:R-:W-:Y:S02]  /*0c70*/  SHF.R.S32.HI R15, RZ, 0x1f, R0 ;  /* 0x0000001fff0f7819 */ /* 0x020fe40000011400 */
[----:B------:R-:W-:-:S05]  /*0c80*/  IADD3 R16, P1, R20, R11, RZ ;  /* 0x0000000b14107210 */ /* 0x000fca0007f3e0ff */
[----:B-1----:R-:W1:Y:S02]  /*0c90*/  MUFU.RCP R8, R7 ;  /* 0x0000000700087308 */ /* 0x002e640000001000 */
[----:B-1----:R-:W-:-:S06]  /*0ca0*/  IADD3 R8, R8, 0xffffffe, RZ ;  /* 0x0ffffffe08087810 */ /* 0x002fcc0007ffe0ff */
[----:B------:R-:W1:Y:S02]  /*0cb0*/  F2I.FTZ.U32.TRUNC.NTZ R9, R8 ;  /* 0x0000000800097305 */ /* 0x000e64000021f000 */
[----:B-1----:R-:W-:Y:S01]  /*0cc0*/  IADD3 R3, RZ, -R9, RZ ;  /* 0x80000009ff037210 */ /* 0x002fe20007ffe0ff */
[----:B------:R-:W-:-:S04]  /*0cd0*/  IMAD.MOV.U32 R8, RZ, RZ, RZ ;  /* 0x000000ffff087224 */ /* 0x000fc800078e00ff */
[----:B------:R-:W-:Y:S01]  /*0ce0*/  IMAD R4, R3, R6, RZ ;  /* 0x0000000603047224 */ /* 0x000fe200078e02ff */
[----:B------:R-:W-:-:S03]  /*0cf0*/  IABS R3, R18 ;  /* 0x0000001200037213 */ /* 0x000fc60000000000 */
[----:B------:R-:W-:Y:S01]  /*0d00*/  IMAD.HI.U32 R9, R9, R4, R8 ;  /* 0x0000000409097227 */ /* 0x000fe200078e0008 */
[----:B------:R-:W-:-:S05]  /*0d10*/  MOV R4, R3 ;  /* 0x0000000300047202 */ /* 0x000fca0000000f00 */
[----:B------:R-:W-:Y:S01]  /*0d20*/  IMAD.HI.U32 R12, R9, R4, RZ ;  /* 0x00000004090c7227 */ /* 0x000fe200078e00ff */
[----:B------:R-:W-:-:S03]  /*0d30*/  SHF.R.S32.HI R9, RZ, 0x1f, R11 ;  /* 0x0000001fff097819 */ /* 0x000fc6000001140b */
[----:B------:R-:W-:-:S04]  /*0d40*/  IMAD.MOV R3, RZ, RZ, -R12 ;  /* 0x000000ffff037224 */ /* 0x000fc800078e0a0c */
[----:B------:R-:W-:Y:S01]  /*0d50*/  IMAD R3, R6, R3, R4 ;  /* 0x0000000306037224 */ /* 0x000fe200078e0204 */
[----:B------:R-:W-:-:S04]  /*0d60*/  SHF.R.S32.HI R4, RZ, 0x1f, R20 ;  /* 0x0000001fff047819 */ /* 0x000fc80000011414 */
[----:B------:R-:W-:Y:S01]  /*0d70*/  ISETP.GT.U32.AND P0, PT, R6, R3, PT ;  /* 0x000000030600720c */ /* 0x000fe20003f04070 */
[----:B------:R-:W-:-:S04]  /*0d80*/  IMAD.X R7, R4, 0x1, R9, P1 ;  /* 0x0000000104077824 */ /* 0x000fc800008e0609 */
[----:B------:R-:W-:-:S08]  /*0d90*/  IMAD R7, R7, c[0x0][0x198], RZ ;  /* 0x0000660007077a24 */ /* 0x000fd000078e02ff */
[-C--:B------:R-:W-:Y:S02]  /*0da0*/  @!P0 IADD3 R3, R3, -R6.reuse, RZ ;  /* 0x8000000603038210 */ /* 0x080fe40007ffe0ff */
[----:B------:R-:W-:Y:S02]  /*0db0*/  @!P0 IADD3 R12, R12, 0x1, RZ ;  /* 0x000000010c0c8810 */ /* 0x000fe40007ffe0ff */
[----:B------:R-:W-:Y:S02]  /*0dc0*/  ISETP.GE.U32.AND P2, PT, R3, R6, PT ;  /* 0x000000060300720c */ /* 0x000fe40003f46070 */
[----:B------:R-:W-:Y:S02]  /*0dd0*/  LOP3.LUT R3, R18, c[0x0][0x1c8], RZ, 0x3c, !PT ;  /* 0x0000720012037a12 */ /* 0x000fe400078e3cff */
[----:B------:R-:W-:Y:S02]  /*0de0*/  ISETP.NE.AND P0, PT, RZ, c[0x0][0x1c8], PT ;  /* 0x00007200ff007a0c */ /* 0x000fe40003f05270 */
[----:B------:R-:W-:Y:S01]  /*0df0*/  ISETP.GE.AND P1, PT, R3, RZ, PT ;  /* 0x000000ff0300720c */ /* 0x000fe20003f26270 */
[----:B------:R-:W-:-:S02]  /*0e00*/  IMAD R3, R16, c[0x0][0x19c], R7 ;  /* 0x0000670010037a24 */ /* 0x000fc400078e0207 */
[----:B------:R-:W-:-:S04]  /*0e10*/  IMAD.WIDE.U32 R16, R16, c[0x0][0x198], RZ ;  /* 0x0000660010107a25 */ /* 0x000fc800078e00ff */
[----:B------:R-:W-:Y:S01]  /*0e20*/  @P2 IADD3 R12, R12, 0x1, RZ ;  /* 0x000000010c0c2810 */ /* 0x000fe20007ffe0ff */
[----:B------:R-:W-:Y:S01]  /*0e30*/  IMAD R7, R4, c[0x0][0x1a0], RZ ;  /* 0x0000680004077a24 */ /* 0x000fe200078e02ff */
[----:B------:R-:W-:Y:S01]  /*0e40*/  IADD3 R17, R17, R3, RZ ;  /* 0x0000000311117210 */ /* 0x000fe20007ffe0ff */
[----:B------:R-:W-:Y:S02]  /*0e50*/  IMAD R3, R15, c[0x0][0x180], RZ ;  /* 0x000060000f037a24 */ /* 0x000fe400078e02ff */
[C---:B------:R-:W-:Y:S02]  /*0e60*/  IMAD R6, R20.reuse, c[0x0][0x1a4], R7 ;  /* 0x0000690014067a24 */ /* 0x040fe400078e0207 */
[----:B------:R-:W-:Y:S01]  /*0e70*/  @!P1 IMAD.MOV R12, RZ, RZ, -R12 ;  /* 0x000000ffff0c9224 */ /* 0x000fe200078e0a0c */
[----:B------:R-:W-:Y:S01]  /*0e80*/  @!P0 LOP3.LUT R12, RZ, c[0x0][0x1c8], RZ, 0x33, !PT ;  /* 0x00007200ff0c8a12 */ /* 0x000fe200078e33ff */
[----:B------:R-:W-:-:S03]  /*0e90*/  IMAD.WIDE.U32 R20, R20, c[0x0][0x1a0], RZ ;  /* 0x0000680014147a25 */ /* 0x000fc600078e00ff */
[----:B------:R-:W-:Y:S01]  /*0ea0*/  SHF.R.S32.HI R10, RZ, 0x1f, R12 ;  /* 0x0000001fff0a7819 */ /* 0x000fe2000001140c */
[C---:B------:R-:W-:Y:S01]  /*0eb0*/  IMAD R3, R0.reuse, c[0x0][0x184], R3 ;  /* 0x0000610000037a24 */ /* 0x040fe200078e0203 */
[----:B------:R-:W-:Y:S01]  /*0ec0*/  IADD3 R7, R21, R6, RZ ;  /* 0x0000000615077210 */ /* 0x000fe20007ffe0ff */
[----:B------:R-:W-:Y:S01]  /*0ed0*/  IMAD.WIDE.U32 R16, R0, c[0x0][0x180], R16 ;  /* 0x0000600000107a25 */ /* 0x000fe200078e0010 */
[----:B------:R-:W-:-:S03]  /*0ee0*/  MOV R6, R20 ;  /* 0x0000001400067202 */ /* 0x000fc60000000f00 */
[----:B------:R-:W-:Y:S02]  /*0ef0*/  IMAD.IADD R17, R17, 0x1, R3 ;  /* 0x0000000111117824 */ /* 0x000fe400078e0203 */
[----:B------:R-:W-:Y:S02]  /*0f00*/  IMAD R15, R15, c[0x0][0x188], RZ ;  /* 0x000062000f0f7a24 */ /* 0x000fe400078e02ff */
[----:B------:R-:W-:Y:S02]  /*0f10*/  IMAD R3, R10, c[0x0][0x1b0], RZ ;  /* 0x00006c000a037a24 */ /* 0x000fe400078e02ff */
[----:B------:R-:W-:-:S04]  /*0f20*/  IMAD.WIDE.U32 R20, R0, c[0x0][0x188], R6 ;  /* 0x0000620000147a25 */ /* 0x000fc800078e0006 */
[----:B------:R-:W-:Y:S02]  /*0f30*/  IMAD R15, R0, c[0x0][0x18c], R15 ;  /* 0x00006300000f7a24 */ /* 0x000fe400078e020f */
[----:B------:R-:W-:-:S03]  /*0f40*/  IMAD.WIDE.U32 R6, R12, c[0x0][0x1b0], R16 ;  /* 0x00006c000c067a25 */ /* 0x000fc600078e0010 */
[----:B------:R-:W-:Y:S01]  /*0f50*/  IADD3 R15, R21, R15, RZ ;  /* 0x0000000f150f7210 */ /* 0x000fe20007ffe0ff */
[----:B------:R-:W-:Y:S01]  /*0f60*/  IMAD R3, R12, c[0x0][0x1b4], R3 ;  /* 0x00006d000c037a24 */ /* 0x000fe200078e0203 */
[----:B------:R-:W-:Y:S01]  /*0f70*/  MOV R14, R6 ;  /* 0x00000006000e7202 */ /* 0x000fe20000000f00 */
[----:B------:R-:W-:-:S03]  /*0f80*/  IMAD.MOV.U32 R16, RZ, RZ, R20 ;  /* 0x000000ffff107224 */ /* 0x000fc600078e0014 */
[----:B------:R-:W-:Y:S02]  /*0f90*/  IADD3 R13, R7, R3, RZ ;  /* 0x00000003070d7210 */ /* 0x000fe40007ffe0ff */
.L_x_1705:
[----:B------:R-:W-:Y:S01]  /*0fa0*/  SHF.R.S32.HI R123, RZ, 0x1f, R122 ;  /* 0x0000001fff7b7819 */ /* 0x000fe2000001147a */
[----:B------:R-:W-:Y:S01]  /*0fb0*/  ULDC.64 UR6, c[0x0][0x198] ;  /* 0x0000660000067ab9 */ /* 0x000fe20000000a00 */
[----:B------:R-:W-:Y:S01]  /*0fc0*/  SHF.R.S32.HI R0, RZ, 0x1f, R27 ;  /* 0x0000001fff007819 */ /* 0x000fe2000001141b */
[----:B------:R-:W-:Y:S01]  /*0fd0*/  USHF.L.U32 UR9, UR6, 0x6, URZ ;  /* 0x0000000606097899 */ /* 0x000fe2000800063f */
[CC--:B------:R-:W-:Y:S01]  /*0fe0*/  LEA.HI R17, R123.reuse, R122.reuse, RZ, 0x2 ;  /* 0x0000007a7b117211 */ /* 0x0c0fe200078f10ff */
[----:B------:R-:W-:Y:S01]  /*0ff0*/  UMOV UR8, 0x6 ;  /* 0x0000000600087882 */ /* 0x000fe20000000000 */
[CC--:B------:R-:W-:Y:S01]  /*1000*/  LEA.HI R8, R123.reuse, R122.reuse, RZ, 0x3 ;  /* 0x0000007a7b087211 */ /* 0x0c0fe200078f18ff */
[----:B------:R-:W-:Y:S01]  /*1010*/  IMAD R0, R0, c[0x0][0x178], RZ ;  /* 0x00005e0000007a24 */ /* 0x000fe200078e02ff */
[----:B------:R-:W-:Y:S01]  /*1020*/  LEA.HI R25, R123, R122, RZ, 0x4 ;  /* 0x0000007a7b197211 */ /* 0x000fe200078f20ff */
[----:B------:R-:W-:Y:S01]  /*1030*/  USHF.L.U64.HI UR7, UR6, UR8, UR7 ;  /* 0x0000000806077299 */ /* 0x000fe20008010207 */
[----:B------:R-:W-:Y:S01]  /*1040*/  LOP3.LUT R3, R17, 0xfffffffc, RZ, 0xc0, !PT ;  /* 0xfffffffc11037812 */ /* 0x000fe200078ec0ff */
[----:B------:R-:W-:Y:S01]  /*1050*/  ULDC.64 UR4, c[0x0][0x1a0] ;  /* 0x0000680000047ab9 */ /* 0x000fe20000000a00 */
[----:B------:R-:W-:Y:S01]  /*1060*/  SHF.R.S32.HI R19, RZ, 0x3, R8 ;  /* 0x00000003ff137819 */ /* 0x000fe20000011408 */
[----:B------:R-:W-:Y:S01]  /*1070*/  USHF.L.U32 UR10, UR4, 0x6, URZ ;  /* 0x00000006040a7899 */ /* 0x000fe2000800063f */
[----:B------:R-:W-:Y:S01]  /*1080*/  SHF.R.S32.HI R4, RZ, 0x4, R25 ;  /* 0x00000004ff047819 */ /* 0x000fe20000011419 */
[----:B------:R-:W-:Y:S01]  /*1090*/  IMAD.IADD R180, R122, 0x1, -R3 ;  /* 0x000000017ab47824 */ /* 0x000fe200078e0a03 */
[----:B------:R-:W-:Y:S01]  /*10a0*/  LOP3.LUT R21, R8, 0xfffffff8, RZ, 0xc0, !PT ;  /* 0xfffffff808157812 */ /* 0x000fe200078ec0ff */
[----:B------:R-:W-:Y:S01]  /*10b0*/  IMAD.SHL.U32 R19, R19, 0x40, RZ ;  /* 0x0000004013137824 */ /* 0x000fe200078e00ff */
[C---:B------:R-:W-:Y:S01]  /*10c0*/  LEA.HI R7, R25.reuse, R4, RZ, 0x1 ;  /* 0x0000000419077211 */ /* 0x040fe200078f08ff */
[----:B------:R-:W-:Y:S01]  /*10d0*/  IMAD.SHL.U32 R180, R180, 0x8, RZ ;  /* 0x00000008b4b47824 */ /* 0x000fe200078e00ff */
[----:B------:R-:W-:Y:S01]  /*10e0*/  LOP3.LUT R25, R25, 0xfffffff0, RZ, 0xc0, !PT ;  /* 0xfffffff019197812 */ /* 0x000fe200078ec0ff */
[C---:B------:R-:W-:Y:S01]  /*10f0*/  IMAD.IADD R21, R122.reuse, 0x1, -R21 ;  /* 0x000000017a157824 */ /* 0x040fe200078e0a15 */
[----:B------:R-:W-:Y:S01]  /*1100*/  LOP3.LUT R19, R19, 0xc0, RZ, 0xc0, !PT ;  /* 0x000000c013137812 */ /* 0x000fe200078ec0ff */
[----:B------:R-:W-:Y:S01]  /*1110*/  USHF.L.U64.HI UR5, UR4, UR8, UR5 ;  /* 0x0000000804057299 */ /* 0x000fe20008010205 */
[--C-:B------:R-:W-:Y:S01]  /*1120*/  SHF.R.S32.HI R181, RZ, 0x1f, R180.reuse ;  /* 0x0000001fffb57819 */ /* 0x100fe200000114b4 */
[----:B------:R-:W-:Y:S01]  /*1130*/  IMAD.IADD R25, R122, 0x1, -R25 ;  /* 0x000000017a197824 */ /* 0x000fe200078e0a19 */
[----:B------:R-:W-:-:S02]  /*1140*/  LOP3.LUT R3, R19, 0x18, R180, 0xf8, !PT ;  /* 0x0000001813037812 */ /* 0x000fc400078ef8b4 */
[----:B------:R-:W-:Y:S02]  /*1150*/  SHF.R.U32.HI R20, RZ, 0x3, R19 ;  /* 0x00000003ff147819 */ /* 0x000fe40000011613 */
[----:B------:R-:W-:Y:S02]  /*1160*/  LEA.HI R19, R25, R25, RZ, 0x1 ;  /* 0x0000001919137211 */ /* 0x000fe400078f08ff */
[----:B------:R-:W-:Y:S02]  /*1170*/  LOP3.LUT R7, R7, 0xfffffffe, RZ, 0xc0, !PT ;  /* 0xfffffffe07077812 */ /* 0x000fe400078ec0ff */
[----:B------:R-:W-:Y:S01]  /*1180*/  LOP3.LUT R20, R3, R20, RZ, 0x3c, !PT ;  /* 0x0000001403147212 */ /* 0x000fe200078e3cff */
[----:B------:R-:W-:Y:S01]  /*1190*/  IMAD R3, R27, c[0x0][0x17c], R0 ;  /* 0x00005f001b037a24 */ /* 0x000fe200078e0200 */
[----:B------:R-:W-:Y:S01]  /*11a0*/  LOP3.LUT R120, R19, 0x7fffffe, RZ, 0xc0, !PT ;  /* 0x07fffffe13787812 */ /* 0x000fe200078ec0ff */
[----:B------:R-:W-:Y:S01]  /*11b0*/  IMAD.WIDE.U32 R26, R27, c[0x0][0x178], R180 ;  /* 0x00005e001b1a7a25 */ /* 0x000fe200078e00b4 */
[----:B------:R-:W-:-:S02]  /*11c0*/  SHF.R.S32.HI R6, RZ, 0x1f, R25 ;  /* 0x0000001fff067819 */ /* 0x000fc40000011419 */
[----:B------:R-:W-:Y:S01]  /*11d0*/  IADD3 R24, P0, R180, R16, RZ ;  /* 0x00000010b4187210 */ /* 0x000fe20007f1e0ff */
[----:B------:R-:W-:Y:S01]  /*11e0*/  IMAD.IADD R7, R4, 0x1, -R7 ;  /* 0x0000000104077824 */ /* 0x000fe200078e0a07 */
[----:B------:R-:W-:Y:S01]  /*11f0*/  SHF.R.S32.HI R182, RZ, 0x2, R17 ;  /* 0x00000002ffb67819 */ /* 0x000fe20000011411 */
[----:B------:R-:W-:Y:S01]  /*1200*/  IMAD.IADD R27, R27, 0x1, R3 ;  /* 0x000000011b1b7824 */ /* 0x000fe200078e0203 */
[----:B------:R-:W-:Y:S01]  /*1210*/  LEA.HI R4, R21, R21, RZ, 0x1 ;  /* 0x0000001515047211 */ /* 0x000fe200078f08ff */
[----:B------:R-:W-:Y:S01]  /*1220*/  IMAD.IADD R120, R25, 0x1, -R120 ;  /* 0x0000000119787824 */ /* 0x000fe200078e0a78 */
[----:B------:R-:W-:Y:S01]  /*1230*/  LEA.HI R6, R6, R25, RZ, 0x3 ;  /* 0x0000001906067211 */ /* 0x000fe200078f18ff */
[----:B------:R-:W-:Y:S01]  /*1240*/  IMAD.X R25, R181, 0x1, R15, P0 ;  /* 0x00000001b5197824 */ /* 0x000fe200000e060f */
[----:B------:R-:W-:Y:S01]  /*1250*/  SHF.R.S32.HI R3, RZ, 0x1f, R18 ;  /* 0x0000001fff037819 */ /* 0x000fe20000011412 */
[----:B------:R-:W-:Y:S01]  /*1260*/  IMAD.WIDE.U32 R26, R18, c[0x0][0x1a8], R26 ;  /* 0x00006a00121a7a25 */ /* 0x000fe200078e001a */
[----:B------:R-:W-:-:S02]  /*1270*/  SHF.R.S32.HI R183, RZ, 0x1f, R182 ;  /* 0x0000001fffb77819 */ /* 0x000fc400000114b6 */
[----:B------:R-:W-:Y:S01]  /*1280*/  IADD3 R28, P0, R180, R14, RZ ;  /* 0x0000000eb41c7210 */ /* 0x000fe20007f1e0ff */
[----:B------:R-:W-:Y:S01]  /*1290*/  IMAD R3, R3, c[0x0][0x1a8], RZ ;  /* 0x00006a0003037a24 */ /* 0x000fe200078e02ff */
[----:B------:R-:W-:Y:S01]  /*12a0*/  LOP3.LUT R0, R4, 0x3fffffe, RZ, 0xc0, !PT ;  /* 0x03fffffe04007812 */ /* 0x000fe200078ec0ff */
[----:B------:R-:W-:Y:S01]  /*12b0*/  IMAD R15, R183, c[0x0][0x198], RZ ;  /* 0x00006600b70f7a24 */ /* 0x000fe200078e02ff */
[----:B------:R-:W-:Y:S01]  /*12c0*/  LEA.HI R17, R17, R182, RZ, 0x1 ;  /* 0x000000b611117211 */ /* 0x000fe200078f08ff */
[----:B------:R-:W-:Y:S01]  /*12d0*/  IMAD.X R29, R181, 0x1, R13, P0 ;  /* 0x00000001b51d7824 */ /* 0x000fe200000e060d */
[----:B------:R-:W-:Y:S01]  /*12e0*/  IADD3 R11, P2, R182, R11, RZ ;  /* 0x0000000bb60b7210 */ /* 0x000fe20007f5e0ff */
[----:B------:R-:W-:Y:S01]  /*12f0*/  IMAD.WIDE R22, R23, 0x40, R182 ;  /* 0x0000004017167825 */ /* 0x000fe200078e02b6 */
[----:B------:R-:W-:Y:S02]  /*1300*/  LEA.HI R123, R123, R122, RZ, 0x5 ;  /* 0x0000007a7b7b7211 */ /* 0x000fe400078f28ff */
[----:B------:R-:W-:Y:S01]  /*1310*/  LOP3.LUT R17, R17, 0x7fffffe, RZ, 0xc0, !PT ;  /* 0x07fffffe11117812 */ /* 0x000fe200078ec0ff */
[----:B------:R-:W-:Y:S01]  /*1320*/  IMAD.IADD R0, R21, 0x1, -R0 ;  /* 0x0000000115007824 */ /* 0x000fe200078e0a00 */
[----:B------:R-:W-:Y:S01]  /*1330*/  SHF.R.S32.HI R124, RZ, 0x5, R123 ;  /* 0x00000005ff7c7819 */ /* 0x000fe2000001147b */
[----:B------:R-:W-:Y:S01]  /*1340*/  IMAD R21, R10, c[0x0][0x1b8], RZ ;  /* 0x00006e000a157a24 */ /* 0x000fe200078e02ff */
[----:B------:R-:W-:Y:S01]  /*1350*/  SHF.R.S32.HI R10, RZ, 0x1, R19 ;  /* 0x00000001ff0a7819 */ /* 0x000fe20000011413 */
[----:B------:R-:W-:Y:S01]  /*1360*/  IMAD R3, R18, c[0x0][0x1ac], R3 ;  /* 0x00006b0012037a24 */ /* 0x000fe200078e0203 */
[----:B------:R-:W-:Y:S01]  /*1370*/  SHF.R.S32.HI R19, RZ, 0x1f, R19 ;  /* 0x0000001fff137819 */ /* 0x000fe20000011413 */
[C---:B------:R-:W-:Y:S01]  /*1380*/  IMAD R15, R182.reuse, c[0x0][0x19c], R15 ;  /* 0x00006700b60f7a24 */ /* 0x040fe200078e020f */
[----:B------:R-:W-:Y:S01]  /*1390*/  SHF.R.S32.HI R4, RZ, 0x1, R4 ;  /* 0x00000001ff047819 */ /* 0x000fe20000011404 */
[----:B------:R-:W-:Y:S01]  /*13a0*/  IMAD.WIDE.U32 R28, R182, c[0x0][0x198], R28 ;  /* 0x00006600b61c7a25 */ /* 0x000fe200078e001c */
[----:B------:R-:W-:-:S02]  /*13b0*/  LEA.HI R19, R19, R10, RZ, 0x2 ;  /* 0x0000000a13137211 */ /* 0x000fc400078f10ff */
[----:B------:R-:W-:Y:S01]  /*13c0*/  SHF.R.S32.HI R189, RZ, 0x1f, R123 ;  /* 0x0000001fffbd7819 */ /* 0x000fe2000001147b */
[----:B------:R-:W-:Y:S01]  /*13d0*/  IMAD R13, R23, c[0x0][0x190], RZ ;  /* 0x00006400170d7a24 */ /* 0x000fe200078e02ff */
[----:B------:R-:W-:Y:S01]  /*13e0*/  LEA R190, P0, R28, c[0x0][0x168], 0x1 ;  /* 0x00005a001cbe7a11 */ /* 0x000fe200078008ff */
[----:B------:R-:W-:Y:S01]  /*13f0*/  IMAD.IADD R27, R27, 0x1, R3 ;  /* 0x000000011b1b7824 */ /* 0x000fe200078e0203 */
[----:B------:R-:W-:Y:S01]  /*1400*/  LOP3.LUT R19, R19, 0xfffffffc, RZ, 0xc0, !PT ;  /* 0xfffffffc13137812 */ /* 0x000fe200078ec0ff */
[----:B------:R-:W-:Y:S01]  /*1410*/  IMAD.IADD R15, R29, 0x1, R15 ;  /* 0x000000011d0f7824 */ /* 0x000fe200078e020f */
[----:B------:R-:W-:Y:S01]  /*1420*/  LEA.HI R189, R189, R124, RZ, 0x2 ;  /* 0x0000007cbdbd7211 */ /* 0x000fe200078f10ff */
[C---:B------:R-:W-:Y:S02]  /*1430*/  IMAD R13, R22.reuse, c[0x0][0x194], R13 ;  /* 0x00006500160d7a24 */ /* 0x040fe400078e020d */
[----:B------:R-:W-:Y:S01]  /*1440*/  IMAD.WIDE.U32 R22, R22, c[0x0][0x190], R26 ;  /* 0x0000640016167a25 */ /* 0x000fe200078e001a */
[----:B------:R-:W-:-:S02]  /*1450*/  LEA.HI.X R191, R28, c[0x0][0x16c], R15, 0x1, P0 ;  /* 0x00005b001cbf7a11 */ /* 0x000fc400000f0c0f */
[----:B------:R-:W-:Y:S01]  /*1460*/  LOP3.LUT R189, R189, 0xfffffffc, RZ, 0xc0, !PT ;  /* 0xfffffffcbdbd7812 */ /* 0x000fe200078ec0ff */
[----:B------:R-:W-:Y:S02]  /*1470*/  IMAD.X R9, R183, 0x1, R9, P2 ;  /* 0x00000001b7097824 */ /* 0x000fe400010e0609 */
[----:B------:R-:W-:Y:S02]  /*1480*/  IMAD.IADD R17, R182, 0x1, -R17 ;  /* 0x00000001b6117824 */ /* 0x000fe400078e0a11 */
[C---:B------:R-:W-:Y:S02]  /*1490*/  IMAD R21, R12.reuse, c[0x0][0x1bc], R21 ;  /* 0x00006f000c157a24 */ /* 0x040fe400078e0215 */
[----:B------:R-:W-:Y:S01]  /*14a0*/  IMAD.WIDE.U32 R24, R12, c[0x0][0x1b8], R24 ;  /* 0x00006e000c187a25 */ /* 0x000fe200078e0018 */
[----:B------:R-:W-:-:S03]  /*14b0*/  LEA R12, P1, R22, c[0x0][0x160], 0x1 ;  /* 0x00005800160c7a11 */ /* 0x000fc600078208ff */
[----:B------:R-:W-:Y:S02]  /*14c0*/  IMAD.IADD R13, R23, 0x1, R13 ;  /* 0x00000001170d7824 */ /* 0x000fe400078e020d */
[----:B------:R-:W-:Y:S02]  /*14d0*/  IMAD.MOV.U32 R15, RZ, RZ, c[0x0][0x190] ;  /* 0x00006400ff0f7624 */ /* 0x000fe400078e00ff */
[----:B------:R-:W-:Y:S01]  /*14e0*/  IMAD R14, R9, c[0x0][0x1a0], RZ ;  /* 0x00006800090e7a24 */ /* 0x000fe200078e02ff */
[----:B------:R-:W-:Y:S01]  /*14f0*/  LEA.HI.X R13, R22, c[0x0][0x164], R13, 0x1, P1 ;  /* 0x00005900160d7a11 */ /* 0x000fe200008f0c0d */
[----:B------:R-:W-:Y:S02]  /*1500*/  IMAD R17, R124, 0x8, R17 ;  /* 0x000000087c117824 */ /* 0x000fe400078e0211 */
[----:B------:R-:W-:Y:S02]  /*1510*/  IMAD.IADD R3, R10, 0x1, -R19 ;  /* 0x000000010a037824 */ /* 0x000fe400078e0a13 */
[----:B------:R-:W-:-:S02]  /*1520*/  IMAD.MOV.U32 R10, RZ, RZ, c[0x0][0x194] ;  /* 0x00006500ff0a7624 */ /* 0x000fc400078e00ff */
[----:B------:R-:W-:Y:S01]  /*1530*/  IMAD R9, R11, c[0x0][0x1a4], R14 ;  /* 0x000069000b097a24 */ /* 0x000fe200078e020e */
[----:B------:R-:W-:Y:S01]  /*1540*/  LEA R14, P0, R15, R12, 0x6 ;  /* 0x0000000c0f0e7211 */ /* 0x000fe200078030ff */
[----:B------:R-:W-:Y:S01]  /*1550*/  IMAD.U32 R17, R17, 0x20, R20 ;  /* 0x0000002011117824 */ /* 0x000fe200078e0014 */
[----:B------:R-:W-:Y:S01]  /*1560*/  LOP3.LUT P1, RZ, R3, 0x2, RZ, 0xc0, !PT ;  /* 0x0000000203ff7812 */ /* 0x000fe2000782c0ff */
[----:B------:R-:W-:Y:S01]  /*1570*/  IMAD.IADD R25, R25, 0x1, R21 ;  /* 0x0000000119197824 */ /* 0x000fe200078e0215 */
[----:B------:R-:W-:Y:S01]  /*1580*/  LEA.HI.X R15, R15, R13, R10, 0x6, P0 ;  /* 0x0000000d0f0f7211 */ /* 0x000fe200000f340a */
[----:B------:R-:W-:Y:S01]  /*1590*/  IMAD.SHL.U32 R178, R17, 0x2, RZ ;  /* 0x0000000211b27824 */ /* 0x000fe200078e00ff */
[----:B------:R-:W-:Y:S01]  /*15a0*/  IADD3 R16, P0, R190, UR9, RZ ;  /* 0x00000009be107c10 */ /* 0x000fe2000ff1e0ff */
[----:B------:R-:W-:Y:S02]  /*15b0*/  IMAD.SHL.U32 R10, R4, 0x40, RZ ;  /* 0x00000040040a7824 */ /* 0x000fe400078e00ff */
[----:B------:R-:W-:Y:S01]  /*15c0*/  IMAD.WIDE.U32 R24, R11, c[0x0][0x1a0], R24 ;  /* 0x000068000b187a25 */ /* 0x000fe200078e0018 */
[----:B------:R-:W-:Y:S01]  /*15d0*/  @!PT LDS RZ, [RZ] ;  /* 0x00000000fffff984 */ /* 0x000fe20000000800 */
[----:B------:R-:W-:Y:S01]  /*15e0*/  @!PT LDS RZ, [RZ] ;  /* 0x00000000fffff984 */ /* 0x000fe20000000800 */
[----:B------:R-:W-:Y:S01]  /*15f0*/  @!PT LDS RZ, [RZ] ;  /* 0x00000000fffff984 */ /* 0x000fe20000000800 */
[----:B------:R1:W-:Y:S01]  /*1600*/  LDGSTS.E.BYPASS.LTC128B.128 [R178], [R12.64] ;  /* 0x000000000cb27fae */ /* 0x0003e2000b901d4c */
[----:B------:R-:W-:-:S02]  /*1610*/  IADD3.X R17, R191, UR7, RZ, P0, !PT ;  /* 0x00000007bf117c10 */ /* 0x000fc400087fe4ff */
[----:B------:R-:W-:Y:S01]  /*1620*/  IADD3 R18, P0, R16, UR9, RZ ;  /* 0x0000000910127c10 */ /* 0x000fe2000ff1e0ff */
[----:B------:R1:W-:Y:S01]  /*1630*/  LDGSTS.E.BYPASS.LTC128B.128 [R178+0x1000], [R12.64+0x40] ;  /* 0x010000400cb27fae */ /* 0x0003e2000b901d4c */
[----:B------:R-:W-:Y:S02]  /*1640*/  IMAD.IADD R9, R25, 0x1, R9 ;  /* 0x0000000119097824 */ /* 0x000fe400078e0209 */
[----:B------:R-:W-:Y:S01]  /*1650*/  IADD3.X R19, R17, UR7, RZ, P0, !PT ;  /* 0x0000000711137c10 */ /* 0x000fe200087fe4ff */
[----:B------:R1:W-:Y:S01]  /*1660*/  LDGSTS.E.BYPASS.LTC128B.128 [R178+0x2000], [R12.64+0x80] ;  /* 0x020000800cb27fae */ /* 0x0003e2000b901d4c */
[C---:B------:R-:W-:Y:S02]  /*1670*/  IMAD R125, R124.reuse, 0x10, R125 ;  /* 0x000000107c7d7824 */ /* 0x040fe400078e027d */
[----:B------:R-:W-:Y:S01]  /*1680*/  IMAD.IADD R189, R124, 0x1, -R189 ;  /* 0x000000017cbd7824 */ /* 0x000fe200078e0abd */
[----:B------:R2:W-:Y:S04]  /*1690*/  LDGSTS.E.BYPASS.LTC128B.128 [R178+0x800], [R14.64] ;  /* 0x008000000eb27fae */ /* 0x0005e8000b901d4c */
[----:B------:R2:W-:Y:S04]  /*16a0*/  LDGSTS.E.BYPASS.LTC128B.128 [R178+0x1800], [R14.64+0x40] ;  /* 0x018000400eb27fae */ /* 0x0005e8000b901d4c */
[----:B------:R2:W-:Y:S04]  /*16b0*/  LDGSTS.E.BYPASS.LTC128B.128 [R178+0x2800], [R14.64+0x80] ;  /* 0x028000800eb27fae */ /* 0x0005e8000b901d4c */
[----:B------:R3:W-:Y:S04]  /*16c0*/  LDGSTS.E.BYPASS.LTC128B.128 [R178+0x3000], [R190.64] ;  /* 0x03000000beb27fae */ /* 0x0007e8000b901d4c */
[----:B------:R3:W-:Y:S04]  /*16d0*/  LDGSTS.E.BYPASS.LTC128B.128 [R178+0x5000], [R190.64+0x40] ;  /* 0x05000040beb27fae */ /* 0x0007e8000b901d4c */
[----:B------:R3:W-:Y:S01]  /*16e0*/  LDGSTS.E.BYPASS.LTC128B.128 [R178+0x7000], [R190.64+0x80] ;  /* 0x07000080beb27fae */ /* 0x0007e2000b901d4c */
[----:B-1----:R-:W-:-:S03]  /*16f0*/  LOP3.LUT R13, R10, 0xc0, RZ, 0xc0, !PT ;  /* 0x000000c00a0d7812 */ /* 0x002fc600078ec0ff */
[----:B------:R1:W-:Y:S01]  /*1700*/  LDGSTS.E.BYPASS.LTC128B.128 [R178+0x3800], [R16.64] ;  /* 0x0380000010b27fae */ /* 0x0003e2000b901d4c */
[----:B------:R-:W-:Y:S01]  /*1710*/  IMAD.SHL.U32 R10, R3, 0x40, RZ ;  /* 0x00000040030a7824 */ /* 0x000fe200078e00ff */
[----:B------:R-:W-:Y:S02]  /*1720*/  LOP3.LUT R11, R13, 0x8, R8, 0xf8, !PT ;  /* 0x000000080d0b7812 */ /* 0x000fe400078ef808 */
[----:B------:R1:W-:Y:S01]  /*1730*/  LDGSTS.E.BYPASS.LTC128B.128 [R178+0x5800], [R16.64+0x40] ;  /* 0x0580004010b27fae */ /* 0x0003e2000b901d4c */
[----:B------:R-:W-:-:S03]  /*1740*/  SHF.R.U32.HI R8, RZ, 0x3, R13 ;  /* 0x00000003ff087819 */ /* 0x000fc6000001160d */
[----:B------:R1:W-:Y:S01]  /*1750*/  LDGSTS.E.BYPASS.LTC128B.128 [R178+0x7800], [R16.64+0x80] ;  /* 0x0780008010b27fae */ /* 0x0003e2000b901d4c */
[----:B------:R-:W-:Y:S01]  /*1760*/  LOP3.LUT R8, R11, R8, RZ, 0x3c, !PT ;  /* 0x000000080b087212 */ /* 0x000fe200078e3cff */
[----:B------:R-:W-:Y:S01]  /*1770*/  IMAD.SHL.U32 R11, R7, 0x8, RZ ;  /* 0x00000008070b7824 */ /* 0x000fe200078e00ff */
[----:B--2---:R-:W-:Y:S01]  /*1780*/  IADD3 R14, P0, R18, UR9, RZ ;  /* 0x00000009120e7c10 */ /* 0x004fe2000ff1e0ff */
[----:B------:R1:W-:Y:S03]  /*1790*/  LDGSTS.E.BYPASS.LTC128B.128 [R178+0x4000], [R18.64] ;  /* 0x0400000012b27fae */ /* 0x0003e6000b901d4c */
[----:B------:R-:W-:Y:S01]  /*17a0*/  IADD3.X R15, R19, UR7, RZ, P0, !PT ;  /* 0x00000007130f7c10 */ /* 0x000fe200087fe4ff */
[----:B------:R1:W-:Y:S01]  /*17b0*/  LDGSTS.E.BYPASS.LTC128B.128 [R178+0x6000], [R18.64+0x40] ;  /* 0x0600004012b27fae */ /* 0x0003e2000b901d4c */
[----:B------:R-:W-:-:S03]  /*17c0*/  LEA R186, P0, R24, c[0x0][0x170], 0x1 ;  /* 0x00005c0018ba7a11 */ /* 0x000fc600078008ff */
[----:B------:R1:W-:Y:S01]  /*17d0*/  LDGSTS.E.BYPASS.LTC128B.128 [R178+0x8000], [R18.64+0x80] ;  /* 0x0800008012b27fae */ /* 0x0003e2000b901d4c */
[----:B------:R-:W-:Y:S01]  /*17e0*/  LEA.HI.X R187, R24, c[0x0][0x174], R9, 0x1, P0 ;  /* 0x00005d0018bb7a11 */ /* 0x000fe200000f0c09 */
[----:B------:R-:W-:Y:S01]  /*17f0*/  IMAD R9, R7, 0x8, R0 ;  /* 0x0000000807097824 */ /* 0x000fe200078e0200 */
[----:B------:R-:W-:Y:S01]  /*1800*/  LOP3.LUT R0, R10, 0xc0, RZ, 0xc0, !PT ;  /* 0x000000c00a007812 */ /* 0x000fe200078ec0ff */
[----:B------:R2:W-:Y:S01]  /*1810*/  LDGSTS.E.BYPASS.LTC128B.128 [R178+0x4800], [R14.64] ;  /* 0x048000000eb27fae */ /* 0x0005e2000b901d4c */
[----:B------:R-:W-:Y:S01]  /*1820*/  IMAD.SHL.U32 R7, R6, 0x20, RZ ;  /* 0x0000002006077824 */ /* 0x000fe200078e00ff */
[----:B------:R-:W-:Y:S01]  /*1830*/  IADD3 R10, P0, R186, UR10, RZ ;  /* 0x0000000aba0a7c10 */ /* 0x000fe2000ff1e0ff */
[----:B------:R-:W-:Y:S01]  /*1840*/  IMAD.MOV.U32 R179, RZ, RZ, R187 ;  /* 0x000000ffffb37224 */ /* 0x000fe200078e00bb */
[----:B------:R2:W-:Y:S01]  /*1850*/  LDGSTS.E.BYPASS.LTC128B.128 [R178+0x6800], [R14.64+0x40] ;  /* 0x068000400eb27fae */ /* 0x0005e2000b901d4c */
[----:B------:R-:W-:Y:S02]  /*1860*/  LOP3.LUT R11, R0, 0x8, R11, 0xf8, !PT ;  /* 0x00000008000b7812 */ /* 0x000fe400078ef80b */
[----:B------:R-:W-:Y:S01]  /*1870*/  SHF.R.U32.HI R6, RZ, 0x3, R0 ;  /* 0x00000003ff067819 */ /* 0x000fe20000011600 */
[----:B------:R2:W-:Y:S01]  /*1880*/  LDGSTS.E.BYPASS.LTC128B.128 [R178+0x8800], [R14.64+0x80] ;  /* 0x088000800eb27fae */ /* 0x0005e2000b901d4c */
[----:B------:R-:W-:Y:S01]  /*1890*/  LOP3.LUT R7, R7, 0xffffff00, RZ, 0xc0, !PT ;  /* 0xffffff0007077812 */ /* 0x000fe200078ec0ff */
[----:B------:R-:W-:Y:S01]  /*18a0*/  IMAD.U32 R0, R9, 0x20, R8 ;  /* 0x0000002009007824 */ /* 0x000fe200078e0008 */
[----:B------:R-:W-:Y:S01]  /*18b0*/  LOP3.LUT R6, R11, R6, RZ, 0x3c, !PT ;  /* 0x000000060b067212 */ /* 0x000fe200078e3cff */
[----:B------:R-:W0:Y:S01]  /*18c0*/  LDGDEPBAR ;  /* 0x00000000000079af */ /* 0x000e220000000000 */
[----:B------:R-:W-:Y:S01]  /*18d0*/  IADD3.X R11, R187, UR5, RZ, P0, !PT ;  /* 0x00000005bb0b7c10 */ /* 0x000fe200087fe4ff */
[----:B------:R-:W-:Y:S01]  /*18e0*/  IMAD R177, R124, 0x200, R7 ;  /* 0x000002007cb17824 */ /* 0x000fe200078e0207 */
[----:B------:R-:W-:Y:S01]  /*18f0*/  IADD3 R8, P0, R10, UR10, RZ ;  /* 0x0000000a0a087c10 */ /* 0x000fe2000ff1e0ff */
[C---:B------:R-:W-:Y:S01]  /*1900*/  IMAD.SHL.U32 R126, R0.reuse, 0x2, RZ ;  /* 0x00000002007e7824 */ /* 0x040fe200078e00ff */
[----:B------:R-:W-:Y:S01]  /*1910*/  LEA R176, R0, 0x3000, 0x1 ;  /* 0x0000300000b07811 */ /* 0x000fe200078e08ff */
[----:B------:R-:W-:Y:S01]  /*1920*/  IMAD R177, R120, 0x20, R177 ;  /* 0x0000002078b17824 */ /* 0x000fe200078e02b1 */
[----:B------:R-:W-:-:S02]  /*1930*/  IADD3.X R9, R11, UR5, RZ, P0, !PT ;  /* 0x000000050b097c10 */ /* 0x000fc400087fe4ff */
[----:B------:R-:W-:Y:S01]  /*1940*/  IADD3 R12, P0, R8, UR10, RZ ;  /* 0x0000000a080c7c10 */ /* 0x000fe2000ff1e0ff */
[----:B------:R-:W-:-:S03]  /*1950*/  IMAD.IADD R177, R6, 0x1, R177 ;  /* 0x0000000106b17824 */ /* 0x000fc600078e02b1 */
[----:B------:R-:W-:Y:S01]  /*1960*/  IADD3.X R13, R9, UR5, RZ, P0, !PT ;  /* 0x00000005090d7c10 */ /* 0x000fe200087fe4ff */
[----:B------:R-:W-:Y:S01]  /*1970*/  IMAD.SHL.U32 R177, R177, 0x2, RZ ;  /* 0x00000002b1b17824 */ /* 0x000fe200078e00ff */
[----:B------:R-:W-:Y:S01]  /*1980*/  LOP3.LUT P0, RZ, R4, 0x2, RZ, 0xc0, !PT ;  /* 0x0000000204ff7812 */ /* 0x000fe2000780c0ff */
[----:B------:R-:W-:-:S05]  /*1990*/  IMAD.MOV.U32 R4, RZ, RZ, 0x20 ;  /* 0x00000020ff047424 */ /* 0x000fca00078e00ff */
[C---:B------:R-:W-:Y:S02]  /*19a0*/  SEL R3, R4.reuse, 0xffffffe0, !P0 ;  /* 0xffffffe004037807 */ /* 0x040fe40004000000 */
[----:B------:R-:W-:Y:S01]  /*19b0*/  SEL R4, R4, 0xffffffe0, !P1 ;  /* 0xffffffe004047807 */ /* 0x000fe20004800000 */
[----:B------:R-:W-:-:S04]  /*19c0*/  DEPBAR.LE SB0, 0x0 ;  /* 0x000080000000791a */ /* 0x000fc80000000000 */
[----:B------:R-:W-:Y:S01]  /*19d0*/  BAR.SYNC.DEFER_BLOCKING 0x0 ;  /* 0x0000000000007b1d */ /* 0x000fe20000010000 */
[----:B------:R-:W-:Y:S02]  /*19e0*/  IMAD.IADD R175, R177, 0x1, R4 ;  /* 0x00000001b1af7824 */ /* 0x000fe400078e0204 */
[----:B------:R-:W-:Y:S01]  /*19f0*/  IMAD.IADD R174, R176, 0x1, R3 ;  /* 0x00000001b0ae7824 */ /* 0x000fe200078e0203 */
[----:B------:R-:W-:-:S05]  /*1a00*/  LOP3.LUT R3, R123, 0xffffffe0, RZ, 0xc0, !PT ;  /* 0xffffffe07b037812 */ /* 0x000fca00078ec0ff */
[----:B------:R-:W-:-:S05]  /*1a10*/  IMAD.IADD R0, R122, 0x1, -R3 ;  /* 0x000000017a007824 */ /* 0x000fca00078e0a03 */
[----:B------:R-:W-:-:S04]  /*1a20*/  SHF.R.S32.HI R3, RZ, 0x1f, R0 ;  /* 0x0000001fff037819 */ /* 0x000fc80000011400 */
[----:B------:R-:W-:-:S04]  /*1a30*/  LEA.HI R188, R3, R0, RZ, 0x2 ;  /* 0x0000000003bc7211 */ /* 0x000fc800078f10ff */
[----:B------:R-:W-:Y:S01]  /*1a40*/  SHF.R.S32.HI R188, RZ, 0x2, R188 ;  /* 0x00000002ffbc7819 */ /* 0x000fe200000114bc */
[----:B------:R-:W-:Y:S01]  /*1a50*/  @!PT LDS RZ, [RZ] ;  /* 0x00000000fffff984 */ /* 0x000fe20000000800 */
[----:B------:R-:W-:Y:S01]  /*1a60*/  @!PT LDS RZ, [RZ] ;  /* 0x00000000fffff984 */ /* 0x000fe20000000800 */
[----:B------:R-:W-:Y:S01]  /*1a70*/  @!PT LDS RZ, [RZ] ;  /* 0x00000000fffff984 */ /* 0x000fe20000000800 */
[----:B------:R3:W-:Y:S03]  /*1a80*/  LDGSTS.E.BYPASS.LTC128B.128 [R178+0x9000], [R186.64] ;  /* 0x09000000bab27fae */ /* 0x0007e6000b901d4c */
[----:B------:R-:W-:Y:S01]  /*1a90*/  IADD3 R0, R125, 0x1, R188 ;  /* 0x000000017d007810 */ /* 0x000fe20007ffe0bc */
[----:B------:R3:W-:Y:S03]  /*1aa0*/  LDGSTS.E.BYPASS.LTC128B.128 [R178+0xb000], [R186.64+0x40] ;  /* 0x0b000040bab27fae */ /* 0x0007e6000b901d4c */
[----:B------:R-:W-:Y:S01]  /*1ab0*/  IADD3 R0, R121, -c[0x0][0x214], R0 ;  /* 0x8000850079007a10 */ /* 0x000fe20007ffe000 */
[----:B------:R3:W-:Y:S04]  /*1ac0*/  LDGSTS.E.BYPASS.LTC128B.128 [R178+0xd000], [R186.64+0x80] ;  /* 0x0d000080bab27fae */ /* 0x0007e8000b901d4c */
[----:B------:R4:W-:Y:S04]  /*1ad0*/  LDGSTS.E.BYPASS.LTC128B.128 [R178+0x9800], [R10.64] ;  /* 0x098000000ab27fae */ /* 0x0009e8000b901d4c */
[----:B------:R4:W-:Y:S04]  /*1ae0*/  LDGSTS.E.BYPASS.LTC128B.128 [R178+0xb800], [R10.64+0x40] ;  /* 0x0b8000400ab27fae */ /* 0x0009e8000b901d4c */
[----:B------:R4:W-:Y:S04]  /*1af0*/  LDGSTS.E.BYPASS.LTC128B.128 [R178+0xd800], [R10.64+0x80] ;  /* 0x0d8000800ab27fae */ /* 0x0009e8000b901d4c */
[----:B------:R4:W-:Y:S04]  /*1b00*/  LDGSTS.E.BYPASS.LTC128B.128 [R178+0xa000], [R8.64] ;  /* 0x0a00000008b27fae */ /* 0x0009e8000b901d4c */
[----:B------:R4:W-:Y:S04]  /*1b10*/  LDGSTS.E.BYPASS.LTC128B.128 [R178+0xc000], [R8.64+0x40] ;  /* 0x0c00004008b27fae */ /* 0x0009e8000b901d4c */
[----:B------:R4:W-:Y:S04]  /*1b20*/  LDGSTS.E.BYPASS.LTC128B.128 [R178+0xe000], [R8.64+0x80] ;  /* 0x0e00008008b27fae */ /* 0x0009e8000b901d4c */
[----:B------:R2:W-:Y:S04]  /*1b30*/  LDGSTS.E.BYPASS.LTC128B.128 [R178+0xa800], [R12.64] ;  /* 0x0a8000000cb27fae */ /* 0x0005e8000b901d4c */
[----:B------:R2:W-:Y:S04]  /*1b40*/  LDGSTS.E.BYPASS.LTC128B.128 [R178+0xc800], [R12.64+0x40] ;  /* 0x0c8000400cb27fae */ /* 0x0005e8000b901d4c */
[----:B------:R2:W-:Y:S04]  /*1b50*/  LDGSTS.E.BYPASS.LTC128B.128 [R178+0xe800], [R12.64+0x80] ;  /* 0x0e8000800cb27fae */ /* 0x0005e8000b901d4c */
[----:B------:R-:W-:Y:S04]  /*1b60*/  LDSM.16.M88.4 R92, [R177] ;  /* 0x00000000b15c783b */ /* 0x000fe80000000200 */
[----:B------:R-:W5:Y:S04]  /*1b70*/  LDSM.16.M88.4 R48, [R126+0x3000] ;  /* 0x003000007e30783b */ /* 0x000f680000000200 */
[----:B------:R-:W2:Y:S04]  /*1b80*/  LDSM.16.M88.4 R40, [R126+0x3400] ;  /* 0x003400007e28783b */ /* 0x000ea80000000200 */
[----:B------:R-:W2:Y:S04]  /*1b90*/  LDSM.16.M88.4 R32, [R126+0x3800] ;  /* 0x003800007e20783b */ /* 0x000ea80000000200 */
[----:B------:R-:W3:Y:S04]  /*1ba0*/  LDSM.16.M88.4 R24, [R126+0x3c00] ;  /* 0x003c00007e18783b */ /* 0x000ee80000000200 */
[----:B-1----:R-:W1:Y:S04]  /*1bb0*/  LDSM.16.M88.4 R16, [R126+0x4000] ;  /* 0x004000007e10783b */ /* 0x002e680000000200 */
[----:B----4-:R-:W4:Y:S04]  /*1bc0*/  LDSM.16.M88.4 R8, [R126+0x4400] ;  /* 0x004400007e08783b */ /* 0x010f280000000200 */
[----:B------:R-:W1:Y:S04]  /*1bd0*/  LDSM.16.M88.4 R100, [R126+0x4800] ;  /* 0x004800007e64783b */ /* 0x000e680000000200 */
[----:B------:R-:W1:Y:S04]  /*1be0*/  LDSM.16.M88.4 R60, [R126+0x4c00] ;  /* 0x004c00007e3c783b */ /* 0x000e680000000200 */
[----:B------:R-:W-:Y:S04]  /*1bf0*/  LDSM.16.M88.4 R56, [R175] ;  /* 0x00000000af38783b */ /* 0x000fe80000000200 */
[----:B------:R-:W4:Y:S01]  /*1c00*/  LDSM.16.M88.4 R72, [R174] ;  /* 0x00000000ae48783b */ /* 0x000f220000000200 */
[C---:B-----5:R-:W-:Y:S03]  /*1c10*/  HMMA.16816.F32 R52, R92.reuse, R48, RZ ;  /* 0x000000305c34723c */ /* 0x060fe600000018ff */
[----:B------:R-:W5:Y:S04]  /*1c20*/  LDSM.16.M88.4 R68, [R174+0x400] ;  /* 0x00040000ae44783b */ /* 0x000f680000000200 */
[----:B------:R-:W5:Y:S01]  /*1c30*/  LDSM.16.M88.4 R64, [R174+0x800] ;  /* 0x00080000ae40783b */ /* 0x000f620000000200 */
[C---:B--2---:R-:W-:Y:S03]  /*1c40*/  HMMA.16816.F32 R44, R92.reuse, R40, RZ ;  /* 0x000000285c2c723c */ /* 0x044fe600000018ff */
[----:B------:R-:W-:Y:S04]  /*1c50*/  LDSM.16.M88.4 R108, [R174+0x1000] ;  /* 0x00100000ae6c783b */ /* 0x000fe80000000200 */
[----:B------:R-:W-:Y:S01]  /*1c60*/  LDSM.16.M88.4 R112, [R174+0xc00] ;  /* 0x000c0000ae70783b */ /* 0x000fe20000000200 */
[C---:B------:R-:W-:Y:S03]  /*1c70*/  HMMA.16816.F32 R36, R92.reuse, R32, RZ ;  /* 0x000000205c24723c */ /* 0x040fe600000018ff */
[----:B------:R-:W-:Y:S04]  /*1c80*/  LDSM.16.M88.4 R88, [R174+0x1400] ;  /* 0x00140000ae58783b */ /* 0x000fe80000000200 */
[----:B------:R-:W-:Y:S01]  /*1c90*/  LDSM.16.M88.4 R84, [R174+0x1c00] ;  /* 0x001c0000ae54783b */ /* 0x000fe20000000200 */
[C---:B---3--:R-:W-:Y:S03]  /*1ca0*/  HMMA.16816.F32 R28, R92.reuse, R24, RZ ;  /* 0x000000185c1c723c */ /* 0x048fe600000018ff */
[----:B------:R-:W-:Y:S04]  /*1cb0*/  LDSM.16.M88.4 R80, [R177+0x1000] ;  /* 0x00100000b150783b */ /* 0x000fe80000000200 */
[----:B------:R-:W-:Y:S01]  /*1cc0*/  LDSM.16.M88.4 R76, [R126+0x5000] ;  /* 0x005000007e4c783b */ /* 0x000fe20000000200 */
[C---:B-1----:R-:W-:Y:S03]  /*1cd0*/  HMMA.16816.F32 R20, R92.reuse, R16, RZ ;  /* 0x000000105c14723c */ /* 0x042fe600000018ff */
        /* <DEDUP_REMOVED lines=17> */
[C---:B-----5:R-:W-:Y:S08]  /*1df0*/  HMMA.16816.F32 R44, R56.reuse, R68, R44 ;  /* 0x00000044382c723c */ /* 0x060ff0000000182c */
[C---:B------:R-:W-:Y:S01]  /*1e00*/  HMMA.16816.F32 R40, R56.reuse, R70, R40 ;  /* 0x000000463828723c */ /* 0x040fe20000001828 */
[----:B------:R-:W-:Y:S07]  /*1e10*/  LDSM.16.M88.4 R68, [R126+0x5800] ;  /* 0x005800007e44783b */ /* 0x000fee0000000200 */
[C---:B------:R-:W-:Y:S08]  /*1e20*/  HMMA.16816.F32 R36, R56.reuse, R64, R36 ;  /* 0x000000403824723c */ /* 0x040ff00000001824 */
[C---:B-1----:R-:W-:Y:S08]  /*1e30*/  HMMA.16816.F32 R104, R56.reuse, R60, R104 ;  /* 0x0000003c3868723c */ /* 0x042ff00000001868 */
[C---:B------:R-:W-:Y:S01]  /*1e40*/  HMMA.16816.F32 R100, R56.reuse, R62, R100 ;  /* 0x0000003e3864723c */ /* 0x040fe20000001864 */
[----:B------:R-:W1:Y:S07]  /*1e50*/  LDSM.16.M88.4 R60, [R126+0x6000] ;  /* 0x006000007e3c783b */ /* 0x000e6e0000000200 */
[C---:B------:R-:W-:Y:S01]  /*1e60*/  HMMA.16816.F32 R32, R56.reuse, R66, R32 ;  /* 0x000000423820723c */ /* 0x040fe20000001820 */
[----:B------:R-:W3:Y:S07]  /*1e70*/  LDSM.16.M88.4 R64, [R126+0x5c00] ;  /* 0x005c00007e40783b */ /* 0x000eee0000000200 */
        /* <DEDUP_REMOVED lines=10> */
[----:B------:R-:W-:Y:S01]  /*1f20*/  HMMA.16816.F32 R92, R56, R86, R92 ;  /* 0x00000056385c723c */ /* 0x000fe2000000185c */
[----:B------:R-:W4:Y:S04]  /*1f30*/  LDSM.16.M88.4 R56, [R126+0x6400] ;  /* 0x006400007e38783b */ /* 0x000f280000000200 */
[----:B------:R-:W5:Y:S03]  /*1f40*/  LDSM.16.M88.4 R84, [R126+0x6c00] ;  /* 0x006c00007e54783b */ /* 0x000f660000000200 */
        /* <DEDUP_REMOVED lines=11> */
[----:B------:R-:W1:Y:S07]  /*2000*/  LDSM.16.M88.4 R68, [R174+0x2800] ;  /* 0x00280000ae44783b */ /* 0x000e6e0000000200 */
[C---:B---3--:R-:W-:Y:S08]  /*2010*/  HMMA.16816.F32 R28, R80.reuse, R64, R28 ;  /* 0x00000040501c723c */ /* 0x048ff0000000181c */
[C---:B------:R-:W-:Y:S01]  /*2020*/  HMMA.16816.F32 R24, R80.reuse, R66, R24 ;  /* 0x000000425018723c */ /* 0x040fe20000001818 */
[----:B------:R-:W3:Y:S07]  /*2030*/  LDSM.16.M88.4 R64, [R174+0x2c00] ;  /* 0x002c0000ae40783b */ /* 0x000eee0000000200 */
[C---:B----4-:R-:W-:Y:S08]  /*2040*/  HMMA.16816.F32 R12, R80.reuse, R56, R12 ;  /* 0x00000038500c723c */ /* 0x050ff0000000180c */
[C---:B------:R-:W-:Y:S01]  /*2050*/  HMMA.16816.F32 R8, R80.reuse, R58, R8 ;  /* 0x0000003a5008723c */ /* 0x040fe20000001808 */
[----:B------:R-:W4:Y:S07]  /*2060*/  LDSM.16.M88.4 R56, [R174+0x3400] ;  /* 0x00340000ae38783b */ /* 0x000f2e0000000200 */
[C---:B------:R-:W-:Y:S08]  /*2070*/  HMMA.16816.F32 R104, R80.reuse, R88, R104 ;  /* 0x000000585068723c */ /* 0x040ff00000001868 */
[C---:B------:R-:W-:Y:S01]  /*2080*/  HMMA.16816.F32 R100, R80.reuse, R90, R100 ;  /* 0x0000005a5064723c */ /* 0x040fe20000001864 */
[----:B------:R-:W-:Y:S07]  /*2090*/  LDSM.16.M88.4 R88, [R177+0x2000] ;  /* 0x00200000b158783b */ /* 0x000fee0000000200 */
[C---:B-----5:R-:W-:Y:S08]  /*20a0*/  HMMA.16816.F32 R96, R80.reuse, R84, R96 ;  /* 0x000000545060723c */ /* 0x060ff00000001860 */
[----:B------:R-:W-:Y:S01]  /*20b0*/  HMMA.16816.F32 R92, R80, R86, R92 ;  /* 0x00000056505c723c */ /* 0x000fe2000000185c */
[----:B------:R-:W5:Y:S04]  /*20c0*/  LDSM.16.M88.4 R84, [R126+0x7000] ;  /* 0x007000007e54783b */ /* 0x000f680000000200 */
[----:B------:R-:W3:Y:S03]  /*20d0*/  LDSM.16.M88.4 R80, [R126+0x7400] ;  /* 0x007400007e50783b */ /* 0x000ee60000000200 */
[C---:B------:R-:W-:Y:S08]  /*20e0*/  HMMA.16816.F32 R52, R116.reuse, R76, R52 ;  /* 0x0000004c7434723c */ /* 0x040ff00000001834 */
[C---:B------:R-:W-:Y:S01]  /*20f0*/  HMMA.16816.F32 R48, R116.reuse, R78, R48 ;  /* 0x0000004e7430723c */ /* 0x040fe20000001830 */
[----:B------:R-:W-:Y:S07]  /*2100*/  LDSM.16.M88.4 R76, [R126+0x7800] ;  /* 0x007800007e4c783b */ /* 0x000fee0000000200 */
        /* <DEDUP_REMOVED lines=10> */
[C---:B------:R-:W-:Y:S01]  /*21b0*/  HMMA.16816.F32 R24, R116.reuse, R66, R24 ;  /* 0x000000427418723c */ /* 0x040fe20000001818 */
[----:B------:R-:W3:Y:S07]  /*21c0*/  LDSM.16.M88.4 R64, [R126+0x8400] ;  /* 0x008400007e40783b */ /* 0x000eee0000000200 */
[C---:B------:R-:W-:Y:S08]  /*21d0*/  HMMA.16816.F32 R104, R116.reuse, R112, R104 ;  /* 0x000000707468723c */ /* 0x040ff00000001868 */
[C---:B------:R-:W-:Y:S08]  /*21e0*/  HMMA.16816.F32 R100, R116.reuse, R114, R100 ;  /* 0x000000727464723c */ /* 0x040ff00000001864 */
[C---:B----4-:R-:W-:Y:S08]  /*21f0*/  HMMA.16816.F32 R12, R116.reuse, R56, R12 ;  /* 0x00000038740c723c */ /* 0x050ff0000000180c */
[----:B------:R-:W-:Y:S01]  /*2200*/  HMMA.16816.F32 R8, R116, R58, R8 ;  /* 0x0000003a7408723c */ /* 0x000fe20000001808 */
[----:B------:R-:W4:Y:S07]  /*2210*/  LDSM.16.M88.4 R56, [R126+0x8c00] ;  /* 0x008c00007e38783b */ /* 0x000f2e0000000200 */
[C---:B-----5:R-:W-:Y:S08]  /*2220*/  HMMA.16816.F32 R52, R88.reuse, R84, R52 ;  /* 0x000000545834723c */ /* 0x060ff00000001834 */
[C---:B------:R-:W-:Y:S01]  /*2230*/  HMMA.16816.F32 R48, R88.reuse, R86, R48 ;  /* 0x000000565830723c */ /* 0x040fe20000001830 */
[----:B------:R-:W-:Y:S07]  /*2240*/  LDSM.16.M88.4 R84, [R174+0x4000] ;  /* 0x00400000ae54783b */ /* 0x000fee0000000200 */
[C---:B------:R-:W-:Y:S08]  /*2250*/  HMMA.16816.F32 R44, R88.reuse, R80, R44 ;  /* 0x00000050582c723c */ /* 0x040ff0000000182c */
[----:B------:R-:W-:Y:S01]  /*2260*/  HMMA.16816.F32 R40, R88, R82, R40 ;  /* 0x000000525828723c */ /* 0x000fe20000001828 */
[----:B------:R-:W5:Y:S07]  /*2270*/  LDSM.16.M88.4 R80, [R175+0x2000] ;  /* 0x00200000af50783b */ /* 0x000f6e0000000200 */
[C---:B------:R-:W-:Y:S08]  /*2280*/  HMMA.16816.F32 R96, R116.reuse, R108, R96 ;  /* 0x0000006c7460723c */ /* 0x040ff00000001860 */
[----:B------:R-:W-:Y:S08]  /*2290*/  HMMA.16816.F32 R92, R116, R110, R92 ;  /* 0x0000006e745c723c */ /* 0x000ff0000000185c */
[C---:B-1----:R-:W-:Y:S08]  /*22a0*/  HMMA.16816.F32 R104, R88.reuse, R60, R104 ;  /* 0x0000003c5868723c */ /* 0x042ff00000001868 */
[C---:B------:R-:W-:Y:S01]  /*22b0*/  HMMA.16816.F32 R100, R88.reuse, R62, R100 ;  /* 0x0000003e5864723c */ /* 0x040fe20000001864 */
[----:B------:R-:W1:Y:S07]  /*22c0*/  LDSM.16.M88.4 R60, [R174+0x4400] ;  /* 0x00440000ae3c783b */ /* 0x000e6e0000000200 */
[C---:B--2---:R-:W-:Y:S07]  /*22d0*/  HMMA.16816.F32 R16, R88.reuse, R70, R16 ;  /* 0x000000465810723c */ /* 0x044fee0000001810 */
[----:B------:R-:W-:Y:S01]  /*22e0*/  IADD3 R70, R0, c[0x0][0x2e8], RZ ;  /* 0x0000ba0000467a10 */ /* 0x000fe20007ffe0ff */
[----:B------:R-:W-:Y:S01]  /*22f0*/  IMAD.SHL.U32 R71, R122, 0x2, RZ ;  /* 0x000000027a477824 */ /* 0x000fe200078e00ff */
[----:B---3--:R-:W-:Y:S01]  /*2300*/  HMMA.16816.F32 R12, R88, R64, R12 ;  /* 0x00000040580c723c */ /* 0x008fe2000000180c */
[----:B------:R-:W-:-:S05]  /*2310*/  IMAD.SHL.U32 R0, R5, 0x80, RZ ;  /* 0x0000008005007824 */ /* 0x000fca00078e00ff */
[----:B------:R-:W-:Y:S02]  /*2320*/  LOP3.LUT R71, R0, 0x6, R71, 0xf8, !PT ;  /* 0x0000000600477812 */ /* 0x000fe400078ef847 */
[----:B------:R-:W-:Y:S01]  /*2330*/  IADD3 R64, R70, 0x8, RZ ;  /* 0x0000000846407810 */ /* 0x000fe20007ffe0ff */
[C---:B------:R-:W-:Y:S01]  /*2340*/  HMMA.16816.F32 R8, R88.reuse, R66, R8 ;  /* 0x000000425808723c */ /* 0x040fe20000001808 */
[C---:B------:R-:W-:Y:S02]  /*2350*/  IADD3 R65, R71.reuse, -0x7f, RZ ;  /* 0xffffff8147417810 */ /* 0x040fe40007ffe0ff */
[-C--:B------:R-:W-:Y:S02]  /*2360*/  IMNMX R3, R64, R121.reuse, PT ;  /* 0x0000007940037217 */ /* 0x080fe40003800200 */
[----:B------:R-:W-:Y:S02]  /*2370*/  IADD3 R64, R71, -0x80, RZ ;  /* 0xffffff8047407810 */ /* 0x000fe40007ffe0ff */
[----:B------:R-:W-:Y:S01]  /*2380*/  IMNMX R70, R70, R121, PT ;  /* 0x0000007946467217 */ /* 0x000fe20003800200 */
[----:B----4-:R-:W-:Y:S01]  /*2390*/  HMMA.16816.F32 R96, R88, R56, R96 ;  /* 0x000000385860723c */ /* 0x010fe20000001860 */
[----:B------:R-:W-:-:S02]  /*23a0*/  ISETP.GE.AND P2, PT, R64, R3, PT ;  /* 0x000000034000720c */ /* 0x000fc40003f46270 */
[-C--:B------:R-:W-:Y:S02]  /*23b0*/  ISETP.GE.AND P5, PT, R64, R70.reuse, PT ;  /* 0x000000464000720c */ /* 0x080fe40003fa6270 */
[C---:B------:R-:W-:Y:S02]  /*23c0*/  ISETP.GE.AND P4, PT, R65.reuse, R70, PT ;  /* 0x000000464100720c */ /* 0x040fe40003f86270 */
[----:B------:R-:W-:Y:S01]  /*23d0*/  ISETP.GE.AND P1, PT, R65, R3, PT ;  /* 0x000000034100720c */ /* 0x000fe20003f26270 */
[----:B------:R-:W-:Y:S01]  /*23e0*/  HMMA.16816.F32 R92, R88, R58, R92 ;  /* 0x0000003a585c723c */ /* 0x000fe2000000185c */
[----:B------:R-:W2:Y:S04]  /*23f0*/  LDSM.16.M88.4 R64, [R174+0x4c00] ;  /* 0x004c0000ae40783b */ /* 0x000ea80000000200 */
[----:B------:R-:W3:Y:S03]  /*2400*/  LDSM.16.M88.4 R56, [R174+0x4800] ;  /* 0x00480000ae38783b */ /* 0x000ee60000000200 */
[C---:B-----5:R-:W-:Y:S08]  /*2410*/  HMMA.16816.F32 R52, R80.reuse, R84, R52 ;  /* 0x000000545034723c */ /* 0x060ff00000001834 */
[----:B------:R-:W-:Y:S08]  /*2420*/  HMMA.16816.F32 R48, R80, R86, R48 ;  /* 0x000000565030723c */ /* 0x000ff00000001830 */
[C---:B------:R-:W-:Y:S08]  /*2430*/  HMMA.16816.F32 R28, R88.reuse, R72, R28 ;  /* 0x00000048581c723c */ /* 0x040ff0000000181c */
[----:B------:R-:W-:Y:S01]  /*2440*/  HMMA.16816.F32 R36, R88, R76, R36 ;  /* 0x0000004c5824723c */ /* 0x000fe20000001824 */
[----:B------:R-:W-:-:S06]  /*2450*/  FSEL R73, R55, -INF , !P1 ;  /* 0xff80000037497808 */ /* 0x000fcc0004800000 */
[----:B------:R-:W-:Y:S01]  /*2460*/  FSEL R76, R53, -INF , !P4 ;  /* 0xff800000354c7808 */ /* 0x000fe20006000000 */
[----:B------:R-:W-:Y:S07]  /*2470*/  HMMA.16816.F32 R32, R88, R78, R32 ;  /* 0x0000004e5820723c */ /* 0x000fee0000001820 */
[----:B------:R-:W-:Y:S01]  /*2480*/  IMAD R79, R120, 0x20, R7 ;  /* 0x00000020784f7824 */ /* 0x000fe200078e0207 */
[----:B-1----:R-:W-:Y:S01]  /*2490*/  HMMA.16816.F32 R44, R80, R60, R44 ;  /* 0x0000003c502c723c */ /* 0x002fe2000000182c */
[----:B------:R-:W-:-:S04]  /*24a0*/  IADD3 R7, R71, -0x78, RZ ;  /* 0xffffff8847077810 */ /* 0x000fc80007ffe0ff */
[----:B------:R-:W-:Y:S02]  /*24b0*/  ISETP.GE.AND P3, PT, R7, R70, PT ;  /* 0x000000460700720c */ /* 0x000fe40003f66270 */
[----:B------:R-:W-:Y:S01]  /*24c0*/  IADD3 R60, R71, -0x77, RZ ;  /* 0xffffff89473c7810 */ /* 0x000fe20007ffe0ff */
[----:B------:R-:W-:Y:S01]  /*24d0*/  HMMA.16816.F32 R20, R88, R68, R20 ;  /* 0x000000445814723c */ /* 0x000fe20000001814 */
[----:B------:R-:W-:Y:S02]  /*24e0*/  ISETP.GE.AND P0, PT, R7, R3, PT ;  /* 0x000000030700720c */ /* 0x000fe40003f06270 */
[----:B------:R-:W-:-:S04]  /*24f0*/  IADD3 R7, R71, -0x6f, RZ ;  /* 0xffffff9147077810 */ /* 0x000fc80007ffe0ff */
[----:B------:R-:W-:Y:S01]  /*2500*/  FSEL R68, R52, -INF , !P5 ;  /* 0xff80000034447808 */ /* 0x000fe20006800000 */
[----:B------:R-:W-:Y:S01]  /*2510*/  HMMA.16816.F32 R24, R88, R74, R24 ;  /* 0x0000004a5818723c */ /* 0x000fe20000001818 */
[----:B------:R-:W-:Y:S02]  /*2520*/  FSEL R69, R54, -INF , !P2 ;  /* 0xff80000036457808 */ /* 0x000fe40005000000 */
[C---:B------:R-:W-:Y:S02]  /*2530*/  ISETP.GE.AND P5, PT, R60.reuse, R70, PT ;  /* 0x000000463c00720c */ /* 0x040fe40003fa6270 */
[----:B------:R-:W-:Y:S02]  /*2540*/  ISETP.GE.AND P2, PT, R60, R3, PT ;  /* 0x000000033c00720c */ /* 0x000fe40003f46270 */
[----:B------:R-:W-:Y:S01]  /*2550*/  FSEL R74, R48, -INF , !P3 ;  /* 0xff800000304a7808 */ /* 0x000fe20005800000 */
[----:B------:R-:W-:Y:S01]  /*2560*/  HMMA.16816.F32 R40, R80, R62, R40 ;  /* 0x0000003e5028723c */ /* 0x000fe20000001828 */
[----:B------:R-:W-:-:S02]  /*2570*/  FSEL R75, R50, -INF , !P0 ;  /* 0xff800000324b7808 */ /* 0x000fc40004000000 */
[----:B------:R-:W-:Y:S02]  /*2580*/  FSEL R78, R49, -INF , !P5 ;  /* 0xff800000314e7808 */ /* 0x000fe40006800000 */
[----:B------:R-:W-:Y:S02]  /*2590*/  FSEL R77, R51, -INF , !P2 ;  /* 0xff800000334d7808 */ /* 0x000fe40005000000 */
[----:B------:R-:W1:Y:S01]  /*25a0*/  LDSM.16.M88.4 R48, [R174+0x5000] ;  /* 0x00500000ae30783b */ /* 0x000e620000000200 */
[----:B--2---:R-:W-:Y:S01]  /*25b0*/  HMMA.16816.F32 R128, R80, R64, R28 ;  /* 0x000000405080723c */ /* 0x004fe2000000181c */
[----:B------:R-:W-:Y:S02]  /*25c0*/  IADD3 R52, R71, -0x70, RZ ;  /* 0xffffff9047347810 */ /* 0x000fe40007ffe0ff */
[----:B------:R-:W2:Y:S01]  /*25d0*/  LDSM.16.M88.4 R28, [R174+0x5400] ;  /* 0x00540000ae1c783b */ /* 0x000ea20000000200 */
[-C--:B------:R-:W-:Y:S02]  /*25e0*/  ISETP.GE.AND P3, PT, R7, R70.reuse, PT ;  /* 0x000000460700720c */ /* 0x080fe40003f66270 */
[----:B------:R-:W-:-:S02]  /*25f0*/  ISETP.GE.AND P4, PT, R52, R70, PT ;  /* 0x000000463400720c */ /* 0x000fc40003f86270 */
[C---:B---3--:R-:W-:Y:S01]  /*2600*/  HMMA.16816.F32 R36, R80.reuse, R56, R36 ;  /* 0x000000385024723c */ /* 0x048fe20000001824 */
[-C--:B------:R-:W-:Y:S02]  /*2610*/  ISETP.GE.AND P1, PT, R52, R3.reuse, PT ;  /* 0x000000033400720c */ /* 0x080fe40003f26270 */
[----:B------:R-:W-:Y:S02]  /*2620*/  ISETP.GE.AND P0, PT, R7, R3, PT ;  /* 0x000000030700720c */ /* 0x000fe40003f06270 */
[C---:B------:R-:W-:Y:S02]  /*2630*/  IADD3 R52, R71.reuse, -0x68, RZ ;  /* 0xffffff9847347810 */ /* 0x040fe40007ffe0ff */
[----:B------:R-:W-:Y:S01]  /*2640*/  IADD3 R7, R71, -0x67, RZ ;  /* 0xffffff9947077810 */ /* 0x000fe20007ffe0ff */
[----:B------:R-:W-:Y:S01]  /*2650*/  HMMA.16816.F32 R32, R80, R58, R32 ;  /* 0x0000003a5020723c */ /* 0x000fe20000001820 */
[----:B------:R-:W-:Y:S02]  /*2660*/  FSEL R72, R44, -INF , !P4 ;  /* 0xff8000002c487808 */ /* 0x000fe40006000000 */
[----:B------:R-:W-:-:S02]  /*2670*/  FSEL R89, R46, -INF , !P1 ;  /* 0xff8000002e597808 */ /* 0x000fc40004800000 */
[CC--:B------:R-:W-:Y:S02]  /*2680*/  ISETP.GE.AND P5, PT, R52.reuse, R70.reuse, PT ;  /* 0x000000463400720c */ /* 0x0c0fe40003fa6270 */
[-C--:B------:R-:W-:Y:S01]  /*2690*/  ISETP.GE.AND P2, PT, R52, R3.reuse, PT ;  /* 0x000000033400720c */ /* 0x080fe20003f46270 */
[----:B------:R-:W-:Y:S01]  /*26a0*/  HMMA.16816.F32 R24, R80, R66, R24 ;  /* 0x000000425018723c */ /* 0x000fe20000001818 */
[C---:B------:R-:W-:Y:S02]  /*26b0*/  ISETP.GE.AND P4, PT, R7.reuse, R70, PT ;  /* 0x000000460700720c */ /* 0x040fe40003f86270 */
[----:B------:R-:W-:Y:S02]  /*26c0*/  ISETP.GE.AND P1, PT, R7, R3, PT ;  /* 0x000000030700720c */ /* 0x000fe40003f26270 */
[C---:B------:R-:W-:Y:S02]  /*26d0*/  IADD3 R7, R71.reuse, -0x5f, RZ ;  /* 0xffffffa147077810 */ /* 0x040fe40007ffe0ff */
[----:B------:R-:W-:-:S02]  /*26e0*/  IADD3 R44, R71, -0x60, RZ ;  /* 0xffffffa0472c7810 */ /* 0x000fc40007ffe0ff */
[----:B------:R-:W-:Y:S02]  /*26f0*/  FSEL R90, R40, -INF , !P5 ;  /* 0xff800000285a7808 */ /* 0x000fe40006800000 */
[----:B------:R-:W-:Y:S02]  /*2700*/  FSEL R143, R42, -INF , !P2 ;  /* 0xff8000002a8f7808 */ /* 0x000fe40005000000 */
[C---:B------:R-:W-:Y:S02]  /*2710*/  ISETP.GE.AND P5, PT, R7.reuse, R70, PT ;  /* 0x000000460700720c */ /* 0x040fe40003fa6270 */
[----:B------:R-:W-:Y:S01]  /*2720*/  ISETP.GE.AND P2, PT, R7, R3, PT ;  /* 0x000000030700720c */ /* 0x000fe20003f46270 */
[----:B-1----:R-:W-:Y:S01]  /*2730*/  HMMA.16816.F32 R136, R80, R48, R20 ;  /* 0x000000305088723c */ /* 0x002fe20000001814 */
[----:B------:R-:W-:Y:S01]  /*2740*/  FSEL R147, R47, -INF , !P0 ;  /* 0xff8000002f937808 */ /* 0x000fe20004000000 */
[----:B------:R-:W1:Y:S01]  /*2750*/  LDSM.16.M88.4 R20, [R174+0x5800] ;  /* 0x00580000ae14783b */ /* 0x000e620000000200 */
[----:B------:R-:W-:-:S02]  /*2760*/  IADD3 R7, R71, -0x58, RZ ;  /* 0xffffffa847077810 */ /* 0x000fc40007ffe0ff */
[CC--:B------:R-:W-:Y:S02]  /*2770*/  ISETP.GE.AND P0, PT, R44.reuse, R3.reuse, PT ;  /* 0x000000032c00720c */ /* 0x0c0fe40003f06270 */
[----:B------:R-:W-:Y:S01]  /*2780*/  FSEL R88, R41, -INF , !P4 ;  /* 0xff80000029587808 */ /* 0x000fe20006000000 */
[C---:B------:R-:W-:Y:S01]  /*2790*/  HMMA.16816.F32 R16, R80.reuse, R50, R16 ;  /* 0x000000325010723c */ /* 0x040fe20000001810 */
[----:B------:R-:W-:Y:S02]  /*27a0*/  FSEL R145, R43, -INF , !P1 ;  /* 0xff8000002b917808 */ /* 0x000fe40004800000 */
[----:B------:R-:W-:Y:S02]  /*27b0*/  FSEL R148, R45, -INF , !P3 ;  /* 0xff8000002d947808 */ /* 0x000fe40005800000 */
[CC--:B------:R-:W-:Y:S02]  /*27c0*/  ISETP.GE.AND P4, PT, R7.reuse, R70.reuse, PT ;  /* 0x000000460700720c */ /* 0x0c0fe40003f86270 */
[----:B------:R-:W-:Y:S01]  /*27d0*/  ISETP.GE.AND P1, PT, R7, R3, PT ;  /* 0x000000030700720c */ /* 0x000fe20003f26270 */
[----:B--2---:R-:W-:Y:S01]  /*27e0*/  HMMA.16816.F32 R8, R80, R30, R8 ;  /* 0x0000001e5008723c */ /* 0x004fe20000001808 */
[----:B------:R-:W-:-:S02]  /*27f0*/  ISETP.GE.AND P3, PT, R44, R70, PT ;  /* 0x000000462c00720c */ /* 0x000fc40003f66270 */
[----:B------:R-:W-:Y:S02]  /*2800*/  FSEL R7, R38, -INF , !P0 ;  /* 0xff80000026077808 */ /* 0x000fe40004000000 */
[C---:B------:R-:W-:Y:S02]  /*2810*/  IADD3 R40, R71.reuse, -0x57, RZ ;  /* 0xffffffa947287810 */ /* 0x040fe40007ffe0ff */
[----:B------:R-:W-:Y:S02]  /*2820*/  IADD3 R38, R71, -0x50, RZ ;  /* 0xffffffb047267810 */ /* 0x000fe40007ffe0ff */
[----:B------:R-:W-:Y:S02]  /*2830*/  FSEL R140, R36, -INF , !P3 ;  /* 0xff800000248c7808 */ /* 0x000fe40005800000 */
[----:B------:R-:W-:Y:S02]  /*2840*/  FSEL R142, R37, -INF , !P5 ;  /* 0xff800000258e7808 */ /* 0x000fe40006800000 */
[----:B------:R-:W-:-:S02]  /*2850*/  FSEL R141, R39, -INF , !P2 ;  /* 0xff800000278d7808 */ /* 0x000fc40005000000 */
[CC--:B------:R-:W-:Y:S02]  /*2860*/  ISETP.GE.AND P3, PT, R40.reuse, R70.reuse, PT ;  /* 0x000000462800720c */ /* 0x0c0fe40003f66270 */
[-C--:B------:R-:W-:Y:S02]  /*2870*/  ISETP.GE.AND P0, PT, R40, R3.reuse, PT ;  /* 0x000000032800720c */ /* 0x080fe40003f06270 */
[C---:B------:R-:W-:Y:S02]  /*2880*/  ISETP.GE.AND P5, PT, R38.reuse, R70, PT ;  /* 0x000000462600720c */ /* 0x040fe40003fa6270 */
[----:B------:R-:W-:Y:S02]  /*2890*/  ISETP.GE.AND P2, PT, R38, R3, PT ;  /* 0x000000032600720c */ /* 0x000fe40003f46270 */
[----:B------:R-:W-:Y:S02]  /*28a0*/  FSEL R144, R32, -INF , !P4 ;  /* 0xff80000020907808 */ /* 0x000fe40006000000 */
[----:B------:R-:W-:Y:S01]  /*28b0*/  FSEL R57, R34, -INF , !P1 ;  /* 0xff80000022397808 */ /* 0x000fe20004800000 */
[----:B-1----:R-:W-:Y:S01]  /*28c0*/  HMMA.16816.F32 R100, R80, R22, R100 ;  /* 0x000000165064723c */ /* 0x002fe20000001864 */
[----:B------:R-:W-:-:S02]  /*28d0*/  IADD3 R36, R71, -0x4f, RZ ;  /* 0xffffffb147247810 */ /* 0x000fc40007ffe0ff */
[C---:B------:R-:W-:Y:S02]  /*28e0*/  IADD3 R34, R71.reuse, -0x48, RZ ;  /* 0xffffffb847227810 */ /* 0x040fe40007ffe0ff */
[----:B------:R-:W-:Y:S02]  /*28f0*/  IADD3 R32, R71, -0x47, RZ ;  /* 0xffffffb947207810 */ /* 0x000fe40007ffe0ff */
[----:B------:R-:W-:Y:S01]  /*2900*/  FSEL R146, R33, -INF , !P3 ;  /* 0xff80000021927808 */ /* 0x000fe20005800000 */
[----:B------:R-:W-:Y:S01]  /*2910*/  HMMA.16816.F32 R104, R80, R20, R104 ;  /* 0x000000145068723c */ /* 0x000fe20000001868 */
[----:B------:R-:W-:Y:S02]  /*2920*/  FSEL R67, R35, -INF , !P0 ;  /* 0xff80000023437808 */ /* 0x000fe40004000000 */
[----:B------:R-:W-:Y:S02]  /*2930*/  FSEL R56, R128, -INF , !P5 ;  /* 0xff80000080387808 */ /* 0x000fe40006800000 */
[----:B------:R-:W-:-:S02]  /*2940*/  FSEL R117, R130, -INF , !P2 ;  /* 0xff80000082757808 */ /* 0x000fc40005000000 */
[CC--:B------:R-:W-:Y:S02]  /*2950*/  ISETP.GE.AND P4, PT, R36.reuse, R70.reuse, PT ;  /* 0x000000462400720c */ /* 0x0c0fe40003f86270 */
[-C--:B------:R-:W-:Y:S02]  /*2960*/  ISETP.GE.AND P1, PT, R36, R3.reuse, PT ;  /* 0x000000032400720c */ /* 0x080fe40003f26270 */
[CC--:B------:R-:W-:Y:S02]  /*2970*/  ISETP.GE.AND P3, PT, R34.reuse, R70.reuse, PT ;  /* 0x000000462200720c */ /* 0x0c0fe40003f66270 */
[-C--:B------:R-:W-:Y:S02]  /*2980*/  ISETP.GE.AND P0, PT, R34, R3.reuse, PT ;  /* 0x000000032200720c */ /* 0x080fe40003f06270 */
[C---:B------:R-:W-:Y:S02]  /*2990*/  ISETP.GE.AND P5, PT, R32.reuse, R70, PT ;  /* 0x000000462000720c */ /* 0x040fe40003fa6270 */
[----:B------:R-:W-:-:S02]  /*29a0*/  ISETP.GE.AND P2, PT, R32, R3, PT ;  /* 0x000000032000720c */ /* 0x000fc40003f46270 */
[C---:B------:R-:W-:Y:S02]  /*29b0*/  IADD3 R33, R71.reuse, -0x40, RZ ;  /* 0xffffffc047217810 */ /* 0x040fe40007ffe0ff */
[----:B------:R-:W-:Y:S02]  /*29c0*/  IADD3 R32, R71, -0x3f, RZ ;  /* 0xffffffc147207810 */ /* 0x000fe40007ffe0ff */
        /* <DEDUP_REMOVED lines=8> */
[----:B------:R-:W-:Y:S01]  /*2a50*/  HMMA.16816.F32 R32, R80, R28, R12 ;  /* 0x0000001c5020723c */ /* 0x000fe2000000180c */
[----:B------:R-:W1:Y:S01]  /*2a60*/  LDSM.16.M88.4 R12, [R174+0x5c00] ;  /* 0x005c0000ae0c783b */ /* 0x000e620000000200 */
[----:B------:R-:W-:Y:S01]  /*2a70*/  IADD3 R26, R71, -0x38, RZ ;  /* 0xffffffc8471a7810 */ /* 0x000fe20007ffe0ff */
[----:B------:R-:W-:-:S04]  /*2a80*/  DEPBAR.LE SB0, 0x0 ;  /* 0x000080000000791a */ /* 0x000fc80000000000 */
[----:B------:R-:W-:Y:S02]  /*2a90*/  FSEL R129, R27, -INF , !P2 ;  /* 0xff8000001b817808 */ /* 0x000fe40005000000 */
[----:B------:R-:W-:Y:S02]  /*2aa0*/  IADD3 R24, R71, -0x37, RZ ;  /* 0xffffffc947187810 */ /* 0x000fe40007ffe0ff */
[----:B------:R-:W-:Y:S02]  /*2ab0*/  ISETP.GE.AND P2, PT, R26, R3, PT ;  /* 0x000000031a00720c */ /* 0x000fe40003f46270 */
[----:B------:R-:W-:Y:S02]  /*2ac0*/  FSEL R120, R25, -INF , !P5 ;  /* 0xff80000019787808 */ /* 0x000fe40006800000 */
[----:B------:R-:W-:Y:S02]  /*2ad0*/  FSEL R136, R136, -INF , !P4 ;  /* 0xff80000088887808 */ /* 0x000fe40006000000 */
[----:B------:R-:W-:-:S02]  /*2ae0*/  ISETP.GE.AND P5, PT, R26, R70, PT ;  /* 0x000000461a00720c */ /* 0x000fc40003fa6270 */
[----:B------:R-:W-:Y:S02]  /*2af0*/  ISETP.GE.AND P4, PT, R24, R70, PT ;  /* 0x000000461800720c */ /* 0x000fe40003f86270 */
[C---:B------:R-:W-:Y:S02]  /*2b00*/  IADD3 R25, R71.reuse, -0x30, RZ ;  /* 0xffffffd047197810 */ /* 0x040fe40007ffe0ff */
[----:B------:R-:W-:Y:S02]  /*2b10*/  FSEL R135, R18, -INF , !P2 ;  /* 0xff80000012877808 */ /* 0x000fe40005000000 */
[----:B------:R-:W-:Y:S02]  /*2b20*/  IADD3 R18, R71, -0x28, RZ ;  /* 0xffffffd847127810 */ /* 0x000fe40007ffe0ff */
[----:B------:R-:W-:Y:S02]  /*2b30*/  FSEL R133, R138, -INF , !P1 ;  /* 0xff8000008a857808 */ /* 0x000fe40004800000 */
[----:B------:R-:W-:Y:S01]  /*2b40*/  FSEL R139, R139, -INF , !P0 ;  /* 0xff8000008b8b7808 */ /* 0x000fe20004000000 */
[----:B------:R-:W-:Y:S01]  /*2b50*/  BAR.SYNC.DEFER_BLOCKING 0x0 ;  /* 0x0000000000007b1d */ /* 0x000fe20000010000 */
[----:B------:R-:W-:-:S02]  /*2b60*/  ISETP.GE.AND P0, PT, R25, R3, PT ;  /* 0x000000031900720c */ /* 0x000fc40003f06270 */
[----:B------:R-:W-:Y:S02]  /*2b70*/  FSEL R138, R16, -INF , !P5 ;  /* 0xff800000108a7808 */ /* 0x000fe40006800000 */
[----:B------:R-:W-:Y:S02]  /*2b80*/  FSEL R132, R17, -INF , !P4 ;  /* 0xff80000011847808 */ /* 0x000fe40006000000 */
[----:B------:R-:W-:Y:S02]  /*2b90*/  IADD3 R16, R71, -0x27, RZ ;  /* 0xffffffd947107810 */ /* 0x000fe40007ffe0ff */
[----:B------:R-:W-:Y:S01]  /*2ba0*/  ISETP.GE.AND P4, PT, R18, R70, PT ;  /* 0x000000461200720c */ /* 0x000fe20003f86270 */
[----:B-1----:R-:W-:Y:S01]  /*2bb0*/  HMMA.16816.F32 R96, R80, R12, R96 ;  /* 0x0000000c5060723c */ /* 0x002fe20000001860 */
[----:B------:R-:W-:Y:S02]  /*2bc0*/  FSEL R127, R34, -INF , !P0 ;  /* 0xff800000227f7808 */ /* 0x000fe40004000000 */
[----:B------:R-:W-:-:S02]  /*2bd0*/  FSEL R130, R137, -INF , !P3 ;  /* 0xff80000089827808 */ /* 0x000fc40005800000 */
[----:B------:R-:W-:Y:S02]  /*2be0*/  ISETP.GE.AND P0, PT, R16, R3, PT ;  /* 0x000000031000720c */ /* 0x000fe40003f06270 */
[----:B------:R-:W-:Y:S01]  /*2bf0*/  FSEL R134, R8, -INF , !P4 ;  /* 0xff80000008867808 */ /* 0x000fe20006000000 */
[----:B------:R-:W-:Y:S01]  /*2c00*/  HMMA.16816.F32 R92, R80, R14, R92 ;  /* 0x0000000e505c723c */ /* 0x000fe2000000185c */
[----:B------:R-:W-:Y:S02]  /*2c10*/  ISETP.GE.AND P3, PT, R25, R70, PT ;  /* 0x000000461900720c */ /* 0x000fe40003f66270 */
[----:B------:R-:W-:Y:S02]  /*2c20*/  IADD3 R8, R71, -0x18, RZ ;  /* 0xffffffe847087810 */ /* 0x000fe40007ffe0ff */
[----:B------:R-:W-:Y:S02]  /*2c30*/  FSEL R121, R11, -INF , !P0 ;  /* 0xff8000000b797808 */ /* 0x000fe40004000000 */
[----:B------:R-:W-:-:S02]  /*2c40*/  FSEL R128, R32, -INF , !P3 ;  /* 0xff80000020807808 */ /* 0x000fc40005800000 */
[-C--:B------:R-:W-:Y:S02]  /*2c50*/  ISETP.GE.AND P0, PT, R8, R3.reuse, PT ;  /* 0x000000030800720c */ /* 0x080fe40003f06270 */
[----:B------:R-:W-:Y:S02]  /*2c60*/  ISETP.GE.AND P1, PT, R24, R3, PT ;  /* 0x000000031800720c */ /* 0x000fe40003f26270 */
[----:B------:R-:W-:Y:S02]  /*2c70*/  ISETP.GE.AND P3, PT, R16, R70, PT ;  /* 0x000000461000720c */ /* 0x000fe40003f66270 */
[----:B------:R-:W-:Y:S02]  /*2c80*/  IADD3 R11, R71, -0x17, RZ ;  /* 0xffffffe9470b7810 */ /* 0x000fe40007ffe0ff */
[----:B------:R-:W-:Y:S02]  /*2c90*/  FSEL R61, R102, -INF , !P0 ;  /* 0xff800000663d7808 */ /* 0x000fe40004000000 */
[----:B------:R-:W-:-:S02]  /*2ca0*/  FSEL R137, R19, -INF , !P1 ;  /* 0xff80000013897808 */ /* 0x000fc40004800000 */
[----:B------:R-:W-:Y:S02]  /*2cb0*/  FSEL R124, R9, -INF , !P3 ;  /* 0xff800000097c7808 */ /* 0x000fe40005800000 */
[-C--:B------:R-:W-:Y:S02]  /*2cc0*/  ISETP.GE.AND P0, PT, R11, R3.reuse, PT ;  /* 0x000000030b00720c */ /* 0x080fe40003f06270 */
[----:B------:R-:W-:Y:S02]  /*2cd0*/  ISETP.GE.AND P1, PT, R18, R3, PT ;  /* 0x000000031200720c */ /* 0x000fe40003f26270 */
[C---:B------:R-:W-:Y:S02]  /*2ce0*/  IADD3 R9, R71.reuse, -0xf, RZ ;  /* 0xfffffff147097810 */ /* 0x040fe40007ffe0ff */
[C---:B------:R-:W-:Y:S02]  /*2cf0*/  IADD3 R24, R71.reuse, -0x2f, RZ ;  /* 0xffffffd147187810 */ /* 0x040fe40007ffe0ff */
[----:B------:R-:W-:-:S02]  /*2d00*/  IADD3 R16, R71, -0x1f, RZ ;  /* 0xffffffe147107810 */ /* 0x000fc40007ffe0ff */
[----:B------:R-:W-:Y:S02]  /*2d10*/  FSEL R59, R103, -INF , !P0 ;  /* 0xff800000673b7808 */ /* 0x000fe40004000000 */
[----:B------:R-:W-:Y:S02]  /*2d20*/  FSEL R123, R10, -INF , !P1 ;  /* 0xff8000000a7b7808 */ /* 0x000fe40004800000 */
[-C--:B------:R-:W-:Y:S02]  /*2d30*/  ISETP.GE.AND P0, PT, R9, R3.reuse, PT ;  /* 0x000000030900720c */ /* 0x080fe40003f06270 */
[-C--:B------:R-:W-:Y:S02]  /*2d40*/  ISETP.GE.AND P2, PT, R24, R3.reuse, PT ;  /* 0x000000031800720c */ /* 0x080fe40003f46270 */
[----:B------:R-:W-:Y:S02]  /*2d50*/  ISETP.GE.AND P1, PT, R16, R3, PT ;  /* 0x000000031000720c */ /* 0x000fe40003f26270 */
[----:B------:R-:W-:-:S02]  /*2d60*/  IADD3 R17, R71, -0x20, RZ ;  /* 0xffffffe047117810 */ /* 0x000fc40007ffe0ff */
[----:B------:R-:W-:Y:S02]  /*2d70*/  FSEL R51, R99, -INF , !P0 ;  /* 0xff80000063337808 */ /* 0x000fe40004000000 */
[----:B------:R-:W-:Y:S02]  /*2d80*/  FSEL R125, R35, -INF , !P2 ;  /* 0xff800000237d7808 */ /* 0x000fe40005000000 */
[----:B------:R-:W-:Y:S02]  /*2d90*/  FSEL R63, R107, -INF , !P1 ;  /* 0xff8000006b3f7808 */ /* 0x000fe40004800000 */
[----:B------:R-:W-:Y:S02]  /*2da0*/  ISETP.GE.AND P0, PT, R5, 0x2, PT ;  /* 0x000000020500780c */ /* 0x000fe40003f06270 */
[----:B------:R-:W-:Y:S02]  /*2db0*/  ISETP.GE.AND P5, PT, R24, R70, PT ;  /* 0x000000461800720c */ /* 0x000fe40003fa6270 */
[----:B------:R-:W-:-:S02]  /*2dc0*/  ISETP.GE.AND P2, PT, R17, R3, PT ;  /* 0x000000031100720c */ /* 0x000fc40003f46270 */
[-C--:B------:R-:W-:Y:S02]  /*2dd0*/  ISETP.GE.AND P1, PT, R11, R70.reuse, PT ;  /* 0x000000460b00720c */ /* 0x080fe40003f26270 */
[----:B------:R-:W-:Y:S02]  /*2de0*/  IADD3 R10, R71, -0x10, RZ ;  /* 0xfffffff0470a7810 */ /* 0x000fe40007ffe0ff */
[----:B------:R-:W-:Y:S02]  /*2df0*/  FSEL R126, R33, -INF , !P5 ;  /* 0xff800000217e7808 */ /* 0x000fe40006800000 */
[----:B------:R-:W-:Y:S02]  /*2e00*/  ISETP.GE.AND P3, PT, R8, R70, PT ;  /* 0x000000460800720c */ /* 0x000fe40003f66270 */
[----:B------:R-:W-:Y:S02]  /*2e10*/  FSEL R65, R106, -INF , !P2 ;  /* 0xff8000006a417808 */ /* 0x000fe40005000000 */
[----:B------:R-:W-:-:S02]  /*2e20*/  FSEL R62, R101, -INF , !P1 ;  /* 0xff800000653e7808 */ /* 0x000fc40004800000 */
[-C--:B------:R-:W-:Y:S02]  /*2e30*/  ISETP.GE.AND P5, PT, R17, R70.reuse, PT ;  /* 0x000000461100720c */ /* 0x080fe40003fa6270 */
[-C--:B------:R-:W-:Y:S02]  /*2e40*/  ISETP.GE.AND P4, PT, R16, R70.reuse, PT ;  /* 0x000000461000720c */ /* 0x080fe40003f86270 */
[C---:B------:R-:W-:Y:S02]  /*2e50*/  IADD3 R8, R71.reuse, -0x8, RZ ;  /* 0xfffffff847087810 */ /* 0x040fe40007ffe0ff */
[C---:B------:R-:W-:Y:S02]  /*2e60*/  ISETP.GE.AND P2, PT, R10.reuse, R70, PT ;  /* 0x000000460a00720c */ /* 0x040fe40003f46270 */
[----:B------:R-:W-:Y:S02]  /*2e70*/  ISETP.GE.AND P1, PT, R10, R3, PT ;  /* 0x000000030a00720c */ /* 0x000fe40003f26270 */
[----:B------:R-:W-:-:S02]  /*2e80*/  IADD3 R71, R71, -0x7, RZ ;  /* 0xfffffff947477810 */ /* 0x000fc40007ffe0ff */
[----:B------:R-:W-:Y:S02]  /*2e90*/  FSEL R116, R104, -INF , !P5 ;  /* 0xff80000068747808 */ /* 0x000fe40006800000 */
[----:B------:R-:W-:Y:S02]  /*2ea0*/  FSEL R66, R105, -INF , !P4 ;  /* 0xff80000069427808 */ /* 0x000fe40006000000 */
[----:B------:R-:W-:Y:S02]  /*2eb0*/  FSEL R64, R100, -INF , !P3 ;  /* 0xff80000064407808 */ /* 0x000fe40005800000 */
[----:B------:R-:W-:Y:S02]  /*2ec0*/  FSEL R60, R96, -INF , !P2 ;  /* 0xff800000603c7808 */ /* 0x000fe40005000000 */
[----:B------:R-:W-:Y:S02]  /*2ed0*/  FSEL R53, R98, -INF , !P1 ;  /* 0xff80000062357808 */ /* 0x000fe40004800000 */
[----:B------:R-:W-:-:S02]  /*2ee0*/  ISETP.GE.AND P5, PT, R9, R70, PT ;  /* 0x000000460900720c */ /* 0x000fc40003fa6270 */
[CC--:B------:R-:W-:Y:S02]  /*2ef0*/  ISETP.GE.AND P4, PT, R8.reuse, R70.reuse, PT ;  /* 0x000000460800720c */ /* 0x0c0fe40003f86270 */
[C---:B------:R-:W-:Y:S02]  /*2f00*/  ISETP.GE.AND P3, PT, R71.reuse, R70, PT ;  /* 0x000000464700720c */ /* 0x040fe40003f66270 */
[-C--:B------:R-:W-:Y:S02]  /*2f10*/  ISETP.GE.AND P2, PT, R8, R3.reuse, PT ;  /* 0x000000030800720c */ /* 0x080fe40003f46270 */
[----:B------:R-:W-:Y:S01]  /*2f20*/  ISETP.GE.AND P1, PT, R71, R3, PT ;  /* 0x000000034700720c */ /* 0x000fe20003f26270 */
[----:B------:R-:W-:Y:S01]  /*2f30*/  IMAD.IADD R3, R6, 0x1, R79 ;  /* 0x0000000106037824 */ /* 0x000fe200078e024f */
[----:B------:R-:W-:Y:S02]  /*2f40*/  FSEL R58, R97, -INF , !P5 ;  /* 0xff800000613a7808 */ /* 0x000fe40006800000 */
[----:B------:R-:W-:-:S02]  /*2f50*/  FSEL R54, R92, -INF , !P4 ;  /* 0xff8000005c367808 */ /* 0x000fc40006000000 */
[----:B------:R-:W-:Y:S02]  /*2f60*/  FSEL R52, R93, -INF , !P3 ;  /* 0xff8000005d347808 */ /* 0x000fe40005800000 */
[----:B------:R-:W-:Y:S02]  /*2f70*/  FSEL R49, R94, -INF , !P2 ;  /* 0xff8000005e317808 */ /* 0x000fe40005000000 */
[----:B------:R-:W-:Y:S01]  /*2f80*/  FSEL R48, R95, -INF , !P1 ;  /* 0xff8000005f307808 */ /* 0x000fe20004800000 */
[----:B------:R-:W-:Y:S05]  /*2f90*/  @!P0 BRA `(.L_x_1706) ;  /* 0x0000057000008947 */ /* 0x000fea0003800000 */
[----:B------:R-:W-:Y:S05]  /*2fa0*/  @P6 BRA `(.L_x_1707) ;  /* 0x000003a000006947 */ /* 0x000fea0003800000 */
[----:B------:R-:W1:Y:S01]  /*2fb0*/  I2F.RP R13, R2 ;  /* 0x00000002000d7306 */ /* 0x000e620000209400 */
[C---:B------:R-:W-:Y:S02]  /*2fc0*/  IADD3 R12, R0.reuse, -0x100, RZ ;  /* 0xffffff00000c7810 */ /* 0x040fe40007ffe0ff */
        /* <DEDUP_REMOVED lines=17> */
[C---:B------:R-:W-:Y:S01]  /*30e0*/  IMAD R9, R2.reuse, R9, R0 ;  /* 0x0000000902097224 */ /* 0x040fe200078e0200 */
[----:B------:R-:W-:Y:S01]  /*30f0*/  LOP3.LUT R0, RZ, c[0x0][0x2d0], RZ, 0x33, !PT ;  /* 0x0000b400ff007a12 */ /* 0x000fe200078e33ff */
        /* <DEDUP_REMOVED lines=9> */
[----:B------:R-:W-:Y:S02]  /*3190*/  ISETP.GE.AND P1, PT, R12, RZ, PT ;  /* 0x000000ff0c00720c */ /* 0x000fe40003f26270 */
[----:B------:R-:W-:-:S07]  /*31a0*/  ISETP.NE.AND P2, PT, RZ, c[0x0][0x2d0], PT ;  /* 0x0000b400ff007a0c */ /* 0x000fce0003f45270 */
        /* <DEDUP_REMOVED lines=22> */
[----:B------:R-:W-:Y:S02]  /*3310*/  IMAD R9, R6, c[0x0][0x184], R9 ;  /* 0x0000610006097a24 */ /* 0x000fe400078e0209 */
[----:B------:R-:W-:-:S03]  /*3320*/  IMAD.MOV.U32 R0, RZ, RZ, R10 ;  /* 0x000000ffff007224 */ /* 0x000fc600078e000a */
[----:B------:R-:W-:Y:S01]  /*3330*/  IADD3 R9, R11, R9, RZ ;  /* 0x000000090b097210 */ /* 0x000fe20007ffe0ff */
[----:B------:R-:W-:Y:S05]  /*3340*/  BRA `(.L_x_1708) ;  /* 0x0000004000007947 */ /* 0x000fea0003800000 */
.L_x_1707:
[----:B------:R-:W-:-:S04]  /*3350*/  ULEA UR6, -UR6, URZ, 0x7 ;  /* 0x0000003f06067291 */ /* 0x000fc8000f8e393f */
[----:B------:R-:W-:Y:S02]  /*3360*/  USHF.R.S32.HI UR4, URZ, 0x1f, UR6 ;  /* 0x0000001f3f047899 */ /* 0x000fe40008011406 */
[----:B------:R-:W-:-:S04]  /*3370*/  MOV R0, UR6 ;  /* 0x0000000600007c02 */ /* 0x000fc80008000f00 */
[----:B------:R-:W-:Y:S02]  /*3380*/  MOV R9, UR4 ;  /* 0x0000000400097c02 */ /* 0x000fe40008000f00 */
.L_x_1708:
[----:B------:R-:W-:-:S04]  /*3390*/  LEA R190, P1, R0, R190, 0x1 ;  /* 0x000000be00be7211 */ /* 0x000fc800078208ff */
[----:B------:R-:W-:Y:S02]  /*33a0*/  LEA.HI.X R191, R0, R191, R9, 0x1, P1 ;  /* 0x000000bf00bf7211 */ /* 0x000fe400008f0c09 */
[----:B------:R-:W-:-:S03]  /*33b0*/  IADD3 R12, P1, R190, UR9, RZ ;  /* 0x00000009be0c7c10 */ /* 0x000fc6000ff3e0ff */
[----:B------:R-:W-:Y:S01]  /*33c0*/  @!PT LDS RZ, [RZ] ;  /* 0x00000000fffff984 */ /* 0x000fe20000000800 */
[----:B------:R-:W-:Y:S01]  /*33d0*/  @!PT LDS RZ, [RZ] ;  /* 0x00000000fffff984 */ /* 0x000fe20000000800 */
[----:B------:R-:W-:Y:S01]  /*33e0*/  @!PT LDS RZ, [RZ] ;  /* 0x00000000fffff984 */ /* 0x000fe20000000800 */
[----:B------:R1:W-:Y:S01]  /*33f0*/  LDGSTS.E.BYPASS.LTC128B.128 [R178+0x3000], [R190.64] ;  /* 0x03000000beb27fae */ /* 0x0003e2000b901d4c */
[----:B------:R-:W-:Y:S02]  /*3400*/  IADD3.X R13, R191, UR7, RZ, P1, !PT ;  /* 0x00000007bf0d7c10 */ /* 0x000fe40008ffe4ff */
[----:B------:R-:W-:Y:S01]  /*3410*/  IADD3 R10, P1, R12, UR9, RZ ;  /* 0x000000090c0a7c10 */ /* 0x000fe2000ff3e0ff */
[----:B------:R1:W-:Y:S03]  /*3420*/  LDGSTS.E.BYPASS.LTC128B.128 [R178+0x5000], [R190.64+0x40] ;  /* 0x05000040beb27fae */ /* 0x0003e6000b901d4c */
[----:B------:R-:W-:Y:S01]  /*3430*/  IADD3.X R11, R13, UR7, RZ, P1, !PT ;  /* 0x000000070d0b7c10 */ /* 0x000fe20008ffe4ff */
[----:B------:R1:W-:Y:S01]  /*3440*/  LDGSTS.E.BYPASS.LTC128B.128 [R178+0x7000], [R190.64+0x80] ;  /* 0x07000080beb27fae */ /* 0x0003e2000b901d4c */
[----:B------:R-:W-:-:S03]  /*3450*/  IADD3 R8, P1, R10, UR9, RZ ;  /* 0x000000090a087c10 */ /* 0x000fc6000ff3e0ff */
[----:B------:R1:W-:Y:S01]  /*3460*/  LDGSTS.E.BYPASS.LTC128B.128 [R178+0x3800], [R12.64] ;  /* 0x038000000cb27fae */ /* 0x0003e2000b901d4c */
[----:B------:R-:W-:-:S03]  /*3470*/  IADD3.X R9, R11, UR7, RZ, P1, !PT ;  /* 0x000000070b097c10 */ /* 0x000fc60008ffe4ff */
        /* <DEDUP_REMOVED lines=8> */
[----:B------:R-:W0:Y:S02]  /*3500*/  LDGDEPBAR ;  /* 0x00000000000079af */ /* 0x000e240000000000 */
.L_x_1706:
        /* <DEDUP_REMOVED lines=61> */
[----:B------:R-:W-:Y:S01]  /*38e0*/  FMNMX.FTZ R9, R49, R2, !PT ;  /* 0x0000000231097209 */ /* 0x000fe20007810000 */
[----:B------:R-:W-:Y:S01]  /*38f0*/  LDSM.16.MT88.4 R84, [R173+0xb000] ;  /* 0x00b00000ad54783b */ /* 0x000fe20000004200 */
[----:B------:R-:W-:-:S02]  /*3900*/  IADD3 R172, R4, R173, RZ ;  /* 0x000000ad04ac7210 */ /* 0x000fc40007ffe0ff */
[----:B------:R-:W-:Y:S01]  /*3910*/  FMNMX.FTZ R6, R48, R9, !PT ;  /* 0x0000000930067209 */ /* 0x000fe20007810000 */
[----:B------:R-:W1:Y:S04]  /*3920*/  SHFL.BFLY PT, R11, R0, 0x2, 0x1f ;  /* 0x0c401f00000b7f89 */ /* 0x000e6800000e0000 */
[----:B------:R-:W2:Y:S04]  /*3930*/  SHFL.BFLY PT, R9, R6, 0x2, 0x1f ;  /* 0x0c401f0006097f89 */ /* 0x000ea800000e0000 */
[----:B------:R-:W-:Y:S04]  /*3940*/  LDSM.16.MT88.4 R108, [R172+0xb000] ;  /* 0x00b00000ac6c783b */ /* 0x000fe80000004200 */
[----:B------:R-:W-:Y:S04]  /*3950*/  LDSM.16.MT88.4 R96, [R173+0xd000] ;  /* 0x00d00000ad60783b */ /* 0x000fe80000004200 */
[----:B------:R-:W-:Y:S04]  /*3960*/  LDSM.16.MT88.4 R12, [R172+0x9400] ;  /* 0x00940000ac0c783b */ /* 0x000fe80000004200 */
[----:B------:R-:W-:Y:S01]  /*3970*/  LDSM.16.MT88.4 R24, [R173+0x9400] ;  /* 0x00940000ad18783b */ /* 0x000fe20000004200 */
[----:B-1----:R-:W-:-:S03]  /*3980*/  FMNMX.FTZ R11, R0, R11, !PT ;  /* 0x0000000b000b7209 */ /* 0x002fc60007810000 */
[----:B------:R-:W-:Y:S01]  /*3990*/  LDSM.16.MT88.4 R20, [R173+0xb400] ;  /* 0x00b40000ad14783b */ /* 0x000fe20000004200 */
[----:B--2---:R-:W-:-:S03]  /*39a0*/  FMNMX.FTZ R9, R6, R9, !PT ;  /* 0x0000000906097209 */ /* 0x004fc60007810000 */
[----:B------:R-:W1:Y:S04]  /*39b0*/  SHFL.BFLY PT, R2, R11, 0x1, 0x1f ;  /* 0x0c201f000b027f89 */ /* 0x000e6800000e0000 */
[----:B------:R-:W2:Y:S04]  /*39c0*/  SHFL.BFLY PT, R0, R9, 0x1, 0x1f ;  /* 0x0c201f0009007f89 */ /* 0x000ea800000e0000 */
[----:B------:R-:W-:Y:S01]  /*39d0*/  LDSM.16.MT88.4 R16, [R172+0xb400] ;  /* 0x00b40000ac10783b */ /* 0x000fe20000004200 */
[----:B-1----:R-:W-:Y:S02]  /*39e0*/  FMNMX.FTZ R2, R11, R2, !PT ;  /* 0x000000020b027209 */ /* 0x002fe40007810000 */
[----:B--2---:R-:W-:-:S03]  /*39f0*/  FMNMX.FTZ R0, R9, R0, !PT ;  /* 0x0000000009007209 */ /* 0x004fc60007810000 */
[C---:B------:R-:W-:Y:S01]  /*3a00*/  FMUL.FTZ R55, R2.reuse, c[0x0][0x23c] ;  /* 0x00008f0002377a20 */ /* 0x040fe20000410000 */
[----:B------:R-:W-:Y:S01]  /*3a10*/  FSETP.NEU.FTZ.AND P1, PT, R2, -INF , PT ;  /* 0xff8000000200780b */ /* 0x000fe20003f3d000 */
[----:B------:R-:W-:Y:S01]  /*3a20*/  LDSM.16.MT88.4 R8, [R172+0xd000] ;  /* 0x00d00000ac08783b */ /* 0x000fe20000004200 */
[C---:B------:R-:W-:Y:S02]  /*3a30*/  FMUL.FTZ R50, R0.reuse, c[0x0][0x23c] ;  /* 0x00008f0000327a20 */ /* 0x040fe40000410000 */
[----:B------:R-:W-:Y:S02]  /*3a40*/  FSEL R55, R55, RZ, P1 ;  /* 0x000000ff37377208 */ /* 0x000fe40000800000 */
[----:B------:R-:W-:-:S03]  /*3a50*/  FSETP.NEU.FTZ.AND P1, PT, R0, -INF , PT ;  /* 0xff8000000000780b */ /* 0x000fc60003f3d000 */
[--C-:B------:R-:W-:Y:S01]  /*3a60*/  FFMA.FTZ R46, R76, c[0x0][0x23c], -R55.reuse ;  /* 0x00008f004c2e7a23 */ /* 0x100fe20000010837 */
[----:B------:R-:W-:Y:S01]  /*3a70*/  FSEL R50, R50, RZ, P1 ;  /* 0x000000ff32327208 */ /* 0x000fe20000800000 */
[--C-:B------:R-:W-:Y:S02]  /*3a80*/  FFMA.FTZ R40, R78, c[0x0][0x23c], -R55.reuse ;  /* 0x00008f004e287a23 */ /* 0x100fe40000010837 */
[--C-:B------:R-:W-:Y:S02]  /*3a90*/  FFMA.FTZ R47, R68, c[0x0][0x23c], -R55.reuse ;  /* 0x00008f00442f7a23 */ /* 0x100fe40000010837 */
[--C-:B------:R-:W-:Y:S01]  /*3aa0*/  FFMA.FTZ R43, R77, c[0x0][0x23c], -R50.reuse ;  /* 0x00008f004d2b7a23 */ /* 0x100fe20000010832 */
[----:B------:R-:W-:Y:S01]  /*3ab0*/  MUFU.EX2 R46, R46 ;  /* 0x0000002e002e7308 */ /* 0x000fe20000000800 */
[----:B------:R-:W1:Y:S01]  /*3ac0*/  LDSM.16.MT88.4 R76, [R172+0x9000] ;  /* 0x00900000ac4c783b */ /* 0x000e620000004200 */
[----:B------:R-:W-:Y:S02]  /*3ad0*/  FFMA.FTZ R41, R74, c[0x0][0x23c], -R55 ;  /* 0x00008f004a297a23 */ /* 0x000fe40000010837 */
[----:B------:R-:W-:-:S02]  /*3ae0*/  FFMA.FTZ R45, R69, c[0x0][0x23c], -R50 ;  /* 0x00008f00452d7a23 */ /* 0x000fc40000010832 */
[--C-:B------:R-:W-:Y:S01]  /*3af0*/  FFMA.FTZ R44, R73, c[0x0][0x23c], -R50.reuse ;  /* 0x00008f00492c7a23 */ /* 0x100fe20000010832 */
[----:B------:R-:W2:Y:S01]  /*3b00*/  LDSM.16.MT88.4 R68, [R173+0x9000] ;  /* 0x00900000ad44783b */ /* 0x000ea20000004200 */
[--C-:B------:R-:W-:Y:S01]  /*3b10*/  FFMA.FTZ R42, R75, c[0x0][0x23c], -R50.reuse ;  /* 0x00008f004b2a7a23 */ /* 0x100fe20000010832 */
[----:B------:R-:W3:Y:S01]  /*3b20*/  MUFU.EX2 R47, R47 ;  /* 0x0000002f002f7308 */ /* 0x000ee20000000800 */
[--C-:B------:R-:W-:Y:S02]  /*3b30*/  FFMA.FTZ R39, R72, c[0x0][0x23c], -R55.reuse ;  /* 0x00008f0048277a23 */ /* 0x100fe40000010837 */
[--C-:B------:R-:W-:Y:S02]  /*3b40*/  FFMA.FTZ R36, R148, c[0x0][0x23c], -R55.reuse ;  /* 0x00008f0094247a23 */ /* 0x100fe40000010837 */
[--C-:B------:R-:W-:Y:S02]  /*3b50*/  FFMA.FTZ R37, R90, c[0x0][0x23c], -R55.reuse ;  /* 0x00008f005a257a23 */ /* 0x100fe40000010837 */
[----:B------:R-:W-:Y:S01]  /*3b60*/  FFMA.FTZ R32, R88, c[0x0][0x23c], -R55 ;  /* 0x00008f0058207a23 */ /* 0x000fe20000010837 */
[----:B------:R-:W-:Y:S01]  /*3b70*/  MUFU.EX2 R41, R41 ;  /* 0x0000002900297308 */ /* 0x000fe20000000800 */
[----:B------:R-:W-:-:S02]  /*3b80*/  FFMA.FTZ R38, R89, c[0x0][0x23c], -R50 ;  /* 0x00008f0059267a23 */ /* 0x000fc40000010832 */
[--C-:B------:R-:W-:Y:S02]  /*3b90*/  FFMA.FTZ R35, R147, c[0x0][0x23c], -R50.reuse ;  /* 0x00008f0093237a23 */ /* 0x100fe40000010832 */
[--C-:B------:R-:W-:Y:S02]  /*3ba0*/  FFMA.FTZ R34, R143, c[0x0][0x23c], -R50.reuse ;  /* 0x00008f008f227a23 */ /* 0x100fe40000010832 */
[--C-:B------:R-:W-:Y:S01]  /*3bb0*/  FFMA.FTZ R31, R145, c[0x0][0x23c], -R50.reuse ;  /* 0x00008f00911f7a23 */ /* 0x100fe20000010832 */
[----:B------:R-:W4:Y:S01]  /*3bc0*/  MUFU.EX2 R40, R40 ;  /* 0x0000002800287308 */ /* 0x000f220000000800 */
[----:B---3--:R-:W-:Y:S01]  /*3bd0*/  F2FP.PACK_AB R100, R46, R47 ;  /* 0x0000002f2e64723e */ /* 0x008fe200000000ff */
        /* <DEDUP_REMOVED lines=8> */
[----:B------:R-:W3:Y:S01]  /*3c60*/  MUFU.EX2 R44, R44 ;  /* 0x0000002c002c7308 */ /* 0x000ee20000000800 */
[----:B----4-:R-:W-:Y:S01]  /*3c70*/  F2FP.PACK_AB R102, R40, R41 ;  /* 0x000000292866723e */ /* 0x010fe200000000ff */
[----:B------:R-:W-:-:S02]  /*3c80*/  FFMA.FTZ R3, R67, c[0x0][0x23c], -R50 ;  /* 0x00008f0043037a23 */ /* 0x000fc40000010832 */
[--C-:B------:R-:W-:Y:S02]  /*3c90*/  FFMA.FTZ R67, R118, c[0x0][0x23c], -R55.reuse ;  /* 0x00008f0076437a23 */ /* 0x100fe40000010837 */
[--C-:B------:R-:W-:Y:S02]  /*3ca0*/  FFMA.FTZ R57, R56, c[0x0][0x23c], -R55.reuse ;  /* 0x00008f0038397a23 */ /* 0x100fe40000010837 */
[----:B------:R-:W-:Y:S01]  /*3cb0*/  MUFU.EX2 R42, R42 ;  /* 0x0000002a002a7308 */ /* 0x000fe20000000800 */
[--C-:B------:R-:W-:Y:S02]  /*3cc0*/  FFMA.FTZ R118, R120, c[0x0][0x23c], -R55.reuse ;  /* 0x00008f0078767a23 */ /* 0x100fe40000010837 */
[----:B------:R-:W-:Y:S02]  /*3cd0*/  FFMA.FTZ R56, R122, c[0x0][0x23c], -R55 ;  /* 0x00008f007a387a23 */ /* 0x000fe40000010837 */
[--C-:B------:R-:W-:Y:S02]  /*3ce0*/  FFMA.FTZ R120, R119, c[0x0][0x23c], -R50.reuse ;  /* 0x00008f0077787a23 */ /* 0x100fe40000010832 */
[--C-:B------:R-:W-:Y:S01]  /*3cf0*/  FFMA.FTZ R117, R117, c[0x0][0x23c], -R50.reuse ;  /* 0x00008f0075757a23 */ /* 0x100fe20000010832 */
[----:B------:R-:W4:Y:S01]  /*3d00*/  MUFU.EX2 R43, R43 ;  /* 0x0000002b002b7308 */ /* 0x000f220000000800 */
[----:B---3--:R-:W-:Y:S01]  /*3d10*/  F2FP.PACK_AB R101, R44, R45 ;  /* 0x0000002d2c65723e */ /* 0x008fe200000000ff */
        /* <DEDUP_REMOVED lines=8> */
[----:B----4-:R-:W-:Y:S01]  /*3da0*/  F2FP.PACK_AB R103, R43, R42 ;  /* 0x0000002a2b67723e */ /* 0x010fe200000000ff */
[----:B------:R-:W3:Y:S01]  /*3db0*/  MUFU.EX2 R36, R36 ;  /* 0x0000002400247308 */ /* 0x000ee20000000800 */
[----:B------:R-:W-:-:S02]  /*3dc0*/  FFMA.FTZ R136, R139, c[0x0][0x23c], -R50 ;  /* 0x00008f008b887a23 */ /* 0x000fc40000010832 */
[--C-:B------:R-:W-:Y:S02]  /*3dd0*/  FFMA.FTZ R135, R135, c[0x0][0x23c], -R50.reuse ;  /* 0x00008f0087877a23 */ /* 0x100fe40000010832 */
[--C-:B------:R-:W-:Y:S01]  /*3de0*/  FFMA.FTZ R138, R137, c[0x0][0x23c], -R50.reuse ;  /* 0x00008f00898a7a23 */ /* 0x100fe20000010832 */
[C---:B-1----:R-:W-:Y:S01]  /*3df0*/  HMMA.16816.F32 R72, R100.reuse, R76, RZ ;  /* 0x0000004c6448723c */ /* 0x042fe200000018ff */
[--C-:B------:R-:W-:Y:S01]  /*3e00*/  FFMA.FTZ R137, R128, c[0x0][0x23c], -R55.reuse ;  /* 0x00008f0080897a23 */ /* 0x100fe20000010837 */
[----:B------:R-:W-:Y:S01]  /*3e10*/  MUFU.EX2 R37, R37 ;  /* 0x0000002500257308 */ /* 0x000fe20000000800 */
[--C-:B------:R-:W-:Y:S02]  /*3e20*/  FFMA.FTZ R139, R134, c[0x0][0x23c], -R55.reuse ;  /* 0x00008f00868b7a23 */ /* 0x100fe40000010837 */
[--C-:B------:R-:W-:Y:S02]  /*3e30*/  FFMA.FTZ R126, R126, c[0x0][0x23c], -R55.reuse ;  /* 0x00008f007e7e7a23 */ /* 0x100fe40000010837 */
[----:B------:R-:W-:Y:S01]  /*3e40*/  FFMA.FTZ R124, R124, c[0x0][0x23c], -R55 ;  /* 0x00008f007c7c7a23 */ /* 0x000fe20000010837 */
[----:B------:R-:W-:Y:S01]  /*3e50*/  HMMA.16816.F32 R76, R100, R78, RZ ;  /* 0x0000004e644c723c */ /* 0x000fe200000018ff */
[--C-:B------:R-:W-:Y:S01]  /*3e60*/  FFMA.FTZ R127, R127, c[0x0][0x23c], -R50.reuse ;  /* 0x00008f007f7f7a23 */ /* 0x100fe20000010832 */
[----:B------:R-:W-:Y:S01]  /*3e70*/  MUFU.EX2 R32, R32 ;  /* 0x0000002000207308 */ /* 0x000fe20000000800 */
[----:B------:R-:W-:-:S02]  /*3e80*/  FFMA.FTZ R128, R125, c[0x0][0x23c], -R50 ;  /* 0x00008f007d807a23 */ /* 0x000fc40000010832 */
[--C-:B------:R-:W-:Y:S02]  /*3e90*/  FFMA.FTZ R134, R123, c[0x0][0x23c], -R50.reuse ;  /* 0x00008f007b867a23 */ /* 0x100fe40000010832 */
[--C-:B------:R-:W-:Y:S01]  /*3ea0*/  FFMA.FTZ R121, R121, c[0x0][0x23c], -R50.reuse ;  /* 0x00008f0079797a23 */ /* 0x100fe20000010832 */
[C---:B--2---:R-:W-:Y:S01]  /*3eb0*/  HMMA.16816.F32 R112, R100.reuse, R68, RZ ;  /* 0x000000446470723c */ /* 0x044fe200000018ff */
[--C-:B------:R-:W-:Y:S01]  /*3ec0*/  FFMA.FTZ R123, R116, c[0x0][0x23c], -R55.reuse ;  /* 0x00008f00747b7a23 */ /* 0x100fe20000010837 */
[----:B------:R-:W-:Y:S01]  /*3ed0*/  MUFU.EX2 R38, R38 ;  /* 0x0000002600267308 */ /* 0x000fe20000000800 */
[--C-:B------:R-:W-:Y:S02]  /*3ee0*/  FFMA.FTZ R125, R62, c[0x0][0x23c], -R55.reuse ;  /* 0x00008f003e7d7a23 */ /* 0x100fe40000010837 */
[--C-:B------:R-:W-:Y:S02]  /*3ef0*/  FFMA.FTZ R66, R66, c[0x0][0x23c], -R55.reuse ;  /* 0x00008f0042427a23 */ /* 0x100fe40000010837 */
[----:B------:R-:W-:Y:S01]  /*3f00*/  FFMA.FTZ R64, R64, c[0x0][0x23c], -R55 ;  /* 0x00008f0040407a23 */ /* 0x000fe20000010837 */
[----:B------:R-:W-:Y:S01]  /*3f10*/  HMMA.16816.F32 R80, R100, R84, RZ ;  /* 0x000000546450723c */ /* 0x000fe200000018ff */
[--C-:B------:R-:W-:Y:S01]  /*3f20*/  FFMA.FTZ R62, R65, c[0x0][0x23c], -R50.reuse ;  /* 0x00008f00413e7a23 */ /* 0x100fe20000010832 */
[----:B------:R-:W1:Y:S01]  /*3f30*/  MUFU.EX2 R35, R35 ;  /* 0x0000002300237308 */ /* 0x000e620000000800 */
[----:B------:R-:W-:-:S02]  /*3f40*/  FFMA.FTZ R63, R63, c[0x0][0x23c], -R50 ;  /* 0x00008f003f3f7a23 */ /* 0x000fc40000010832 */
[--C-:B------:R-:W-:Y:S02]  /*3f50*/  FFMA.FTZ R116, R61, c[0x0][0x23c], -R50.reuse ;  /* 0x00008f003d747a23 */ /* 0x100fe40000010832 */
[----:B------:R-:W-:Y:S01]  /*3f60*/  FFMA.FTZ R59, R59, c[0x0][0x23c], -R50 ;  /* 0x00008f003b3b7a23 */ /* 0x000fe20000010832 */
[C---:B------:R-:W-:Y:S01]  /*3f70*/  HMMA.16816.F32 R88, R100.reuse, R108, RZ ;  /* 0x0000006c6458723c */ /* 0x040fe200000018ff */
[----:B------:R-:W-:Y:S01]  /*3f80*/  FADD.FTZ R46, R47, R46 ;  /* 0x0000002e2f2e7221 */ /* 0x000fe20000010000 */
[----:B------:R-:W-:Y:S01]  /*3f90*/  MUFU.EX2 R34, R34 ;  /* 0x0000002200227308 */ /* 0x000fe20000000800 */
[----:B------:R-:W-:Y:S02]  /*3fa0*/  FADD.FTZ R45, R45, R44 ;  /* 0x0000002c2d2d7221 */ /* 0x000fe40000010000 */
[----:B------:R-:W-:Y:S02]  /*3fb0*/  FADD.FTZ R41, R41, R46 ;  /* 0x0000002e29297221 */ /* 0x000fe40000010000 */
[----:B------:R-:W-:Y:S01]  /*3fc0*/  FADD.FTZ R42, R42, R45 ;  /* 0x0000002d2a2a7221 */ /* 0x000fe20000010000 */
[----:B------:R-:W-:Y:S01]  /*3fd0*/  HMMA.16816.F32 R92, R100, R96, RZ ;  /* 0x00000060645c723c */ /* 0x000fe200000018ff */
[----:B------:R-:W-:Y:S01]  /*3fe0*/  FADD.FTZ R40, R40, R41 ;  /* 0x0000002928287221 */ /* 0x000fe20000010000 */
[----:B------:R-:W2:Y:S01]  /*3ff0*/  MUFU.EX2 R31, R31 ;  /* 0x0000001f001f7308 */ /* 0x000ea20000000800 */
[----:B------:R-:W-:-:S02]  /*4000*/  FADD.FTZ R43, R43, R42 ;  /* 0x0000002a2b2b7221 */ /* 0x000fc40000010000 */
[----:B------:R-:W-:Y:S02]  /*4010*/  FFMA.FTZ R195, R52, c[0x0][0x23c], -R55 ;  /* 0x00008f0034c37a23 */ /* 0x000fe40000010837 */
[--C-:B------:R-:W-:Y:S01]  /*4020*/  FFMA.FTZ R52, R51, c[0x0][0x23c], -R50.reuse ;  /* 0x00008f0033347a23 */ /* 0x100fe20000010832 */
[----:B------:R-:W-:Y:S01]  /*4030*/  HMMA.16816.F32 R68, R100, R70, RZ ;  /* 0x000000466444723c */ /* 0x000fe200000018ff */
[--C-:B------:R-:W-:Y:S01]  /*4040*/  FFMA.FTZ R49, R49, c[0x0][0x23c], -R50.reuse ;  /* 0x00008f0031317a23 */ /* 0x100fe20000010832 */
[----:B------:R-:W-:Y:S01]  /*4050*/  MUFU.EX2 R33, R33 ;  /* 0x0000002100217308 */ /* 0x000fe20000000800 */
[----:B------:R-:W-:-:S05]  /*4060*/  FFMA.FTZ R196, R48, c[0x0][0x23c], -R50 ;  /* 0x00008f0030c47a23 */ /* 0x000fca0000010832 */
[C---:B------:R-:W-:Y:S02]  /*4070*/  HMMA.16816.F32 R84, R100.reuse, R86, RZ ;  /* 0x000000566454723c */ /* 0x040fe400000018ff */
[----:B------:R-:W4:Y:S06]  /*4080*/  MUFU.EX2 R28, R28 ;  /* 0x0000001c001c7308 */ /* 0x000f2c0000000800 */
[C---:B------:R-:W-:Y:S02]  /*4090*/  HMMA.16816.F32 R108, R100.reuse, R110, RZ ;  /* 0x0000006e646c723c */ /* 0x040fe400000018ff */
[----:B------:R-:W-:Y:S06]  /*40a0*/  MUFU.EX2 R29, R29 ;  /* 0x0000001d001d7308 */ /* 0x000fec0000000800 */
[C---:B------:R-:W-:Y:S02]  /*40b0*/  HMMA.16816.F32 R96, R100.reuse, R98, RZ ;  /* 0x000000626460723c */ /* 0x040fe400000018ff */
[----:B------:R-:W-:Y:S06]  /*40c0*/  MUFU.EX2 R4, R4 ;  /* 0x0000000400047308 */ /* 0x000fec0000000800 */
[C---:B------:R-:W-:Y:S02]  /*40d0*/  HMMA.16816.F32 R104, R100.reuse, R8, RZ ;  /* 0x000000086468723c */ /* 0x040fe400000018ff */
[----:B------:R-:W-:Y:S05]  /*40e0*/  MUFU.EX2 R30, R30 ;  /* 0x0000001e001e7308 */ /* 0x000fea0000000800 */
[----:B---3--:R-:W-:Y:S01]  /*40f0*/  F2FP.PACK_AB R8, R36, R39 ;  /* 0x000000272408723e */ /* 0x008fe200000000ff */
[----:B------:R-:W-:Y:S01]  /*4100*/  HMMA.16816.F32 R100, R100, R10, RZ ;  /* 0x0000000a6464723c */ /* 0x000fe200000018ff */
[----:B-1----:R-:W-:Y:S01]  /*4110*/  F2FP.PACK_AB R9, R35, R38 ;  /* 0x000000262309723e */ /* 0x002fe200000000ff */
[----:B------:R-:W1:Y:S01]  /*4120*/  MUFU.EX2 R7, R7 ;  /* 0x0000000700077308 */ /* 0x000e620000000800 */
[----:B------:R-:W-:-:S02]  /*4130*/  FADD.FTZ R39, R39, R40 ;  /* 0x0000002827277221 */ /* 0x000fc40000010000 */
[----:B------:R-:W-:Y:S02]  /*4140*/  FADD.FTZ R38, R38, R43 ;  /* 0x0000002b26267221 */ /* 0x000fe40000010000 */
[----:B------:R-:W-:Y:S01]  /*4150*/  F2FP.PACK_AB R10, R32, R37 ;  /* 0x00000025200a723e */ /* 0x000fe200000000ff */
[----:B------:R-:W-:Y:S01]  /*4160*/  FADD.FTZ R36, R36, R39 ;  /* 0x0000002724247221 */ /* 0x000fe20000010000 */
[----:B--2---:R-:W-:Y:S01]  /*4170*/  F2FP.PACK_AB R11, R31, R34 ;  /* 0x000000221f0b723e */ /* 0x004fe200000000ff */
[----:B------:R-:W-:Y:S01]  /*4180*/  MUFU.EX2 R6, R6 ;  /* 0x0000000600067308 */ /* 0x000fe20000000800 */
[----:B------:R-:W-:Y:S02]  /*4190*/  FADD.FTZ R35, R35, R38 ;  /* 0x0000002623237221 */ /* 0x000fe40000010000 */
[----:B------:R-:W-:Y:S02]  /*41a0*/  FADD.FTZ R37, R37, R36 ;  /* 0x0000002425257221 */ /* 0x000fe40000010000 */
[----:B------:R-:W-:Y:S01]  /*41b0*/  FADD.FTZ R34, R34, R35 ;  /* 0x0000002322227221 */ /* 0x000fe20000010000 */
[----:B------:R-:W-:Y:S01]  /*41c0*/  HMMA.16816.F32 R72, R8, R12, R72 ;  /* 0x0000000c0848723c */ /* 0x000fe20000001848 */
[----:B------:R-:W-:Y:S01]  /*41d0*/  FADD.FTZ R32, R32, R37 ;  /* 0x0000002520207221 */ /* 0x000fe20000010000 */
[----:B------:R-:W2:Y:S01]  /*41e0*/  MUFU.EX2 R3, R3 ;  /* 0x0000000300037308 */ /* 0x000ea20000000800 */
[----:B------:R-:W-:-:S05]  /*41f0*/  FADD.FTZ R31, R31, R34 ;  /* 0x000000221f1f7221 */ /* 0x000fca0000010000 */
[C---:B------:R-:W-:Y:S01]  /*4200*/  HMMA.16816.F32 R76, R8.reuse, R14, R76 ;  /* 0x0000000e084c723c */ /* 0x040fe2000000184c */
[----:B------:R-:W3:Y:S01]  /*4210*/  LDSM.16.MT88.4 R12, [R173+0xd400] ;  /* 0x00d40000ad0c783b */ /* 0x000ee20000004200 */
[----:B------:R-:W-:Y:S06]  /*4220*/  MUFU.EX2 R57, R57 ;  /* 0x0000003900397308 */ /* 0x000fec0000000800 */
[C---:B------:R-:W-:Y:S02]  /*4230*/  HMMA.16816.F32 R112, R8.reuse, R24, R112 ;  /* 0x000000180870723c */ /* 0x040fe40000001870 */
[----:B------:R-:W5:Y:S06]  /*4240*/  MUFU.EX2 R56, R56 ;  /* 0x0000003800387308 */ /* 0x000f6c0000000800 */
[C---:B------:R-:W-:Y:S01]  /*4250*/  HMMA.16816.F32 R68, R8.reuse, R26, R68 ;  /* 0x0000001a0844723c */ /* 0x040fe20000001844 */
[----:B------:R-:W1:Y:S01]  /*4260*/  LDSM.16.MT88.4 R24, [R172+0xd400] ;  /* 0x00d40000ac18783b */ /* 0x000e620000004200 */
[----:B------:R-:W-:Y:S06]  /*4270*/  MUFU.EX2 R67, R67 ;  /* 0x0000004300437308 */ /* 0x000fec0000000800 */
[C---:B------:R-:W-:Y:S02]  /*4280*/  HMMA.16816.F32 R80, R8.reuse, R20, R80 ;  /* 0x000000140850723c */ /* 0x040fe40000001850 */
[----:B------:R-:W-:Y:S06]  /*4290*/  MUFU.EX2 R118, R118 ;  /* 0x0000007600767308 */ /* 0x000fec0000000800 */
[C---:B------:R-:W-:Y:S01]  /*42a0*/  HMMA.16816.F32 R84, R8.reuse, R22, R84 ;  /* 0x000000160854723c */ /* 0x040fe20000001854 */
[----:B------:R-:W-:Y:S01]  /*42b0*/  LDSM.16.MT88.4 R20, [R173+0x9800] ;  /* 0x00980000ad14783b */ /* 0x000fe20000004200 */
[----:B------:R-:W-:Y:S06]  /*42c0*/  MUFU.EX2 R117, R117 ;  /* 0x0000007500757308 */ /* 0x000fec0000000800 */
[C---:B------:R-:W-:Y:S02]  /*42d0*/  HMMA.16816.F32 R88, R8.reuse, R16, R88 ;  /* 0x000000100858723c */ /* 0x040fe40000001858 */
[----:B------:R-:W1:Y:S06]  /*42e0*/  MUFU.EX2 R122, R122 ;  /* 0x0000007a007a7308 */ /* 0x000e6c0000000800 */
[C---:B---3--:R-:W-:Y:S02]  /*42f0*/  HMMA.16816.F32 R92, R8.reuse, R12, R92 ;  /* 0x0000000c085c723c */ /* 0x048fe4000000185c */
[----:B------:R-:W-:Y:S06]  /*4300*/  MUFU.EX2 R120, R120 ;  /* 0x0000007800787308 */ /* 0x000fec0000000800 */
[C---:B------:R-:W-:Y:S01]  /*4310*/  HMMA.16816.F32 R96, R8.reuse, R14, R96 ;  /* 0x0000000e0860723c */ /* 0x040fe20000001860 */
[----:B------:R-:W3:Y:S01]  /*4320*/  LDSM.16.MT88.4 R12, [R173+0xb800] ;  /* 0x00b80000ad0c783b */ /* 0x000ee20000004200 */
[----:B------:R-:W2:Y:S06]  /*4330*/  MUFU.EX2 R119, R119 ;  /* 0x0000007700777308 */ /* 0x000eac0000000800 */
[C---:B------:R-:W-:Y:S01]  /*4340*/  HMMA.16816.F32 R108, R8.reuse, R18, R108 ;  /* 0x00000012086c723c */ /* 0x040fe2000000186c */
[----:B------:R-:W5:Y:S01]  /*4350*/  LDSM.16.MT88.4 R16, [R172+0x9800] ;  /* 0x00980000ac10783b */ /* 0x000f620000004200 */
[----:B------:R-:W-:Y:S06]  /*4360*/  MUFU.EX2 R131, R131 ;  /* 0x0000008300837308 */ /* 0x000fec0000000800 */
[C---:B-1----:R-:W-:Y:S02]  /*4370*/  HMMA.16816.F32 R104, R8.reuse, R24, R104 ;  /* 0x000000180868723c */ /* 0x042fe40000001868 */
[----:B------:R-:W1:Y:S06]  /*4380*/  MUFU.EX2 R130, R130 ;  /* 0x0000008200827308 */ /* 0x000e6c0000000800 */
[----:B------:R-:W-:Y:S01]  /*4390*/  HMMA.16816.F32 R100, R8, R26, R100 ;  /* 0x0000001a0864723c */ /* 0x000fe20000001864 */
[----:B------:R-:W-:Y:S01]  /*43a0*/  LDSM.16.MT88.4 R24, [R173+0x9c00] ;  /* 0x009c0000ad18783b */ /* 0x000fe20000004200 */
[----:B------:R-:W-:Y:S05]  /*43b0*/  MUFU.EX2 R129, R129 ;  /* 0x0000008100817308 */ /* 0x000fea0000000800 */
[----:B----4-:R-:W-:Y:S01]  /*43c0*/  F2FP.PACK_AB R8, R28, R33 ;  /* 0x000000211c08723e */ /* 0x010fe200000000ff */
[----:B------:R-:W-:Y:S01]  /*43d0*/  FADD.FTZ R33, R33, R32 ;  /* 0x0000002021217221 */ /* 0x000fe20000010000 */
[----:B------:R-:W-:Y:S01]  /*43e0*/  F2FP.PACK_AB R9, R7, R30 ;  /* 0x0000001e0709723e */ /* 0x000fe200000000ff */
[----:B------:R-:W-:Y:S01]  /*43f0*/  MUFU.EX2 R132, R132 ;  /* 0x0000008400847308 */ /* 0x000fe20000000800 */
[----:B------:R-:W-:Y:S01]  /*4400*/  F2FP.PACK_AB R10, R4, R29 ;  /* 0x0000001d040a723e */ /* 0x000fe200000000ff */
[----:B------:R-:W-:Y:S01]  /*4410*/  FADD.FTZ R30, R30, R31 ;  /* 0x0000001f1e1e7221 */ /* 0x000fe20000010000 */
[----:B--2---:R-:W-:Y:S01]  /*4420*/  F2FP.PACK_AB R11, R3, R6 ;  /* 0x00000006030b723e */ /* 0x004fe200000000ff */
[----:B------:R-:W-:-:S02]  /*4430*/  FADD.FTZ R28, R28, R33 ;  /* 0x000000211c1c7221 */ /* 0x000fc40000010000 */
[----:B------:R-:W-:Y:S02]  /*4440*/  FADD.FTZ R7, R7, R30 ;  /* 0x0000001e07077221 */ /* 0x000fe40000010000 */
[----:B------:R-:W-:Y:S01]  /*4450*/  MUFU.EX2 R133, R133 ;  /* 0x0000008500857308 */ /* 0x000fe20000000800 */
[----:B------:R-:W-:Y:S01]  /*4460*/  FADD.FTZ R29, R29, R28 ;  /* 0x0000001c1d1d7221 */ /* 0x000fe20000010000 */
[C---:B---3--:R-:W-:Y:S01]  /*4470*/  HMMA.16816.F32 R80, R8.reuse, R12, R80 ;  /* 0x0000000c0850723c */ /* 0x048fe20000001850 */
[----:B------:R-:W-:Y:S02]  /*4480*/  FADD.FTZ R6, R6, R7 ;  /* 0x0000000706067221 */ /* 0x000fe40000010000 */
[----:B------:R-:W-:Y:S02]  /*4490*/  FADD.FTZ R4, R4, R29 ;  /* 0x0000001d04047221 */ /* 0x000fe40000010000 */
[----:B------:R-:W-:Y:S01]  /*44a0*/  FADD.FTZ R6, R3, R6 ;  /* 0x0000000603067221 */ /* 0x000fe20000010000 */
[----:B------:R-:W2:Y:S02]  /*44b0*/  MUFU.EX2 R136, R136 ;  /* 0x0000008800887308 */ /* 0x000ea40000000800 */
[C---:B------:R-:W-:Y:S01]  /*44c0*/  HMMA.16816.F32 R84, R8.reuse, R14, R84 ;  /* 0x0000000e0854723c */ /* 0x040fe20000001854 */
[----:B------:R-:W3:Y:S05]  /*44d0*/  LDSM.16.MT88.4 R12, [R172+0xd800] ;  /* 0x00d80000ac0c783b */ /* 0x000eea0000004200 */
[----:B------:R-:W-:Y:S02]  /*44e0*/  MUFU.EX2 R135, R135 ;  /* 0x0000008700877308 */ /* 0x000fe40000000800 */
[C---:B------:R-:W-:Y:S06]  /*44f0*/  HMMA.16816.F32 R112, R8.reuse, R20, R112 ;  /* 0x000000140870723c */ /* 0x040fec0000001870 */
[----:B------:R-:W4:Y:S02]  /*4500*/  MUFU.EX2 R138, R138 ;  /* 0x0000008a008a7308 */ /* 0x000f240000000800 */
[C---:B------:R-:W-:Y:S01]  /*4510*/  HMMA.16816.F32 R68, R8.reuse, R22, R68 ;  /* 0x000000160844723c */ /* 0x040fe20000001844 */
[----:B------:R-:W1:Y:S05]  /*4520*/  LDSM.16.MT88.4 R20, [R172+0xb800] ;  /* 0x00b80000ac14783b */ /* 0x000e6a0000004200 */
[----:B------:R-:W-:Y:S02]  /*4530*/  MUFU.EX2 R137, R137 ;  /* 0x0000008900897308 */ /* 0x000fe40000000800 */
[C---:B-----5:R-:W-:Y:S06]  /*4540*/  HMMA.16816.F32 R72, R8.reuse, R16, R72 ;  /* 0x000000100848723c */ /* 0x060fec0000001848 */
[----:B------:R-:W5:Y:S02]  /*4550*/  MUFU.EX2 R126, R126 ;  /* 0x0000007e007e7308 */ /* 0x000f640000000800 */
[C---:B------:R-:W-:Y:S01]  /*4560*/  HMMA.16816.F32 R76, R8.reuse, R18, R76 ;  /* 0x00000012084c723c */ /* 0x040fe2000000184c */
[----:B------:R-:W2:Y:S05]  /*4570*/  LDSM.16.MT88.4 R16, [R173+0xd800] ;  /* 0x00d80000ad10783b */ /* 0x000eaa0000004200 */
[----:B------:R-:W-:Y:S02]  /*4580*/  MUFU.EX2 R139, R139 ;  /* 0x0000008b008b7308 */ /* 0x000fe40000000800 */
[C---:B---3--:R-:W-:Y:S06]  /*4590*/  HMMA.16816.F32 R104, R8.reuse, R12, R104 ;  /* 0x0000000c0868723c */ /* 0x048fec0000001868 */
[----:B------:R-:W-:Y:S02]  /*45a0*/  MUFU.EX2 R124, R124 ;  /* 0x0000007c007c7308 */ /* 0x000fe40000000800 */
[C---:B------:R-:W-:Y:S01]  /*45b0*/  HMMA.16816.F32 R100, R8.reuse, R14, R100 ;  /* 0x0000000e0864723c */ /* 0x040fe20000001864 */
[----:B------:R-:W3:Y:S05]  /*45c0*/  LDSM.16.MT88.4 R12, [R173+0xbc00] ;  /* 0x00bc0000ad0c783b */ /* 0x000eea0000004200 */
[----:B------:R-:W-:Y:S02]  /*45d0*/  MUFU.EX2 R127, R127 ;  /* 0x0000007f007f7308 */ /* 0x000fe40000000800 */
[C---:B-1----:R-:W-:Y:S06]  /*45e0*/  HMMA.16816.F32 R88, R8.reuse, R20, R88 ;  /* 0x000000140858723c */ /* 0x042fec0000001858 */
[----:B------:R-:W1:Y:S02]  /*45f0*/  MUFU.EX2 R128, R128 ;  /* 0x0000008000807308 */ /* 0x000e640000000800 */
[C---:B------:R-:W-:Y:S01]  /*4600*/  HMMA.16816.F32 R108, R8.reuse, R22, R108 ;  /* 0x00000016086c723c */ /* 0x040fe2000000186c */
[----:B------:R-:W-:Y:S05]  /*4610*/  LDSM.16.MT88.4 R20, [R172+0xbc00] ;  /* 0x00bc0000ac14783b */ /* 0x000fea0000004200 */
[----:B------:R-:W-:Y:S02]  /*4620*/  MUFU.EX2 R134, R134 ;  /* 0x0000008600867308 */ /* 0x000fe40000000800 */
[C---:B--2---:R-:W-:Y:S06]  /*4630*/  HMMA.16816.F32 R92, R8.reuse, R16, R92 ;  /* 0x00000010085c723c */ /* 0x044fec000000185c */
[----:B------:R-:W2:Y:S02]  /*4640*/  MUFU.EX2 R121, R121 ;  /* 0x0000007900797308 */ /* 0x000ea40000000800 */
[----:B------:R-:W-:Y:S01]  /*4650*/  HMMA.16816.F32 R96, R8, R18, R96 ;  /* 0x000000120860723c */ /* 0x000fe20000001860 */
[----:B------:R-:W1:Y:S05]  /*4660*/  LDSM.16.MT88.4 R16, [R172+0x9c00] ;  /* 0x009c0000ac10783b */ /* 0x000e6a0000004200 */
[----:B------:R-:W-:Y:S01]  /*4670*/  MUFU.EX2 R123, R123 ;  /* 0x0000007b007b7308 */ /* 0x000fe20000000800 */
[----:B------:R-:W-:Y:S01]  /*4680*/  F2FP.PACK_AB R8, R56, R57 ;  /* 0x000000393808723e */ /* 0x000fe200000000ff */
[----:B------:R-:W-:Y:S01]  /*4690*/  FADD.FTZ R57, R57, R4 ;  /* 0x0000000439397221 */ /* 0x000fe20000010000 */
[----:B------:R-:W-:Y:S01]  /*46a0*/  F2FP.PACK_AB R9, R122, R117 ;  /* 0x000000757a09723e */ /* 0x000fe200000000ff */
[----:B------:R-:W-:Y:S01]  /*46b0*/  FADD.FTZ R117, R117, R6 ;  /* 0x0000000675757221 */ /* 0x000fe20000010000 */
[----:B------:R-:W-:Y:S01]  /*46c0*/  F2FP.PACK_AB R10, R118, R67 ;  /* 0x00000043760a723e */ /* 0x000fe200000000ff */
[----:B------:R-:W-:Y:S01]  /*46d0*/  FADD.FTZ R56, R56, R57 ;  /* 0x0000003938387221 */ /* 0x000fe20000010000 */
[----:B------:R-:W-:Y:S01]  /*46e0*/  F2FP.PACK_AB R11, R119, R120 ;  /* 0x00000078770b723e */ /* 0x000fe200000000ff */
[----:B------:R-:W1:Y:S01]  /*46f0*/  MUFU.EX2 R66, R66 ;  /* 0x0000004200427308 */ /* 0x000e620000000800 */
[----:B------:R-:W-:-:S02]  /*4700*/  FADD.FTZ R117, R122, R117 ;  /* 0x000000757a757221 */ /* 0x000fc40000010000 */
[----:B------:R-:W-:Y:S02]  /*4710*/  FADD.FTZ R67, R67, R56 ;  /* 0x0000003843437221 */ /* 0x000fe40000010000 */
[----:B------:R-:W-:Y:S01]  /*4720*/  FADD.FTZ R120, R120, R117 ;  /* 0x0000007578787221 */ /* 0x000fe20000010000 */
[----:B---3--:R-:W-:Y:S01]  /*4730*/  HMMA.16816.F32 R80, R8, R12, R80 ;  /* 0x0000000c0850723c */ /* 0x008fe20000001850 */
[----:B------:R-:W-:Y:S01]  /*4740*/  FADD.FTZ R118, R118, R67 ;  /* 0x0000004376767221 */ /* 0x000fe20000010000 */
[----:B------:R-:W-:Y:S01]  /*4750*/  MUFU.EX2 R64, R64 ;  /* 0x0000004000407308 */ /* 0x000fe20000000800 */
[----:B------:R-:W-:-:S05]  /*4760*/  FADD.FTZ R120, R119, R120 ;  /* 0x0000007877787221 */ /* 0x000fca0000010000 */
[C---:B------:R-:W-:Y:S01]  /*4770*/  HMMA.16816.F32 R84, R8.reuse, R14, R84 ;  /* 0x0000000e0854723c */ /* 0x040fe20000001854 */
[----:B------:R-:W3:Y:S01]  /*4780*/  LDSM.16.MT88.4 R12, [R172+0xdc00] ;  /* 0x00dc0000ac0c783b */ /* 0x000ee20000004200 */
[----:B------:R-:W-:Y:S06]  /*4790*/  MUFU.EX2 R125, R125 ;  /* 0x0000007d007d7308 */ /* 0x000fec0000000800 */
[C---:B------:R-:W-:Y:S02]  /*47a0*/  HMMA.16816.F32 R112, R8.reuse, R24, R112 ;  /* 0x000000180870723c */ /* 0x040fe40000001870 */
[----:B------:R-:W-:Y:S06]  /*47b0*/  MUFU.EX2 R62, R62 ;  /* 0x0000003e003e7308 */ /* 0x000fec0000000800 */
[C---:B-1----:R-:W-:Y:S02]  /*47c0*/  HMMA.16816.F32 R72, R8.reuse, R16, R72 ;  /* 0x000000100848723c */ /* 0x042fe40000001848 */
[----:B------:R-:W1:Y:S06]  /*47d0*/  MUFU.EX2 R63, R63 ;  /* 0x0000003f003f7308 */ /* 0x000e6c0000000800 */
[C---:B------:R-:W-:Y:S01]  /*47e0*/  HMMA.16816.F32 R76, R8.reuse, R18, R76 ;  /* 0x00000012084c723c */ /* 0x040fe2000000184c */
[----:B------:R-:W1:Y:S01]  /*47f0*/  LDSM.16.MT88.4 R16, [R173+0xdc00] ;  /* 0x00dc0000ad10783b */ /* 0x000e620000004200 */
[----:B------:R-:W-:Y:S06]  /*4800*/  MUFU.EX2 R116, R116 ;  /* 0x0000007400747308 */ /* 0x000fec0000000800 */
[C---:B------:R-:W-:Y:S01]  /*4810*/  HMMA.16816.F32 R68, R8.reuse, R26, R68 ;  /* 0x0000001a0844723c */ /* 0x040fe20000001844 */
[----:B------:R-:W-:Y:S01]  /*4820*/  LDSM.16.MT88.4 R24, [R173+0xa000] ;  /* 0x00a00000ad18783b */ /* 0x000fe20000004200 */
[----:B------:R-:W1:Y:S06]  /*4830*/  MUFU.EX2 R59, R59 ;  /* 0x0000003b003b7308 */ /* 0x000e6c0000000800 */
[C---:B------:R-:W-:Y:S02]  /*4840*/  HMMA.16816.F32 R88, R8.reuse, R20, R88 ;  /* 0x000000140858723c */ /* 0x040fe40000001858 */
[----:B------:R-:W-:Y:S06]  /*4850*/  MUFU.EX2 R195, R195 ;  /* 0x000000c300c37308 */ /* 0x000fec0000000800 */
[C---:B---3--:R-:W-:Y:S02]  /*4860*/  HMMA.16816.F32 R104, R8.reuse, R12, R104 ;  /* 0x0000000c0868723c */ /* 0x048fe40000001868 */
[----:B------:R-:W-:Y:S06]  /*4870*/  MUFU.EX2 R52, R52 ;  /* 0x0000003400347308 */ /* 0x000fec0000000800 */
[C---:B------:R-:W-:Y:S01]  /*4880*/  HMMA.16816.F32 R100, R8.reuse, R14, R100 ;  /* 0x0000000e0864723c */ /* 0x040fe20000001864 */
[----:B------:R-:W3:Y:S01]  /*4890*/  LDSM.16.MT88.4 R12, [R172+0xa000] ;  /* 0x00a00000ac0c783b */ /* 0x000ee20000004200 */
[----:B------:R-:W-:Y:S06]  /*48a0*/  MUFU.EX2 R49, R49 ;  /* 0x0000003100317308 */ /* 0x000fec0000000800 */
[C---:B------:R-:W-:Y:S01]  /*48b0*/  HMMA.16816.F32 R108, R8.reuse, R22, R108 ;  /* 0x00000016086c723c */ /* 0x040fe2000000186c */
[----:B------:R-:W-:Y:S01]  /*48c0*/  LDSM.16.MT88.4 R20, [R173+0xc000] ;  /* 0x00c00000ad14783b */ /* 0x000fe20000004200 */
[----:B------:R-:W-:Y:S06]  /*48d0*/  MUFU.EX2 R196, R196 ;  /* 0x000000c400c47308 */ /* 0x000fec0000000800 */
[C---:B-1----:R-:W-:Y:S08]  /*48e0*/  HMMA.16816.F32 R92, R8.reuse, R16, R92 ;  /* 0x00000010085c723c */ /* 0x042ff0000000185c */
[----:B------:R-:W-:Y:S01]  /*48f0*/  HMMA.16816.F32 R96, R8, R18, R96 ;  /* 0x000000120860723c */ /* 0x000fe20000001860 */
[----:B------:R-:W1:Y:S06]  /*4900*/  LDSM.16.MT88.4 R16, [R172+0xc000] ;  /* 0x00c00000ac10783b */ /* 0x000e6c0000004200 */
[----:B------:R-:W-:Y:S01]  /*4910*/  F2FP.PACK_AB R8, R130, R131 ;  /* 0x000000838208723e */ /* 0x000fe200000000ff */
[----:B------:R-:W-:Y:S01]  /*4920*/  FADD.FTZ R131, R131, R118 ;  /* 0x0000007683837221 */ /* 0x000fe20000010000 */
[----:B------:R-:W-:Y:S01]  /*4930*/  F2FP.PACK_AB R9, R136, R133 ;  /* 0x000000858809723e */ /* 0x000fe200000000ff */
[----:B------:R-:W-:Y:S01]  /*4940*/  FADD.FTZ R133, R133, R120 ;  /* 0x0000007885857221 */ /* 0x000fe20000010000 */
[----:B------:R-:W-:Y:S01]  /*4950*/  F2FP.PACK_AB R10, R132, R129 ;  /* 0x00000081840a723e */ /* 0x000fe200000000ff */
[----:B------:R-:W-:Y:S01]  /*4960*/  FADD.FTZ R130, R130, R131 ;  /* 0x0000008382827221 */ /* 0x000fe20000010000 */
[----:B----4-:R-:W-:Y:S01]  /*4970*/  F2FP.PACK_AB R11, R138, R135 ;  /* 0x000000878a0b723e */ /* 0x010fe200000000ff */
[----:B------:R-:W-:-:S02]  /*4980*/  FADD.FTZ R136, R136, R133 ;  /* 0x0000008588887221 */ /* 0x000fc40000010000 */
[----:B------:R-:W-:Y:S02]  /*4990*/  FADD.FTZ R129, R129, R130 ;  /* 0x0000008281817221 */ /* 0x000fe40000010000 */
[----:B------:R-:W-:Y:S02]  /*49a0*/  FADD.FTZ R135, R135, R136 ;  /* 0x0000008887877221 */ /* 0x000fe40000010000 */
[----:B---3--:R-:W-:Y:S01]  /*49b0*/  HMMA.16816.F32 R72, R8, R12, R72 ;  /* 0x0000000c0848723c */ /* 0x008fe20000001848 */
[----:B------:R-:W-:Y:S02]  /*49c0*/  FADD.FTZ R132, R132, R129 ;  /* 0x0000008184847221 */ /* 0x000fe40000010000 */
[----:B------:R-:W-:-:S05]  /*49d0*/  FADD.FTZ R138, R138, R135 ;  /* 0x000000878a8a7221 */ /* 0x000fca0000010000 */
        /* <DEDUP_REMOVED lines=8> */
[C---:B------:R-:W-:Y:S08]  /*4a60*/  HMMA.16816.F32 R80, R8.reuse, R20, R80 ;  /* 0x000000140850723c */ /* 0x040ff00000001850 */
[C---:B---3--:R-:W-:Y:S08]  /*4a70*/  HMMA.16816.F32 R92, R8.reuse, R12, R92 ;  /* 0x0000000c085c723c */ /* 0x048ff0000000185c */
[C---:B------:R-:W-:Y:S01]  /*4a80*/  HMMA.16816.F32 R96, R8.reuse, R14, R96 ;  /* 0x0000000e0860723c */ /* 0x040fe20000001860 */
[----:B------:R-:W3:Y:S07]  /*4a90*/  LDSM.16.MT88.4 R12, [R173+0xc400] ;  /* 0x00c40000ad0c783b */ /* 0x000eee0000004200 */
[C---:B------:R-:W-:Y:S01]  /*4aa0*/  HMMA.16816.F32 R84, R8.reuse, R22, R84 ;  /* 0x000000160854723c */ /* 0x040fe20000001854 */
[----:B------:R-:W3:Y:S07]  /*4ab0*/  LDSM.16.MT88.4 R20, [R173+0xa400] ;  /* 0x00a40000ad14783b */ /* 0x000eee0000004200 */
[C---:B----4-:R-:W-:Y:S08]  /*4ac0*/  HMMA.16816.F32 R104, R8.reuse, R24, R104 ;  /* 0x000000180868723c */ /* 0x050ff00000001868 */
[----:B------:R-:W-:Y:S01]  /*4ad0*/  HMMA.16816.F32 R100, R8, R26, R100 ;  /* 0x0000001a0864723c */ /* 0x000fe20000001864 */
[----:B------:R-:W-:Y:S06]  /*4ae0*/  LDSM.16.MT88.4 R24, [R173+0xa800] ;  /* 0x00a80000ad18783b */ /* 0x000fec0000004200 */
[----:B-----5:R-:W-:Y:S01]  /*4af0*/  F2FP.PACK_AB R8, R126, R137 ;  /* 0x000000897e08723e */ /* 0x020fe200000000ff */
[----:B------:R-:W-:Y:S01]  /*4b00*/  FADD.FTZ R137, R137, R132 ;  /* 0x0000008489897221 */ /* 0x000fe20000010000 */
[----:B------:R-:W-:Y:S01]  /*4b10*/  F2FP.PACK_AB R9, R128, R127 ;  /* 0x0000007f8009723e */ /* 0x000fe200000000ff */
[----:B------:R-:W-:Y:S01]  /*4b20*/  FADD.FTZ R127, R127, R138 ;  /* 0x0000008a7f7f7221 */ /* 0x000fe20000010000 */
[----:B------:R-:W-:Y:S01]  /*4b30*/  F2FP.PACK_AB R10, R124, R139 ;  /* 0x0000008b7c0a723e */ /* 0x000fe200000000ff */
[----:B------:R-:W-:Y:S01]  /*4b40*/  FADD.FTZ R126, R126, R137 ;  /* 0x000000897e7e7221 */ /* 0x000fe20000010000 */
[----:B--2---:R-:W-:Y:S01]  /*4b50*/  F2FP.PACK_AB R11, R121, R134 ;  /* 0x00000086790b723e */ /* 0x004fe200000000ff */
        /* <DEDUP_REMOVED lines=8> */
[C---:B---3--:R-:W-:Y:S08]  /*4be0*/  HMMA.16816.F32 R80, R8.reuse, R12, R80 ;  /* 0x0000000c0850723c */ /* 0x048ff00000001850 */
[C---:B------:R-:W-:Y:S01]  /*4bf0*/  HMMA.16816.F32 R84, R8.reuse, R14, R84 ;  /* 0x0000000e0854723c */ /* 0x040fe20000001854 */
[----:B------:R-:W2:Y:S07]  /*4c00*/  LDSM.16.MT88.4 R12, [R172+0xe400] ;  /* 0x00e40000ac0c783b */ /* 0x000eae0000004200 */
        /* <DEDUP_REMOVED lines=14> */
[----:B------:R-:W-:Y:S01]  /*4cf0*/  F2FP.PACK_AB R9, R63, R62 ;  /* 0x0000003e3f09723e */ /* 0x000fe200000000ff */
        /* <DEDUP_REMOVED lines=18> */
[C---:B------:R-:W-:Y:S07]  /*4e20*/  HMMA.16816.F32 R112, R8.reuse, R24, R112 ;  /* 0x000000180870723c */ /* 0x040fee0000001870 */
[--C-:B------:R-:W-:Y:S01]  /*4e30*/  FFMA.FTZ R24, R60, c[0x0][0x23c], -R55.reuse ;  /* 0x00008f003c187a23 */ /* 0x100fe20000010837 */
[----:B-1----:R-:W-:Y:S01]  /*4e40*/  HMMA.16816.F32 R92, R8, R16, R92 ;  /* 0x00000010085c723c */ /* 0x002fe2000000185c */
[----:B------:R-:W-:-:S04]  /*4e50*/  FFMA.FTZ R25, R58, c[0x0][0x23c], -R55 ;  /* 0x00008f003a197a23 */ /* 0x000fc80000010837 */
[----:B------:R-:W-:Y:S03]  /*4e60*/  MUFU.EX2 R24, R24 ;  /* 0x0000001800187308 */ /* 0x000fe60000000800 */
[C---:B------:R-:W-:Y:S01]  /*4e70*/  HMMA.16816.F32 R96, R8.reuse, R18, R96 ;  /* 0x000000120860723c */ /* 0x040fe20000001860 */
[----:B------:R-:W1:Y:S04]  /*4e80*/  LDSM.16.MT88.4 R16, [R172+0xac00] ;  /* 0x00ac0000ac10783b */ /* 0x000e680000004200 */
[----:B------:R-:W4:Y:S03]  /*4e90*/  MUFU.EX2 R25, R25 ;  /* 0x0000001900197308 */ /* 0x000f260000000800 */
[C---:B--2---:R-:W-:Y:S08]  /*4ea0*/  HMMA.16816.F32 R104, R8.reuse, R12, R104 ;  /* 0x0000000c0868723c */ /* 0x044ff00000001868 */
[C---:B------:R-:W-:Y:S01]  /*4eb0*/  HMMA.16816.F32 R100, R8.reuse, R14, R100 ;  /* 0x0000000e0864723c */ /* 0x040fe20000001864 */
[----:B------:R-:W2:Y:S07]  /*4ec0*/  LDSM.16.MT88.4 R12, [R173+0xcc00] ;  /* 0x00cc0000ad0c783b */ /* 0x000eae0000004200 */
[----:B------:R-:W-:Y:S07]  /*4ed0*/  HMMA.16816.F32 R68, R8, R26, R68 ;  /* 0x0000001a0844723c */ /* 0x000fee0000001844 */
[----:B------:R-:W-:Y:S01]  /*4ee0*/  FFMA.FTZ R26, R54, c[0x0][0x23c], -R55 ;  /* 0x00008f00361a7a23 */ /* 0x000fe20000010837 */
[----:B----4-:R-:W-:Y:S01]  /*4ef0*/  F2FP.PACK_AB R8, R25, R24 ;  /* 0x000000181908723e */ /* 0x010fe200000000ff */
[----:B------:R-:W-:Y:S01]  /*4f00*/  FFMA.FTZ R27, R53, c[0x0][0x23c], -R50 ;  /* 0x00008f00351b7a23 */ /* 0x000fe20000010832 */
[----:B------:R-:W-:Y:S01]  /*4f10*/  F2FP.PACK_AB R11, R196, R49 ;  /* 0x00000031c40b723e */ /* 0x000fe200000000ff */
[----:B------:R-:W-:-:S02]  /*4f20*/  FADD.FTZ R24, R24, R125 ;  /* 0x0000007d18187221 */ /* 0x000fc40000010000 */
[----:B------:R-:W4:Y:S02]  /*4f30*/  MUFU.EX2 R26, R26 ;  /* 0x0000001a001a7308 */ /* 0x000f240000000800 */
[----:B------:R-:W-:-:S06]  /*4f40*/  FADD.FTZ R25, R25, R24 ;  /* 0x0000001819197221 */ /* 0x000fcc0000010000 */
[----:B------:R-:W5:Y:S01]  /*4f50*/  MUFU.EX2 R27, R27 ;  /* 0x0000001b001b7308 */ /* 0x000f620000000800 */
[----:B----4-:R-:W-:Y:S01]  /*4f60*/  F2FP.PACK_AB R10, R195, R26 ;  /* 0x0000001ac30a723e */ /* 0x010fe200000000ff */
[----:B------:R-:W-:-:S04]  /*4f70*/  FADD.FTZ R26, R26, R25 ;  /* 0x000000191a1a7221 */ /* 0x000fc80000010000 */
[----:B------:R-:W-:Y:S01]  /*4f80*/  FADD.FTZ R195, R195, R26 ;  /* 0x0000001ac3c37221 */ /* 0x000fe20000010000 */
[----:B-----5:R-:W-:Y:S01]  /*4f90*/  F2FP.PACK_AB R9, R52, R27 ;  /* 0x0000001b3409723e */ /* 0x020fe200000000ff */
[----:B------:R-:W-:-:S04]  /*4fa0*/  FADD.FTZ R27, R27, R116 ;  /* 0x000000741b1b7221 */ /* 0x000fc80000010000 */
[----:B------:R-:W-:Y:S02]  /*4fb0*/  FADD.FTZ R52, R52, R27 ;  /* 0x0000001b34347221 */ /* 0x000fe40000010000 */
[----:B---3--:R-:W-:Y:S02]  /*4fc0*/  HMMA.16816.F32 R112, R8, R20, R112 ;  /* 0x000000140870723c */ /* 0x008fe40000001870 */
[----:B------:R-:W-:-:S04]  /*4fd0*/  FADD.FTZ R49, R49, R52 ;  /* 0x0000003431317221 */ /* 0x000fc80000010000 */
[----:B------:R-:W-:Y:S02]  /*4fe0*/  FADD.FTZ R196, R196, R49 ;  /* 0x00000031c4c47221 */ /* 0x000fe40000010000 */
        /* <DEDUP_REMOVED lines=9> */
[C---:B------:R-:W-:Y:S08]  /*5080*/  HMMA.16816.F32 R108, R8.reuse, R22, R108 ;  /* 0x00000016086c723c */ /* 0x040ff0000000186c */
[C---:B-1----:R-:W-:Y:S08]  /*5090*/  HMMA.16816.F32 R92, R8.reuse, R16, R92 ;  /* 0x00000010085c723c */ /* 0x042ff0000000185c */
[C---:B------:R-:W-:Y:S08]  /*50a0*/  HMMA.16816.F32 R96, R8.reuse, R18, R96 ;  /* 0x000000120860723c */ /* 0x040ff00000001860 */
[C---:B--2---:R-:W-:Y:S08]  /*50b0*/  HMMA.16816.F32 R104, R8.reuse, R12, R104 ;  /* 0x0000000c0868723c */ /* 0x044ff00000001868 */
[----:B------:R-:W-:Y:S01]  /*50c0*/  HMMA.16816.F32 R100, R8, R14, R100 ;  /* 0x0000000e0864723c */ /* 0x000fe20000001864 */
[----:B------:R-:W-:Y:S07]  /*50d0*/  @!P0 BRA `(.L_x_1709) ;  /* 0x000034e000008947 */ /* 0x000fee0003800000 */
[----:B------:R-:W-:Y:S01]  /*50e0*/  ULDC UR4, c[0x0][0x1a0] ;  /* 0x0000680000047ab9 */ /* 0x000fe20000000800 */
[----:B------:R-:W-:Y:S01]  /*50f0*/  IADD3 R194, R5, -0x2, RZ ;  /* 0xfffffffe05c27810 */ /* 0x000fe20007ffe0ff */
[----:B------:R-:W-:Y:S01]  /*5100*/  ULEA UR4, -UR4, URZ, 0x7 ;  /* 0x0000003f04047291 */ /* 0x000fe2000f8e393f */
[----:B------:R-:W-:-:S02]  /*5110*/  IMAD.MOV.U32 R3, RZ, RZ, R0 ;  /* 0x000000ffff037224 */ /* 0x000fc400078e0000 */
[----:B------:R-:W-:Y:S01]  /*5120*/  IMAD.MOV.U32 R117, RZ, RZ, R2 ;  /* 0x000000ffff757224 */ /* 0x000fe200078e0002 */
[----:B------:R-:W-:Y:S02]  /*5130*/  USHF.R.S32.HI UR6, URZ, 0x1f, UR4 ;  /* 0x0000001f3f067899 */ /* 0x000fe40008011404 */
[----:B------:R-:W-:-:S04]  /*5140*/  MOV R193, UR4 ;  /* 0x0000000400c17c02 */ /* 0x000fc80008000f00 */
[----:B------:R-:W-:-:S04]  /*5150*/  MOV R192, UR6 ;  /* 0x0000000600c07c02 */ /* 0x000fc80008000f00 */
.L_x_1713:
[----:B------:R-:W-:Y:S01]  /*5160*/  MOV R8, R193 ;  /* 0x000000c100087202 */ /* 0x000fe20000000f00 */
[----:B------:R-:W-:Y:S04]  /*5170*/  DEPBAR.LE SB0, 0x0 ;  /* 0x000080000000791a */ /* 0x000fe80000000000 */
[----:B------:R-:W-:Y:S01]  /*5180*/  BAR.SYNC.DEFER_BLOCKING 0x0 ;  /* 0x0000000000007b1d */ /* 0x000fe20000010000 */
[----:B------:R-:W-:Y:S05]  /*5190*/  MOV R0, R192 ;  /* 0x000000c000007202 */ /* 0x000fea0000000f00 */
[----:B------:R-:W-:-:S05]  /*51a0*/  @P6 BRA `(.L_x_1710) ;  /* 0x000003b000006947 */ /* 0x000fca0003800000 */
        /* <DEDUP_REMOVED lines=31> */
[----:B------:R-:W-:Y:S02]  /*53a0*/  ISETP.NE.AND P1, PT, RZ, c[0x0][0x2d0], PT ;  /* 0x0000b400ff007a0c */ /* 0x000fe40003f25270 */
[----:B------:R-:W-:Y:S07]  /*53b0*/  LOP3.LUT R0, RZ, c[0x0][0x2d0], RZ, 0x33, !PT ;  /* 0x0000b400ff007a12 */ /* 0x000fee00078e33ff */
[----:B------:R-:W-:Y:S02]  /*53c0*/  @P5 IADD3 R9, R9, 0x1, RZ ;  /* 0x0000000109095810 */ /* 0x000fe40007ffe0ff */
[----:B------:R-:W-:Y:S03]  /*53d0*/  @P4 IADD3 R8, R8, 0x1, RZ ;  /* 0x0000000108084810 */ /* 0x000fe60007ffe0ff */
[----:B------:R-:W-:Y:S02]  /*53e0*/  @!P2 IMAD.MOV R9, RZ, RZ, -R9 ;  /* 0x000000ffff09a224 */ /* 0x000fe400078e0a09 */
[----:B------:R-:W-:Y:S03]  /*53f0*/  @!P0 IMAD.MOV R8, RZ, RZ, -R8 ;  /* 0x000000ffff088224 */ /* 0x000fe600078e0a08 */
        /* <DEDUP_REMOVED lines=19> */
[----:B------:R-:W-:Y:S04]  /*5530*/  IMAD R5, R4, c[0x0][0x188], RZ ;  /* 0x0000620004057a24 */ /* 0x000fe800078e02ff */
[----:B------:R-:W-:Y:S04]  /*5540*/  IMAD R5, R2, c[0x0][0x18c], R5 ;  /* 0x0000630002057a24 */ /* 0x000fe800078e0205 */
[----:B------:R-:W-:Y:S02]  /*5550*/  IMAD.IADD R0, R9, 0x1, R5 ;  /* 0x0000000109007824 */ /* 0x000fe400078e0205 */
.L_x_1710:
[C---:B------:R-:W-:Y:S04]  /*5560*/  LEA R186, P0, R8.reuse, R186, 0x1 ;  /* 0x000000ba08ba7211 */ /* 0x040fe800078008ff */
[----:B------:R-:W-:Y:S02]  /*5570*/  LEA.HI.X R179, R8, R179, R0, 0x1, P0 ;  /* 0x000000b308b37211 */ /* 0x000fe400000f0c00 */
[----:B------:R-:W-:Y:S03]  /*5580*/  IADD3 R200, P0, R186, UR10, RZ ;  /* 0x0000000abac87c10 */ /* 0x000fe6000ff1e0ff */
[----:B------:R-:W-:Y:S01]  /*5590*/  IMAD.MOV.U32 R187, RZ, RZ, R179 ;  /* 0x000000ffffbb7224 */ /* 0x000fe200078e00b3 */
[----:B------:R-:W-:Y:S02]  /*55a0*/  IADD3.X R201, R179, UR5, RZ, P0, !PT ;  /* 0x00000005b3c97c10 */ /* 0x000fe400087fe4ff */
[----:B------:R-:W-:Y:S02]  /*55b0*/  IADD3 R198, P0, R200, UR10, RZ ;  /* 0x0000000ac8c67c10 */ /* 0x000fe4000ff1e0ff */
[----:B------:R-:W-:Y:S01]  /*55c0*/  @!PT LDS RZ, [RZ] ;  /* 0x00000000fffff984 */ /* 0x000fe20000000800 */
[----:B------:R-:W-:Y:S01]  /*55d0*/  @!PT LDS RZ, [RZ] ;  /* 0x00000000fffff984 */ /* 0x000fe20000000800 */
[----:B------:R-:W-:Y:S01]  /*55e0*/  @!PT LDS RZ, [RZ] ;  /* 0x00000000fffff984 */ /* 0x000fe20000000800 */
[----:B------:R1:W-:Y:S02]  /*55f0*/  LDGSTS.E.BYPASS.LTC128B.128 [R178+0x9000], [R186.64] ;  /* 0x09000000bab27fae */ /* 0x0003e4000b901d4c */
[----:B------:R-:W-:Y:S02]  /*5600*/  IADD3.X R199, R201, UR5, RZ, P0, !PT ;  /* 0x00000005c9c77c10 */ /* 0x000fe400087fe4ff */
[----:B------:R1:W-:Y:S01]  /*5610*/  LDGSTS.E.BYPASS.LTC128B.128 [R178+0xb000], [R186.64+0x40] ;  /* 0x0b000040bab27fae */ /* 0x0003e2000b901d4c */
[----:B------:R-:W-:Y:S03]  /*5620*/  IADD3 R118, P0, R198, UR10, RZ ;  /* 0x0000000ac6767c10 */ /* 0x000fe6000ff1e0ff */
[----:B------:R1:W-:Y:S01]  /*5630*/  LDGSTS.E.BYPASS.LTC128B.128 [R178+0xd000], [R186.64+0x80] ;  /* 0x0d000080bab27fae */ /* 0x0003e2000b901d4c */
[----:B------:R-:W-:Y:S02]  /*5640*/  IADD3.X R119, R199, UR5, RZ, P0, !PT ;  /* 0x00000005c7777c10 */ /* 0x000fe400087fe4ff */
[----:B------:R-:W-:Y:S01]  /*5650*/  ISETP.GE.AND P0, PT, R194, 0x1, PT ;  /* 0x00000001c200780c */ /* 0x000fe20003f06270 */
        /* <DEDUP_REMOVED lines=10> */
[----:B------:R-:W2:Y:S04]  /*5700*/  LDSM.16.M88.4 R124, [R176] ;  /* 0x00000000b07c783b */ /* 0x000ea80000000200 */
[----:B------:R-:W3:Y:S04]  /*5710*/  LDSM.16.M88.4 R128, [R176+0x400] ;  /* 0x00040000b080783b */ /* 0x000ee80000000200 */
[----:B------:R-:W4:Y:S04]  /*5720*/  LDSM.16.M88.4 R132, [R176+0x800] ;  /* 0x00080000b084783b */ /* 0x000f280000000200 */
[----:B------:R-:W0:Y:S04]  /*5730*/  LDGDEPBAR ;  /* 0x00000000000079af */ /* 0x000e280000000000 */
[----:B------:R-:W5:Y:S04]  /*5740*/  LDSM.16.M88.4 R136, [R176+0xc00] ;  /* 0x000c0000b088783b */ /* 0x000f680000000200 */
[----:B------:R-:W1:Y:S04]  /*5750*/  LDSM.16.M88.4 R140, [R176+0x1000] ;  /* 0x00100000b08c783b */ /* 0x000e680000000200 */
[----:B------:R-:W1:Y:S04]  /*5760*/  LDSM.16.M88.4 R144, [R176+0x1400] ;  /* 0x00140000b090783b */ /* 0x000e680000000200 */
[----:B------:R-:W1:Y:S04]  /*5770*/  LDSM.16.M88.4 R148, [R176+0x1800] ;  /* 0x00180000b094783b */ /* 0x000e680000000200 */
[----:B------:R-:W1:Y:S04]  /*5780*/  LDSM.16.M88.4 R152, [R176+0x1c00] ;  /* 0x001c0000b098783b */ /* 0x000e680000000200 */
[----:B------:R-:W-:Y:S01]  /*5790*/  LDSM.16.M88.4 R156, [R175] ;  /* 0x00000000af9c783b */ /* 0x000fe20000000200 */
[C---:B--2---:R-:W-:Y:S03]  /*57a0*/  HMMA.16816.F32 R4, R120.reuse, R124, RZ ;  /* 0x0000007c7804723c */ /* 0x044fe600000018ff */
[----:B------:R-:W2:Y:S04]  /*57b0*/  LDSM.16.M88.4 R160, [R174] ;  /* 0x00000000aea0783b */ /* 0x000ea80000000200 */
[----:B------:R-:W1:Y:S01]  /*57c0*/  LDSM.16.M88.4 R164, [R174+0x400] ;  /* 0x00040000aea4783b */ /* 0x000e620000000200 */
[C---:B------:R-:W-:Y:S03]  /*57d0*/  HMMA.16816.F32 R8, R120.reuse, R126, RZ ;  /* 0x0000007e7808723c */ /* 0x040fe600000018ff */
[----:B------:R-:W1:Y:S04]  /*57e0*/  LDSM.16.M88.4 R168, [R174+0x800] ;  /* 0x00080000aea8783b */ /* 0x000e680000000200 */
[----:B------:R-:W1:Y:S01]  /*57f0*/  LDSM.16.M88.4 R124, [R174+0xc00] ;  /* 0x000c0000ae7c783b */ /* 0x000e620000000200 */
[C---:B---3--:R-:W-:Y:S08]  /*5800*/  HMMA.16816.F32 R12, R120.reuse, R128, RZ ;  /* 0x00000080780c723c */ /* 0x048ff000000018ff */
[C---:B------:R-:W-:Y:S01]  /*5810*/  HMMA.16816.F32 R16, R120.reuse, R130, RZ ;  /* 0x000000827810723c */ /* 0x040fe200000018ff */
[----:B------:R-:W-:Y:S07]  /*5820*/  LDSM.16.M88.4 R128, [R174+0x1400] ;  /* 0x00140000ae80783b */ /* 0x000fee0000000200 */
[C---:B----4-:R-:W-:Y:S08]  /*5830*/  HMMA.16816.F32 R20, R120.reuse, R132, RZ ;  /* 0x000000847814723c */ /* 0x050ff000000018ff */
[C---:B------:R-:W-:Y:S01]  /*5840*/  HMMA.16816.F32 R24, R120.reuse, R134, RZ ;  /* 0x000000867818723c */ /* 0x040fe200000018ff */
[----:B------:R-:W-:Y:S07]  /*5850*/  LDSM.16.M88.4 R132, [R174+0x1800] ;  /* 0x00180000ae84783b */ /* 0x000fee0000000200 */
[C---:B-----5:R-:W-:Y:S08]  /*5860*/  HMMA.16816.F32 R28, R120.reuse, R136, RZ ;  /* 0x00000088781c723c */ /* 0x060ff000000018ff */
[C---:B------:R-:W-:Y:S01]  /*5870*/  HMMA.16816.F32 R32, R120.reuse, R138, RZ ;  /* 0x0000008a7820723c */ /* 0x040fe200000018ff */
[----:B------:R-:W-:Y:S07]  /*5880*/  LDSM.16.M88.4 R136, [R174+0x1c00] ;  /* 0x001c0000ae88783b */ /* 0x000fee0000000200 */
[C---:B-1----:R-:W-:Y:S08]  /*5890*/  HMMA.16816.F32 R36, R120.reuse, R140, RZ ;  /* 0x0000008c7824723c */ /* 0x042ff000000018ff */
[C---:B------:R-:W-:Y:S01]  /*58a0*/  HMMA.16816.F32 R40, R120.reuse, R142, RZ ;  /* 0x0000008e7828723c */ /* 0x040fe200000018ff */
[----:B------:R-:W-:Y:S07]  /*58b0*/  LDSM.16.M88.4 R140, [R176+0x3c00] ;  /* 0x003c0000b08c783b */ /* 0x000fee0000000200 */
[C---:B------:R-:W-:Y:S08]  /*58c0*/  HMMA.16816.F32 R44, R120.reuse, R144, RZ ;  /* 0x00000090782c723c */ /* 0x040ff000000018ff */
[C---:B------:R-:W-:Y:S08]  /*58d0*/  HMMA.16816.F32 R48, R120.reuse, R146, RZ ;  /* 0x000000927830723c */ /* 0x040ff000000018ff */
[C---:B------:R-:W-:Y:S08]  /*58e0*/  HMMA.16816.F32 R52, R120.reuse, R148, RZ ;  /* 0x000000947834723c */ /* 0x040ff000000018ff */
[C---:B------:R-:W-:Y:S08]  /*58f0*/  HMMA.16816.F32 R56, R120.reuse, R150, RZ ;  /* 0x000000967838723c */ /* 0x040ff000000018ff */
[C---:B------:R-:W-:Y:S08]  /*5900*/  HMMA.16816.F32 R60, R120.reuse, R152, RZ ;  /* 0x00000098783c723c */ /* 0x040ff000000018ff */
[----:B------:R-:W-:Y:S01]  /*5910*/  HMMA.16816.F32 R64, R120, R154, RZ ;  /* 0x0000009a7840723c */ /* 0x000fe200000018ff */
[----:B------:R-:W1:Y:S07]  /*5920*/  LDSM.16.M88.4 R120, [R174+0x1000] ;  /* 0x00100000ae78783b */ /* 0x000e6e0000000200 */
[C---:B--2---:R-:W-:Y:S08]  /*5930*/  HMMA.16816.F32 R4, R156.reuse, R160, R4 ;  /* 0x000000a09c04723c */ /* 0x044ff00000001804 */
[C---:B------:R-:W-:Y:S08]  /*5940*/  HMMA.16816.F32 R8, R156.reuse, R162, R8 ;  /* 0x000000a29c08723c */ /* 0x040ff00000001808 */
[C---:B------:R-:W-:Y:S08]  /*5950*/  HMMA.16816.F32 R12, R156.reuse, R164, R12 ;  /* 0x000000a49c0c723c */ /* 0x040ff0000000180c */
[C---:B------:R-:W-:Y:S08]  /*5960*/  HMMA.16816.F32 R16, R156.reuse, R166, R16 ;  /* 0x000000a69c10723c */ /* 0x040ff00000001810 */
[C---:B------:R-:W-:Y:S08]  /*5970*/  HMMA.16816.F32 R20, R156.reuse, R168, R20 ;  /* 0x000000a89c14723c */ /* 0x040ff00000001814 */
[C---:B------:R-:W-:Y:S08]  /*5980*/  HMMA.16816.F32 R24, R156.reuse, R170, R24 ;  /* 0x000000aa9c18723c */ /* 0x040ff00000001818 */
        /* <DEDUP_REMOVED lines=13> */
[----:B------:R-:W-:Y:S01]  /*5a60*/  HMMA.16816.F32 R64, R156, R138, R64 ;  /* 0x0000008a9c40723c */ /* 0x000fe20000001840 */
        /* <DEDUP_REMOVED lines=10> */
[C---:B----4-:R-:W-:Y:S08]  /*5b10*/  HMMA.16816.F32 R28, R120.reuse, R136, R28 ;  /* 0x00000088781c723c */ /* 0x050ff0000000181c */
        /* <DEDUP_REMOVED lines=11> */
[C---:B------:R-:W-:Y:S08]  /*5bd0*/  HMMA.16816.F32 R60, R120.reuse, R140, R60 ;  /* 0x0000008c783c723c */ /* 0x040ff0000000183c */
[----:B------:R-:W-:Y:S01]  /*5be0*/  HMMA.16816.F32 R64, R120, R142, R64 ;  /* 0x0000008e7840723c */ /* 0x000fe20000001840 */
[----:B------:R-:W3:Y:S04]  /*5bf0*/  LDSM.16.M88.4 R120, [R174+0x2c00] ;  /* 0x002c0000ae78783b */ /* 0x000ee80000000200 */
[----:B------:R-:W-:Y:S03]  /*5c00*/  LDSM.16.M88.4 R140, [R174+0x3c00] ;  /* 0x003c0000ae8c783b */ /* 0x000fe60000000200 */
        /* <DEDUP_REMOVED lines=8> */
[----:B------:R-:W4:Y:S07]  /*5c90*/  LDSM.16.M88.4 R136, [R174+0x3800] ;  /* 0x00380000ae88783b */ /* 0x000f2e0000000200 */
        /* <DEDUP_REMOVED lines=9> */
[C---:B----4-:R-:W-:Y:S08]  /*5d30*/  HMMA.16816.F32 R52, R124.reuse, R136, R52 ;  /* 0x000000887c34723c */ /* 0x050ff00000001834 */
[C---:B------:R-:W-:Y:S01]  /*5d40*/  HMMA.16816.F32 R56, R124.reuse, R138, R56 ;  /* 0x0000008a7c38723c */ /* 0x040fe20000001838 */
[----:B------:R-:W3:Y:S07]  /*5d50*/  LDSM.16.M88.4 R136, [R176+0x4800] ;  /* 0x00480000b088783b */ /* 0x000eee0000000200 */
[C---:B------:R-:W-:Y:S08]  /*5d60*/  HMMA.16816.F32 R60, R124.reuse, R140, R60 ;  /* 0x0000008c7c3c723c */ /* 0x040ff0000000183c */
[----:B------:R-:W-:Y:S01]  /*5d70*/  HMMA.16816.F32 R64, R124, R142, R64 ;  /* 0x0000008e7c40723c */ /* 0x000fe20000001840 */
[----:B------:R-:W4:Y:S04]  /*5d80*/  LDSM.16.M88.4 R124, [R176+0x4c00] ;  /* 0x004c0000b07c783b */ /* 0x000f280000000200 */
[----:B------:R-:W-:Y:S03]  /*5d90*/  LDSM.16.M88.4 R140, [R176+0x5c00] ;  /* 0x005c0000b08c783b */ /* 0x000fe60000000200 */
        /* <DEDUP_REMOVED lines=33> */
[----:B------:R-:W3:Y:S01]  /*5fb0*/  LDSM.16.M88.4 R136, [R174+0x5800] ;  /* 0x00580000ae88783b */ /* 0x000ee20000000200 */
[----:B------:R-:W-:Y:S04]  /*5fc0*/  DEPBAR.LE SB0, 0x0 ;  /* 0x000080000000791a */ /* 0x000fe80000000000 */
[----:B------:R-:W-:Y:S02]  /*5fd0*/  BAR.SYNC.DEFER_BLOCKING 0x0 ;  /* 0x0000000000007b1d */ /* 0x000fe40000010000 */
[C---:B----4-:R-:W-:Y:S08]  /*5fe0*/  HMMA.16816.F32 R28, R124.reuse, R120, R28 ;  /* 0x000000787c1c723c */ /* 0x050ff0000000181c */
[C---:B------:R-:W-:Y:S08]  /*5ff0*/  HMMA.16816.F32 R32, R124.reuse, R122, R32 ;  /* 0x0000007a7c20723c */ /* 0x040ff00000001820 */
[C---:B-1----:R-:W-:Y:S08]  /*6000*/  HMMA.16816.F32 R36, R124.reuse, R128, R36 ;  /* 0x000000807c24723c */ /* 0x042ff00000001824 */
[C---:B------:R-:W-:Y:S08]  /*6010*/  HMMA.16816.F32 R40, R124.reuse, R130, R40 ;  /* 0x000000827c28723c */ /* 0x040ff00000001828 */
        /* <DEDUP_REMOVED lines=12> */
[----:B------:R-:W-:-:S05]  /*60e0*/  @P6 BRA `(.L_x_1712) ;  /* 0x000003b000006947 */ /* 0x000fca0003800000 */
        /* <DEDUP_REMOVED lines=59> */
.L_x_1712:
[C---:B------:R-:W-:Y:S04]  /*64a0*/  LEA R190, P0, R122.reuse, R190, 0x1 ;  /* 0x000000be7abe7211 */ /* 0x040fe800078008ff */
[----:B------:R-:W-:Y:S02]  /*64b0*/  LEA.HI.X R191, R122, R191, R119, 0x1, P0 ;  /* 0x000000bf7abf7211 */ /* 0x000fe400000f0c77 */
[----:B------:R-:W-:Y:S03]  /*64c0*/  IADD3 R122, P0, R190, UR9, RZ ;  /* 0x00000009be7a7c10 */ /* 0x000fe6000ff1e0ff */
        /* <DEDUP_REMOVED lines=9> */
[----:B------:R-:W-:Y:S03]  /*6560*/  IADD3 R118, P0, R120, UR9, RZ ;  /* 0x0000000978767c10 */ /* 0x000fe6000ff1e0ff */
[----:B------:R1:W-:Y:S01]  /*6570*/  LDGSTS.E.BYPASS.LTC128B.128 [R178+0x3800], [R122.64] ;  /* 0x038000007ab27fae */ /* 0x0003e2000b901d4c */
[----:B------:R-:W-:Y:S03]  /*6580*/  IADD3.X R119, R121, UR7, RZ, P0, !PT ;  /* 0x0000000779777c10 */ /* 0x000fe600087fe4ff */
        /* <DEDUP_REMOVED lines=9> */
.L_x_1711:
[----:B------:R-:W-:Y:S01]  /*6620*/  FMNMX.FTZ R0, R4, R117, !PT ;  /* 0x0000007504007209 */ /* 0x000fe20007810000 */
[----:B------:R-:W-:Y:S01]  /*6630*/  LDSM.16.MT88.4 R128, [R173+0xb000] ;  /* 0x00b00000ad80783b */ /* 0x000fe20000004200 */
        /* <DEDUP_REMOVED lines=80> */
[----:B------:R-:W-:Y:S01]  /*6b40*/  FADD.FTZ R117, -R0, R3 ;  /* 0x0000000300757221 */ /* 0x000fe20000010100 */
[----:B------:R-:W2:Y:S01]  /*6b50*/  MUFU.EX2 R116, R118 ;  /* 0x0000007600747308 */ /* 0x000ea20000000800 */
[--C-:B------:R-:W-:Y:S01]  /*6b60*/  FFMA.FTZ R146, R4, c[0x0][0x23c], -R140.reuse ;  /* 0x00008f0004927a23 */ /* 0x100fe2000001088c */
[----:B------:R-:W-:Y:S01]  /*6b70*/  FSEL R119, R119, RZ, P0 ;  /* 0x000000ff77777208 */ /* 0x000fe20000000000 */
[----:B------:R-:W-:Y:S01]  /*6b80*/  FMUL.FTZ R3, R117, c[0x0][0x23c] ;  /* 0x00008f0075037a20 */ /* 0x000fe20000410000 */
[----:B------:R-:W-:Y:S01]  /*6b90*/  ISETP.GT.AND P0, PT, R194, RZ, PT ;  /* 0x000000ffc200720c */ /* 0x000fe20003f04270 */
[--C-:B------:R-:W-:Y:S01]  /*6ba0*/  FFMA.FTZ R141, R5, c[0x0][0x23c], -R140.reuse ;  /* 0x00008f00058d7a23 */ /* 0x100fe2000001088c */
[----:B------:R-:W-:Y:S01]  /*6bb0*/  MOV R117, R2 ;  /* 0x0000000200757202 */ /* 0x000fe20000000f00 */
[--C-:B------:R-:W-:Y:S02]  /*6bc0*/  FFMA.FTZ R143, R6, c[0x0][0x23c], -R119.reuse ;  /* 0x00008f00068f7a23 */ /* 0x100fe40000010877 */
[--C-:B------:R-:W-:Y:S01]  /*6bd0*/  FFMA.FTZ R132, R7, c[0x0][0x23c], -R119.reuse ;  /* 0x00008f0007847a23 */ /* 0x100fe20000010877 */
[----:B------:R-:W3:Y:S01]  /*6be0*/  MUFU.EX2 R3, R3 ;  /* 0x0000000300037308 */ /* 0x000ee20000000800 */
        /* <DEDUP_REMOVED lines=38> */
[----:B------:R-:W-:Y:S01]  /*6e50*/  FMUL.FTZ R12, R116, R108 ;  /* 0x0000006c740c7220 */ /* 0x000fe20000410000 */
[----:B---3--:R-:W-:Y:S01]  /*6e60*/  F2FP.PACK_AB R113, R132, R143 ;  /* 0x0000008f8471723e */ /* 0x008fe200000000ff */
[--C-:B------:R-:W-:Y:S02]  /*6e70*/  FFMA.FTZ R118, R13, c[0x0][0x23c], -R140.reuse ;  /* 0x00008f000d767a23 */ /* 0x100fe4000001088c */
[C---:B------:R-:W-:Y:S02]  /*6e80*/  FMUL.FTZ R13, R116.reuse, R109 ;  /* 0x0000006d740d7220 */ /* 0x040fe40000410000 */
[C---:B------:R-:W-:Y:S01]  /*6e90*/  FMUL.FTZ R88, R116.reuse, R88 ;  /* 0x0000005874587220 */ /* 0x040fe20000410000 */
[----:B------:R-:W-:Y:S01]  /*6ea0*/  MUFU.EX2 R134, R134 ;  /* 0x0000008600867308 */ /* 0x000fe20000000800 */
[C---:B------:R-:W-:Y:S02]  /*6eb0*/  FMUL.FTZ R89, R116.reuse, R89 ;  /* 0x0000005974597220 */ /* 0x040fe40000410000 */
[C---:B------:R-:W-:Y:S02]  /*6ec0*/  FMUL.FTZ R90, R3.reuse, R90 ;  /* 0x0000005a035a7220 */ /* 0x040fe40000410000 */
[C---:B------:R-:W-:Y:S02]  /*6ed0*/  FMUL.FTZ R91, R3.reuse, R91 ;  /* 0x0000005b035b7220 */ /* 0x040fe40000410000 */
[C---:B------:R-:W-:Y:S02]  /*6ee0*/  FMUL.FTZ R92, R116.reuse, R92 ;  /* 0x0000005c745c7220 */ /* 0x040fe40000410000 */
[----:B------:R-:W-:Y:S01]  /*6ef0*/  FMUL.FTZ R93, R116, R93 ;  /* 0x0000005d745d7220 */ /* 0x000fe20000410000 */
[----:B------:R-:W3:Y:S01]  /*6f00*/  MUFU.EX2 R5, R5 ;  /* 0x0000000500057308 */ /* 0x000ee20000000800 */
[C---:B------:R-:W-:Y:S02]  /*6f10*/  FMUL.FTZ R94, R3.reuse, R94 ;  /* 0x0000005e035e7220 */ /* 0x040fe40000410000 */
[----:B------:R-:W-:Y:S01]  /*6f20*/  FMUL.FTZ R95, R3, R95 ;  /* 0x0000005f035f7220 */ /* 0x000fe20000410000 */
[----:B--2---:R-:W-:Y:S01]  /*6f30*/  F2FP.PACK_AB R114, R6, R133 ;  /* 0x000000850672723e */ /* 0x004fe200000000ff */
        /* <DEDUP_REMOVED lines=10> */
[----:B------:R-:W-:Y:S01]  /*6fe0*/  LDSM.16.MT88.4 R32, [R172+0x9c00] ;  /* 0x009c0000ac20783b */ /* 0x000fe20000004200 */
[--C-:B------:R-:W-:Y:S01]  /*6ff0*/  FFMA.FTZ R152, R36, c[0x0][0x23c], -R140.reuse ;  /* 0x00008f0024987a23 */ /* 0x100fe2000001088c */
[----:B---3--:R-:W-:Y:S01]  /*7000*/  F2FP.PACK_AB R115, R5, R134 ;  /* 0x000000860573723e */ /* 0x008fe200000000ff */
[--C-:B------:R-:W-:Y:S02]  /*7010*/  FFMA.FTZ R149, R37, c[0x0][0x23c], -R140.reuse ;  /* 0x00008f0025957a23 */ /* 0x100fe4000001088c */
[--C-:B------:R-:W-:Y:S02]  /*7020*/  FFMA.FTZ R150, R38, c[0x0][0x23c], -R119.reuse ;  /* 0x00008f0026967a23 */ /* 0x100fe40000010877 */
[--C-:B------:R-:W-:Y:S02]  /*7030*/  FFMA.FTZ R151, R39, c[0x0][0x23c], -R119.reuse ;  /* 0x00008f0027977a23 */ /* 0x100fe40000010877 */
[----:B------:R-:W-:Y:S01]  /*7040*/  MUFU.EX2 R136, R136 ;  /* 0x0000008800887308 */ /* 0x000fe20000000800 */
[C---:B------:R-:W-:Y:S01]  /*7050*/  HMMA.16816.F32 R8, R112.reuse, R120, R8 ;  /* 0x000000787008723c */ /* 0x040fe20000001808 */
[----:B------:R-:W-:Y:S04]  /*7060*/  LDSM.16.MT88.4 R36, [R172+0xa000] ;  /* 0x00a00000ac24783b */ /* 0x000fe80000004200 */
[--C-:B------:R-:W-:Y:S02]  /*7070*/  FFMA.FTZ R153, R40, c[0x0][0x23c], -R140.reuse ;  /* 0x00008f0028997a23 */ /* 0x100fe4000001088c */
[--C-:B------:R-:W-:Y:S01]  /*7080*/  FFMA.FTZ R155, R47, c[0x0][0x23c], -R119.reuse ;  /* 0x00008f002f9b7a23 */ /* 0x100fe20000010877 */
[C---:B------:R-:W-:Y:S01]  /*7090*/  HMMA.16816.F32 R68, R112.reuse, R122, R68 ;  /* 0x0000007a7044723c */ /* 0x040fe20000001844 */
[----:B------:R-:W2:Y:S01]  /*70a0*/  LDSM.16.MT88.4 R120, [R172+0xb000] ;  /* 0x00b00000ac78783b */ /* 0x000ea20000004200 */
[----:B------:R-:W3:Y:S02]  /*70b0*/  MUFU.EX2 R135, R135 ;  /* 0x0000008700877308 */ /* 0x000ee40000000800 */
[C---:B------:R-:W-:Y:S02]  /*70c0*/  FMUL.FTZ R96, R116.reuse, R96 ;  /* 0x0000006074607220 */ /* 0x040fe40000410000 */
[C---:B------:R-:W-:Y:S02]  /*70d0*/  FMUL.FTZ R97, R116.reuse, R97 ;  /* 0x0000006174617220 */ /* 0x040fe40000410000 */
[C---:B-1----:R-:W-:Y:S04]  /*70e0*/  HMMA.16816.F32 R72, R112.reuse, R124, R72 ;  /* 0x0000007c7048723c */ /* 0x042fe80000001848 */
[C---:B------:R-:W-:Y:S01]  /*70f0*/  FMUL.FTZ R98, R3.reuse, R98 ;  /* 0x0000006203627220 */ /* 0x040fe20000410000 */
[----:B------:R-:W-:Y:S01]  /*7100*/  MUFU.EX2 R138, R138 ;  /* 0x0000008a008a7308 */ /* 0x000fe20000000800 */
[C---:B------:R-:W-:Y:S02]  /*7110*/  FMUL.FTZ R99, R3.reuse, R99 ;  /* 0x0000006303637220 */ /* 0x040fe40000410000 */
[C---:B------:R-:W-:Y:S01]  /*7120*/  HMMA.16816.F32 R76, R112.reuse, R126, R76 ;  /* 0x0000007e704c723c */ /* 0x040fe2000000184c */
[----:B------:R-:W1:Y:S03]  /*7130*/  LDSM.16.MT88.4 R124, [R173+0xd000] ;  /* 0x00d00000ad7c783b */ /* 0x000e660000004200 */
[C---:B------:R-:W-:Y:S02]  /*7140*/  FMUL.FTZ R18, R3.reuse, R106 ;  /* 0x0000006a03127220 */ /* 0x040fe40000410000 */
[----:B------:R-:W-:Y:S01]  /*7150*/  FMUL.FTZ R19, R3, R107 ;  /* 0x0000006b03137220 */ /* 0x000fe20000410000 */
[----:B------:R-:W-:Y:S01]  /*7160*/  MUFU.EX2 R137, R137 ;  /* 0x0000008900897308 */ /* 0x000fe20000000800 */
[C---:B------:R-:W-:Y:S04]  /*7170*/  HMMA.16816.F32 R80, R112.reuse, R128, R80 ;  /* 0x000000807050723c */ /* 0x040fe80000001850 */
[----:B---3--:R-:W-:Y:S01]  /*7180*/  F2FP.PACK_AB R107, R135, R136 ;  /* 0x00000088876b723e */ /* 0x008fe200000000ff */
[----:B------:R-:W-:Y:S02]  /*7190*/  FMUL.FTZ R100, R116, R100 ;  /* 0x0000006474647220 */ /* 0x000fe40000410000 */
[--C-:B------:R-:W-:Y:S01]  /*71a0*/  FFMA.FTZ R128, R14, c[0x0][0x23c], -R119.reuse ;  /* 0x00008f000e807a23 */ /* 0x100fe20000010877 */
[C---:B------:R-:W-:Y:S01]  /*71b0*/  HMMA.16816.F32 R84, R112.reuse, R130, R84 ;  /* 0x000000827054723c */ /* 0x040fe20000001854 */
[----:B------:R-:W-:Y:S03]  /*71c0*/  MUFU.EX2 R139, R139 ;  /* 0x0000008b008b7308 */ /* 0x000fe60000000800 */
[----:B------:R-:W-:Y:S02]  /*71d0*/  FMUL.FTZ R14, R3, R110 ;  /* 0x0000006e030e7220 */ /* 0x000fe40000410000 */
[----:B------:R-:W-:Y:S02]  /*71e0*/  FMUL.FTZ R101, R116, R101 ;  /* 0x0000006574657220 */ /* 0x000fe40000410000 */
[--C-:B------:R-:W-:Y:S01]  /*71f0*/  FFMA.FTZ R131, R15, c[0x0][0x23c], -R119.reuse ;  /* 0x00008f000f837a23 */ /* 0x100fe20000010877 */
[C---:B--2---:R-:W-:Y:S02]  /*7200*/  HMMA.16816.F32 R88, R112.reuse, R120, R88 ;  /* 0x000000787058723c */ /* 0x044fe40000001858 */
[----:B------:R-:W-:Y:S01]  /*7210*/  MUFU.EX2 R128, R128 ;  /* 0x0000008000807308 */ /* 0x000fe20000000800 */
[C---:B------:R-:W-:Y:S02]  /*7220*/  FMUL.FTZ R15, R3.reuse, R111 ;  /* 0x0000006f030f7220 */ /* 0x040fe40000410000 */
[----:B------:R-:W2:Y:S01]  /*7230*/  LDSM.16.MT88.4 R108, [R172+0xd000] ;  /* 0x00d00000ac6c783b */ /* 0x000ea20000004200 */
[C---:B------:R-:W-:Y:S02]  /*7240*/  FMUL.FTZ R102, R3.reuse, R102 ;  /* 0x0000006603667220 */ /* 0x040fe40000410000 */
[----:B------:R-:W-:Y:S02]  /*7250*/  FMUL.FTZ R103, R3, R103 ;  /* 0x0000006703677220 */ /* 0x000fe40000410000 */
[C---:B------:R-:W-:Y:S02]  /*7260*/  HMMA.16816.F32 R12, R112.reuse, R122, R12 ;  /* 0x0000007a700c723c */ /* 0x040fe4000000180c */
[----:B------:R-:W3:Y:S01]  /*7270*/  MUFU.EX2 R131, R131 ;  /* 0x0000008300837308 */ /* 0x000ee20000000800 */
[----:B------:R-:W4:Y:S01]  /*7280*/  LDSM.16.MT88.4 R120, [R173+0x9400] ;  /* 0x00940000ad78783b */ /* 0x000f220000004200 */
[--C-:B------:R-:W-:Y:S02]  /*7290*/  FFMA.FTZ R130, R16, c[0x0][0x23c], -R140.reuse ;  /* 0x00008f0010827a23 */ /* 0x100fe4000001088c */
[--C-:B------:R-:W-:Y:S02]  /*72a0*/  FFMA.FTZ R129, R17, c[0x0][0x23c], -R140.reuse ;  /* 0x00008f0011817a23 */ /* 0x100fe4000001088c */
[C---:B-1----:R-:W-:Y:S04]  /*72b0*/  HMMA.16816.F32 R92, R112.reuse, R124, R92 ;  /* 0x0000007c705c723c */ /* 0x042fe8000000185c */
[----:B------:R-:W-:Y:S01]  /*72c0*/  MUFU.EX2 R130, R130 ;  /* 0x0000008200827308 */ /* 0x000fe20000000800 */
[----:B------:R-:W-:Y:S01]  /*72d0*/  FMUL.FTZ R16, R116, R104 ;  /* 0x0000006874107220 */ /* 0x000fe20000410000 */
[----:B------:R-:W-:Y:S01]  /*72e0*/  F2FP.PACK_AB R104, R118, R7 ;  /* 0x000000077668723e */ /* 0x000fe200000000ff */
[----:B------:R-:W-:Y:S01]  /*72f0*/  FMUL.FTZ R17, R116, R105 ;  /* 0x0000006974117220 */ /* 0x000fe20000410000 */
[C---:B------:R-:W-:Y:S01]  /*7300*/  HMMA.16816.F32 R96, R112.reuse, R126, R96 ;  /* 0x0000007e7060723c */ /* 0x040fe20000001860 */
[----:B------:R-:W1:Y:S03]  /*7310*/  LDSM.16.MT88.4 R124, [R172+0x9400] ;  /* 0x00940000ac7c783b */ /* 0x000e660000004200 */
[----:B------:R-:W-:Y:S02]  /*7320*/  FFMA.FTZ R154, R46, c[0x0][0x23c], -R119 ;  /* 0x00008f002e9a7a23 */ /* 0x000fe40000010877 */
[----:B------:R-:W5:Y:S01]  /*7330*/  MUFU.EX2 R129, R129 ;  /* 0x0000008100817308 */ /* 0x000f620000000800 */
[----:B------:R-:W-:Y:S02]  /*7340*/  FFMA.FTZ R46, R52, c[0x0][0x23c], -R140 ;  /* 0x00008f00342e7a23 */ /* 0x000fe4000001088c */
[----:B------:R-:W-:Y:S03]  /*7350*/  FFMA.FTZ R143, R3, R196, R143 ;  /* 0x000000c4038f7223 */ /* 0x000fe6000001008f */
[----:B---3--:R-:W-:Y:S01]  /*7360*/  F2FP.PACK_AB R105, R131, R128 ;  /* 0x000000808369723e */ /* 0x008fe200000000ff */
[----:B------:R-:W-:Y:S02]  /*7370*/  FFMA.FTZ R146, R116, R195, R146 ;  /* 0x000000c374927223 */ /* 0x000fe40000010092 */
[--C-:B------:R-:W-:Y:S01]  /*7380*/  FFMA.FTZ R116, R45, c[0x0][0x23c], -R140.reuse ;  /* 0x00008f002d747a23 */ /* 0x100fe2000001088c */
[----:B------:R-:W-:Y:S01]  /*7390*/  MUFU.EX2 R3, R46 ;  /* 0x0000002e00037308 */ /* 0x000fe20000000800 */
[--C-:B------:R-:W-:Y:S01]  /*73a0*/  FFMA.FTZ R45, R56, c[0x0][0x23c], -R140.reuse ;  /* 0x00008f00382d7a23 */ /* 0x100fe2000001088c */
[C---:B--2---:R-:W-:Y:S03]  /*73b0*/  HMMA.16816.F32 R16, R112.reuse, R108, R16 ;  /* 0x0000006c7010723c */ /* 0x044fe60000001810 */
[--C-:B------:R-:W-:Y:S02]  /*73c0*/  FFMA.FTZ R48, R48, c[0x0][0x23c], -R140.reuse ;  /* 0x00008f0030307a23 */ /* 0x100fe4000001088c */
[--C-:B------:R-:W-:Y:S03]  /*73d0*/  FFMA.FTZ R49, R49, c[0x0][0x23c], -R140.reuse ;  /* 0x00008f0031317a23 */ /* 0x100fe6000001088c */
[----:B------:R-:W-:Y:S01]  /*73e0*/  MUFU.EX2 R142, R142 ;  /* 0x0000008e008e7308 */ /* 0x000fe20000000800 */
[----:B------:R-:W-:Y:S01]  /*73f0*/  HMMA.16816.F32 R100, R112, R110, R100 ;  /* 0x0000006e7064723c */ /* 0x000fe20000001864 */
[----:B------:R-:W2:Y:S02]  /*7400*/  LDSM.16.MT88.4 R108, [R173+0xb400] ;  /* 0x00b40000ad6c783b */ /* 0x000ea40000004200 */
[----:B-----5:R-:W-:Y:S01]  /*7410*/  F2FP.PACK_AB R106, R129, R130 ;  /* 0x00000082816a723e */ /* 0x020fe200000000ff */
[--C-:B------:R-:W-:Y:S02]  /*7420*/  FFMA.FTZ R50, R50, c[0x0][0x23c], -R119.reuse ;  /* 0x00008f0032327a23 */ /* 0x100fe40000010877 */
[--C-:B------:R-:W-:Y:S03]  /*7430*/  FFMA.FTZ R51, R51, c[0x0][0x23c], -R119.reuse ;  /* 0x00008f0033337a23 */ /* 0x100fe60000010877 */
[----:B------:R-:W3:Y:S01]  /*7440*/  LDSM.16.MT88.4 R112, [R172+0xb400] ;  /* 0x00b40000ac70783b */ /* 0x000ee20000004200 */
[----:B------:R-:W-:Y:S01]  /*7450*/  MUFU.EX2 R144, R144 ;  /* 0x0000009000907308 */ /* 0x000fe20000000800 */
[C---:B----4-:R-:W-:Y:S05]  /*7460*/  HMMA.16816.F32 R8, R104.reuse, R120, R8 ;  /* 0x000000786808723c */ /* 0x050fea0000001808 */
[--C-:B------:R-:W-:Y:S02]  /*7470*/  FFMA.FTZ R52, R53, c[0x0][0x23c], -R140.reuse ;  /* 0x00008f0035347a23 */ /* 0x100fe4000001088c */
[--C-:B------:R-:W-:Y:S01]  /*7480*/  FFMA.FTZ R53, R54, c[0x0][0x23c], -R119.reuse ;  /* 0x00008f0036357a23 */ /* 0x100fe20000010877 */
[C---:B------:R-:W-:Y:S01]  /*7490*/  HMMA.16816.F32 R68, R104.reuse, R122, R68 ;  /* 0x0000007a6844723c */ /* 0x040fe20000001844 */
[----:B------:R-:W4:Y:S01]  /*74a0*/  LDSM.16.MT88.4 R120, [R173+0xd400] ;  /* 0x00d40000ad78783b */ /* 0x000f220000004200 */
[----:B------:R-:W-:Y:S02]  /*74b0*/  MUFU.EX2 R145, R145 ;  /* 0x0000009100917308 */ /* 0x000fe40000000800 */
[--C-:B------:R-:W-:Y:S02]  /*74c0*/  FFMA.FTZ R54, R55, c[0x0][0x23c], -R119.reuse ;  /* 0x00008f0037367a23 */ /* 0x100fe40000010877 */
[--C-:B------:R-:W-:Y:S02]  /*74d0*/  FFMA.FTZ R56, R57, c[0x0][0x23c], -R140.reuse ;  /* 0x00008f0039387a23 */ /* 0x100fe4000001088c */
[C---:B-1----:R-:W-:Y:S04]  /*74e0*/  HMMA.16816.F32 R72, R104.reuse, R124, R72 ;  /* 0x0000007c6848723c */ /* 0x042fe80000001848 */
[----:B------:R-:W-:Y:S01]  /*74f0*/  MUFU.EX2 R55, R45 ;  /* 0x0000002d00377308 */ /* 0x000fe20000000800 */
[--C-:B------:R-:W-:Y:S02]  /*7500*/  FFMA.FTZ R57, R58, c[0x0][0x23c], -R119.reuse ;  /* 0x00008f003a397a23 */ /* 0x100fe40000010877 */
[--C-:B------:R-:W-:Y:S01]  /*7510*/  FFMA.FTZ R124, R23, c[0x0][0x23c], -R119.reuse ;  /* 0x00008f00177c7a23 */ /* 0x100fe20000010877 */
[C---:B------:R-:W-:Y:S01]  /*7520*/  HMMA.16816.F32 R76, R104.reuse, R126, R76 ;  /* 0x0000007e684c723c */ /* 0x040fe2000000184c */
[----:B------:R-:W1:Y:S03]  /*7530*/  LDSM.16.MT88.4 R20, [R172+0xd400] ;  /* 0x00d40000ac14783b */ /* 0x000e660000004200 */
[--C-:B------:R-:W-:Y:S02]  /*7540*/  FFMA.FTZ R125, R24, c[0x0][0x23c], -R140.reuse ;  /* 0x00008f00187d7a23 */ /* 0x100fe4000001088c */
[--C-:B------:R-:W-:Y:S01]  /*7550*/  FFMA.FTZ R58, R59, c[0x0][0x23c], -R119.reuse ;  /* 0x00008f003b3a7a23 */ /* 0x100fe20000010877 */
[----:B------:R-:W5:Y:S01]  /*7560*/  MUFU.EX2 R124, R124 ;  /* 0x0000007c007c7308 */ /* 0x000f620000000800 */
[C---:B--2---:R-:W-:Y:S04]  /*7570*/  HMMA.16816.F32 R80, R104.reuse, R108, R80 ;  /* 0x0000006c6850723c */ /* 0x044fe80000001850 */
[--C-:B------:R-:W-:Y:S02]  /*7580*/  FFMA.FTZ R126, R25, c[0x0][0x23c], -R140.reuse ;  /* 0x00008f00197e7a23 */ /* 0x100fe4000001088c */
[--C-:B------:R-:W-:Y:S02]  /*7590*/  FFMA.FTZ R127, R26, c[0x0][0x23c], -R119.reuse ;  /* 0x00008f001a7f7a23 */ /* 0x100fe40000010877 */
[C---:B------:R-:W-:Y:S01]  /*75a0*/  HMMA.16816.F32 R84, R104.reuse, R110, R84 ;  /* 0x0000006e6854723c */ /* 0x040fe20000001854 */
[----:B------:R-:W2:Y:S01]  /*75b0*/  LDSM.16.MT88.4 R108, [R173+0x9800] ;  /* 0x00980000ad6c783b */ /* 0x000ea20000004200 */
[----:B------:R-:W-:Y:S02]  /*75c0*/  MUFU.EX2 R125, R125 ;  /* 0x0000007d007d7308 */ /* 0x000fe40000000800 */
[----:B------:R-:W-:Y:S02]  /*75d0*/  FFMA.FTZ R64, R64, c[0x0][0x23c], -R140 ;  /* 0x00008f0040407a23 */ /* 0x000fe4000001088c */
[----:B------:R-:W-:Y:S02]  /*75e0*/  FFMA.FTZ R66, R66, c[0x0][0x23c], -R119 ;  /* 0x00008f0042427a23 */ /* 0x000fe40000010877 */
[C---:B---3--:R-:W-:Y:S01]  /*75f0*/  HMMA.16816.F32 R88, R104.reuse, R112, R88 ;  /* 0x000000706858723c */ /* 0x048fe20000001858 */
[----:B------:R-:W3:Y:S03]  /*7600*/  LDSM.16.MT88.4 R24, [R172+0x9800] ;  /* 0x00980000ac18783b */ /* 0x000ee60000004200 */
[----:B------:R-:W1:Y:S01]  /*7610*/  MUFU.EX2 R126, R126 ;  /* 0x0000007e007e7308 */ /* 0x000e620000000800 */
[----:B------:R-:W-:Y:S02]  /*7620*/  FADD.FTZ R146, R141, R146 ;  /* 0x000000928d927221 */ /* 0x000fe40000010000 */
[----:B------:R-:W-:Y:S01]  /*7630*/  FADD.FTZ R143, R132, R143 ;  /* 0x0000008f848f7221 */ /* 0x000fe20000010000 */
[C---:B------:R-:W-:Y:S01]  /*7640*/  HMMA.16816.F32 R12, R104.reuse, R114, R12 ;  /* 0x00000072680c723c */ /* 0x040fe2000000180c */
[----:B------:R-:W-:Y:S03]  /*7650*/  LDSM.16.MT88.4 R112, [R172+0xb800] ;  /* 0x00b80000ac70783b */ /* 0x000fe60000004200 */
[----:B------:R-:W-:Y:S02]  /*7660*/  FADD.FTZ R133, R133, R146 ;  /* 0x0000009285857221 */ /* 0x000fe40000010000 */
[----:B------:R-:W2:Y:S01]  /*7670*/  MUFU.EX2 R127, R127 ;  /* 0x0000007f007f7308 */ /* 0x000ea20000000800 */
[----:B------:R-:W-:Y:S01]  /*7680*/  FADD.FTZ R134, R134, R143 ;  /* 0x0000008f86867221 */ /* 0x000fe20000010000 */
[C---:B----4-:R-:W-:Y:S04]  /*7690*/  HMMA.16816.F32 R92, R104.reuse, R120, R92 ;  /* 0x00000078685c723c */ /* 0x050fe8000000185c */
[----:B------:R-:W-:Y:S02]  /*76a0*/  FADD.FTZ R6, R6, R133 ;  /* 0x0000008506067221 */ /* 0x000fe40000010000 */
[----:B------:R-:W-:Y:S02]  /*76b0*/  FADD.FTZ R5, R5, R134 ;  /* 0x0000008605057221 */ /* 0x000fe40000010000 */
[C---:B------:R-:W-:Y:S01]  /*76c0*/  HMMA.16816.F32 R96, R104.reuse, R122, R96 ;  /* 0x0000007a6860723c */ /* 0x040fe20000001860 */
[----:B------:R-:W-:Y:S03]  /*76d0*/  MUFU.EX2 R147, R147 ;  /* 0x0000009300937308 */ /* 0x000fe60000000800 */
[--C-:B------:R-:W-:Y:S02]  /*76e0*/  FFMA.FTZ R121, R28, c[0x0][0x23c], -R140.reuse ;  /* 0x00008f001c797a23 */ /* 0x100fe4000001088c */
[----:B------:R-:W-:Y:S02]  /*76f0*/  FFMA.FTZ R120, R29, c[0x0][0x23c], -R140 ;  /* 0x00008f001d787a23 */ /* 0x000fe4000001088c */
[C---:B-1----:R-:W-:Y:S03]  /*7700*/  HMMA.16816.F32 R16, R104.reuse, R20, R16 ;  /* 0x000000146810723c */ /* 0x042fe60000001810 */
[----:B------:R-:W-:Y:S01]  /*7710*/  MUFU.EX2 R121, R121 ;  /* 0x0000007900797308 */ /* 0x000fe20000000800 */
[--C-:B------:R-:W-:Y:S02]  /*7720*/  FFMA.FTZ R122, R30, c[0x0][0x23c], -R119.reuse ;  /* 0x00008f001e7a7a23 */ /* 0x100fe40000010877 */
[----:B------:R-:W-:Y:S01]  /*7730*/  FFMA.FTZ R123, R31, c[0x0][0x23c], -R119 ;  /* 0x00008f001f7b7a23 */ /* 0x000fe20000010877 */
[----:B------:R-:W-:Y:S01]  /*7740*/  F2FP.PACK_AB R20, R137, R138 ;  /* 0x0000008a8914723e */ /* 0x000fe200000000ff */
[----:B------:R-:W-:Y:S01]  /*7750*/  HMMA.16816.F32 R100, R104, R22, R100 ;  /* 0x000000166864723c */ /* 0x000fe20000001864 */
[----:B------:R-:W1:Y:S03]  /*7760*/  LDSM.16.MT88.4 R104, [R173+0xb800] ;  /* 0x00b80000ad68783b */ /* 0x000e660000004200 */
[----:B-----5:R-:W-:Y:S01]  /*7770*/  F2FP.PACK_AB R21, R124, R139 ;  /* 0x0000008b7c15723e */ /* 0x020fe200000000ff */
[----:B------:R-:W-:Y:S01]  /*7780*/  MUFU.EX2 R120, R120 ;  /* 0x0000007800787308 */ /* 0x000fe20000000800 */
[----:B------:R-:W-:Y:S01]  /*7790*/  FADD.FTZ R7, R7, R6 ;  /* 0x0000000607077221 */ /* 0x000fe20000010000 */
[----:B------:R-:W-:Y:S01]  /*77a0*/  F2FP.PACK_AB R22, R126, R125 ;  /* 0x0000007d7e16723e */ /* 0x000fe200000000ff */
[----:B------:R-:W-:Y:S01]  /*77b0*/  FADD.FTZ R128, R128, R5 ;  /* 0x0000000580807221 */ /* 0x000fe20000010000 */
[----:B--2---:R-:W-:Y:S01]  /*77c0*/  F2FP.PACK_AB R23, R142, R127 ;  /* 0x0000007f8e17723e */ /* 0x004fe200000000ff */
[----:B------:R-:W-:Y:S02]  /*77d0*/  LDSM.16.MT88.4 R28, [R173+0x9c00] ;  /* 0x009c0000ad1c783b */ /* 0x000fe40000004200 */
[----:B------:R-:W-:Y:S02]  /*77e0*/  FADD.FTZ R7, R118, R7 ;  /* 0x0000000776077221 */ /* 0x000fe40000010000 */
[----:B------:R-:W-:Y:S01]  /*77f0*/  FADD.FTZ R131, R131, R128 ;  /* 0x0000008083837221 */ /* 0x000fe20000010000 */
[----:B------:R-:W2:Y:S01]  /*7800*/  MUFU.EX2 R122, R122 ;  /* 0x0000007a007a7308 */ /* 0x000ea20000000800 */
[C---:B------:R-:W-:Y:S05]  /*7810*/  HMMA.16816.F32 R8, R20.reuse, R108, R8 ;  /* 0x0000006c1408723c */ /* 0x040fea0000001808 */
[----:B------:R-:W-:Y:S02]  /*7820*/  FADD.FTZ R130, R130, R7 ;  /* 0x0000000782827221 */ /* 0x000fe40000010000 */
[----:B------:R-:W-:Y:S01]  /*7830*/  FADD.FTZ R136, R136, R131 ;  /* 0x0000008388887221 */ /* 0x000fe20000010000 */
[C---:B------:R-:W-:Y:S01]  /*7840*/  HMMA.16816.F32 R68, R20.reuse, R110, R68 ;  /* 0x0000006e1444723c */ /* 0x040fe20000001844 */
[----:B------:R-:W4:Y:S01]  /*7850*/  LDSM.16.MT88.4 R108, [R173+0xd800] ;  /* 0x00d80000ad6c783b */ /* 0x000f220000004200 */
[----:B------:R-:W5:Y:S02]  /*7860*/  MUFU.EX2 R123, R123 ;  /* 0x0000007b007b7308 */ /* 0x000f640000000800 */
[----:B------:R-:W-:Y:S02]  /*7870*/  FADD.FTZ R129, R129, R130 ;  /* 0x0000008281817221 */ /* 0x000fe40000010000 */
[----:B------:R-:W-:Y:S02]  /*7880*/  FADD.FTZ R136, R135, R136 ;  /* 0x0000008887887221 */ /* 0x000fe40000010000 */
[C---:B---3--:R-:W-:Y:S04]  /*7890*/  HMMA.16816.F32 R72, R20.reuse, R24, R72 ;  /* 0x000000181448723c */ /* 0x048fe80000001848 */
[----:B------:R-:W3:Y:S01]  /*78a0*/  MUFU.EX2 R148, R148 ;  /* 0x0000009400947308 */ /* 0x000ee20000000800 */
[----:B------:R-:W-:Y:S02]  /*78b0*/  FADD.FTZ R138, R138, R129 ;  /* 0x000000818a8a7221 */ /* 0x000fe40000010000 */
[----:B------:R-:W-:Y:S01]  /*78c0*/  FADD.FTZ R139, R139, R136 ;  /* 0x000000888b8b7221 */ /* 0x000fe20000010000 */
[C---:B------:R-:W-:Y:S01]  /*78d0*/  HMMA.16816.F32 R76, R20.reuse, R26, R76 ;  /* 0x0000001a144c723c */ /* 0x040fe2000000184c */
[----:B------:R-:W3:Y:S03]  /*78e0*/  LDSM.16.MT88.4 R24, [R172+0xd800] ;  /* 0x00d80000ac18783b */ /* 0x000ee60000004200 */
[----:B------:R-:W-:Y:S02]  /*78f0*/  FADD.FTZ R138, R137, R138 ;  /* 0x0000008a898a7221 */ /* 0x000fe40000010000 */
[----:B------:R-:W-:Y:S01]  /*7900*/  MUFU.EX2 R152, R152 ;  /* 0x0000009800987308 */ /* 0x000fe20000000800 */
[----:B------:R-:W-:Y:S01]  /*7910*/  FADD.FTZ R124, R124, R139 ;  /* 0x0000008b7c7c7221 */ /* 0x000fe20000010000 */
[C---:B-1----:R-:W-:Y:S04]  /*7920*/  HMMA.16816.F32 R80, R20.reuse, R104, R80 ;  /* 0x000000681450723c */ /* 0x042fe80000001850 */
[----:B------:R-:W-:Y:S02]  /*7930*/  FADD.FTZ R125, R125, R138 ;  /* 0x0000008a7d7d7221 */ /* 0x000fe40000010000 */
[----:B------:R-:W-:Y:S02]  /*7940*/  FADD.FTZ R5, R127, R124 ;  /* 0x0000007c7f057221 */ /* 0x000fe40000010000 */
[C---:B------:R-:W-:Y:S01]  /*7950*/  HMMA.16816.F32 R84, R20.reuse, R106, R84 ;  /* 0x0000006a1454723c */ /* 0x040fe20000001854 */
[----:B------:R-:W-:Y:S01]  /*7960*/  LDSM.16.MT88.4 R104, [R172+0xbc00] ;  /* 0x00bc0000ac68783b */ /* 0x000fe20000004200 */
[----:B------:R-:W-:Y:S02]  /*7970*/  MUFU.EX2 R149, R149 ;  /* 0x0000009500957308 */ /* 0x000fe40000000800 */
[----:B------:R-:W-:Y:S02]  /*7980*/  FADD.FTZ R126, R126, R125 ;  /* 0x0000007d7e7e7221 */ /* 0x000fe40000010000 */
[----:B------:R-:W-:Y:S02]  /*7990*/  FADD.FTZ R5, R142, R5 ;  /* 0x000000058e057221 */ /* 0x000fe40000010000 */
[C---:B------:R-:W-:Y:S04]  /*79a0*/  HMMA.16816.F32 R88, R20.reuse, R112, R88 ;  /* 0x000000701458723c */ /* 0x040fe80000001858 */
[----:B------:R-:W1:Y:S01]  /*79b0*/  MUFU.EX2 R150, R150 ;  /* 0x0000009600967308 */ /* 0x000e620000000800 */
[----:B--2---:R-:W-:Y:S03]  /*79c0*/  FADD.FTZ R6, R122, R5 ;  /* 0x000000057a067221 */ /* 0x004fe60000010000 */
[C---:B------:R-:W-:Y:S04]  /*79d0*/  HMMA.16816.F32 R12, R20.reuse, R114, R12 ;  /* 0x00000072140c723c */ /* 0x040fe8000000180c */
[----:B-----5:R-:W-:Y:S02]  /*79e0*/  FADD.FTZ R6, R123, R6 ;  /* 0x000000067b067221 */ /* 0x020fe40000010000 */
[----:B------:R-:W2:Y:S02]  /*79f0*/  MUFU.EX2 R151, R151 ;  /* 0x0000009700977308 */ /* 0x000ea40000000800 */
[C---:B----4-:R-:W-:Y:S04]  /*7a00*/  HMMA.16816.F32 R92, R20.reuse, R108, R92 ;  /* 0x0000006c145c723c */ /* 0x050fe8000000185c */
[----:B------:R-:W-:Y:S04]  /*7a10*/  FADD.FTZ R5, R147, R6 ;  /* 0x0000000693057221 */ /* 0x000fe80000010000 */
[C---:B------:R-:W-:Y:S01]  /*7a20*/  HMMA.16816.F32 R96, R20.reuse, R110, R96 ;  /* 0x0000006e1460723c */ /* 0x040fe20000001860 */
[----:B------:R-:W-:Y:S01]  /*7a30*/  LDSM.16.MT88.4 R108, [R172+0xcc00] ;  /* 0x00cc0000ac6c783b */ /* 0x000fe20000004200 */
[----:B------:R-:W-:Y:S02]  /*7a40*/  MUFU.EX2 R153, R153 ;  /* 0x0000009900997308 */ /* 0x000fe40000000800 */
[----:B---3--:R-:W-:Y:S04]  /*7a50*/  FADD.FTZ R5, R148, R5 ;  /* 0x0000000594057221 */ /* 0x008fe80000010000 */
[C---:B------:R-:W-:Y:S04]  /*7a60*/  HMMA.16816.F32 R16, R20.reuse, R24, R16 ;  /* 0x000000181410723c */ /* 0x040fe80000001810 */
[----:B------:R-:W-:Y:S01]  /*7a70*/  MUFU.EX2 R116, R116 ;  /* 0x0000007400747308 */ /* 0x000fe20000000800 */
[----:B-1----:R-:W-:Y:S03]  /*7a80*/  FADD.FTZ R6, R150, R5 ;  /* 0x0000000596067221 */ /* 0x002fe60000010000 */
[----:B------:R-:W-:Y:S01]  /*7a90*/  HMMA.16816.F32 R100, R20, R26, R100 ;  /* 0x0000001a1464723c */ /* 0x000fe20000001864 */
[----:B------:R-:W1:Y:S03]  /*7aa0*/  LDSM.16.MT88.4 R24, [R173+0xbc00] ;  /* 0x00bc0000ad18783b */ /* 0x000e660000004200 */
[----:B--2---:R-:W-:Y:S02]  /*7ab0*/  FADD.FTZ R6, R151, R6 ;  /* 0x0000000697067221 */ /* 0x004fe40000010000 */
[----:B------:R-:W-:Y:S01]  /*7ac0*/  MUFU.EX2 R154, R154 ;  /* 0x0000009a009a7308 */ /* 0x000fe20000000800 */
[C---:B------:R-:W-:Y:S01]  /*7ad0*/  F2FP.PACK_AB R20, R120.reuse, R121 ;  /* 0x000000797814723e */ /* 0x040fe200000000ff */
[----:B------:R-:W-:Y:S01]  /*7ae0*/  FADD.FTZ R121, R121, R126 ;  /* 0x0000007e79797221 */ /* 0x000fe20000010000 */
[----:B------:R-:W-:Y:S03]  /*7af0*/  F2FP.PACK_AB R21, R123, R122 ;  /* 0x0000007a7b15723e */ /* 0x000fe600000000ff */
[C---:B------:R-:W-:Y:S01]  /*7b00*/  F2FP.PACK_AB R22, R145.reuse, R144 ;  /* 0x000000909116723e */ /* 0x040fe200000000ff */
[----:B------:R-:W-:Y:S01]  /*7b10*/  FADD.FTZ R121, R120, R121 ;  /* 0x0000007978797221 */ /* 0x000fe20000010000 */
[----:B------:R-:W-:Y:S02]  /*7b20*/  F2FP.PACK_AB R23, R148, R147 ;  /* 0x000000939417723e */ /* 0x000fe400000000ff */
[----:B------:R-:W-:Y:S01]  /*7b30*/  MUFU.EX2 R155, R155 ;  /* 0x0000009b009b7308 */ /* 0x000fe20000000800 */
[----:B------:R-:W-:Y:S04]  /*7b40*/  FADD.FTZ R144, R144, R121 ;  /* 0x0000007990907221 */ /* 0x000fe80000010000 */
[C---:B------:R-:W-:Y:S03]  /*7b50*/  HMMA.16816.F32 R8, R20.reuse, R28, R8 ;  /* 0x0000001c1408723c */ /* 0x040fe60000001808 */
[----:B------:R-:W-:Y:S02]  /*7b60*/  FADD.FTZ R145, R145, R144 ;  /* 0x0000009091917221 */ /* 0x000fe40000010000 */
[----:B------:R-:W-:Y:S03]  /*7b70*/  MUFU.EX2 R48, R48 ;  /* 0x0000003000307308 */ /* 0x000fe60000000800 */
[C---:B------:R-:W-:Y:S01]  /*7b80*/  HMMA.16816.F32 R68, R20.reuse, R30, R68 ;  /* 0x0000001e1444723c */ /* 0x040fe20000001844 */
[----:B------:R-:W2:Y:S06]  /*7b90*/  LDSM.16.MT88.4 R28, [R173+0xdc00] ;  /* 0x00dc0000ad1c783b */ /* 0x000eac0000004200 */
[----:B------:R-:W-:Y:S01]  /*7ba0*/  MUFU.EX2 R49, R49 ;  /* 0x0000003100317308 */ /* 0x000fe20000000800 */
[C---:B------:R-:W-:Y:S08]  /*7bb0*/  HMMA.16816.F32 R72, R20.reuse, R32, R72 ;  /* 0x000000201448723c */ /* 0x040ff00000001848 */
[C---:B------:R-:W-:Y:S01]  /*7bc0*/  HMMA.16816.F32 R76, R20.reuse, R34, R76 ;  /* 0x00000022144c723c */ /* 0x040fe2000000184c */
[----:B------:R-:W3:Y:S01]  /*7bd0*/  LDSM.16.MT88.4 R32, [R172+0xdc00] ;  /* 0x00dc0000ac20783b */ /* 0x000ee20000004200 */
[----:B------:R-:W-:Y:S06]  /*7be0*/  MUFU.EX2 R50, R50 ;  /* 0x0000003200327308 */ /* 0x000fec0000000800 */
[C---:B-1----:R-:W-:Y:S04]  /*7bf0*/  HMMA.16816.F32 R80, R20.reuse, R24, R80 ;  /* 0x000000181450723c */ /* 0x042fe80000001850 */
[----:B------:R-:W-:Y:S04]  /*7c00*/  MUFU.EX2 R51, R51 ;  /* 0x0000003300337308 */ /* 0x000fe80000000800 */
[C---:B------:R-:W-:Y:S01]  /*7c10*/  HMMA.16816.F32 R84, R20.reuse, R26, R84 ;  /* 0x0000001a1454723c */ /* 0x040fe20000001854 */
[----:B------:R-:W1:Y:S05]  /*7c20*/  LDSM.16.MT88.4 R24, [R173+0xa000] ;  /* 0x00a00000ad18783b */ /* 0x000e6a0000004200 */
[----:B------:R-:W-:Y:S02]  /*7c30*/  MUFU.EX2 R52, R52 ;  /* 0x0000003400347308 */ /* 0x000fe40000000800 */
[C---:B------:R-:W-:Y:S07]  /*7c40*/  HMMA.16816.F32 R88, R20.reuse, R104, R88 ;  /* 0x000000681458723c */ /* 0x040fee0000001858 */
[--C-:B------:R-:W-:Y:S01]  /*7c50*/  FFMA.FTZ R104, R41, c[0x0][0x23c], -R140.reuse ;  /* 0x00008f0029687a23 */ /* 0x100fe2000001088c */
[C---:B------:R-:W-:Y:S01]  /*7c60*/  HMMA.16816.F32 R12, R20.reuse, R106, R12 ;  /* 0x0000006a140c723c */ /* 0x040fe2000000180c */
[----:B------:R-:W-:Y:S03]  /*7c70*/  MUFU.EX2 R53, R53 ;  /* 0x0000003500357308 */ /* 0x000fe60000000800 */
[--C-:B------:R-:W-:Y:S03]  /*7c80*/  FFMA.FTZ R105, R42, c[0x0][0x23c], -R119.reuse ;  /* 0x00008f002a697a23 */ /* 0x100fe60000010877 */
[--C-:B------:R-:W-:Y:S01]  /*7c90*/  FFMA.FTZ R106, R43, c[0x0][0x23c], -R119.reuse ;  /* 0x00008f002b6a7a23 */ /* 0x100fe20000010877 */
[C---:B--2---:R-:W-:Y:S01]  /*7ca0*/  HMMA.16816.F32 R92, R20.reuse, R28, R92 ;  /* 0x0000001c145c723c */ /* 0x044fe2000000185c */
[----:B------:R-:W-:Y:S02]  /*7cb0*/  LDSM.16.MT88.4 R40, [R173+0xe400] ;  /* 0x00e40000ad28783b */ /* 0x000fe40000004200 */
[----:B------:R-:W2:Y:S01]  /*7cc0*/  MUFU.EX2 R104, R104 ;  /* 0x0000006800687308 */ /* 0x000ea20000000800 */
[--C-:B------:R-:W-:Y:S02]  /*7cd0*/  FFMA.FTZ R107, R44, c[0x0][0x23c], -R140.reuse ;  /* 0x00008f002c6b7a23 */ /* 0x100fe4000001088c */
[--C-:B------:R-:W-:Y:S02]  /*7ce0*/  FFMA.FTZ R44, R60, c[0x0][0x23c], -R140.reuse ;  /* 0x00008f003c2c7a23 */ /* 0x100fe4000001088c */
[C---:B------:R-:W-:Y:S01]  /*7cf0*/  HMMA.16816.F32 R96, R20.reuse, R30, R96 ;  /* 0x0000001e1460723c */ /* 0x040fe20000001860 */
[----:B------:R-:W4:Y:S03]  /*7d00*/  LDSM.16.MT88.4 R28, [R173+0xc000] ;  /* 0x00c00000ad1c783b */ /* 0x000f260000004200 */
[--C-:B------:R-:W-:Y:S01]  /*7d10*/  FFMA.FTZ R60, R61, c[0x0][0x23c], -R140.reuse ;  /* 0x00008f003d3c7a23 */ /* 0x100fe2000001088c */
[----:B------:R-:W5:Y:S01]  /*7d20*/  MUFU.EX2 R105, R105 ;  /* 0x0000006900697308 */ /* 0x000f620000000800 */
[--C-:B------:R-:W-:Y:S02]  /*7d30*/  FFMA.FTZ R61, R62, c[0x0][0x23c], -R119.reuse ;  /* 0x00008f003e3d7a23 */ /* 0x100fe40000010877 */
[C---:B---3--:R-:W-:Y:S04]  /*7d40*/  HMMA.16816.F32 R16, R20.reuse, R32, R16 ;  /* 0x000000201410723c */ /* 0x048fe80000001810 */
[--C-:B------:R-:W-:Y:S02]  /*7d50*/  FFMA.FTZ R62, R63, c[0x0][0x23c], -R119.reuse ;  /* 0x00008f003f3e7a23 */ /* 0x100fe40000010877 */
[----:B------:R-:W-:Y:S01]  /*7d60*/  FFMA.FTZ R119, R67, c[0x0][0x23c], -R119 ;  /* 0x00008f0043777a23 */ /* 0x000fe20000010877 */
[----:B------:R-:W3:Y:S01]  /*7d70*/  MUFU.EX2 R106, R106 ;  /* 0x0000006a006a7308 */ /* 0x000ee20000000800 */
[----:B------:R-:W-:Y:S01]  /*7d80*/  HMMA.16816.F32 R100, R20, R34, R100 ;  /* 0x000000221464723c */ /* 0x000fe20000001864 */
[----:B------:R-:W4:Y:S03]  /*7d90*/  LDSM.16.MT88.4 R32, [R172+0xc000] ;  /* 0x00c00000ac20783b */ /* 0x000f260000004200 */
[----:B------:R-:W-:Y:S03]  /*7da0*/  FFMA.FTZ R140, R65, c[0x0][0x23c], -R140 ;  /* 0x00008f00418c7a23 */ /* 0x000fe6000001088c */
[----:B------:R-:W-:Y:S01]  /*7db0*/  F2FP.PACK_AB R20, R149, R152 ;  /* 0x000000989514723e */ /* 0x000fe200000000ff */
[----:B------:R-:W-:Y:S01]  /*7dc0*/  FADD.FTZ R152, R152, R145 ;  /* 0x0000009198987221 */ /* 0x000fe20000010000 */
[----:B------:R-:W-:Y:S01]  /*7dd0*/  F2FP.PACK_AB R21, R151, R150 ;  /* 0x000000969715723e */ /* 0x000fe200000000ff */
[----:B------:R1:W-:Y:S02]  /*7de0*/  MUFU.EX2 R59, R44 ;  /* 0x0000002c003b7308 */ /* 0x0003e40000000800 */
[C---:B--2---:R-:W-:Y:S01]  /*7df0*/  F2FP.PACK_AB R22, R104.reuse, R153 ;  /* 0x000000996816723e */ /* 0x044fe200000000ff */
[----:B------:R-:W-:Y:S02]  /*7e00*/  FADD.FTZ R152, R149, R152 ;  /* 0x0000009895987221 */ /* 0x000fe40000010000 */
[----:B-----5:R-:W-:Y:S02]  /*7e10*/  FADD.FTZ R5, R105, R6 ;  /* 0x0000000669057221 */ /* 0x020fe40000010000 */
[----:B------:R-:W-:Y:S03]  /*7e20*/  FADD.FTZ R153, R153, R152 ;  /* 0x0000009899997221 */ /* 0x000fe60000010000 */
[----:B------:R-:W2:Y:S01]  /*7e30*/  MUFU.EX2 R107, R107 ;  /* 0x0000006b006b7308 */ /* 0x000ea20000000800 */
[----:B------:R-:W-:Y:S01]  /*7e40*/  FADD.FTZ R104, R104, R153 ;  /* 0x0000009968687221 */ /* 0x000fe20000010000 */
[C---:B---3--:R-:W-:Y:S01]  /*7e50*/  F2FP.PACK_AB R23, R106.reuse, R105 ;  /* 0x000000696a17723e */ /* 0x048fe200000000ff */
[----:B------:R-:W-:Y:S06]  /*7e60*/  FADD.FTZ R5, R106, R5 ;  /* 0x000000056a057221 */ /* 0x000fec0000010000 */
[C---:B-1----:R-:W-:Y:S01]  /*7e70*/  HMMA.16816.F32 R8, R20.reuse, R24, R8 ;  /* 0x000000181408723c */ /* 0x042fe20000001808 */
[----:B------:R-:W1:Y:S01]  /*7e80*/  MUFU.EX2 R54, R54 ;  /* 0x0000003600367308 */ /* 0x000e620000000800 */
[----:B------:R-:W-:Y:S06]  /*7e90*/  LDSM.16.MT88.4 R44, [R172+0xe800] ;  /* 0x00e80000ac2c783b */ /* 0x000fec0000004200 */
[C---:B------:R-:W-:Y:S03]  /*7ea0*/  HMMA.16816.F32 R68, R20.reuse, R26, R68 ;  /* 0x0000001a1444723c */ /* 0x040fe60000001844 */
[----:B------:R-:W3:Y:S01]  /*7eb0*/  MUFU.EX2 R56, R56 ;  /* 0x0000003800387308 */ /* 0x000ee20000000800 */
[----:B------:R-:W5:Y:S04]  /*7ec0*/  LDSM.16.MT88.4 R24, [R173+0xe000] ;  /* 0x00e00000ad18783b */ /* 0x000f680000004200 */
[C---:B------:R-:W-:Y:S05]  /*7ed0*/  HMMA.16816.F32 R72, R20.reuse, R36, R72 ;  /* 0x000000241448723c */ /* 0x040fea0000001848 */
[----:B------:R-:W-:Y:S03]  /*7ee0*/  MUFU.EX2 R57, R57 ;  /* 0x0000003900397308 */ /* 0x000fe60000000800 */
[C---:B------:R-:W-:Y:S01]  /*7ef0*/  HMMA.16816.F32 R76, R20.reuse, R38, R76 ;  /* 0x00000026144c723c */ /* 0x040fe2000000184c */
[----:B------:R-:W1:Y:S06]  /*7f00*/  LDSM.16.MT88.4 R36, [R172+0xe000] ;  /* 0x00e00000ac24783b */ /* 0x000e6c0000004200 */
[----:B------:R-:W1:Y:S01]  /*7f10*/  MUFU.EX2 R58, R58 ;  /* 0x0000003a003a7308 */ /* 0x000e620000000800 */
[C---:B----4-:R-:W-:Y:S08]  /*7f20*/  HMMA.16816.F32 R80, R20.reuse, R28, R80 ;  /* 0x0000001c1450723c */ /* 0x050ff00000001850 */
[C---:B------:R-:W-:Y:S01]  /*7f30*/  HMMA.16816.F32 R84, R20.reuse, R30, R84 ;  /* 0x0000001e1454723c */ /* 0x040fe20000001854 */
[----:B------:R-:W-:Y:S01]  /*7f40*/  LDSM.16.MT88.4 R28, [R172+0xa400] ;  /* 0x00a40000ac1c783b */ /* 0x000fe20000004200 */
[----:B------:R-:W4:Y:S06]  /*7f50*/  MUFU.EX2 R60, R60 ;  /* 0x0000003c003c7308 */ /* 0x000f2c0000000800 */
[C---:B------:R-:W-:Y:S04]  /*7f60*/  HMMA.16816.F32 R88, R20.reuse, R32, R88 ;  /* 0x000000201458723c */ /* 0x040fe80000001858 */
[----:B------:R-:W-:Y:S04]  /*7f70*/  MUFU.EX2 R61, R61 ;  /* 0x0000003d003d7308 */ /* 0x000fe80000000800 */
[C---:B------:R-:W-:Y:S01]  /*7f80*/  HMMA.16816.F32 R12, R20.reuse, R34, R12 ;  /* 0x00000022140c723c */ /* 0x040fe2000000180c */
[----:B------:R-:W-:Y:S05]  /*7f90*/  LDSM.16.MT88.4 R32, [R173+0xc400] ;  /* 0x00c40000ad20783b */ /* 0x000fea0000004200 */
[----:B------:R-:W2:Y:S02]  /*7fa0*/  MUFU.EX2 R62, R62 ;  /* 0x0000003e003e7308 */ /* 0x000ea40000000800 */
[C---:B-----5:R-:W-:Y:S08]  /*7fb0*/  HMMA.16816.F32 R92, R20.reuse, R24, R92 ;  /* 0x00000018145c723c */ /* 0x060ff0000000185c */
[C---:B------:R-:W-:Y:S01]  /*7fc0*/  HMMA.16816.F32 R96, R20.reuse, R26, R96 ;  /* 0x0000001a1460723c */ /* 0x040fe20000001860 */
[----:B------:R-:W5:Y:S01]  /*7fd0*/  LDSM.16.MT88.4 R24, [R173+0xa400] ;  /* 0x00a40000ad18783b */ /* 0x000f620000004200 */
[----:B------:R-:W-:Y:S06]  /*7fe0*/  MUFU.EX2 R64, R64 ;  /* 0x0000004000407308 */ /* 0x000fec0000000800 */
[C---:B-1----:R-:W-:Y:S04]  /*7ff0*/  HMMA.16816.F32 R16, R20.reuse, R36, R16 ;  /* 0x000000241410723c */ /* 0x042fe80000001810 */
[----:B------:R-:W1:Y:S04]  /*8000*/  MUFU.EX2 R195, R140 ;  /* 0x0000008c00c37308 */ /* 0x000e680000000800 */
[----:B------:R-:W-:Y:S01]  /*8010*/  HMMA.16816.F32 R100, R20, R38, R100 ;  /* 0x000000261464723c */ /* 0x000fe20000001864 */
[----:B------:R-:W1:Y:S05]  /*8020*/  LDSM.16.MT88.4 R36, [R172+0xc400] ;  /* 0x00c40000ac24783b */ /* 0x000e6a0000004200 */
[----:B------:R-:W-:Y:S01]  /*8030*/  MUFU.EX2 R119, R119 ;  /* 0x0000007700777308 */ /* 0x000fe20000000800 */
[----:B--2---:R-:W-:Y:S01]  /*8040*/  F2FP.PACK_AB R20, R116, R107 ;  /* 0x0000006b7414723e */ /* 0x004fe200000000ff */
        /* <DEDUP_REMOVED lines=8> */
[----:B------:R-:W-:Y:S02]  /*80d0*/  FADD.FTZ R6, R50, R155 ;  /* 0x0000009b32067221 */ /* 0x000fe40000010000 */
[----:B------:R-:W-:Y:S01]  /*80e0*/  FADD.FTZ R48, R49, R48 ;  /* 0x0000003031307221 */ /* 0x000fe20000010000 */
[C---:B-----5:R-:W-:Y:S03]  /*80f0*/  HMMA.16816.F32 R8, R20.reuse, R24, R8 ;  /* 0x000000181408723c */ /* 0x060fe60000001808 */
[----:B------:R-:W-:Y:S05]  /*8100*/  FADD.FTZ R6, R51, R6 ;  /* 0x0000000633067221 */ /* 0x000fea0000010000 */
[C---:B------:R-:W-:Y:S01]  /*8110*/  HMMA.16816.F32 R68, R20.reuse, R26, R68 ;  /* 0x0000001a1444723c */ /* 0x040fe20000001844 */
[----:B------:R-:W2:Y:S07]  /*8120*/  LDSM.16.MT88.4 R24, [R172+0xe400] ;  /* 0x00e40000ac18783b */ /* 0x000eae0000004200 */
[C---:B------:R-:W-:Y:S08]  /*8130*/  HMMA.16816.F32 R72, R20.reuse, R28, R72 ;  /* 0x0000001c1448723c */ /* 0x040ff00000001848 */
[C---:B------:R-:W-:Y:S01]  /*8140*/  HMMA.16816.F32 R76, R20.reuse, R30, R76 ;  /* 0x0000001e144c723c */ /* 0x040fe2000000184c */
[----:B------:R-:W5:Y:S07]  /*8150*/  LDSM.16.MT88.4 R28, [R173+0xa800] ;  /* 0x00a80000ad1c783b */ /* 0x000f6e0000004200 */
[C---:B------:R-:W-:Y:S08]  /*8160*/  HMMA.16816.F32 R80, R20.reuse, R32, R80 ;  /* 0x000000201450723c */ /* 0x040ff00000001850 */
[C---:B------:R-:W-:Y:S01]  /*8170*/  HMMA.16816.F32 R84, R20.reuse, R34, R84 ;  /* 0x000000221454723c */ /* 0x040fe20000001854 */
[----:B------:R-:W3:Y:S07]  /*8180*/  LDSM.16.MT88.4 R32, [R172+0xa800] ;  /* 0x00a80000ac20783b */ /* 0x000eee0000004200 */
[C---:B-1----:R-:W-:Y:S08]  /*8190*/  HMMA.16816.F32 R88, R20.reuse, R36, R88 ;  /* 0x000000241458723c */ /* 0x042ff00000001858 */
[C---:B------:R-:W-:Y:S01]  /*81a0*/  HMMA.16816.F32 R12, R20.reuse, R38, R12 ;  /* 0x00000026140c723c */ /* 0x040fe2000000180c */
[----:B------:R-:W1:Y:S07]  /*81b0*/  LDSM.16.MT88.4 R36, [R173+0xc800] ;  /* 0x00c80000ad24783b */ /* 0x000e6e0000004200 */
[C---:B------:R-:W-:Y:S08]  /*81c0*/  HMMA.16816.F32 R92, R20.reuse, R40, R92 ;  /* 0x00000028145c723c */ /* 0x040ff0000000185c */
[C---:B------:R-:W-:Y:S01]  /*81d0*/  HMMA.16816.F32 R96, R20.reuse, R42, R96 ;  /* 0x0000002a1460723c */ /* 0x040fe20000001860 */
[----:B------:R-:W1:Y:S07]  /*81e0*/  LDSM.16.MT88.4 R40, [R172+0xc800] ;  /* 0x00c80000ac28783b */ /* 0x000e6e0000004200 */
[C---:B--2---:R-:W-:Y:S08]  /*81f0*/  HMMA.16816.F32 R16, R20.reuse, R24, R16 ;  /* 0x000000181410723c */ /* 0x044ff00000001810 */
[----:B------:R-:W-:Y:S01]  /*8200*/  HMMA.16816.F32 R100, R20, R26, R100 ;  /* 0x0000001a1464723c */ /* 0x000fe20000001864 */
[----:B------:R-:W2:Y:S06]  /*8210*/  LDSM.16.MT88.4 R24, [R173+0xe800] ;  /* 0x00e80000ad18783b */ /* 0x000eac0000004200 */
[----:B------:R-:W-:Y:S01]  /*8220*/  F2FP.PACK_AB R20, R52, R3 ;  /* 0x000000033414723e */ /* 0x000fe200000000ff */
[----:B------:R-:W-:Y:S01]  /*8230*/  FADD.FTZ R3, R3, R48 ;  /* 0x0000003003037221 */ /* 0x000fe20000010000 */
[----:B------:R-:W-:Y:S03]  /*8240*/  F2FP.PACK_AB R21, R54, R53 ;  /* 0x000000353615723e */ /* 0x000fe600000000ff */
[----:B---3--:R-:W-:Y:S01]  /*8250*/  F2FP.PACK_AB R22, R56, R55 ;  /* 0x000000373816723e */ /* 0x008fe200000000ff */
[----:B------:R-:W-:Y:S01]  /*8260*/  FADD.FTZ R53, R53, R6 ;  /* 0x0000000635357221 */ /* 0x000fe20000010000 */
[----:B------:R-:W-:Y:S01]  /*8270*/  F2FP.PACK_AB R23, R58, R57 ;  /* 0x000000393a17723e */ /* 0x000fe200000000ff */
[----:B------:R-:W-:Y:S01]  /*8280*/  FADD.FTZ R52, R52, R3 ;  /* 0x0000000334347221 */ /* 0x000fe20000010000 */
[----:B------:R-:W-:Y:S01]  /*8290*/  IADD3 R3, R194, -0x1, RZ ;  /* 0xffffffffc2037810 */ /* 0x000fe20007ffe0ff */
[----:B------:R-:W-:Y:S02]  /*82a0*/  FADD.FTZ R54, R54, R53 ;  /* 0x0000003536367221 */ /* 0x000fe40000010000 */
[----:B------:R-:W-:Y:S01]  /*82b0*/  FADD.FTZ R55, R55, R52 ;  /* 0x0000003437377221 */ /* 0x000fe20000010000 */
[----:B------:R-:W-:Y:S01]  /*82c0*/  MOV R194, R3 ;  /* 0x0000000300c27202 */ /* 0x000fe20000000f00 */
[C---:B-----5:R-:W-:Y:S03]  /*82d0*/  HMMA.16816.F32 R8, R20.reuse, R28, R8 ;  /* 0x0000001c1408723c */ /* 0x060fe60000001808 */
[----:B------:R-:W-:Y:S01]  /*82e0*/  FADD.FTZ R57, R57, R54 ;  /* 0x0000003639397221 */ /* 0x000fe20000010000 */
[----:B------:R-:W-:Y:S01]  /*82f0*/  MOV R3, R0 ;  /* 0x0000000000037202 */ /* 0x000fe20000000f00 */
[----:B------:R-:W-:Y:S02]  /*8300*/  FADD.FTZ R56, R56, R55 ;  /* 0x0000003738387221 */ /* 0x000fe40000010000 */
[----:B------:R-:W-:Y:S01]  /*8310*/  FADD.FTZ R58, R58, R57 ;  /* 0x000000393a3a7221 */ /* 0x000fe20000010000 */
[C---:B------:R-:W-:Y:S01]  /*8320*/  HMMA.16816.F32 R68, R20.reuse, R30, R68 ;  /* 0x0000001e1444723c */ /* 0x040fe20000001844 */
[----:B------:R-:W3:Y:S07]  /*8330*/  LDSM.16.MT88.4 R28, [R173+0xac00] ;  /* 0x00ac0000ad1c783b */ /* 0x000eee0000004200 */
[C---:B------:R-:W-:Y:S08]  /*8340*/  HMMA.16816.F32 R72, R20.reuse, R32, R72 ;  /* 0x000000201448723c */ /* 0x040ff00000001848 */
[C---:B------:R-:W-:Y:S01]  /*8350*/  HMMA.16816.F32 R76, R20.reuse, R34, R76 ;  /* 0x00000022144c723c */ /* 0x040fe2000000184c */
[----:B------:R-:W-:Y:S07]  /*8360*/  LDSM.16.MT88.4 R32, [R173+0xcc00] ;  /* 0x00cc0000ad20783b */ /* 0x000fee0000004200 */
[C---:B-1----:R-:W-:Y:S01]  /*8370*/  HMMA.16816.F32 R80, R20.reuse, R36, R80 ;  /* 0x000000241450723c */ /* 0x042fe20000001850 */
[----:B------:R-:W1:Y:S07]  /*8380*/  MUFU.EX2 R36, R66 ;  /* 0x0000004200247308 */ /* 0x000e6e0000000800 */
[C---:B------:R-:W-:Y:S08]  /*8390*/  HMMA.16816.F32 R84, R20.reuse, R38, R84 ;  /* 0x000000261454723c */ /* 0x040ff00000001854 */
[C---:B------:R-:W-:Y:S08]  /*83a0*/  HMMA.16816.F32 R88, R20.reuse, R40, R88 ;  /* 0x000000281458723c */ /* 0x040ff00000001858 */
[C---:B------:R-:W-:Y:S08]  /*83b0*/  HMMA.16816.F32 R12, R20.reuse, R42, R12 ;  /* 0x0000002a140c723c */ /* 0x040ff0000000180c */
[C---:B--2---:R-:W-:Y:S08]  /*83c0*/  HMMA.16816.F32 R92, R20.reuse, R24, R92 ;  /* 0x00000018145c723c */ /* 0x044ff0000000185c */
[C---:B------:R-:W-:Y:S01]  /*83d0*/  HMMA.16816.F32 R96, R20.reuse, R26, R96 ;  /* 0x0000001a1460723c */ /* 0x040fe20000001860 */
[----:B------:R-:W2:Y:S07]  /*83e0*/  LDSM.16.MT88.4 R24, [R172+0xac00] ;  /* 0x00ac0000ac18783b */ /* 0x000eae0000004200 */
[C---:B------:R-:W-:Y:S08]  /*83f0*/  HMMA.16816.F32 R16, R20.reuse, R44, R16 ;  /* 0x0000002c1410723c */ /* 0x040ff00000001810 */
[----:B------:R-:W-:Y:S07]  /*8400*/  HMMA.16816.F32 R100, R20, R46, R100 ;  /* 0x0000002e1464723c */ /* 0x000fee0000001864 */
[----:B----4-:R-:W-:Y:S01]  /*8410*/  F2FP.PACK_AB R20, R60, R59 ;  /* 0x0000003b3c14723e */ /* 0x010fe200000000ff */
[----:B------:R-:W-:Y:S01]  /*8420*/  FADD.FTZ R59, R59, R56 ;  /* 0x000000383b3b7221 */ /* 0x000fe20000010000 */
[----:B------:R-:W-:Y:S03]  /*8430*/  F2FP.PACK_AB R21, R62, R61 ;  /* 0x0000003d3e15723e */ /* 0x000fe600000000ff */
[----:B------:R-:W-:Y:S01]  /*8440*/  F2FP.PACK_AB R22, R195, R64 ;  /* 0x00000040c316723e */ /* 0x000fe200000000ff */
[----:B------:R-:W-:Y:S01]  /*8450*/  FADD.FTZ R61, R61, R58 ;  /* 0x0000003a3d3d7221 */ /* 0x000fe20000010000 */
[----:B-1----:R-:W-:Y:S01]  /*8460*/  F2FP.PACK_AB R23, R119, R36 ;  /* 0x000000247717723e */ /* 0x002fe200000000ff */
[----:B------:R-:W-:Y:S02]  /*8470*/  FADD.FTZ R59, R60, R59 ;  /* 0x0000003b3c3b7221 */ /* 0x000fe40000010000 */
[----:B------:R-:W-:Y:S02]  /*8480*/  FADD.FTZ R61, R62, R61 ;  /* 0x0000003d3e3d7221 */ /* 0x000fe40000010000 */
[----:B------:R-:W-:Y:S02]  /*8490*/  FADD.FTZ R64, R64, R59 ;  /* 0x0000003b40407221 */ /* 0x000fe40000010000 */
[C---:B---3--:R-:W-:Y:S01]  /*84a0*/  HMMA.16816.F32 R112, R20.reuse, R28, R8 ;  /* 0x0000001c1470723c */ /* 0x048fe20000001808 */
[----:B------:R-:W1:Y:S02]  /*84b0*/  LDSM.16.MT88.4 R8, [R173+0xec00] ;  /* 0x00ec0000ad08783b */ /* 0x000e640000004200 */
[----:B------:R-:W-:Y:S02]  /*84c0*/  FADD.FTZ R36, R36, R61 ;  /* 0x0000003d24247221 */ /* 0x000fe40000010000 */
[----:B------:R-:W-:Y:S02]  /*84d0*/  FADD.FTZ R195, R195, R64 ;  /* 0x00000040c3c37221 */ /* 0x000fe40000010000 */
[----:B------:R-:W-:Y:S01]  /*84e0*/  FADD.FTZ R196, R119, R36 ;  /* 0x0000002477c47221 */ /* 0x000fe20000010000 */
[C---:B------:R-:W-:Y:S08]  /*84f0*/  HMMA.16816.F32 R68, R20.reuse, R30, R68 ;  /* 0x0000001e1444723c */ /* 0x040ff00000001844 */
[C---:B--2---:R-:W-:Y:S08]  /*8500*/  HMMA.16816.F32 R72, R20.reuse, R24, R72 ;  /* 0x000000181448723c */ /* 0x044ff00000001848 */
        /* <DEDUP_REMOVED lines=10> */
[----:B------:R-:W-:-:S07]  /*85b0*/  @P0 BRA `(.L_x_1713) ;  /* 0xffffcba000000947 */ /* 0x000fce000383ffff */
.L_x_1709:
[----:B------:R-:W1:Y:S01]  /*85c0*/  SHFL.BFLY PT, R4, R195, 0x2, 0x1f ;  /* 0x0c401f00c3047f89 */ /* 0x000e6200000e0000 */
[----:B------:R-:W-:Y:S01]  /*85d0*/  MOV R8, 0x3f800000 ;  /* 0x3f80000000087802 */ /* 0x000fe20000000f00 */
[----:B------:R-:W-:Y:S01]  /*85e0*/  ULDC.U8 UR4, c[0x0][0x328] ;  /* 0x0000ca0000047ab9 */ /* 0x000fe20000000000 */
[----:B------:R-:W-:Y:S01]  /*85f0*/  SHF.R.S32.HI R11, RZ, 0x1f, R182 ;  /* 0x0000001fff0b7819 */ /* 0x000fe200000114b6 */
[----:B------:R-:W2:Y:S01]  /*8600*/  SHFL.BFLY PT, R3, R196, 0x2, 0x1f ;  /* 0x0c401f00c4037f89 */ /* 0x000ea200000e0000 */
[----:B------:R-:W-:Y:S01]  /*8610*/  BSSY B0, `(.L_x_1714) ;  /* 0x00000b3000007945 */ /* 0x000fe20003800000 */
[----:B------:R-:W-:-:S02]  /*8620*/  LEA R189, R189, R188, 0x4 ;  /* 0x000000bcbdbd7211 */ /* 0x000fc400078e20ff */
[----:B------:R-:W-:Y:S01]  /*8630*/  LEA.HI R11, R11, R182, RZ, 0x3 ;  /* 0x000000b60b0b7211 */ /* 0x000fe200078f18ff */
[----:B------:R-:W3:Y:S03]  /*8640*/  S2R R32, SR_CTAID.Z ;  /* 0x0000000000207919 */ /* 0x000ee60000002700 */
[----:B------:R-:W-:Y:S01]  /*8650*/  LOP3.LUT R11, R11, 0xfffffff8, RZ, 0xc0, !PT ;  /* 0xfffffff80b0b7812 */ /* 0x000fe200078ec0ff */
[----:B------:R-:W4:Y:S03]  /*8660*/  S2R R34, SR_CTAID.Y ;  /* 0x0000000000227919 */ /* 0x000f260000002600 */
[----:B------:R-:W-:Y:S01]  /*8670*/  IADD3 R11, R182, -R11, RZ ;  /* 0x8000000bb60b7210 */ /* 0x000fe20007ffe0ff */
[----:B-1----:R-:W-:Y:S02]  /*8680*/  FADD.FTZ R7, R4, R195 ;  /* 0x000000c304077221 */ /* 0x002fe40000010000 */
[----:B------:R-:W1:Y:S01]  /*8690*/  S2R R4, SR_TID.X ;  /* 0x0000000000047919 */ /* 0x000e620000002100 */
[----:B--2---:R-:W-:-:S03]  /*86a0*/  FADD.FTZ R10, R3, R196 ;  /* 0x000000c4030a7221 */ /* 0x004fc60000010000 */
[----:B------:R-:W2:Y:S04]  /*86b0*/  SHFL.BFLY PT, R6, R7, 0x1, 0x1f ;  /* 0x0c201f0007067f89 */ /* 0x000ea800000e0000 */
[----:B------:R-:W5:Y:S01]  /*86c0*/  SHFL.BFLY PT, R5, R10, 0x1, 0x1f ;  /* 0x0c201f000a057f89 */ /* 0x000f6200000e0000 */
[----:B-1----:R-:W-:Y:S01]  /*86d0*/  SHF.R.S32.HI R3, RZ, 0x1f, R4 ;  /* 0x0000001fff037819 */ /* 0x002fe20000011404 */
[----:B--2---:R-:W-:-:S03]  /*86e0*/  FADD.FTZ R6, R7, R6 ;  /* 0x0000000607067221 */ /* 0x004fc60000010000 */
[CC--:B------:R-:W-:Y:S02]  /*86f0*/  LEA.HI R9, R3.reuse, R4.reuse, RZ, 0x2 ;  /* 0x0000000403097211 */ /* 0x0c0fe400078f10ff */
[-C--:B------:R-:W-:Y:S01]  /*8700*/  LEA.HI R3, R3, R4.reuse, RZ, 0x5 ;  /* 0x0000000403037211 */ /* 0x080fe200078f28ff */
[----:B-----5:R-:W-:Y:S01]  /*8710*/  FADD.FTZ R5, R10, R5 ;  /* 0x000000050a057221 */ /* 0x020fe20000010000 */
[----:B------:R-:W-:Y:S02]  /*8720*/  FSETP.NE.FTZ.AND P3, PT, R6, RZ, PT ;  /* 0x000000ff0600720b */ /* 0x000fe40003f75000 */
[----:B------:R-:W-:Y:S02]  /*8730*/  LOP3.LUT R9, R9, 0xfffffffc, RZ, 0xc0, !PT ;  /* 0xfffffffc09097812 */ /* 0x000fe400078ec0ff */
[----:B------:R-:W-:Y:S02]  /*8740*/  FSETP.NE.FTZ.AND P2, PT, R5, RZ, PT ;  /* 0x000000ff0500720b */ /* 0x000fe40003f55000 */
[----:B------:R-:W-:-:S02]  /*8750*/  IADD3 R10, -R9, R4, RZ ;  /* 0x00000004090a7210 */ /* 0x000fc40007ffe1ff */
[----:B------:R-:W-:Y:S02]  /*8760*/  MOV R9, 0x3f800000 ;  /* 0x3f80000000097802 */ /* 0x000fe40000000f00 */
[----:B------:R-:W-:Y:S02]  /*8770*/  SHF.R.S32.HI R7, RZ, 0x5, R3 ;  /* 0x00000005ff077819 */ /* 0x000fe40000011403 */
[----:B------:R-:W-:Y:S01]  /*8780*/  LOP3.LUT R3, R3, 0xffffffe0, RZ, 0xc0, !PT ;  /* 0xffffffe003037812 */ /* 0x000fe200078ec0ff */
[----:B------:R-:W1:Y:S01]  /*8790*/  @P3 MUFU.RCP R8, R6 ;  /* 0x0000000600083308 */ /* 0x000e620000001000 */
[----:B------:R-:W-:Y:S02]  /*87a0*/  LEA R7, R7, R10, 0x8 ;  /* 0x0000000a07077211 */ /* 0x000fe400078e40ff */
[----:B------:R-:W-:-:S05]  /*87b0*/  IADD3 R4, -R3, R4, RZ ;  /* 0x0000000403047210 */ /* 0x000fca0007ffe1ff */
        /* <DEDUP_REMOVED lines=8> */
[----:B------:R-:W5:Y:S01]  /*8840*/  @P3 MUFU.LG2 R6, R6 ;  /* 0x0000000600063308 */ /* 0x000f620000000c00 */
        /* <DEDUP_REMOVED lines=28> */
[----:B------:R-:W-:Y:S01]  /*8a10*/  LEA.HI R8, R11, R11, RZ, 0x1 ;  /* 0x0000000b0b087211 */ /* 0x000fe200078f08ff */
[----:B--2---:R-:W-:Y:S01]  /*8a20*/  FMUL.FTZ R115, R9, R115 ;  /* 0x0000007309737220 */ /* 0x004fe20000410000 */
[----:B------:R-:W-:Y:S01]  /*8a30*/  F2FP.PACK_AB R104, R105, R104 ;  /* 0x000000686968723e */ /* 0x000fe200000000ff */
[C---:B------:R-:W-:Y:S01]  /*8a40*/  FMUL.FTZ R114, R9.reuse, R114 ;  /* 0x0000007209727220 */ /* 0x040fe20000410000 */
[----:B------:R-:W-:Y:S01]  /*8a50*/  LOP3.LUT R10, R8, 0x3fffffe, RZ, 0xc0, !PT ;  /* 0x03fffffe080a7812 */ /* 0x000fe200078ec0ff */
[C---:B------:R-:W-:Y:S01]  /*8a60*/  FMUL.FTZ R71, R9.reuse, R71 ;  /* 0x0000004709477220 */ /* 0x040fe20000410000 */
[----:B------:R-:W-:Y:S01]  /*8a70*/  SHF.R.S32.HI R8, RZ, 0x1, R8 ;  /* 0x00000001ff087819 */ /* 0x000fe20000011408 */
[----:B------:R-:W-:Y:S01]  /*8a80*/  FMUL.FTZ R70, R9, R70 ;  /* 0x0000004609467220 */ /* 0x000fe20000410000 */
[----:B------:R-:W-:Y:S01]  /*8a90*/  IADD3 R10, R11, -R10, RZ ;  /* 0x8000000a0b0a7210 */ /* 0x000fe20007ffe0ff */
[C---:B------:R-:W-:Y:S01]  /*8aa0*/  FMUL.FTZ R75, R9.reuse, R75 ;  /* 0x0000004b094b7220 */ /* 0x040fe20000410000 */
[----:B------:R-:W-:Y:S01]  /*8ab0*/  LOP3.LUT P0, RZ, R8, 0x2, RZ, 0xc0, !PT ;  /* 0x0000000208ff7812 */ /* 0x000fe2000780c0ff */
        /* <DEDUP_REMOVED lines=10> */
[----:B------:R-:W-:-:S02]  /*8b60*/  FMUL.FTZ R87, R9, R87 ;  /* 0x0000005709577220 */ /* 0x000fc40000410000 */
[----:B------:R-:W-:Y:S01]  /*8b70*/  FMUL.FTZ R86, R9, R86 ;  /* 0x0000005609567220 */ /* 0x000fe20000410000 */
[----:B------:R-:W-:Y:S01]  /*8b80*/  F2FP.PACK_AB R82, R83, R82 ;  /* 0x000000525352723e */ /* 0x000fe200000000ff */
[C---:B------:R-:W-:Y:S02]  /*8b90*/  FMUL.FTZ R91, R9.reuse, R91 ;  /* 0x0000005b095b7220 */ /* 0x040fe40000410000 */
[----:B------:R-:W-:Y:S01]  /*8ba0*/  FMUL.FTZ R90, R9, R90 ;  /* 0x0000005a095a7220 */ /* 0x000fe20000410000 */
[----:B------:R-:W-:Y:S01]  /*8bb0*/  F2FP.PACK_AB R86, R87, R86 ;  /* 0x000000565756723e */ /* 0x000fe200000000ff */
[C---:B------:R-:W-:Y:S02]  /*8bc0*/  FMUL.FTZ R111, R9.reuse, R111 ;  /* 0x0000006f096f7220 */ /* 0x040fe40000410000 */
        /* <DEDUP_REMOVED lines=13> */
[----:B------:R-:W-:Y:S01]  /*8ca0*/  SHF.L.U32 R9, R8, 0x6, RZ ;  /* 0x0000000608097819 */ /* 0x000fe200000006ff */
[----:B------:R-:W-:Y:S01]  /*8cb0*/  IMAD R7, R10, 0x10, R7 ;  /* 0x000000100a077824 */ /* 0x000fe200078e0207 */
[----:B------:R-:W-:Y:S01]  /*8cc0*/  LOP3.LUT R8, R8, 0x1, RZ, 0xc0, !PT ;  /* 0x0000000108087812 */ /* 0x000fe200078ec0ff */
[----:B-1----:R-:W-:Y:S01]  /*8cd0*/  @P2 FMUL.FTZ R35, R5, 0.69314718246459960938 ;  /* 0x3f31721805232820 */ /* 0x002fe20000410000 */
[----:B------:R-:W-:Y:S02]  /*8ce0*/  LOP3.LUT R9, R9, 0xc0, RZ, 0xc0, !PT ;  /* 0x000000c009097812 */ /* 0x000fe400078ec0ff */
[----:B------:R-:W-:Y:S02]  /*8cf0*/  ISETP.NE.U32.AND P1, PT, R8, 0x1, PT ;  /* 0x000000010800780c */ /* 0x000fe40003f25070 */
[----:B------:R-:W-:Y:S02]  /*8d00*/  LEA.HI R10, R9, R9, RZ, 0x1d ;  /* 0x00000009090a7211 */ /* 0x000fe400078fe8ff */
[----:B------:R-:W-:-:S02]  /*8d10*/  MOV R8, 0x20 ;  /* 0x0000002000087802 */ /* 0x000fc40000000f00 */
[----:B------:R-:W-:Y:S02]  /*8d20*/  LEA R7, R7, R10, 0x1 ;  /* 0x0000000a07077211 */ /* 0x000fe400078e08ff */
[----:B------:R-:W-:Y:S02]  /*8d30*/  SEL R8, R8, 0xffffffe0, !P0 ;  /* 0xffffffe008087807 */ /* 0x000fe40004000000 */
[----:B------:R-:W-:Y:S02]  /*8d40*/  SHF.L.U32 R7, R7, 0x1, RZ ;  /* 0x0000000107077819 */ /* 0x000fe400000006ff */
[----:B------:R-:W-:Y:S02]  /*8d50*/  F2FP.PACK_AB R106, R107, R106 ;  /* 0x0000006a6b6a723e */ /* 0x000fe400000000ff */
[C---:B------:R-:W-:Y:S01]  /*8d60*/  IADD3 R9, R7.reuse, -0x10, RZ ;  /* 0xfffffff007097810 */ /* 0x040fe20007ffe0ff */
[----:B------:R-:W-:Y:S01]  /*8d70*/  STS [R7], R112 ;  /* 0x0000007007007388 */ /* 0x000fe20000000800 */
[----:B------:R-:W-:-:S02]  /*8d80*/  @P1 IADD3 R9, R7, 0x10, RZ ;  /* 0x0000001007091810 */ /* 0x000fc40007ffe0ff */
[----:B------:R-:W-:Y:S01]  /*8d90*/  IADD3 R11, R7, R8, RZ ;  /* 0x00000008070b7210 */ /* 0x000fe20007ffe0ff */
[----:B------:R-:W-:Y:S01]  /*8da0*/  STS [R7+0x200], R114 ;  /* 0x0002007207007388 */ /* 0x000fe20000000800 */
[----:B------:R-:W-:Y:S01]  /*8db0*/  F2FP.PACK_AB R102, R103, R102 ;  /* 0x000000666766723e */ /* 0x000fe200000000ff */
[----:B------:R-:W-:Y:S01]  /*8dc0*/  IMAD.IADD R33, R8, 0x1, R9 ;  /* 0x0000000108217824 */ /* 0x000fe200078e0209 */
[----:B------:R-:W-:Y:S01]  /*8dd0*/  ISETP.NE.AND P0, PT, RZ, UR4, PT ;  /* 0x00000004ff007c0c */ /* 0x000fe2000bf05270 */
[----:B------:R-:W-:Y:S01]  /*8de0*/  STS [R9], R68 ;  /* 0x0000004409007388 */ /* 0x000fe20000000800 */
[----:B------:R-:W-:Y:S02]  /*8df0*/  LOP3.LUT P1, RZ, R4, 0x3, RZ, 0xc0, !PT ;  /* 0x0000000304ff7812 */ /* 0x000fe4000782c0ff */
[----:B------:R-:W-:Y:S01]  /*8e00*/  MOV R4, 0x7f800000 ;  /* 0x7f80000000047802 */ /* 0x000fe20000000f00 */
[----:B------:R-:W-:Y:S04]  /*8e10*/  STS [R9+0x200], R70 ;  /* 0x0002004609007388 */ /* 0x000fe80000000800 */
[----:B------:R-:W-:Y:S04]  /*8e20*/  STS [R11], R72 ;  /* 0x000000480b007388 */ /* 0x000fe80000000800 */
[----:B------:R-:W-:Y:S01]  /*8e30*/  STS [R11+0x200], R74 ;  /* 0x0002004a0b007388 */ /* 0x000fe20000000800 */
[----:B---3--:R-:W-:-:S02]  /*8e40*/  @P0 IMAD R3, R32, c[0x0][0x234], RZ ;  /* 0x00008d0020030a24 */ /* 0x008fc400078e02ff */
[C---:B----4-:R-:W-:Y:S01]  /*8e50*/  @!P0 IMAD R5, R34.reuse, c[0x0][0x1c0], R32 ;  /* 0x0000700022058a24 */ /* 0x050fe200078e0220 */
[----:B------:R-:W-:Y:S01]  /*8e60*/  STS [R33], R76 ;  /* 0x0000004c21007388 */ /* 0x000fe20000000800 */
[----:B------:R-:W-:Y:S02]  /*8e70*/  @P0 IMAD R3, R34, c[0x0][0x214], R3 ;  /* 0x0000850022030a24 */ /* 0x000fe400078e0203 */
[----:B------:R-:W-:Y:S01]  /*8e80*/  @!P0 IMAD R3, R5, c[0x0][0x214], RZ ;  /* 0x0000850005038a24 */ /* 0x000fe200078e02ff */
        /* <DEDUP_REMOVED lines=11> */
[----:B------:R-:W-:Y:S04]  /*8f40*/  STS [R9+0x2000], R96 ;  /* 0x0020006009007388 */ /* 0x000fe80000000800 */
[----:B------:R-:W-:Y:S04]  /*8f50*/  STS [R9+0x2200], R98 ;  /* 0x0022006209007388 */ /* 0x000fe80000000800 */
[----:B------:R-:W-:Y:S04]  /*8f60*/  STS [R11+0x2000], R104 ;  /* 0x002000680b007388 */ /* 0x000fe80000000800 */
[----:B------:R-:W-:Y:S04]  /*8f70*/  STS [R11+0x2200], R106 ;  /* 0x0022006a0b007388 */ /* 0x000fe80000000800 */
[----:B------:R-:W-:Y:S04]  /*8f80*/  STS [R33+0x2000], R100 ;  /* 0x0020006421007388 */ /* 0x000fe80000000800 */
[----:B------:R5:W-:Y:S01]  /*8f90*/  STS [R33+0x2200], R102 ;  /* 0x0022006621007388 */ /* 0x000be20000000800 */
[----:B-1----:R-:W-:Y:S01]  /*8fa0*/  MOV R7, 0x7f800000 ;  /* 0x7f80000000077802 */ /* 0x002fe20000000f00 */
[----:B------:R-:W-:-:S02]  /*8fb0*/  @P2 FFMA.FTZ R7, R0, c[0x0][0x238], R35 ;  /* 0x00008e0000072a23 */ /* 0x000fc40000010023 */
[----:B------:R-:W-:Y:S01]  /*8fc0*/  BAR.SYNC.DEFER_BLOCKING 0x0 ;  /* 0x0000000000007b1d */ /* 0x000fe20000010000 */
[----:B-----5:R-:W-:-:S05]  /*8fd0*/  @P3 FMUL.FTZ R33, R6, 0.69314718246459960938 ;  /* 0x3f31721806213820 */ /* 0x020fca0000410000 */
[----:B------:R1:W2:Y:S01]  /*8fe0*/  LDS.128 R24, [R178] ;  /* 0x00000000b2187984 */ /* 0x0002a20000000c00 */
[----:B------:R-:W-:-:S03]  /*8ff0*/  @P3 FFMA.FTZ R4, R2, c[0x0][0x238], R33 ;  /* 0x00008e0002043a23 */ /* 0x000fc60000010021 */
[----:B------:R1:W3:Y:S04]  /*9000*/  LDS.128 R20, [R178+0x800] ;  /* 0x00080000b2147984 */ /* 0x0002e80000000c00 */
[----:B------:R1:W4:Y:S04]  /*9010*/  LDS.128 R16, [R178+0x1000] ;  /* 0x00100000b2107984 */ /* 0x0003280000000c00 */
[----:B------:R1:W1:Y:S04]  /*9020*/  LDS.128 R12, [R178+0x1800] ;  /* 0x00180000b20c7984 */ /* 0x0002680000000c00 */
[----:B------:R1:W1:Y:S04]  /*9030*/  LDS.128 R8, [R178+0x2000] ;  /* 0x00200000b2087984 */ /* 0x0002680000000c00 */
[----:B------:R1:W1:Y:S01]  /*9040*/  LDS.128 R28, [R178+0x2800] ;  /* 0x00280000b21c7984 */ /* 0x0002620000000c00 */
[----:B------:R-:W-:Y:S05]  /*9050*/  @P1 BRA `(.L_x_1715) ;  /* 0x000000e000001947 */ /* 0x000fea0003800000 */
[----:B------:R-:W5:Y:S01]  /*9060*/  S2R R0, SR_CTAID.X ;  /* 0x0000000000007919 */ /* 0x000f620000002500 */
[----:B------:R-:W-:-:S02]  /*9070*/  IMAD.MOV.U32 R5, RZ, RZ, -0x40 ;  /* 0xffffffc0ff057424 */ /* 0x000fc400078e00ff */
[C---:B-----5:R-:W-:Y:S01]  /*9080*/  IMAD R2, R0.reuse, 0x40, R3 ;  /* 0x0000004000027824 */ /* 0x060fe200078e0203 */
[----:B------:R-:W-:Y:S01]  /*9090*/  IADD3 R3, R189, 0x8, RZ ;  /* 0x00000008bd037810 */ /* 0x000fe20007ffe0ff */
[----:B------:R-:W-:-:S03]  /*90a0*/  IMAD R6, R0, R5, c[0x0][0x214] ;  /* 0x0000850000067624 */ /* 0x000fc600078e0205 */
        /* <DEDUP_REMOVED lines=9> */
.L_x_1715:
[----:B------:R-:W-:Y:S05]  /*9140*/  BSYNC B0 ;  /* 0x0000000000007941 */ /* 0x000fea0003800000 */
.L_x_1714:
[----:B------:R-:W5:Y:S01]  /*9150*/  S2R R3, SR_CTAID.X ;  /* 0x0000000000037919 */ /* 0x000f620000002500 */
[----:B----4-:R-:W-:Y:S02]  /*9160*/  MOV R4, R180 ;  /* 0x000000b400047202 */ /* 0x010fe40000000f00 */
[----:B------:R-:W-:Y:S02]  /*9170*/  MOV R5, R181 ;  /* 0x000000b500057202 */ /* 0x000fe40000000f00 */
[----:B------:R-:W-:Y:S02]  /*9180*/  SHF.R.S32.HI R2, RZ, 0x1f, R34 ;  /* 0x0000001fff027819 */ /* 0x000fe40000011422 */
[----:B-----5:R-:W-:-:S04]  /*9190*/  SHF.L.U32 R3, R3, 0x6, RZ ;  /* 0x0000000603037819 */ /* 0x020fc800000006ff */
[----:B------:R-:W-:Y:S01]  /*91a0*/  SHF.R.S32.HI R0, RZ, 0x1f, R3 ;  /* 0x0000001fff007819 */ /* 0x000fe20000011403 */
[----:B------:R-:W-:-:S04]  /*91b0*/  IMAD.WIDE.U32 R4, R3, c[0x0][0x1e8], R4 ;  /* 0x00007a0003047a25 */ /* 0x000fc800078e0004 */
[----:B------:R-:W-:-:S04]  /*91c0*/  IMAD R0, R0, c[0x0][0x1e8], RZ ;  /* 0x00007a0000007a24 */ /* 0x000fc800078e02ff */
[----:B------:R-:W-:Y:S02]  /*91d0*/  IMAD R0, R3, c[0x0][0x1ec], R0 ;  /* 0x00007b0003007a24 */ /* 0x000fe400078e0200 */
[----:B------:R-:W-:Y:S02]  /*91e0*/  IMAD R3, R2, c[0x0][0x1e0], RZ ;  /* 0x0000780002037a24 */ /* 0x000fe400078e02ff */
[----:B------:R-:W-:Y:S01]  /*91f0*/  IMAD.IADD R5, R0, 0x1, R5 ;  /* 0x0000000100057824 */ /* 0x000fe200078e0205 */
[----:B------:R-:W-:Y:S01]  /*9200*/  SHF.R.S32.HI R0, RZ, 0x1f, R32 ;  /* 0x0000001fff007819 */ /* 0x000fe20000011420 */
[C---:B------:R-:W-:Y:S02]  /*9210*/  IMAD R3, R34.reuse, c[0x0][0x1e4], R3 ;  /* 0x0000790022037a24 */ /* 0x040fe400078e0203 */
[----:B------:R-:W-:-:S04]  /*9220*/  IMAD.WIDE.U32 R34, R34, c[0x0][0x1e0], R4 ;  /* 0x0000780022227a25 */ /* 0x000fc800078e0004 */
[----:B------:R-:W-:Y:S01]  /*9230*/  IMAD R5, R0, c[0x0][0x1f0], RZ ;  /* 0x00007c0000057a24 */ /* 0x000fe200078e02ff */
[----:B------:R-:W-:Y:S01]  /*9240*/  IADD3 R35, R3, R35, RZ ;  /* 0x0000002303237210 */ /* 0x000fe20007ffe0ff */
[----:B------:R-:W-:Y:S01]  /*9250*/  IMAD R3, R183, c[0x0][0x1e8], RZ ;  /* 0x00007a00b7037a24 */ /* 0x000fe200078e02ff */
[----:B------:R-:W-:Y:S01]  /*9260*/  MOV R0, c[0x0][0x1ec] ;  /* 0x00007b0000007a02 */ /* 0x000fe20000000f00 */
[C---:B------:R-:W-:Y:S02]  /*9270*/  IMAD R5, R32.reuse, c[0x0][0x1f4], R5 ;  /* 0x00007d0020057a24 */ /* 0x040fe400078e0205 */
[----:B------:R-:W-:-:S04]  /*9280*/  IMAD.WIDE.U32 R32, R32, c[0x0][0x1f0], R34 ;  /* 0x00007c0020207a25 */ /* 0x000fc800078e0022 */
[----:B------:R-:W-:Y:S01]  /*9290*/  IMAD R3, R182, c[0x0][0x1ec], R3 ;  /* 0x00007b00b6037a24 */ /* 0x000fe200078e0203 */
[----:B------:R-:W-:-:S05]  /*92a0*/  IADD3 R33, R5, R33, RZ ;  /* 0x0000002105217210 */ /* 0x000fca0007ffe0ff */
[----:B------:R-:W-:-:S04]  /*92b0*/  IMAD.WIDE.U32 R182, R182, c[0x0][0x1e8], R32 ;  /* 0x00007a00b6b67a25 */ /* 0x000fc800078e0020 */
[----:B------:R-:W-:Y:S01]  /*92c0*/  IMAD.IADD R2, R3, 0x1, R183 ;  /* 0x0000000103027824 */ /* 0x000fe200078e02b7 */
[C---:B------:R-:W-:Y:S02]  /*92d0*/  LEA R4, P0, R182.reuse, c[0x0][0x1d0], 0x1 ;  /* 0x00007400b6047a11 */ /* 0x040fe400078008ff */
[----:B------:R-:W-:Y:S02]  /*92e0*/  MOV R3, c[0x0][0x1e8] ;  /* 0x00007a0000037a02 */ /* 0x000fe40000000f00 */
[----:B------:R-:W-:Y:S02]  /*92f0*/  LEA.HI.X R5, R182, c[0x0][0x1d4], R2, 0x1, P0 ;  /* 0x00007500b6057a11 */ /* 0x000fe400000f0c02 */
[----:B------:R-:W-:-:S03]  /*9300*/  LEA R2, P0, R3, R4, 0x6 ;  /* 0x0000000403027211 */ /* 0x000fc600078030ff */
[----:B--2---:R-:W-:Y:S01]  /*9310*/  STG.E.128 [R4.64], R24 ;  /* 0x0000001804007986 */ /* 0x004fe2000c101d0c */
[----:B------:R-:W-:-:S03]  /*9320*/  LEA.HI.X R3, R3, R5, R0, 0x6, P0 ;  /* 0x0000000503037211 */ /* 0x000fc600000f3400 */
[----:B------:R-:W-:Y:S04]  /*9330*/  STG.E.128 [R4.64+0x40], R16 ;  /* 0x0000401004007986 */ /* 0x000fe8000c101d0c */
[----:B-1----:R-:W-:Y:S04]  /*9340*/  STG.E.128 [R4.64+0x80], R8 ;  /* 0x0000800804007986 */ /* 0x002fe8000c101d0c */
[----:B---3--:R-:W-:Y:S04]  /*9350*/  STG.E.128 [R2.64], R20 ;  /* 0x0000001402007986 */ /* 0x008fe8000c101d0c */
[----:B------:R-:W-:Y:S04]  /*9360*/  STG.E.128 [R2.64+0x40], R12 ;  /* 0x0000400c02007986 */ /* 0x000fe8000c101d0c */
[----:B------:R-:W-:Y:S01]  /*9370*/  STG.E.128 [R2.64+0x80], R28 ;  /* 0x0000801c02007986 */ /* 0x000fe2000c101d0c */
[----:B------:R-:W-:Y:S05]  /*9380*/  EXIT ;  /* 0x000000000000794d */ /* 0x000fea0003800000 */
.L_x_1716:
        /* <DEDUP_REMOVED lines=15> */
.L_x_6114:


//--------------------- .text._ZN5flash24flash_fwd_splitkv_kernelI23Flash_fwd_kernel_traitsILi96ELi64ELi128ELi4ELb0ELb0EN7cutlass6half_tE19Flash_kernel_traitsILi96ELi64ELi128ELi4ES3_EELb1ELb0ELb0ELb1ELb1ELb1ELb0ELb0EEEvNS_16Flash_fwd_paramsE --------------------------
	.section	.text._ZN5flash24flash_fwd_splitkv_kernelI23Flash_fwd_kernel_traitsILi96ELi64ELi128ELi4ELb0ELb0EN7cutlass6half_tE19Flash_kernel_traitsILi96ELi64ELi128ELi4ES3_EELb1ELb0ELb0ELb1ELb1ELb1ELb0ELb0EEEvNS_16Flash_fwd_paramsE,"ax",@progbits
	.sectioninfo	@"SHI_REGISTERS=255"
	.align	128
        .global         _ZN5flash24flash_fwd_splitkv_kernelI23Flash_fwd_kernel_traitsILi96ELi64ELi128ELi4ELb0ELb0EN7cutlass6half_tE19Flash_kernel_traitsILi96ELi64ELi128ELi4ES3_EELb1ELb0ELb0ELb1ELb1ELb1ELb0ELb0EEEvNS_16Flash_fwd_paramsE
        .type           _ZN5flash24flash_fwd_splitkv_kernelI23Flash_fwd_kernel_traitsILi96ELi64ELi128ELi4ELb0ELb0EN7cutlass6half_tE19Flash_kernel_traitsILi96ELi64ELi128ELi4ES3_EELb1ELb0ELb0ELb1ELb1ELb1ELb0ELb0EEEvNS_16Flash_fwd_paramsE,@function
        .size           _ZN5flash24flash_fwd_splitkv_kernelI23Flash_fwd_kernel_traitsILi96ELi64ELi128ELi4ELb0ELb0EN7cutlass6half_tE19Flash_kernel_traitsILi96ELi64ELi128ELi4ES3_EELb1ELb0ELb0ELb1ELb1ELb1ELb0ELb0EEEvNS_16Flash_fwd_paramsE,(.L_x_6115 - _ZN5flash24flash_fwd_splitkv_kernelI23Flash_fwd_kernel_traitsILi96ELi64ELi128ELi4ELb0ELb0EN7cutlass6half_tE19Flash_kernel_traitsILi96ELi64ELi128ELi4ES3_EELb1ELb0ELb0ELb1ELb1ELb1ELb0ELb0EEEvNS_16Flash_fwd_paramsE)
        .other          _ZN5flash24flash_fwd_splitkv_kernelI23Flash_fwd_kernel_traitsILi96ELi64ELi128ELi4ELb0ELb0EN7cutlass6half_tE19Flash_kernel_traitsILi96ELi64ELi128ELi4ES3_EELb1ELb0ELb0ELb1ELb1ELb1ELb0ELb0EEEvNS_16Flash_fwd_paramsE,@"STO_CUDA_ENTRY STV_DEFAULT"
_ZN5flash24flash_fwd_splitkv_kernelI23Flash_fwd_kernel_traitsILi96ELi64ELi128ELi4ELb0ELb0EN7cutlass6half_tE19Flash_kernel_traitsILi96ELi64ELi128ELi4ES3_EELb1ELb0ELb0ELb1ELb1ELb1ELb0ELb0EEEvNS_16Flash_fwd_paramsE:
.text._ZN5flash24flash_fwd_splitkv_kernelI23Flash_fwd_kernel_traitsILi96ELi64ELi128ELi4ELb0ELb0EN7cutlass6half_tE19Flash_kernel_traitsILi96ELi64ELi128ELi4ES3_EELb1ELb0ELb0ELb1ELb1ELb1ELb0ELb0EEEvNS_16Flash_fwd_paramsE:
        /* <DEDUP_REMOVED lines=48> */
[----:B------:R-:W-:Y:S01]  /*0300*/  LOP3.LUT P3, RZ, R126, 0x3, RZ, 0xc0, !PT ;  /* 0x000000037eff7812 */ /* 0x000fe2000786c0ff */
[----:B------:R-:W-:Y:S01]  /*0310*/  IMAD R0, R0, c[0x0][0x1e8], RZ ;  /* 0x00007a0000007a24 */ /* 0x000fe200078e02ff */
[----:B------:R-:W-:Y:S02]  /*0320*/  LOP3.LUT R3, R2, 0x1ffffffc, RZ, 0xc0, !PT ;  /* 0x1ffffffc02037812 */ /* 0x000fe400078ec0ff */
[----:B------:R-:W-:Y:S01]  /*0330*/  SHF.R.S32.HI R2, RZ, 0x2, R2 ;  /* 0x00000002ff027819 */ /* 0x000fe20000011402 */
[----:B------:R-:W-:Y:S01]  /*0340*/  IMAD R7, R129, c[0x0][0x1ec], R0 ;  /* 0x00007b0081077a24 */ /* 0x000fe200078e0200 */
[----:B------:R-:W-:Y:S01]  /*0350*/  SHF.R.S32.HI R0, RZ, 0x1f, R17 ;  /* 0x0000001fff007819 */ /* 0x000fe20000011411 */
[----:B------:R-:W-:Y:S01]  /*0360*/  IMAD.IADD R4, R126, 0x1, -R3 ;  /* 0x000000017e047824 */ /* 0x000fe200078e0a03 */
[----:B------:R-:W-:-:S03]  /*0370*/  SHF.R.S32.HI R3, RZ, 0x1f, R28 ;  /* 0x0000001fff037819 */ /* 0x000fc6000001141c */
[----:B------:R-:W-:Y:S02]  /*0380*/  IMAD.SHL.U32 R4, R4, 0x8, RZ ;  /* 0x0000000804047824 */ /* 0x000fe400078e00ff */
[----:B------:R-:W-:Y:S02]  /*0390*/  IMAD R3, R3, c[0x0][0x1e0], RZ ;  /* 0x0000780003037a24 */ /* 0x000fe400078e02ff */
[----:B------:R-:W-:Y:S01]  /*03a0*/  IMAD R0, R0, c[0x0][0x1f0], RZ ;  /* 0x00007c0000007a24 */ /* 0x000fe200078e02ff */
[----:B------:R-:W-:Y:S01]  /*03b0*/  SHF.R.S32.HI R5, RZ, 0x1f, R4 ;  /* 0x0000001fff057819 */ /* 0x000fe20000011404 */
[----:B------:R-:W-:-:S04]  /*03c0*/  IMAD R3, R28, c[0x0][0x1e4], R3 ;  /* 0x000079001c037a24 */ /* 0x000fc800078e0203 */
[----:B------:R-:W-:-:S04]  /*03d0*/  IMAD.WIDE.U32 R4, R129, c[0x0][0x1e8], R4 ;  /* 0x00007a0081047a25 */ /* 0x000fc800078e0004 */
[----:B------:R-:W-:-:S04]  /*03e0*/  IMAD.IADD R5, R5, 0x1, R7 ;  /* 0x0000000105057824 */ /* 0x000fc800078e0207 */
[----:B------:R-:W-:-:S04]  /*03f0*/  IMAD.WIDE.U32 R4, R28, c[0x0][0x1e0], R4 ;  /* 0x000078001c047a25 */ /* 0x000fc800078e0004 */
[----:B------:R-:W-:Y:S01]  /*0400*/  IMAD R28, R28, c[0x0][0x1c0], R17 ;  /* 0x000070001c1c7a24 */ /* 0x000fe200078e0211 */
[----:B------:R-:W-:Y:S01]  /*0410*/  IADD3 R5, R5, R3, RZ ;  /* 0x0000000305057210 */ /* 0x000fe20007ffe0ff */
[----:B------:R-:W-:Y:S01]  /*0420*/  IMAD R3, R17, c[0x0][0x1f4], R0 ;  /* 0x00007d0011037a24 */ /* 0x000fe200078e0200 */
[----:B------:R-:W-:-:S03]  /*0430*/  SHF.R.S32.HI R0, RZ, 0x1f, R2 ;  /* 0x0000001fff007819 */ /* 0x000fc60000011402 */
[----:B------:R-:W-:-:S04]  /*0440*/  IMAD.WIDE.U32 R4, R17, c[0x0][0x1f0], R4 ;  /* 0x00007c0011047a25 */ /* 0x000fc800078e0004 */
[----:B------:R-:W-:Y:S02]  /*0450*/  IMAD R7, R0, c[0x0][0x1e8], RZ ;  /* 0x00007a0000077a24 */ /* 0x000fe400078e02ff */
        /* <DEDUP_REMOVED lines=33> */
.L_x_1717:
        /* <DEDUP_REMOVED lines=19> */
.L_x_1718:
[----:B-1----:R-:W-:Y:S01]  /*07a0*/  IABS R2, c[0x0][0x2d0] ;  /* 0x0000b40000027a13 */ /* 0x002fe20000000000 */
[----:B------:R-:W-:Y:S05]  /*07b0*/  @P6 BRA `(.L_x_1719) ;  /* 0x0000049000006947 */ /* 0x000fea0003800000 */
[----:B------:R-:W1:Y:S01]  /*07c0*/  I2F.RP R6, R2 ;  /* 0x0000000200067306 */ /* 0x000e620000209400 */
[----:B------:R-:W-:Y:S01]  /*07d0*/  IMAD.MOV.U32 R4, RZ, RZ, RZ ;  /* 0x000000ffff047224 */ /* 0x000fe200078e00ff */
[----:B------:R-:W-:-:S04]  /*07e0*/  LEA R11, R120, 0xffffff80, 0x7 ;  /* 0xffffff80780b7811 */ /* 0x000fc800078e38ff */
[----:B-----5:R-:W-:Y:S02]  /*07f0*/  IABS R0, R11 ;  /* 0x0000000b00007213 */ /* 0x020fe40000000000 */
        /* <DEDUP_REMOVED lines=20> */
[----:B------:R-:W-:-:S05]  /*0940*/  IMAD.WIDE R12, R3, 0x4, R182 ;  /* 0x00000004030c7825 */ /* 0x000fca00078e02b6 */
[----:B------:R1:W2:Y:S01]  /*0950*/  LDG.E R6, [R12.64] ;  /* 0x0000000c0c067981 */ /* 0x0002a2000c1e1900 */
        /* <DEDUP_REMOVED lines=28> */
[----:B-1----:R-:W-:-:S04]  /*0b20*/  IMAD R13, R8, c[0x0][0x1b0], RZ ;  /* 0x00006c00080d7a24 */ /* 0x002fc800078e02ff */
        /* <DEDUP_REMOVED lines=9> */
[C---:B------:R-:W-:Y:S01]  /*0bc0*/  IMAD R3, R11.reuse, c[0x0][0x19c], R0 ;  /* 0x000067000b037a24 */ /* 0x040fe200078e0200 */
[----:B------:R-:W-:Y:S01]  /*0bd0*/  MOV R14, R6 ;  /* 0x00000006000e7202 */ /* 0x000fe20000000f00 */
[----:B------:R-:W-:-:S04]  /*0be0*/  IMAD.WIDE.U32 R4, R11, c[0x0][0x198], R4 ;  /* 0x000066000b047a25 */ /* 0x000fc800078e0004 */
[----:B------:R-:W-:Y:S02]  /*0bf0*/  IMAD.IADD R5, R5, 0x1, R3 ;  /* 0x0000000105057824 */ /* 0x000fe400078e0203 */
[----:B------:R-:W-:Y:S02]  /*0c00*/  IMAD.IADD R15, R7, 0x1, R15 ;  /* 0x00000001070f7824 */ /* 0x000fe400078e020f */
[----:B------:R-:W-:-:S04]  /*0c10*/  IMAD.WIDE.U32 R4, R10, c[0x0][0x1b0], R4 ;  /* 0x00006c000a047a25 */ /* 0x000fc800078e0004 */
[----:B------:R-:W-:Y:S01]  /*0c20*/  IMAD.MOV.U32 R12, RZ, RZ, R4 ;  /* 0x000000ffff0c7224 */ /* 0x000fe200078e0004 */
[----:B------:R-:W-:Y:S01]  /*0c30*/  IADD3 R13, R5, R13, RZ ;  /* 0x0000000d050d7210 */ /* 0x000fe20007ffe0ff */
[----:B------:R-:W-:Y:S05]  /*0c40*/  BRA `(.L_x_1720) ;  /* 0x0000035000007947 */ /* 0x000fea0003800000 */
.L_x_1719:
[----:B------:R-:W-:Y:S02]  /*0c50*/  IABS R8, c[0x0][0x1c8] ;  /* 0x0000720000087a13 */ /* 0x000fe40000000000 */
[----:B------:R-:W-:Y:S02]  /*0c60*/  LEA R11, R120, 0xffffff80, 0x7 ;  /* 0xffffff80780b7811 */ /* 0x000fe400078e38ff */
[----:B------:R-:W1:Y:S01]  /*0c70*/  I2F.RP R5, R8 ;  /* 0x0000000800057306 */ /* 0x000e620000209400 */
[----:B-----5:R-:W-:Y:S02]  /*0c80*/  SHF.R.S32.HI R15, RZ, 0x1f, R0 ;  /* 0x0000001fff0f7819 */ /* 0x020fe40000011400 */
[----:B------:R-:W-:-:S05]  /*0c90*/  SHF.R.S32.HI R9, RZ, 0x1f, R11 ;  /* 0x0000001fff097819 */ /* 0x000fca000001140b */
        /* <DEDUP_REMOVED lines=8> */
[----:B------:R-:W-:Y:S02]  /*0d20*/  MOV R4, R3 ;  /* 0x0000000300047202 */ /* 0x000fe40000000f00 */
[----:B------:R-:W-:-:S03]  /*0d30*/  IADD3 R6, P1, R12, R11, RZ ;  /* 0x0000000b0c067210 */ /* 0x000fc60007f3e0ff */
[----:B------:R-:W-:-:S04]  /*0d40*/  IMAD.HI.U32 R10, R7, R4, RZ ;  /* 0x00000004070a7227 */ /* 0x000fc800078e00ff */
        /* <DEDUP_REMOVED lines=31> */
[----:B------:R-:W-:Y:S01]  /*0f40*/  IMAD.WIDE.U32 R12, R10, c[0x0][0x1b0], R6 ;  /* 0x00006c000a0c7a25 */ /* 0x000fe200078e0006 */
[----:B------:R-:W-:-:S03]  /*0f50*/  MOV R14, R4 ;  /* 0x00000004000e7202 */ /* 0x000fc60000000f00 */
[----:B------:R-:W-:Y:S02]  /*0f60*/  IMAD R3, R10, c[0x0][0x1b4], R3 ;  /* 0x00006d000a037a24 */ /* 0x000fe400078e0203 */
[----:B------:R-:W-:-:S03]  /*0f70*/  IMAD R15, R0, c[0x0][0x18c], R15 ;  /* 0x00006300000f7a24 */ /* 0x000fc600078e020f */
[----:B------:R-:W-:Y:S01]  /*0f80*/  IADD3 R13, R13, R3, RZ ;  /* 0x000000030d0d7210 */ /* 0x000fe20007ffe0ff */
[----:B------:R-:W-:Y:S02]  /*0f90*/  IMAD.IADD R15, R5, 0x1, R15 ;  /* 0x00000001050f7824 */ /* 0x000fe400078e020f */
.L_x_1720:
[----:B------:R-:W-:Y:S01]  /*0fa0*/  SHF.R.S32.HI R127, RZ, 0x1f, R126 ;  /* 0x0000001fff7f7819 */ /* 0x000fe2000001147e */
[----:B------:R-:W-:Y:S01]  /*0fb0*/  ULDC.64 UR6, c[0x0][0x198] ;  /* 0x0000660000067ab9 */ /* 0x000fe20000000a00 */
[----:B------:R-:W-:Y:S01]  /*0fc0*/  SHF.R.S32.HI R3, RZ, 0x1f, R28 ;  /* 0x0000001fff037819 */ /* 0x000fe2000001141c */
[----:B------:R-:W-:Y:S01]  /*0fd0*/  USHF.L.U32 UR9, UR6, 0x6, URZ ;  /* 0x0000000606097899 */ /* 0x000fe2000800063f */
[CC--:B------:R-:W-:Y:S01]  /*0fe0*/  LEA.HI R27, R127.reuse, R126.reuse, RZ, 0x2 ;  /* 0x0000007e7f1b7211 */ /* 0x0c0fe200078f10ff */
[----:B------:R-:W-:Y:S01]  /*0ff0*/  UMOV UR8, 0x6 ;  /* 0x0000000600087882 */ /* 0x000fe20000000000 */
[-C--:B------:R-:W-:Y:S01]  /*1000*/  LEA.HI R6, R127, R126.reuse, RZ, 0x3 ;  /* 0x0000007e7f067211 */ /* 0x080fe200078f18ff */
[----:B------:R-:W-:Y:S01]  /*1010*/  IMAD R3, R3, c[0x0][0x178], RZ ;  /* 0x00005e0003037a24 */ /* 0x000fe200078e02ff */
[----:B------:R-:W-:Y:S01]  /*1020*/  LOP3.LUT R5, R27, 0xfffffffc, RZ, 0xc0, !PT ;  /* 0xfffffffc1b057812 */ /* 0x000fe200078ec0ff */
[----:B------:R-:W-:Y:S01]  /*1030*/  USHF.L.U64.HI UR7, UR6, UR8, UR7 ;  /* 0x0000000806077299 */ /* 0x000fe20008010207 */
[----:B------:R-:W-:Y:S01]  /*1040*/  SHF.R.S32.HI R19, RZ, 0x3, R6 ;  /* 0x00000003ff137819 */ /* 0x000fe20000011406 */
[----:B------:R-:W-:Y:S01]  /*1050*/  IMAD R3, R28, c[0x0][0x17c], R3 ;  /* 0x00005f001c037a24 */ /* 0x000fe200078e0203 */
[----:B------:R-:W-:Y:S01]  /*1060*/  LEA.HI R25, R127, R126, RZ, 0x4 ;  /* 0x0000007e7f197211 */ /* 0x000fe200078f20ff */
[----:B------:R-:W-:Y:S01]  /*1070*/  IMAD.IADD R178, R126, 0x1, -R5 ;  /* 0x000000017eb27824 */ /* 0x000fe200078e0a05 */
[----:B------:R-:W-:Y:S01]  /*1080*/  SHF.R.S32.HI R180, RZ, 0x2, R27 ;  /* 0x00000002ffb47819 */ /* 0x000fe2000001141b */
[----:B------:R-:W-:Y:S01]  /*1090*/  IMAD.SHL.U32 R19, R19, 0x40, RZ ;  /* 0x0000004013137824 */ /* 0x000fe200078e00ff */
[----:B------:R-:W-:Y:S01]  /*10a0*/  SHF.R.S32.HI R4, RZ, 0x4, R25 ;  /* 0x00000004ff047819 */ /* 0x000fe20000011419 */
[----:B------:R-:W-:Y:S01]  /*10b0*/  IMAD.SHL.U32 R178, R178, 0x8, RZ ;  /* 0x00000008b2b27824 */ /* 0x000fe200078e00ff */
[----:B------:R-:W-:Y:S01]  /*10c0*/  LEA.HI R27, R27, R180, RZ, 0x1 ;  /* 0x000000b41b1b7211 */ /* 0x000fe200078f08ff */
[----:B------:R-:W-:Y:S01]  /*10d0*/  ULDC.64 UR4, c[0x0][0x1a0] ;  /* 0x0000680000047ab9 */ /* 0x000fe20000000a00 */
[----:B------:R-:W-:Y:S01]  /*10e0*/  LEA.HI R7, R25, R4, RZ, 0x1 ;  /* 0x0000000419077211 */ /* 0x000fe200078f08ff */
[----:B------:R-:W-:Y:S01]  /*10f0*/  USHF.L.U32 UR10, UR4, 0x6, URZ ;  /* 0x00000006040a7899 */ /* 0x000fe2000800063f */
[----:B------:R-:W-:Y:S01]  /*1100*/  LOP3.LUT R19, R19, 0xc0, RZ, 0xc0, !PT ;  /* 0x000000c013137812 */ /* 0x000fe200078ec0ff */
[----:B------:R-:W-:Y:S01]  /*1110*/  USHF.L.U64.HI UR5, UR4, UR8, UR5 ;  /* 0x0000000804057299 */ /* 0x000fe20008010205 */
[----:B------:R-:W-:-:S02]  /*1120*/  SHF.R.S32.HI R179, RZ, 0x1f, R178 ;  /* 0x0000001fffb37819 */ /* 0x000fc400000114b2 */
[----:B------:R-:W-:Y:S02]  /*1130*/  LOP3.LUT R25, R25, 0xfffffff0, RZ, 0xc0, !PT ;  /* 0xfffffff019197812 */ /* 0x000fe400078ec0ff */
[----:B------:R-:W-:Y:S01]  /*1140*/  LEA.HI R127, R127, R126, RZ, 0x5 ;  /* 0x0000007e7f7f7211 */ /* 0x000fe200078f28ff */
[----:B------:R-:W-:Y:S01]  /*1150*/  IMAD.WIDE.U32 R28, R28, c[0x0][0x178], R178 ;  /* 0x00005e001c1c7a25 */ /* 0x000fe200078e00b2 */
[----:B------:R-:W-:Y:S02]  /*1160*/  LOP3.LUT R27, R27, 0x7fffffe, RZ, 0xc0, !PT ;  /* 0x07fffffe1b1b7812 */ /* 0x000fe400078ec0ff */
[----:B------:R-:W-:Y:S01]  /*1170*/  LOP3.LUT R21, R6, 0xfffffff8, RZ, 0xc0, !PT ;  /* 0xfffffff806157812 */ /* 0x000fe200078ec0ff */
[----:B------:R-:W-:Y:S01]  /*1180*/  IMAD.IADD R25, R126, 0x1, -R25 ;  /* 0x000000017e197824 */ /* 0x000fe200078e0a19 */
[----:B------:R-:W-:Y:S01]  /*1190*/  LOP3.LUT R0, R19, 0x18, R178, 0xf8, !PT ;  /* 0x0000001813007812 */ /* 0x000fe200078ef8b2 */
[----:B------:R-:W-:Y:S01]  /*11a0*/  IMAD.IADD R27, R180, 0x1, -R27 ;  /* 0x00000001b41b7824 */ /* 0x000fe200078e0a1b */
[----:B------:R-:W-:Y:S01]  /*11b0*/  SHF.R.U32.HI R19, RZ, 0x3, R19 ;  /* 0x00000003ff137819 */ /* 0x000fe20000011613 */
[----:B------:R-:W-:Y:S01]  /*11c0*/  IMAD.IADD R21, R126, 0x1, -R21 ;  /* 0x000000017e157824 */ /* 0x000fe200078e0a15 */
[----:B------:R-:W-:Y:S01]  /*11d0*/  SHF.R.S32.HI R128, RZ, 0x5, R127 ;  /* 0x00000005ff807819 */ /* 0x000fe2000001147f */
[----:B------:R-:W-:Y:S01]  /*11e0*/  IMAD.IADD R29, R29, 0x1, R3 ;  /* 0x000000011d1d7824 */ /* 0x000fe200078e0203 */
[----:B------:R-:W-:-:S02]  /*11f0*/  LOP3.LUT R7, R7, 0xfffffffe, RZ, 0xc0, !PT ;  /* 0xfffffffe07077812 */ /* 0x000fc400078ec0ff */
[----:B------:R-:W-:Y:S01]  /*1200*/  LOP3.LUT R19, R0, R19, RZ, 0x3c, !PT ;  /* 0x0000001300137212 */ /* 0x000fe200078e3cff */
[----:B------:R-:W-:Y:S01]  /*1210*/  IMAD R16, R128, 0x8, R27 ;  /* 0x0000000880107824 */ /* 0x000fe200078e021b */
[----:B------:R-:W-:Y:S01]  /*1220*/  SHF.R.S32.HI R0, RZ, 0x1f, R25 ;  /* 0x0000001fff007819 */ /* 0x000fe20000011419 */
[----:B------:R-:W-:Y:S01]  /*1230*/  IMAD.IADD R7, R4, 0x1, -R7 ;  /* 0x0000000104077824 */ /* 0x000fe200078e0a07 */
[----:B------:R-:W-:Y:S01]  /*1240*/  SHF.R.S32.HI R3, RZ, 0x1f, R17 ;  /* 0x0000001fff037819 */ /* 0x000fe20000011411 */
[----:B------:R-:W-:Y:S01]  /*1250*/  IMAD.U32 R16, R16, 0x20, R19 ;  /* 0x0000002010107824 */ /* 0x000fe200078e0013 */
[----:B------:R-:W-:Y:S01]  /*1260*/  LEA.HI R4, R21, R21, RZ, 0x1 ;  /* 0x0000001515047211 */ /* 0x000fe200078f08ff */
[----:B------:R-:W-:Y:S01]  /*1270*/  IMAD R19, R8, c[0x0][0x1b8], RZ ;  /* 0x00006e0008137a24 */ /* 0x000fe200078e02ff */
[----:B------:R-:W-:Y:S01]  /*1280*/  IADD3 R14, P0, R178, R14, RZ ;  /* 0x0000000eb20e7210 */ /* 0x000fe20007f1e0ff */
[----:B------:R-:W-:Y:S01]  /*1290*/  IMAD R8, R3, c[0x0][0x1a8], RZ ;  /* 0x00006a0003087a24 */ /* 0x000fe200078e02ff */
[----:B------:R-:W-:Y:S01]  /*12a0*/  SHF.R.S32.HI R181, RZ, 0x1f, R180 ;  /* 0x0000001fffb57819 */ /* 0x000fe200000114b4 */
[----:B------:R-:W-:Y:S01]  /*12b0*/  IMAD.WIDE.U32 R28, R17, c[0x0][0x1a8], R28 ;  /* 0x00006a00111c7a25 */ /* 0x000fe200078e001c */
[----:B------:R-:W-:-:S02]  /*12c0*/  LEA.HI R5, R0, R25, RZ, 0x3 ;  /* 0x0000001900057211 */ /* 0x000fc400078f18ff */
[----:B------:R-:W-:Y:S01]  /*12d0*/  LOP3.LUT R0, R4, 0x3fffffe, RZ, 0xc0, !PT ;  /* 0x03fffffe04007812 */ /* 0x000fe200078ec0ff */
[----:B------:R-:W-:Y:S01]  /*12e0*/  IMAD.X R15, R179, 0x1, R15, P0 ;  /* 0x00000001b30f7824 */ /* 0x000fe200000e060f */
[----:B------:R-:W-:Y:S01]  /*12f0*/  IADD3 R12, P0, R178, R12, RZ ;  /* 0x0000000cb20c7210 */ /* 0x000fe20007f1e0ff */
[----:B------:R-:W-:Y:S01]  /*1300*/  IMAD.WIDE R22, R23, 0x40, R180 ;  /* 0x0000004017167825 */ /* 0x000fe200078e02b4 */
[----:B------:R-:W-:Y:S02]  /*1310*/  IADD3 R11, P2, R180, R11, RZ ;  /* 0x0000000bb40b7210 */ /* 0x000fe40007f5e0ff */
[----:B------:R-:W-:Y:S01]  /*1320*/  LEA.HI R18, R25, R25, RZ, 0x1 ;  /* 0x0000001919127211 */ /* 0x000fe200078f08ff */
[----:B------:R-:W-:Y:S01]  /*1330*/  IMAD R8, R17, c[0x0][0x1ac], R8 ;  /* 0x00006b0011087a24 */ /* 0x000fe200078e0208 */
[----:B------:R-:W-:Y:S01]  /*1340*/  SHF.R.S32.HI R4, RZ, 0x1, R4 ;  /* 0x00000001ff047819 */ /* 0x000fe20000011404 */
[----:B------:R-:W-:Y:S01]  /*1350*/  IMAD.IADD R0, R21, 0x1, -R0 ;  /* 0x0000000115007824 */ /* 0x000fe200078e0a00 */
[----:B------:R-:W-:Y:S01]  /*1360*/  LOP3.LUT R124, R18, 0x7fffffe, RZ, 0xc0, !PT ;  /* 0x07fffffe127c7812 */ /* 0x000fe200078ec0ff */
[----:B------:R-:W-:Y:S01]  /*1370*/  IMAD.WIDE.U32 R20, R10, c[0x0][0x1b8], R14 ;  /* 0x00006e000a147a25 */ /* 0x000fe200078e000e */
[----:B------:R-:W-:-:S02]  /*1380*/  SHF.R.S32.HI R3, RZ, 0x1, R18 ;  /* 0x00000001ff037819 */ /* 0x000fc40000011412 */
[----:B------:R-:W-:Y:S01]  /*1390*/  SHF.R.S32.HI R18, RZ, 0x1f, R18 ;  /* 0x0000001fff127819 */ /* 0x000fe20000011412 */
[----:B------:R-:W-:Y:S02]  /*13a0*/  IMAD R15, R181, c[0x0][0x198], RZ ;  /* 0x00006600b50f7a24 */ /* 0x000fe400078e02ff */
[----:B------:R-:W-:Y:S01]  /*13b0*/  IMAD.X R13, R179, 0x1, R13, P0 ;  /* 0x00000001b30d7824 */ /* 0x000fe200000e060d */
[----:B------:R-:W-:Y:S01]  /*13c0*/  LEA.HI R18, R18, R3, RZ, 0x2 ;  /* 0x0000000312127211 */ /* 0x000fe200078f10ff */
[----:B------:R-:W-:Y:S02]  /*13d0*/  IMAD R17, R23, c[0x0][0x190], RZ ;  /* 0x0000640017117a24 */ /* 0x000fe400078e02ff */
[----:B------:R-:W-:Y:S01]  /*13e0*/  IMAD.IADD R29, R29, 0x1, R8 ;  /* 0x000000011d1d7824 */ /* 0x000fe200078e0208 */
[----:B------:R-:W-:Y:S01]  /*13f0*/  LOP3.LUT R18, R18, 0xfffffffc, RZ, 0xc0, !PT ;  /* 0xfffffffc12127812 */ /* 0x000fe200078ec0ff */
[C---:B------:R-:W-:Y:S02]  /*1400*/  IMAD R15, R180.reuse, c[0x0][0x19c], R15 ;  /* 0x00006700b40f7a24 */ /* 0x040fe400078e020f */
[----:B------:R-:W-:-:S04]  /*1410*/  IMAD.WIDE.U32 R12, R180, c[0x0][0x198], R12 ;  /* 0x00006600b40c7a25 */ /* 0x000fc800078e000c */
[----:B------:R-:W-:Y:S01]  /*1420*/  IMAD R17, R22, c[0x0][0x194], R17 ;  /* 0x0000650016117a24 */ /* 0x000fe200078e0211 */
[----:B------:R-:W-:Y:S01]  /*1430*/  LEA R188, P0, R12, c[0x0][0x168], 0x1 ;  /* 0x00005a000cbc7a11 */ /* 0x000fe200078008ff */
[----:B------:R-:W-:-:S04]  /*1440*/  IMAD.WIDE.U32 R22, R22, c[0x0][0x190], R28 ;  /* 0x0000640016167a25 */ /* 0x000fc800078e001c */
[----:B------:R-:W-:Y:S01]  /*1450*/  IMAD.IADD R15, R13, 0x1, R15 ;  /* 0x000000010d0f7824 */ /* 0x000fe200078e020f */
[----:B------:R-:W-:Y:S01]  /*1460*/  LEA R14, P1, R22, c[0x0][0x160], 0x1 ;  /* 0x00005800160e7a11 */ /* 0x000fe200078208ff */
[----:B------:R-:W-:Y:S02]  /*1470*/  IMAD.X R9, R181, 0x1, R9, P2 ;  /* 0x00000001b5097824 */ /* 0x000fe400010e0609 */
[----:B------:R-:W-:Y:S01]  /*1480*/  IMAD R19, R10, c[0x0][0x1bc], R19 ;  /* 0x00006f000a137a24 */ /* 0x000fe200078e0213 */
[----:B------:R-:W-:Y:S01]  /*1490*/  LEA.HI.X R189, R12, c[0x0][0x16c], R15, 0x1, P0 ;  /* 0x00005b000cbd7a11 */ /* 0x000fe200000f0c0f */
[----:B------:R-:W-:Y:S02]  /*14a0*/  IMAD.IADD R17, R23, 0x1, R17 ;  /* 0x0000000117117824 */ /* 0x000fe400078e0211 */
[----:B------:R-:W-:Y:S02]  /*14b0*/  IMAD.MOV.U32 R13, RZ, RZ, c[0x0][0x190] ;  /* 0x00006400ff0d7624 */ /* 0x000fe400078e00ff */
[----:B------:R-:W-:Y:S01]  /*14c0*/  IMAD R8, R9, c[0x0][0x1a0], RZ ;  /* 0x0000680009087a24 */ /* 0x000fe200078e02ff */
[----:B------:R-:W-:Y:S01]  /*14d0*/  LEA.HI.X R15, R22, c[0x0][0x164], R17, 0x1, P1 ;  /* 0x00005900160f7a11 */ /* 0x000fe200008f0c11 */
[----:B------:R-:W-:Y:S01]  /*14e0*/  IMAD.IADD R21, R21, 0x1, R19 ;  /* 0x0000000115157824 */ /* 0x000fe200078e0213 */
[----:B------:R-:W-:Y:S01]  /*14f0*/  LEA R10, P0, R13, R14, 0x6 ;  /* 0x0000000e0d0a7211 */ /* 0x000fe200078030ff */
[----:B------:R-:W-:-:S02]  /*1500*/  IMAD.MOV.U32 R9, RZ, RZ, c[0x0][0x194] ;  /* 0x00006500ff097624 */ /* 0x000fc400078e00ff */
[C---:B------:R-:W-:Y:S02]  /*1510*/  IMAD R8, R11.reuse, c[0x0][0x1a4], R8 ;  /* 0x000069000b087a24 */ /* 0x040fe400078e0208 */
[----:B------:R-:W-:Y:S01]  /*1520*/  IMAD.WIDE.U32 R20, R11, c[0x0][0x1a0], R20 ;  /* 0x000068000b147a25 */ /* 0x000fe200078e0014 */
[----:B------:R-:W-:Y:S02]  /*1530*/  LEA.HI.X R11, R13, R15, R9, 0x6, P0 ;  /* 0x0000000f0d0b7211 */ /* 0x000fe400000f3409 */
[----:B------:R-:W-:Y:S01]  /*1540*/  IADD3 R12, P0, R188, UR9, RZ ;  /* 0x00000009bc0c7c10 */ /* 0x000fe2000ff1e0ff */
[----:B------:R-:W-:Y:S02]  /*1550*/  IMAD.SHL.U32 R176, R16, 0x2, RZ ;  /* 0x0000000210b07824 */ /* 0x000fe400078e00ff */
[----:B------:R-:W-:Y:S01]  /*1560*/  IMAD.SHL.U32 R9, R4, 0x40, RZ ;  /* 0x0000004004097824 */ /* 0x000fe200078e00ff */
[----:B------:R-:W-:Y:S01]  /*1570*/  IADD3.X R13, R189, UR7, RZ, P0, !PT ;  /* 0x00000007bd0d7c10 */ /* 0x000fe200087fe4ff */
[----:B------:R-:W-:Y:S01]  /*1580*/  IMAD.IADD R3, R3, 0x1, -R18 ;  /* 0x0000000103037824 */ /* 0x000fe200078e0a12 */
[----:B------:R-:W-:Y:S01]  /*1590*/  @!PT LDS RZ, [RZ] ;  /* 0x00000000fffff984 */ /* 0x000fe20000000800 */
[----:B------:R-:W-:Y:S01]  /*15a0*/  @!PT LDS RZ, [RZ] ;  /* 0x00000000fffff984 */ /* 0x000fe20000000800 */
[----:B------:R-:W-:Y:S01]  /*15b0*/  @!PT LDS RZ, [RZ] ;  /* 0x00000000fffff984 */ /* 0x000fe20000000800 */
[----:B------:R1:W-:Y:S01]  /*15c0*/  LDGSTS.E.BYPASS.LTC128B.128 [R176], [R14.64] ;  /* 0x000000000eb07fae */ /* 0x0003e2000b901d4c */
[----:B------:R-:W-:Y:S01]  /*15d0*/  IADD3 R16, P0, R12, UR9, RZ ;  /* 0x000000090c107c10 */ /* 0x000fe2000ff1e0ff */
[----:B------:R-:W-:-:S02]  /*15e0*/  IMAD.SHL.U32 R5, R5, 0x20, RZ ;  /* 0x0000002005057824 */ /* 0x000fc400078e00ff */
[----:B------:R1:W-:Y:S01]  /*15f0*/  LDGSTS.E.BYPASS.LTC128B.128 [R176+0x1000], [R14.64+0x40] ;  /* 0x010000400eb07fae */ /* 0x0003e2000b901d4c */
[----:B------:R-:W-:Y:S01]  /*1600*/  IADD3.X R17, R13, UR7, RZ, P0, !PT ;  /* 0x000000070d117c10 */ /* 0x000fe200087fe4ff */
[----:B------:R-:W-:Y:S01]  /*1610*/  IMAD.SHL.U32 R121, R3, 0x40, RZ ;  /* 0x0000004003797824 */ /* 0x000fe200078e00ff */
[----:B------:R-:W-:Y:S01]  /*1620*/  LOP3.LUT R123, R5, 0xffffff00, RZ, 0xc0, !PT ;  /* 0xffffff00057b7812 */ /* 0x000fe200078ec0ff */
[----:B------:R1:W-:Y:S01]  /*1630*/  LDGSTS.E.BYPASS.LTC128B.128 [R176+0x2000], [R14.64+0x80] ;  /* 0x020000800eb07fae */ /* 0x0003e2000b901d4c */
[----:B------:R-:W-:Y:S01]  /*1640*/  IMAD.IADD R124, R25, 0x1, -R124 ;  /* 0x00000001197c7824 */ /* 0x000fe200078e0a7c */
[----:B------:R-:W-:Y:S01]  /*1650*/  LOP3.LUT P1, RZ, R3, 0x2, RZ, 0xc0, !PT ;  /* 0x0000000203ff7812 */ /* 0x000fe2000782c0ff */
[----:B------:R-:W-:Y:S01]  /*1660*/  IMAD.MOV.U32 R3, RZ, RZ, 0x20 ;  /* 0x00000020ff037424 */ /* 0x000fe200078e00ff */
[----:B------:R2:W-:Y:S01]  /*1670*/  LDGSTS.E.BYPASS.LTC128B.128 [R176+0x800], [R10.64] ;  /* 0x008000000ab07fae */ /* 0x0005e2000b901d4c */
[----:B------:R-:W-:Y:S01]  /*1680*/  LOP3.LUT R121, R121, 0xc0, RZ, 0xc0, !PT ;  /* 0x000000c079797812 */ /* 0x000fe200078ec0ff */
[----:B------:R-:W-:-:S02]  /*1690*/  IMAD R5, R128, 0x200, R123 ;  /* 0x0000020080057824 */ /* 0x000fc400078e027b */
[----:B------:R2:W-:Y:S01]  /*16a0*/  LDGSTS.E.BYPASS.LTC128B.128 [R176+0x1800], [R10.64+0x40] ;  /* 0x018000400ab07fae */ /* 0x0005e2000b901d4c */
[----:B------:R-:W-:-:S03]  /*16b0*/  IMAD R129, R128, 0x10, R129 ;  /* 0x0000001080817824 */ /* 0x000fc600078e0281 */
[----:B------:R2:W-:Y:S04]  /*16c0*/  LDGSTS.E.BYPASS.LTC128B.128 [R176+0x2800], [R10.64+0x80] ;  /* 0x028000800ab07fae */ /* 0x0005e8000b901d4c */
[----:B------:R3:W-:Y:S04]  /*16d0*/  LDGSTS.E.BYPASS.LTC128B.128 [R176+0x3000], [R188.64] ;  /* 0x03000000bcb07fae */ /* 0x0007e8000b901d4c */
[----:B------:R3:W-:Y:S04]  /*16e0*/  LDGSTS.E.BYPASS.LTC128B.128 [R176+0x5000], [R188.64+0x40] ;  /* 0x05000040bcb07fae */ /* 0x0007e8000b901d4c */
[----:B------:R3:W-:Y:S01]  /*16f0*/  LDGSTS.E.BYPASS.LTC128B.128 [R176+0x7000], [R188.64+0x80] ;  /* 0x07000080bcb07fae */ /* 0x0007e2000b901d4c */
[----:B-1----:R-:W-:-:S03]  /*1700*/  IADD3 R14, P0, R16, UR9, RZ ;  /* 0x00000009100e7c10 */ /* 0x002fc6000ff1e0ff */
[----:B------:R1:W-:Y:S01]  /*1710*/  LDGSTS.E.BYPASS.LTC128B.128 [R176+0x3800], [R12.64] ;  /* 0x038000000cb07fae */ /* 0x0003e2000b901d4c */
[----:B------:R-:W-:-:S03]  /*1720*/  IADD3.X R15, R17, UR7, RZ, P0, !PT ;  /* 0x00000007110f7c10 */ /* 0x000fc600087fe4ff */
[----:B------:R1:W-:Y:S01]  /*1730*/  LDGSTS.E.BYPASS.LTC128B.128 [R176+0x5800], [R12.64+0x40] ;  /* 0x058000400cb07fae */ /* 0x0003e2000b901d4c */
[----:B------:R-:W-:-:S03]  /*1740*/  LEA R184, P0, R20, c[0x0][0x170], 0x1 ;  /* 0x00005c0014b87a11 */ /* 0x000fc600078008ff */
[----:B------:R1:W-:Y:S01]  /*1750*/  LDGSTS.E.BYPASS.LTC128B.128 [R176+0x7800], [R12.64+0x80] ;  /* 0x078000800cb07fae */ /* 0x0003e2000b901d4c */
[----:B--2---:R-:W-:-:S03]  /*1760*/  LOP3.LUT R11, R9, 0xc0, RZ, 0xc0, !PT ;  /* 0x000000c0090b7812 */ /* 0x004fc600078ec0ff */
[----:B------:R2:W-:Y:S01]  /*1770*/  LDGSTS.E.BYPASS.LTC128B.128 [R176+0x4000], [R16.64] ;  /* 0x0400000010b07fae */ /* 0x0005e2000b901d4c */
[----:B------:R-:W-:-:S03]  /*1780*/  LOP3.LUT R9, R11, 0x8, R6, 0xf8, !PT ;  /* 0x000000080b097812 */ /* 0x000fc600078ef806 */
[----:B------:R2:W-:Y:S01]  /*1790*/  LDGSTS.E.BYPASS.LTC128B.128 [R176+0x6000], [R16.64+0x40] ;  /* 0x0600004010b07fae */ /* 0x0005e2000b901d4c */
[----:B------:R-:W-:Y:S01]  /*17a0*/  SHF.R.U32.HI R6, RZ, 0x3, R11 ;  /* 0x00000003ff067819 */ /* 0x000fe2000001160b */
[----:B------:R-:W-:Y:S02]  /*17b0*/  IMAD.IADD R11, R21, 0x1, R8 ;  /* 0x00000001150b7824 */ /* 0x000fe400078e0208 */
[----:B------:R2:W-:Y:S01]  /*17c0*/  LDGSTS.E.BYPASS.LTC128B.128 [R176+0x8000], [R16.64+0x80] ;  /* 0x0800008010b07fae */ /* 0x0005e2000b901d4c */
[----:B------:R-:W-:Y:S01]  /*17d0*/  IMAD.SHL.U32 R8, R7, 0x8, RZ ;  /* 0x0000000807087824 */ /* 0x000fe200078e00ff */
[----:B------:R-:W-:Y:S01]  /*17e0*/  LOP3.LUT R6, R9, R6, RZ, 0x3c, !PT ;  /* 0x0000000609067212 */ /* 0x000fe200078e3cff */
[----:B------:R-:W-:Y:S01]  /*17f0*/  IMAD R9, R7, 0x8, R0 ;  /* 0x0000000807097824 */ /* 0x000fe200078e0200 */
[----:B------:R4:W-:Y:S01]  /*1800*/  LDGSTS.E.BYPASS.LTC128B.128 [R176+0x4800], [R14.64] ;  /* 0x048000000eb07fae */ /* 0x0009e2000b901d4c */
[----:B------:R-:W-:Y:S02]  /*1810*/  LEA.HI.X R185, R20, c[0x0][0x174], R11, 0x1, P0 ;  /* 0x00005d0014b97a11 */ /* 0x000fe400000f0c0b */
[----:B------:R-:W-:Y:S01]  /*1820*/  IADD3 R10, P0, R184, UR10, RZ ;  /* 0x0000000ab80a7c10 */ /* 0x000fe2000ff1e0ff */
[----:B------:R4:W-:Y:S01]  /*1830*/  LDGSTS.E.BYPASS.LTC128B.128 [R176+0x6800], [R14.64+0x40] ;  /* 0x068000400eb07fae */ /* 0x0009e2000b901d4c */
[----:B------:R-:W-:Y:S01]  /*1840*/  LOP3.LUT R8, R121, 0x8, R8, 0xf8, !PT ;  /* 0x0000000879087812 */ /* 0x000fe200078ef808 */
[----:B------:R-:W-:Y:S01]  /*1850*/  IMAD.U32 R0, R9, 0x20, R6 ;  /* 0x0000002009007824 */ /* 0x000fe200078e0006 */
[----:B------:R-:W-:Y:S01]  /*1860*/  SHF.R.U32.HI R121, RZ, 0x3, R121 ;  /* 0x00000003ff797819 */ /* 0x000fe20000011679 */
[----:B------:R4:W-:Y:S01]  /*1870*/  LDGSTS.E.BYPASS.LTC128B.128 [R176+0x8800], [R14.64+0x80] ;  /* 0x088000800eb07fae */ /* 0x0009e2000b901d4c */
[----:B------:R-:W-:Y:S01]  /*1880*/  IADD3.X R11, R185, UR5, RZ, P0, !PT ;  /* 0x00000005b90b7c10 */ /* 0x000fe200087fe4ff */
[----:B------:R-:W-:Y:S01]  /*1890*/  IMAD R6, R124, 0x20, R5 ;  /* 0x000000207c067824 */ /* 0x000fe200078e0205 */
[----:B-1----:R-:W-:Y:S01]  /*18a0*/  IADD3 R12, P0, R10, UR10, RZ ;  /* 0x0000000a0a0c7c10 */ /* 0x002fe2000ff1e0ff */
[----:B------:R-:W0:Y:S01]  /*18b0*/  LDGDEPBAR ;  /* 0x00000000000079af */ /* 0x000e220000000000 */
[----:B------:R-:W-:Y:S01]  /*18c0*/  LOP3.LUT R121, R8, R121, RZ, 0x3c, !PT ;  /* 0x0000007908797212 */ /* 0x000fe200078e3cff */
[----:B------:R-:W-:Y:S01]  /*18d0*/  IMAD.SHL.U32 R122, R0, 0x2, RZ ;  /* 0x00000002007a7824 */ /* 0x000fe200078e00ff */
[----:B------:R-:W-:Y:S01]  /*18e0*/  IADD3.X R13, R11, UR5, RZ, P0, !PT ;  /* 0x000000050b0d7c10 */ /* 0x000fe200087fe4ff */
[----:B------:R-:W-:Y:S01]  /*18f0*/  IMAD.MOV.U32 R177, RZ, RZ, R185 ;  /* 0x000000ffffb17224 */ /* 0x000fe200078e00b9 */
[----:B------:R-:W-:Y:S01]  /*1900*/  IADD3 R8, P0, R12, UR10, RZ ;  /* 0x0000000a0c087c10 */ /* 0x000fe2000ff1e0ff */
[----:B------:R-:W-:Y:S01]  /*1910*/  IMAD.IADD R175, R121, 0x1, R6 ;  /* 0x0000000179af7824 */ /* 0x000fe200078e0206 */
[----:B------:R-:W-:-:S02]  /*1920*/  LEA R174, R0, 0x3000, 0x1 ;  /* 0x0000300000ae7811 */ /* 0x000fc400078e08ff */
[----:B------:R-:W-:Y:S01]  /*1930*/  IADD3.X R9, R13, UR5, RZ, P0, !PT ;  /* 0x000000050d097c10 */ /* 0x000fe200087fe4ff */
[----:B------:R-:W-:Y:S01]  /*1940*/  IMAD.SHL.U32 R175, R175, 0x2, RZ ;  /* 0x00000002afaf7824 */ /* 0x000fe200078e00ff */
[----:B------:R-:W-:-:S04]  /*1950*/  LOP3.LUT P0, RZ, R4, 0x2, RZ, 0xc0, !PT ;  /* 0x0000000204ff7812 */ /* 0x000fc8000780c0ff */
[C---:B------:R-:W-:Y:S02]  /*1960*/  SEL R5, R3.reuse, 0xffffffe0, !P0 ;  /* 0xffffffe003057807 */ /* 0x040fe40004000000 */
[----:B------:R-:W-:-:S03]  /*1970*/  SEL R3, R3, 0xffffffe0, !P1 ;  /* 0xffffffe003037807 */ /* 0x000fc60004800000 */
[----:B------:R-:W-:Y:S02]  /*1980*/  IMAD.IADD R172, R174, 0x1, R5 ;  /* 0x00000001aeac7824 */ /* 0x000fe400078e0205 */
[----:B------:R-:W-:Y:S01]  /*1990*/  IMAD.IADD R173, R175, 0x1, R3 ;  /* 0x00000001afad7824 */ /* 0x000fe200078e0203 */
[----:B------:R-:W-:-:S04]  /*19a0*/  DEPBAR.LE SB0, 0x0 ;  /* 0x000080000000791a */ /* 0x000fc80000000000 */
[----:B------:R-:W-:Y:S06]  /*19b0*/  BAR.SYNC.DEFER_BLOCKING 0x0 ;  /* 0x0000000000007b1d */ /* 0x000fec0000010000 */
[----:B------:R-:W-:Y:S01]  /*19c0*/  @!PT LDS RZ, [RZ] ;  /* 0x00000000fffff984 */ /* 0x000fe20000000800 */
[----:B------:R-:W-:Y:S01]  /*19d0*/  @!PT LDS RZ, [RZ] ;  /* 0x00000000fffff984 */ /* 0x000fe20000000800 */
[----:B------:R-:W-:Y:S01]  /*19e0*/  @!PT LDS RZ, [RZ] ;  /* 0x00000000fffff984 */ /* 0x000fe20000000800 */
        /* <DEDUP_REMOVED lines=16> */
[----:B------:R-:W2:Y:S04]  /*1af0*/  LDSM.16.M88.4 R64, [R122+0x3c00] ;  /* 0x003c00007a40783b */ /* 0x000ea80000000200 */
[----:B------:R-:W3:Y:S04]  /*1b00*/  LDSM.16.M88.4 R56, [R122+0x4000] ;  /* 0x004000007a38783b */ /* 0x000ee80000000200 */
[----:B------:R-:W3:Y:S04]  /*1b10*/  LDSM.16.M88.4 R48, [R122+0x4400] ;  /* 0x004400007a30783b */ /* 0x000ee80000000200 */
[----:B------:R-:W3:Y:S04]  /*1b20*/  LDSM.16.M88.4 R40, [R122+0x4800] ;  /* 0x004800007a28783b */ /* 0x000ee80000000200 */
[----:B-1----:R-:W1:Y:S04]  /*1b30*/  LDSM.16.M88.4 R8, [R122+0x4c00] ;  /* 0x004c00007a08783b */ /* 0x002e680000000200 */
[----:B------:R-:W-:Y:S04]  /*1b40*/  LDSM.16.M88.4 R108, [R173] ;  /* 0x00000000ad6c783b */ /* 0x000fe80000000200 */
[----:B------:R-:W1:Y:S04]  /*1b50*/  LDSM.16.M88.4 R88, [R172] ;  /* 0x00000000ac58783b */ /* 0x000e680000000200 */
[----:B----4-:R-:W4:Y:S01]  /*1b60*/  LDSM.16.M88.4 R12, [R172+0x800] ;  /* 0x00080000ac0c783b */ /* 0x010f220000000200 */
[C---:B-----5:R-:W-:Y:S03]  /*1b70*/  HMMA.16816.F32 R20, R104.reuse, R28, RZ ;  /* 0x0000001c6814723c */ /* 0x060fe600000018ff */
[----:B------:R-:W5:Y:S04]  /*1b80*/  LDSM.16.M88.4 R4, [R172+0xc00] ;  /* 0x000c0000ac04783b */ /* 0x000f680000000200 */
[----:B------:R-:W-:Y:S01]  /*1b90*/  LDSM.16.M88.4 R100, [R175+0x1000] ;  /* 0x00100000af64783b */ /* 0x000fe20000000200 */
[C---:B------:R-:W-:Y:S03]  /*1ba0*/  HMMA.16816.F32 R28, R104.reuse, R30, RZ ;  /* 0x0000001e681c723c */ /* 0x040fe600000018ff */
[----:B--2---:R-:W2:Y:S04]  /*1bb0*/  LDSM.16.M88.4 R16, [R122+0x5000] ;  /* 0x005000007a10783b */ /* 0x004ea80000000200 */
[----:B------:R-:W1:Y:S01]  /*1bc0*/  LDSM.16.M88.4 R24, [R172+0x1000] ;  /* 0x00100000ac18783b */ /* 0x000e620000000200 */
        /* <DEDUP_REMOVED lines=9> */
[C---:B------:R-:W-:Y:S08]  /*1c60*/  HMMA.16816.F32 R68, R104.reuse, R64, RZ ;  /* 0x000000406844723c */ /* 0x040ff000000018ff */
[C---:B---3--:R-:W-:Y:S08]  /*1c70*/  HMMA.16816.F32 R60, R104.reuse, R56, RZ ;  /* 0x00000038683c723c */ /* 0x048ff000000018ff */
[C---:B------:R-:W-:Y:S08]  /*1c80*/  HMMA.16816.F32 R52, R104.reuse, R48, RZ ;  /* 0x000000306834723c */ /* 0x040ff000000018ff */
[C---:B------:R-:W-:Y:S08]  /*1c90*/  HMMA.16816.F32 R44, R104.reuse, R40, RZ ;  /* 0x00000028682c723c */ /* 0x040ff000000018ff */
[C---:B------:R-:W-:Y:S08]  /*1ca0*/  HMMA.16816.F32 R80, R104.reuse, R82, RZ ;  /* 0x000000526850723c */ /* 0x040ff000000018ff */
[C---:B------:R-:W-:Y:S08]  /*1cb0*/  HMMA.16816.F32 R64, R104.reuse, R66, RZ ;  /* 0x000000426840723c */ /* 0x040ff000000018ff */
[C---:B------:R-:W-:Y:S08]  /*1cc0*/  HMMA.16816.F32 R56, R104.reuse, R58, RZ ;  /* 0x0000003a6838723c */ /* 0x040ff000000018ff */
[C---:B------:R-:W-:Y:S08]  /*1cd0*/  HMMA.16816.F32 R48, R104.reuse, R50, RZ ;  /* 0x000000326830723c */ /* 0x040ff000000018ff */
[C---:B------:R-:W-:Y:S08]  /*1ce0*/  HMMA.16816.F32 R40, R104.reuse, R42, RZ ;  /* 0x0000002a6828723c */ /* 0x040ff000000018ff */
[C---:B-1----:R-:W-:Y:S08]  /*1cf0*/  HMMA.16816.F32 R36, R104.reuse, R8, RZ ;  /* 0x000000086824723c */ /* 0x042ff000000018ff */
[----:B------:R-:W-:Y:S01]  /*1d00*/  HMMA.16816.F32 R104, R104, R10, RZ ;  /* 0x0000000a6868723c */ /* 0x000fe200000018ff */
[----:B------:R-:W1:Y:S07]  /*1d10*/  LDSM.16.M88.4 R8, [R172+0x1400] ;  /* 0x00140000ac08783b */ /* 0x000e6e0000000200 */
[C---:B------:R-:W-:Y:S08]  /*1d20*/  HMMA.16816.F32 R20, R108.reuse, R88, R20 ;  /* 0x000000586c14723c */ /* 0x040ff00000001814 */
[C---:B------:R-:W-:Y:S01]  /*1d30*/  HMMA.16816.F32 R28, R108.reuse, R90, R28 ;  /* 0x0000005a6c1c723c */ /* 0x040fe2000000181c */
[----:B------:R-:W-:Y:S07]  /*1d40*/  LDSM.16.M88.4 R88, [R122+0x5c00] ;  /* 0x005c00007a58783b */ /* 0x000fee0000000200 */
[C---:B----4-:R-:W-:Y:S08]  /*1d50*/  HMMA.16816.F32 R76, R108.reuse, R12, R76 ;  /* 0x0000000c6c4c723c */ /* 0x050ff0000000184c */
[C---:B------:R-:W-:Y:S01]  /*1d60*/  HMMA.16816.F32 R72, R108.reuse, R14, R72 ;  /* 0x0000000e6c48723c */ /* 0x040fe20000001848 */
[----:B------:R-:W3:Y:S07]  /*1d70*/  LDSM.16.M88.4 R12, [R173+0x1000] ;  /* 0x00100000ad0c783b */ /* 0x000eee0000000200 */
[C---:B-----5:R-:W-:Y:S08]  /*1d80*/  HMMA.16816.F32 R68, R108.reuse, R4, R68 ;  /* 0x000000046c44723c */ /* 0x060ff00000001844 */
[----:B------:R-:W-:Y:S01]  /*1d90*/  HMMA.16816.F32 R64, R108, R6, R64 ;  /* 0x000000066c40723c */ /* 0x000fe20000001840 */
[----:B------:R-:W4:Y:S07]  /*1da0*/  LDSM.16.M88.4 R4, [R172+0x1800] ;  /* 0x00180000ac04783b */ /* 0x000f2e0000000200 */
[C---:B--2---:R-:W-:Y:S08]  /*1db0*/  HMMA.16816.F32 R20, R100.reuse, R16, R20 ;  /* 0x000000106414723c */ /* 0x044ff00000001814 */
[----:B------:R-:W-:Y:S01]  /*1dc0*/  HMMA.16816.F32 R28, R100, R18, R28 ;  /* 0x00000012641c723c */ /* 0x000fe2000000181c */
[----:B------:R-:W-:Y:S07]  /*1dd0*/  LDSM.16.M88.4 R16, [R172+0x4000] ;  /* 0x00400000ac10783b */ /* 0x000fee0000000200 */
[C---:B------:R-:W-:Y:S08]  /*1de0*/  HMMA.16816.F32 R60, R108.reuse, R24, R60 ;  /* 0x000000186c3c723c */ /* 0x040ff0000000183c */
[C---:B------:R-:W-:Y:S01]  /*1df0*/  HMMA.16816.F32 R56, R108.reuse, R26, R56 ;  /* 0x0000001a6c38723c */ /* 0x040fe20000001838 */
[----:B------:R-:W-:Y:S07]  /*1e00*/  LDSM.16.M88.4 R24, [R122+0x7000] ;  /* 0x007000007a18783b */ /* 0x000fee0000000200 */
[C---:B-1----:R-:W-:Y:S08]  /*1e10*/  HMMA.16816.F32 R52, R108.reuse, R8, R52 ;  /* 0x000000086c34723c */ /* 0x042ff00000001834 */
[C---:B------:R-:W-:Y:S01]  /*1e20*/  HMMA.16816.F32 R48, R108.reuse, R10, R48 ;  /* 0x0000000a6c30723c */ /* 0x040fe20000001830 */
[----:B------:R-:W1:Y:S07]  /*1e30*/  LDSM.16.M88.4 R8, [R175+0x2000] ;  /* 0x00200000af08783b */ /* 0x000e6e0000000200 */
[C---:B------:R-:W-:Y:S08]  /*1e40*/  HMMA.16816.F32 R84, R108.reuse, R32, R84 ;  /* 0x000000206c54723c */ /* 0x040ff00000001854 */
[----:B------:R-:W-:Y:S01]  /*1e50*/  HMMA.16816.F32 R80, R108, R34, R80 ;  /* 0x000000226c50723c */ /* 0x000fe20000001850 */
[----:B------:R-:W2:Y:S07]  /*1e60*/  LDSM.16.M88.4 R32, [R172+0x2400] ;  /* 0x00240000ac20783b */ /* 0x000eae0000000200 */
[C---:B---3--:R-:W-:Y:S08]  /*1e70*/  HMMA.16816.F32 R20, R12.reuse, R116, R20 ;  /* 0x000000740c14723c */ /* 0x048ff00000001814 */
[----:B------:R-:W-:Y:S07]  /*1e80*/  HMMA.16816.F32 R28, R12, R118, R28 ;  /* 0x000000760c1c723c */ /* 0x000fee000000181c */
[----:B------:R-:W-:Y:S01]  /*1e90*/  IMAD R118, R124, 0x20, R123 ;  /* 0x000000207c767824 */ /* 0x000fe200078e027b */
[----:B----4-:R-:W-:Y:S03]  /*1ea0*/  HMMA.16816.F32 R44, R108, R4, R44 ;  /* 0x000000046c2c723c */ /* 0x010fe6000000182c */
[----:B------:R-:W-:-:S05]  /*1eb0*/  IMAD.IADD R118, R121, 0x1, R118 ;  /* 0x0000000179767824 */ /* 0x000fca00078e0276 */
[----:B------:R-:W-:Y:S01]  /*1ec0*/  HMMA.16816.F32 R40, R108, R6, R40 ;  /* 0x000000066c28723c */ /* 0x000fe20000001828 */
[----:B------:R-:W3:Y:S07]  /*1ed0*/  LDSM.16.M88.4 R4, [R173+0x2000] ;  /* 0x00200000ad04783b */ /* 0x000eee0000000200 */
        /* <DEDUP_REMOVED lines=8> */
[----:B------:R-:W-:Y:S07]  /*1f60*/  LDSM.16.M88.4 R92, [R122+0x6400] ;  /* 0x006400007a5c783b */ /* 0x000fee0000000200 */
[C---:B------:R-:W-:Y:S08]  /*1f70*/  HMMA.16816.F32 R36, R108.reuse, R112, R36 ;  /* 0x000000706c24723c */ /* 0x040ff00000001824 */
[----:B------:R-:W-:Y:S01]  /*1f80*/  HMMA.16816.F32 R104, R108, R114, R104 ;  /* 0x000000726c68723c */ /* 0x000fe20000001868 */
[----:B------:R-:W4:Y:S07]  /*1f90*/  LDSM.16.M88.4 R108, [R122+0x6000] ;  /* 0x006000007a6c783b */ /* 0x000f2e0000000200 */
[C---:B--2---:R-:W-:Y:S08]  /*1fa0*/  HMMA.16816.F32 R84, R12.reuse, R32, R84 ;  /* 0x000000200c54723c */ /* 0x044ff00000001854 */
[----:B------:R-:W-:Y:S01]  /*1fb0*/  HMMA.16816.F32 R96, R12, R34, R96 ;  /* 0x000000220c60723c */ /* 0x000fe20000001860 */
[----:B------:R-:W-:Y:S07]  /*1fc0*/  LDSM.16.M88.4 R32, [R172+0x4800] ;  /* 0x00480000ac20783b */ /* 0x000fee0000000200 */
[C---:B---3--:R-:W-:Y:S08]  /*1fd0*/  HMMA.16816.F32 R20, R4.reuse, R16, R20 ;  /* 0x000000100414723c */ /* 0x048ff00000001814 */
[----:B------:R-:W-:Y:S01]  /*1fe0*/  HMMA.16816.F32 R28, R4, R18, R28 ;  /* 0x00000012041c723c */ /* 0x000fe2000000181c */
[----:B------:R-:W-:Y:S07]  /*1ff0*/  LDSM.16.M88.4 R16, [R122+0x7800] ;  /* 0x007800007a10783b */ /* 0x000fee0000000200 */
[C---:B-1----:R-:W-:Y:S08]  /*2000*/  HMMA.16816.F32 R76, R12.reuse, R24, R76 ;  /* 0x000000180c4c723c */ /* 0x042ff0000000184c */
[----:B------:R-:W-:Y:S01]  /*2010*/  HMMA.16816.F32 R72, R12, R26, R72 ;  /* 0x0000001a0c48723c */ /* 0x000fe20000001848 */
[----:B------:R-:W1:Y:S01]  /*2020*/  LDSM.16.M88.4 R24, [R172+0x2c00] ;  /* 0x002c0000ac18783b */ /* 0x000e620000000200 */
[----:B------:R-:W-:-:S06]  /*2030*/  FMUL.FTZ R0, R20, c[0x0][0x2ec] ;  /* 0x0000bb0014007a20 */ /* 0x000fcc0000410000 */
[----:B------:R-:W-:Y:S01]  /*2040*/  HMMA.16816.F32 R68, R100, R88, R68 ;  /* 0x000000586444723c */ /* 0x000fe20000001844 */
[----:B------:R-:W-:Y:S01]  /*2050*/  FMUL.FTZ R28, R28, c[0x0][0x2ec] ;  /* 0x0000bb001c1c7a20 */ /* 0x000fe20000410000 */
[----:B------:R-:W-:Y:S01]  /*2060*/  MUFU.TANH R0, R0 ;  /* 0x0000000000007308 */ /* 0x000fe20000002400 */
[----:B------:R-:W-:Y:S02]  /*2070*/  FMUL.FTZ R29, R29, c[0x0][0x2ec] ;  /* 0x0000bb001d1d7a20 */ /* 0x000fe40000410000 */
[----:B------:R-:W-:-:S03]  /*2080*/  FMUL.FTZ R30, R30, c[0x0][0x2ec] ;  /* 0x0000bb001e1e7a20 */ /* 0x000fc60000410000 */
[----:B------:R-:W-:Y:S01]  /*2090*/  HMMA.16816.F32 R88, R100, R90, R64 ;  /* 0x0000005a6458723c */ /* 0x000fe20000001840 */
[----:B------:R-:W2:Y:S07]  /*20a0*/  LDSM.16.M88.4 R64, [R172+0x4400] ;  /* 0x00440000ac40783b */ /* 0x000eae0000000200 */
[C---:B------:R-:W-:Y:S07]  /*20b0*/  HMMA.16816.F32 R84, R8.reuse, R80, R84 ;  /* 0x000000500854723c */ /* 0x040fee0000001854 */
[----:B------:R-:W-:Y:S01]  /*20c0*/  FMUL.FTZ R80, R21, c[0x0][0x2ec] ;  /* 0x0000bb0015507a20 */ /* 0x000fe20000410000 */
[----:B------:R-:W-:Y:S01]  /*20d0*/  HMMA.16816.F32 R96, R8, R82, R96 ;  /* 0x000000520860723c */ /* 0x000fe20000001860 */
[----:B------:R-:W-:Y:S01]  /*20e0*/  FMUL.FTZ R81, R22, c[0x0][0x2ec] ;  /* 0x0000bb0016517a20 */ /* 0x000fe20000410000 */
[----:B------:R-:W-:Y:S05]  /*20f0*/  MUFU.TANH R83, R28 ;  /* 0x0000001c00537308 */ /* 0x000fea0000002400 */
[----:B------:R-:W-:Y:S01]  /*2100*/  FMUL.FTZ R82, R23, c[0x0][0x2ec] ;  /* 0x0000bb0017527a20 */ /* 0x000fe20000410000 */
[C---:B----4-:R-:W-:Y:S01]  /*2110*/  HMMA.16816.F32 R60, R100.reuse, R108, R60 ;  /* 0x0000006c643c723c */ /* 0x050fe2000000183c */
[----:B------:R-:W3:Y:S01]  /*2120*/  LDSM.16.M88.4 R20, [R122+0x6800] ;  /* 0x006800007a14783b */ /* 0x000ee20000000200 */
[----:B------:R-:W4:Y:S05]  /*2130*/  MUFU.TANH R80, R80 ;  /* 0x0000005000507308 */ /* 0x000f2a0000002400 */
[----:B------:R-:W-:Y:S01]  /*2140*/  FMUL.FTZ R108, R31, c[0x0][0x2ec] ;  /* 0x0000bb001f6c7a20 */ /* 0x000fe20000410000 */
[----:B------:R-:W-:Y:S02]  /*2150*/  HMMA.16816.F32 R52, R100, R92, R52 ;  /* 0x0000005c6434723c */ /* 0x000fe40000001834 */
[----:B------:R-:W-:Y:S06]  /*2160*/  MUFU.TANH R92, R29 ;  /* 0x0000001d005c7308 */ /* 0x000fec0000002400 */
[C---:B-1----:R-:W-:Y:S02]  /*2170*/  HMMA.16816.F32 R68, R12.reuse, R24, R68 ;  /* 0x000000180c44723c */ /* 0x042fe40000001844 */
[----:B------:R1:W-:Y:S06]  /*2180*/  MUFU.TANH R93, R30 ;  /* 0x0000001e005d7308 */ /* 0x0003ec0000002400 */
[----:B------:R-:W-:Y:S01]  /*2190*/  HMMA.16816.F32 R88, R12, R26, R88 ;  /* 0x0000001a0c58723c */ /* 0x000fe20000001858 */
[----:B------:R-:W-:Y:S01]  /*21a0*/  LDSM.16.M88.4 R24, [R122+0x8000] ;  /* 0x008000007a18783b */ /* 0x000fe20000000200 */
[----:B------:R-:W5:Y:S06]  /*21b0*/  MUFU.TANH R82, R82 ;  /* 0x0000005200527308 */ /* 0x000f6c0000002400 */
[C---:B--2---:R-:W-:Y:S01]  /*21c0*/  HMMA.16816.F32 R84, R4.reuse, R64, R84 ;  /* 0x000000400454723c */ /* 0x044fe20000001854 */
[----:B-1----:R-:W1:Y:S01]  /*21d0*/  LDSM.16.M88.4 R28, [R122+0x7c00] ;  /* 0x007c00007a1c783b */ /* 0x002e620000000200 */
[----:B------:R-:W2:Y:S06]  /*21e0*/  MUFU.TANH R81, R81 ;  /* 0x0000005100517308 */ /* 0x000eac0000002400 */
[----:B------:R-:W-:Y:S01]  /*21f0*/  HMMA.16816.F32 R96, R4, R66, R96 ;  /* 0x000000420460723c */ /* 0x000fe20000001860 */
[----:B------:R-:W1:Y:S01]  /*2200*/  LDSM.16.M88.4 R64, [R172+0x3000] ;  /* 0x00300000ac40783b */ /* 0x000e620000000200 */
[----:B------:R-:W1:Y:S06]  /*2210*/  MUFU.TANH R108, R108 ;  /* 0x0000006c006c7308 */ /* 0x000e6c0000002400 */
[C---:B---3--:R-:W-:Y:S08]  /*2220*/  HMMA.16816.F32 R44, R100.reuse, R20, R44 ;  /* 0x00000014642c723c */ /* 0x048ff0000000182c */
[----:B------:R-:W-:Y:S01]  /*2230*/  HMMA.16816.F32 R40, R100, R22, R40 ;  /* 0x000000166428723c */ /* 0x000fe20000001828 */
[----:B------:R-:W3:Y:S01]  /*2240*/  LDSM.16.M88.4 R20, [R172+0x4c00] ;  /* 0x004c0000ac14783b */ /* 0x000ee20000000200 */
[----:B------:R-:W-:-:S02]  /*2250*/  FMUL.FTZ R84, R84, c[0x0][0x2ec] ;  /* 0x0000bb0054547a20 */ /* 0x000fc40000410000 */
[----:B------:R-:W-:Y:S02]  /*2260*/  FMUL.FTZ R86, R86, c[0x0][0x2ec] ;  /* 0x0000bb0056567a20 */ /* 0x000fe40000410000 */
[----:B------:R-:W-:Y:S02]  /*2270*/  FMUL.FTZ R85, R85, c[0x0][0x2ec] ;  /* 0x0000bb0055557a20 */ /* 0x000fe40000410000 */
[C---:B------:R-:W-:Y:S01]  /*2280*/  HMMA.16816.F32 R76, R8.reuse, R16, R76 ;  /* 0x00000010084c723c */ /* 0x040fe2000000184c */
[----:B------:R-:W-:Y:S01]  /*2290*/  FMUL.FTZ R87, R87, c[0x0][0x2ec] ;  /* 0x0000bb0057577a20 */ /* 0x000fe20000410000 */
[----:B------:R-:W1:Y:S06]  /*22a0*/  MUFU.TANH R84, R84 ;  /* 0x0000005400547308 */ /* 0x000e6c0000002400 */
[----:B------:R-:W-:Y:S01]  /*22b0*/  HMMA.16816.F32 R72, R8, R18, R72 ;  /* 0x000000120848723c */ /* 0x000fe20000001848 */
[----:B------:R-:W2:Y:S01]  /*22c0*/  LDSM.16.M88.4 R16, [R122+0x6c00] ;  /* 0x006c00007a10783b */ /* 0x000ea20000000200 */
[----:B------:R-:W2:Y:S06]  /*22d0*/  MUFU.TANH R86, R86 ;  /* 0x0000005600567308 */ /* 0x000eac0000002400 */
[----:B------:R-:W-:Y:S02]  /*22e0*/  HMMA.16816.F32 R56, R100, R110, R56 ;  /* 0x0000006e6438723c */ /* 0x000fe40000001838 */
[----:B------:R-:W2:Y:S06]  /*22f0*/  MUFU.TANH R85, R85 ;  /* 0x0000005500557308 */ /* 0x000eac0000002400 */
[C---:B-1----:R-:W-:Y:S02]  /*2300*/  HMMA.16816.F32 R68, R8.reuse, R28, R68 ;  /* 0x0000001c0844723c */ /* 0x042fe40000001844 */
[----:B------:R-:W1:Y:S06]  /*2310*/  MUFU.TANH R87, R87 ;  /* 0x0000005700577308 */ /* 0x000e6c0000002400 */
[----:B------:R-:W-:Y:S01]  /*2320*/  HMMA.16816.F32 R88, R8, R30, R88 ;  /* 0x0000001e0858723c */ /* 0x000fe20000001858 */
[----:B------:R-:W1:Y:S07]  /*2330*/  LDSM.16.M88.4 R28, [R172+0x3400] ;  /* 0x00340000ac1c783b */ /* 0x000e6e0000000200 */
[C---:B------:R-:W-:Y:S08]  /*2340*/  HMMA.16816.F32 R60, R12.reuse, R64, R60 ;  /* 0x000000400c3c723c */ /* 0x040ff0000000183c */
[----:B------:R-:W-:Y:S08]  /*2350*/  HMMA.16816.F32 R56, R12, R66, R56 ;  /* 0x000000420c38723c */ /* 0x000ff00000001838 */
[C---:B---3--:R-:W-:Y:S08]  /*2360*/  HMMA.16816.F32 R68, R4.reuse, R20, R68 ;  /* 0x000000140444723c */ /* 0x048ff00000001844 */
[----:B------:R-:W-:Y:S01]  /*2370*/  HMMA.16816.F32 R88, R4, R22, R88 ;  /* 0x000000160458723c */ /* 0x000fe20000001858 */
[----:B------:R-:W3:Y:S07]  /*2380*/  LDSM.16.M88.4 R20, [R172+0x3800] ;  /* 0x00380000ac14783b */ /* 0x000eee0000000200 */
[C---:B--2---:R-:W-:Y:S08]  /*2390*/  HMMA.16816.F32 R36, R100.reuse, R16, R36 ;  /* 0x000000106424723c */ /* 0x044ff00000001824 */
[----:B------:R-:W-:Y:S01]  /*23a0*/  HMMA.16816.F32 R104, R100, R18, R104 ;  /* 0x000000126468723c */ /* 0x000fe20000001868 */
[----:B------:R-:W2:Y:S01]  /*23b0*/  LDSM.16.M88.4 R16, [R172+0x5000] ;  /* 0x00500000ac10783b */ /* 0x000ea20000000200 */
[----:B------:R-:W-:-:S02]  /*23c0*/  FMUL.FTZ R70, R70, c[0x0][0x2ec] ;  /* 0x0000bb0046467a20 */ /* 0x000fc40000410000 */
[----:B------:R-:W-:Y:S02]  /*23d0*/  FMUL.FTZ R139, R68, c[0x0][0x2ec] ;  /* 0x0000bb00448b7a20 */ /* 0x000fe40000410000 */
[----:B------:R1:W-:Y:S01]  /*23e0*/  MUFU.TANH R132, R70 ;  /* 0x0000004600847308 */ /* 0x0003e20000002400 */
[----:B------:R-:W-:Y:S01]  /*23f0*/  FMUL.FTZ R68, R71, c[0x0][0x2ec] ;  /* 0x0000bb0047447a20 */ /* 0x000fe20000410000 */
[C---:B------:R-:W-:Y:S01]  /*2400*/  HMMA.16816.F32 R76, R4.reuse, R32, R76 ;  /* 0x00000020044c723c */ /* 0x040fe2000000184c */
[----:B------:R-:W-:Y:S02]  /*2410*/  FMUL.FTZ R67, R69, c[0x0][0x2ec] ;  /* 0x0000bb0045437a20 */ /* 0x000fe40000410000 */
[----:B------:R-:W-:Y:S02]  /*2420*/  FMUL.FTZ R69, R90, c[0x0][0x2ec] ;  /* 0x0000bb005a457a20 */ /* 0x000fe40000410000 */
[----:B------:R-:W-:Y:S01]  /*2430*/  FMUL.FTZ R88, R88, c[0x0][0x2ec] ;  /* 0x0000bb0058587a20 */ /* 0x000fe20000410000 */
[----:B------:R-:W-:Y:S01]  /*2440*/  MUFU.TANH R68, R68 ;  /* 0x0000004400447308 */ /* 0x000fe20000002400 */
[----:B------:R-:W-:Y:S01]  /*2450*/  FMUL.FTZ R89, R89, c[0x0][0x2ec] ;  /* 0x0000bb0059597a20 */ /* 0x000fe20000410000 */
[----:B------:R-:W-:Y:S01]  /*2460*/  HMMA.16816.F32 R72, R4, R34, R72 ;  /* 0x000000220448723c */ /* 0x000fe20000001848 */
[----:B------:R-:W2:Y:S01]  /*2470*/  LDSM.16.M88.4 R32, [R122+0x8400] ;  /* 0x008400007a20783b */ /* 0x000ea20000000200 */
[----:B------:R-:W-:-:S04]  /*2480*/  FMUL.FTZ R91, R91, c[0x0][0x2ec] ;  /* 0x0000bb005b5b7a20 */ /* 0x000fc80000410000 */
[----:B------:R-:W-:Y:S02]  /*2490*/  MUFU.TANH R67, R67 ;  /* 0x0000004300437308 */ /* 0x000fe40000002400 */
[C---:B------:R-:W-:Y:S06]  /*24a0*/  HMMA.16816.F32 R60, R8.reuse, R24, R60 ;  /* 0x00000018083c723c */ /* 0x040fec000000183c */
[----:B------:R-:W-:Y:S02]  /*24b0*/  MUFU.TANH R119, R88 ;  /* 0x0000005800777308 */ /* 0x000fe40000002400 */
[----:B------:R-:W-:Y:S01]  /*24c0*/  HMMA.16816.F32 R56, R8, R26, R56 ;  /* 0x0000001a0838723c */ /* 0x000fe20000001838 */
[----:B------:R-:W4:Y:S01]  /*24d0*/  LDSM.16.M88.4 R24, [R172+0x5400] ;  /* 0x00540000ac18783b */ /* 0x000f220000000200 */
[----:B------:R-:W-:-:S02]  /*24e0*/  FMUL.FTZ R76, R76, c[0x0][0x2ec] ;  /* 0x0000bb004c4c7a20 */ /* 0x000fc40000410000 */
[----:B------:R-:W-:Y:S02]  /*24f0*/  FMUL.FTZ R78, R78, c[0x0][0x2ec] ;  /* 0x0000bb004e4e7a20 */ /* 0x000fe40000410000 */
[----:B------:R-:W-:Y:S01]  /*2500*/  FMUL.FTZ R77, R77, c[0x0][0x2ec] ;  /* 0x0000bb004d4d7a20 */ /* 0x000fe20000410000 */
[----:B------:R-:W-:Y:S01]  /*2510*/  MUFU.TANH R69, R69 ;  /* 0x0000004500457308 */ /* 0x000fe20000002400 */
[----:B-1----:R-:W-:Y:S01]  /*2520*/  HMMA.16816.F32 R52, R12, R28, R52 ;  /* 0x0000001c0c34723c */ /* 0x002fe20000001834 */
[----:B------:R-:W-:Y:S02]  /*2530*/  FMUL.FTZ R73, R73, c[0x0][0x2ec] ;  /* 0x0000bb0049497a20 */ /* 0x000fe40000410000 */
[----:B------:R-:W-:Y:S02]  /*2540*/  FMUL.FTZ R143, R72, c[0x0][0x2ec] ;  /* 0x0000bb00488f7a20 */ /* 0x000fe40000410000 */
[----:B------:R-:W-:Y:S02]  /*2550*/  FMUL.FTZ R65, R74, c[0x0][0x2ec] ;  /* 0x0000bb004a417a20 */ /* 0x000fe40000410000 */
[----:B------:R-:W-:Y:S01]  /*2560*/  MUFU.TANH R141, R73 ;  /* 0x00000049008d7308 */ /* 0x000fe20000002400 */
[----:B------:R-:W-:Y:S01]  /*2570*/  HMMA.16816.F32 R48, R100, R94, R48 ;  /* 0x0000005e6430723c */ /* 0x000fe20000001830 */
[----:B------:R-:W-:-:S02]  /*2580*/  FMUL.FTZ R72, R75, c[0x0][0x2ec] ;  /* 0x0000bb004b487a20 */ /* 0x000fc40000410000 */
[----:B------:R-:W-:-:S04]  /*2590*/  FMUL.FTZ R64, R79, c[0x0][0x2ec] ;  /* 0x0000bb004f407a20 */ /* 0x000fc80000410000 */
[----:B------:R-:W1:Y:S01]  /*25a0*/  MUFU.TANH R76, R76 ;  /* 0x0000004c004c7308 */ /* 0x000e620000002400 */
[----:B---3--:R-:W-:Y:S01]  /*25b0*/  HMMA.16816.F32 R44, R12, R20, R44 ;  /* 0x000000140c2c723c */ /* 0x008fe2000000182c */
[----:B------:R-:W-:Y:S02]  /*25c0*/  FMUL.FTZ R94, R96, c[0x0][0x2ec] ;  /* 0x0000bb00605e7a20 */ /* 0x000fe40000410000 */
[----:B------:R-:W-:Y:S02]  /*25d0*/  FMUL.FTZ R96, R98, c[0x0][0x2ec] ;  /* 0x0000bb0062607a20 */ /* 0x000fe40000410000 */
[----:B------:R-:W-:Y:S02]  /*25e0*/  FMUL.FTZ R95, R97, c[0x0][0x2ec] ;  /* 0x0000bb00615f7a20 */ /* 0x000fe40000410000 */
[----:B------:R-:W-:Y:S01]  /*25f0*/  LOP3.LUT R21, R127, 0xffffffe0, RZ, 0xc0, !PT ;  /* 0xffffffe07f157812 */ /* 0x000fe200078ec0ff */
[----:B--2---:R-:W-:Y:S01]  /*2600*/  HMMA.16816.F32 R60, R4, R16, R60 ;  /* 0x00000010043c723c */ /* 0x004fe2000000183c */
[----:B------:R-:W2:Y:S01]  /*2610*/  MUFU.TANH R146, R78 ;  /* 0x0000004e00927308 */ /* 0x000ea20000002400 */
[----:B------:R-:W-:Y:S01]  /*2620*/  FMUL.FTZ R97, R99, c[0x0][0x2ec] ;  /* 0x0000bb0063617a20 */ /* 0x000fe20000410000 */
[----:B------:R-:W-:Y:S01]  /*2630*/  SHF.R.S32.HI R127, RZ, 0x1f, R127 ;  /* 0x0000001fff7f7819 */ /* 0x000fe2000001147f */
[----:B------:R-:W-:-:S03]  /*2640*/  IMAD.IADD R28, R126, 0x1, -R21 ;  /* 0x000000017e1c7824 */ /* 0x000fc600078e0a15 */
[----:B------:R-:W-:Y:S01]  /*2650*/  LEA.HI R127, R127, R128, RZ, 0x2 ;  /* 0x000000807f7f7211 */ /* 0x000fe200078f10ff */
[----:B------:R-:W-:Y:S01]  /*2660*/  HMMA.16816.F32 R56, R4, R18, R56 ;  /* 0x000000120438723c */ /* 0x000fe20000001838 */
[----:B------:R-:W3:Y:S01]  /*2670*/  LDSM.16.M88.4 R16, [R172+0x3c00] ;  /* 0x003c0000ac10783b */ /* 0x000ee20000000200 */
[----:B------:R-:W-:Y:S01]  /*2680*/  SHF.R.S32.HI R29, RZ, 0x1f, R28 ;  /* 0x0000001fff1d7819 */ /* 0x000fe2000001141c */
[----:B------:R-:W1:Y:S01]  /*2690*/  MUFU.TANH R94, R94 ;  /* 0x0000005e005e7308 */ /* 0x000e620000002400 */
[----:B------:R-:W-:Y:S02]  /*26a0*/  LOP3.LUT R187, R127, 0xfffffffc, RZ, 0xc0, !PT ;  /* 0xfffffffc7fbb7812 */ /* 0x000fe400078ec0ff */
[----:B------:R-:W-:Y:S02]  /*26b0*/  LEA.HI R29, R29, R28, RZ, 0x2 ;  /* 0x0000001c1d1d7211 */ /* 0x000fe400078f10ff */
[----:B------:R-:W-:Y:S01]  /*26c0*/  HMMA.16816.F32 R40, R12, R22, R40 ;  /* 0x000000160c28723c */ /* 0x000fe20000001828 */
[----:B------:R-:W1:Y:S01]  /*26d0*/  LDSM.16.M88.4 R20, [R122+0x8800] ;  /* 0x008800007a14783b */ /* 0x000e620000000200 */
[----:B------:R-:W-:Y:S01]  /*26e0*/  SHF.R.S32.HI R186, RZ, 0x2, R29 ;  /* 0x00000002ffba7819 */ /* 0x000fe2000001141d */
[----:B------:R-:W-:Y:S01]  /*26f0*/  IMAD.SHL.U32 R29, R126, 0x2, RZ ;  /* 0x000000027e1d7824 */ /* 0x000fe200078e00ff */
[----:B------:R-:W1:Y:S01]  /*2700*/  MUFU.TANH R96, R96 ;  /* 0x0000006000607308 */ /* 0x000e620000002400 */
[----:B------:R-:W-:Y:S01]  /*2710*/  IMAD.IADD R187, R128, 0x1, -R187 ;  /* 0x0000000180bb7824 */ /* 0x000fe200078e0abb */
[----:B------:R-:W-:-:S02]  /*2720*/  IADD3 R28, R129, 0x1, R186 ;  /* 0x00000001811c7810 */ /* 0x000fc40007ffe0ba */
[----:B------:R-:W-:Y:S01]  /*2730*/  HMMA.16816.F32 R52, R8, R32, R52 ;  /* 0x000000200834723c */ /* 0x000fe20000001834 */
[----:B------:R-:W-:Y:S01]  /*2740*/  FMUL.FTZ R60, R60, c[0x0][0x2ec] ;  /* 0x0000bb003c3c7a20 */ /* 0x000fe20000410000 */
[----:B------:R-:W-:Y:S01]  /*2750*/  IADD3 R28, R125, -c[0x0][0x214], R28 ;  /* 0x800085007d1c7a10 */ /* 0x000fe20007ffe01c */
[----:B------:R-:W-:Y:S01]  /*2760*/  FMUL.FTZ R61, R61, c[0x0][0x2ec] ;  /* 0x0000bb003d3d7a20 */ /* 0x000fe20000410000 */
[----:B------:R-:W1:Y:S01]  /*2770*/  MUFU.TANH R95, R95 ;  /* 0x0000005f005f7308 */ /* 0x000e620000002400 */
[----:B------:R-:W-:Y:S01]  /*2780*/  FMUL.FTZ R62, R62, c[0x0][0x2ec] ;  /* 0x0000bb003e3e7a20 */ /* 0x000fe20000410000 */
[----:B------:R-:W-:Y:S01]  /*2790*/  IADD3 R28, R28, c[0x0][0x2e8], RZ ;  /* 0x0000ba001c1c7a10 */ /* 0x000fe20007ffe0ff */
[----:B------:R-:W-:Y:S01]  /*27a0*/  IMAD.SHL.U32 R32, R120, 0x80, RZ ;  /* 0x0000008078207824 */ /* 0x000fe200078e00ff */
[----:B------:R-:W-:Y:S01]  /*27b0*/  HMMA.16816.F32 R48, R12, R30, R48 ;  /* 0x0000001e0c30723c */ /* 0x000fe20000001830 */
[----:B------:R-:W-:Y:S01]  /*27c0*/  FMUL.FTZ R63, R63, c[0x0][0x2ec] ;  /* 0x0000bb003f3f7a20 */ /* 0x000fe20000410000 */
[----:B------:R-:W-:Y:S01]  /*27d0*/  IADD3 R70, R28, 0x8, RZ ;  /* 0x000000081c467810 */ /* 0x000fe20007ffe0ff */
[----:B------:R-:W-:Y:S01]  /*27e0*/  FMUL.FTZ R56, R56, c[0x0][0x2ec] ;  /* 0x0000bb0038387a20 */ /* 0x000fe20000410000 */
[----:B------:R2:W-:Y:S01]  /*27f0*/  MUFU.TANH R137, R60 ;  /* 0x0000003c00897308 */ /* 0x0005e20000002400 */
[----:B------:R-:W-:Y:S01]  /*2800*/  FMUL.FTZ R57, R57, c[0x0][0x2ec] ;  /* 0x0000bb0039397a20 */ /* 0x000fe20000410000 */
[----:B------:R-:W-:Y:S01]  /*2810*/  IMNMX R70, R70, R125, PT ;  /* 0x0000007d46467217 */ /* 0x000fe20003800200 */
[----:B------:R-:W-:-:S02]  /*2820*/  FMUL.FTZ R58, R58, c[0x0][0x2ec] ;  /* 0x0000bb003a3a7a20 */ /* 0x000fc40000410000 */
[----:B------:R-:W-:-:S03]  /*2830*/  FMUL.FTZ R59, R59, c[0x0][0x2ec] ;  /* 0x0000bb003b3b7a20 */ /* 0x000fc60000410000 */
[----:B------:R1:W-:Y:S04]  /*2840*/  MUFU.TANH R73, R61 ;  /* 0x0000003d00497308 */ /* 0x0003e80000002400 */
[----:B----4-:R-:W-:Y:S01]  /*2850*/  HMMA.16816.F32 R52, R4, R24, R52 ;  /* 0x000000180434723c */ /* 0x010fe20000001834 */
[----:B--2---:R-:W-:-:S03]  /*2860*/  LOP3.LUT R60, R32, 0x6, R29, 0xf8, !PT ;  /* 0x00000006203c7812 */ /* 0x004fc600078ef81d */
[----:B------:R-:W2:Y:S03]  /*2870*/  MUFU.TANH R97, R97 ;  /* 0x0000006100617308 */ /* 0x000ea60000002400 */
[----:B------:R-:W-:Y:S01]  /*2880*/  IADD3 R24, R60, -0x80, RZ ;  /* 0xffffff803c187810 */ /* 0x000fe20007ffe0ff */
[----:B---3--:R-:W-:Y:S01]  /*2890*/  HMMA.16816.F32 R36, R12, R16, R36 ;  /* 0x000000100c24723c */ /* 0x008fe20000001824 */
[----:B-1----:R-:W-:-:S03]  /*28a0*/  IMNMX R61, R28, R125, PT ;  /* 0x0000007d1c3d7217 */ /* 0x002fc60003800200 */
[----:B------:R-:W1:Y:S01]  /*28b0*/  MUFU.TANH R143, R143 ;  /* 0x0000008f008f7308 */ /* 0x000e620000002400 */
[CC--:B------:R-:W-:Y:S01]  /*28c0*/  ISETP.GE.AND P2, PT, R24.reuse, R70.reuse, PT ;  /* 0x000000461800720c */ /* 0x0c0fe20003f46270 */
[----:B------:R-:W3:Y:S01]  /*28d0*/  LDSM.16.M88.4 R28, [R172+0x5800] ;  /* 0x00580000ac1c783b */ /* 0x000ee20000000200 */
[-C--:B------:R-:W-:Y:S01]  /*28e0*/  ISETP.GE.AND P1, PT, R24, R61.reuse, PT ;  /* 0x0000003d1800720c */ /* 0x080fe20003f26270 */
[C---:B------:R-:W-:Y:S01]  /*28f0*/  HMMA.16816.F32 R48, R8.reuse, R34, R48 ;  /* 0x000000220830723c */ /* 0x040fe20000001830 */
[C---:B------:R-:W-:Y:S02]  /*2900*/  IADD3 R24, R60.reuse, -0x7f, RZ ;  /* 0xffffff813c187810 */ /* 0x040fe40007ffe0ff */
[----:B------:R-:W-:Y:S01]  /*2910*/  IADD3 R16, R60, -0x78, RZ ;  /* 0xffffff883c107810 */ /* 0x000fe20007ffe0ff */
[----:B------:R-:W4:Y:S01]  /*2920*/  MUFU.TANH R65, R65 ;  /* 0x0000004100417308 */ /* 0x000f220000002400 */
[CC--:B------:R-:W-:Y:S02]  /*2930*/  ISETP.GE.AND P0, PT, R24.reuse, R61.reuse, PT ;  /* 0x0000003d1800720c */ /* 0x0c0fe40003f06270 */
[-C--:B------:R-:W-:Y:S01]  /*2940*/  ISETP.GE.AND P5, PT, R24, R70.reuse, PT ;  /* 0x000000461800720c */ /* 0x080fe20003fa6270 */
[C---:B------:R-:W-:Y:S01]  /*2950*/  HMMA.16816.F32 R44, R8.reuse, R20, R44 ;  /* 0x00000014082c723c */ /* 0x040fe2000000182c */
[-C--:B------:R-:W-:Y:S01]  /*2960*/  ISETP.GE.AND P4, PT, R16, R61.reuse, PT ;  /* 0x0000003d1000720c */ /* 0x080fe20003f86270 */
[----:B------:R-:W-:Y:S01]  /*2970*/  FMUL.FTZ R52, R52, c[0x0][0x2ec] ;  /* 0x0000bb0034347a20 */ /* 0x000fe20000410000 */
[-C--:B------:R-:W-:Y:S01]  /*2980*/  ISETP.GE.AND P3, PT, R16, R70.reuse, PT ;  /* 0x000000461000720c */ /* 0x080fe20003f66270 */
[----:B------:R-:W1:Y:S01]  /*2990*/  MUFU.TANH R72, R72 ;  /* 0x0000004800487308 */ /* 0x000e620000002400 */
[----:B------:R-:W-:Y:S01]  /*29a0*/  IADD3 R16, R60, -0x70, RZ ;  /* 0xffffff903c107810 */ /* 0x000fe20007ffe0ff */
[----:B------:R-:W-:Y:S01]  /*29b0*/  FMUL.FTZ R54, R54, c[0x0][0x2ec] ;  /* 0x0000bb0036367a20 */ /* 0x000fe20000410000 */
[----:B------:R-:W-:Y:S01]  /*29c0*/  IADD3 R17, R60, -0x77, RZ ;  /* 0xffffff893c117810 */ /* 0x000fe20007ffe0ff */
[----:B------:R-:W-:Y:S01]  /*29d0*/  HMMA.16816.F32 R40, R8, R22, R40 ;  /* 0x000000160828723c */ /* 0x000fe20000001828 */
[----:B------:R-:W1:Y:S01]  /*29e0*/  LDSM.16.M88.4 R20, [R122+0x8c00] ;  /* 0x008c00007a14783b */ /* 0x000e620000000200 */
[----:B------:R-:W-:Y:S01]  /*29f0*/  FSEL R80, R80, -INF , !P0 ;  /* 0xff80000050507808 */ /* 0x000fe20004000000 */
[----:B------:R-:W-:Y:S01]  /*2a00*/  FMUL.FTZ R55, R55, c[0x0][0x2ec] ;  /* 0x0000bb0037377a20 */ /* 0x000fe20000410000 */
[----:B-----5:R-:W-:Y:S01]  /*2a10*/  FSEL R82, R82, -INF , !P5 ;  /* 0xff80000052527808 */ /* 0x020fe20006800000 */
[----:B------:R-:W5:Y:S01]  /*2a20*/  MUFU.TANH R77, R77 ;  /* 0x0000004d004d7308 */ /* 0x000f620000002400 */
[C---:B------:R-:W-:Y:S01]  /*2a30*/  ISETP.GE.AND P0, PT, R16.reuse, R61, PT ;  /* 0x0000003d1000720c */ /* 0x040fe20003f06270 */
[----:B------:R-:W-:Y:S01]  /*2a40*/  FMUL.FTZ R53, R53, c[0x0][0x2ec] ;  /* 0x0000bb0035357a20 */ /* 0x000fe20000410000 */
[----:B------:R-:W-:Y:S01]  /*2a50*/  ISETP.GE.AND P5, PT, R16, R70, PT ;  /* 0x000000461000720c */ /* 0x000fe20003fa6270 */
[----:B------:R-:W-:Y:S01]  /*2a60*/  HMMA.16816.F32 R104, R12, R18, R104 ;  /* 0x000000120c68723c */ /* 0x000fe20000001868 */
[----:B------:R-:W-:-:S02]  /*2a70*/  FSEL R71, R0, -INF , !P1 ;  /* 0xff80000000477808 */ /* 0x000fc40004800000 */
[----:B------:R-:W-:Y:S01]  /*2a80*/  FSEL R81, R81, -INF , !P2 ;  /* 0xff80000051517808 */ /* 0x000fe20005000000 */
[----:B------:R-:W1:Y:S01]  /*2a90*/  MUFU.TANH R64, R64 ;  /* 0x0000004000407308 */ /* 0x000e620000002400 */
[C---:B------:R-:W-:Y:S02]  /*2aa0*/  IADD3 R16, R60.reuse, -0x6f, RZ ;  /* 0xffffff913c107810 */ /* 0x040fe40007ffe0ff */
[C---:B------:R-:W-:Y:S01]  /*2ab0*/  ISETP.GE.AND P1, PT, R17.reuse, R61, PT ;  /* 0x0000003d1100720c */ /* 0x040fe20003f26270 */
[----:B------:R-:W-:Y:S01]  /*2ac0*/  HMMA.16816.F32 R48, R4, R26, R48 ;  /* 0x0000001a0430723c */ /* 0x000fe20000001830 */
[----:B------:R-:W-:Y:S02]  /*2ad0*/  ISETP.GE.AND P2, PT, R17, R70, PT ;  /* 0x000000461100720c */ /* 0x000fe40003f46270 */
[----:B------:R-:W-:Y:S01]  /*2ae0*/  IADD3 R0, R60, -0x68, RZ ;  /* 0xffffff983c007810 */ /* 0x000fe20007ffe0ff */
[----:B------:R-:W1:Y:S01]  /*2af0*/  MUFU.TANH R139, R139 ;  /* 0x0000008b008b7308 */ /* 0x000e620000002400 */
[----:B------:R-:W-:-:S02]  /*2b00*/  FSEL R83, R83, -INF , !P4 ;  /* 0xff80000053537808 */ /* 0x000fc40006000000 */
[----:B------:R-:W-:Y:S01]  /*2b10*/  FSEL R78, R93, -INF , !P3 ;  /* 0xff8000005d4e7808 */ /* 0x000fe20005800000 */
[C---:B---3--:R-:W-:Y:S01]  /*2b20*/  HMMA.16816.F32 R44, R4.reuse, R28, R44 ;  /* 0x0000001c042c723c */ /* 0x048fe2000000182c */
[C---:B------:R-:W-:Y:S02]  /*2b30*/  ISETP.GE.AND P4, PT, R16.reuse, R61, PT ;  /* 0x0000003d1000720c */ /* 0x040fe40003f86270 */
[----:B------:R-:W-:Y:S01]  /*2b40*/  ISETP.GE.AND P3, PT, R16, R70, PT ;  /* 0x000000461000720c */ /* 0x000fe20003f66270 */
[----:B------:R-:W3:Y:S01]  /*2b50*/  MUFU.TANH R144, R62 ;  /* 0x0000003e00907308 */ /* 0x000ee20000002400 */
[----:B------:R-:W-:Y:S02]  /*2b60*/  FSEL R75, R92, -INF , !P1 ;  /* 0xff8000005c4b7808 */ /* 0x000fe40004800000 */
[----:B------:R-:W-:Y:S01]  /*2b70*/  FSEL R74, R108, -INF , !P2 ;  /* 0xff8000006c4a7808 */ /* 0x000fe20005000000 */
[----:B------:R-:W-:Y:S01]  /*2b80*/  HMMA.16816.F32 R40, R4, R30, R40 ;  /* 0x0000001e0428723c */ /* 0x000fe20000001828 */
[----:B------:R-:W-:-:S02]  /*2b90*/  IADD3 R16, R60, -0x67, RZ ;  /* 0xffffff993c107810 */ /* 0x000fc40007ffe0ff */
[CC--:B------:R-:W-:Y:S01]  /*2ba0*/  ISETP.GE.AND P1, PT, R0.reuse, R61.reuse, PT ;  /* 0x0000003d0000720c */ /* 0x0c0fe20003f26270 */
[----:B------:R-:W2:Y:S01]  /*2bb0*/  MUFU.TANH R138, R63 ;  /* 0x0000003f008a7308 */ /* 0x000ea20000002400 */
[-C--:B------:R-:W-:Y:S02]  /*2bc0*/  ISETP.GE.AND P2, PT, R0, R70.reuse, PT ;  /* 0x000000460000720c */ /* 0x080fe40003f46270 */
[----:B------:R-:W-:Y:S01]  /*2bd0*/  IADD3 R0, R60, -0x60, RZ ;  /* 0xffffffa03c007810 */ /* 0x000fe20007ffe0ff */
[C---:B-1----:R-:W-:Y:S01]  /*2be0*/  HMMA.16816.F32 R36, R8.reuse, R20, R36 ;  /* 0x000000140824723c */ /* 0x042fe20000001824 */
[----:B------:R-:W-:Y:S01]  /*2bf0*/  FSEL R35, R84, -INF , !P0 ;  /* 0xff80000054237808 */ /* 0x000fe20004000000 */
[----:B------:R-:W-:Y:S01]  /*2c00*/  FMUL.FTZ R48, R48, c[0x0][0x2ec] ;  /* 0x0000bb0030307a20 */ /* 0x000fe20000410000 */
[----:B------:R-:W-:Y:S01]  /*2c10*/  FSEL R34, R86, -INF , !P5 ;  /* 0xff80000056227808 */ /* 0x000fe20006800000 */
[----:B------:R-:W1:Y:S01]  /*2c20*/  MUFU.TANH R117, R89 ;  /* 0x0000005900757308 */ /* 0x000e620000002400 */
[CC--:B------:R-:W-:Y:S01]  /*2c30*/  ISETP.GE.AND P0, PT, R16.reuse, R61.reuse, PT ;  /* 0x0000003d1000720c */ /* 0x0c0fe20003f06270 */
[----:B------:R-:W-:Y:S01]  /*2c40*/  FMUL.FTZ R49, R49, c[0x0][0x2ec] ;  /* 0x0000bb0031317a20 */ /* 0x000fe20000410000 */
[-C--:B------:R-:W-:Y:S01]  /*2c50*/  ISETP.GE.AND P5, PT, R16, R70.reuse, PT ;  /* 0x000000461000720c */ /* 0x080fe20003fa6270 */
[----:B------:R-:W-:Y:S01]  /*2c60*/  HMMA.16816.F32 R104, R8, R22, R104 ;  /* 0x000000160868723c */ /* 0x000fe20000001868 */
[----:B------:R-:W-:Y:S01]  /*2c70*/  FSEL R33, R85, -INF , !P4 ;  /* 0xff80000055217808 */ /* 0x000fe20006000000 */
[----:B------:R-:W-:Y:S01]  /*2c80*/  FMUL.FTZ R45, R45, c[0x0][0x2ec] ;  /* 0x0000bb002d2d7a20 */ /* 0x000fe20000410000 */
[----:B------:R-:W-:Y:S01]  /*2c90*/  FSEL R16, R87, -INF , !P3 ;  /* 0xff80000057107808 */ /* 0x000fe20005800000 */
[----:B------:R-:W1:Y:S01]  /*2ca0*/  MUFU.TANH R130, R91 ;  /* 0x0000005b00827308 */ /* 0x000e620000002400 */
[-C--:B------:R-:W-:Y:S01]  /*2cb0*/  ISETP.GE.AND P4, PT, R0, R61.reuse, PT ;  /* 0x0000003d0000720c */ /* 0x080fe20003f86270 */
[----:B------:R-:W-:Y:S01]  /*2cc0*/  FMUL.FTZ R50, R50, c[0x0][0x2ec] ;  /* 0x0000bb0032327a20 */ /* 0x000fe20000410000 */
[-C--:B------:R-:W-:Y:S01]  /*2cd0*/  ISETP.GE.AND P3, PT, R0, R70.reuse, PT ;  /* 0x000000460000720c */ /* 0x080fe20003f66270 */
[----:B------:R-:W-:Y:S01]  /*2ce0*/  FMUL.FTZ R51, R51, c[0x0][0x2ec] ;  /* 0x0000bb0033337a20 */ /* 0x000fe20000410000 */
[----:B------:R-:W-:Y:S01]  /*2cf0*/  IADD3 R12, R60, -0x57, RZ ;  /* 0xffffffa93c0c7810 */ /* 0x000fe20007ffe0ff */
        /* <DEDUP_REMOVED lines=8> */
[----:B------:R-:W-:Y:S01]  /*2d80*/  FMUL.FTZ R42, R42, c[0x0][0x2ec] ;  /* 0x0000bb002a2a7a20 */ /* 0x000fe20000410000 */
[----:B------:R-:W3:Y:S01]  /*2d90*/  LDSM.16.M88.4 R12, [R172+0x5c00] ;  /* 0x005c0000ac0c783b */ /* 0x000ee20000000200 */
[C---:B------:R-:W-:Y:S01]  /*2da0*/  IADD3 R17, R60.reuse, -0x5f, RZ ;  /* 0xffffffa13c117810 */ /* 0x040fe20007ffe0ff */
[----:B------:R-:W1:Y:S01]  /*2db0*/  MUFU.TANH R135, R57 ;  /* 0x0000003900877308 */ /* 0x000e620000002400 */
[----:B------:R-:W-:Y:S01]  /*2dc0*/  IADD3 R0, R60, -0x58, RZ ;  /* 0xffffffa83c007810 */ /* 0x000fe20007ffe0ff */
[----:B------:R-:W-:Y:S01]  /*2dd0*/  FMUL.FTZ R43, R43, c[0x0][0x2ec] ;  /* 0x0000bb002b2b7a20 */ /* 0x000fe20000410000 */
[----:B------:R-:W-:Y:S01]  /*2de0*/  FSEL R29, R94, -INF , !P1 ;  /* 0xff8000005e1d7808 */ /* 0x000fe20004800000 */
[----:B------:R-:W-:-:S04]  /*2df0*/  DEPBAR.LE SB0, 0x0 ;  /* 0x000080000000791a */ /* 0x000fc80000000000 */
[----:B------:R-:W-:Y:S01]  /*2e00*/  FSEL R28, R96, -INF , !P2 ;  /* 0xff800000601c7808 */ /* 0x000fe20005000000 */
[----:B------:R-:W1:Y:S01]  /*2e10*/  MUFU.TANH R133, R52 ;  /* 0x0000003400857308 */ /* 0x000e620000002400 */
[CC--:B------:R-:W-:Y:S02]  /*2e20*/  ISETP.GE.AND P1, PT, R17.reuse, R61.reuse, PT ;  /* 0x0000003d1100720c */ /* 0x0c0fe40003f26270 */
[----:B------:R-:W-:Y:S02]  /*2e30*/  ISETP.GE.AND P2, PT, R17, R70, PT ;  /* 0x000000461100720c */ /* 0x000fe40003f46270 */
[----:B------:R-:W-:Y:S02]  /*2e40*/  FSEL R17, R95, -INF , !P0 ;  /* 0xff8000005f117808 */ /* 0x000fe40004000000 */
[----:B--2---:R-:W-:Y:S01]  /*2e50*/  FSEL R24, R97, -INF , !P5 ;  /* 0xff80000061187808 */ /* 0x004fe20006800000 */
[----:B------:R-:W2:Y:S01]  /*2e60*/  MUFU.TANH R136, R54 ;  /* 0x0000003600887308 */ /* 0x000ea20000002400 */
[----:B------:R-:W-:-:S02]  /*2e70*/  ISETP.GE.AND P0, PT, R0, R61, PT ;  /* 0x0000003d0000720c */ /* 0x000fc40003f06270 */
[----:B------:R-:W-:Y:S02]  /*2e80*/  ISETP.GE.AND P5, PT, R0, R70, PT ;  /* 0x000000460000720c */ /* 0x000fe40003fa6270 */
[C---:B------:R-:W-:Y:S02]  /*2e90*/  IADD3 R19, R60.reuse, -0x4f, RZ ;  /* 0xffffffb13c137810 */ /* 0x040fe40007ffe0ff */
[C---:B------:R-:W-:Y:S01]  /*2ea0*/  IADD3 R18, R60.reuse, -0x48, RZ ;  /* 0xffffffb83c127810 */ /* 0x040fe20007ffe0ff */
[----:B------:R-:W2:Y:S01]  /*2eb0*/  MUFU.TANH R142, R58 ;  /* 0x0000003a008e7308 */ /* 0x000ea20000002400 */
[----:B------:R-:W-:Y:S02]  /*2ec0*/  IADD3 R0, R60, -0x50, RZ ;  /* 0xffffffb03c007810 */ /* 0x000fe40007ffe0ff */
[----:B------:R-:W-:Y:S02]  /*2ed0*/  FSEL R143, R143, -INF , !P0 ;  /* 0xff8000008f8f7808 */ /* 0x000fe40004000000 */
[----:B----4-:R-:W-:-:S02]  /*2ee0*/  FSEL R26, R65, -INF , !P5 ;  /* 0xff800000411a7808 */ /* 0x010fc40006800000 */
[----:B------:R-:W-:Y:S01]  /*2ef0*/  FSEL R141, R141, -INF , !P4 ;  /* 0xff8000008d8d7808 */ /* 0x000fe20006000000 */
[----:B------:R4:W-:Y:S01]  /*2f00*/  MUFU.TANH R134, R55 ;  /* 0x0000003700867308 */ /* 0x0009e20000002400 */
[----:B-1----:R-:W-:Y:S02]  /*2f10*/  FSEL R56, R72, -INF , !P3 ;  /* 0xff80000048387808 */ /* 0x002fe40005800000 */
[CC--:B------:R-:W-:Y:S01]  /*2f20*/  ISETP.GE.AND P0, PT, R19.reuse, R61.reuse, PT ;  /* 0x0000003d1300720c */ /* 0x0c0fe20003f06270 */
[----:B---3--:R-:W-:Y:S01]  /*2f30*/  HMMA.16816.F32 R36, R4, R12, R36 ;  /* 0x0000000c0424723c */ /* 0x008fe20000001824 */
[-C--:B------:R-:W-:Y:S02]  /*2f40*/  ISETP.GE.AND P5, PT, R19, R70.reuse, PT ;  /* 0x000000461300720c */ /* 0x080fe40003fa6270 */
[C---:B------:R-:W-:Y:S01]  /*2f50*/  ISETP.GE.AND P4, PT, R18.reuse, R61, PT ;  /* 0x0000003d1200720c */ /* 0x040fe20003f86270 */
[----:B------:R1:W3:Y:S01]  /*2f60*/  MUFU.TANH R129, R48 ;  /* 0x0000003000817308 */ /* 0x0002e20000002400 */
[----:B------:R-:W-:-:S02]  /*2f70*/  ISETP.GE.AND P3, PT, R18, R70, PT ;  /* 0x000000461200720c */ /* 0x000fc40003f66270 */
[----:B-----5:R-:W-:Y:S01]  /*2f80*/  FSEL R25, R77, -INF , !P1 ;  /* 0xff8000004d197808 */ /* 0x020fe20004800000 */
[----:B------:R-:W-:Y:S01]  /*2f90*/  HMMA.16816.F32 R104, R4, R14, R104 ;  /* 0x0000000e0468723c */ /* 0x000fe20000001868 */
[----:B------:R-:W-:Y:S02]  /*2fa0*/  FSEL R66, R64, -INF , !P2 ;  /* 0xff80000040427808 */ /* 0x000fe40005000000 */
[C---:B------:R-:W-:Y:S01]  /*2fb0*/  IADD3 R18, R60.reuse, -0x40, RZ ;  /* 0xffffffc03c127810 */ /* 0x040fe20007ffe0ff */
[----:B------:R-:W5:Y:S01]  /*2fc0*/  MUFU.TANH R140, R59 ;  /* 0x0000003b008c7308 */ /* 0x000f620000002400 */
[----:B------:R-:W-:Y:S02]  /*2fd0*/  IADD3 R10, R60, -0x3f, RZ ;  /* 0xffffffc13c0a7810 */ /* 0x000fe40007ffe0ff */
[C---:B------:R-:W-:Y:S02]  /*2fe0*/  ISETP.GE.AND P1, PT, R0.reuse, R61, PT ;  /* 0x0000003d0000720c */ /* 0x040fe40003f26270 */
[----:B------:R-:W-:Y:S01]  /*2ff0*/  ISETP.GE.AND P2, PT, R0, R70, PT ;  /* 0x000000460000720c */ /* 0x000fe20003f46270 */
[----:B------:R-:W-:Y:S01]  /*3000*/  FMUL.FTZ R0, R44, c[0x0][0x2ec] ;  /* 0x0000bb002c007a20 */ /* 0x000fe20000410000 */
[----:B------:R-:W-:Y:S01]  /*3010*/  IADD3 R19, R60, -0x47, RZ ;  /* 0xffffffb93c137810 */ /* 0x000fe20007ffe0ff */
[----:B------:R2:W2:Y:S01]  /*3020*/  MUFU.TANH R131, R53 ;  /* 0x0000003500837308 */ /* 0x0004a20000002400 */
[----:B----4-:R-:W-:-:S02]  /*3030*/  FSEL R55, R67, -INF , !P0 ;  /* 0xff80000043377808 */ /* 0x010fc40004000000 */
[----:B------:R-:W-:Y:S01]  /*3040*/  FSEL R124, R68, -INF , !P5 ;  /* 0xff800000447c7808 */ /* 0x000fe20006800000 */
[----:B------:R-:W-:Y:S01]  /*3050*/  FMUL.FTZ R37, R37, c[0x0][0x2ec] ;  /* 0x0000bb0025257a20 */ /* 0x000fe20000410000 */
[----:B------:R-:W-:Y:S01]  /*3060*/  FSEL R119, R119, -INF , !P4 ;  /* 0xff80000077777808 */ /* 0x000fe20006000000 */
[----:B------:R-:W-:Y:S01]  /*3070*/  FMUL.FTZ R36, R36, c[0x0][0x2ec] ;  /* 0x0000bb0024247a20 */ /* 0x000fe20000410000 */
[----:B------:R-:W-:Y:S01]  /*3080*/  FSEL R122, R69, -INF , !P3 ;  /* 0xff800000457a7808 */ /* 0x000fe20005800000 */
[----:B------:R-:W4:Y:S01]  /*3090*/  MUFU.TANH R65, R45 ;  /* 0x0000002d00417308 */ /* 0x000f220000002400 */
[-C--:B------:R-:W-:Y:S01]  /*30a0*/  ISETP.GE.AND P0, PT, R18, R61.reuse, PT ;  /* 0x0000003d1200720c */ /* 0x080fe20003f06270 */
[----:B------:R-:W-:Y:S01]  /*30b0*/  FMUL.FTZ R38, R38, c[0x0][0x2ec] ;  /* 0x0000bb0026267a20 */ /* 0x000fe20000410000 */
[-C--:B------:R-:W-:Y:S01]  /*30c0*/  ISETP.GE.AND P5, PT, R18, R70.reuse, PT ;  /* 0x000000461200720c */ /* 0x080fe20003fa6270 */
[----:B-1----:R-:W-:Y:S01]  /*30d0*/  FMUL.FTZ R48, R106, c[0x0][0x2ec] ;  /* 0x0000bb006a307a20 */ /* 0x002fe20000410000 */
[C---:B------:R-:W-:Y:S01]  /*30e0*/  ISETP.GE.AND P4, PT, R10.reuse, R61, PT ;  /* 0x0000003d0a00720c */ /* 0x040fe20003f86270 */
[----:B------:R-:W-:Y:S01]  /*30f0*/  FMUL.FTZ R39, R39, c[0x0][0x2ec] ;  /* 0x0000bb0027277a20 */ /* 0x000fe20000410000 */
[----:B------:R-:W-:Y:S01]  /*3100*/  ISETP.GE.AND P3, PT, R10, R70, PT ;  /* 0x000000460a00720c */ /* 0x000fe20003f66270 */
[----:B------:R-:W-:Y:S01]  /*3110*/  MUFU.TANH R127, R49 ;  /* 0x00000031007f7308 */ /* 0x000fe20000002400 */
[----:B------:R-:W-:Y:S01]  /*3120*/  FSEL R139, R139, -INF , !P1 ;  /* 0xff8000008b8b7808 */ /* 0x000fe20004800000 */
[----:B--2---:R-:W-:Y:S01]  /*3130*/  FMUL.FTZ R53, R104, c[0x0][0x2ec] ;  /* 0x0000bb0068357a20 */ /* 0x004fe20000410000 */
[----:B------:R-:W-:-:S02]  /*3140*/  FSEL R132, R132, -INF , !P2 ;  /* 0xff80000084847808 */ /* 0x000fc40005000000 */
[C---:B------:R-:W-:Y:S02]  /*3150*/  IADD3 R11, R60.reuse, -0x37, RZ ;  /* 0xffffffc93c0b7810 */ /* 0x040fe40007ffe0ff */
[C---:B------:R-:W-:Y:S01]  /*3160*/  IADD3 R10, R60.reuse, -0x30, RZ ;  /* 0xffffffd03c0a7810 */ /* 0x040fe20007ffe0ff */
[----:B------:R-:W1:Y:S01]  /*3170*/  MUFU.TANH R128, R50 ;  /* 0x0000003200807308 */ /* 0x000e620000002400 */
[C---:B------:R-:W-:Y:S02]  /*3180*/  ISETP.GE.AND P1, PT, R19.reuse, R61, PT ;  /* 0x0000003d1300720c */ /* 0x040fe40003f26270 */
[----:B------:R-:W-:Y:S02]  /*3190*/  ISETP.GE.AND P2, PT, R19, R70, PT ;  /* 0x000000461300720c */ /* 0x000fe40003f46270 */
[----:B------:R-:W-:Y:S02]  /*31a0*/  IADD3 R9, R60, -0x38, RZ ;  /* 0xffffffc83c097810 */ /* 0x000fe40007ffe0ff */
[----:B------:R-:W-:Y:S01]  /*31b0*/  FSEL R137, R137, -INF , !P0 ;  /* 0xff80000089897808 */ /* 0x000fe20004000000 */
[----:B------:R2:W1:Y:S01]  /*31c0*/  MUFU.TANH R126, R51 ;  /* 0x00000033007e7308 */ /* 0x0004620000002400 */
[----:B------:R-:W-:-:S02]  /*31d0*/  FSEL R144, R144, -INF , !P5 ;  /* 0xff80000090907808 */ /* 0x000fc40006800000 */
[----:B------:R-:W-:Y:S02]  /*31e0*/  FSEL R125, R73, -INF , !P4 ;  /* 0xff800000497d7808 */ /* 0x000fe40006000000 */
[----:B------:R-:W-:Y:S02]  /*31f0*/  FSEL R138, R138, -INF , !P3 ;  /* 0xff8000008a8a7808 */ /* 0x000fe40005800000 */
[CC--:B------:R-:W-:Y:S01]  /*3200*/  ISETP.GE.AND P0, PT, R11.reuse, R61.reuse, PT ;  /* 0x0000003d0b00720c */ /* 0x0c0fe20003f06270 */
[----:B------:R-:W1:Y:S01]  /*3210*/  MUFU.TANH R57, R37 ;  /* 0x0000002500397308 */ /* 0x000e620000002400 */
[-C--:B------:R-:W-:Y:S02]  /*3220*/  ISETP.GE.AND P5, PT, R11, R70.reuse, PT ;  /* 0x000000460b00720c */ /* 0x080fe40003fa6270 */
[C---:B------:R-:W-:Y:S02]  /*3230*/  ISETP.GE.AND P4, PT, R10.reuse, R61, PT ;  /* 0x0000003d0a00720c */ /* 0x040fe40003f86270 */
[----:B------:R-:W-:-:S02]  /*3240*/  ISETP.GE.AND P3, PT, R10, R70, PT ;  /* 0x000000460a00720c */ /* 0x000fc40003f66270 */
[----:B------:R-:W-:Y:S01]  /*3250*/  FSEL R117, R117, -INF , !P1 ;  /* 0xff80000075757808 */ /* 0x000fe20004800000 */
[----:B------:R-:W1:Y:S01]  /*3260*/  MUFU.TANH R0, R0 ;  /* 0x0000000000007308 */ /* 0x000e620000002400 */
[----:B------:R-:W-:Y:S01]  /*3270*/  FSEL R130, R130, -INF , !P2 ;  /* 0xff80000082827808 */ /* 0x000fe20005000000 */
[----:B--2---:R-:W-:Y:S01]  /*3280*/  FMUL.FTZ R51, R105, c[0x0][0x2ec] ;  /* 0x0000bb0069337a20 */ /* 0x004fe20000410000 */
[C---:B------:R-:W-:Y:S02]  /*3290*/  IADD3 R11, R60.reuse, -0x28, RZ ;  /* 0xffffffd83c0b7810 */ /* 0x040fe40007ffe0ff */
[----:B------:R-:W-:Y:S02]  /*32a0*/  IADD3 R5, R60, -0x27, RZ ;  /* 0xffffffd93c057810 */ /* 0x000fe40007ffe0ff */
[C---:B------:R-:W-:Y:S01]  /*32b0*/  ISETP.GE.AND P1, PT, R9.reuse, R61, PT ;  /* 0x0000003d0900720c */ /* 0x040fe20003f26270 */
[----:B------:R-:W2:Y:S01]  /*32c0*/  MUFU.TANH R64, R46 ;  /* 0x0000002e00407308 */ /* 0x000ea20000002400 */
[----:B------:R-:W-:Y:S01]  /*32d0*/  ISETP.GE.AND P2, PT, R9, R70, PT ;  /* 0x000000460900720c */ /* 0x000fe20003f46270 */
[----:B------:R-:W-:Y:S01]  /*32e0*/  FMUL.FTZ R9, R41, c[0x0][0x2ec] ;  /* 0x0000bb0029097a20 */ /* 0x000fe20000410000 */
[----:B------:R-:W-:-:S02]  /*32f0*/  FSEL R135, R135, -INF , !P0 ;  /* 0xff80000087877808 */ /* 0x000fc40004000000 */
[----:B------:R-:W-:Y:S02]  /*3300*/  FSEL R133, R133, -INF , !P4 ;  /* 0xff80000085857808 */ /* 0x000fe40006000000 */
[----:B------:R-:W-:Y:S01]  /*3310*/  FSEL R136, R136, -INF , !P3 ;  /* 0xff80000088887808 */ /* 0x000fe20005800000 */
[----:B------:R1:W1:Y:S01]  /*3320*/  MUFU.TANH R8, R47 ;  /* 0x0000002f00087308 */ /* 0x0002620000002400 */
[C---:B------:R-:W-:Y:S02]  /*3330*/  IADD3 R12, R60.reuse, -0x2f, RZ ;  /* 0xffffffd13c0c7810 */ /* 0x040fe40007ffe0ff */
[-C--:B------:R-:W-:Y:S02]  /*3340*/  ISETP.GE.AND P0, PT, R11, R61.reuse, PT ;  /* 0x0000003d0b00720c */ /* 0x080fe40003f06270 */
[C---:B------:R-:W-:Y:S02]  /*3350*/  ISETP.GE.AND P4, PT, R5.reuse, R61, PT ;  /* 0x0000003d0500720c */ /* 0x040fe40003f86270 */
[----:B------:R-:W-:Y:S01]  /*3360*/  ISETP.GE.AND P3, PT, R5, R70, PT ;  /* 0x000000460500720c */ /* 0x000fe20003f66270 */
[----:B------:R-:W2:Y:S01]  /*3370*/  MUFU.TANH R63, R40 ;  /* 0x00000028003f7308 */ /* 0x000ea20000002400 */
[----:B------:R-:W-:-:S02]  /*3380*/  IADD3 R5, R60, -0x1f, RZ ;  /* 0xffffffe13c057810 */ /* 0x000fc40007ffe0ff */
[----:B------:R-:W-:Y:S02]  /*3390*/  FSEL R123, R62, -INF , !P1 ;  /* 0xff8000003e7b7808 */ /* 0x000fe40004800000 */
[----:B------:R-:W-:Y:S02]  /*33a0*/  FSEL R142, R142, -INF , !P2 ;  /* 0xff8000008e8e7808 */ /* 0x000fe40005000000 */
[C---:B------:R-:W-:Y:S01]  /*33b0*/  ISETP.GE.AND P1, PT, R12.reuse, R61, PT ;  /* 0x0000003d0c00720c */ /* 0x040fe20003f26270 */
[----:B------:R-:W-:Y:S01]  /*33c0*/  MUFU.TANH R9, R9 ;  /* 0x0000000900097308 */ /* 0x000fe20000002400 */
[----:B------:R-:W-:Y:S01]  /*33d0*/  ISETP.GE.AND P2, PT, R12, R70, PT ;  /* 0x000000460c00720c */ /* 0x000fe20003f46270 */
[----:B-1----:R-:W-:Y:S01]  /*33e0*/  FMUL.FTZ R47, R107, c[0x0][0x2ec] ;  /* 0x0000bb006b2f7a20 */ /* 0x002fe20000410000 */
[----:B---3--:R-:W-:Y:S02]  /*33f0*/  FSEL R129, R129, -INF , !P0 ;  /* 0xff80000081817808 */ /* 0x008fe40004000000 */
[----:B------:R-:W-:-:S02]  /*3400*/  IADD3 R4, R60, -0x20, RZ ;  /* 0xffffffe03c047810 */ /* 0x000fc40007ffe0ff */
[----:B------:R-:W-:Y:S01]  /*3410*/  ISETP.GE.AND P0, PT, R5, R61, PT ;  /* 0x0000003d0500720c */ /* 0x000fe20003f06270 */
[----:B------:R-:W1:Y:S01]  /*3420*/  MUFU.TANH R10, R42 ;  /* 0x0000002a000a7308 */ /* 0x000e620000002400 */
[----:B------:R-:W-:Y:S02]  /*3430*/  IADD3 R6, R60, -0xf, RZ ;  /* 0xfffffff13c067810 */ /* 0x000fe40007ffe0ff */
[----:B-----5:R-:W-:Y:S02]  /*3440*/  FSEL R140, R140, -INF , !P5 ;  /* 0xff8000008c8c7808 */ /* 0x020fe40006800000 */
[----:B------:R-:W-:Y:S02]  /*3450*/  FSEL R131, R131, -INF , !P1 ;  /* 0xff80000083837808 */ /* 0x000fe40004800000 */
[----:B------:R-:W-:Y:S01]  /*3460*/  FSEL R134, R134, -INF , !P2 ;  /* 0xff80000086867808 */ /* 0x000fe20005000000 */
[----:B------:R-:W3:Y:S01]  /*3470*/  MUFU.TANH R58, R43 ;  /* 0x0000002b003a7308 */ /* 0x000ee20000002400 */
[----:B------:R-:W-:-:S02]  /*3480*/  ISETP.GE.AND P5, PT, R11, R70, PT ;  /* 0x000000460b00720c */ /* 0x000fc40003fa6270 */
[CC--:B------:R-:W-:Y:S02]  /*3490*/  ISETP.GE.AND P1, PT, R4.reuse, R61.reuse, PT ;  /* 0x0000003d0400720c */ /* 0x0c0fe40003f26270 */
[----:B------:R-:W-:Y:S02]  /*34a0*/  ISETP.GE.AND P2, PT, R4, R70, PT ;  /* 0x000000460400720c */ /* 0x000fe40003f46270 */
[----:B----4-:R-:W-:Y:S01]  /*34b0*/  FSEL R65, R65, -INF , !P0 ;  /* 0xff80000041417808 */ /* 0x010fe20004000000 */
[----:B------:R-:W4:Y:S01]  /*34c0*/  MUFU.TANH R59, R36 ;  /* 0x00000024003b7308 */ /* 0x000f220000002400 */
[----:B------:R-:W-:Y:S02]  /*34d0*/  IADD3 R4, R60, -0x18, RZ ;  /* 0xffffffe83c047810 */ /* 0x000fe40007ffe0ff */
[----:B------:R-:W-:Y:S02]  /*34e0*/  ISETP.GE.AND P0, PT, R6, R61, PT ;  /* 0x0000003d0600720c */ /* 0x000fe40003f06270 */
[----:B------:R-:W-:-:S02]  /*34f0*/  IADD3 R11, R60, -0x17, RZ ;  /* 0xffffffe93c0b7810 */ /* 0x000fc40007ffe0ff */
[----:B------:R-:W-:Y:S01]  /*3500*/  FSEL R128, R128, -INF , !P5 ;  /* 0xff80000080807808 */ /* 0x000fe20006800000 */
[----:B------:R-:W5:Y:S01]  /*3510*/  MUFU.TANH R52, R38 ;  /* 0x0000002600347308 */ /* 0x000f620000002400 */
[----:B------:R-:W-:Y:S02]  /*3520*/  FSEL R127, R127, -INF , !P4 ;  /* 0xff8000007f7f7808 */ /* 0x000fe40006000000 */
[----:B------:R-:W-:Y:S02]  /*3530*/  FSEL R126, R126, -INF , !P3 ;  /* 0xff8000007e7e7808 */ /* 0x000fe40005800000 */
[-C--:B------:R-:W-:Y:S02]  /*3540*/  ISETP.GE.AND P5, PT, R5, R70.reuse, PT ;  /* 0x000000460500720c */ /* 0x080fe40003fa6270 */
[C---:B------:R-:W-:Y:S01]  /*3550*/  ISETP.GE.AND P4, PT, R4.reuse, R61, PT ;  /* 0x0000003d0400720c */ /* 0x040fe20003f86270 */
[----:B------:R-:W1:Y:S01]  /*3560*/  MUFU.TANH R50, R39 ;  /* 0x0000002700327308 */ /* 0x000e620000002400 */
[----:B------:R-:W-:-:S02]  /*3570*/  ISETP.GE.AND P3, PT, R4, R70, PT ;  /* 0x000000460400720c */ /* 0x000fc40003f66270 */
[----:B------:R-:W-:Y:S02]  /*3580*/  FSEL R57, R57, -INF , !P0 ;  /* 0xff80000039397808 */ /* 0x000fe40004000000 */
[C---:B------:R-:W-:Y:S02]  /*3590*/  IADD3 R7, R60.reuse, -0x10, RZ ;  /* 0xfffffff03c077810 */ /* 0x040fe40007ffe0ff */
[C---:B------:R-:W-:Y:S01]  /*35a0*/  IADD3 R5, R60.reuse, -0x8, RZ ;  /* 0xfffffff83c057810 */ /* 0x040fe20007ffe0ff */
[----:B------:R-:W1:Y:S01]  /*35b0*/  MUFU.TANH R53, R53 ;  /* 0x0000003500357308 */ /* 0x000e620000002400 */
[----:B------:R-:W-:Y:S02]  /*35c0*/  IADD3 R4, R60, -0x7, RZ ;  /* 0xfffffff93c047810 */ /* 0x000fe40007ffe0ff */
[----:B------:R-:W-:Y:S02]  /*35d0*/  FSEL R67, R0, -INF , !P1 ;  /* 0xff80000000437808 */ /* 0x000fe40004800000 */
[----:B------:R-:W-:-:S02]  /*35e0*/  ISETP.GE.AND P0, PT, R120, 0x2, PT ;  /* 0x000000027800780c */ /* 0x000fc40003f06270 */
[-C--:B------:R-:W-:Y:S01]  /*35f0*/  ISETP.GE.AND P1, PT, R11, R61.reuse, PT ;  /* 0x0000003d0b00720c */ /* 0x080fe20003f26270 */
[----:B------:R-:W3:Y:S01]  /*3600*/  MUFU.TANH R51, R51 ;  /* 0x0000003300337308 */ /* 0x000ee20000002400 */
[----:B--2---:R-:W-:Y:S02]  /*3610*/  FSEL R64, R64, -INF , !P2 ;  /* 0xff80000040407808 */ /* 0x004fe40005000000 */
[----:B------:R-:W-:Y:S02]  /*3620*/  FSEL R62, R8, -INF , !P5 ;  /* 0xff800000083e7808 */ /* 0x000fe40006800000 */
[----:B------:R-:W-:Y:S01]  /*3630*/  FSEL R63, R63, -INF , !P4 ;  /* 0xff8000003f3f7808 */ /* 0x000fe20006000000 */
[----:B------:R-:W-:Y:S01]  /*3640*/  BAR.SYNC.DEFER_BLOCKING 0x0 ;  /* 0x0000000000007b1d */ /* 0x000fe20000010000 */
[-C--:B------:R-:W-:Y:S02]  /*3650*/  ISETP.GE.AND P2, PT, R7, R61.reuse, PT ;  /* 0x0000003d0700720c */ /* 0x080fe40003f46270 */
[----:B------:R-:W-:-:S02]  /*3660*/  ISETP.GE.AND P5, PT, R5, R61, PT ;  /* 0x0000003d0500720c */ /* 0x000fc40003fa6270 */
[----:B------:R-:W-:Y:S01]  /*3670*/  ISETP.GE.AND P4, PT, R4, R61, PT ;  /* 0x0000003d0400720c */ /* 0x000fe20003f86270 */
[----:B------:R-:W2:Y:S01]  /*3680*/  MUFU.TANH R48, R48 ;  /* 0x0000003000307308 */ /* 0x000ea20000002400 */
[----:B-1----:R-:W-:Y:S02]  /*3690*/  FSEL R60, R10, -INF , !P3 ;  /* 0xff8000000a3c7808 */ /* 0x002fe40005800000 */
[----:B------:R-:W-:Y:S02]  /*36a0*/  FSEL R61, R9, -INF , !P1 ;  /* 0xff800000093d7808 */ /* 0x000fe40004800000 */
[-C--:B------:R-:W-:Y:S02]  /*36b0*/  ISETP.GE.AND P3, PT, R11, R70.reuse, PT ;  /* 0x000000460b00720c */ /* 0x080fe40003f66270 */
[----:B------:R-:W-:Y:S01]  /*36c0*/  ISETP.GE.AND P1, PT, R7, R70, PT ;  /* 0x000000460700720c */ /* 0x000fe20003f26270 */
[----:B------:R-:W1:Y:S01]  /*36d0*/  MUFU.TANH R47, R47 ;  /* 0x0000002f002f7308 */ /* 0x000e620000002400 */
[----:B---3--:R-:W-:-:S02]  /*36e0*/  FSEL R58, R58, -INF , !P3 ;  /* 0xff8000003a3a7808 */ /* 0x008fc40005800000 */
[----:B----4-:R-:W-:Y:S02]  /*36f0*/  FSEL R59, R59, -INF , !P2 ;  /* 0xff8000003b3b7808 */ /* 0x010fe40005000000 */
[----:B-----5:R-:W-:Y:S02]  /*3700*/  FSEL R52, R52, -INF , !P1 ;  /* 0xff80000034347808 */ /* 0x020fe40004800000 */
[-C--:B------:R-:W-:Y:S02]  /*3710*/  ISETP.GE.AND P3, PT, R6, R70.reuse, PT ;  /* 0x000000460600720c */ /* 0x080fe40003f66270 */
[-C--:B------:R-:W-:Y:S02]  /*3720*/  ISETP.GE.AND P2, PT, R5, R70.reuse, PT ;  /* 0x000000460500720c */ /* 0x080fe40003f46270 */
[----:B------:R-:W-:Y:S02]  /*3730*/  ISETP.GE.AND P1, PT, R4, R70, PT ;  /* 0x000000460400720c */ /* 0x000fe40003f26270 */
[----:B------:R-:W-:-:S02]  /*3740*/  FSEL R50, R50, -INF , !P3 ;  /* 0xff80000032327808 */ /* 0x000fc40005800000 */
[----:B------:R-:W-:Y:S02]  /*3750*/  FSEL R53, R53, -INF , !P5 ;  /* 0xff80000035357808 */ /* 0x000fe40006800000 */
[----:B------:R-:W-:Y:S02]  /*3760*/  FSEL R51, R51, -INF , !P4 ;  /* 0xff80000033337808 */ /* 0x000fe40006000000 */
[----:B--2---:R-:W-:Y:S02]  /*3770*/  FSEL R48, R48, -INF , !P2 ;  /* 0xff80000030307808 */ /* 0x004fe40005000000 */
[----:B-1----:R-:W-:Y:S01]  /*3780*/  FSEL R47, R47, -INF , !P1 ;  /* 0xff8000002f2f7808 */ /* 0x002fe20004800000 */
[----:B------:R-:W-:Y:S05]  /*3790*/  @!P0 BRA `(.L_x_1721) ;  /* 0x0000057000008947 */ /* 0x000fea0003800000 */
[----:B------:R-:W-:Y:S05]  /*37a0*/  @P6 BRA `(.L_x_1722) ;  /* 0x000003a000006947 */ /* 0x000fea0003800000 */
[----:B------:R-:W1:Y:S01]  /*37b0*/  I2F.RP R7, R2 ;  /* 0x0000000200077306 */ /* 0x000e620000209400 */
[C---:B------:R-:W-:Y:S02]  /*37c0*/  IADD3 R0, R32.reuse, -0x80, RZ ;  /* 0xffffff8020007810 */ /* 0x040fe40007ffe0ff */
[----:B------:R-:W-:-:S02]  /*37d0*/  IADD3 R32, R32, -0x100, RZ ;  /* 0xffffff0020207810 */ /* 0x000fc40007ffe0ff */
[----:B------:R-:W-:Y:S02]  /*37e0*/  IABS R6, R0 ;  /* 0x0000000000067213 */ /* 0x000fe40000000000 */
[----:B------:R-:W-:Y:S02]  /*37f0*/  IABS R4, R32 ;  /* 0x0000002000047213 */ /* 0x000fe40000000000 */
[----:B------:R-:W-:Y:S02]  /*3800*/  LOP3.LUT R0, R0, c[0x0][0x2d0], RZ, 0x3c, !PT ;  /* 0x0000b40000007a12 */ /* 0x000fe400078e3cff */
[----:B------:R-:W-:Y:S02]  /*3810*/  LOP3.LUT R32, R32, c[0x0][0x2d0], RZ, 0x3c, !PT ;  /* 0x0000b40020207a12 */ /* 0x000fe400078e3cff */
[----:B------:R-:W-:Y:S02]  /*3820*/  ISETP.GE.AND P3, PT, R0, RZ, PT ;  /* 0x000000ff0000720c */ /* 0x000fe40003f66270 */
[----:B------:R-:W-:Y:S01]  /*3830*/  LOP3.LUT R0, RZ, c[0x0][0x2d0], RZ, 0x33, !PT ;  /* 0x0000b400ff007a12 */ /* 0x000fe200078e33ff */
        /* <DEDUP_REMOVED lines=49> */
.L_x_1722:
[----:B------:R-:W-:-:S04]  /*3b50*/  ULEA UR6, -UR6, URZ, 0x7 ;  /* 0x0000003f06067291 */ /* 0x000fc8000f8e393f */
[----:B------:R-:W-:Y:S02]  /*3b60*/  USHF.R.S32.HI UR4, URZ, 0x1f, UR6 ;  /* 0x0000001f3f047899 */ /* 0x000fe40008011406 */
[----:B------:R-:W-:-:S04]  /*3b70*/  MOV R0, UR6 ;  /* 0x0000000600007c02 */ /* 0x000fc80008000f00 */
[----:B------:R-:W-:Y:S02]  /*3b80*/  MOV R5, UR4 ;  /* 0x0000000400057c02 */ /* 0x000fe40008000f00 */
.L_x_1723:
        /* <DEDUP_REMOVED lines=24> */
.L_x_1721:
        /* <DEDUP_REMOVED lines=62> */
[----:B------:R-:W-:Y:S01]  /*40f0*/  SHF.L.U32 R118, R118, 0x1, RZ ;  /* 0x0000000176767819 */ /* 0x000fe200000006ff */
[----:B------:R-:W1:Y:S03]  /*4100*/  SHFL.BFLY PT, R7, R0, 0x2, 0x1f ;  /* 0x0c401f0000077f89 */ /* 0x000e6600000e0000 */
[----:B------:R-:W-:Y:S01]  /*4110*/  IADD3 R116, R3, R118, RZ ;  /* 0x0000007603747210 */ /* 0x000fe20007ffe0ff */
        /* <DEDUP_REMOVED lines=10> */
[----:B------:R-:W-:Y:S04]  /*41c0*/  LDSM.16.MT88.4 R20, [R118+0x9400] ;  /* 0x009400007614783b */ /* 0x000fe80000004200 */
[----:B------:R-:W-:Y:S01]  /*41d0*/  LDSM.16.MT88.4 R12, [R116+0xb400] ;  /* 0x00b40000740c783b */ /* 0x000fe20000004200 */
[----:B-1----:R-:W-:-:S02]  /*41e0*/  FMNMX.FTZ R2, R7, R2, !PT ;  /* 0x0000000207027209 */ /* 0x002fc40007810000 */
[----:B--2---:R-:W-:-:S03]  /*41f0*/  FMNMX.FTZ R0, R5, R0, !PT ;  /* 0x0000000005007209 */ /* 0x004fc60007810000 */
[C---:B------:R-:W-:Y:S01]  /*4200*/  FMUL.FTZ R54, R2.reuse, c[0x0][0x23c] ;  /* 0x00008f0002367a20 */ /* 0x040fe20000410000 */
[----:B------:R-:W-:Y:S01]  /*4210*/  FSETP.NEU.FTZ.AND P1, PT, R2, -INF , PT ;  /* 0xff8000000200780b */ /* 0x000fe20003f3d000 */
[----:B------:R-:W-:Y:S01]  /*4220*/  LDSM.16.MT88.4 R4, [R116+0xd000] ;  /* 0x00d000007404783b */ /* 0x000fe20000004200 */
[----:B------:R-:W-:Y:S02]  /*4230*/  FMUL.FTZ R49, R0, c[0x0][0x23c] ;  /* 0x00008f0000317a20 */ /* 0x000fe40000410000 */
[----:B------:R-:W-:Y:S02]  /*4240*/  FSEL R54, R54, RZ, P1 ;  /* 0x000000ff36367208 */ /* 0x000fe40000800000 */
[----:B------:R-:W-:-:S03]  /*4250*/  FSETP.NEU.FTZ.AND P1, PT, R0, -INF , PT ;  /* 0xff8000000000780b */ /* 0x000fc60003f3d000 */
[--C-:B------:R-:W-:Y:S01]  /*4260*/  FFMA.FTZ R46, R71, c[0x0][0x23c], -R54.reuse ;  /* 0x00008f00472e7a23 */ /* 0x100fe20000010836 */
[----:B------:R-:W-:Y:S01]  /*4270*/  FSEL R49, R49, RZ, P1 ;  /* 0x000000ff31317208 */ /* 0x000fe20000800000 */
[--C-:B------:R-:W-:Y:S02]  /*4280*/  FFMA.FTZ R45, R80, c[0x0][0x23c], -R54.reuse ;  /* 0x00008f00502d7a23 */ /* 0x100fe40000010836 */
[--C-:B------:R-:W-:Y:S02]  /*4290*/  FFMA.FTZ R40, R83, c[0x0][0x23c], -R54.reuse ;  /* 0x00008f0053287a23 */ /* 0x100fe40000010836 */
[----:B------:R-:W-:Y:S01]  /*42a0*/  FFMA.FTZ R39, R75, c[0x0][0x23c], -R54 ;  /* 0x00008f004b277a23 */ /* 0x000fe20000010836 */
[----:B------:R-:W-:Y:S01]  /*42b0*/  MUFU.EX2 R46, R46 ;  /* 0x0000002e002e7308 */ /* 0x000fe20000000800 */
[--C-:B------:R-:W-:Y:S02]  /*42c0*/  FFMA.FTZ R44, R81, c[0x0][0x23c], -R49.reuse ;  /* 0x00008f00512c7a23 */ /* 0x100fe40000010831 */
[----:B------:R-:W-:-:S02]  /*42d0*/  FFMA.FTZ R43, R82, c[0x0][0x23c], -R49 ;  /* 0x00008f00522b7a23 */ /* 0x000fc40000010831 */
[--C-:B------:R-:W-:Y:S02]  /*42e0*/  FFMA.FTZ R41, R78, c[0x0][0x23c], -R49.reuse ;  /* 0x00008f004e297a23 */ /* 0x100fe40000010831 */
[--C-:B------:R-:W-:Y:S01]  /*42f0*/  FFMA.FTZ R42, R74, c[0x0][0x23c], -R49.reuse ;  /* 0x00008f004a2a7a23 */ /* 0x100fe20000010831 */
[----:B------:R-:W1:Y:S01]  /*4300*/  LDSM.16.MT88.4 R76, [R118+0xd000] ;  /* 0x00d00000764c783b */ /* 0x000e620000004200 */
[----:B------:R-:W2:Y:S01]  /*4310*/  MUFU.EX2 R45, R45 ;  /* 0x0000002d002d7308 */ /* 0x000ea20000000800 */
[--C-:B------:R-:W-:Y:S02]  /*4320*/  FFMA.FTZ R37, R35, c[0x0][0x23c], -R54.reuse ;  /* 0x00008f0023257a23 */ /* 0x100fe40000010836 */
[--C-:B------:R-:W-:Y:S02]  /*4330*/  FFMA.FTZ R36, R33, c[0x0][0x23c], -R54.reuse ;  /* 0x00008f0021247a23 */ /* 0x100fe40000010836 */
[--C-:B------:R-:W-:Y:S02]  /*4340*/  FFMA.FTZ R35, R29, c[0x0][0x23c], -R54.reuse ;  /* 0x00008f001d237a23 */ /* 0x100fe40000010836 */
[----:B------:R-:W-:Y:S01]  /*4350*/  FFMA.FTZ R38, R34, c[0x0][0x23c], -R49 ;  /* 0x00008f0022267a23 */ /* 0x000fe20000010831 */
[----:B------:R-:W-:Y:S01]  /*4360*/  MUFU.EX2 R40, R40 ;  /* 0x0000002800287308 */ /* 0x000fe20000000800 */
[----:B------:R-:W-:-:S02]  /*4370*/  FFMA.FTZ R32, R17, c[0x0][0x23c], -R54 ;  /* 0x00008f0011207a23 */ /* 0x000fc40000010836 */
[--C-:B------:R-:W-:Y:S02]  /*4380*/  FFMA.FTZ R33, R16, c[0x0][0x23c], -R49.reuse ;  /* 0x00008f0010217a23 */ /* 0x100fe40000010831 */
[--C-:B------:R-:W-:Y:S01]  /*4390*/  FFMA.FTZ R34, R28, c[0x0][0x23c], -R49.reuse ;  /* 0x00008f001c227a23 */ /* 0x100fe20000010831 */
[----:B------:R-:W3:Y:S01]  /*43a0*/  LDSM.16.MT88.4 R16, [R118+0xb400] ;  /* 0x00b400007610783b */ /* 0x000ee20000004200 */
[----:B------:R-:W-:Y:S01]  /*43b0*/  FFMA.FTZ R29, R24, c[0x0][0x23c], -R49 ;  /* 0x00008f00181d7a23 */ /* 0x000fe20000010831 */
[----:B------:R-:W4:Y:S01]  /*43c0*/  MUFU.EX2 R39, R39 ;  /* 0x0000002700277308 */ /* 0x000f220000000800 */
[----:B--2---:R-:W-:Y:S01]  /*43d0*/  F2FP.PACK_AB R68, R45, R46 ;  /* 0x0000002e2d44723e */ /* 0x004fe200000000ff */
[--C-:B------:R-:W-:Y:S02]  /*43e0*/  FFMA.FTZ R31, R27, c[0x0][0x23c], -R54.reuse ;  /* 0x00008f001b1f7a23 */ /* 0x100fe40000010836 */
[--C-:B------:R-:W-:Y:S02]  /*43f0*/  FFMA.FTZ R28, R25, c[0x0][0x23c], -R54.reuse ;  /* 0x00008f00191c7a23 */ /* 0x100fe40000010836 */
[----:B------:R-:W-:-:S02]  /*4400*/  FFMA.FTZ R27, R143, c[0x0][0x23c], -R54 ;  /* 0x00008f008f1b7a23 */ /* 0x000fc40000010836 */
[----:B------:R-:W-:Y:S01]  /*4410*/  MUFU.EX2 R44, R44 ;  /* 0x0000002c002c7308 */ /* 0x000fe20000000800 */
[----:B------:R-:W-:Y:S02]  /*4420*/  FFMA.FTZ R24, R141, c[0x0][0x23c], -R54 ;  /* 0x00008f008d187a23 */ /* 0x000fe40000010836 */
[--C-:B------:R-:W-:Y:S02]  /*4430*/  FFMA.FTZ R30, R146, c[0x0][0x23c], -R49.reuse ;  /* 0x00008f00921e7a23 */ /* 0x100fe40000010831 */
[--C-:B------:R-:W-:Y:S02]  /*4440*/  FFMA.FTZ R25, R66, c[0x0][0x23c], -R49.reuse ;  /* 0x00008f0042197a23 */ /* 0x100fe40000010831 */
        /* <DEDUP_REMOVED lines=22> */
[----:B------:R-:W2:Y:S01]  /*45b0*/  MUFU.EX2 R36, R36 ;  /* 0x0000002400247308 */ /* 0x000ea20000000800 */
        /* <DEDUP_REMOVED lines=23> */
[----:B------:R-:W4:Y:S01]  /*4730*/  MUFU.EX2 R33, R33 ;  /* 0x0000002100217308 */ /* 0x000f220000000800 */
[----:B------:R-:W-:-:S02]  /*4740*/  FFMA.FTZ R62, R62, c[0x0][0x23c], -R49 ;  /* 0x00008f003e3e7a23 */ /* 0x000fc40000010831 */
[--C-:B------:R-:W-:Y:S02]  /*4750*/  FFMA.FTZ R67, R60, c[0x0][0x23c], -R49.reuse ;  /* 0x00008f003c437a23 */ /* 0x100fe40000010831 */
[--C-:B------:R-:W-:Y:S01]  /*4760*/  FFMA.FTZ R58, R58, c[0x0][0x23c], -R49.reuse ;  /* 0x00008f003a3a7a23 */ /* 0x100fe20000010831 */
[C---:B------:R-:W-:Y:S01]  /*4770*/  HMMA.16816.F32 R88, R68.reuse, R84, RZ ;  /* 0x000000544458723c */ /* 0x040fe200000018ff */
[--C-:B------:R-:W-:Y:S01]  /*4780*/  FFMA.FTZ R50, R50, c[0x0][0x23c], -R49.reuse ;  /* 0x00008f0032327a23 */ /* 0x100fe20000010831 */
[----:B------:R-:W-:Y:S01]  /*4790*/  MUFU.EX2 R34, R34 ;  /* 0x0000002200227308 */ /* 0x000fe20000000800 */
[--C-:B------:R-:W-:Y:S02]  /*47a0*/  FFMA.FTZ R48, R48, c[0x0][0x23c], -R49.reuse ;  /* 0x00008f0030307a23 */ /* 0x100fe40000010831 */
[----:B------:R-:W-:Y:S02]  /*47b0*/  FFMA.FTZ R47, R47, c[0x0][0x23c], -R49 ;  /* 0x00008f002f2f7a23 */ /* 0x000fe40000010831 */
[----:B------:R-:W-:Y:S01]  /*47c0*/  FADD.FTZ R44, R44, R43 ;  /* 0x0000002b2c2c7221 */ /* 0x000fe20000010000 */
[----:B-1----:R-:W-:Y:S01]  /*47d0*/  HMMA.16816.F32 R80, R68, R76, RZ ;  /* 0x0000004c4450723c */ /* 0x002fe200000018ff */
[----:B------:R-:W-:Y:S01]  /*47e0*/  FFMA.FTZ R193, R51, c[0x0][0x23c], -R54 ;  /* 0x00008f0033c17a23 */ /* 0x000fe20000010836 */
[----:B------:R-:W1:Y:S01]  /*47f0*/  MUFU.EX2 R29, R29 ;  /* 0x0000001d001d7308 */ /* 0x000e620000000800 */
[----:B------:R-:W-:-:S05]  /*4800*/  FADD.FTZ R41, R41, R44 ;  /* 0x0000002c29297221 */ /* 0x000fca0000010000 */
[C---:B------:R-:W-:Y:S02]  /*4810*/  HMMA.16816.F32 R108, R68.reuse, R110, RZ ;  /* 0x0000006e446c723c */ /* 0x040fe400000018ff */
[----:B------:R-:W-:Y:S06]  /*4820*/  MUFU.EX2 R31, R31 ;  /* 0x0000001f001f7308 */ /* 0x000fec0000000800 */
[C---:B------:R-:W-:Y:S02]  /*4830*/  HMMA.16816.F32 R92, R68.reuse, R94, RZ ;  /* 0x0000005e445c723c */ /* 0x040fe400000018ff */
[----:B------:R-:W5:Y:S06]  /*4840*/  MUFU.EX2 R28, R28 ;  /* 0x0000001c001c7308 */ /* 0x000f6c0000000800 */
[C---:B------:R-:W-:Y:S02]  /*4850*/  HMMA.16816.F32 R84, R68.reuse, R86, RZ ;  /* 0x000000564454723c */ /* 0x040fe400000018ff */
[----:B------:R-:W-:Y:S06]  /*4860*/  MUFU.EX2 R27, R27 ;  /* 0x0000001b001b7308 */ /* 0x000fec0000000800 */
[C---:B------:R-:W-:Y:S02]  /*4870*/  HMMA.16816.F32 R76, R68.reuse, R78, RZ ;  /* 0x0000004e444c723c */ /* 0x040fe400000018ff */
[----:B------:R-:W-:Y:S06]  /*4880*/  MUFU.EX2 R24, R24 ;  /* 0x0000001800187308 */ /* 0x000fec0000000800 */
[C---:B------:R-:W-:Y:S02]  /*4890*/  HMMA.16816.F32 R72, R68.reuse, R4, RZ ;  /* 0x000000044448723c */ /* 0x040fe400000018ff */
[----:B------:R-:W-:Y:S05]  /*48a0*/  MUFU.EX2 R30, R30 ;  /* 0x0000001e001e7308 */ /* 0x000fea0000000800 */
[----:B--2---:R-:W-:Y:S01]  /*48b0*/  F2FP.PACK_AB R4, R36, R37 ;  /* 0x000000252404723e */ /* 0x004fe200000000ff */
[----:B------:R-:W-:Y:S01]  /*48c0*/  HMMA.16816.F32 R68, R68, R6, RZ ;  /* 0x000000064444723c */ /* 0x000fe200000018ff */
[----:B----4-:R-:W-:Y:S01]  /*48d0*/  F2FP.PACK_AB R5, R33, R38 ;  /* 0x000000262105723e */ /* 0x010fe200000000ff */
[----:B------:R-:W2:Y:S05]  /*48e0*/  MUFU.EX2 R25, R25 ;  /* 0x0000001900197308 */ /* 0x000eaa0000000800 */
[----:B------:R-:W-:-:S02]  /*48f0*/  F2FP.PACK_AB R6, R32, R35 ;  /* 0x000000232006723e */ /* 0x000fc400000000ff */
[----:B-1----:R-:W-:Y:S01]  /*4900*/  F2FP.PACK_AB R7, R29, R34 ;  /* 0x000000221d07723e */ /* 0x002fe200000000ff */
[----:B------:R-:W-:Y:S06]  /*4910*/  MUFU.EX2 R26, R26 ;  /* 0x0000001a001a7308 */ /* 0x000fec0000000800 */
[C---:B------:R-:W-:Y:S02]  /*4920*/  HMMA.16816.F32 R104, R4.reuse, R8, R104 ;  /* 0x000000080468723c */ /* 0x040fe40000001868 */
[----:B------:R-:W1:Y:S06]  /*4930*/  MUFU.EX2 R3, R3 ;  /* 0x0000000300037308 */ /* 0x000e6c0000000800 */
[C---:B------:R-:W-:Y:S01]  /*4940*/  HMMA.16816.F32 R100, R4.reuse, R10, R100 ;  /* 0x0000000a0464723c */ /* 0x040fe20000001864 */
[----:B------:R-:W4:Y:S01]  /*4950*/  LDSM.16.MT88.4 R8, [R118+0xd400] ;  /* 0x00d400007608783b */ /* 0x000f220000004200 */
[----:B------:R-:W-:Y:S06]  /*4960*/  MUFU.EX2 R56, R56 ;  /* 0x0000003800387308 */ /* 0x000fec0000000800 */
[C---:B------:R-:W-:Y:S02]  /*4970*/  HMMA.16816.F32 R112, R4.reuse, R20, R112 ;  /* 0x000000140470723c */ /* 0x040fe40000001870 */
[----:B------:R-:W1:Y:S06]  /*4980*/  MUFU.EX2 R55, R55 ;  /* 0x0000003700377308 */ /* 0x000e6c0000000800 */
[C---:B------:R-:W-:Y:S01]  /*4990*/  HMMA.16816.F32 R108, R4.reuse, R22, R108 ;  /* 0x00000016046c723c */ /* 0x040fe2000000186c */
[----:B------:R-:W1:Y:S01]  /*49a0*/  LDSM.16.MT88.4 R20, [R116+0xd400] ;  /* 0x00d400007414783b */ /* 0x000e620000004200 */
[----:B------:R-:W-:Y:S06]  /*49b0*/  MUFU.EX2 R66, R66 ;  /* 0x0000004200427308 */ /* 0x000fec0000000800 */
[C---:B---3--:R-:W-:Y:S02]  /*49c0*/  HMMA.16816.F32 R96, R4.reuse, R16, R96 ;  /* 0x000000100460723c */ /* 0x048fe40000001860 */
[----:B------:R-:W-:Y:S06]  /*49d0*/  MUFU.EX2 R117, R117 ;  /* 0x0000007500757308 */ /* 0x000fec0000000800 */
[C---:B------:R-:W-:Y:S01]  /*49e0*/  HMMA.16816.F32 R92, R4.reuse, R18, R92 ;  /* 0x00000012045c723c */ /* 0x040fe2000000185c */
[----:B------:R-:W-:Y:S01]  /*49f0*/  LDSM.16.MT88.4 R16, [R118+0x9800] ;  /* 0x009800007610783b */ /* 0x000fe20000004200 */
[----:B------:R-:W-:Y:S06]  /*4a00*/  MUFU.EX2 R119, R119 ;  /* 0x0000007700777308 */ /* 0x000fec0000000800 */
[C---:B------:R-:W-:Y:S02]  /*4a10*/  HMMA.16816.F32 R88, R4.reuse, R12, R88 ;  /* 0x0000000c0458723c */ /* 0x040fe40000001858 */
[----:B------:R-:W3:Y:S06]  /*4a20*/  MUFU.EX2 R124, R124 ;  /* 0x0000007c007c7308 */ /* 0x000eec0000000800 */
[C---:B----4-:R-:W-:Y:S02]  /*4a30*/  HMMA.16816.F32 R80, R4.reuse, R8, R80 ;  /* 0x000000080450723c */ /* 0x050fe40000001850 */
[----:B------:R-:W-:Y:S06]  /*4a40*/  MUFU.EX2 R122, R122 ;  /* 0x0000007a007a7308 */ /* 0x000fec0000000800 */
[C---:B------:R-:W-:Y:S01]  /*4a50*/  HMMA.16816.F32 R76, R4.reuse, R10, R76 ;  /* 0x0000000a044c723c */ /* 0x040fe2000000184c */
[----:B------:R-:W4:Y:S01]  /*4a60*/  LDSM.16.MT88.4 R8, [R118+0xb800] ;  /* 0x00b800007608783b */ /* 0x000f220000004200 */
[----:B------:R-:W2:Y:S06]  /*4a70*/  MUFU.EX2 R121, R121 ;  /* 0x0000007900797308 */ /* 0x000eac0000000800 */
[C---:B------:R-:W-:Y:S01]  /*4a80*/  HMMA.16816.F32 R84, R4.reuse, R14, R84 ;  /* 0x0000000e0454723c */ /* 0x040fe20000001854 */
[----:B------:R-:W3:Y:S01]  /*4a90*/  LDSM.16.MT88.4 R12, [R116+0x9800] ;  /* 0x00980000740c783b */ /* 0x000ee20000004200 */
[----:B------:R-:W-:Y:S06]  /*4aa0*/  MUFU.EX2 R132, R132 ;  /* 0x0000008400847308 */ /* 0x000fec0000000800 */
[C---:B-1----:R-:W-:Y:S02]  /*4ab0*/  HMMA.16816.F32 R72, R4.reuse, R20, R72 ;  /* 0x000000140448723c */ /* 0x042fe40000001848 */
[----:B------:R-:W1:Y:S06]  /*4ac0*/  MUFU.EX2 R125, R125 ;  /* 0x0000007d007d7308 */ /* 0x000e6c0000000800 */
[----:B------:R-:W-:Y:S01]  /*4ad0*/  HMMA.16816.F32 R68, R4, R22, R68 ;  /* 0x000000160444723c */ /* 0x000fe20000001844 */
[----:B------:R-:W-:Y:S01]  /*4ae0*/  LDSM.16.MT88.4 R20, [R118+0x9c00] ;  /* 0x009c00007614783b */ /* 0x000fe20000004200 */
[----:B------:R-:W-:Y:S05]  /*4af0*/  MUFU.EX2 R123, R123 ;  /* 0x0000007b007b7308 */ /* 0x000fea0000000800 */
[----:B-----5:R-:W-:-:S02]  /*4b00*/  F2FP.PACK_AB R4, R28, R31 ;  /* 0x0000001f1c04723e */ /* 0x020fc400000000ff */
[----:B--2---:R-:W-:Y:S01]  /*4b10*/  F2FP.PACK_AB R5, R25, R30 ;  /* 0x0000001e1905723e */ /* 0x004fe200000000ff */
[----:B------:R-:W-:Y:S01]  /*4b20*/  MUFU.EX2 R130, R130 ;  /* 0x0000008200827308 */ /* 0x000fe20000000800 */
[----:B------:R-:W-:Y:S02]  /*4b30*/  F2FP.PACK_AB R6, R24, R27 ;  /* 0x0000001b1806723e */ /* 0x000fe400000000ff */
[----:B------:R-:W-:-:S05]  /*4b40*/  F2FP.PACK_AB R7, R3, R26 ;  /* 0x0000001a0307723e */ /* 0x000fca00000000ff */
[----:B------:R-:W-:Y:S02]  /*4b50*/  MUFU.EX2 R135, R135 ;  /* 0x0000008700877308 */ /* 0x000fe40000000800 */
[C---:B----4-:R-:W-:Y:S06]  /*4b60*/  HMMA.16816.F32 R96, R4.reuse, R8, R96 ;  /* 0x000000080460723c */ /* 0x050fec0000001860 */
[----:B------:R-:W2:Y:S02]  /*4b70*/  MUFU.EX2 R138, R138 ;  /* 0x0000008a008a7308 */ /* 0x000ea40000000800 */
[C---:B------:R-:W-:Y:S01]  /*4b80*/  HMMA.16816.F32 R92, R4.reuse, R10, R92 ;  /* 0x0000000a045c723c */ /* 0x040fe2000000185c */
[----:B------:R-:W4:Y:S05]  /*4b90*/  LDSM.16.MT88.4 R8, [R116+0xd800] ;  /* 0x00d800007408783b */ /* 0x000f2a0000004200 */
[----:B------:R-:W-:Y:S02]  /*4ba0*/  MUFU.EX2 R137, R137 ;  /* 0x0000008900897308 */ /* 0x000fe40000000800 */
[C---:B------:R-:W-:Y:S06]  /*4bb0*/  HMMA.16816.F32 R112, R4.reuse, R16, R112 ;  /* 0x000000100470723c */ /* 0x040fec0000001870 */
[----:B------:R-:W5:Y:S02]  /*4bc0*/  MUFU.EX2 R140, R140 ;  /* 0x0000008c008c7308 */ /* 0x000f640000000800 */
[C---:B------:R-:W-:Y:S01]  /*4bd0*/  HMMA.16816.F32 R108, R4.reuse, R18, R108 ;  /* 0x00000012046c723c */ /* 0x040fe2000000186c */
[----:B------:R-:W1:Y:S05]  /*4be0*/  LDSM.16.MT88.4 R16, [R116+0xb800] ;  /* 0x00b800007410783b */ /* 0x000e6a0000004200 */
[----:B------:R-:W-:Y:S02]  /*4bf0*/  MUFU.EX2 R142, R142 ;  /* 0x0000008e008e7308 */ /* 0x000fe40000000800 */
[C---:B---3--:R-:W-:Y:S06]  /*4c00*/  HMMA.16816.F32 R104, R4.reuse, R12, R104 ;  /* 0x0000000c0468723c */ /* 0x048fec0000001868 */
[----:B------:R-:W3:Y:S02]  /*4c10*/  MUFU.EX2 R131, R131 ;  /* 0x0000008300837308 */ /* 0x000ee40000000800 */
[C---:B------:R-:W-:Y:S01]  /*4c20*/  HMMA.16816.F32 R100, R4.reuse, R14, R100 ;  /* 0x0000000e0464723c */ /* 0x040fe20000001864 */
[----:B------:R-:W2:Y:S05]  /*4c30*/  LDSM.16.MT88.4 R12, [R118+0xd800] ;  /* 0x00d80000760c783b */ /* 0x000eaa0000004200 */
[----:B------:R-:W-:Y:S02]  /*4c40*/  MUFU.EX2 R144, R144 ;  /* 0x0000009000907308 */ /* 0x000fe40000000800 */
[C---:B----4-:R-:W-:Y:S06]  /*4c50*/  HMMA.16816.F32 R72, R4.reuse, R8, R72 ;  /* 0x000000080448723c */ /* 0x050fec0000001848 */
[----:B------:R-:W-:Y:S02]  /*4c60*/  MUFU.EX2 R127, R127 ;  /* 0x0000007f007f7308 */ /* 0x000fe40000000800 */
[C---:B------:R-:W-:Y:S01]  /*4c70*/  HMMA.16816.F32 R68, R4.reuse, R10, R68 ;  /* 0x0000000a0444723c */ /* 0x040fe20000001844 */
[----:B------:R-:W4:Y:S05]  /*4c80*/  LDSM.16.MT88.4 R8, [R118+0xbc00] ;  /* 0x00bc00007608783b */ /* 0x000f2a0000004200 */
        /* <DEDUP_REMOVED lines=11> */
[----:B------:R-:W-:-:S02]  /*4d40*/  F2FP.PACK_AB R4, R55, R56 ;  /* 0x000000383704723e */ /* 0x000fc400000000ff */
[----:B------:R-:W-:Y:S02]  /*4d50*/  F2FP.PACK_AB R5, R124, R119 ;  /* 0x000000777c05723e */ /* 0x000fe400000000ff */
[----:B------:R-:W-:Y:S02]  /*4d60*/  F2FP.PACK_AB R6, R117, R66 ;  /* 0x000000427506723e */ /* 0x000fe400000000ff */
[----:B------:R-:W-:Y:S01]  /*4d70*/  F2FP.PACK_AB R7, R121, R122 ;  /* 0x0000007a7907723e */ /* 0x000fe200000000ff */
[----:B------:R-:W1:Y:S06]  /*4d80*/  MUFU.EX2 R65, R65 ;  /* 0x0000004100417308 */ /* 0x000e6c0000000800 */
[C---:B----4-:R-:W-:Y:S02]  /*4d90*/  HMMA.16816.F32 R96, R4.reuse, R8, R96 ;  /* 0x000000080460723c */ /* 0x050fe40000001860 */
[----:B------:R-:W-:Y:S06]  /*4da0*/  MUFU.EX2 R63, R63 ;  /* 0x0000003f003f7308 */ /* 0x000fec0000000800 */
[C---:B------:R-:W-:Y:S01]  /*4db0*/  HMMA.16816.F32 R92, R4.reuse, R10, R92 ;  /* 0x0000000a045c723c */ /* 0x040fe2000000185c */
[----:B------:R-:W4:Y:S01]  /*4dc0*/  LDSM.16.MT88.4 R8, [R116+0xdc00] ;  /* 0x00dc00007408783b */ /* 0x000f220000004200 */
        /* <DEDUP_REMOVED lines=13> */
[C---:B----4-:R-:W-:Y:S02]  /*4ea0*/  HMMA.16816.F32 R72, R4.reuse, R8, R72 ;  /* 0x000000080448723c */ /* 0x050fe40000001848 */
[----:B------:R-:W-:Y:S06]  /*4eb0*/  MUFU.EX2 R50, R50 ;  /* 0x0000003200327308 */ /* 0x000fec0000000800 */
[C---:B------:R-:W-:Y:S01]  /*4ec0*/  HMMA.16816.F32 R68, R4.reuse, R10, R68 ;  /* 0x0000000a0444723c */ /* 0x040fe20000001844 */
[----:B------:R-:W4:Y:S01]  /*4ed0*/  LDSM.16.MT88.4 R8, [R116+0xa000] ;  /* 0x00a000007408783b */ /* 0x000f220000004200 */
[----:B------:R-:W-:Y:S06]  /*4ee0*/  MUFU.EX2 R48, R48 ;  /* 0x0000003000307308 */ /* 0x000fec0000000800 */
[C---:B------:R-:W-:Y:S01]  /*4ef0*/  HMMA.16816.F32 R84, R4.reuse, R18, R84 ;  /* 0x000000120454723c */ /* 0x040fe20000001854 */
[----:B------:R-:W-:Y:S07]  /*4f00*/  LDSM.16.MT88.4 R16, [R118+0xc000] ;  /* 0x00c000007610783b */ /* 0x000fee0000004200 */
[C---:B-1----:R-:W-:Y:S08]  /*4f10*/  HMMA.16816.F32 R80, R4.reuse, R12, R80 ;  /* 0x0000000c0450723c */ /* 0x042ff00000001850 */
[----:B------:R-:W-:Y:S01]  /*4f20*/  HMMA.16816.F32 R76, R4, R14, R76 ;  /* 0x0000000e044c723c */ /* 0x000fe2000000184c */
[----:B------:R-:W1:Y:S06]  /*4f30*/  LDSM.16.MT88.4 R12, [R116+0xc000] ;  /* 0x00c00000740c783b */ /* 0x000e6c0000004200 */
[----:B------:R-:W-:-:S02]  /*4f40*/  F2FP.PACK_AB R4, R125, R132 ;  /* 0x000000847d04723e */ /* 0x000fc400000000ff */
[----:B------:R-:W-:Y:S02]  /*4f50*/  F2FP.PACK_AB R5, R138, R135 ;  /* 0x000000878a05723e */ /* 0x000fe400000000ff */
[----:B------:R-:W-:Y:S02]  /*4f60*/  F2FP.PACK_AB R6, R130, R123 ;  /* 0x0000007b8206723e */ /* 0x000fe400000000ff */
[----:B-----5:R-:W-:-:S07]  /*4f70*/  F2FP.PACK_AB R7, R140, R137 ;  /* 0x000000898c07723e */ /* 0x020fce00000000ff */
[C---:B----4-:R-:W-:Y:S08]  /*4f80*/  HMMA.16816.F32 R104, R4.reuse, R8, R104 ;  /* 0x000000080468723c */ /* 0x050ff00000001868 */
[C---:B------:R-:W-:Y:S01]  /*4f90*/  HMMA.16816.F32 R100, R4.reuse, R10, R100 ;  /* 0x0000000a0464723c */ /* 0x040fe20000001864 */
[----:B------:R-:W4:Y:S07]  /*4fa0*/  LDSM.16.MT88.4 R8, [R118+0xe000] ;  /* 0x00e000007608783b */ /* 0x000f2e0000004200 */
[C---:B------:R-:W-:Y:S08]  /*4fb0*/  HMMA.16816.F32 R112, R4.reuse, R20, R112 ;  /* 0x000000140470723c */ /* 0x040ff00000001870 */
[C---:B------:R-:W-:Y:S01]  /*4fc0*/  HMMA.16816.F32 R108, R4.reuse, R22, R108 ;  /* 0x00000016046c723c */ /* 0x040fe2000000186c */
[----:B------:R-:W5:Y:S07]  /*4fd0*/  LDSM.16.MT88.4 R20, [R116+0xe000] ;  /* 0x00e000007414783b */ /* 0x000f6e0000004200 */
[C---:B-1----:R-:W-:Y:S08]  /*4fe0*/  HMMA.16816.F32 R88, R4.reuse, R12, R88 ;  /* 0x0000000c0458723c */ /* 0x042ff00000001858 */
[C---:B------:R-:W-:Y:S01]  /*4ff0*/  HMMA.16816.F32 R84, R4.reuse, R14, R84 ;  /* 0x0000000e0454723c */ /* 0x040fe20000001854 */
[----:B------:R-:W1:Y:S07]  /*5000*/  LDSM.16.MT88.4 R12, [R116+0xa400] ;  /* 0x00a40000740c783b */ /* 0x000e6e0000004200 */
[C---:B------:R-:W-:Y:S08]  /*5010*/  HMMA.16816.F32 R96, R4.reuse, R16, R96 ;  /* 0x000000100460723c */ /* 0x040ff00000001860 */
[C---:B----4-:R-:W-:Y:S08]  /*5020*/  HMMA.16816.F32 R80, R4.reuse, R8, R80 ;  /* 0x000000080450723c */ /* 0x050ff00000001850 */
[C---:B------:R-:W-:Y:S01]  /*5030*/  HMMA.16816.F32 R76, R4.reuse, R10, R76 ;  /* 0x0000000a044c723c */ /* 0x040fe2000000184c */
[----:B------:R-:W4:Y:S07]  /*5040*/  LDSM.16.MT88.4 R8, [R118+0xc400] ;  /* 0x00c400007608783b */ /* 0x000f2e0000004200 */
[C---:B------:R-:W-:Y:S01]  /*5050*/  HMMA.16816.F32 R92, R4.reuse, R18, R92 ;  /* 0x00000012045c723c */ /* 0x040fe2000000185c */
[----:B------:R-:W4:Y:S07]  /*5060*/  LDSM.16.MT88.4 R16, [R118+0xa400] ;  /* 0x00a400007610783b */ /* 0x000f2e0000004200 */
[C---:B-----5:R-:W-:Y:S08]  /*5070*/  HMMA.16816.F32 R72, R4.reuse, R20, R72 ;  /* 0x000000140448723c */ /* 0x060ff00000001848 */
[----:B------:R-:W-:Y:S01]  /*5080*/  HMMA.16816.F32 R68, R4, R22, R68 ;  /* 0x000000160444723c */ /* 0x000fe20000001844 */
[----:B------:R-:W-:Y:S06]  /*5090*/  LDSM.16.MT88.4 R20, [R118+0xa800] ;  /* 0x00a800007614783b */ /* 0x000fec0000004200 */
[----:B---3--:R-:W-:-:S02]  /*50a0*/  F2FP.PACK_AB R4, R131, R142 ;  /* 0x0000008e8304723e */ /* 0x008fc400000000ff */
[----:B------:R-:W-:Y:S02]  /*50b0*/  F2FP.PACK_AB R5, R134, R129 ;  /* 0x000000818605723e */ /* 0x000fe400000000ff */
[----:B------:R-:W-:Y:S02]  /*50c0*/  F2FP.PACK_AB R6, R127, R144 ;  /* 0x000000907f06723e */ /* 0x000fe400000000ff */
[----:B--2---:R-:W-:-:S07]  /*50d0*/  F2FP.PACK_AB R7, R126, R133 ;  /* 0x000000857e07723e */ /* 0x004fce00000000ff */
[C---:B-1----:R-:W-:Y:S08]  /*50e0*/  HMMA.16816.F32 R104, R4.reuse, R12, R104 ;  /* 0x0000000c0468723c */ /* 0x042ff00000001868 */
        /* <DEDUP_REMOVED lines=27> */
[C---:B------:R-:W-:Y:S07]  /*52a0*/  HMMA.16816.F32 R108, R4.reuse, R22, R108 ;  /* 0x00000016046c723c */ /* 0x040fee000000186c */
[----:B------:R-:W-:Y:S01]  /*52b0*/  FFMA.FTZ R23, R52, c[0x0][0x23c], -R49 ;  /* 0x00008f0034177a23 */ /* 0x000fe20000010831 */
[----:B---3--:R-:W-:Y:S01]  /*52c0*/  HMMA.16816.F32 R88, R4, R16, R88 ;  /* 0x000000100458723c */ /* 0x008fe20000001858 */
[----:B------:R-:W-:-:S02]  /*52d0*/  FADD.FTZ R49, R46, R45 ;  /* 0x0000002d2e317221 */ /* 0x000fc40000010000 */
[----:B------:R-:W-:Y:S01]  /*52e0*/  FFMA.FTZ R22, R53, c[0x0][0x23c], -R54 ;  /* 0x00008f0035167a23 */ /* 0x000fe20000010836 */
[----:B------:R-:W-:Y:S01]  /*52f0*/  MUFU.EX2 R45, R47 ;  /* 0x0000002f002d7308 */ /* 0x000fe20000000800 */
[----:B------:R-:W-:-:S03]  /*5300*/  FADD.FTZ R40, R40, R49 ;  /* 0x0000003128287221 */ /* 0x000fc60000010000 */
[C---:B------:R-:W-:Y:S01]  /*5310*/  HMMA.16816.F32 R84, R4.reuse, R18, R84 ;  /* 0x000000120454723c */ /* 0x040fe20000001854 */
[----:B------:R-:W-:Y:S01]  /*5320*/  FADD.FTZ R40, R39, R40 ;  /* 0x0000002827287221 */ /* 0x000fe20000010000 */
[----:B------:R-:W3:Y:S01]  /*5330*/  LDSM.16.MT88.4 R16, [R118+0xac00] ;  /* 0x00ac00007610783b */ /* 0x000ee20000004200 */
[----:B------:R-:W-:Y:S01]  /*5340*/  FADD.FTZ R39, R42, R41 ;  /* 0x000000292a277221 */ /* 0x000fe20000010000 */
[----:B------:R-:W-:Y:S01]  /*5350*/  MUFU.EX2 R22, R22 ;  /* 0x0000001600167308 */ /* 0x000fe20000000800 */
[----:B------:R-:W-:Y:S02]  /*5360*/  FADD.FTZ R37, R37, R40 ;  /* 0x0000002825257221 */ /* 0x000fe40000010000 */
[----:B------:R-:W-:Y:S01]  /*5370*/  FADD.FTZ R38, R38, R39 ;  /* 0x0000002726267221 */ /* 0x000fe20000010000 */
[----:B-1----:R-:W-:Y:S01]  /*5380*/  HMMA.16816.F32 R80, R4, R12, R80 ;  /* 0x0000000c0450723c */ /* 0x002fe20000001850 */
[----:B------:R-:W-:Y:S02]  /*5390*/  FADD.FTZ R36, R36, R37 ;  /* 0x0000002524247221 */ /* 0x000fe40000010000 */
[----:B------:R-:W-:Y:S01]  /*53a0*/  FADD.FTZ R33, R33, R38 ;  /* 0x0000002621217221 */ /* 0x000fe20000010000 */
[----:B------:R-:W1:Y:S01]  /*53b0*/  MUFU.EX2 R23, R23 ;  /* 0x0000001700177308 */ /* 0x000e620000000800 */
[----:B------:R-:W-:-:S02]  /*53c0*/  FADD.FTZ R35, R35, R36 ;  /* 0x0000002423237221 */ /* 0x000fc40000010000 */
[----:B------:R-:W-:Y:S01]  /*53d0*/  FADD.FTZ R34, R34, R33 ;  /* 0x0000002122227221 */ /* 0x000fe20000010000 */
[C---:B------:R-:W-:Y:S01]  /*53e0*/  HMMA.16816.F32 R76, R4.reuse, R14, R76 ;  /* 0x0000000e044c723c */ /* 0x040fe2000000184c */
[----:B------:R-:W-:Y:S01]  /*53f0*/  FADD.FTZ R32, R32, R35 ;  /* 0x0000002320207221 */ /* 0x000fe20000010000 */
[----:B------:R-:W4:Y:S01]  /*5400*/  LDSM.16.MT88.4 R12, [R116+0xac00] ;  /* 0x00ac0000740c783b */ /* 0x000f220000004200 */
        /* <DEDUP_REMOVED lines=9> */
[----:B------:R-:W2:Y:S01]  /*54a0*/  LDSM.16.MT88.4 R8, [R118+0xcc00] ;  /* 0x00cc00007608783b */ /* 0x000ea20000004200 */
[----:B------:R-:W-:Y:S02]  /*54b0*/  FADD.FTZ R27, R24, R27 ;  /* 0x0000001b181b7221 */ /* 0x000fe40000010000 */
[----:B------:R-:W-:Y:S02]  /*54c0*/  FADD.FTZ R26, R3, R26 ;  /* 0x0000001a031a7221 */ /* 0x000fe40000010000 */
[----:B------:R-:W-:-:S02]  /*54d0*/  FADD.FTZ R56, R56, R27 ;  /* 0x0000001b38387221 */ /* 0x000fc40000010000 */
[----:B------:R-:W-:Y:S01]  /*54e0*/  FADD.FTZ R119, R119, R26 ;  /* 0x0000001a77777221 */ /* 0x000fe20000010000 */
[----:B------:R-:W-:Y:S01]  /*54f0*/  HMMA.16816.F32 R112, R4, R20, R112 ;  /* 0x000000140470723c */ /* 0x000fe20000001870 */
[----:B------:R-:W-:Y:S02]  /*5500*/  FADD.FTZ R55, R55, R56 ;  /* 0x0000003837377221 */ /* 0x000fe40000010000 */
[----:B------:R-:W-:Y:S02]  /*5510*/  FADD.FTZ R119, R124, R119 ;  /* 0x000000777c777221 */ /* 0x000fe40000010000 */
[----:B------:R-:W-:Y:S02]  /*5520*/  FADD.FTZ R66, R66, R55 ;  /* 0x0000003742427221 */ /* 0x000fe40000010000 */
[--C-:B------:R-:W-:Y:S01]  /*5530*/  FFMA.FTZ R20, R59, c[0x0][0x23c], -R54.reuse ;  /* 0x00008f003b147a23 */ /* 0x100fe20000010836 */
[----:B-1----:R-:W-:Y:S01]  /*5540*/  F2FP.PACK_AB R5, R50, R23 ;  /* 0x000000173205723e */ /* 0x002fe200000000ff */
[----:B------:R-:W-:Y:S01]  /*5550*/  FFMA.FTZ R21, R57, c[0x0][0x23c], -R54 ;  /* 0x00008f0039157a23 */ /* 0x000fe20000010836 */
[----:B------:R-:W-:Y:S01]  /*5560*/  F2FP.PACK_AB R6, R193, R22 ;  /* 0x00000016c106723e */ /* 0x000fe200000000ff */
[----:B------:R-:W-:Y:S01]  /*5570*/  FADD.FTZ R122, R122, R119 ;  /* 0x000000777a7a7221 */ /* 0x000fe20000010000 */
[----:B------:R-:W-:Y:S01]  /*5580*/  F2FP.PACK_AB R7, R45, R48 ;  /* 0x000000302d07723e */ /* 0x000fe200000000ff */
[----:B------:R-:W-:Y:S01]  /*5590*/  MUFU.EX2 R20, R20 ;  /* 0x0000001400147308 */ /* 0x000fe20000000800 */
[----:B------:R-:W-:-:S02]  /*55a0*/  FADD.FTZ R117, R117, R66 ;  /* 0x0000004275757221 */ /* 0x000fc40000010000 */
[----:B------:R-:W-:Y:S02]  /*55b0*/  FADD.FTZ R122, R121, R122 ;  /* 0x0000007a797a7221 */ /* 0x000fe40000010000 */
[----:B------:R-:W-:Y:S02]  /*55c0*/  FADD.FTZ R132, R132, R117 ;  /* 0x0000007584847221 */ /* 0x000fe40000010000 */
[----:B------:R-:W-:Y:S01]  /*55d0*/  FADD.FTZ R135, R135, R122 ;  /* 0x0000007a87877221 */ /* 0x000fe20000010000 */
[----:B------:R-:W1:Y:S01]  /*55e0*/  MUFU.EX2 R21, R21 ;  /* 0x0000001500157308 */ /* 0x000e620000000800 */
[----:B------:R-:W-:Y:S02]  /*55f0*/  FADD.FTZ R132, R125, R132 ;  /* 0x000000847d847221 */ /* 0x000fe40000010000 */
[----:B------:R-:W-:Y:S02]  /*5600*/  FADD.FTZ R138, R138, R135 ;  /* 0x000000878a8a7221 */ /* 0x000fe40000010000 */
[----:B------:R-:W-:-:S02]  /*5610*/  FADD.FTZ R123, R123, R132 ;  /* 0x000000847b7b7221 */ /* 0x000fc40000010000 */
[----:B------:R-:W-:Y:S02]  /*5620*/  FADD.FTZ R137, R137, R138 ;  /* 0x0000008a89897221 */ /* 0x000fe40000010000 */
[----:B------:R-:W-:Y:S02]  /*5630*/  FADD.FTZ R123, R130, R123 ;  /* 0x0000007b827b7221 */ /* 0x000fe40000010000 */
[----:B------:R-:W-:Y:S02]  /*5640*/  FADD.FTZ R140, R140, R137 ;  /* 0x000000898c8c7221 */ /* 0x000fe40000010000 */
[----:B------:R-:W-:Y:S02]  /*5650*/  FADD.FTZ R142, R142, R123 ;  /* 0x0000007b8e8e7221 */ /* 0x000fe40000010000 */
[----:B------:R-:W-:Y:S01]  /*5660*/  FADD.FTZ R129, R129, R140 ;  /* 0x0000008c81817221 */ /* 0x000fe20000010000 */
[----:B-1----:R-:W-:Y:S01]  /*5670*/  F2FP.PACK_AB R4, R21, R20 ;  /* 0x000000141504723e */ /* 0x002fe200000000ff */
        /* <DEDUP_REMOVED lines=30> */
[----:B------:R-:W-:-:S06]  /*5860*/  FADD.FTZ R194, R45, R48 ;  /* 0x000000302dc27221 */ /* 0x000fcc0000010000 */
[C---:B-1----:R-:W-:Y:S08]  /*5870*/  HMMA.16816.F32 R88, R4.reuse, R16, R88 ;  /* 0x000000100458723c */ /* 0x042ff00000001858 */
[C---:B------:R-:W-:Y:S08]  /*5880*/  HMMA.16816.F32 R84, R4.reuse, R18, R84 ;  /* 0x000000120454723c */ /* 0x040ff00000001854 */
[C---:B---3--:R-:W-:Y:S08]  /*5890*/  HMMA.16816.F32 R80, R4.reuse, R12, R80 ;  /* 0x0000000c0450723c */ /* 0x048ff00000001850 */
        /* <DEDUP_REMOVED lines=12> */
.L_x_1728:
        /* <DEDUP_REMOVED lines=64> */
.L_x_1725:
[C---:B------:R-:W-:Y:S04]  /*5d60*/  LEA R184, P0, R6.reuse, R184, 0x1 ;  /* 0x000000b806b87211 */ /* 0x040fe800078008ff */
[----:B------:R-:W-:Y:S02]  /*5d70*/  LEA.HI.X R177, R6, R177, R3, 0x1, P0 ;  /* 0x000000b106b17211 */ /* 0x000fe400000f0c03 */
[----:B------:R-:W-:Y:S02]  /*5d80*/  IADD3 R62, P0, R184, UR10, RZ ;  /* 0x0000000ab83e7c10 */ /* 0x000fe4000ff1e0ff */
[----:B------:R-:W-:Y:S02]  /*5d90*/  MOV R185, R177 ;  /* 0x000000b100b97202 */ /* 0x000fe40000000f00 */
[----:B------:R-:W-:Y:S02]  /*5da0*/  IADD3.X R63, R177, UR5, RZ, P0, !PT ;  /* 0x00000005b13f7c10 */ /* 0x000fe400087fe4ff */
[----:B------:R-:W-:Y:S01]  /*5db0*/  IADD3 R60, P0, R62, UR10, RZ ;  /* 0x0000000a3e3c7c10 */ /* 0x000fe2000ff1e0ff */
[----:B------:R-:W-:Y:S01]  /*5dc0*/  @!PT LDS RZ, [RZ] ;  /* 0x00000000fffff984 */ /* 0x000fe20000000800 */
[----:B------:R-:W-:Y:S01]  /*5dd0*/  @!PT LDS RZ, [RZ] ;  /* 0x00000000fffff984 */ /* 0x000fe20000000800 */
[----:B------:R-:W-:Y:S01]  /*5de0*/  @!PT LDS RZ, [RZ] ;  /* 0x00000000fffff984 */ /* 0x000fe20000000800 */
[----:B------:R1:W-:Y:S03]  /*5df0*/  LDGSTS.E.BYPASS.LTC128B.128 [R176+0x9000], [R184.64] ;  /* 0x09000000b8b07fae */ /* 0x0003e6000b901d4c */
[----:B------:R-:W-:Y:S02]  /*5e00*/  IADD3.X R61, R63, UR5, RZ, P0, !PT ;  /* 0x000000053f3d7c10 */ /* 0x000fe400087fe4ff */
[----:B------:R-:W-:Y:S03]  /*5e10*/  IADD3 R2, P0, R60, UR10, RZ ;  /* 0x0000000a3c027c10 */ /* 0x000fe6000ff1e0ff */
[----:B------:R1:W-:Y:S01]  /*5e20*/  LDGSTS.E.BYPASS.LTC128B.128 [R176+0xb000], [R184.64+0x40] ;  /* 0x0b000040b8b07fae */ /* 0x0003e2000b901d4c */
[----:B------:R-:W-:Y:S02]  /*5e30*/  IADD3.X R3, R61, UR5, RZ, P0, !PT ;  /* 0x000000053d037c10 */ /* 0x000fe400087fe4ff */
[----:B------:R-:W-:Y:S05]  /*5e40*/  ISETP.GE.AND P0, PT, R192, 0x1, PT ;  /* 0x00000001c000780c */ /* 0x000fea0003f06270 */
[----:B------:R1:W-:Y:S08]  /*5e50*/  LDGSTS.E.BYPASS.LTC128B.128 [R176+0xd000], [R184.64+0x80] ;  /* 0x0d000080b8b07fae */ /* 0x0003f0000b901d4c */
[----:B------:R2:W-:Y:S08]  /*5e60*/  LDGSTS.E.BYPASS.LTC128B.128 [R176+0x9800], [R62.64] ;  /* 0x098000003eb07fae */ /* 0x0005f0000b901d4c */
[----:B------:R2:W-:Y:S08]  /*5e70*/  LDGSTS.E.BYPASS.LTC128B.128 [R176+0xb800], [R62.64+0x40] ;  /* 0x0b8000403eb07fae */ /* 0x0005f0000b901d4c */
[----:B------:R2:W-:Y:S08]  /*5e80*/  LDGSTS.E.BYPASS.LTC128B.128 [R176+0xd800], [R62.64+0x80] ;  /* 0x0d8000803eb07fae */ /* 0x0005f0000b901d4c */
[----:B------:R2:W-:Y:S08]  /*5e90*/  LDGSTS.E.BYPASS.LTC128B.128 [R176+0xa000], [R60.64] ;  /* 0x0a0000003cb07fae */ /* 0x0005f0000b901d4c */
[----:B------:R2:W-:Y:S08]  /*5ea0*/  LDGSTS.E.BYPASS.LTC128B.128 [R176+0xc000], [R60.64+0x40] ;  /* 0x0c0000403cb07fae */ /* 0x0005f0000b901d4c */
[----:B------:R2:W-:Y:S08]  /*5eb0*/  LDGSTS.E.BYPASS.LTC128B.128 [R176+0xe000], [R60.64+0x80] ;  /* 0x0e0000803cb07fae */ /* 0x0005f0000b901d4c */
[----:B------:R3:W-:Y:S08]  /*5ec0*/  LDGSTS.E.BYPASS.LTC128B.128 [R176+0xa800], [R2.64] ;  /* 0x0a80000002b07fae */ /* 0x0007f0000b901d4c */
[----:B------:R3:W-:Y:S08]  /*5ed0*/  LDGSTS.E.BYPASS.LTC128B.128 [R176+0xc800], [R2.64+0x40] ;  /* 0x0c80004002b07fae */ /* 0x0007f0000b901d4c */
[----:B------:R3:W-:Y:S08]  /*5ee0*/  LDGSTS.E.BYPASS.LTC128B.128 [R176+0xe800], [R2.64+0x80] ;  /* 0x0e80008002b07fae */ /* 0x0007f0000b901d4c */
[----:B------:R-:W-:Y:S08]  /*5ef0*/  LDSM.16.M88.4 R120, [R175] ;  /* 0x00000000af78783b */ /* 0x000ff00000000200 */
[----:B------:R-:W4:Y:S08]  /*5f00*/  LDSM.16.M88.4 R124, [R174] ;  /* 0x00000000ae7c783b */ /* 0x000f300000000200 */
[----:B------:R-:W5:Y:S08]  /*5f10*/  LDSM.16.M88.4 R128, [R174+0x400] ;  /* 0x00040000ae80783b */ /* 0x000f700000000200 */
[----:B------:R-:W1:Y:S08]  /*5f20*/  LDSM.16.M88.4 R132, [R174+0x800] ;  /* 0x00080000ae84783b */ /* 0x000e700000000200 */
[----:B------:R-:W0:Y:S08]  /*5f30*/  LDGDEPBAR ;  /* 0x00000000000079af */ /* 0x000e300000000000 */
[----:B------:R-:W1:Y:S01]  /*5f40*/  LDSM.16.M88.4 R136, [R174+0xc00] ;  /* 0x000c0000ae88783b */ /* 0x000e620000000200 */
[C---:B----4-:R-:W-:Y:S07]  /*5f50*/  HMMA.16816.F32 R4, R120.reuse, R124, RZ ;  /* 0x0000007c7804723c */ /* 0x050fee00000018ff */
[----:B------:R-:W4:Y:S01]  /*5f60*/  LDSM.16.M88.4 R140, [R174+0x1000] ;  /* 0x00100000ae8c783b */ /* 0x000f220000000200 */
[C---:B------:R-:W-:Y:S07]  /*5f70*/  HMMA.16816.F32 R8, R120.reuse, R126, RZ ;  /* 0x0000007e7808723c */ /* 0x040fee00000018ff */
[----:B------:R-:W2:Y:S01]  /*5f80*/  LDSM.16.M88.4 R144, [R174+0x1400] ;  /* 0x00140000ae90783b */ /* 0x000ea20000000200 */
[C---:B-----5:R-:W-:Y:S07]  /*5f90*/  HMMA.16816.F32 R12, R120.reuse, R128, RZ ;  /* 0x00000080780c723c */ /* 0x060fee00000018ff */
[----:B------:R-:W5:Y:S01]  /*5fa0*/  LDSM.16.M88.4 R148, [R174+0x1800] ;  /* 0x00180000ae94783b */ /* 0x000f620000000200 */
[C---:B------:R-:W-:Y:S07]  /*5fb0*/  HMMA.16816.F32 R16, R120.reuse, R130, RZ ;  /* 0x000000827810723c */ /* 0x040fee00000018ff */
[----:B------:R-:W2:Y:S01]  /*5fc0*/  LDSM.16.M88.4 R152, [R174+0x1c00] ;  /* 0x001c0000ae98783b */ /* 0x000ea20000000200 */
[C---:B-1----:R-:W-:Y:S07]  /*5fd0*/  HMMA.16816.F32 R20, R120.reuse, R132, RZ ;  /* 0x000000847814723c */ /* 0x042fee00000018ff */
[----:B------:R-:W-:Y:S01]  /*5fe0*/  LDSM.16.M88.4 R156, [R173] ;  /* 0x00000000ad9c783b */ /* 0x000fe20000000200 */
[C---:B------:R-:W-:Y:S07]  /*5ff0*/  HMMA.16816.F32 R24, R120.reuse, R134, RZ ;  /* 0x000000867818723c */ /* 0x040fee00000018ff */
[----:B------:R-:W1:Y:S01]  /*6000*/  LDSM.16.M88.4 R160, [R172] ;  /* 0x00000000aca0783b */ /* 0x000e620000000200 */
[C---:B------:R-:W-:Y:S07]  /*6010*/  HMMA.16816.F32 R28, R120.reuse, R136, RZ ;  /* 0x00000088781c723c */ /* 0x040fee00000018ff */
[----:B------:R-:W1:Y:S01]  /*6020*/  LDSM.16.M88.4 R164, [R172+0x400] ;  /* 0x00040000aca4783b */ /* 0x000e620000000200 */
[C---:B------:R-:W-:Y:S07]  /*6030*/  HMMA.16816.F32 R32, R120.reuse, R138, RZ ;  /* 0x0000008a7820723c */ /* 0x040fee00000018ff */
[----:B------:R-:W1:Y:S01]  /*6040*/  LDSM.16.M88.4 R168, [R172+0x800] ;  /* 0x00080000aca8783b */ /* 0x000e620000000200 */
[C---:B----4-:R-:W-:Y:S07]  /*6050*/  HMMA.16816.F32 R36, R120.reuse, R140, RZ ;  /* 0x0000008c7824723c */ /* 0x050fee00000018ff */
[----:B------:R-:W4:Y:S01]  /*6060*/  LDSM.16.M88.4 R124, [R172+0xc00] ;  /* 0x000c0000ac7c783b */ /* 0x000f220000000200 */
[C---:B------:R-:W-:Y:S07]  /*6070*/  HMMA.16816.F32 R40, R120.reuse, R142, RZ ;  /* 0x0000008e7828723c */ /* 0x040fee00000018ff */
[----:B------:R-:W-:Y:S01]  /*6080*/  LDSM.16.M88.4 R128, [R172+0x1400] ;  /* 0x00140000ac80783b */ /* 0x000fe20000000200 */
[C---:B--2---:R-:W-:Y:S07]  /*6090*/  HMMA.16816.F32 R44, R120.reuse, R144, RZ ;  /* 0x00000090782c723c */ /* 0x044fee00000018ff */
[----:B------:R-:W-:Y:S01]  /*60a0*/  LDSM.16.M88.4 R132, [R172+0x1800] ;  /* 0x00180000ac84783b */ /* 0x000fe20000000200 */
[C---:B------:R-:W-:Y:S07]  /*60b0*/  HMMA.16816.F32 R48, R120.reuse, R146, RZ ;  /* 0x000000927830723c */ /* 0x040fee00000018ff */
[----:B------:R-:W-:Y:S01]  /*60c0*/  LDSM.16.M88.4 R136, [R172+0x1c00] ;  /* 0x001c0000ac88783b */ /* 0x000fe20000000200 */
[C---:B-----5:R-:W-:Y:S07]  /*60d0*/  HMMA.16816.F32 R52, R120.reuse, R148, RZ ;  /* 0x000000947834723c */ /* 0x060fee00000018ff */
[----:B------:R-:W-:Y:S01]  /*60e0*/  LDSM.16.M88.4 R140, [R174+0x3800] ;  /* 0x00380000ae8c783b */ /* 0x000fe20000000200 */
[C---:B------:R-:W-:Y:S08]  /*60f0*/  HMMA.16816.F32 R56, R120.reuse, R150, RZ ;  /* 0x000000967838723c */ /* 0x040ff000000018ff */
[C---:B------:R-:W-:Y:S08]  /*6100*/  HMMA.16816.F32 R60, R120.reuse, R152, RZ ;  /* 0x00000098783c723c */ /* 0x040ff000000018ff */
[----:B------:R-:W-:Y:S01]  /*6110*/  HMMA.16816.F32 R64, R120, R154, RZ ;  /* 0x0000009a7840723c */ /* 0x000fe200000018ff */
[----:B------:R-:W2:Y:S07]  /*6120*/  LDSM.16.M88.4 R120, [R172+0x1000] ;  /* 0x00100000ac78783b */ /* 0x000eae0000000200 */
[C---:B-1----:R-:W-:Y:S08]  /*6130*/  HMMA.16816.F32 R4, R156.reuse, R160, R4 ;  /* 0x000000a09c04723c */ /* 0x042ff00000001804 */
[C---:B------:R-:W-:Y:S08]  /*6140*/  HMMA.16816.F32 R8, R156.reuse, R162, R8 ;  /* 0x000000a29c08723c */ /* 0x040ff00000001808 */
[C---:B------:R-:W-:Y:S08]  /*6150*/  HMMA.16816.F32 R12, R156.reuse, R164, R12 ;  /* 0x000000a49c0c723c */ /* 0x040ff0000000180c */
[C---:B------:R-:W-:Y:S08]  /*6160*/  HMMA.16816.F32 R16, R156.reuse, R166, R16 ;  /* 0x000000a69c10723c */ /* 0x040ff00000001810 */
[C---:B------:R-:W-:Y:S08]  /*6170*/  HMMA.16816.F32 R20, R156.reuse, R168, R20 ;  /* 0x000000a89c14723c */ /* 0x040ff00000001814 */
[C---:B------:R-:W-:Y:S08]  /*6180*/  HMMA.16816.F32 R24, R156.reuse, R170, R24 ;  /* 0x000000aa9c18723c */ /* 0x040ff00000001818 */
[C---:B----4-:R-:W-:Y:S08]  /*6190*/  HMMA.16816.F32 R28, R156.reuse, R124, R28 ;  /* 0x0000007c9c1c723c */ /* 0x050ff0000000181c */
        /* <DEDUP_REMOVED lines=10> */
[----:B------:R-:W4:Y:S07]  /*6240*/  LDSM.16.M88.4 R132, [R174+0x2800] ;  /* 0x00280000ae84783b */ /* 0x000f2e0000000200 */
[C---:B------:R-:W-:Y:S08]  /*6250*/  HMMA.16816.F32 R60, R156.reuse, R136, R60 ;  /* 0x000000889c3c723c */ /* 0x040ff0000000183c */
[----:B------:R-:W-:Y:S01]  /*6260*/  HMMA.16816.F32 R64, R156, R138, R64 ;  /* 0x0000008a9c40723c */ /* 0x000fe20000001840 */
[----:B------:R-:W5:Y:S07]  /*6270*/  LDSM.16.M88.4 R136, [R174+0x2c00] ;  /* 0x002c0000ae88783b */ /* 0x000f6e0000000200 */
        /* <DEDUP_REMOVED lines=8> */
[----:B------:R-:W4:Y:S07]  /*6300*/  LDSM.16.M88.4 R132, [R174+0x3c00] ;  /* 0x003c0000ae84783b */ /* 0x000f2e0000000200 */
[C---:B-----5:R-:W-:Y:S08]  /*6310*/  HMMA.16816.F32 R28, R120.reuse, R136, R28 ;  /* 0x00000088781c723c */ /* 0x060ff0000000181c */
        /* <DEDUP_REMOVED lines=11> */
[C---:B----4-:R-:W-:Y:S08]  /*63d0*/  HMMA.16816.F32 R60, R120.reuse, R132, R60 ;  /* 0x00000084783c723c */ /* 0x050ff0000000183c */
[----:B------:R-:W-:Y:S01]  /*63e0*/  HMMA.16816.F32 R64, R120, R134, R64 ;  /* 0x000000867840723c */ /* 0x000fe20000001840 */
[----:B------:R-:W4:Y:S08]  /*63f0*/  LDSM.16.M88.4 R120, [R172+0x2c00] ;  /* 0x002c0000ac78783b */ /* 0x000f300000000200 */
[----:B------:R-:W-:Y:S01]  /*6400*/  LDSM.16.M88.4 R132, [R172+0x3400] ;  /* 0x00340000ac84783b */ /* 0x000fe20000000200 */
[C---:B-1----:R-:W-:Y:S08]  /*6410*/  HMMA.16816.F32 R4, R124.reuse, R128, R4 ;  /* 0x000000807c04723c */ /* 0x042ff00000001804 */
[C---:B------:R-:W-:Y:S01]  /*6420*/  HMMA.16816.F32 R8, R124.reuse, R130, R8 ;  /* 0x000000827c08723c */ /* 0x040fe20000001808 */
[----:B------:R-:W1:Y:S07]  /*6430*/  LDSM.16.M88.4 R128, [R172+0x3000] ;  /* 0x00300000ac80783b */ /* 0x000e6e0000000200 */
[C---:B------:R-:W-:Y:S08]  /*6440*/  HMMA.16816.F32 R12, R124.reuse, R136, R12 ;  /* 0x000000887c0c723c */ /* 0x040ff0000000180c */
[C---:B------:R-:W-:Y:S01]  /*6450*/  HMMA.16816.F32 R16, R124.reuse, R138, R16 ;  /* 0x0000008a7c10723c */ /* 0x040fe20000001810 */
[----:B------:R-:W5:Y:S07]  /*6460*/  LDSM.16.M88.4 R136, [R172+0x3800] ;  /* 0x00380000ac88783b */ /* 0x000f6e0000000200 */
[C---:B--2---:R-:W-:Y:S08]  /*6470*/  HMMA.16816.F32 R20, R124.reuse, R140, R20 ;  /* 0x0000008c7c14723c */ /* 0x044ff00000001814 */
[C---:B------:R-:W-:Y:S01]  /*6480*/  HMMA.16816.F32 R24, R124.reuse, R142, R24 ;  /* 0x0000008e7c18723c */ /* 0x040fe20000001818 */
[----:B------:R-:W-:Y:S07]  /*6490*/  LDSM.16.M88.4 R140, [R174+0x4400] ;  /* 0x00440000ae8c783b */ /* 0x000fee0000000200 */
[C---:B----4-:R-:W-:Y:S08]  /*64a0*/  HMMA.16816.F32 R28, R124.reuse, R120, R28 ;  /* 0x000000787c1c723c */ /* 0x050ff0000000181c */
[C---:B------:R-:W-:Y:S01]  /*64b0*/  HMMA.16816.F32 R32, R124.reuse, R122, R32 ;  /* 0x0000007a7c20723c */ /* 0x040fe20000001820 */
[----:B------:R-:W2:Y:S07]  /*64c0*/  LDSM.16.M88.4 R120, [R172+0x3c00] ;  /* 0x003c0000ac78783b */ /* 0x000eae0000000200 */
[C---:B-1----:R-:W-:Y:S08]  /*64d0*/  HMMA.16816.F32 R36, R124.reuse, R128, R36 ;  /* 0x000000807c24723c */ /* 0x042ff00000001824 */
[C---:B------:R-:W-:Y:S01]  /*64e0*/  HMMA.16816.F32 R40, R124.reuse, R130, R40 ;  /* 0x000000827c28723c */ /* 0x040fe20000001828 */
[----:B------:R-:W-:Y:S07]  /*64f0*/  LDSM.16.M88.4 R128, [R175+0x2000] ;  /* 0x00200000af80783b */ /* 0x000fee0000000200 */
[C---:B------:R-:W-:Y:S08]  /*6500*/  HMMA.16816.F32 R44, R124.reuse, R132, R44 ;  /* 0x000000847c2c723c */ /* 0x040ff0000000182c */
[C---:B------:R-:W-:Y:S01]  /*6510*/  HMMA.16816.F32 R48, R124.reuse, R134, R48 ;  /* 0x000000867c30723c */ /* 0x040fe20000001830 */
[----:B------:R-:W1:Y:S07]  /*6520*/  LDSM.16.M88.4 R132, [R174+0x4000] ;  /* 0x00400000ae84783b */ /* 0x000e6e0000000200 */
[C---:B-----5:R-:W-:Y:S08]  /*6530*/  HMMA.16816.F32 R52, R124.reuse, R136, R52 ;  /* 0x000000887c34723c */ /* 0x060ff00000001834 */
[C---:B------:R-:W-:Y:S01]  /*6540*/  HMMA.16816.F32 R56, R124.reuse, R138, R56 ;  /* 0x0000008a7c38723c */ /* 0x040fe20000001838 */
[----:B------:R-:W-:Y:S07]  /*6550*/  LDSM.16.M88.4 R136, [R174+0x5400] ;  /* 0x00540000ae88783b */ /* 0x000fee0000000200 */
[C---:B--2---:R-:W-:Y:S08]  /*6560*/  HMMA.16816.F32 R60, R124.reuse, R120, R60 ;  /* 0x000000787c3c723c */ /* 0x044ff0000000183c */
[----:B------:R-:W-:Y:S01]  /*6570*/  HMMA.16816.F32 R64, R124, R122, R64 ;  /* 0x0000007a7c40723c */ /* 0x000fe20000001840 */
[----:B------:R-:W2:Y:S08]  /*6580*/  LDSM.16.M88.4 R120, [R174+0x4800] ;  /* 0x00480000ae78783b */ /* 0x000eb00000000200 */
[----:B------:R-:W4:Y:S01]  /*6590*/  LDSM.16.M88.4 R124, [R174+0x4c00] ;  /* 0x004c0000ae7c783b */ /* 0x000f220000000200 */
[C---:B-1----:R-:W-:Y:S08]  /*65a0*/  HMMA.16816.F32 R4, R128.reuse, R132, R4 ;  /* 0x000000848004723c */ /* 0x042ff00000001804 */
[C---:B------:R-:W-:Y:S01]  /*65b0*/  HMMA.16816.F32 R8, R128.reuse, R134, R8 ;  /* 0x000000868008723c */ /* 0x040fe20000001808 */
[----:B------:R-:W1:Y:S07]  /*65c0*/  LDSM.16.M88.4 R132, [R174+0x5000] ;  /* 0x00500000ae84783b */ /* 0x000e6e0000000200 */
[C---:B------:R-:W-:Y:S08]  /*65d0*/  HMMA.16816.F32 R12, R128.reuse, R140, R12 ;  /* 0x0000008c800c723c */ /* 0x040ff0000000180c */
[C---:B------:R-:W-:Y:S01]  /*65e0*/  HMMA.16816.F32 R16, R128.reuse, R142, R16 ;  /* 0x0000008e8010723c */ /* 0x040fe20000001810 */
[----:B------:R-:W-:Y:S07]  /*65f0*/  LDSM.16.M88.4 R140, [R172+0x4000] ;  /* 0x00400000ac8c783b */ /* 0x000fee0000000200 */
[C---:B--2---:R-:W-:Y:S08]  /*6600*/  HMMA.16816.F32 R20, R128.reuse, R120, R20 ;  /* 0x000000788014723c */ /* 0x044ff00000001814 */
[C---:B------:R-:W-:Y:S01]  /*6610*/  HMMA.16816.F32 R24, R128.reuse, R122, R24 ;  /* 0x0000007a8018723c */ /* 0x040fe20000001818 */
[----:B------:R-:W2:Y:S07]  /*6620*/  LDSM.16.M88.4 R120, [R174+0x5800] ;  /* 0x00580000ae78783b */ /* 0x000eae0000000200 */
[C---:B----4-:R-:W-:Y:S08]  /*6630*/  HMMA.16816.F32 R28, R128.reuse, R124, R28 ;  /* 0x0000007c801c723c */ /* 0x050ff0000000181c */
[C---:B------:R-:W-:Y:S01]  /*6640*/  HMMA.16816.F32 R32, R128.reuse, R126, R32 ;  /* 0x0000007e8020723c */ /* 0x040fe20000001820 */
[----:B------:R-:W4:Y:S07]  /*6650*/  LDSM.16.M88.4 R124, [R174+0x5c00] ;  /* 0x005c0000ae7c783b */ /* 0x000f2e0000000200 */
[C---:B-1----:R-:W-:Y:S08]  /*6660*/  HMMA.16816.F32 R36, R128.reuse, R132, R36 ;  /* 0x000000848024723c */ /* 0x042ff00000001824 */
[C---:B------:R-:W-:Y:S01]  /*6670*/  HMMA.16816.F32 R40, R128.reuse, R134, R40 ;  /* 0x000000868028723c */ /* 0x040fe20000001828 */
[----:B------:R-:W1:Y:S07]  /*6680*/  LDSM.16.M88.4 R132, [R173+0x2000] ;  /* 0x00200000ad84783b */ /* 0x000e6e0000000200 */
[C---:B------:R-:W-:Y:S08]  /*6690*/  HMMA.16816.F32 R44, R128.reuse, R136, R44 ;  /* 0x00000088802c723c */ /* 0x040ff0000000182c */
[C---:B------:R-:W-:Y:S08]  /*66a0*/  HMMA.16816.F32 R48, R128.reuse, R138, R48 ;  /* 0x0000008a8030723c */ /* 0x040ff00000001830 */
[C---:B--2---:R-:W-:Y:S08]  /*66b0*/  HMMA.16816.F32 R52, R128.reuse, R120, R52 ;  /* 0x000000788034723c */ /* 0x044ff00000001834 */
[C---:B------:R-:W-:Y:S01]  /*66c0*/  HMMA.16816.F32 R56, R128.reuse, R122, R56 ;  /* 0x0000007a8038723c */ /* 0x040fe20000001838 */
[----:B------:R-:W2:Y:S07]  /*66d0*/  LDSM.16.M88.4 R120, [R172+0x4400] ;  /* 0x00440000ac78783b */ /* 0x000eae0000000200 */
[C---:B----4-:R-:W-:Y:S08]  /*66e0*/  HMMA.16816.F32 R60, R128.reuse, R124, R60 ;  /* 0x0000007c803c723c */ /* 0x050ff0000000183c */
[----:B------:R-:W-:Y:S01]  /*66f0*/  HMMA.16816.F32 R64, R128, R126, R64 ;  /* 0x0000007e8040723c */ /* 0x000fe20000001840 */
[----:B------:R-:W4:Y:S07]  /*6700*/  LDSM.16.M88.4 R124, [R172+0x4800] ;  /* 0x00480000ac7c783b */ /* 0x000f2e0000000200 */
[C---:B-1----:R-:W-:Y:S08]  /*6710*/  HMMA.16816.F32 R4, R132.reuse, R140, R4 ;  /* 0x0000008c8404723c */ /* 0x042ff00000001804 */
[C---:B------:R-:W-:Y:S08]  /*6720*/  HMMA.16816.F32 R8, R132.reuse, R142, R8 ;  /* 0x0000008e8408723c */ /* 0x040ff00000001808 */
[C---:B--2---:R-:W-:Y:S08]  /*6730*/  HMMA.16816.F32 R12, R132.reuse, R120, R12 ;  /* 0x00000078840c723c */ /* 0x044ff0000000180c */
[----:B------:R-:W-:Y:S01]  /*6740*/  FMUL.FTZ R0, R4, c[0x0][0x2ec] ;  /* 0x0000bb0004007a20 */ /* 0x000fe20000410000 */
[C---:B------:R-:W-:Y:S01]  /*6750*/  HMMA.16816.F32 R16, R132.reuse, R122, R16 ;  /* 0x0000007a8410723c */ /* 0x040fe20000001810 */
[----:B------:R-:W1:Y:S02]  /*6760*/  LDSM.16.M88.4 R120, [R172+0x4c00] ;  /* 0x004c0000ac78783b */ /* 0x000e640000000200 */
[----:B------:R2:W1:Y:S01]  /*6770*/  MUFU.TANH R154, R0 ;  /* 0x00000000009a7308 */ /* 0x0004620000002400 */
[----:B------:R-:W-:Y:S02]  /*6780*/  FMUL.FTZ R252, R5, c[0x0][0x2ec] ;  /* 0x0000bb0005fc7a20 */ /* 0x000fe40000410000 */
[----:B------:R-:W-:Y:S02]  /*6790*/  FMUL.FTZ R250, R6, c[0x0][0x2ec] ;  /* 0x0000bb0006fa7a20 */ /* 0x000fe40000410000 */
[C---:B----4-:R-:W-:Y:S04]  /*67a0*/  HMMA.16816.F32 R20, R132.reuse, R124, R20 ;  /* 0x0000007c8414723c */ /* 0x050fe80000001814 */
[----:B------:R-:W-:Y:S01]  /*67b0*/  FMUL.FTZ R249, R7, c[0x0][0x2ec] ;  /* 0x0000bb0007f97a20 */ /* 0x000fe20000410000 */
[----:B------:R-:W4:Y:S01]  /*67c0*/  MUFU.TANH R252, R252 ;  /* 0x000000fc00fc7308 */ /* 0x000f220000002400 */
[----:B------:R-:W-:Y:S02]  /*67d0*/  FMUL.FTZ R248, R8, c[0x0][0x2ec] ;  /* 0x0000bb0008f87a20 */ /* 0x000fe40000410000 */
[C---:B------:R-:W-:Y:S01]  /*67e0*/  HMMA.16816.F32 R24, R132.reuse, R126, R24 ;  /* 0x0000007e8418723c */ /* 0x040fe20000001818 */
[----:B------:R-:W5:Y:S03]  /*67f0*/  LDSM.16.M88.4 R124, [R172+0x5000] ;  /* 0x00500000ac7c783b */ /* 0x000f660000000200 */
[----:B------:R-:W-:Y:S02]  /*6800*/  FMUL.FTZ R251, R11, c[0x0][0x2ec] ;  /* 0x0000bb000bfb7a20 */ /* 0x000fe40000410000 */
[----:B------:R-:W-:Y:S01]  /*6810*/  FMUL.FTZ R246, R12, c[0x0][0x2ec] ;  /* 0x0000bb000cf67a20 */ /* 0x000fe20000410000 */
[----:B------:R-:W2:Y:S01]  /*6820*/  MUFU.TANH R250, R250 ;  /* 0x000000fa00fa7308 */ /* 0x000ea20000002400 */
[----:B------:R-:W-:Y:S04]  /*6830*/  FMUL.FTZ R244, R13, c[0x0][0x2ec] ;  /* 0x0000bb000df47a20 */ /* 0x000fe80000410000 */
[----:B------:R-:W-:Y:S02]  /*6840*/  FMUL.FTZ R247, R14, c[0x0][0x2ec] ;  /* 0x0000bb000ef77a20 */ /* 0x000fe40000410000 */
[----:B------:R-:W-:Y:S02]  /*6850*/  FMUL.FTZ R245, R15, c[0x0][0x2ec] ;  /* 0x0000bb000ff57a20 */ /* 0x000fe40000410000 */
[----:B------:R-:W-:Y:S01]  /*6860*/  FMUL.FTZ R242, R16, c[0x0][0x2ec] ;  /* 0x0000bb0010f27a20 */ /* 0x000fe20000410000 */
[----:B------:R-:W2:Y:S01]  /*6870*/  MUFU.TANH R249, R249 ;  /* 0x000000f900f97308 */ /* 0x000ea20000002400 */
        /* <DEDUP_REMOVED lines=14> */
[C---:B-----5:R-:W-:Y:S04]  /*6960*/  HMMA.16816.F32 R36, R132.reuse, R124, R36 ;  /* 0x0000007c8424723c */ /* 0x060fe80000001824 */
[----:B------:R-:W-:Y:S02]  /*6970*/  FMUL.FTZ R235, R26, c[0x0][0x2ec] ;  /* 0x0000bb001aeb7a20 */ /* 0x000fe40000410000 */
[----:B------:R-:W1:Y:S01]  /*6980*/  MUFU.TANH R246, R246 ;  /* 0x000000f600f67308 */ /* 0x000e620000002400 */
[----:B------:R-:W-:Y:S01]  /*6990*/  FMUL.FTZ R233, R27, c[0x0][0x2ec] ;  /* 0x0000bb001be97a20 */ /* 0x000fe20000410000 */
[C---:B------:R-:W-:Y:S01]  /*69a0*/  HMMA.16816.F32 R40, R132.reuse, R126, R40 ;  /* 0x0000007e8428723c */ /* 0x040fe20000001828 */
[----:B------:R-:W5:Y:S03]  /*69b0*/  LDSM.16.M88.4 R124, [R172+0x5800] ;  /* 0x00580000ac7c783b */ /* 0x000f660000000200 */
[----:B------:R-:W-:Y:S02]  /*69c0*/  FMUL.FTZ R230, R28, c[0x0][0x2ec] ;  /* 0x0000bb001ce67a20 */ /* 0x000fe40000410000 */
[----:B------:R-:W-:Y:S02]  /*69d0*/  FMUL.FTZ R228, R29, c[0x0][0x2ec] ;  /* 0x0000bb001de47a20 */ /* 0x000fe40000410000 */
[----:B------:R-:W2:Y:S01]  /*69e0*/  MUFU.TANH R244, R244 ;  /* 0x000000f400f47308 */ /* 0x000ea20000002400 */
[----:B------:R-:W-:Y:S03]  /*69f0*/  FMUL.FTZ R231, R30, c[0x0][0x2ec] ;  /* 0x0000bb001ee77a20 */ /* 0x000fe60000410000 */
[----:B------:R-:W-:Y:S02]  /*6a00*/  FMUL.FTZ R229, R31, c[0x0][0x2ec] ;  /* 0x0000bb001fe57a20 */ /* 0x000fe40000410000 */
[----:B------:R-:W-:Y:S02]  /*6a10*/  FMUL.FTZ R226, R32, c[0x0][0x2ec] ;  /* 0x0000bb0020e27a20 */ /* 0x000fe40000410000 */
[----:B------:R-:W-:Y:S02]  /*6a20*/  FMUL.FTZ R224, R33, c[0x0][0x2ec] ;  /* 0x0000bb0021e07a20 */ /* 0x000fe40000410000 */
[----:B------:R-:W2:Y:S01]  /*6a30*/  MUFU.TANH R247, R247 ;  /* 0x000000f700f77308 */ /* 0x000ea20000002400 */
        /* <DEDUP_REMOVED lines=12> */
[C---:B-----5:R-:W-:Y:S01]  /*6b00*/  HMMA.16816.F32 R52, R132.reuse, R124, R52 ;  /* 0x0000007c8434723c */ /* 0x060fe20000001834 */
[----:B------:R-:W-:Y:S04]  /*6b10*/  BAR.SYNC.DEFER_BLOCKING 0x0 ;  /* 0x0000000000007b1d */ /* 0x000fe80000010000 */
[----:B------:R-:W-:Y:S02]  /*6b20*/  FMUL.FTZ R216, R40, c[0x0][0x2ec] ;  /* 0x0000bb0028d87a20 */ /* 0x000fe40000410000 */
[----:B------:R-:W-:Y:S01]  /*6b30*/  FMUL.FTZ R218, R41, c[0x0][0x2ec] ;  /* 0x0000bb0029da7a20 */ /* 0x000fe20000410000 */
[----:B------:R-:W1:Y:S01]  /*6b40*/  MUFU.TANH R240, R240 ;  /* 0x000000f000f07308 */ /* 0x000e620000002400 */
        /* <DEDUP_REMOVED lines=26> */
[----:B------:R-:W-:Y:S02]  /*6cf0*/  FMUL.FTZ R204, R60, c[0x0][0x2ec] ;  /* 0x0000bb003ccc7a20 */ /* 0x000fe40000410000 */
[----:B---3--:R-:W-:Y:S02]  /*6d00*/  FMUL.FTZ R2, R9, c[0x0][0x2ec] ;  /* 0x0000bb0009027a20 */ /* 0x008fe40000410000 */
[----:B------:R-:W-:Y:S02]  /*6d10*/  FMUL.FTZ R210, R64, c[0x0][0x2ec] ;  /* 0x0000bb0040d27a20 */ /* 0x000fe40000410000 */
[----:B------:R-:W-:Y:S01]  /*6d20*/  FMUL.FTZ R3, R67, c[0x0][0x2ec] ;  /* 0x0000bb0043037a20 */ /* 0x000fe20000410000 */
[----:B------:R3:W1:Y:S01]  /*6d30*/  MUFU.TANH R6, R2 ;  /* 0x0000000200067308 */ /* 0x0006620000002400 */
[----:B--2---:R-:W-:Y:S02]  /*6d40*/  FMUL.FTZ R0, R10, c[0x0][0x2ec] ;  /* 0x0000bb000a007a20 */ /* 0x004fe40000410000 */
[----:B------:R-:W-:Y:S02]  /*6d50*/  FMUL.FTZ R61, R61, c[0x0][0x2ec] ;  /* 0x0000bb003d3d7a20 */ /* 0x000fe40000410000 */
[----:B------:R-:W-:Y:S02]  /*6d60*/  FMUL.FTZ R62, R62, c[0x0][0x2ec] ;  /* 0x0000bb003e3e7a20 */ /* 0x000fe40000410000 */
[----:B------:R-:W-:Y:S02]  /*6d70*/  FMUL.FTZ R63, R63, c[0x0][0x2ec] ;  /* 0x0000bb003f3f7a20 */ /* 0x000fe40000410000 */
[----:B------:R-:W-:Y:S01]  /*6d80*/  FMUL.FTZ R65, R65, c[0x0][0x2ec] ;  /* 0x0000bb0041417a20 */ /* 0x000fe20000410000 */
[----:B------:R3:W2:Y:S01]  /*6d90*/  MUFU.TANH R153, R0 ;  /* 0x0000000000997308 */ /* 0x0006a20000002400 */
[----:B------:R-:W-:Y:S09]  /*6da0*/  FMUL.FTZ R66, R66, c[0x0][0x2ec] ;  /* 0x0000bb0042427a20 */ /* 0x000ff20000410000 */
        /* <DEDUP_REMOVED lines=39> */
[----:B------:R3:W1:Y:S10]  /*7020*/  MUFU.TANH R185, R62 ;  /* 0x0000003e00b97308 */ /* 0x0006740000002400 */
[----:B------:R3:W1:Y:S10]  /*7030*/  MUFU.TANH R195, R63 ;  /* 0x0000003f00c37308 */ /* 0x0006740000002400 */
[----:B------:R-:W1:Y:S10]  /*7040*/  MUFU.TANH R210, R210 ;  /* 0x000000d200d27308 */ /* 0x000e740000002400 */
[----:B------:R3:W1:Y:S10]  /*7050*/  MUFU.TANH R212, R65 ;  /* 0x0000004100d47308 */ /* 0x0006740000002400 */
[----:B------:R3:W1:Y:S10]  /*7060*/  MUFU.TANH R52, R66 ;  /* 0x0000004200347308 */ /* 0x0006740000002400 */
[----:B------:R-:W1:Y:S01]  /*7070*/  MUFU.TANH R3, R3 ;  /* 0x0000000300037308 */ /* 0x000e620000002400 */
[----:B------:R-:W-:-:S05]  /*7080*/  @!P0 BRA `(.L_x_1726) ;  /* 0x0000059000008947 */ /* 0x000fca0003800000 */
[----:B--2-4-:R-:W-:Y:S02]  /*7090*/  ULDC UR6, c[0x0][0x198] ;  /* 0x0000660000067ab9 */ /* 0x014fe40000000800 */
[----:B------:R-:W-:Y:S04]  /*70a0*/  ULEA UR6, -UR6, URZ, 0x7 ;  /* 0x0000003f06067291 */ /* 0x000fe8000f8e393f */
[----:B------:R-:W-:Y:S02]  /*70b0*/  USHF.R.S32.HI UR4, URZ, 0x1f, UR6 ;  /* 0x0000001f3f047899 */ /* 0x000fe40008011406 */
[----:B------:R-:W-:Y:S04]  /*70c0*/  MOV R8, UR6 ;  /* 0x0000000600087c02 */ /* 0x000fe80008000f00 */
[----:B------:R-:W-:Y:S01]  /*70d0*/  MOV R5, UR4 ;  /* 0x0000000400057c02 */ /* 0x000fe20008000f00 */
[----:B------:R-:W-:-:S05]  /*70e0*/  @P6 BRA `(.L_x_1727) ;  /* 0x000003b000006947 */ /* 0x000fca0003800000 */
[----:B---3--:R-:W-:Y:S04]  /*70f0*/  IABS R0, c[0x0][0x2d0] ;  /* 0x0000b40000007a13 */ /* 0x008fe80000000000 */
        /* <DEDUP_REMOVED lines=9> */
[----:B------:R-:W-:Y:S02]  /*7190*/  ISETP.GE.AND P2, PT, R2, RZ, PT ;  /* 0x000000ff0200720c */ /* 0x000fe40003f46270 */
[----:B------:R-:W-:Y:S04]  /*71a0*/  LOP3.LUT R10, R10, c[0x0][0x2d0], RZ, 0x3c, !PT ;  /* 0x0000b4000a0a7a12 */ /* 0x000fe800078e3cff */
[----:B------:R-:W-:Y:S01]  /*71b0*/  ISETP.GE.AND P0, PT, R10, RZ, PT ;  /* 0x000000ff0a00720c */ /* 0x000fe20003f06270 */
        /* <DEDUP_REMOVED lines=9> */
[C---:B------:R-:W-:Y:S02]  /*7250*/  IMAD R8, R0.reuse, R7, R8 ;  /* 0x0000000700087224 */ /* 0x040fe400078e0208 */
[----:B------:R-:W-:Y:S01]  /*7260*/  IMAD.MOV.U32 R5, RZ, RZ, c[0x0][0x2d0] ;  /* 0x0000b400ff057624 */ /* 0x000fe200078e00ff */
        /* <DEDUP_REMOVED lines=21> */
[----:B------:R-:W-:Y:S02]  /*73c0*/  IMAD R5, R0, R5, -0x80 ;  /* 0xffffff8000057424 */ /* 0x000fe400078e0205 */
[----:B------:R-:W2:Y:S02]  /*73d0*/  LDG.E R2, [R14.64] ;  /* 0x0000000c0e027981 */ /* 0x000ea4000c1e1900 */
[C---:B------:R-:W-:Y:S01]  /*73e0*/  IMAD.WIDE.U32 R8, R5.reuse, c[0x0][0x198], RZ ;  /* 0x0000660005087a25 */ /* 0x040fe200078e00ff */
[----:B------:R-:W-:Y:S01]  /*73f0*/  SHF.R.S32.HI R0, RZ, 0x1f, R5 ;  /* 0x0000001fff007819 */ /* 0x000fe20000011405 */
[----:B------:R-:W2:Y:S04]  /*7400*/  LDG.E R7, [R12.64] ;  /* 0x0000000c0c077981 */ /* 0x000ea8000c1e1900 */
        /* <DEDUP_REMOVED lines=9> */
.L_x_1727:
        /* <DEDUP_REMOVED lines=24> */
.L_x_1726:
[----:B--2-4-:R-:W-:Y:S01]  /*7620*/  FMNMX.FTZ R5, R154, R119, !PT ;  /* 0x000000779a057209 */ /* 0x014fe20007810000 */
[----:B------:R-:W-:Y:S01]  /*7630*/  LDSM.16.MT88.4 R20, [R116+0x9000] ;  /* 0x009000007414783b */ /* 0x000fe20000004200 */
[----:B---3--:R-:W-:Y:S02]  /*7640*/  FMNMX.FTZ R0, R250, R117, !PT ;  /* 0x00000075fa007209 */ /* 0x008fe40007810000 */
[----:B------:R-:W-:Y:S02]  /*7650*/  FMNMX.FTZ R5, R252, R5, !PT ;  /* 0x00000005fc057209 */ /* 0x000fe40007810000 */
[----:B------:R-:W-:Y:S02]  /*7660*/  FMNMX.FTZ R0, R249, R0, !PT ;  /* 0x00000000f9007209 */ /* 0x000fe40007810000 */
[----:B------:R-:W-:Y:S01]  /*7670*/  FMNMX.FTZ R5, R248, R5, !PT ;  /* 0x00000005f8057209 */ /* 0x000fe20007810000 */
[----:B------:R-:W-:Y:S01]  /*7680*/  LDSM.16.MT88.4 R28, [R118+0xb000] ;  /* 0x00b00000761c783b */ /* 0x000fe20000004200 */
[----:B------:R-:W-:Y:S02]  /*7690*/  FMNMX.FTZ R0, R153, R0, !PT ;  /* 0x0000000099007209 */ /* 0x000fe40007810000 */
[----:B-1----:R-:W-:Y:S02]  /*76a0*/  FMNMX.FTZ R5, R6, R5, !PT ;  /* 0x0000000506057209 */ /* 0x002fe40007810000 */
        /* <DEDUP_REMOVED lines=84> */
[----:B------:R-:W-:Y:S01]  /*7bf0*/  ISETP.GT.AND P0, PT, R192, RZ, PT ;  /* 0x000000ffc000720c */ /* 0x000fe20003f04270 */
        /* <DEDUP_REMOVED lines=30> */
[----:B------:R-:W-:Y:S01]  /*7de0*/  FMUL.FTZ R27, R53, R95 ;  /* 0x0000005f351b7220 */ /* 0x000fe20000410000 */
[----:B------:R-:W-:Y:S01]  /*7df0*/  LDSM.16.MT88.4 R100, [R116+0xac00] ;  /* 0x00ac00007464783b */ /* 0x000fe20000004200 */
[C---:B------:R-:W-:Y:S01]  /*7e00*/  FMUL.FTZ R24, R54.reuse, R92 ;  /* 0x0000005c36187220 */ /* 0x040fe20000410000 */
        /* <DEDUP_REMOVED lines=10> */
[----:B------:R-:W1:Y:S01]  /*7eb0*/  MUFU.EX2 R55, R55 ;  /* 0x0000003700377308 */ /* 0x000e620000000800 */
[----:B------:R-:W-:Y:S02]  /*7ec0*/  FMUL.FTZ R43, R53, R79 ;  /* 0x0000004f352b7220 */ /* 0x000fe40000410000 */
[----:B------:R-:W-:Y:S01]  /*7ed0*/  LDSM.16.MT88.4 R76, [R118+0xe400] ;  /* 0x00e40000764c783b */ /* 0x000fe20000004200 */
[----:B--2---:R-:W-:Y:S01]  /*7ee0*/  F2FP.PACK_AB R56, R123, R138 ;  /* 0x0000008a7b38723e */ /* 0x004fe200000000ff */
[C---:B------:R-:W-:Y:S02]  /*7ef0*/  FMUL.FTZ R48, R54.reuse, R68 ;  /* 0x0000004436307220 */ /* 0x040fe40000410000 */
[----:B------:R-:W-:Y:S02]  /*7f00*/  FMUL.FTZ R49, R54, R69 ;  /* 0x0000004536317220 */ /* 0x000fe40000410000 */
[C---:B------:R-:W-:Y:S01]  /*7f10*/  FMUL.FTZ R50, R53.reuse, R70 ;  /* 0x0000004635327220 */ /* 0x040fe20000410000 */
[----:B------:R-:W-:Y:S01]  /*7f20*/  MUFU.EX2 R121, R121 ;  /* 0x0000007900797308 */ /* 0x000fe20000000800 */
[----:B------:R-:W-:Y:S02]  /*7f30*/  FMUL.FTZ R51, R53, R71 ;  /* 0x0000004735337220 */ /* 0x000fe40000410000 */
[----:B------:R-:W-:Y:S01]  /*7f40*/  LDSM.16.MT88.4 R68, [R116+0xb400] ;  /* 0x00b400007444783b */ /* 0x000fe20000004200 */
[--C-:B------:R-:W-:Y:S02]  /*7f50*/  FFMA.FTZ R92, R52, c[0x0][0x23c], -R124.reuse ;  /* 0x00008f00345c7a23 */ /* 0x100fe4000001087c */
[--C-:B------:R-:W-:Y:S02]  /*7f60*/  FFMA.FTZ R93, R244, c[0x0][0x23c], -R125.reuse ;  /* 0x00008f00f45d7a23 */ /* 0x100fe4000001087d */
[--C-:B------:R-:W-:Y:S02]  /*7f70*/  FFMA.FTZ R84, R238, c[0x0][0x23c], -R125.reuse ;  /* 0x00008f00ee547a23 */ /* 0x100fe4000001087d */
[----:B------:R-:W2:Y:S01]  /*7f80*/  MUFU.EX2 R120, R120 ;  /* 0x0000007800787308 */ /* 0x000ea20000000800 */
[--C-:B------:R-:W-:Y:S02]  /*7f90*/  FFMA.FTZ R145, R206, c[0x0][0x23c], -R125.reuse ;  /* 0x00008f00ce917a23 */ /* 0x100fe4000001087d */
[--C-:B------:R-:W-:Y:S01]  /*7fa0*/  FFMA.FTZ R152, R209, c[0x0][0x23c], -R125.reuse ;  /* 0x00008f00d1987a23 */ /* 0x100fe2000001087d */
[----:B-1----:R-:W-:Y:S01]  /*7fb0*/  F2FP.PACK_AB R57, R55, R126 ;  /* 0x0000007e3739723e */ /* 0x002fe200000000ff */
[--C-:B------:R-:W-:Y:S02]  /*7fc0*/  FFMA.FTZ R147, R207, c[0x0][0x23c], -R124.reuse ;  /* 0x00008f00cf937a23 */ /* 0x100fe4000001087c */
[----:B------:R-:W-:Y:S02]  /*7fd0*/  FFMA.FTZ R154, R205, c[0x0][0x23c], -R124 ;  /* 0x00008f00cd9a7a23 */ /* 0x000fe4000001087c */
[----:B------:R-:W-:Y:S01]  /*7fe0*/  FFMA.FTZ R126, R53, R194, R126 ;  /* 0x000000c2357e7223 */ /* 0x000fe2000001007e */
[----:B------:R-:W-:Y:S01]  /*7ff0*/  MUFU.EX2 R93, R93 ;  /* 0x0000005d005d7308 */ /* 0x000fe20000000800 */
[----:B------:R-:W-:Y:S02]  /*8000*/  FFMA.FTZ R87, R242, c[0x0][0x23c], -R125 ;  /* 0x00008f00f2577a23 */ /* 0x000fe4000001087d */
[----:B------:R-:W-:Y:S02]  /*8010*/  FADD.FTZ R55, R55, R126 ;  /* 0x0000007e37377221 */ /* 0x000fe40000010000 */
[----:B------:R-:W-:Y:S02]  /*8020*/  FFMA.FTZ R128, R233, c[0x0][0x23c], -R124 ;  /* 0x00008f00e9807a23 */ /* 0x000fe4000001087c */
[----:B------:R-:W-:Y:S02]  /*8030*/  FADD.FTZ R86, R122, R55 ;  /* 0x000000377a567221 */ /* 0x000fe40000010000 */
[--C-:B------:R-:W-:Y:S01]  /*8040*/  FFMA.FTZ R130, R230, c[0x0][0x23c], -R125.reuse ;  /* 0x00008f00e6827a23 */ /* 0x100fe2000001087d */
[----:B------:R-:W-:Y:S01]  /*8050*/  MUFU.EX2 R84, R84 ;  /* 0x0000005400547308 */ /* 0x000fe20000000800 */
[----:B------:R-:W-:Y:S02]  /*8060*/  FADD.FTZ R117, R117, R86 ;  /* 0x0000005675757221 */ /* 0x000fe40000010000 */
        /* <DEDUP_REMOVED lines=31> */
[----:B------:R-:W1:Y:S01]  /*8260*/  MUFU.EX2 R96, R96 ;  /* 0x0000006000607308 */ /* 0x000e620000000800 */
        /* <DEDUP_REMOVED lines=18> */
[----:B------:R-:W-:Y:S02]  /*8390*/  FFMA.FTZ R146, R217, c[0x0][0x23c], -R124 ;  /* 0x00008f00d9927a23 */ /* 0x000fe4000001087c */
[C---:B------:R-:W-:Y:S02]  /*83a0*/  FFMA.FTZ R138, R54.reuse, R193, R138 ;  /* 0x000000c1368a7223 */ /* 0x040fe4000001008a */
[C---:B------:R-:W-:Y:S01]  /*83b0*/  FMUL.FTZ R36, R54.reuse, R80 ;  /* 0x0000005036247220 */ /* 0x040fe20000410000 */
[C---:B------:R-:W-:Y:S03]  /*83c0*/  HMMA.16816.F32 R32, R56.reuse, R38, R32 ;  /* 0x000000263820723c */ /* 0x040fe60000001820 */
[----:B------:R-:W2:Y:S01]  /*83d0*/  MUFU.EX2 R88, R88 ;  /* 0x0000005800587308 */ /* 0x000ea20000000800 */
[----:B------:R-:W-:Y:S02]  /*83e0*/  FMUL.FTZ R37, R54, R81 ;  /* 0x0000005136257220 */ /* 0x000fe40000410000 */
[--C-:B------:R-:W-:Y:S02]  /*83f0*/  FFMA.FTZ R80, R240, c[0x0][0x23c], -R125.reuse ;  /* 0x00008f00f0507a23 */ /* 0x100fe4000001087d */
[C---:B------:R-:W-:Y:S04]  /*8400*/  FMUL.FTZ R38, R53.reuse, R82 ;  /* 0x0000005235267220 */ /* 0x040fe80000410000 */
[----:B------:R-:W-:Y:S01]  /*8410*/  FMUL.FTZ R39, R53, R83 ;  /* 0x0000005335277220 */ /* 0x000fe20000410000 */
[----:B------:R-:W3:Y:S01]  /*8420*/  MUFU.EX2 R80, R80 ;  /* 0x0000005000507308 */ /* 0x000ee20000000800 */
[--C-:B------:R-:W-:Y:S02]  /*8430*/  FFMA.FTZ R82, R243, c[0x0][0x23c], -R124.reuse ;  /* 0x00008f00f3527a23 */ /* 0x100fe4000001087c */
[--C-:B------:R-:W-:Y:S02]  /*8440*/  FFMA.FTZ R83, R236, c[0x0][0x23c], -R125.reuse ;  /* 0x00008f00ec537a23 */ /* 0x100fe4000001087d */
[----:B------:R-:W-:Y:S01]  /*8450*/  FFMA.FTZ R81, R241, c[0x0][0x23c], -R124 ;  /* 0x00008f00f1517a23 */ /* 0x000fe2000001087c */
[C---:B------:R-:W-:Y:S03]  /*8460*/  HMMA.16816.F32 R36, R56.reuse, R44, R36 ;  /* 0x0000002c3824723c */ /* 0x040fe60000001824 */
[--C-:B------:R-:W-:Y:S01]  /*8470*/  FFMA.FTZ R151, R202, c[0x0][0x23c], -R125.reuse ;  /* 0x00008f00ca977a23 */ /* 0x100fe2000001087d */
[----:B------:R-:W-:Y:S01]  /*8480*/  MUFU.EX2 R82, R82 ;  /* 0x0000005200527308 */ /* 0x000fe20000000800 */
[----:B------:R-:W-:Y:S02]  /*8490*/  FFMA.FTZ R158, R203, c[0x0][0x23c], -R125 ;  /* 0x00008f00cb9e7a23 */ /* 0x000fe4000001087d */
[C---:B------:R-:W-:Y:S01]  /*84a0*/  FMUL.FTZ R44, R54.reuse, R72 ;  /* 0x00000048362c7220 */ /* 0x040fe20000410000 */
[C---:B------:R-:W-:Y:S04]  /*84b0*/  HMMA.16816.F32 R40, R56.reuse, R46, R40 ;  /* 0x0000002e3828723c */ /* 0x040fe80000001828 */
[----:B------:R-:W-:Y:S02]  /*84c0*/  FMUL.FTZ R45, R54, R73 ;  /* 0x00000049362d7220 */ /* 0x000fe40000410000 */
[----:B------:R-:W4:Y:S01]  /*84d0*/  MUFU.EX2 R81, R81 ;  /* 0x0000005100517308 */ /* 0x000f220000000800 */
[C---:B------:R-:W-:Y:S02]  /*84e0*/  FMUL.FTZ R46, R53.reuse, R74 ;  /* 0x0000004a352e7220 */ /* 0x040fe40000410000 */
[----:B------:R-:W-:Y:S02]  /*84f0*/  FMUL.FTZ R47, R53, R75 ;  /* 0x0000004b352f7220 */ /* 0x000fe40000410000 */
[----:B------:R-:W5:Y:S01]  /*8500*/  LDSM.16.MT88.4 R72, [R116+0x9400] ;  /* 0x009400007448783b */ /* 0x000f620000004200 */
[----:B------:R-:W-:Y:S02]  /*8510*/  FADD.FTZ R54, R123, R138 ;  /* 0x0000008a7b367221 */ /* 0x000fe40000010000 */
[----:B------:R-:W-:Y:S02]  /*8520*/  FFMA.FTZ R149, R201, c[0x0][0x23c], -R124 ;  /* 0x00008f00c9957a23 */ /* 0x000fe4000001087c */
[C---:B------:R-:W-:Y:S01]  /*8530*/  HMMA.16816.F32 R44, R56.reuse, R60, R44 ;  /* 0x0000003c382c723c */ /* 0x040fe2000000182c */
[----:B------:R-:W5:Y:S02]  /*8540*/  MUFU.EX2 R83, R83 ;  /* 0x0000005300537308 */ /* 0x000f640000000800 */
[----:B------:R-:W-:Y:S02]  /*8550*/  FADD.FTZ R121, R121, R54 ;  /* 0x0000003679797221 */ /* 0x000fe40000010000 */
[--C-:B------:R-:W-:Y:S02]  /*8560*/  FFMA.FTZ R156, R199, c[0x0][0x23c], -R124.reuse ;  /* 0x00008f00c79c7a23 */ /* 0x100fe4000001087c */
[----:B------:R-:W-:Y:S01]  /*8570*/  FADD.FTZ R121, R120, R121 ;  /* 0x0000007978797221 */ /* 0x000fe20000010000 */
[----:B------:R-:W-:Y:S01]  /*8580*/  HMMA.16816.F32 R48, R56, R62, R48 ;  /* 0x0000003e3830723c */ /* 0x000fe20000001830 */
[----:B------:R-:W5:Y:S02]  /*8590*/  LDSM.16.MT88.4 R60, [R118+0xb400] ;  /* 0x00b40000763c783b */ /* 0x000f640000004200 */
[----:B------:R-:W-:Y:S01]  /*85a0*/  MUFU.EX2 R152, R152 ;  /* 0x0000009800987308 */ /* 0x000fe20000000800 */
[--C-:B------:R-:W-:Y:S02]  /*85b0*/  FFMA.FTZ R153, R197, c[0x0][0x23c], -R124.reuse ;  /* 0x00008f00c5997a23 */ /* 0x100fe4000001087c */
[----:B------:R-:W-:Y:S01]  /*85c0*/  FFMA.FTZ R160, R196, c[0x0][0x23c], -R124 ;  /* 0x00008f00c4a07a23 */ /* 0x000fe2000001087c */
[----:B-1----:R-:W-:Y:S01]  /*85d0*/  F2FP.PACK_AB R56, R93, R96 ;  /* 0x000000605d38723e */ /* 0x002fe200000000ff */
[----:B------:R-:W-:Y:S01]  /*85e0*/  FADD.FTZ R96, R96, R121 ;  /* 0x0000007960607221 */ /* 0x000fe20000010000 */
[----:B--2---:R-:W-:Y:S03]  /*85f0*/  F2FP.PACK_AB R57, R85, R88 ;  /* 0x000000585539723e */ /* 0x004fe600000000ff */
[----:B---3--:R-:W-:Y:S01]  /*8600*/  F2FP.PACK_AB R58, R80, R87 ;  /* 0x00000057503a723e */ /* 0x008fe200000000ff */
[----:B------:R-:W-:Y:S01]  /*8610*/  FADD.FTZ R96, R93, R96 ;  /* 0x000000605d607221 */ /* 0x000fe20000010000 */
[----:B----4-:R-:W-:Y:S01]  /*8620*/  F2FP.PACK_AB R59, R81, R82 ;  /* 0x00000052513b723e */ /* 0x010fe200000000ff */
[----:B------:R-:W-:Y:S01]  /*8630*/  MUFU.EX2 R147, R147 ;  /* 0x0000009300937308 */ /* 0x000fe20000000800 */
[----:B------:R-:W-:Y:S01]  /*8640*/  FADD.FTZ R88, R88, R117 ;  /* 0x0000007558587221 */ /* 0x000fe20000010000 */
[----:B------:R-:W-:Y:S01]  /*8650*/  MOV R117, R0 ;  /* 0x0000000000757202 */ /* 0x000fe20000000f00 */
[----:B------:R-:W-:Y:S02]  /*8660*/  FADD.FTZ R87, R87, R96 ;  /* 0x0000006057577221 */ /* 0x000fe40000010000 */
[----:B------:R-:W-:Y:S01]  /*8670*/  FADD.FTZ R85, R85, R88 ;  /* 0x0000005855557221 */ /* 0x000fe20000010000 */
[C---:B------:R-:W-:Y:S03]  /*8680*/  HMMA.16816.F32 R4, R56.reuse, R64, R4 ;  /* 0x000000403804723c */ /* 0x040fe60000001804 */
[----:B------:R-:W-:Y:S01]  /*8690*/  FADD.FTZ R87, R80, R87 ;  /* 0x0000005750577221 */ /* 0x000fe20000010000 */
[----:B------:R-:W-:Y:S01]  /*86a0*/  MUFU.EX2 R154, R154 ;  /* 0x0000009a009a7308 */ /* 0x000fe20000000800 */
[----:B------:R-:W-:Y:S02]  /*86b0*/  FADD.FTZ R82, R82, R85 ;  /* 0x0000005552527221 */ /* 0x000fe40000010000 */
[--C-:B------:R-:W-:Y:S01]  /*86c0*/  FFMA.FTZ R198, R198, c[0x0][0x23c], -R125.reuse ;  /* 0x00008f00c6c67a23 */ /* 0x100fe2000001087d */
[C---:B------:R-:W-:Y:S01]  /*86d0*/  HMMA.16816.F32 R8, R56.reuse, R66, R8 ;  /* 0x000000423808723c */ /* 0x040fe20000001808 */
[----:B------:R-:W1:Y:S03]  /*86e0*/  LDSM.16.MT88.4 R64, [R118+0xd400] ;  /* 0x00d400007640783b */ /* 0x000e660000004200 */
[--C-:B------:R-:W-:Y:S02]  /*86f0*/  FFMA.FTZ R200, R200, c[0x0][0x23c], -R125.reuse ;  /* 0x00008f00c8c87a23 */ /* 0x100fe4000001087d */
[----:B------:R-:W-:Y:S01]  /*8700*/  MUFU.EX2 R89, R89 ;  /* 0x0000005900597308 */ /* 0x000fe20000000800 */
[--C-:B------:R-:W-:Y:S01]  /*8710*/  FFMA.FTZ R155, R204, c[0x0][0x23c], -R125.reuse ;  /* 0x00008f00cc9b7a23 */ /* 0x100fe2000001087d */
[C---:B-----5:R-:W-:Y:S04]  /*8720*/  HMMA.16816.F32 R12, R56.reuse, R72, R12 ;  /* 0x00000048380c723c */ /* 0x060fe8000000180c */
[--C-:B------:R-:W-:Y:S02]  /*8730*/  FFMA.FTZ R208, R208, c[0x0][0x23c], -R125.reuse ;  /* 0x00008f00d0d07a23 */ /* 0x100fe4000001087d */
[--C-:B------:R-:W-:Y:S02]  /*8740*/  FFMA.FTZ R210, R210, c[0x0][0x23c], -R125.reuse ;  /* 0x00008f00d2d27a23 */ /* 0x100fe4000001087d */
[C---:B------:R-:W-:Y:S01]  /*8750*/  HMMA.16816.F32 R16, R56.reuse, R74, R16 ;  /* 0x0000004a3810723c */ /* 0x040fe20000001810 */
[----:B------:R-:W2:Y:S01]  /*8760*/  LDSM.16.MT88.4 R72, [R116+0xd400] ;  /* 0x00d400007448783b */ /* 0x000ea20000004200 */
[----:B------:R-:W3:Y:S02]  /*8770*/  MUFU.EX2 R90, R90 ;  /* 0x0000005a005a7308 */ /* 0x000ee40000000800 */
[----:B------:R-:W-:Y:S02]  /*8780*/  FFMA.FTZ R125, R212, c[0x0][0x23c], -R125 ;  /* 0x00008f00d47d7a23 */ /* 0x000fe4000001087d */
[--C-:B------:R-:W-:Y:S02]  /*8790*/  FFMA.FTZ R185, R185, c[0x0][0x23c], -R124.reuse ;  /* 0x00008f00b9b97a23 */ /* 0x100fe4000001087c */
[C---:B------:R-:W-:Y:S04]  /*87a0*/  HMMA.16816.F32 R20, R56.reuse, R60, R20 ;  /* 0x0000003c3814723c */ /* 0x040fe80000001814 */
[----:B------:R-:W4:Y:S01]  /*87b0*/  MUFU.EX2 R98, R98 ;  /* 0x0000006200627308 */ /* 0x000f220000000800 */
[--C-:B------:R-:W-:Y:S02]  /*87c0*/  FFMA.FTZ R195, R195, c[0x0][0x23c], -R124.reuse ;  /* 0x00008f00c3c37a23 */ /* 0x100fe4000001087c */
[----:B------:R-:W-:Y:S01]  /*87d0*/  FFMA.FTZ R124, R3, c[0x0][0x23c], -R124 ;  /* 0x00008f00037c7a23 */ /* 0x000fe2000001087c */
[C---:B------:R-:W-:Y:S01]  /*87e0*/  HMMA.16816.F32 R24, R56.reuse, R62, R24 ;  /* 0x0000003e3818723c */ /* 0x040fe20000001818 */
[----:B------:R-:W5:Y:S03]  /*87f0*/  LDSM.16.MT88.4 R60, [R118+0x9800] ;  /* 0x00980000763c783b */ /* 0x000f660000004200 */
[----:B------:R-:W-:Y:S02]  /*8800*/  FADD.FTZ R82, R81, R82 ;  /* 0x0000005251527221 */ /* 0x000fe40000010000 */
[----:B------:R-:W-:Y:S02]  /*8810*/  MUFU.EX2 R97, R97 ;  /* 0x0000006100617308 */ /* 0x000fe40000000800 */
[C---:B------:R-:W-:Y:S08]  /*8820*/  HMMA.16816.F32 R28, R56.reuse, R68, R28 ;  /* 0x00000044381c723c */ /* 0x040ff0000000181c */
[C---:B------:R-:W-:Y:S01]  /*8830*/  HMMA.16816.F32 R32, R56.reuse, R70, R32 ;  /* 0x000000463820723c */ /* 0x040fe20000001820 */
[----:B------:R-:W3:Y:S01]  /*8840*/  LDSM.16.MT88.4 R68, [R116+0x9800] ;  /* 0x009800007444783b */ /* 0x000ee20000004200 */
[----:B------:R-:W3:Y:S06]  /*8850*/  MUFU.EX2 R128, R128 ;  /* 0x0000008000807308 */ /* 0x000eec0000000800 */
[C---:B-1----:R-:W-:Y:S04]  /*8860*/  HMMA.16816.F32 R36, R56.reuse, R64, R36 ;  /* 0x000000403824723c */ /* 0x042fe80000001824 */
[----:B------:R-:W-:Y:S04]  /*8870*/  MUFU.EX2 R130, R130 ;  /* 0x0000008200827308 */ /* 0x000fe80000000800 */
[C---:B------:R-:W-:Y:S01]  /*8880*/  HMMA.16816.F32 R40, R56.reuse, R66, R40 ;  /* 0x000000423828723c */ /* 0x040fe20000001828 */
[----:B------:R-:W1:Y:S05]  /*8890*/  LDSM.16.MT88.4 R64, [R118+0xb800] ;  /* 0x00b800007640783b */ /* 0x000e6a0000004200 */
[----:B------:R-:W1:Y:S02]  /*88a0*/  MUFU.EX2 R99, R99 ;  /* 0x0000006300637308 */ /* 0x000e640000000800 */
[C---:B--2---:R-:W-:Y:S08]  /*88b0*/  HMMA.16816.F32 R44, R56.reuse, R72, R44 ;  /* 0x00000048382c723c */ /* 0x044ff0000000182c */
[----:B------:R-:W-:Y:S01]  /*88c0*/  HMMA.16816.F32 R48, R56, R74, R48 ;  /* 0x0000004a3830723c */ /* 0x000fe20000001830 */
[----:B------:R-:W2:Y:S01]  /*88d0*/  LDSM.16.MT88.4 R72, [R116+0xb800] ;  /* 0x00b800007448783b */ /* 0x000ea20000004200 */
[----:B------:R-:W-:Y:S05]  /*88e0*/  MUFU.EX2 R127, R127 ;  /* 0x0000007f007f7308 */ /* 0x000fea0000000800 */
[----:B------:R-:W-:Y:S02]  /*88f0*/  F2FP.PACK_AB R56, R83, R84 ;  /* 0x000000545338723e */ /* 0x000fe400000000ff */
[----:B---3--:R-:W-:Y:S03]  /*8900*/  F2FP.PACK_AB R57, R90, R89 ;  /* 0x000000595a39723e */ /* 0x008fe600000000ff */
[----:B----4-:R-:W-:Y:S01]  /*8910*/  F2FP.PACK_AB R58, R98, R91 ;  /* 0x0000005b623a723e */ /* 0x010fe200000000ff */
[----:B------:R-:W3:Y:S01]  /*8920*/  MUFU.EX2 R132, R132 ;  /* 0x0000008400847308 */ /* 0x000ee20000000800 */
[----:B------:R-:W-:Y:S01]  /*8930*/  F2FP.PACK_AB R59, R128, R97 ;  /* 0x00000061803b723e */ /* 0x000fe200000000ff */
[----:B------:R-:W-:Y:S04]  /*8940*/  FADD.FTZ R89, R89, R82 ;  /* 0x0000005259597221 */ /* 0x000fe80000010000 */
[----:B------:R-:W-:Y:S02]  /*8950*/  FADD.FTZ R90, R90, R89 ;  /* 0x000000595a5a7221 */ /* 0x000fe40000010000 */
[C---:B-----5:R-:W-:Y:S02]  /*8960*/  HMMA.16816.F32 R4, R56.reuse, R60, R4 ;  /* 0x0000003c3804723c */ /* 0x060fe40000001804 */
[----:B------:R-:W-:Y:S01]  /*8970*/  MUFU.EX2 R129, R129 ;  /* 0x0000008100817308 */ /* 0x000fe20000000800 */
[----:B------:R-:W-:Y:S04]  /*8980*/  FADD.FTZ R97, R97, R90 ;  /* 0x0000005a61617221 */ /* 0x000fe80000010000 */
[----:B------:R-:W-:Y:S01]  /*8990*/  FADD.FTZ R128, R128, R97 ;  /* 0x0000006180807221 */ /* 0x000fe20000010000 */
[C---:B------:R-:W-:Y:S01]  /*89a0*/  HMMA.16816.F32 R8, R56.reuse, R62, R8 ;  /* 0x0000003e3808723c */ /* 0x040fe20000001808 */
[----:B------:R-:W4:Y:S03]  /*89b0*/  LDSM.16.MT88.4 R60, [R118+0xd800] ;  /* 0x00d80000763c783b */ /* 0x000f260000004200 */
[----:B------:R-:W5:Y:S04]  /*89c0*/  MUFU.EX2 R134, R134 ;  /* 0x0000008600867308 */ /* 0x000f680000000800 */
[C---:B------:R-:W-:Y:S06]  /*89d0*/  HMMA.16816.F32 R12, R56.reuse, R68, R12 ;  /* 0x00000044380c723c */ /* 0x040fec000000180c */
[----:B------:R-:W-:Y:S02]  /*89e0*/  MUFU.EX2 R131, R131 ;  /* 0x0000008300837308 */ /* 0x000fe40000000800 */
[C---:B------:R-:W-:Y:S01]  /*89f0*/  HMMA.16816.F32 R16, R56.reuse, R70, R16 ;  /* 0x000000463810723c */ /* 0x040fe20000001810 */
[----:B------:R-:W3:Y:S07]  /*8a00*/  LDSM.16.MT88.4 R68, [R116+0xd800] ;  /* 0x00d800007444783b */ /* 0x000eee0000004200 */
[C---:B-1----:R-:W-:Y:S01]  /*8a10*/  HMMA.16816.F32 R20, R56.reuse, R64, R20 ;  /* 0x000000403814723c */ /* 0x042fe20000001814 */
[----:B------:R-:W1:Y:S07]  /*8a20*/  MUFU.EX2 R136, R136 ;  /* 0x0000008800887308 */ /* 0x000e6e0000000800 */
[C---:B------:R-:W-:Y:S01]  /*8a30*/  HMMA.16816.F32 R24, R56.reuse, R66, R24 ;  /* 0x000000423818723c */ /* 0x040fe20000001818 */
[----:B------:R-:W1:Y:S02]  /*8a40*/  LDSM.16.MT88.4 R64, [R118+0x9c00] ;  /* 0x009c00007640783b */ /* 0x000e640000004200 */
[----:B------:R-:W-:Y:S05]  /*8a50*/  MUFU.EX2 R140, R140 ;  /* 0x0000008c008c7308 */ /* 0x000fea0000000800 */
[C---:B--2---:R-:W-:Y:S05]  /*8a60*/  HMMA.16816.F32 R28, R56.reuse, R72, R28 ;  /* 0x00000048381c723c */ /* 0x044fea000000181c */
[----:B------:R-:W-:Y:S03]  /*8a70*/  MUFU.EX2 R133, R133 ;  /* 0x0000008500857308 */ /* 0x000fe60000000800 */
[C---:B------:R-:W-:Y:S01]  /*8a80*/  HMMA.16816.F32 R32, R56.reuse, R74, R32 ;  /* 0x0000004a3820723c */ /* 0x040fe20000001820 */
[----:B------:R-:W2:Y:S06]  /*8a90*/  LDSM.16.MT88.4 R72, [R116+0x9c00] ;  /* 0x009c00007448783b */ /* 0x000eac0000004200 */
[----:B------:R-:W-:Y:S01]  /*8aa0*/  MUFU.EX2 R135, R135 ;  /* 0x0000008700877308 */ /* 0x000fe20000000800 */
[C---:B----4-:R-:W-:Y:S08]  /*8ab0*/  HMMA.16816.F32 R36, R56.reuse, R60, R36 ;  /* 0x0000003c3824723c */ /* 0x050ff00000001824 */
[C---:B------:R-:W-:Y:S01]  /*8ac0*/  HMMA.16816.F32 R40, R56.reuse, R62, R40 ;  /* 0x0000003e3828723c */ /* 0x040fe20000001828 */
[----:B------:R-:W4:Y:S01]  /*8ad0*/  LDSM.16.MT88.4 R60, [R118+0xbc00] ;  /* 0x00bc0000763c783b */ /* 0x000f220000004200 */
[----:B------:R-:W-:Y:S06]  /*8ae0*/  MUFU.EX2 R142, R142 ;  /* 0x0000008e008e7308 */ /* 0x000fec0000000800 */
[C---:B---3--:R-:W-:Y:S04]  /*8af0*/  HMMA.16816.F32 R44, R56.reuse, R68, R44 ;  /* 0x00000044382c723c */ /* 0x048fe8000000182c */
[----:B------:R-:W-:Y:S04]  /*8b00*/  MUFU.EX2 R137, R137 ;  /* 0x0000008900897308 */ /* 0x000fe80000000800 */
[----:B------:R-:W-:Y:S01]  /*8b10*/  HMMA.16816.F32 R48, R56, R70, R48 ;  /* 0x000000463830723c */ /* 0x000fe20000001830 */
[----:B------:R-:W3:Y:S05]  /*8b20*/  LDSM.16.MT88.4 R68, [R116+0xbc00] ;  /* 0x00bc00007444783b */ /* 0x000eea0000004200 */
[----:B------:R-:W-:Y:S01]  /*8b30*/  MUFU.EX2 R144, R144 ;  /* 0x0000009000907308 */ /* 0x000fe20000000800 */
[----:B------:R-:W-:Y:S02]  /*8b40*/  F2FP.PACK_AB R56, R99, R130 ;  /* 0x000000826338723e */ /* 0x000fe400000000ff */
[----:B------:R-:W-:Y:S03]  /*8b50*/  F2FP.PACK_AB R57, R132, R127 ;  /* 0x0000007f8439723e */ /* 0x000fe600000000ff */
[----:B-----5:R-:W-:Y:S01]  /*8b60*/  F2FP.PACK_AB R58, R134, R129 ;  /* 0x00000081863a723e */ /* 0x020fe200000000ff */
[----:B------:R-:W-:Y:S01]  /*8b70*/  FADD.FTZ R127, R127, R128 ;  /* 0x000000807f7f7221 */ /* 0x000fe20000010000 */
[----:B-1----:R-:W-:Y:S02]  /*8b80*/  F2FP.PACK_AB R59, R136, R131 ;  /* 0x00000083883b723e */ /* 0x002fe400000000ff */
[----:B------:R-:W-:Y:S01]  /*8b90*/  MUFU.EX2 R139, R139 ;  /* 0x0000008b008b7308 */ /* 0x000fe20000000800 */
[----:B------:R-:W-:Y:S04]  /*8ba0*/  FADD.FTZ R132, R132, R127 ;  /* 0x0000007f84847221 */ /* 0x000fe80000010000 */
[C---:B------:R-:W-:Y:S03]  /*8bb0*/  HMMA.16816.F32 R4, R56.reuse, R64, R4 ;  /* 0x000000403804723c */ /* 0x040fe60000001804 */
[----:B------:R-:W-:Y:S02]  /*8bc0*/  FADD.FTZ R131, R131, R132 ;  /* 0x0000008483837221 */ /* 0x000fe40000010000 */
[----:B------:R-:W-:Y:S02]  /*8bd0*/  MUFU.EX2 R146, R146 ;  /* 0x0000009200927308 */ /* 0x000fe40000000800 */
[----:B------:R-:W-:Y:S01]  /*8be0*/  FADD.FTZ R136, R136, R131 ;  /* 0x0000008388887221 */ /* 0x000fe20000010000 */
[C---:B------:R-:W-:Y:S01]  /*8bf0*/  HMMA.16816.F32 R8, R56.reuse, R66, R8 ;  /* 0x000000423808723c */ /* 0x040fe20000001808 */
[----:B------:R-:W1:Y:S06]  /*8c00*/  LDSM.16.MT88.4 R64, [R118+0xdc00] ;  /* 0x00dc00007640783b */ /* 0x000e6c0000004200 */
[----:B------:R-:W-:Y:S01]  /*8c10*/  MUFU.EX2 R123, R198 ;  /* 0x000000c6007b7308 */ /* 0x000fe20000000800 */
[C---:B--2---:R-:W-:Y:S08]  /*8c20*/  HMMA.16816.F32 R12, R56.reuse, R72, R12 ;  /* 0x00000048380c723c */ /* 0x044ff0000000180c */
[C---:B------:R-:W-:Y:S01]  /*8c30*/  HMMA.16816.F32 R16, R56.reuse, R74, R16 ;  /* 0x0000004a3810723c */ /* 0x040fe20000001810 */
[----:B------:R-:W2:Y:S01]  /*8c40*/  LDSM.16.MT88.4 R72, [R116+0xdc00] ;  /* 0x00dc00007448783b */ /* 0x000ea20000004200 */
[----:B------:R-:W5:Y:S06]  /*8c50*/  MUFU.EX2 R138, R200 ;  /* 0x000000c8008a7308 */ /* 0x000f6c0000000800 */
[C---:B----4-:R-:W-:Y:S04]  /*8c60*/  HMMA.16816.F32 R20, R56.reuse, R60, R20 ;  /* 0x0000003c3814723c */ /* 0x050fe80000001814 */
[----:B------:R-:W-:Y:S04]  /*8c70*/  MUFU.EX2 R149, R149 ;  /* 0x0000009500957308 */ /* 0x000fe80000000800 */
[C---:B------:R-:W-:Y:S01]  /*8c80*/  HMMA.16816.F32 R24, R56.reuse, R62, R24 ;  /* 0x0000003e3818723c */ /* 0x040fe20000001818 */
[----:B------:R-:W4:Y:S05]  /*8c90*/  LDSM.16.MT88.4 R60, [R118+0xa000] ;  /* 0x00a00000763c783b */ /* 0x000f2a0000004200 */
[----:B------:R-:W2:Y:S02]  /*8ca0*/  MUFU.EX2 R156, R156 ;  /* 0x0000009c009c7308 */ /* 0x000ea40000000800 */
[C---:B---3--:R-:W-:Y:S04]  /*8cb0*/  HMMA.16816.F32 R28, R56.reuse, R68, R28 ;  /* 0x00000044381c723c */ /* 0x048fe8000000181c */
[----:B-----5:R-:W-:Y:S04]  /*8cc0*/  F2FP.PACK_AB R52, R138, R123 ;  /* 0x0000007b8a34723e */ /* 0x020fe800000000ff */
[C---:B------:R-:W-:Y:S01]  /*8cd0*/  HMMA.16816.F32 R32, R56.reuse, R70, R32 ;  /* 0x000000463820723c */ /* 0x040fe20000001820 */
[----:B------:R-:W3:Y:S01]  /*8ce0*/  LDSM.16.MT88.4 R68, [R116+0xa000] ;  /* 0x00a000007444783b */ /* 0x000ee20000004200 */
[----:B------:R-:W-:Y:S06]  /*8cf0*/  MUFU.EX2 R151, R151 ;  /* 0x0000009700977308 */ /* 0x000fec0000000800 */
[C---:B-1----:R-:W-:Y:S04]  /*8d00*/  HMMA.16816.F32 R36, R56.reuse, R64, R36 ;  /* 0x000000403824723c */ /* 0x042fe80000001824 */
[----:B------:R-:W1:Y:S01]  /*8d10*/  MUFU.EX2 R158, R158 ;  /* 0x0000009e009e7308 */ /* 0x000e620000000800 */
[----:B--2---:R-:W-:Y:S03]  /*8d20*/  F2FP.PACK_AB R53, R156, R149 ;  /* 0x000000959c35723e */ /* 0x004fe600000000ff */
[C---:B------:R-:W-:Y:S01]  /*8d30*/  HMMA.16816.F32 R40, R56.reuse, R66, R40 ;  /* 0x000000423828723c */ /* 0x040fe20000001828 */
[----:B------:R-:W2:Y:S05]  /*8d40*/  LDSM.16.MT88.4 R64, [R118+0xc000] ;  /* 0x00c000007640783b */ /* 0x000eaa0000004200 */
[----:B------:R-:W-:Y:S02]  /*8d50*/  MUFU.EX2 R153, R153 ;  /* 0x0000009900997308 */ /* 0x000fe40000000800 */
[C---:B------:R-:W-:Y:S08]  /*8d60*/  HMMA.16816.F32 R44, R56.reuse, R72, R44 ;  /* 0x00000048382c723c */ /* 0x040ff0000000182c */
[----:B------:R-:W-:Y:S01]  /*8d70*/  HMMA.16816.F32 R48, R56, R74, R48 ;  /* 0x0000004a3830723c */ /* 0x000fe20000001830 */
[----:B------:R-:W5:Y:S01]  /*8d80*/  LDSM.16.MT88.4 R72, [R116+0xc000] ;  /* 0x00c000007448783b */ /* 0x000f620000004200 */
[----:B------:R-:W2:Y:S02]  /*8d90*/  MUFU.EX2 R160, R160 ;  /* 0x000000a000a07308 */ /* 0x000ea40000000800 */
[----:B-1----:R-:W-:Y:S03]  /*8da0*/  F2FP.PACK_AB R54, R158, R151 ;  /* 0x000000979e36723e */ /* 0x002fe600000000ff */
[----:B------:R-:W-:Y:S02]  /*8db0*/  F2FP.PACK_AB R56, R133, R140 ;  /* 0x0000008c8538723e */ /* 0x000fe400000000ff */
[----:B------:R-:W-:Y:S03]  /*8dc0*/  F2FP.PACK_AB R57, R142, R135 ;  /* 0x000000878e39723e */ /* 0x000fe600000000ff */
[----:B------:R-:W-:Y:S01]  /*8dd0*/  F2FP.PACK_AB R58, R144, R137 ;  /* 0x00000089903a723e */ /* 0x000fe200000000ff */
[----:B------:R-:W-:Y:S01]  /*8de0*/  MUFU.EX2 R155, R155 ;  /* 0x0000009b009b7308 */ /* 0x000fe20000000800 */
[----:B------:R-:W-:Y:S01]  /*8df0*/  F2FP.PACK_AB R59, R146, R139 ;  /* 0x0000008b923b723e */ /* 0x000fe200000000ff */
[----:B------:R-:W-:Y:S04]  /*8e00*/  FADD.FTZ R135, R135, R136 ;  /* 0x0000008887877221 */ /* 0x000fe80000010000 */
[----:B------:R-:W-:Y:S02]  /*8e10*/  FADD.FTZ R142, R142, R135 ;  /* 0x000000878e8e7221 */ /* 0x000fe40000010000 */
[C---:B----4-:R-:W-:Y:S02]  /*8e20*/  HMMA.16816.F32 R4, R56.reuse, R60, R4 ;  /* 0x0000003c3804723c */ /* 0x050fe40000001804 */
[----:B------:R-:W1:Y:S01]  /*8e30*/  MUFU.EX2 R122, R208 ;  /* 0x000000d0007a7308 */ /* 0x000e620000000800 */
[----:B------:R-:W-:Y:S01]  /*8e40*/  FADD.FTZ R139, R139, R142 ;  /* 0x0000008e8b8b7221 */ /* 0x000fe20000010000 */
[----:B--2---:R-:W-:Y:S03]  /*8e50*/  F2FP.PACK_AB R55, R160, R153 ;  /* 0x00000099a037723e */ /* 0x004fe600000000ff */
[----:B------:R-:W-:Y:S01]  /*8e60*/  FADD.FTZ R146, R146, R139 ;  /* 0x0000008b92927221 */ /* 0x000fe20000010000 */
[C---:B------:R-:W-:Y:S01]  /*8e70*/  HMMA.16816.F32 R8, R56.reuse, R62, R8 ;  /* 0x0000003e3808723c */ /* 0x040fe20000001808 */
[----:B------:R-:W2:Y:S03]  /*8e80*/  LDSM.16.MT88.4 R60, [R118+0xe000] ;  /* 0x00e00000763c783b */ /* 0x000ea60000004200 */
[----:B------:R-:W-:Y:S04]  /*8e90*/  MUFU.EX2 R3, R185 ;  /* 0x000000b900037308 */ /* 0x000fe80000000800 */
[C---:B---3--:R-:W-:Y:S06]  /*8ea0*/  HMMA.16816.F32 R12, R56.reuse, R68, R12 ;  /* 0x00000044380c723c */ /* 0x048fec000000180c */
[----:B------:R-:W-:Y:S02]  /*8eb0*/  MUFU.EX2 R210, R210 ;  /* 0x000000d200d27308 */ /* 0x000fe40000000800 */
[C---:B------:R-:W-:Y:S01]  /*8ec0*/  HMMA.16816.F32 R16, R56.reuse, R70, R16 ;  /* 0x000000463810723c */ /* 0x040fe20000001810 */
[----:B------:R-:W3:Y:S07]  /*8ed0*/  LDSM.16.MT88.4 R68, [R116+0xe000] ;  /* 0x00e000007444783b */ /* 0x000eee0000004200 */
[C---:B------:R-:W-:Y:S01]  /*8ee0*/  HMMA.16816.F32 R20, R56.reuse, R64, R20 ;  /* 0x000000403814723c */ /* 0x040fe20000001814 */
[----:B------:R-:W4:Y:S07]  /*8ef0*/  MUFU.EX2 R125, R125 ;  /* 0x0000007d007d7308 */ /* 0x000f2e0000000800 */
[C---:B------:R-:W-:Y:S01]  /*8f00*/  HMMA.16816.F32 R24, R56.reuse, R66, R24 ;  /* 0x000000423818723c */ /* 0x040fe20000001818 */
[----:B------:R-:W-:Y:S02]  /*8f10*/  LDSM.16.MT88.4 R64, [R116+0xa400] ;  /* 0x00a400007440783b */ /* 0x000fe40000004200 */
[----:B------:R-:W-:Y:S05]  /*8f20*/  MUFU.EX2 R124, R124 ;  /* 0x0000007c007c7308 */ /* 0x000fea0000000800 */
[C---:B-----5:R-:W-:Y:S08]  /*8f30*/  HMMA.16816.F32 R28, R56.reuse, R72, R28 ;  /* 0x00000048381c723c */ /* 0x060ff0000000181c */
        /* <DEDUP_REMOVED lines=12> */
[----:B------:R-:W-:Y:S03]  /*9000*/  F2FP.PACK_AB R59, R154, R147 ;  /* 0x000000939a3b723e */ /* 0x000fe600000000ff */
[----:B------:R-:W-:Y:S04]  /*9010*/  FADD.FTZ R150, R150, R143 ;  /* 0x0000008f96967221 */ /* 0x000fe80000010000 */
[----:B------:R-:W-:Y:S01]  /*9020*/  FADD.FTZ R147, R147, R150 ;  /* 0x0000009693937221 */ /* 0x000fe20000010000 */
[C---:B--2---:R-:W-:Y:S03]  /*9030*/  HMMA.16816.F32 R4, R56.reuse, R60, R4 ;  /* 0x0000003c3804723c */ /* 0x044fe60000001804 */
[----:B------:R-:W-:Y:S04]  /*9040*/  FADD.FTZ R154, R154, R147 ;  /* 0x000000939a9a7221 */ /* 0x000fe80000010000 */
[----:B------:R-:W-:Y:S01]  /*9050*/  FADD.FTZ R149, R149, R154 ;  /* 0x0000009a95957221 */ /* 0x000fe20000010000 */
[C---:B------:R-:W-:Y:S01]  /*9060*/  HMMA.16816.F32 R8, R56.reuse, R62, R8 ;  /* 0x0000003e3808723c */ /* 0x040fe20000001808 */
[----:B------:R-:W2:Y:S03]  /*9070*/  LDSM.16.MT88.4 R60, [R116+0xe400] ;  /* 0x00e40000743c783b */ /* 0x000ea60000004200 */
[----:B------:R-:W-:Y:S04]  /*9080*/  FADD.FTZ R156, R156, R149 ;  /* 0x000000959c9c7221 */ /* 0x000fe80000010000 */
[C---:B------:R-:W-:Y:S04]  /*9090*/  HMMA.16816.F32 R12, R56.reuse, R64, R12 ;  /* 0x00000040380c723c */ /* 0x040fe8000000180c */
[----:B------:R-:W-:Y:S04]  /*90a0*/  FADD.FTZ R153, R153, R156 ;  /* 0x0000009c99997221 */ /* 0x000fe80000010000 */
[C---:B------:R-:W-:Y:S01]  /*90b0*/  HMMA.16816.F32 R16, R56.reuse, R66, R16 ;  /* 0x000000423810723c */ /* 0x040fe20000001810 */
[----:B------:R-:W5:Y:S03]  /*90c0*/  LDSM.16.MT88.4 R64, [R118+0xa800] ;  /* 0x00a800007640783b */ /* 0x000f660000004200 */
[----:B------:R-:W-:Y:S04]  /*90d0*/  FADD.FTZ R160, R160, R153 ;  /* 0x00000099a0a07221 */ /* 0x000fe80000010000 */
[C---:B---3--:R-:W-:Y:S08]  /*90e0*/  HMMA.16816.F32 R20, R56.reuse, R68, R20 ;  /* 0x000000443814723c */ /* 0x048ff00000001814 */
[C---:B------:R-:W-:Y:S01]  /*90f0*/  HMMA.16816.F32 R24, R56.reuse, R70, R24 ;  /* 0x000000463818723c */ /* 0x040fe20000001818 */
[----:B------:R-:W3:Y:S07]  /*9100*/  LDSM.16.MT88.4 R68, [R116+0xa800] ;  /* 0x00a800007444783b */ /* 0x000eee0000004200 */
[C---:B------:R-:W-:Y:S08]  /*9110*/  HMMA.16816.F32 R28, R56.reuse, R72, R28 ;  /* 0x00000048381c723c */ /* 0x040ff0000000181c */
[C---:B------:R-:W-:Y:S01]  /*9120*/  HMMA.16816.F32 R32, R56.reuse, R74, R32 ;  /* 0x0000004a3820723c */ /* 0x040fe20000001820 */
[----:B------:R-:W1:Y:S07]  /*9130*/  LDSM.16.MT88.4 R72, [R118+0xc800] ;  /* 0x00c800007648783b */ /* 0x000e6e0000004200 */
[C---:B------:R-:W-:Y:S08]  /*9140*/  HMMA.16816.F32 R36, R56.reuse, R76, R36 ;  /* 0x0000004c3824723c */ /* 0x040ff00000001824 */
[C---:B------:R-:W-:Y:S01]  /*9150*/  HMMA.16816.F32 R40, R56.reuse, R78, R40 ;  /* 0x0000004e3828723c */ /* 0x040fe20000001828 */
[----:B------:R-:W1:Y:S07]  /*9160*/  LDSM.16.MT88.4 R76, [R116+0xc800] ;  /* 0x00c80000744c783b */ /* 0x000e6e0000004200 */
[C---:B--2---:R-:W-:Y:S08]  /*9170*/  HMMA.16816.F32 R44, R56.reuse, R60, R44 ;  /* 0x0000003c382c723c */ /* 0x044ff0000000182c */
[----:B------:R-:W-:Y:S01]  /*9180*/  HMMA.16816.F32 R48, R56, R62, R48 ;  /* 0x0000003e3830723c */ /* 0x000fe20000001830 */
[----:B------:R-:W2:Y:S07]  /*9190*/  LDSM.16.MT88.4 R56, [R118+0xe800] ;  /* 0x00e800007638783b */ /* 0x000eae0000004200 */
[C---:B-----5:R-:W-:Y:S01]  /*91a0*/  HMMA.16816.F32 R4, R52.reuse, R64, R4 ;  /* 0x000000403404723c */ /* 0x060fe20000001804 */
[----:B------:R-:W5:Y:S01]  /*91b0*/  LDSM.16.MT88.4 R60, [R116+0xe800] ;  /* 0x00e80000743c783b */ /* 0x000f620000004200 */
[----:B------:R4:W-:Y:S06]  /*91c0*/  MUFU.EX2 R65, R92 ;  /* 0x0000005c00417308 */ /* 0x0009ec0000000800 */
[C---:B------:R-:W-:Y:S04]  /*91d0*/  HMMA.16816.F32 R8, R52.reuse, R66, R8 ;  /* 0x000000423408723c */ /* 0x040fe80000001808 */
[----:B------:R-:W2:Y:S04]  /*91e0*/  MUFU.EX2 R64, R195 ;  /* 0x000000c300407308 */ /* 0x000ea80000000800 */
[C---:B---3--:R-:W-:Y:S07]  /*91f0*/  HMMA.16816.F32 R12, R52.reuse, R68, R12 ;  /* 0x00000044340c723c */ /* 0x048fee000000180c */
[----:B-1----:R-:W-:Y:S01]  /*9200*/  F2FP.PACK_AB R68, R122, R155 ;  /* 0x0000009b7a44723e */ /* 0x002fe200000000ff */
[C---:B------:R-:W-:Y:S01]  /*9210*/  HMMA.16816.F32 R16, R52.reuse, R70, R16 ;  /* 0x000000463410723c */ /* 0x040fe20000001810 */
[----:B----4-:R-:W1:Y:S06]  /*9220*/  LDSM.16.MT88.4 R92, [R118+0xcc00] ;  /* 0x00cc0000765c783b */ /* 0x010e6c0000004200 */
[----:B------:R-:W-:Y:S01]  /*9230*/  F2FP.PACK_AB R70, R125, R210 ;  /* 0x000000d27d46723e */ /* 0x000fe200000000ff */
[C---:B------:R-:W-:Y:S04]  /*9240*/  HMMA.16816.F32 R20, R52.reuse, R72, R20 ;  /* 0x000000483414723c */ /* 0x040fe80000001814 */
[----:B--2---:R-:W-:Y:S01]  /*9250*/  F2FP.PACK_AB R69, R64, R3 ;  /* 0x000000034045723e */ /* 0x004fe200000000ff */
[----:B------:R-:W-:Y:S01]  /*9260*/  FADD.FTZ R3, R3, R160 ;  /* 0x000000a003037221 */ /* 0x000fe20000010000 */
[----:B------:R-:W-:Y:S02]  /*9270*/  F2FP.PACK_AB R71, R124, R65 ;  /* 0x000000417c47723e */ /* 0x000fe400000000ff */
[C---:B------:R-:W-:Y:S04]  /*9280*/  HMMA.16816.F32 R24, R52.reuse, R74, R24 ;  /* 0x0000004a3418723c */ /* 0x040fe80000001818 */
[----:B------:R-:W-:Y:S01]  /*9290*/  FADD.FTZ R64, R64, R3 ;  /* 0x0000000340407221 */ /* 0x000fe20000010000 */
[----:B------:R-:W-:Y:S03]  /*92a0*/  IADD3 R3, R192, -0x1, RZ ;  /* 0xffffffffc0037810 */ /* 0x000fe60007ffe0ff */
[C---:B------:R-:W-:Y:S04]  /*92b0*/  HMMA.16816.F32 R28, R52.reuse, R76, R28 ;  /* 0x0000004c341c723c */ /* 0x040fe8000000181c */
[----:B------:R-:W-:Y:S01]  /*92c0*/  FADD.FTZ R65, R65, R64 ;  /* 0x0000004041417221 */ /* 0x000fe20000010000 */
[----:B------:R-:W-:Y:S03]  /*92d0*/  MOV R192, R3 ;  /* 0x0000000300c07202 */ /* 0x000fe60000000f00 */
[C---:B------:R-:W-:Y:S01]  /*92e0*/  HMMA.16816.F32 R32, R52.reuse, R78, R32 ;  /* 0x0000004e3420723c */ /* 0x040fe20000001820 */
[----:B------:R-:W-:Y:S03]  /*92f0*/  LDSM.16.MT88.4 R76, [R118+0xec00] ;  /* 0x00ec0000764c783b */ /* 0x000fe60000004200 */
[----:B------:R-:W-:Y:S04]  /*9300*/  FADD.FTZ R194, R124, R65 ;  /* 0x000000417cc27221 */ /* 0x000fe80000010000 */
[C---:B------:R-:W-:Y:S08]  /*9310*/  HMMA.16816.F32 R36, R52.reuse, R56, R36 ;  /* 0x000000383424723c */ /* 0x040ff00000001824 */
[C---:B------:R-:W-:Y:S08]  /*9320*/  HMMA.16816.F32 R40, R52.reuse, R58, R40 ;  /* 0x0000003a3428723c */ /* 0x040ff00000001828 */
[C---:B-----5:R-:W-:Y:S08]  /*9330*/  HMMA.16816.F32 R44, R52.reuse, R60, R44 ;  /* 0x0000003c342c723c */ /* 0x060ff0000000182c */
[----:B------:R-:W-:Y:S08]  /*9340*/  HMMA.16816.F32 R48, R52, R62, R48 ;  /* 0x0000003e3430723c */ /* 0x000ff00000001830 */
[C---:B------:R-:W-:Y:S07]  /*9350*/  HMMA.16816.F32 R112, R68.reuse, R108, R4 ;  /* 0x0000006c4470723c */ /* 0x040fee0000001804 */
[----:B------:R-:W-:Y:S01]  /*9360*/  FADD.FTZ R4, R84, R87 ;  /* 0x0000005754047221 */ /* 0x000fe20000010000 */
[C---:B------:R-:W-:Y:S01]  /*9370*/  HMMA.16816.F32 R108, R68.reuse, R110, R8 ;  /* 0x0000006e446c723c */ /* 0x040fe20000001808 */
[----:B------:R-:W2:Y:S03]  /*9380*/  LDSM.16.MT88.4 R84, [R116+0xcc00] ;  /* 0x00cc00007454783b */ /* 0x000ea60000004200 */
[----:B------:R-:W-:Y:S04]  /*9390*/  FADD.FTZ R4, R83, R4 ;  /* 0x0000000453047221 */ /* 0x000fe80000010000 */
[C---:B------:R-:W-:Y:S04]  /*93a0*/  HMMA.16816.F32 R104, R68.reuse, R100, R12 ;  /* 0x000000644468723c */ /* 0x040fe8000000180c */
[----:B------:R-:W-:Y:S02]  /*93b0*/  FADD.FTZ R91, R91, R4 ;  /* 0x000000045b5b7221 */ /* 0x000fe40000010000 */
[----:B------:R-:W3:Y:S02]  /*93c0*/  LDSM.16.MT88.4 R4, [R116+0xec00] ;  /* 0x00ec00007404783b */ /* 0x000ee40000004200 */
[C---:B------:R-:W-:Y:S04]  /*93d0*/  HMMA.16816.F32 R100, R68.reuse, R102, R16 ;  /* 0x000000664464723c */ /* 0x040fe80000001810 */
[----:B------:R-:W-:Y:S04]  /*93e0*/  FADD.FTZ R91, R98, R91 ;  /* 0x0000005b625b7221 */ /* 0x000fe80000010000 */
[----:B------:R-:W-:Y:S04]  /*93f0*/  FADD.FTZ R130, R130, R91 ;  /* 0x0000005b82827221 */ /* 0x000fe80000010000 */
[----:B------:R-:W-:Y:S02]  /*9400*/  FADD.FTZ R130, R99, R130 ;  /* 0x0000008263827221 */ /* 0x000fe40000010000 */
[C---:B-1----:R-:W-:Y:S03]  /*9410*/  HMMA.16816.F32 R96, R68.reuse, R92, R20 ;  /* 0x0000005c4460723c */ /* 0x042fe60000001814 */
[----:B------:R-:W-:Y:S04]  /*9420*/  FADD.FTZ R129, R129, R130 ;  /* 0x0000008281817221 */ /* 0x000fe80000010000 */
[----:B------:R-:W-:Y:S01]  /*9430*/  FADD.FTZ R129, R134, R129 ;  /* 0x0000008186817221 */ /* 0x000fe20000010000 */
[C---:B------:R-:W-:Y:S04]  /*9440*/  HMMA.16816.F32 R92, R68.reuse, R94, R24 ;  /* 0x0000005e445c723c */ /* 0x040fe80000001818 */
[----:B------:R-:W-:Y:S04]  /*9450*/  FADD.FTZ R140, R140, R129 ;  /* 0x000000818c8c7221 */ /* 0x000fe80000010000 */
[C---:B--2---:R-:W-:Y:S04]  /*9460*/  HMMA.16816.F32 R88, R68.reuse, R84, R28 ;  /* 0x000000544458723c */ /* 0x044fe8000000181c */
[----:B------:R-:W-:Y:S04]  /*9470*/  FADD.FTZ R140, R133, R140 ;  /* 0x0000008c858c7221 */ /* 0x000fe80000010000 */
[C---:B------:R-:W-:Y:S04]  /*9480*/  HMMA.16816.F32 R84, R68.reuse, R86, R32 ;  /* 0x000000564454723c */ /* 0x040fe80000001820 */
[----:B------:R-:W-:Y:S04]  /*9490*/  FADD.FTZ R137, R137, R140 ;  /* 0x0000008c89897221 */ /* 0x000fe80000010000 */
[C---:B------:R-:W-:Y:S04]  /*94a0*/  HMMA.16816.F32 R80, R68.reuse, R76, R36 ;  /* 0x0000004c4450723c */ /* 0x040fe80000001824 */
[----:B------:R-:W-:Y:S04]  /*94b0*/  FADD.FTZ R144, R144, R137 ;  /* 0x0000008990907221 */ /* 0x000fe80000010000 */
[C---:B------:R-:W-:Y:S04]  /*94c0*/  HMMA.16816.F32 R76, R68.reuse, R78, R40 ;  /* 0x0000004e444c723c */ /* 0x040fe80000001828 */
[----:B------:R-:W-:Y:S04]  /*94d0*/  FADD.FTZ R141, R141, R144 ;  /* 0x000000908d8d7221 */ /* 0x000fe80000010000 */
[----:B------:R-:W-:Y:S01]  /*94e0*/  FADD.FTZ R148, R148, R141 ;  /* 0x0000008d94947221 */ /* 0x000fe20000010000 */
[C---:B---3--:R-:W-:Y:S03]  /*94f0*/  HMMA.16816.F32 R72, R68.reuse, R4, R44 ;  /* 0x000000044448723c */ /* 0x048fe6000000182c */
        /* <DEDUP_REMOVED lines=12> */
.L_x_1724:
        /* <DEDUP_REMOVED lines=184> */
.L_x_1730:
[----:B------:R-:W-:Y:S05]  /*a140*/  BSYNC B0 ;  /* 0x0000000000007941 */ /* 0x000fea0003800000 */
.L_x_1729:
        /* <DEDUP_REMOVED lines=36> */
.L_x_1731:
        /* <DEDUP_REMOVED lines=15> */
.L_x_6115:


//--------------------- .text._ZN5flash24flash_fwd_splitkv_kernelI23Flash_fwd_kernel_traitsILi96ELi64ELi128ELi4ELb0ELb0EN7cutlass6half_tE19Flash_kernel_traitsILi96ELi64ELi128ELi4ES3_EELb1ELb0ELb0ELb1ELb1ELb0ELb1ELb0EEEvNS_16Flash_fwd_paramsE --------------------------
	.section	.text._ZN5flash24flash_fwd_splitkv_kernelI23Flash_fwd_kernel_traitsILi96ELi64ELi128ELi4ELb0ELb0EN7cutlass6half_tE19Flash_kernel_traitsILi96ELi64ELi128ELi4ES3_EELb1ELb0ELb0ELb1ELb1ELb0ELb1ELb0EEEvNS_16Flash_fwd_paramsE,"ax",@progbits
	.sectioninfo	@"SHI_REGISTERS=188"
	.align	128
        .global         _ZN5flash24flash_fwd_splitkv_kernelI23Flash_fwd_kernel_traitsILi96ELi64ELi128ELi4ELb0ELb0EN7cutlass6half_tE19Flash_kernel_traitsILi96ELi64ELi128ELi4ES3_EELb1ELb0ELb0ELb1ELb1ELb0ELb1ELb0EEEvNS_16Flash_fwd_paramsE
        .type           _ZN5flash24flash_fwd_splitkv_kernelI23Flash_fwd_kernel_traitsILi96ELi64ELi128ELi4ELb0ELb0EN7cutlass6half_tE19Flash_kernel_traitsILi96ELi64ELi128ELi4ES3_EELb1ELb0ELb0ELb1ELb1ELb0ELb1ELb0EEEvNS_16Flash_fwd_paramsE,@function
        .size           _ZN5flash24flash_fwd_splitkv_kernelI23Flash_fwd_kernel_traitsILi96ELi64ELi128ELi4ELb0ELb0EN7cutlass6half_tE19Flash_kernel_traitsILi96ELi64ELi128ELi4ES3_EELb1ELb0ELb0ELb1ELb1ELb0ELb1ELb0EEEvNS_16Flash_fwd_paramsE,(.L_x_6116 - _ZN5flash24flash_fwd_splitkv_kernelI23Flash_fwd_kernel_traitsILi96ELi64ELi128ELi4ELb0ELb0EN7cutlass6half_tE19Flash_kernel_traitsILi96ELi64ELi128ELi4ES3_EELb1ELb0ELb0ELb1ELb1ELb0ELb1ELb0EEEvNS_16Flash_fwd_paramsE)
        .other          _ZN5flash24flash_fwd_splitkv_kernelI23Flash_fwd_kernel_traitsILi96ELi64ELi128ELi4ELb0ELb0EN7cutlass6half_tE19Flash_kernel_traitsILi96ELi64ELi128ELi4ES3_EELb1ELb0ELb0ELb1ELb1ELb0ELb1ELb0EEEvNS_16Flash_fwd_paramsE,@"STO_CUDA_ENTRY STV_DEFAULT"
_ZN5flash24flash_fwd_splitkv_kernelI23Flash_fwd_kernel_traitsILi96ELi64ELi128ELi4ELb0ELb0EN7cutlass6half_tE19Flash_kernel_traitsILi96ELi64ELi128ELi4ES3_EELb1ELb0ELb0ELb1ELb1ELb0ELb1ELb0EEEvNS_16Flash_fwd_paramsE:
.text._ZN5flash24flash_fwd_splitkv_kernelI23Flash_fwd_kernel_traitsILi96ELi64ELi128ELi4ELb0ELb0EN7cutlass6half_tE19Flash_kernel_traitsILi96ELi64ELi128ELi4ES3_EELb1ELb0ELb0ELb1ELb1ELb0ELb1ELb0EEEvNS_16Flash_fwd_paramsE:
[----:B------:R-:W-:Y:S02]  /*0000*/  MOV R1, c[0x0][0x28] ;  /* 0x00000a0000017a02 */ /* 0x000fe40000000f00 */
[----:B------:R-:W1:Y:S01]  /*0010*/  I2F.U32.RP R2, c[0x0][0x1c0] ;  /* 0x0000700000027b06 */ /* 0x000e620000209000 */
[----:B------:R-:W2:Y:S01]  /*0020*/  S2R R3, SR_CTAID.Z ;  /* 0x0000000000037919 */ /* 0x000ea20000002700 */
[----:B------:R-:W-:Y:S01]  /*0030*/  IMAD.MOV.U32 R4, RZ, RZ, RZ ;  /* 0x000000ffff047224 */ /* 0x000fe200078e00ff */
[----:B------:R-:W-:Y:S01]  /*0040*/  ISETP.NE.U32.AND P1, PT, RZ, c[0x0][0x250], PT ;  /* 0x00009400ff007a0c */ /* 0x000fe20003f25070 */
[----:B------:R-:W-:Y:S01]  /*0050*/  IMAD.MOV.U32 R17, RZ, RZ, RZ ;  /* 0x000000ffff117224 */ /* 0x000fe200078e00ff */
[----:B------:R-:W-:Y:S01]  /*0060*/  ISETP.NE.U32.AND P0, PT, RZ, c[0x0][0x258], PT ;  /* 0x00009600ff007a0c */ /* 0x000fe20003f05070 */
[----:B------:R-:W-:Y:S01]  /*0070*/  ULDC.64 UR10, c[0x0][0x118] ;  /* 0x00004600000a7ab9 */ /* 0x000fe20000000a00 */
[----:B------:R-:W-:Y:S02]  /*0080*/  ISETP.NE.U32.AND P2, PT, RZ, c[0x0][0x1c0], PT ;  /* 0x00007000ff007a0c */ /* 0x000fe40003f45070 */
[----:B------:R-:W-:Y:S02]  /*0090*/  ISETP.NE.AND.EX P1, PT, RZ, c[0x0][0x254], PT, P1 ;  /* 0x00009500ff007a0c */ /* 0x000fe40003f25310 */
[----:B------:R-:W-:Y:S01]  /*00a0*/  ISETP.NE.AND.EX P0, PT, RZ, c[0x0][0x25c], PT, P0 ;  /* 0x00009700ff007a0c */ /* 0x000fe20003f05300 */
[----:B-1----:R-:W1:Y:S02]  /*00b0*/  MUFU.RCP R5, R2 ;  /* 0x0000000200057308 */ /* 0x002e640000001000 */
[----:B-1----:R-:W-:-:S08]  /*00c0*/  IADD3 R5, R5, 0xffffffe, RZ ;  /* 0x0ffffffe05057810 */ /* 0x002fd00007ffe0ff */
[----:B------:R-:W-:Y:S01]  /*00d0*/  @P1 IMAD.MOV.U32 R2, RZ, RZ, 0x4 ;  /* 0x00000004ff021424 */ /* 0x000fe200078e00ff */
[----:B------:R-:W1:Y:S02]  /*00e0*/  F2I.FTZ.U32.TRUNC.NTZ R5, R5 ;  /* 0x0000000500057305 */ /* 0x000e64000021f000 */
[----:B-1----:R-:W-:-:S04]  /*00f0*/  IMAD.MOV R0, RZ, RZ, -R5 ;  /* 0x000000ffff007224 */ /* 0x002fc800078e0a05 */
[----:B------:R-:W-:-:S04]  /*0100*/  IMAD R7, R0, c[0x0][0x1c0], RZ ;  /* 0x0000700000077a24 */ /* 0x000fc800078e02ff */
[----:B------:R-:W-:-:S06]  /*0110*/  IMAD.HI.U32 R4, R5, R7, R4 ;  /* 0x0000000705047227 */ /* 0x000fcc00078e0004 */
[----:B--2---:R-:W-:-:S04]  /*0120*/  IMAD.HI.U32 R167, R4, R3, RZ ;  /* 0x0000000304a77227 */ /* 0x004fc800078e00ff */
[----:B------:R-:W-:-:S04]  /*0130*/  IMAD.MOV R0, RZ, RZ, -R167 ;  /* 0x000000ffff007224 */ /* 0x000fc800078e0aa7 */
[----:B------:R-:W-:-:S05]  /*0140*/  IMAD R0, R0, c[0x0][0x1c0], R3 ;  /* 0x0000700000007a24 */ /* 0x000fca00078e0203 */
[----:B------:R-:W-:-:S13]  /*0150*/  ISETP.GE.U32.AND P4, PT, R0, c[0x0][0x1c0], PT ;  /* 0x0000700000007a0c */ /* 0x000fda0003f86070 */
[----:B------:R-:W-:Y:S02]  /*0160*/  @P4 IADD3 R0, R0, -c[0x0][0x1c0], RZ ;  /* 0x8000700000004a10 */ /* 0x000fe40007ffe0ff */
[----:B------:R-:W-:Y:S02]  /*0170*/  @P4 IADD3 R167, R167, 0x1, RZ ;  /* 0x00000001a7a74810 */ /* 0x000fe40007ffe0ff */
[----:B------:R-:W-:Y:S01]  /*0180*/  ISETP.GE.U32.AND P3, PT, R0, c[0x0][0x1c0], PT ;  /* 0x0000700000007a0c */ /* 0x000fe20003f66070 */
[----:B------:R-:W-:-:S12]  /*0190*/  @P0 IMAD.MOV.U32 R0, RZ, RZ, 0x4 ;  /* 0x00000004ff000424 */ /* 0x000fd800078e00ff */
[----:B------:R-:W-:Y:S02]  /*01a0*/  @P3 IADD3 R167, R167, 0x1, RZ ;  /* 0x00000001a7a73810 */ /* 0x000fe40007ffe0ff */
[----:B------:R-:W-:-:S05]  /*01b0*/  @!P2 LOP3.LUT R167, RZ, c[0x0][0x1c0], RZ, 0x33, !PT ;  /* 0x00007000ffa7aa12 */ /* 0x000fca00078e33ff */
[----:B------:R-:W-:-:S04]  /*01c0*/  @P1 IMAD.WIDE R4, R167, R2, c[0x0][0x250] ;  /* 0x00009400a7041625 */ /* 0x000fc800078e0202 */
[----:B------:R-:W-:Y:S01]  /*01d0*/  @P0 IMAD.WIDE R6, R167, R0, c[0x0][0x258] ;  /* 0x00009600a7060625 */ /* 0x000fe200078e0200 */
[----:B------:R-:W2:Y:S04]  /*01e0*/  @P1 LDG.E R17, [R4.64] ;  /* 0x0000000a04111981 */ /* 0x000ea8000c1e1900 */
[----:B------:R-:W2:Y:S01]  /*01f0*/  @P0 LDG.E R2, [R6.64] ;  /* 0x0000000a06020981 */ /* 0x000ea2000c1e1900 */
[----:B------:R-:W-:Y:S01]  /*0200*/  @!P0 ISETP.NE.U32.AND P2, PT, RZ, c[0x0][0x268], PT ;  /* 0x00009a00ff008a0c */ /* 0x000fe20003f45070 */
[----:B------:R-:W-:Y:S02]  /*0210*/  IMAD.MOV R12, RZ, RZ, -R167 ;  /* 0x000000ffff0c7224 */ /* 0x000fe400078e0aa7 */
[----:B------:R-:W1:Y:S01]  /*0220*/  S2R R29, SR_CTAID.X ;  /* 0x00000000001d7919 */ /* 0x000e620000002500 */
[----:B------:R-:W-:Y:S01]  /*0230*/  @!P0 ISETP.NE.AND.EX P2, PT, RZ, c[0x0][0x26c], PT, P2 ;  /* 0x00009b00ff008a0c */ /* 0x000fe20003f45320 */
[----:B------:R-:W-:-:S03]  /*0240*/  IMAD R12, R12, c[0x0][0x1c0], R3 ;  /* 0x000070000c0c7a24 */ /* 0x000fc600078e0203 */
[----:B------:R-:W-:Y:S01]  /*0250*/  @!P0 SEL R0, RZ, c[0x0][0x21c], !P2 ;  /* 0x00008700ff008a07 */ /* 0x000fe20005000000 */
[----:B-1----:R-:W-:-:S05]  /*0260*/  IMAD.SHL.U32 R129, R29, 0x40, RZ ;  /* 0x000000401d817824 */ /* 0x002fca00078e00ff */
[----:B------:R-:W-:Y:S01]  /*0270*/  ISETP.GE.AND P1, PT, R129, c[0x0][0x214], PT ;  /* 0x0000850081007a0c */ /* 0x000fe20003f26270 */
[--C-:B--2---:R-:W-:Y:S01]  /*0280*/  @P0 IMAD.IADD R125, R2, 0x1, -R17.reuse ;  /* 0x00000001027d0824 */ /* 0x104fe200078e0a11 */
[----:B------:R-:W-:-:S11]  /*0290*/  @!P0 IADD3 R125, R0, c[0x0][0x218], -R17 ;  /* 0x00008600007d8a10 */ /* 0x000fd60007ffe811 */
[----:B------:R-:W-:Y:S05]  /*02a0*/  @P1 EXIT ;  /* 0x000000000000194d */ /* 0x000fea0003800000 */
        /* <DEDUP_REMOVED lines=10> */
[----:B--2---:R-:W-:Y:S02]  /*0350*/  IADD3 R6, R6, 0xffffffe, RZ ;  /* 0x0ffffffe06067810 */ /* 0x004fe40007ffe0ff */
[----:B------:R-:W-:Y:S02]  /*0360*/  IABS R0, R4 ;  /* 0x0000000400007213 */ /* 0x000fe40000000000 */
[----:B------:R-:W2:Y:S01]  /*0370*/  F2I.FTZ.U32.TRUNC.NTZ R7, R6 ;  /* 0x0000000600077305 */ /* 0x000ea2000021f000 */
[----:B------:R-:W-:-:S04]  /*0380*/  LOP3.LUT R4, R4, c[0x0][0x10], RZ, 0x3c, !PT ;  /* 0x0000040004047a12 */ /* 0x000fc800078e3cff */
[----:B------:R-:W-:Y:S02]  /*0390*/  ISETP.GE.AND P0, PT, R4, RZ, PT ;  /* 0x000000ff0400720c */ /* 0x000fe40003f06270 */
[----:B------:R-:W-:Y:S01]  /*03a0*/  IADD3 R4, R125, 0x7f, RZ ;  /* 0x0000007f7d047810 */ /* 0x000fe20007ffe0ff */
[----:B--2---:R-:W-:Y:S02]  /*03b0*/  IMAD.MOV R2, RZ, RZ, -R7 ;  /* 0x000000ffff027224 */ /* 0x004fe400078e0a07 */
[----:B------:R-:W-:Y:S02]  /*03c0*/  IMAD.MOV.U32 R6, RZ, RZ, RZ ;  /* 0x000000ffff067224 */ /* 0x000fe400078e00ff */
[----:B------:R-:W-:-:S04]  /*03d0*/  IMAD R2, R2, R3, RZ ;  /* 0x0000000302027224 */ /* 0x000fc800078e02ff */
[----:B------:R-:W-:-:S04]  /*03e0*/  IMAD.HI.U32 R7, R7, R2, R6 ;  /* 0x0000000207077227 */ /* 0x000fc800078e0006 */
[----:B------:R-:W-:-:S04]  /*03f0*/  IMAD.MOV.U32 R2, RZ, RZ, R0 ;  /* 0x000000ffff027224 */ /* 0x000fc800078e0000 */
[----:B------:R-:W-:-:S04]  /*0400*/  IMAD.HI.U32 R7, R7, R2, RZ ;  /* 0x0000000207077227 */ /* 0x000fc800078e00ff */
[----:B------:R-:W-:-:S04]  /*0410*/  IMAD.MOV R0, RZ, RZ, -R7 ;  /* 0x000000ffff007224 */ /* 0x000fc800078e0a07 */
[----:B------:R-:W-:Y:S01]  /*0420*/  IMAD R0, R3, R0, R2 ;  /* 0x0000000003007224 */ /* 0x000fe200078e0202 */
[----:B------:R-:W-:-:S04]  /*0430*/  IADD3 R2, R129, 0xbf, RZ ;  /* 0x000000bf81027810 */ /* 0x000fc80007ffe0ff */
[----:B------:R-:W-:Y:S02]  /*0440*/  ISETP.GT.U32.AND P1, PT, R3, R0, PT ;  /* 0x000000000300720c */ /* 0x000fe40003f24070 */
[----:B------:R-:W-:-:S04]  /*0450*/  IADD3 R2, R125, -c[0x0][0x214], R2 ;  /* 0x800085007d027a10 */ /* 0x000fc80007ffe002 */
[----:B------:R-:W-:-:S04]  /*0460*/  IADD3 R2, R2, c[0x0][0x2e8], RZ ;  /* 0x0000ba0002027a10 */ /* 0x000fc80007ffe0ff */
[----:B------:R-:W-:-:S03]  /*0470*/  SHF.R.S32.HI R5, RZ, 0x1f, R2 ;  /* 0x0000001fff057819 */ /* 0x000fc60000011402 */
[----:B------:R-:W-:Y:S01]  /*0480*/  @!P1 IMAD.IADD R0, R0, 0x1, -R3 ;  /* 0x0000000100009824 */ /* 0x000fe200078e0a03 */
[----:B------:R-:W-:Y:S02]  /*0490*/  @!P1 IADD3 R7, R7, 0x1, RZ ;  /* 0x0000000107079810 */ /* 0x000fe40007ffe0ff */
[----:B------:R-:W-:Y:S02]  /*04a0*/  ISETP.NE.AND P1, PT, RZ, c[0x0][0x10], PT ;  /* 0x00000400ff007a0c */ /* 0x000fe40003f25270 */
[----:B------:R-:W-:Y:S02]  /*04b0*/  ISETP.GE.U32.AND P2, PT, R0, R3, PT ;  /* 0x000000030000720c */ /* 0x000fe40003f46070 */
[----:B------:R-:W2:Y:S01]  /*04c0*/  S2R R0, SR_CTAID.Y ;  /* 0x0000000000007919 */ /* 0x000ea20000002600 */
[----:B------:R-:W-:Y:S02]  /*04d0*/  SHF.R.S32.HI R3, RZ, 0x1f, R4 ;  /* 0x0000001fff037819 */ /* 0x000fe40000011404 */
[----:B------:R-:W-:-:S02]  /*04e0*/  LEA.HI R5, R5, R2, RZ, 0x7 ;  /* 0x0000000205057211 */ /* 0x000fc400078f38ff */
[----:B------:R-:W-:Y:S02]  /*04f0*/  LEA.HI R3, R3, R4, RZ, 0x7 ;  /* 0x0000000403037211 */ /* 0x000fe400078f38ff */
[----:B------:R-:W-:Y:S02]  /*0500*/  SHF.R.S32.HI R5, RZ, 0x7, R5 ;  /* 0x00000007ff057819 */ /* 0x000fe40000011405 */
[----:B------:R-:W-:Y:S02]  /*0510*/  SHF.R.S32.HI R3, RZ, 0x7, R3 ;  /* 0x00000007ff037819 */ /* 0x000fe40000011403 */
[----:B------:R-:W-:-:S05]  /*0520*/  @P2 IADD3 R7, R7, 0x1, RZ ;  /* 0x0000000107072810 */ /* 0x000fca0007ffe0ff */
[----:B------:R-:W-:Y:S01]  /*0530*/  @!P0 IMAD.MOV R7, RZ, RZ, -R7 ;  /* 0x000000ffff078224 */ /* 0x000fe200078e0a07 */
[----:B------:R-:W-:-:S05]  /*0540*/  @!P1 LOP3.LUT R7, RZ, c[0x0][0x10], RZ, 0x33, !PT ;  /* 0x00000400ff079a12 */ /* 0x000fca00078e33ff */
[----:B--2---:R-:W-:-:S04]  /*0550*/  IMAD R162, R7, R0, RZ ;  /* 0x0000000007a27224 */ /* 0x004fc800078e02ff */
[----:B------:R-:W-:-:S05]  /*0560*/  IMAD.IADD R2, R7, 0x1, R162 ;  /* 0x0000000107027824 */ /* 0x000fca00078e02a2 */
[----:B------:R-:W-:-:S04]  /*0570*/  IMNMX R2, R3, R2, PT ;  /* 0x0000000203027217 */ /* 0x000fc80003800200 */
[----:B------:R-:W-:-:S04]  /*0580*/  IMNMX R5, R2, R5, PT ;  /* 0x0000000502057217 */ /* 0x000fc80003800200 */
[----:B------:R-:W-:-:S13]  /*0590*/  ISETP.GE.AND P0, PT, R162, R5, PT ;  /* 0x00000005a200720c */ /* 0x000fda0003f06270 */
[----:B------:R-:W-:Y:S05]  /*05a0*/  @!P0 BRA `(.L_x_1732) ;  /* 0x0000034000008947 */ /* 0x000fea0003800000 */
[----:B-1----:R-:W-:Y:S01]  /*05b0*/  SHF.R.S32.HI R3, RZ, 0x1f, R126 ;  /* 0x0000001fff037819 */ /* 0x002fe2000001147e */
[----:B------:R-:W-:Y:S01]  /*05c0*/  IMAD R167, R0, c[0x0][0x210], R167 ;  /* 0x0000840000a77a24 */ /* 0x000fe200078e02a7 */
[----:B------:R-:W-:Y:S02]  /*05d0*/  LOP3.LUT P5, RZ, R126, 0x7, RZ, 0xc0, !PT ;  /* 0x000000077eff7812 */ /* 0x000fe400078ac0ff */
[----:B------:R-:W-:Y:S01]  /*05e0*/  LEA.HI R2, R3, R126, RZ, 0x3 ;  /* 0x0000007e03027211 */ /* 0x000fe200078f18ff */
[----:B------:R-:W-:-:S03]  /*05f0*/  IMAD R12, R167, c[0x0][0x1c0], R12 ;  /* 0x00007000a70c7a24 */ /* 0x000fc600078e020c */
[----:B------:R-:W-:Y:S01]  /*0600*/  LOP3.LUT R3, R2, 0x3ffffff8, RZ, 0xc0, !PT ;  /* 0x3ffffff802037812 */ /* 0x000fe200078ec0ff */
[----:B------:R-:W-:Y:S01]  /*0610*/  IMAD R5, R12, c[0x0][0x214], R129 ;  /* 0x000085000c057a24 */ /* 0x000fe200078e0281 */
[----:B------:R-:W-:Y:S02]  /*0620*/  SHF.R.S32.HI R0, RZ, 0x3, R2 ;  /* 0x00000003ff007819 */ /* 0x000fe40000011402 */
[----:B------:R-:W-:Y:S01]  /*0630*/  IADD3 R129, -R129, c[0x0][0x214], RZ ;  /* 0x0000850081817a10 */ /* 0x000fe20007ffe1ff */
[----:B------:R-:W-:Y:S01]  /*0640*/  IMAD.IADD R3, R126, 0x1, -R3 ;  /* 0x000000017e037824 */ /* 0x000fe200078e0a03 */
[C---:B------:R-:W-:Y:S01]  /*0650*/  IADD3 R6, R0.reuse, 0x10, RZ ;  /* 0x0000001000067810 */ /* 0x040fe20007ffe0ff */
[----:B------:R-:W-:Y:S01]  /*0660*/  IMAD R2, R5, c[0x0][0x22c], RZ ;  /* 0x00008b0005027a24 */ /* 0x000fe200078e02ff */
[----:B------:R-:W-:Y:S01]  /*0670*/  IADD3 R4, R0, 0x20, RZ ;  /* 0x0000002000047810 */ /* 0x000fe20007ffe0ff */
[----:B------:R-:W-:Y:S01]  /*0680*/  IMAD.SHL.U32 R8, R3, 0x4, RZ ;  /* 0x0000000403087824 */ /* 0x000fe200078e00ff */
[----:B------:R-:W-:-:S02]  /*0690*/  SHF.R.S32.HI R7, RZ, 0x1f, R5 ;  /* 0x0000001fff077819 */ /* 0x000fc40000011405 */
[----:B------:R-:W-:Y:S02]  /*06a0*/  IADD3 R5, P0, R5, R0, RZ ;  /* 0x0000000005057210 */ /* 0x000fe40007f1e0ff */
[--C-:B------:R-:W-:Y:S02]  /*06b0*/  SHF.R.S32.HI R9, RZ, 0x1f, R8.reuse ;  /* 0x0000001fff097819 */ /* 0x100fe40000011408 */
[-C--:B------:R-:W-:Y:S02]  /*06c0*/  ISETP.GE.OR P3, PT, R6, R129.reuse, P5 ;  /* 0x000000810600720c */ /* 0x080fe40002f66670 */
[-C--:B------:R-:W-:Y:S01]  /*06d0*/  ISETP.GE.OR P2, PT, R4, R129.reuse, P5 ;  /* 0x000000810400720c */ /* 0x080fe20002f46670 */
[C---:B------:R-:W-:Y:S01]  /*06e0*/  IMAD.WIDE R8, R0.reuse, 0x60, R8 ;  /* 0x0000006000087825 */ /* 0x040fe200078e0208 */
[C---:B------:R-:W-:Y:S02]  /*06f0*/  ISETP.GE.OR P4, PT, R0.reuse, R129, P5 ;  /* 0x000000810000720c */ /* 0x040fe40002f86670 */
[----:B------:R-:W-:-:S02]  /*0700*/  LEA.HI.X.SX32 R4, R0, R7, 0x1, P0 ;  /* 0x0000000700047211 */ /* 0x000fc400000f0eff */
[----:B------:R-:W-:Y:S02]  /*0710*/  IADD3 R0, R0, 0x30, RZ ;  /* 0x0000003000007810 */ /* 0x000fe40007ffe0ff */
[----:B------:R-:W-:Y:S02]  /*0720*/  IADD3 R3, P1, R2, R8, RZ ;  /* 0x0000000802037210 */ /* 0x000fe40007f3e0ff */
[----:B------:R-:W-:Y:S02]  /*0730*/  ISETP.GE.OR P5, PT, R0, R129, P5 ;  /* 0x000000810000720c */ /* 0x000fe40002fa6670 */
[----:B------:R-:W-:Y:S02]  /*0740*/  LEA.HI.X.SX32 R2, R2, R9, 0x1, P1 ;  /* 0x0000000902027211 */ /* 0x000fe400008f0eff */
[----:B------:R-:W-:Y:S01]  /*0750*/  LEA R8, P1, R3, c[0x0][0x1d8], 0x2 ;  /* 0x0000760003087a11 */ /* 0x000fe200078210ff */
[----:B------:R-:W-:Y:S01]  /*0760*/  @!P4 IMAD.MOV.U32 R11, RZ, RZ, -0x800000 ;  /* 0xff800000ff0bc424 */ /* 0x000fe200078e00ff */
[----:B------:R-:W-:-:S02]  /*0770*/  LEA R6, P0, R5, c[0x0][0x208], 0x2 ;  /* 0x0000820005067a11 */ /* 0x000fc400078010ff */
[----:B------:R-:W-:Y:S01]  /*0780*/  LEA.HI.X R9, R3, c[0x0][0x1dc], R2, 0x2, P1 ;  /* 0x0000770003097a11 */ /* 0x000fe200008f1402 */
[----:B------:R-:W-:Y:S01]  /*0790*/  @!P2 IMAD.MOV.U32 R3, RZ, RZ, -0x800000 ;  /* 0xff800000ff03a424 */ /* 0x000fe200078e00ff */
[----:B------:R-:W-:Y:S01]  /*07a0*/  LEA.HI.X R7, R5, c[0x0][0x20c], R4, 0x2, P0 ;  /* 0x0000830005077a11 */ /* 0x000fe200000f1404 */
[----:B------:R-:W-:Y:S02]  /*07b0*/  @!P3 IMAD.MOV.U32 R5, RZ, RZ, -0x800000 ;  /* 0xff800000ff05b424 */ /* 0x000fe400078e00ff */
[----:B------:R1:W-:Y:S04]  /*07c0*/  STG.E.128 [R8.64], RZ ;  /* 0x000000ff08007986 */ /* 0x0003e8000c101d0a */
[----:B------:R1:W-:Y:S04]  /*07d0*/  STG.E.128 [R8.64+0x80], RZ ;  /* 0x000080ff08007986 */ /* 0x0003e8000c101d0a */
        /* <DEDUP_REMOVED lines=10> */
[----:B------:R1:W-:Y:S04]  /*0880*/  @!P4 STG.E [R6.64], R11 ;  /* 0x0000000b0600c986 */ /* 0x0003e8000c10190a */
[----:B------:R1:W-:Y:S04]  /*0890*/  @!P3 STG.E [R6.64+0x40], R5 ;  /* 0x000040050600b986 */ /* 0x0003e8000c10190a */
[----:B------:R1:W-:Y:S01]  /*08a0*/  @!P2 STG.E [R6.64+0x80], R3 ;  /* 0x000080030600a986 */ /* 0x0003e2000c10190a */
[----:B------:R-:W-:Y:S05]  /*08b0*/  @P5 EXIT ;  /* 0x000000000000594d */ /* 0x000fea0003800000 */
[----:B-1----:R-:W-:-:S05]  /*08c0*/  MOV R3, 0xff800000 ;  /* 0xff80000000037802 */ /* 0x002fca0000000f00 */
[----:B------:R-:W-:Y:S01]  /*08d0*/  STG.E [R6.64+0xc0], R3 ;  /* 0x0000c00306007986 */ /* 0x000fe2000c10190a */
[----:B------:R-:W-:Y:S05]  /*08e0*/  EXIT ;  /* 0x000000000000794d */ /* 0x000fea0003800000 */
.L_x_1732:
[----:B-1----:R-:W-:Y:S01]  /*08f0*/  ISETP.NE.U32.AND P0, PT, RZ, c[0x0][0x2b8], PT ;  /* 0x0000ae00ff007a0c */ /* 0x002fe20003f05070 */
        /* <DEDUP_REMOVED lines=18> */
.L_x_1733:
        /* <DEDUP_REMOVED lines=28> */
[----:B------:R-:W-:Y:S01]  /*0be0*/  IABS R0, c[0x0][0x1c8] ;  /* 0x0000720000007a13 */ /* 0x000fe20000000000 */
[----:B------:R-:W-:Y:S01]  /*0bf0*/  IMAD.MOV.U32 R8, RZ, RZ, RZ ;  /* 0x000000ffff087224 */ /* 0x000fe200078e00ff */
[----:B------:R-:W-:Y:S02]  /*0c00*/  IADD3 R3, -R3, RZ, RZ ;  /* 0x000000ff03037210 */ /* 0x000fe40007ffe1ff */
[----:B------:R-:W1:Y:S03]  /*0c10*/  I2F.RP R10, R0 ;  /* 0x00000000000a7306 */ /* 0x000e660000209400 */
[----:B------:R-:W-:-:S05]  /*0c20*/  IMAD R4, R3, c[0x0][0x2d0], R4 ;  /* 0x0000b40003047a24 */ /* 0x000fca00078e0204 */
[----:B------:R-:W-:Y:S01]  /*0c30*/  SHF.R.S32.HI R3, RZ, 0x1f, R4 ;  /* 0x0000001fff037819 */ /* 0x000fe20000011404 */
[----:B-1----:R-:W1:Y:S02]  /*0c40*/  MUFU.RCP R9, R10 ;  /* 0x0000000a00097308 */ /* 0x002e640000001000 */
[----:B-1----:R-:W-:-:S06]  /*0c50*/  IADD3 R9, R9, 0xffffffe, RZ ;  /* 0x0ffffffe09097810 */ /* 0x002fcc0007ffe0ff */
[----:B------:R-:W1:Y:S02]  /*0c60*/  F2I.FTZ.U32.TRUNC.NTZ R9, R9 ;  /* 0x0000000900097305 */ /* 0x000e64000021f000 */
[----:B-1----:R-:W-:-:S05]  /*0c70*/  IADD3 R6, RZ, -R9, RZ ;  /* 0x80000009ff067210 */ /* 0x002fca0007ffe0ff */
[----:B------:R-:W-:Y:S01]  /*0c80*/  IMAD R7, R6, R0, RZ ;  /* 0x0000000006077224 */ /* 0x000fe200078e02ff */
[----:B------:R-:W-:-:S03]  /*0c90*/  IABS R6, R12 ;  /* 0x0000000c00067213 */ /* 0x000fc60000000000 */
[----:B------:R-:W-:-:S06]  /*0ca0*/  IMAD.HI.U32 R7, R9, R7, R8 ;  /* 0x0000000709077227 */ /* 0x000fcc00078e0008 */
[----:B------:R-:W-:-:S05]  /*0cb0*/  IMAD.HI.U32 R8, R7, R6, RZ ;  /* 0x0000000607087227 */ /* 0x000fca00078e00ff */
[----:B------:R-:W-:-:S05]  /*0cc0*/  IADD3 R7, -R8, RZ, RZ ;  /* 0x000000ff08077210 */ /* 0x000fca0007ffe1ff */
[----:B------:R-:W-:-:S05]  /*0cd0*/  IMAD R7, R0, R7, R6 ;  /* 0x0000000700077224 */ /* 0x000fca00078e0206 */
[----:B------:R-:W-:-:S13]  /*0ce0*/  ISETP.GT.U32.AND P0, PT, R0, R7, PT ;  /* 0x000000070000720c */ /* 0x000fda0003f04070 */
        /* <DEDUP_REMOVED lines=8> */
[----:B------:R-:W-:-:S04]  /*0d70*/  @!P1 LOP3.LUT R8, RZ, c[0x0][0x1c8], RZ, 0x33, !PT ;  /* 0x00007200ff089a12 */ /* 0x000fc800078e33ff */
[----:B------:R-:W-:Y:S02]  /*0d80*/  SHF.R.S32.HI R6, RZ, 0x1f, R8 ;  /* 0x0000001fff067819 */ /* 0x000fe40000011408 */
[----:B--2---:R-:W-:Y:S01]  /*0d90*/  SHF.R.S32.HI R9, RZ, 0x1f, R24 ;  /* 0x0000001fff097819 */ /* 0x004fe20000011418 */
[----:B------:R-:W-:-:S04]  /*0da0*/  IMAD.WIDE.U32 R10, R24, c[0x0][0x180], RZ ;  /* 0x00006000180a7a25 */ /* 0x000fc800078e00ff */
[C---:B------:R-:W-:Y:S02]  /*0db0*/  IMAD R7, R9.reuse, c[0x0][0x180], RZ ;  /* 0x0000600009077a24 */ /* 0x040fe400078e02ff */
[----:B------:R-:W-:Y:S02]  /*0dc0*/  IMAD R9, R9, c[0x0][0x188], RZ ;  /* 0x0000620009097a24 */ /* 0x000fe400078e02ff */
[C---:B------:R-:W-:Y:S02]  /*0dd0*/  IMAD R0, R24.reuse, c[0x0][0x184], R7 ;  /* 0x0000610018007a24 */ /* 0x040fe400078e0207 */
[----:B------:R-:W-:Y:S02]  /*0de0*/  IMAD R7, R3, c[0x0][0x198], RZ ;  /* 0x0000660003077a24 */ /* 0x000fe400078e02ff */
[----:B------:R-:W-:Y:S01]  /*0df0*/  IMAD R16, R24, c[0x0][0x18c], R9 ;  /* 0x0000630018107a24 */ /* 0x000fe200078e0209 */
[----:B------:R-:W-:Y:S01]  /*0e00*/  IADD3 R11, R11, R0, RZ ;  /* 0x000000000b0b7210 */ /* 0x000fe20007ffe0ff */
[----:B------:R-:W-:-:S02]  /*0e10*/  IMAD R7, R4, c[0x0][0x19c], R7 ;  /* 0x0000670004077a24 */ /* 0x000fc400078e0207 */
[----:B------:R-:W-:-:S04]  /*0e20*/  IMAD.WIDE.U32 R24, R24, c[0x0][0x188], RZ ;  /* 0x0000620018187a25 */ /* 0x000fc800078e00ff */
[----:B------:R-:W-:Y:S01]  /*0e30*/  IMAD.WIDE.U32 R26, R4, c[0x0][0x198], R10 ;  /* 0x00006600041a7a25 */ /* 0x000fe200078e000a */
[----:B------:R-:W-:-:S03]  /*0e40*/  IADD3 R16, R25, R16, RZ ;  /* 0x0000001019107210 */ /* 0x000fc60007ffe0ff */
[----:B------:R-:W-:Y:S02]  /*0e50*/  IMAD.IADD R27, R27, 0x1, R7 ;  /* 0x000000011b1b7824 */ /* 0x000fe400078e0207 */
[----:B------:R-:W-:Y:S02]  /*0e60*/  IMAD R7, R6, c[0x0][0x1b0], RZ ;  /* 0x00006c0006077a24 */ /* 0x000fe400078e02ff */
[----:B------:R-:W-:-:S04]  /*0e70*/  IMAD.WIDE.U32 R26, R8, c[0x0][0x1b0], R26 ;  /* 0x00006c00081a7a25 */ /* 0x000fc800078e001a */
[----:B------:R-:W-:-:S04]  /*0e80*/  IMAD R10, R8, c[0x0][0x1b4], R7 ;  /* 0x00006d00080a7a24 */ /* 0x000fc800078e0207 */
[----:B------:R-:W-:Y:S01]  /*0e90*/  IMAD.IADD R10, R27, 0x1, R10 ;  /* 0x000000011b0a7824 */ /* 0x000fe200078e020a */
[----:B------:R-:W-:Y:S05]  /*0ea0*/  BRA `(.L_x_1735) ;  /* 0x0000033000007947 */ /* 0x000fea0003800000 */
.L_x_1734:
[----:B------:R-:W-:Y:S01]  /*0eb0*/  IABS R7, c[0x0][0x1c8] ;  /* 0x0000720000077a13 */ /* 0x000fe20000000000 */
[----:B------:R-:W-:Y:S01]  /*0ec0*/  IMAD.MOV.U32 R8, RZ, RZ, RZ ;  /* 0x000000ffff087224 */ /* 0x000fe200078e00ff */
[----:B------:R-:W-:Y:S02]  /*0ed0*/  SHF.R.S32.HI R10, RZ, 0x1f, R17 ;  /* 0x0000001fff0a7819 */ /* 0x000fe40000011411 */
[----:B------:R-:W1:Y:S08]  /*0ee0*/  I2F.RP R6, R7 ;  /* 0x0000000700067306 */ /* 0x000e700000209400 */
[----:B-1----:R-:W1:Y:S02]  /*0ef0*/  MUFU.RCP R9, R6 ;  /* 0x0000000600097308 */ /* 0x002e640000001000 */
[----:B-1----:R-:W-:-:S06]  /*0f00*/  IADD3 R9, R9, 0xffffffe, RZ ;  /* 0x0ffffffe09097810 */ /* 0x002fcc0007ffe0ff */
[----:B------:R-:W1:Y:S02]  /*0f10*/  F2I.FTZ.U32.TRUNC.NTZ R9, R9 ;  /* 0x0000000900097305 */ /* 0x000e64000021f000 */
[----:B-1----:R-:W-:-:S05]  /*0f20*/  IADD3 R3, RZ, -R9, RZ ;  /* 0x80000009ff037210 */ /* 0x002fca0007ffe0ff */
[----:B------:R-:W-:Y:S01]  /*0f30*/  IMAD R4, R3, R7, RZ ;  /* 0x0000000703047224 */ /* 0x000fe200078e02ff */
[----:B------:R-:W-:-:S03]  /*0f40*/  IABS R3, R12 ;  /* 0x0000000c00037213 */ /* 0x000fc60000000000 */
[----:B------:R-:W-:-:S06]  /*0f50*/  IMAD.HI.U32 R4, R9, R4, R8 ;  /* 0x0000000409047227 */ /* 0x000fcc00078e0008 */
[----:B------:R-:W-:Y:S01]  /*0f60*/  IMAD.HI.U32 R8, R4, R3, RZ ;  /* 0x0000000304087227 */ /* 0x000fe200078e00ff */
[----:B------:R-:W-:-:S04]  /*0f70*/  LEA R4, R5, 0xffffff80, 0x7 ;  /* 0xffffff8005047811 */ /* 0x000fc800078e38ff */
[----:B------:R-:W-:Y:S02]  /*0f80*/  IADD3 R6, -R8, RZ, RZ ;  /* 0x000000ff08067210 */ /* 0x000fe40007ffe1ff */
[----:B------:R-:W-:-:S03]  /*0f90*/  IADD3 R14, P1, R17, R4, RZ ;  /* 0x00000004110e7210 */ /* 0x000fc60007f3e0ff */
[----:B------:R-:W-:Y:S01]  /*0fa0*/  IMAD R6, R7, R6, R3 ;  /* 0x0000000607067224 */ /* 0x000fe200078e0203 */
[----:B------:R-:W-:-:S04]  /*0fb0*/  SHF.R.S32.HI R3, RZ, 0x1f, R4 ;  /* 0x0000001fff037819 */ /* 0x000fc80000011404 */
[----:B------:R-:W-:Y:S02]  /*0fc0*/  ISETP.GT.U32.AND P0, PT, R7, R6, PT ;  /* 0x000000060700720c */ /* 0x000fe40003f04070 */
[C---:B------:R-:W-:Y:S01]  /*0fd0*/  IADD3.X R9, R10.reuse, R3, RZ, P1, !PT ;  /* 0x000000030a097210 */ /* 0x040fe20000ffe4ff */
[----:B------:R-:W-:-:S04]  /*0fe0*/  IMAD R10, R10, c[0x0][0x1a0], RZ ;  /* 0x000068000a0a7a24 */ /* 0x000fc800078e02ff */
[----:B------:R-:W-:Y:S02]  /*0ff0*/  IMAD R9, R9, c[0x0][0x198], RZ ;  /* 0x0000660009097a24 */ /* 0x000fe400078e02ff */
[----:B------:R-:W-:Y:S02]  /*1000*/  IMAD R10, R17, c[0x0][0x1a4], R10 ;  /* 0x00006900110a7a24 */ /* 0x000fe400078e020a */
[----:B------:R-:W-:Y:S02]  /*1010*/  IMAD R9, R14, c[0x0][0x19c], R9 ;  /* 0x000067000e097a24 */ /* 0x000fe400078e0209 */
[----:B------:R-:W-:Y:S01]  /*1020*/  @!P0 IMAD.IADD R6, R6, 0x1, -R7 ;  /* 0x0000000106068824 */ /* 0x000fe200078e0a07 */
[----:B------:R-:W-:Y:S01]  /*1030*/  @!P0 IADD3 R8, R8, 0x1, RZ ;  /* 0x0000000108088810 */ /* 0x000fe20007ffe0ff */
[----:B------:R-:W-:Y:S01]  /*1040*/  IMAD.WIDE.U32 R14, R14, c[0x0][0x198], RZ ;  /* 0x000066000e0e7a25 */ /* 0x000fe200078e00ff */
[----:B------:R-:W-:Y:S02]  /*1050*/  ISETP.NE.AND P0, PT, RZ, c[0x0][0x1c8], PT ;  /* 0x00007200ff007a0c */ /* 0x000fe40003f05270 */
[----:B------:R-:W-:Y:S01]  /*1060*/  ISETP.GE.U32.AND P2, PT, R6, R7, PT ;  /* 0x000000070600720c */ /* 0x000fe20003f46070 */
[----:B------:R-:W-:Y:S01]  /*1070*/  IMAD.IADD R15, R15, 0x1, R9 ;  /* 0x000000010f0f7824 */ /* 0x000fe200078e0209 */
[----:B------:R-:W-:Y:S01]  /*1080*/  LOP3.LUT R6, R12, c[0x0][0x1c8], RZ, 0x3c, !PT ;  /* 0x000072000c067a12 */ /* 0x000fe200078e3cff */
[----:B------:R-:W-:Y:S01]  /*1090*/  IMAD.WIDE.U32 R16, R17, c[0x0][0x1a0], RZ ;  /* 0x0000680011107a25 */ /* 0x000fe200078e00ff */
[----:B-----5:R-:W-:-:S02]  /*10a0*/  SHF.R.S32.HI R7, RZ, 0x1f, R0 ;  /* 0x0000001fff077819 */ /* 0x020fc40000011400 */
[----:B------:R-:W-:Y:S01]  /*10b0*/  ISETP.GE.AND P1, PT, R6, RZ, PT ;  /* 0x000000ff0600720c */ /* 0x000fe20003f26270 */
[----:B------:R-:W-:-:S04]  /*10c0*/  IMAD.WIDE.U32 R14, R0, c[0x0][0x180], R14 ;  /* 0x00006000000e7a25 */ /* 0x000fc800078e000e */
[C---:B------:R-:W-:Y:S02]  /*10d0*/  IMAD R9, R7.reuse, c[0x0][0x180], RZ ;  /* 0x0000600007097a24 */ /* 0x040fe400078e02ff */
[----:B------:R-:W-:Y:S01]  /*10e0*/  @P2 IADD3 R8, R8, 0x1, RZ ;  /* 0x0000000108082810 */ /* 0x000fe20007ffe0ff */
[----:B------:R-:W-:Y:S02]  /*10f0*/  IMAD R7, R7, c[0x0][0x188], RZ ;  /* 0x0000620007077a24 */ /* 0x000fe400078e02ff */
[----:B------:R-:W-:Y:S02]  /*1100*/  IMAD R9, R0, c[0x0][0x184], R9 ;  /* 0x0000610000097a24 */ /* 0x000fe400078e0209 */
[----:B------:R-:W-:Y:S01]  /*1110*/  IMAD.IADD R11, R17, 0x1, R10 ;  /* 0x00000001110b7824 */ /* 0x000fe200078e020a */
[----:B------:R-:W-:Y:S01]  /*1120*/  @!P1 IADD3 R8, -R8, RZ, RZ ;  /* 0x000000ff08089210 */ /* 0x000fe20007ffe1ff */
[----:B------:R-:W-:Y:S01]  /*1130*/  IMAD.MOV.U32 R10, RZ, RZ, R16 ;  /* 0x000000ffff0a7224 */ /* 0x000fe200078e0010 */
[----:B------:R-:W-:Y:S01]  /*1140*/  @!P0 LOP3.LUT R8, RZ, c[0x0][0x1c8], RZ, 0x33, !PT ;  /* 0x00007200ff088a12 */ /* 0x000fe200078e33ff */
[C---:B------:R-:W-:Y:S01]  /*1150*/  IMAD R16, R0.reuse, c[0x0][0x18c], R7 ;  /* 0x0000630000107a24 */ /* 0x040fe200078e0207 */
[----:B------:R-:W-:Y:S01]  /*1160*/  IADD3 R15, R15, R9, RZ ;  /* 0x000000090f0f7210 */ /* 0x000fe20007ffe0ff */
[----:B------:R-:W-:Y:S01]  /*1170*/  IMAD.WIDE.U32 R24, R0, c[0x0][0x188], R10 ;  /* 0x0000620000187a25 */ /* 0x000fe200078e000a */
[----:B------:R-:W-:-:S03]  /*1180*/  SHF.R.S32.HI R6, RZ, 0x1f, R8 ;  /* 0x0000001fff067819 */ /* 0x000fc60000011408 */
[----:B------:R-:W-:Y:S01]  /*1190*/  IMAD.WIDE.U32 R26, R8, c[0x0][0x1b0], R14 ;  /* 0x00006c00081a7a25 */ /* 0x000fe200078e000e */
[----:B------:R-:W-:-:S03]  /*11a0*/  IADD3 R16, R25, R16, RZ ;  /* 0x0000001019107210 */ /* 0x000fc60007ffe0ff */
[----:B------:R-:W-:-:S04]  /*11b0*/  IMAD R7, R6, c[0x0][0x1b0], RZ ;  /* 0x00006c0006077a24 */ /* 0x000fc800078e02ff */
[----:B------:R-:W-:-:S05]  /*11c0*/  IMAD R7, R8, c[0x0][0x1b4], R7 ;  /* 0x00006d0008077a24 */ /* 0x000fca00078e0207 */
[----:B------:R-:W-:Y:S02]  /*11d0*/  IADD3 R10, R27, R7, RZ ;  /* 0x000000071b0a7210 */ /* 0x000fe40007ffe0ff */
.L_x_1735:
        /* <DEDUP_REMOVED lines=12> */
[----:B------:R-:W-:Y:S01]  /*12a0*/  SHF.R.S32.HI R20, RZ, 0x2, R23 ;  /* 0x00000002ff147819 */ /* 0x000fe20000011417 */
[----:B------:R-:W-:Y:S01]  /*12b0*/  IMAD.IADD R30, R126, 0x1, -R7 ;  /* 0x000000017e1e7824 */ /* 0x000fe200078e0a07 */
[----:B------:R-:W-:Y:S01]  /*12c0*/  LEA.HI R19, R127, R126, RZ, 0x4 ;  /* 0x0000007e7f137211 */ /* 0x000fe200078f20ff */
[----:B------:R-:W-:Y:S01]  /*12d0*/  IMAD.SHL.U32 R13, R18, 0x40, RZ ;  /* 0x00000040120d7824 */ /* 0x000fe200078e00ff */
[----:B------:R-:W-:Y:S01]  /*12e0*/  LEA.HI R23, R23, R20, RZ, 0x1 ;  /* 0x0000001417177211 */ /* 0x000fe200078f08ff */
[----:B------:R-:W-:Y:S01]  /*12f0*/  IMAD.SHL.U32 R30, R30, 0x8, RZ ;  /* 0x000000081e1e7824 */ /* 0x000fe200078e00ff */
[----:B------:R-:W-:Y:S01]  /*1300*/  LEA.HI R127, R127, R126, RZ, 0x5 ;  /* 0x0000007e7f7f7211 */ /* 0x000fe200078f28ff */
[----:B------:R-:W-:Y:S01]  /*1310*/  ULDC.64 UR4, c[0x0][0x1a0] ;  /* 0x0000680000047ab9 */ /* 0x000fe20000000a00 */
[----:B------:R-:W-:Y:S01]  /*1320*/  LOP3.LUT R13, R13, 0xc0, RZ, 0xc0, !PT ;  /* 0x000000c00d0d7812 */ /* 0x000fe200078ec0ff */
[----:B------:R-:W-:Y:S01]  /*1330*/  USHF.L.U64.HI UR5, UR4, UR8, UR5 ;  /* 0x0000000804057299 */ /* 0x000fe20008010205 */
[----:B------:R-:W-:Y:S01]  /*1340*/  IADD3 R24, P0, R30, R24, RZ ;  /* 0x000000181e187210 */ /* 0x000fe20007f1e0ff */
[----:B------:R-:W-:Y:S01]  /*1350*/  USHF.L.U32 UR4, UR4, 0x6, URZ ;  /* 0x0000000604047899 */ /* 0x000fe2000800063f */
[----:B------:R-:W-:-:S02]  /*1360*/  SHF.R.S32.HI R31, RZ, 0x1f, R30 ;  /* 0x0000001fff1f7819 */ /* 0x000fc4000001141e */
[----:B------:R-:W-:Y:S02]  /*1370*/  LOP3.LUT R23, R23, 0x7fffffe, RZ, 0xc0, !PT ;  /* 0x07fffffe17177812 */ /* 0x000fe400078ec0ff */
[----:B------:R-:W-:Y:S01]  /*1380*/  SHF.R.S32.HI R22, RZ, 0x4, R19 ;  /* 0x00000004ff167819 */ /* 0x000fe20000011413 */
[----:B------:R-:W-:Y:S01]  /*1390*/  IMAD.X R25, R31, 0x1, R16, P0 ;  /* 0x000000011f197824 */ /* 0x000fe200000e0610 */
[----:B------:R-:W-:Y:S01]  /*13a0*/  SHF.R.S32.HI R9, RZ, 0x1f, R12 ;  /* 0x0000001fff097819 */ /* 0x000fe2000001140c */
[----:B------:R-:W-:Y:S01]  /*13b0*/  IMAD.WIDE.U32 R16, R167, c[0x0][0x178], R30 ;  /* 0x00005e00a7107a25 */ /* 0x000fe200078e001e */
[----:B------:R-:W-:Y:S02]  /*13c0*/  LOP3.LUT R0, R13, 0x18, R30, 0xf8, !PT ;  /* 0x000000180d007812 */ /* 0x000fe400078ef81e */
[----:B------:R-:W-:Y:S01]  /*13d0*/  IADD3 R26, P1, R30, R26, RZ ;  /* 0x0000001a1e1a7210 */ /* 0x000fe20007f3e0ff */
[----:B------:R-:W-:Y:S01]  /*13e0*/  IMAD.IADD R23, R20, 0x1, -R23 ;  /* 0x0000000114177824 */ /* 0x000fe200078e0a17 */
[----:B------:R-:W-:Y:S01]  /*13f0*/  SHF.R.U32.HI R13, RZ, 0x3, R13 ;  /* 0x00000003ff0d7819 */ /* 0x000fe2000001160d */
[----:B------:R-:W-:Y:S01]  /*1400*/  IMAD.IADD R17, R17, 0x1, R14 ;  /* 0x0000000111117824 */ /* 0x000fe200078e020e */
[----:B------:R-:W-:Y:S01]  /*1410*/  SHF.R.S32.HI R128, RZ, 0x5, R127 ;  /* 0x00000005ff807819 */ /* 0x000fe2000001147f */
[----:B------:R-:W-:Y:S01]  /*1420*/  IMAD R9, R9, c[0x0][0x1a8], RZ ;  /* 0x00006a0009097a24 */ /* 0x000fe200078e02ff */
[----:B------:R-:W-:Y:S01]  /*1430*/  LEA.HI R7, R19, R22, RZ, 0x1 ;  /* 0x0000001613077211 */ /* 0x000fe200078f08ff */
[----:B------:R-:W-:Y:S01]  /*1440*/  IMAD.X R27, R31, 0x1, R10, P1 ;  /* 0x000000011f1b7824 */ /* 0x000fe200008e060a */
[----:B------:R-:W-:Y:S01]  /*1450*/  LOP3.LUT R19, R19, 0xfffffff0, RZ, 0xc0, !PT ;  /* 0xfffffff013137812 */ /* 0x000fe200078ec0ff */
[----:B------:R-:W-:Y:S01]  /*1460*/  IMAD R10, R128, 0x8, R23 ;  /* 0x00000008800a7824 */ /* 0x000fe200078e0217 */
[----:B------:R-:W-:Y:S01]  /*1470*/  SHF.R.S32.HI R21, RZ, 0x1f, R20 ;  /* 0x0000001fff157819 */ /* 0x000fe20000011414 */
[----:B------:R-:W-:Y:S01]  /*1480*/  IMAD R9, R12, c[0x0][0x1ac], R9 ;  /* 0x00006b000c097a24 */ /* 0x000fe200078e0209 */
[----:B------:R-:W-:Y:S01]  /*1490*/  LOP3.LUT R13, R0, R13, RZ, 0x3c, !PT ;  /* 0x0000000d000d7212 */ /* 0x000fe200078e3cff */
[----:B------:R-:W-:Y:S01]  /*14a0*/  IMAD.IADD R19, R126, 0x1, -R19 ;  /* 0x000000017e137824 */ /* 0x000fe200078e0a13 */
[----:B------:R-:W-:Y:S01]  /*14b0*/  IADD3 R4, P0, R20, R4, RZ ;  /* 0x0000000414047210 */ /* 0x000fe20007f1e0ff */
[----:B------:R-:W-:Y:S01]  /*14c0*/  IMAD.WIDE.U32 R16, R12, c[0x0][0x1a8], R16 ;  /* 0x00006a000c107a25 */ /* 0x000fe200078e0010 */
[----:B------:R-:W-:-:S02]  /*14d0*/  LEA.HI R165, R15, R18, RZ, 0x1 ;  /* 0x000000120fa57211 */ /* 0x000fc400078f08ff */
[-C--:B------:R-:W-:Y:S01]  /*14e0*/  LEA.HI R11, R19, R19.reuse, RZ, 0x1 ;  /* 0x00000013130b7211 */ /* 0x080fe200078f08ff */
[----:B------:R-:W-:Y:S01]  /*14f0*/  IMAD.WIDE R28, R29, 0x40, R20 ;  /* 0x000000401d1c7825 */ /* 0x000fe200078e0214 */
[----:B------:R-:W-:Y:S02]  /*1500*/  LOP3.LUT R15, R15, 0xfffffff8, RZ, 0xc0, !PT ;  /* 0xfffffff80f0f7812 */ /* 0x000fe400078ec0ff */
[----:B------:R-:W-:Y:S01]  /*1510*/  LOP3.LUT R124, R11, 0x7fffffe, RZ, 0xc0, !PT ;  /* 0x07fffffe0b7c7812 */ /* 0x000fe200078ec0ff */
[----:B------:R-:W-:Y:S01]  /*1520*/  IMAD.U32 R10, R10, 0x20, R13 ;  /* 0x000000200a0a7824 */ /* 0x000fe200078e000d */
[----:B------:R-:W-:Y:S01]  /*1530*/  LOP3.LUT R165, R165, 0xfffffffe, RZ, 0xc0, !PT ;  /* 0xfffffffea5a57812 */ /* 0x000fe200078ec0ff */
[----:B------:R-:W-:Y:S01]  /*1540*/  IMAD R13, R6, c[0x0][0x1b8], RZ ;  /* 0x00006e00060d7a24 */ /* 0x000fe200078e02ff */
[----:B------:R-:W-:Y:S01]  /*1550*/  SHF.R.S32.HI R0, RZ, 0x1f, R19 ;  /* 0x0000001fff007819 */ /* 0x000fe20000011413 */
[----:B------:R-:W-:Y:S01]  /*1560*/  IMAD.X R6, R21, 0x1, R3, P0 ;  /* 0x0000000115067824 */ /* 0x000fe200000e0603 */
[----:B------:R-:W-:Y:S01]  /*1570*/  LOP3.LUT R7, R7, 0xfffffffe, RZ, 0xc0, !PT ;  /* 0xfffffffe07077812 */ /* 0x000fe200078ec0ff */
[----:B------:R-:W-:Y:S01]  /*1580*/  IMAD.IADD R17, R17, 0x1, R9 ;  /* 0x0000000111117824 */ /* 0x000fe200078e0209 */
[----:B------:R-:W-:Y:S01]  /*1590*/  LEA.HI R0, R0, R19, RZ, 0x3 ;  /* 0x0000001300007211 */ /* 0x000fe200078f18ff */
[----:B------:R-:W-:Y:S01]  /*15a0*/  IMAD R3, R21, c[0x0][0x198], RZ ;  /* 0x0000660015037a24 */ /* 0x000fe200078e02ff */
[----:B------:R-:W-:Y:S01]  /*15b0*/  SHF.R.S32.HI R175, RZ, 0x1f, R127 ;  /* 0x0000001fffaf7819 */ /* 0x000fe2000001147f */
[----:B------:R-:W-:-:S02]  /*15c0*/  IMAD R9, R29, c[0x0][0x190], RZ ;  /* 0x000064001d097a24 */ /* 0x000fc400078e02ff */
[C---:B------:R-:W-:Y:S01]  /*15d0*/  IMAD R13, R8.reuse, c[0x0][0x1bc], R13 ;  /* 0x00006f00080d7a24 */ /* 0x040fe200078e020d */
[----:B------:R-:W-:Y:S01]  /*15e0*/  LEA.HI R175, R175, R128, RZ, 0x2 ;  /* 0x00000080afaf7211 */ /* 0x000fe200078f10ff */
[----:B------:R-:W-:Y:S01]  /*15f0*/  IMAD.WIDE.U32 R24, R8, c[0x0][0x1b8], R24 ;  /* 0x00006e0008187a25 */ /* 0x000fe200078e0018 */
[--C-:B------:R-:W-:Y:S02]  /*1600*/  SHF.R.S32.HI R8, RZ, 0x1, R11.reuse ;  /* 0x00000001ff087819 */ /* 0x100fe4000001140b */
[----:B------:R-:W-:Y:S01]  /*1610*/  SHF.R.S32.HI R11, RZ, 0x1f, R11 ;  /* 0x0000001fff0b7819 */ /* 0x000fe2000001140b */
[C---:B------:R-:W-:Y:S01]  /*1620*/  IMAD R3, R20.reuse, c[0x0][0x19c], R3 ;  /* 0x0000670014037a24 */ /* 0x040fe200078e0203 */
[----:B------:R-:W-:Y:S01]  /*1630*/  LOP3.LUT R175, R175, 0xfffffffc, RZ, 0xc0, !PT ;  /* 0xfffffffcafaf7812 */ /* 0x000fe200078ec0ff */
[----:B------:R-:W-:Y:S01]  /*1640*/  IMAD.WIDE.U32 R26, R20, c[0x0][0x198], R26 ;  /* 0x00006600141a7a25 */ /* 0x000fe200078e001a */
[----:B------:R-:W-:-:S03]  /*1650*/  LEA.HI R11, R11, R8, RZ, 0x2 ;  /* 0x000000080b0b7211 */ /* 0x000fc600078f10ff */
[----:B------:R-:W-:Y:S01]  /*1660*/  IMAD R9, R28, c[0x0][0x194], R9 ;  /* 0x000065001c097a24 */ /* 0x000fe200078e0209 */
[----:B------:R-:W-:Y:S01]  /*1670*/  LEA R170, P0, R26, c[0x0][0x168], 0x1 ;  /* 0x00005a001aaa7a11 */ /* 0x000fe200078008ff */
[----:B------:R-:W-:Y:S01]  /*1680*/  IMAD.WIDE.U32 R28, R28, c[0x0][0x190], R16 ;  /* 0x000064001c1c7a25 */ /* 0x000fe200078e0010 */
[----:B------:R-:W-:-:S03]  /*1690*/  LOP3.LUT R11, R11, 0xfffffffc, RZ, 0xc0, !PT ;  /* 0xfffffffc0b0b7812 */ /* 0x000fc600078ec0ff */
[----:B------:R-:W-:Y:S01]  /*16a0*/  IMAD.IADD R25, R25, 0x1, R13 ;  /* 0x0000000119197824 */ /* 0x000fe200078e020d */
[----:B------:R-:W-:Y:S01]  /*16b0*/  LEA R12, P1, R28, c[0x0][0x160], 0x1 ;  /* 0x000058001c0c7a11 */ /* 0x000fe200078208ff */
[----:B------:R-:W-:Y:S02]  /*16c0*/  IMAD.IADD R13, R27, 0x1, R3 ;  /* 0x000000011b0d7824 */ /* 0x000fe400078e0203 */
[----:B------:R-:W-:Y:S02]  /*16d0*/  IMAD.IADD R15, R126, 0x1, -R15 ;  /* 0x000000017e0f7824 */ /* 0x000fe400078e0a0f */
[----:B------:R-:W-:Y:S01]  /*16e0*/  IMAD.IADD R9, R29, 0x1, R9 ;  /* 0x000000011d097824 */ /* 0x000fe200078e0209 */
[----:B------:R-:W-:Y:S01]  /*16f0*/  LEA.HI.X R171, R26, c[0x0][0x16c], R13, 0x1, P0 ;  /* 0x00005b001aab7a11 */ /* 0x000fe200000f0c0d */
[----:B------:R-:W-:Y:S01]  /*1700*/  IMAD.IADD R3, R8, 0x1, -R11 ;  /* 0x0000000108037824 */ /* 0x000fe200078e0a0b */
[----:B------:R-:W-:Y:S01]  /*1710*/  LEA.HI R166, R15, R15, RZ, 0x1 ;  /* 0x0000000f0fa67211 */ /* 0x000fe200078f08ff */
[----:B------:R-:W-:Y:S01]  /*1720*/  IMAD.MOV.U32 R8, RZ, RZ, c[0x0][0x194] ;  /* 0x00006500ff087624 */ /* 0x000fe200078e00ff */
[----:B------:R-:W-:Y:S01]  /*1730*/  LEA.HI.X R13, R28, c[0x0][0x164], R9, 0x1, P1 ;  /* 0x000059001c0d7a11 */ /* 0x000fe200008f0c09 */
[----:B------:R-:W-:Y:S01]  /*1740*/  IMAD.MOV.U32 R9, RZ, RZ, c[0x0][0x190] ;  /* 0x00006400ff097624 */ /* 0x000fe200078e00ff */
[----:B------:R-:W-:Y:S01]  /*1750*/  LOP3.LUT R164, R166, 0xfffffffe, RZ, 0xc0, !PT ;  /* 0xfffffffea6a47812 */ /* 0x000fe200078ec0ff */
[----:B------:R-:W-:Y:S01]  /*1760*/  IMAD.SHL.U32 R163, R10, 0x2, RZ ;  /* 0x000000020aa37824 */ /* 0x000fe200078e00ff */
[----:B------:R-:W-:Y:S01]  /*1770*/  SHF.R.S32.HI R166, RZ, 0x1, R166 ;  /* 0x00000001ffa67819 */ /* 0x000fe200000114a6 */
[----:B------:R-:W-:Y:S01]  /*1780*/  IMAD.IADD R165, R18, 0x1, -R165 ;  /* 0x0000000112a57824 */ /* 0x000fe200078e0aa5 */
[----:B------:R-:W-:Y:S01]  /*1790*/  LEA R14, P0, R9, R12, 0x6 ;  /* 0x0000000c090e7211 */ /* 0x000fe200078030ff */
[----:B------:R-:W-:Y:S01]  /*17a0*/  IMAD.IADD R164, R15, 0x1, -R164 ;  /* 0x000000010fa47824 */ /* 0x000fe200078e0aa4 */
[----:B------:R-:W-:Y:S01]  /*17b0*/  @!PT LDS RZ, [RZ] ;  /* 0x00000000fffff984 */ /* 0x000fe20000000800 */
[----:B------:R-:W-:Y:S01]  /*17c0*/  @!PT LDS RZ, [RZ] ;  /* 0x00000000fffff984 */ /* 0x000fe20000000800 */
[----:B------:R-:W-:Y:S01]  /*17d0*/  @!PT LDS RZ, [RZ] ;  /* 0x00000000fffff984 */ /* 0x000fe20000000800 */
[----:B------:R1:W-:Y:S01]  /*17e0*/  LDGSTS.E.BYPASS.LTC128B.128 [R163], [R12.64] ;  /* 0x000000000ca37fae */ /* 0x0003e2000b901d4a */
[----:B------:R-:W-:Y:S01]  /*17f0*/  IMAD.IADD R124, R19, 0x1, -R124 ;  /* 0x00000001137c7824 */ /* 0x000fe200078e0a7c */
[----:B------:R-:W-:Y:S01]  /*1800*/  LEA.HI.X R15, R9, R13, R8, 0x6, P0 ;  /* 0x0000000d090f7211 */ /* 0x000fe200000f3408 */
[----:B------:R-:W-:Y:S01]  /*1810*/  IMAD R11, R6, c[0x0][0x1a0], RZ ;  /* 0x00006800060b7a24 */ /* 0x000fe200078e02ff */
[----:B------:R-:W-:Y:S01]  /*1820*/  IADD3 R8, P0, R170, UR9, RZ ;  /* 0x00000009aa087c10 */ /* 0x000fe2000ff1e0ff */
[----:B------:R1:W-:Y:S01]  /*1830*/  LDGSTS.E.BYPASS.LTC128B.128 [R163+0x1000], [R12.64+0x40] ;  /* 0x010000400ca37fae */ /* 0x0003e2000b901d4a */
[----:B------:R-:W-:Y:S01]  /*1840*/  IMAD.WIDE.U32 R24, R4, c[0x0][0x1a0], R24 ;  /* 0x0000680004187a25 */ /* 0x000fe200078e0018 */
[----:B------:R-:W-:-:S02]  /*1850*/  LOP3.LUT P1, RZ, R3, 0x2, RZ, 0xc0, !PT ;  /* 0x0000000203ff7812 */ /* 0x000fc4000782c0ff */
[----:B------:R-:W-:Y:S01]  /*1860*/  IADD3.X R9, R171, UR7, RZ, P0, !PT ;  /* 0x00000007ab097c10 */ /* 0x000fe200087fe4ff */
[----:B------:R1:W-:Y:S01]  /*1870*/  LDGSTS.E.BYPASS.LTC128B.128 [R163+0x2000], [R12.64+0x80] ;  /* 0x020000800ca37fae */ /* 0x0003e2000b901d4a */
[----:B------:R-:W-:Y:S01]  /*1880*/  IADD3 R16, P0, R8, UR9, RZ ;  /* 0x0000000908107c10 */ /* 0x000fe2000ff1e0ff */
[----:B------:R-:W-:Y:S02]  /*1890*/  IMAD R6, R4, c[0x0][0x1a4], R11 ;  /* 0x0000690004067a24 */ /* 0x000fe400078e020b */
[----:B------:R2:W-:Y:S01]  /*18a0*/  LDGSTS.E.BYPASS.LTC128B.128 [R163+0x800], [R14.64] ;  /* 0x008000000ea37fae */ /* 0x0005e2000b901d4a */
[----:B------:R-:W-:Y:S01]  /*18b0*/  IADD3.X R17, R9, UR7, RZ, P0, !PT ;  /* 0x0000000709117c10 */ /* 0x000fe200087fe4ff */
[----:B------:R-:W-:Y:S01]  /*18c0*/  IMAD.SHL.U32 R4, R166, 0x40, RZ ;  /* 0x00000040a6047824 */ /* 0x000fe200078e00ff */
[----:B------:R-:W-:Y:S01]  /*18d0*/  IADD3 R18, P0, R16, UR9, RZ ;  /* 0x0000000910127c10 */ /* 0x000fe2000ff1e0ff */
[----:B------:R2:W-:Y:S01]  /*18e0*/  LDGSTS.E.BYPASS.LTC128B.128 [R163+0x1800], [R14.64+0x40] ;  /* 0x018000400ea37fae */ /* 0x0005e2000b901d4a */
[----:B------:R-:W-:-:S02]  /*18f0*/  IMAD.SHL.U32 R10, R165, 0x8, RZ ;  /* 0x00000008a50a7824 */ /* 0x000fc400078e00ff */
[----:B------:R-:W-:Y:S01]  /*1900*/  IADD3.X R19, R17, UR7, RZ, P0, !PT ;  /* 0x0000000711137c10 */ /* 0x000fe200087fe4ff */
[----:B------:R2:W-:Y:S01]  /*1910*/  LDGSTS.E.BYPASS.LTC128B.128 [R163+0x2800], [R14.64+0x80] ;  /* 0x028000800ea37fae */ /* 0x0005e2000b901d4a */
[----:B------:R-:W-:Y:S01]  /*1920*/  LOP3.LUT R11, R4, 0xc0, RZ, 0xc0, !PT ;  /* 0x000000c0040b7812 */ /* 0x000fe200078ec0ff */
[----:B------:R-:W-:Y:S01]  /*1930*/  IMAD.IADD R7, R22, 0x1, -R7 ;  /* 0x0000000116077824 */ /* 0x000fe200078e0a07 */
[----:B------:R-:W-:Y:S01]  /*1940*/  LEA R172, P0, R24, c[0x0][0x170], 0x1 ;  /* 0x00005c0018ac7a11 */ /* 0x000fe200078008ff */
[----:B------:R3:W-:Y:S01]  /*1950*/  LDGSTS.E.BYPASS.LTC128B.128 [R163+0x3000], [R170.64] ;  /* 0x03000000aaa37fae */ /* 0x0007e2000b901d4a */
[----:B------:R-:W-:Y:S01]  /*1960*/  SHF.R.U32.HI R4, RZ, 0x3, R11 ;  /* 0x00000003ff047819 */ /* 0x000fe2000001160b */
[----:B------:R-:W-:Y:S02]  /*1970*/  IMAD.SHL.U32 R0, R0, 0x20, RZ ;  /* 0x0000002000007824 */ /* 0x000fe400078e00ff */
[----:B------:R3:W-:Y:S01]  /*1980*/  LDGSTS.E.BYPASS.LTC128B.128 [R163+0x5000], [R170.64+0x40] ;  /* 0x05000040aaa37fae */ /* 0x0007e2000b901d4a */
[----:B------:R-:W-:-:S02]  /*1990*/  IMAD R129, R128, 0x10, R129 ;  /* 0x0000001080817824 */ /* 0x000fc400078e0281 */
[----:B------:R-:W-:Y:S01]  /*19a0*/  IMAD.IADD R175, R128, 0x1, -R175 ;  /* 0x0000000180af7824 */ /* 0x000fe200078e0aaf */
        /* <DEDUP_REMOVED lines=9> */
[----:B------:R5:W-:Y:S01]  /*1a40*/  LDGSTS.E.BYPASS.LTC128B.128 [R163+0x8800], [R18.64+0x80] ;  /* 0x0880008012a37fae */ /* 0x000be2000b901d4a */
[----:B----4-:R-:W-:-:S03]  /*1a50*/  LOP3.LUT R9, R11, 0x8, R10, 0xf8, !PT ;  /* 0x000000080b097812 */ /* 0x010fc600078ef80a */
[----:B------:R-:W0:Y:S01]  /*1a60*/  LDGDEPBAR ;  /* 0x00000000000079af */ /* 0x000e220000000000 */
[----:B------:R-:W-:Y:S02]  /*1a70*/  IMAD.IADD R11, R25, 0x1, R6 ;  /* 0x00000001190b7824 */ /* 0x000fe400078e0206 */
[----:B------:R-:W-:Y:S01]  /*1a80*/  IMAD.SHL.U32 R6, R3, 0x40, RZ ;  /* 0x0000004003067824 */ /* 0x000fe200078e00ff */
[----:B------:R-:W-:Y:S01]  /*1a90*/  LOP3.LUT R4, R9, R4, RZ, 0x3c, !PT ;  /* 0x0000000409047212 */ /* 0x000fe200078e3cff */
[C---:B------:R-:W-:Y:S01]  /*1aa0*/  IMAD.SHL.U32 R8, R7.reuse, 0x8, RZ ;  /* 0x0000000807087824 */ /* 0x040fe200078e00ff */
[----:B------:R-:W-:Y:S01]  /*1ab0*/  LEA.HI.X R173, R24, c[0x0][0x174], R11, 0x1, P0 ;  /* 0x00005d0018ad7a11 */ /* 0x000fe200000f0c0b */
[----:B------:R-:W-:Y:S01]  /*1ac0*/  IMAD R11, R7, 0x8, R164 ;  /* 0x00000008070b7824 */ /* 0x000fe200078e02a4 */
[----:B------:R-:W-:Y:S02]  /*1ad0*/  LOP3.LUT R9, R6, 0xc0, RZ, 0xc0, !PT ;  /* 0x000000c006097812 */ /* 0x000fe400078ec0ff */
[----:B------:R-:W-:Y:S01]  /*1ae0*/  LOP3.LUT R7, R0, 0xffffff00, RZ, 0xc0, !PT ;  /* 0xffffff0000077812 */ /* 0x000fe200078ec0ff */
[----:B------:R-:W-:Y:S01]  /*1af0*/  IMAD.U32 R0, R11, 0x20, R4 ;  /* 0x000000200b007824 */ /* 0x000fe200078e0004 */
[----:B------:R-:W-:Y:S01]  /*1b00*/  LOP3.LUT R6, R9, 0x8, R8, 0xf8, !PT ;  /* 0x0000000809067812 */ /* 0x000fe200078ef808 */
[----:B------:R-:W-:Y:S01]  /*1b10*/  IMAD.MOV.U32 R4, RZ, RZ, 0x20 ;  /* 0x00000020ff047424 */ /* 0x000fe200078e00ff */
[----:B------:R-:W-:Y:S01]  /*1b20*/  SHF.R.U32.HI R9, RZ, 0x3, R9 ;  /* 0x00000003ff097819 */ /* 0x000fe20000011609 */
[----:B------:R-:W-:Y:S01]  /*1b30*/  IMAD R161, R128, 0x200, R7 ;  /* 0x0000020080a17824 */ /* 0x000fe200078e0207 */
[----:B------:R-:W-:Y:S01]  /*1b40*/  IADD3 R8, P0, R172, UR4, RZ ;  /* 0x00000004ac087c10 */ /* 0x000fe2000ff1e0ff */
[----:B------:R-:W-:Y:S01]  /*1b50*/  IMAD.SHL.U32 R130, R0, 0x2, RZ ;  /* 0x0000000200827824 */ /* 0x000fe200078e00ff */
[----:B------:R-:W-:Y:S01]  /*1b60*/  LOP3.LUT R6, R6, R9, RZ, 0x3c, !PT ;  /* 0x0000000906067212 */ /* 0x000fe200078e3cff */
[----:B------:R-:W-:Y:S01]  /*1b70*/  IMAD R161, R124, 0x20, R161 ;  /* 0x000000207ca17824 */ /* 0x000fe200078e02a1 */
[----:B------:R-:W-:-:S02]  /*1b80*/  IADD3.X R9, R173, UR5, RZ, P0, !PT ;  /* 0x00000005ad097c10 */ /* 0x000fc400087fe4ff */
[----:B-1----:R-:W-:Y:S01]  /*1b90*/  IADD3 R12, P0, R8, UR4, RZ ;  /* 0x00000004080c7c10 */ /* 0x002fe2000ff1e0ff */
[----:B------:R-:W-:Y:S01]  /*1ba0*/  IMAD.IADD R161, R6, 0x1, R161 ;  /* 0x0000000106a17824 */ /* 0x000fe200078e02a1 */
[----:B------:R-:W-:-:S04]  /*1bb0*/  DEPBAR.LE SB0, 0x0 ;  /* 0x000080000000791a */ /* 0x000fc80000000000 */
[----:B------:R-:W-:Y:S01]  /*1bc0*/  BAR.SYNC.DEFER_BLOCKING 0x0 ;  /* 0x0000000000007b1d */ /* 0x000fe20000010000 */
[----:B------:R-:W-:Y:S01]  /*1bd0*/  IADD3.X R13, R9, UR5, RZ, P0, !PT ;  /* 0x00000005090d7c10 */ /* 0x000fe200087fe4ff */
[----:B------:R-:W-:Y:S01]  /*1be0*/  IMAD.SHL.U32 R161, R161, 0x2, RZ ;  /* 0x00000002a1a17824 */ /* 0x000fe200078e00ff */
[----:B------:R-:W-:Y:S02]  /*1bf0*/  IADD3 R10, P0, R12, UR4, RZ ;  /* 0x000000040c0a7c10 */ /* 0x000fe4000ff1e0ff */
[----:B------:R-:W-:Y:S02]  /*1c00*/  LEA R160, R0, 0x3000, 0x1 ;  /* 0x0000300000a07811 */ /* 0x000fe400078e08ff */
[----:B------:R-:W-:Y:S02]  /*1c10*/  IADD3.X R11, R13, UR5, RZ, P0, !PT ;  /* 0x000000050d0b7c10 */ /* 0x000fe400087fe4ff */
[----:B------:R-:W-:-:S04]  /*1c20*/  LOP3.LUT P0, RZ, R166, 0x2, RZ, 0xc0, !PT ;  /* 0x00000002a6ff7812 */ /* 0x000fc8000780c0ff */
[C---:B------:R-:W-:Y:S02]  /*1c30*/  SEL R3, R4.reuse, 0xffffffe0, !P0 ;  /* 0xffffffe004037807 */ /* 0x040fe40004000000 */
[----:B------:R-:W-:-:S03]  /*1c40*/  SEL R4, R4, 0xffffffe0, !P1 ;  /* 0xffffffe004047807 */ /* 0x000fc60004800000 */
[----:B------:R-:W-:Y:S01]  /*1c50*/  IMAD.IADD R158, R160, 0x1, R3 ;  /* 0x00000001a09e7824 */ /* 0x000fe200078e0203 */
[----:B------:R-:W-:Y:S01]  /*1c60*/  LOP3.LUT R3, R127, 0xffffffe0, RZ, 0xc0, !PT ;  /* 0xffffffe07f037812 */ /* 0x000fe200078ec0ff */
[----:B------:R-:W-:Y:S01]  /*1c70*/  IMAD.IADD R159, R161, 0x1, R4 ;  /* 0x00000001a19f7824 */ /* 0x000fe200078e0204 */
[----:B------:R-:W-:Y:S01]  /*1c80*/  @!PT LDS RZ, [RZ] ;  /* 0x00000000fffff984 */ /* 0x000fe20000000800 */
[----:B------:R-:W-:Y:S01]  /*1c90*/  @!PT LDS RZ, [RZ] ;  /* 0x00000000fffff984 */ /* 0x000fe20000000800 */
[----:B------:R-:W-:Y:S01]  /*1ca0*/  @!PT LDS RZ, [RZ] ;  /* 0x00000000fffff984 */ /* 0x000fe20000000800 */
[----:B------:R3:W-:Y:S03]  /*1cb0*/  LDGSTS.E.BYPASS.LTC128B.128 [R163+0x9000], [R172.64] ;  /* 0x09000000aca37fae */ /* 0x0007e6000b901d4a */
[----:B------:R-:W-:Y:S01]  /*1cc0*/  IMAD.IADD R3, R126, 0x1, -R3 ;  /* 0x000000017e037824 */ /* 0x000fe200078e0a03 */
[----:B------:R3:W-:Y:S04]  /*1cd0*/  LDGSTS.E.BYPASS.LTC128B.128 [R163+0xb000], [R172.64+0x40] ;  /* 0x0b000040aca37fae */ /* 0x0007e8000b901d4a */
[----:B------:R-:W-:Y:S01]  /*1ce0*/  SHF.R.S32.HI R0, RZ, 0x1f, R3 ;  /* 0x0000001fff007819 */ /* 0x000fe20000011403 */
[----:B------:R3:W-:Y:S03]  /*1cf0*/  LDGSTS.E.BYPASS.LTC128B.128 [R163+0xd000], [R172.64+0x80] ;  /* 0x0d000080aca37fae */ /* 0x0007e6000b901d4a */
[----:B------:R-:W-:Y:S01]  /*1d00*/  LEA.HI R0, R0, R3, RZ, 0x2 ;  /* 0x0000000300007211 */ /* 0x000fe200078f10ff */
[----:B------:R1:W-:Y:S01]  /*1d10*/  LDGSTS.E.BYPASS.LTC128B.128 [R163+0x9800], [R8.64] ;  /* 0x0980000008a37fae */ /* 0x0003e2000b901d4a */
[----:B------:R-:W-:-:S02]  /*1d20*/  IADD3 R3, R5, -0x1, RZ ;  /* 0xffffffff05037810 */ /* 0x000fc40007ffe0ff */
[----:B------:R-:W-:Y:S01]  /*1d30*/  SHF.R.S32.HI R174, RZ, 0x2, R0 ;  /* 0x00000002ffae7819 */ /* 0x000fe20000011400 */
[----:B------:R1:W-:Y:S01]  /*1d40*/  LDGSTS.E.BYPASS.LTC128B.128 [R163+0xb800], [R8.64+0x40] ;  /* 0x0b80004008a37fae */ /* 0x0003e2000b901d4a */
[C---:B------:R-:W-:Y:S01]  /*1d50*/  ISETP.GT.AND P0, PT, R3.reuse, R162, PT ;  /* 0x000000a20300720c */ /* 0x040fe20003f04270 */
[----:B------:R-:W-:Y:S02]  /*1d60*/  IMAD.SHL.U32 R0, R3, 0x80, RZ ;  /* 0x0000008003007824 */ /* 0x000fe400078e00ff */
        /* <DEDUP_REMOVED lines=8> */
[----:B------:R-:W4:Y:S04]  /*1df0*/  LDSM.16.M88.4 R72, [R130+0x3000] ;  /* 0x003000008248783b */ /* 0x000f280000000200 */
[----:B------:R-:W3:Y:S04]  /*1e00*/  LDSM.16.M88.4 R64, [R130+0x3400] ;  /* 0x003400008240783b */ /* 0x000ee80000000200 */
[----:B------:R-:W3:Y:S04]  /*1e10*/  LDSM.16.M88.4 R56, [R130+0x3800] ;  /* 0x003800008238783b */ /* 0x000ee80000000200 */
[----:B------:R-:W3:Y:S04]  /*1e20*/  LDSM.16.M88.4 R48, [R130+0x3c00] ;  /* 0x003c00008230783b */ /* 0x000ee80000000200 */
[----:B------:R-:W3:Y:S04]  /*1e30*/  LDSM.16.M88.4 R40, [R130+0x4000] ;  /* 0x004000008228783b */ /* 0x000ee80000000200 */
[----:B------:R-:W3:Y:S04]  /*1e40*/  LDSM.16.M88.4 R32, [R130+0x4400] ;  /* 0x004400008220783b */ /* 0x000ee80000000200 */
[----:B------:R-:W3:Y:S04]  /*1e50*/  LDSM.16.M88.4 R24, [R130+0x4800] ;  /* 0x004800008218783b */ /* 0x000ee80000000200 */
[----:B--2---:R-:W2:Y:S04]  /*1e60*/  LDSM.16.M88.4 R12, [R130+0x4c00] ;  /* 0x004c0000820c783b */ /* 0x004ea80000000200 */
[----:B------:R-:W-:Y:S04]  /*1e70*/  LDSM.16.M88.4 R80, [R159] ;  /* 0x000000009f50783b */ /* 0x000fe80000000200 */
[----:B-1----:R-:W1:Y:S01]  /*1e80*/  LDSM.16.M88.4 R8, [R158+0x800] ;  /* 0x000800009e08783b */ /* 0x002e620000000200 */
[C---:B----4-:R-:W-:Y:S03]  /*1e90*/  HMMA.16816.F32 R76, R108.reuse, R72, RZ ;  /* 0x000000486c4c723c */ /* 0x050fe600000018ff */
[----:B------:R-:W4:Y:S04]  /*1ea0*/  LDSM.16.M88.4 R20, [R158] ;  /* 0x000000009e14783b */ /* 0x000f280000000200 */
[----:B-----5:R-:W5:Y:S01]  /*1eb0*/  LDSM.16.M88.4 R16, [R158+0x400] ;  /* 0x000400009e10783b */ /* 0x020f620000000200 */
[C---:B---3--:R-:W-:Y:S03]  /*1ec0*/  HMMA.16816.F32 R68, R108.reuse, R64, RZ ;  /* 0x000000406c44723c */ /* 0x048fe600000018ff */
        /* <DEDUP_REMOVED lines=12> */
[----:B------:R-:W0:Y:S05]  /*1f90*/  LDGDEPBAR ;  /* 0x00000000000079af */ /* 0x000e2a0000000000 */
        /* <DEDUP_REMOVED lines=8> */
[C---:B--2---:R-:W-:Y:S08]  /*2020*/  HMMA.16816.F32 R112, R108.reuse, R12, RZ ;  /* 0x0000000c6c70723c */ /* 0x044ff000000018ff */
[----:B------:R-:W-:Y:S01]  /*2030*/  HMMA.16816.F32 R108, R108, R14, RZ ;  /* 0x0000000e6c6c723c */ /* 0x000fe200000018ff */
[----:B------:R-:W2:Y:S07]  /*2040*/  LDSM.16.M88.4 R12, [R158+0x1000] ;  /* 0x001000009e0c783b */ /* 0x000eae0000000200 */
[C---:B-1----:R-:W-:Y:S08]  /*2050*/  HMMA.16816.F32 R60, R80.reuse, R8, R60 ;  /* 0x00000008503c723c */ /* 0x042ff0000000183c */
[C---:B------:R-:W-:Y:S01]  /*2060*/  HMMA.16816.F32 R56, R80.reuse, R10, R56 ;  /* 0x0000000a5038723c */ /* 0x040fe20000001838 */
[----:B------:R-:W-:Y:S07]  /*2070*/  LDSM.16.M88.4 R8, [R161+0x1000] ;  /* 0x00100000a108783b */ /* 0x000fee0000000200 */
[C---:B----4-:R-:W-:Y:S08]  /*2080*/  HMMA.16816.F32 R76, R80.reuse, R20, R76 ;  /* 0x00000014504c723c */ /* 0x050ff0000000184c */
[C---:B------:R-:W-:Y:S01]  /*2090*/  HMMA.16816.F32 R72, R80.reuse, R22, R72 ;  /* 0x000000165048723c */ /* 0x040fe20000001848 */
[----:B------:R-:W-:Y:S07]  /*20a0*/  LDSM.16.M88.4 R20, [R130+0x5000] ;  /* 0x005000008214783b */ /* 0x000fee0000000200 */
[C---:B-----5:R-:W-:Y:S08]  /*20b0*/  HMMA.16816.F32 R68, R80.reuse, R16, R68 ;  /* 0x000000105044723c */ /* 0x060ff00000001844 */
[C---:B--2---:R-:W-:Y:S08]  /*20c0*/  HMMA.16816.F32 R44, R80.reuse, R12, R44 ;  /* 0x0000000c502c723c */ /* 0x044ff0000000182c */
[C---:B------:R-:W-:Y:S01]  /*20d0*/  HMMA.16816.F32 R40, R80.reuse, R14, R40 ;  /* 0x0000000e5028723c */ /* 0x040fe20000001828 */
[----:B------:R-:W1:Y:S07]  /*20e0*/  LDSM.16.M88.4 R12, [R130+0x5800] ;  /* 0x00580000820c783b */ /* 0x000e6e0000000200 */
[C---:B------:R-:W-:Y:S01]  /*20f0*/  HMMA.16816.F32 R64, R80.reuse, R18, R64 ;  /* 0x000000125040723c */ /* 0x040fe20000001840 */
[----:B------:R-:W2:Y:S07]  /*2100*/  LDSM.16.M88.4 R16, [R130+0x5400] ;  /* 0x005400008210783b */ /* 0x000eae0000000200 */
[C---:B------:R-:W-:Y:S08]  /*2110*/  HMMA.16816.F32 R52, R80.reuse, R96, R52 ;  /* 0x000000605034723c */ /* 0x040ff00000001834 */
[C---:B------:R-:W-:Y:S01]  /*2120*/  HMMA.16816.F32 R48, R80.reuse, R98, R48 ;  /* 0x000000625030723c */ /* 0x040fe20000001830 */
[----:B------:R-:W3:Y:S07]  /*2130*/  LDSM.16.M88.4 R96, [R130+0x6800] ;  /* 0x006800008260783b */ /* 0x000eee0000000200 */
[C---:B------:R-:W-:Y:S08]  /*2140*/  HMMA.16816.F32 R36, R80.reuse, R92, R36 ;  /* 0x0000005c5024723c */ /* 0x040ff00000001824 */
[C---:B------:R-:W-:Y:S01]  /*2150*/  HMMA.16816.F32 R32, R80.reuse, R94, R32 ;  /* 0x0000005e5020723c */ /* 0x040fe20000001820 */
[----:B------:R-:W4:Y:S07]  /*2160*/  LDSM.16.M88.4 R92, [R130+0x6c00] ;  /* 0x006c0000825c783b */ /* 0x000f2e0000000200 */
[C---:B------:R-:W-:Y:S08]  /*2170*/  HMMA.16816.F32 R28, R80.reuse, R88, R28 ;  /* 0x00000058501c723c */ /* 0x040ff0000000181c */
[C---:B------:R-:W-:Y:S01]  /*2180*/  HMMA.16816.F32 R24, R80.reuse, R90, R24 ;  /* 0x0000005a5018723c */ /* 0x040fe20000001818 */
[----:B------:R-:W-:Y:S07]  /*2190*/  LDSM.16.M88.4 R88, [R158+0x2000] ;  /* 0x002000009e58783b */ /* 0x000fee0000000200 */
[C---:B------:R-:W-:Y:S08]  /*21a0*/  HMMA.16816.F32 R112, R80.reuse, R84, R112 ;  /* 0x000000545070723c */ /* 0x040ff00000001870 */
[----:B------:R-:W-:Y:S01]  /*21b0*/  HMMA.16816.F32 R108, R80, R86, R108 ;  /* 0x00000056506c723c */ /* 0x000fe2000000186c */
[----:B------:R-:W-:Y:S04]  /*21c0*/  LDSM.16.M88.4 R80, [R158+0x2800] ;  /* 0x002800009e50783b */ /* 0x000fe80000000200 */
[----:B------:R-:W-:Y:S03]  /*21d0*/  LDSM.16.M88.4 R84, [R158+0x2400] ;  /* 0x002400009e54783b */ /* 0x000fe60000000200 */
        /* <DEDUP_REMOVED lines=8> */
[----:B------:R-:W5:Y:S07]  /*2260*/  LDSM.16.M88.4 R20, [R158+0x2c00] ;  /* 0x002c00009e14783b */ /* 0x000f6e0000000200 */
[C---:B--2---:R-:W-:Y:S08]  /*2270*/  HMMA.16816.F32 R68, R8.reuse, R16, R68 ;  /* 0x000000100844723c */ /* 0x044ff00000001844 */
        /* <DEDUP_REMOVED lines=8> */
[C---:B---3--:R-:W-:Y:S08]  /*2300*/  HMMA.16816.F32 R28, R8.reuse, R96, R28 ;  /* 0x00000060081c723c */ /* 0x048ff0000000181c */
[C---:B------:R-:W-:Y:S01]  /*2310*/  HMMA.16816.F32 R24, R8.reuse, R98, R24 ;  /* 0x000000620818723c */ /* 0x040fe20000001818 */
[----:B------:R-:W-:Y:S07]  /*2320*/  LDSM.16.M88.4 R96, [R130+0x7800] ;  /* 0x007800008260783b */ /* 0x000fee0000000200 */
[C---:B----4-:R-:W-:Y:S08]  /*2330*/  HMMA.16816.F32 R112, R8.reuse, R92, R112 ;  /* 0x0000005c0870723c */ /* 0x050ff00000001870 */
[----:B------:R-:W-:Y:S01]  /*2340*/  HMMA.16816.F32 R108, R8, R94, R108 ;  /* 0x0000005e086c723c */ /* 0x000fe2000000186c */
[----:B------:R-:W2:Y:S04]  /*2350*/  LDSM.16.M88.4 R8, [R158+0x3800] ;  /* 0x003800009e08783b */ /* 0x000ea80000000200 */
        /* <DEDUP_REMOVED lines=9> */
[----:B------:R-:W3:Y:S07]  /*23f0*/  LDSM.16.M88.4 R80, [R130+0x8800] ;  /* 0x008800008250783b */ /* 0x000eee0000000200 */
[C---:B-----5:R-:W-:Y:S08]  /*2400*/  HMMA.16816.F32 R52, R120.reuse, R20, R52 ;  /* 0x000000147834723c */ /* 0x060ff00000001834 */
[C---:B------:R-:W-:Y:S01]  /*2410*/  HMMA.16816.F32 R48, R120.reuse, R22, R48 ;  /* 0x000000167830723c */ /* 0x040fe20000001830 */
[----:B------:R-:W-:Y:S07]  /*2420*/  LDSM.16.M88.4 R20, [R158+0x4000] ;  /* 0x004000009e14783b */ /* 0x000fee0000000200 */
[C---:B--2---:R-:W-:Y:S08]  /*2430*/  HMMA.16816.F32 R28, R120.reuse, R8, R28 ;  /* 0x00000008781c723c */ /* 0x044ff0000000181c */
        /* <DEDUP_REMOVED lines=8> */
[----:B-1----:R-:W-:Y:S08]  /*24c0*/  HMMA.16816.F32 R76, R12, R104, R76 ;  /* 0x000000680c4c723c */ /* 0x002ff0000000184c */
[----:B------:R-:W-:Y:S08]  /*24d0*/  HMMA.16816.F32 R112, R120, R116, R112 ;  /* 0x000000747870723c */ /* 0x000ff00000001870 */
[----:B------:R-:W-:Y:S08]  /*24e0*/  HMMA.16816.F32 R72, R12, R106, R72 ;  /* 0x0000006a0c48723c */ /* 0x000ff00000001848 */
[----:B------:R-:W-:Y:S08]  /*24f0*/  HMMA.16816.F32 R108, R120, R118, R108 ;  /* 0x00000076786c723c */ /* 0x000ff0000000186c */
[C---:B------:R-:W-:Y:S07]  /*2500*/  HMMA.16816.F32 R52, R12.reuse, R92, R52 ;  /* 0x0000005c0c34723c */ /* 0x040fee0000001834 */
[----:B------:R-:W-:Y:S01]  /*2510*/  IADD3 R92, R129, 0x1, R174 ;  /* 0x00000001815c7810 */ /* 0x000fe20007ffe0ae */
[----:B---3--:R-:W-:Y:S03]  /*2520*/  HMMA.16816.F32 R28, R12, R80, R28 ;  /* 0x000000500c1c723c */ /* 0x008fe6000000181c */
[----:B------:R-:W-:-:S04]  /*2530*/  IADD3 R92, R125, -c[0x0][0x214], R92 ;  /* 0x800085007d5c7a10 */ /* 0x000fc80007ffe05c */
[----:B------:R-:W-:Y:S01]  /*2540*/  IADD3 R92, R92, c[0x0][0x2e8], RZ ;  /* 0x0000ba005c5c7a10 */ /* 0x000fe20007ffe0ff */
[----:B------:R-:W-:Y:S01]  /*2550*/  HMMA.16816.F32 R24, R12, R82, R24 ;  /* 0x000000520c18723c */ /* 0x000fe20000001818 */
[----:B------:R-:W1:Y:S07]  /*2560*/  LDSM.16.M88.4 R80, [R158+0x4400] ;  /* 0x004400009e50783b */ /* 0x000e6e0000000200 */
[----:B--2---:R-:W-:Y:S08]  /*2570*/  HMMA.16816.F32 R76, R8, R20, R76 ;  /* 0x00000014084c723c */ /* 0x004ff0000000184c */
[----:B----4-:R-:W-:Y:S07]  /*2580*/  HMMA.16816.F32 R112, R12, R16, R112 ;  /* 0x000000100c70723c */ /* 0x010fee0000001870 */
[----:B------:R-:W-:Y:S01]  /*2590*/  IMAD.SHL.U32 R17, R126, 0x2, RZ ;  /* 0x000000027e117824 */ /* 0x000fe200078e00ff */
[----:B------:R-:W-:Y:S01]  /*25a0*/  HMMA.16816.F32 R72, R8, R22, R72 ;  /* 0x000000160848723c */ /* 0x000fe20000001848 */
[----:B------:R-:W2:Y:S03]  /*25b0*/  LDSM.16.M88.4 R20, [R158+0x4800] ;  /* 0x004800009e14783b */ /* 0x000ea60000000200 */
[----:B------:R-:W-:-:S04]  /*25c0*/  LOP3.LUT R3, R0, 0x6, R17, 0xf8, !PT ;  /* 0x0000000600037812 */ /* 0x000fc800078ef811 */
[----:B------:R-:W-:Y:S01]  /*25d0*/  HMMA.16816.F32 R40, R12, R90, R40 ;  /* 0x0000005a0c28723c */ /* 0x000fe20000001828 */
[----:B------:R-:W-:-:S06]  /*25e0*/  LOP3.LUT R17, R3, 0x9, RZ, 0xfc, !PT ;  /* 0x0000000903117812 */ /* 0x000fcc00078efcff */
[C---:B------:R-:W-:Y:S01]  /*25f0*/  IADD3 R90, R92.reuse, 0x8, RZ ;  /* 0x000000085c5a7810 */ /* 0x040fe20007ffe0ff */
[----:B------:R-:W-:Y:S01]  /*2600*/  HMMA.16816.F32 R68, R12, R100, R68 ;  /* 0x000000640c44723c */ /* 0x000fe20000001844 */
[-C--:B------:R-:W-:Y:S02]  /*2610*/  IMNMX R92, R92, R125.reuse, PT ;  /* 0x0000007d5c5c7217 */ /* 0x080fe40003800200 */
[----:B------:R-:W-:Y:S02]  /*2620*/  IMNMX R90, R90, R125, PT ;  /* 0x0000007d5a5a7217 */ /* 0x000fe40003800200 */
[----:B------:R-:W-:-:S03]  /*2630*/  ISETP.GE.AND P1, PT, R17, R92, PT ;  /* 0x0000005c1100720c */ /* 0x000fc60003f26270 */
[C---:B------:R-:W-:Y:S08]  /*2640*/  HMMA.16816.F32 R64, R12.reuse, R102, R64 ;  /* 0x000000660c40723c */ /* 0x040ff00000001840 */
[C---:B------:R-:W-:Y:S08]  /*2650*/  HMMA.16816.F32 R60, R12.reuse, R96, R60 ;  /* 0x000000600c3c723c */ /* 0x040ff0000000183c */
[C---:B------:R-:W-:Y:S08]  /*2660*/  HMMA.16816.F32 R56, R12.reuse, R98, R56 ;  /* 0x000000620c38723c */ /* 0x040ff00000001838 */
[C---:B------:R-:W-:Y:S08]  /*2670*/  HMMA.16816.F32 R48, R12.reuse, R94, R48 ;  /* 0x0000005e0c30723c */ /* 0x040ff00000001830 */
[C---:B------:R-:W-:Y:S08]  /*2680*/  HMMA.16816.F32 R44, R12.reuse, R88, R44 ;  /* 0x000000580c2c723c */ /* 0x040ff0000000182c */
[C---:B-----5:R-:W-:Y:S07]  /*2690*/  HMMA.16816.F32 R36, R12.reuse, R84, R36 ;  /* 0x000000540c24723c */ /* 0x060fee0000001824 */
[----:B------:R-:W-:Y:S01]  /*26a0*/  IMAD R85, R124, 0x20, R7 ;  /* 0x000000207c557824 */ /* 0x000fe200078e0207 */
[----:B------:R-:W-:Y:S01]  /*26b0*/  HMMA.16816.F32 R32, R12, R86, R32 ;  /* 0x000000560c20723c */ /* 0x000fe20000001820 */
[----:B------:R-:W-:-:S04]  /*26c0*/  LOP3.LUT R7, R3, 0x8, RZ, 0xfc, !PT ;  /* 0x0000000803077812 */ /* 0x000fc800078efcff */
[----:B------:R-:W-:Y:S02]  /*26d0*/  ISETP.GE.AND P5, PT, R7, R90, PT ;  /* 0x0000005a0700720c */ /* 0x000fe40003fa6270 */
[----:B------:R-:W-:Y:S01]  /*26e0*/  FSEL R87, R73, -INF , !P1 ;  /* 0xff80000049577808 */ /* 0x000fe20004800000 */
[----:B------:R-:W-:Y:S01]  /*26f0*/  HMMA.16816.F32 R108, R12, R18, R108 ;  /* 0x000000120c6c723c */ /* 0x000fe2000000186c */
[----:B------:R-:W-:Y:S02]  /*2700*/  FSEL R74, R74, -INF , !P5 ;  /* 0xff8000004a4a7808 */ /* 0x000fe40006800000 */
[-C--:B------:R-:W-:Y:S02]  /*2710*/  ISETP.GE.AND P3, PT, R7, R92.reuse, PT ;  /* 0x0000005c0700720c */ /* 0x080fe40003f66270 */
[C---:B------:R-:W-:Y:S02]  /*2720*/  LOP3.LUT R7, R3.reuse, 0x10, RZ, 0xfc, !PT ;  /* 0x0000001003077812 */ /* 0x040fe400078efcff */
[----:B------:R-:W-:Y:S01]  /*2730*/  LOP3.LUT R13, R3, 0x1, RZ, 0xfc, !PT ;  /* 0x00000001030d7812 */ /* 0x000fe200078efcff */
[----:B-1----:R-:W-:Y:S03]  /*2740*/  HMMA.16816.F32 R68, R8, R80, R68 ;  /* 0x000000500844723c */ /* 0x002fe60000001844 */
[----:B------:R-:W-:-:S02]  /*2750*/  ISETP.GE.AND P4, PT, R13, R92, PT ;  /* 0x0000005c0d00720c */ /* 0x000fc40003f86270 */
[-C--:B------:R-:W-:Y:S02]  /*2760*/  ISETP.GE.AND P2, PT, R13, R90.reuse, PT ;  /* 0x0000005a0d00720c */ /* 0x080fe40003f46270 */
[----:B------:R-:W1:Y:S01]  /*2770*/  LDSM.16.M88.4 R12, [R158+0x4c00] ;  /* 0x004c00009e0c783b */ /* 0x000e620000000200 */
[----:B------:R-:W-:Y:S01]  /*2780*/  FSEL R77, R77, -INF , !P4 ;  /* 0xff8000004d4d7808 */ /* 0x000fe20006000000 */
[C---:B------:R-:W-:Y:S01]  /*2790*/  HMMA.16816.F32 R64, R8.reuse, R82, R64 ;  /* 0x000000520840723c */ /* 0x040fe20000001840 */
[----:B------:R-:W-:Y:S02]  /*27a0*/  ISETP.GE.AND P4, PT, R17, R90, PT ;  /* 0x0000005a1100720c */ /* 0x000fe40003f86270 */
[----:B------:R-:W-:Y:S02]  /*27b0*/  LOP3.LUT R17, R3, 0x11, RZ, 0xfc, !PT ;  /* 0x0000001103117812 */ /* 0x000fe400078efcff */
[----:B------:R-:W-:Y:S02]  /*27c0*/  FSEL R84, R79, -INF , !P2 ;  /* 0xff8000004f547808 */ /* 0x000fe40005000000 */
[C---:B------:R-:W-:Y:S01]  /*27d0*/  ISETP.GE.AND P5, PT, R17.reuse, R92, PT ;  /* 0x0000005c1100720c */ /* 0x040fe20003fa6270 */
[----:B--2---:R-:W-:Y:S01]  /*27e0*/  HMMA.16816.F32 R60, R8, R20, R60 ;  /* 0x00000014083c723c */ /* 0x004fe2000000183c */
[----:B------:R-:W-:-:S02]  /*27f0*/  ISETP.GE.AND P1, PT, R17, R90, PT ;  /* 0x0000005a1100720c */ /* 0x000fc40003f26270 */
[----:B------:R-:W2:Y:S01]  /*2800*/  LDSM.16.M88.4 R16, [R158+0x5000] ;  /* 0x005000009e10783b */ /* 0x000ea20000000200 */
[----:B------:R-:W-:Y:S02]  /*2810*/  FSEL R79, R72, -INF , !P3 ;  /* 0xff800000484f7808 */ /* 0x000fe40005800000 */
[C---:B------:R-:W-:Y:S02]  /*2820*/  ISETP.GE.AND P2, PT, R7.reuse, R92, PT ;  /* 0x0000005c0700720c */ /* 0x040fe40003f46270 */
[----:B------:R-:W-:Y:S01]  /*2830*/  HMMA.16816.F32 R56, R8, R22, R56 ;  /* 0x000000160838723c */ /* 0x000fe20000001838 */
[----:B------:R-:W-:Y:S02]  /*2840*/  ISETP.GE.AND P3, PT, R7, R90, PT ;  /* 0x0000005a0700720c */ /* 0x000fe40003f66270 */
[C---:B------:R-:W-:Y:S02]  /*2850*/  LOP3.LUT R7, R3.reuse, 0x18, RZ, 0xfc, !PT ;  /* 0x0000001803077812 */ /* 0x040fe400078efcff */
[----:B------:R-:W-:-:S02]  /*2860*/  LOP3.LUT R21, R3, 0x19, RZ, 0xfc, !PT ;  /* 0x0000001903157812 */ /* 0x000fc400078efcff */
[----:B------:R-:W-:Y:S02]  /*2870*/  FSEL R86, R75, -INF , !P4 ;  /* 0xff8000004b567808 */ /* 0x000fe40006000000 */
[----:B------:R-:W-:Y:S02]  /*2880*/  FSEL R83, R68, -INF , !P2 ;  /* 0xff80000044537808 */ /* 0x000fe40005000000 */
[----:B------:R-:W-:Y:S02]  /*2890*/  FSEL R72, R70, -INF , !P3 ;  /* 0xff80000046487808 */ /* 0x000fe40005800000 */
[----:B------:R-:W-:Y:S02]  /*28a0*/  FSEL R75, R69, -INF , !P5 ;  /* 0xff800000454b7808 */ /* 0x000fe40006800000 */
[C---:B------:R-:W-:Y:S02]  /*28b0*/  ISETP.GE.AND P4, PT, R7.reuse, R92, PT ;  /* 0x0000005c0700720c */ /* 0x040fe40003f86270 */
[----:B------:R-:W-:-:S02]  /*28c0*/  ISETP.GE.AND P2, PT, R7, R90, PT ;  /* 0x0000005a0700720c */ /* 0x000fc40003f46270 */
[C---:B------:R-:W-:Y:S02]  /*28d0*/  ISETP.GE.AND P3, PT, R21.reuse, R92, PT ;  /* 0x0000005c1500720c */ /* 0x040fe40003f66270 */
[----:B------:R-:W-:Y:S01]  /*28e0*/  ISETP.GE.AND P5, PT, R21, R90, PT ;  /* 0x0000005a1500720c */ /* 0x000fe20003fa6270 */
[C---:B-1----:R-:W-:Y:S01]  /*28f0*/  HMMA.16816.F32 R52, R8.reuse, R12, R52 ;  /* 0x0000000c0834723c */ /* 0x042fe20000001834 */
[C---:B------:R-:W-:Y:S02]  /*2900*/  LOP3.LUT R7, R3.reuse, 0x20, RZ, 0xfc, !PT ;  /* 0x0000002003077812 */ /* 0x040fe400078efcff */
[----:B------:R-:W-:Y:S02]  /*2910*/  LOP3.LUT R21, R3, 0x21, RZ, 0xfc, !PT ;  /* 0x0000002103157812 */ /* 0x000fe400078efcff */
[----:B------:R-:W-:Y:S02]  /*2920*/  FSEL R82, R71, -INF , !P1 ;  /* 0xff80000047527808 */ /* 0x000fe40004800000 */
[----:B------:R-:W-:Y:S01]  /*2930*/  FSEL R81, R64, -INF , !P4 ;  /* 0xff80000040517808 */ /* 0x000fe20006000000 */
[----:B------:R-:W-:Y:S01]  /*2940*/  HMMA.16816.F32 R48, R8, R14, R48 ;  /* 0x0000000e0830723c */ /* 0x000fe20000001830 */
[----:B------:R-:W-:-:S02]  /*2950*/  FSEL R80, R66, -INF , !P2 ;  /* 0xff80000042507808 */ /* 0x000fc40005000000 */
[C---:B------:R-:W-:Y:S02]  /*2960*/  ISETP.GE.AND P1, PT, R7.reuse, R92, PT ;  /* 0x0000005c0700720c */ /* 0x040fe40003f26270 */
[----:B------:R-:W-:Y:S02]  /*2970*/  ISETP.GE.AND P4, PT, R7, R90, PT ;  /* 0x0000005a0700720c */ /* 0x000fe40003f86270 */
[----:B------:R-:W-:Y:S01]  /*2980*/  ISETP.GE.AND P2, PT, R21, R92, PT ;  /* 0x0000005c1500720c */ /* 0x000fe20003f46270 */
[----:B--2---:R-:W-:Y:S01]  /*2990*/  HMMA.16816.F32 R44, R8, R16, R44 ;  /* 0x00000010082c723c */ /* 0x004fe2000000182c */
[C---:B------:R-:W-:Y:S02]  /*29a0*/  LOP3.LUT R7, R3.reuse, 0x28, RZ, 0xfc, !PT ;  /* 0x0000002803077812 */ /* 0x040fe400078efcff */
[----:B------:R-:W-:Y:S02]  /*29b0*/  LOP3.LUT R13, R3, 0x29, RZ, 0xfc, !PT ;  /* 0x00000029030d7812 */ /* 0x000fe400078efcff */
[----:B------:R-:W-:-:S02]  /*29c0*/  FSEL R73, R65, -INF , !P3 ;  /* 0xff80000041497808 */ /* 0x000fc40005800000 */
[----:B------:R-:W-:Y:S01]  /*29d0*/  FSEL R88, R67, -INF , !P5 ;  /* 0xff80000043587808 */ /* 0x000fe20006800000 */
[----:B------:R-:W-:Y:S01]  /*29e0*/  HMMA.16816.F32 R40, R8, R18, R40 ;  /* 0x000000120828723c */ /* 0x000fe20000001828 */
[----:B------:R-:W-:Y:S02]  /*29f0*/  FSEL R145, R60, -INF , !P1 ;  /* 0xff8000003c917808 */ /* 0x000fe40004800000 */
[----:B------:R-:W-:Y:S02]  /*2a00*/  FSEL R146, R62, -INF , !P4 ;  /* 0xff8000003e927808 */ /* 0x000fe40006000000 */
[----:B------:R-:W-:Y:S02]  /*2a10*/  FSEL R141, R61, -INF , !P2 ;  /* 0xff8000003d8d7808 */ /* 0x000fe40005000000 */
[----:B------:R-:W-:Y:S02]  /*2a20*/  ISETP.GE.AND P3, PT, R21, R90, PT ;  /* 0x0000005a1500720c */ /* 0x000fe40003f66270 */
[C---:B------:R-:W-:Y:S01]  /*2a30*/  ISETP.GE.AND P5, PT, R7.reuse, R92, PT ;  /* 0x0000005c0700720c */ /* 0x040fe20003fa6270 */
[----:B------:R-:W1:Y:S01]  /*2a40*/  LDSM.16.M88.4 R20, [R158+0x5400] ;  /* 0x005400009e14783b */ /* 0x000e620000000200 */
[----:B------:R-:W-:-:S02]  /*2a50*/  ISETP.GE.AND P1, PT, R7, R90, PT ;  /* 0x0000005a0700720c */ /* 0x000fc40003f26270 */
[C---:B------:R-:W-:Y:S02]  /*2a60*/  ISETP.GE.AND P4, PT, R13.reuse, R92, PT ;  /* 0x0000005c0d00720c */ /* 0x040fe40003f86270 */
[----:B------:R-:W-:Y:S02]  /*2a70*/  ISETP.GE.AND P2, PT, R13, R90, PT ;  /* 0x0000005a0d00720c */ /* 0x000fe40003f46270 */
[C---:B------:R-:W-:Y:S02]  /*2a80*/  LOP3.LUT R7, R3.reuse, 0x30, RZ, 0xfc, !PT ;  /* 0x0000003003077812 */ /* 0x040fe400078efcff */
[----:B------:R-:W-:Y:S02]  /*2a90*/  LOP3.LUT R13, R3, 0x31, RZ, 0xfc, !PT ;  /* 0x00000031030d7812 */ /* 0x000fe400078efcff */
[----:B------:R-:W-:Y:S02]  /*2aa0*/  FSEL R116, R63, -INF , !P3 ;  /* 0xff8000003f747808 */ /* 0x000fe40005800000 */
[----:B------:R-:W-:-:S02]  /*2ab0*/  FSEL R143, R56, -INF , !P5 ;  /* 0xff800000388f7808 */ /* 0x000fc40006800000 */
[----:B------:R-:W-:Y:S02]  /*2ac0*/  FSEL R144, R58, -INF , !P1 ;  /* 0xff8000003a907808 */ /* 0x000fe40004800000 */
[----:B------:R-:W-:Y:S02]  /*2ad0*/  FSEL R139, R57, -INF , !P4 ;  /* 0xff800000398b7808 */ /* 0x000fe40006000000 */
[C---:B------:R-:W-:Y:S02]  /*2ae0*/  ISETP.GE.AND P3, PT, R7.reuse, R92, PT ;  /* 0x0000005c0700720c */ /* 0x040fe40003f66270 */
[----:B------:R-:W-:Y:S02]  /*2af0*/  ISETP.GE.AND P5, PT, R7, R90, PT ;  /* 0x0000005a0700720c */ /* 0x000fe40003fa6270 */
[C---:B------:R-:W-:Y:S02]  /*2b00*/  ISETP.GE.AND P1, PT, R13.reuse, R92, PT ;  /* 0x0000005c0d00720c */ /* 0x040fe40003f26270 */
[----:B------:R-:W-:-:S02]  /*2b10*/  ISETP.GE.AND P4, PT, R13, R90, PT ;  /* 0x0000005a0d00720c */ /* 0x000fc40003f86270 */
[C---:B------:R-:W-:Y:S02]  /*2b20*/  LOP3.LUT R13, R3.reuse, 0x38, RZ, 0xfc, !PT ;  /* 0x00000038030d7812 */ /* 0x040fe400078efcff */
[----:B------:R-:W-:Y:S02]  /*2b30*/  LOP3.LUT R17, R3, 0x39, RZ, 0xfc, !PT ;  /* 0x0000003903117812 */ /* 0x000fe400078efcff */
[----:B------:R-:W-:Y:S02]  /*2b40*/  FSEL R148, R59, -INF , !P2 ;  /* 0xff8000003b947808 */ /* 0x000fe40005000000 */
[----:B------:R-:W-:Y:S02]  /*2b50*/  FSEL R7, R52, -INF , !P3 ;  /* 0xff80000034077808 */ /* 0x000fe40005800000 */
[----:B------:R-:W-:Y:S02]  /*2b60*/  FSEL R122, R54, -INF , !P5 ;  /* 0xff800000367a7808 */ /* 0x000fe40006800000 */
[----:B------:R-:W-:-:S02]  /*2b70*/  FSEL R61, R53, -INF , !P1 ;  /* 0xff800000353d7808 */ /* 0x000fc40004800000 */
[C---:B------:R-:W-:Y:S01]  /*2b80*/  ISETP.GE.AND P2, PT, R13.reuse, R92, PT ;  /* 0x0000005c0d00720c */ /* 0x040fe20003f46270 */
[C---:B-1----:R-:W-:Y:S01]  /*2b90*/  HMMA.16816.F32 R36, R8.reuse, R20, R36 ;  /* 0x000000140824723c */ /* 0x042fe20000001824 */
[----:B------:R-:W-:Y:S02]  /*2ba0*/  ISETP.GE.AND P3, PT, R13, R90, PT ;  /* 0x0000005a0d00720c */ /* 0x000fe40003f66270 */
[C---:B------:R-:W-:Y:S01]  /*2bb0*/  ISETP.GE.AND P5, PT, R17.reuse, R92, PT ;  /* 0x0000005c1100720c */ /* 0x040fe20003fa6270 */
[----:B------:R-:W1:Y:S01]  /*2bc0*/  LDSM.16.M88.4 R12, [R158+0x5800] ;  /* 0x005800009e0c783b */ /* 0x000e620000000200 */
[----:B------:R-:W-:Y:S02]  /*2bd0*/  ISETP.GE.AND P1, PT, R17, R90, PT ;  /* 0x0000005a1100720c */ /* 0x000fe40003f26270 */
[C---:B------:R-:W-:Y:S01]  /*2be0*/  LOP3.LUT R17, R3.reuse, 0x40, RZ, 0xfc, !PT ;  /* 0x0000004003117812 */ /* 0x040fe200078efcff */
[----:B------:R-:W-:Y:S01]  /*2bf0*/  HMMA.16816.F32 R32, R8, R22, R32 ;  /* 0x000000160820723c */ /* 0x000fe20000001820 */
        /* <DEDUP_REMOVED lines=17> */
[C---:B------:R-:W-:Y:S01]  /*2d10*/  ISETP.GE.AND P2, PT, R19.reuse, R92, PT ;  /* 0x0000005c1300720c */ /* 0x040fe20003f46270 */
[----:B-1----:R-:W-:Y:S01]  /*2d20*/  HMMA.16816.F32 R28, R8, R12, R28 ;  /* 0x0000000c081c723c */ /* 0x002fe2000000181c */
[----:B------:R-:W-:-:S02]  /*2d30*/  ISETP.GE.AND P3, PT, R19, R90, PT ;  /* 0x0000005a1300720c */ /* 0x000fc40003f66270 */
[----:B------:R-:W1:Y:S01]  /*2d40*/  LDSM.16.M88.4 R16, [R158+0x5c00] ;  /* 0x005c00009e10783b */ /* 0x000e620000000200 */
[----:B------:R-:W-:Y:S01]  /*2d50*/  LOP3.LUT R21, R3, 0x50, RZ, 0xfc, !PT ;  /* 0x0000005003157812 */ /* 0x000fe200078efcff */
[----:B------:R-:W-:-:S04]  /*2d60*/  DEPBAR.LE SB0, 0x0 ;  /* 0x000080000000791a */ /* 0x000fc80000000000 */
[----:B------:R-:W-:Y:S01]  /*2d70*/  LOP3.LUT R23, R3, 0x51, RZ, 0xfc, !PT ;  /* 0x0000005103177812 */ /* 0x000fe200078efcff */
[----:B------:R-:W-:Y:S01]  /*2d80*/  HMMA.16816.F32 R24, R8, R14, R24 ;  /* 0x0000000e0818723c */ /* 0x000fe20000001818 */
[----:B------:R-:W-:Y:S02]  /*2d90*/  FSEL R140, R47, -INF , !P5 ;  /* 0xff8000002f8c7808 */ /* 0x000fe40006800000 */
[----:B------:R-:W-:Y:S02]  /*2da0*/  FSEL R131, R40, -INF , !P1 ;  /* 0xff80000028837808 */ /* 0x000fe40004800000 */
[----:B------:R-:W-:Y:S02]  /*2db0*/  FSEL R136, R42, -INF , !P4 ;  /* 0xff8000002a887808 */ /* 0x000fe40006000000 */
[C---:B------:R-:W-:Y:S02]  /*2dc0*/  ISETP.GE.AND P5, PT, R21.reuse, R92, PT ;  /* 0x0000005c1500720c */ /* 0x040fe40003fa6270 */
[----:B------:R-:W-:-:S02]  /*2dd0*/  ISETP.GE.AND P1, PT, R21, R90, PT ;  /* 0x0000005a1500720c */ /* 0x000fc40003f26270 */
[----:B------:R-:W-:Y:S02]  /*2de0*/  ISETP.GE.AND P4, PT, R23, R92, PT ;  /* 0x0000005c1700720c */ /* 0x000fe40003f86270 */
[C---:B------:R-:W-:Y:S02]  /*2df0*/  LOP3.LUT R21, R3.reuse, 0x58, RZ, 0xfc, !PT ;  /* 0x0000005803157812 */ /* 0x040fe400078efcff */
[----:B------:R-:W-:Y:S02]  /*2e00*/  LOP3.LUT R13, R3, 0x59, RZ, 0xfc, !PT ;  /* 0x00000059030d7812 */ /* 0x000fe400078efcff */
[----:B------:R-:W-:Y:S02]  /*2e10*/  FSEL R133, R41, -INF , !P2 ;  /* 0xff80000029857808 */ /* 0x000fe40005000000 */
[----:B------:R-:W-:Y:S02]  /*2e20*/  FSEL R142, R43, -INF , !P3 ;  /* 0xff8000002b8e7808 */ /* 0x000fe40005800000 */
[----:B------:R-:W-:-:S02]  /*2e30*/  FSEL R130, R38, -INF , !P1 ;  /* 0xff80000026827808 */ /* 0x000fc40004800000 */
[----:B------:R-:W-:Y:S02]  /*2e40*/  FSEL R125, R37, -INF , !P4 ;  /* 0xff800000257d7808 */ /* 0x000fe40006000000 */
[----:B------:R-:W-:Y:S02]  /*2e50*/  ISETP.GE.AND P2, PT, R23, R90, PT ;  /* 0x0000005a1700720c */ /* 0x000fe40003f46270 */
[-C--:B------:R-:W-:Y:S02]  /*2e60*/  ISETP.GE.AND P3, PT, R21, R92.reuse, PT ;  /* 0x0000005c1500720c */ /* 0x080fe40003f66270 */
[C---:B------:R-:W-:Y:S02]  /*2e70*/  ISETP.GE.AND P1, PT, R13.reuse, R92, PT ;  /* 0x0000005c0d00720c */ /* 0x040fe40003f26270 */
[----:B------:R-:W-:Y:S01]  /*2e80*/  ISETP.GE.AND P4, PT, R13, R90, PT ;  /* 0x0000005a0d00720c */ /* 0x000fe20003f86270 */
[----:B-1----:R-:W-:Y:S01]  /*2e90*/  HMMA.16816.F32 R112, R8, R16, R112 ;  /* 0x000000100870723c */ /* 0x002fe20000001870 */
[----:B------:R-:W-:-:S02]  /*2ea0*/  LOP3.LUT R13, R3, 0x60, RZ, 0xfc, !PT ;  /* 0x00000060030d7812 */ /* 0x000fc400078efcff */
[----:B------:R-:W-:Y:S02]  /*2eb0*/  FSEL R127, R36, -INF , !P5 ;  /* 0xff800000247f7808 */ /* 0x000fe40006800000 */
[----:B------:R-:W-:Y:S02]  /*2ec0*/  FSEL R128, R39, -INF , !P2 ;  /* 0xff80000027807808 */ /* 0x000fe40005000000 */
[----:B------:R-:W-:Y:S01]  /*2ed0*/  FSEL R123, R32, -INF , !P3 ;  /* 0xff800000207b7808 */ /* 0x000fe20005800000 */
[----:B------:R-:W-:Y:S01]  /*2ee0*/  HMMA.16816.F32 R108, R8, R18, R108 ;  /* 0x00000012086c723c */ /* 0x000fe2000000186c */
        /* <DEDUP_REMOVED lines=8> */
[----:B------:R-:W-:Y:S01]  /*2f70*/  FSEL R119, R28, -INF , !P2 ;  /* 0xff8000001c777808 */ /* 0x000fe20005000000 */
[----:B------:R-:W-:Y:S01]  /*2f80*/  BAR.SYNC.DEFER_BLOCKING 0x0 ;  /* 0x0000000000007b1d */ /* 0x000fe20000010000 */
[----:B------:R-:W-:-:S02]  /*2f90*/  ISETP.GE.AND P5, PT, R15, R92, PT ;  /* 0x0000005c0f00720c */ /* 0x000fc40003fa6270 */
[----:B------:R-:W-:Y:S02]  /*2fa0*/  ISETP.GE.AND P1, PT, R15, R90, PT ;  /* 0x0000005a0f00720c */ /* 0x000fe40003f26270 */
[C---:B------:R-:W-:Y:S02]  /*2fb0*/  ISETP.GE.AND P4, PT, R13.reuse, R92, PT ;  /* 0x0000005c0d00720c */ /* 0x040fe40003f86270 */
[----:B------:R-:W-:Y:S02]  /*2fc0*/  ISETP.GE.AND P2, PT, R13, R90, PT ;  /* 0x0000005a0d00720c */ /* 0x000fe40003f46270 */
[C---:B------:R-:W-:Y:S02]  /*2fd0*/  LOP3.LUT R13, R3.reuse, 0x69, RZ, 0xfc, !PT ;  /* 0x00000069030d7812 */ /* 0x040fe400078efcff */
[----:B------:R-:W-:Y:S02]  /*2fe0*/  LOP3.LUT R15, R3, 0x70, RZ, 0xfc, !PT ;  /* 0x00000070030f7812 */ /* 0x000fe400078efcff */
[----:B------:R-:W-:-:S02]  /*2ff0*/  FSEL R118, R30, -INF , !P3 ;  /* 0xff8000001e767808 */ /* 0x000fc40005800000 */
[----:B------:R-:W-:Y:S02]  /*3000*/  FSEL R67, R29, -INF , !P5 ;  /* 0xff8000001d437808 */ /* 0x000fe40006800000 */
[----:B------:R-:W-:Y:S02]  /*3010*/  FSEL R62, R31, -INF , !P1 ;  /* 0xff8000001f3e7808 */ /* 0x000fe40004800000 */
[C---:B------:R-:W-:Y:S02]  /*3020*/  ISETP.GE.AND P3, PT, R13.reuse, R92, PT ;  /* 0x0000005c0d00720c */ /* 0x040fe40003f66270 */
[----:B------:R-:W-:Y:S02]  /*3030*/  ISETP.GE.AND P5, PT, R13, R90, PT ;  /* 0x0000005a0d00720c */ /* 0x000fe40003fa6270 */
[----:B------:R-:W-:Y:S02]  /*3040*/  ISETP.GE.AND P1, PT, R15, R92, PT ;  /* 0x0000005c0f00720c */ /* 0x000fe40003f26270 */
[----:B------:R-:W-:-:S02]  /*3050*/  LOP3.LUT R13, R3, 0x71, RZ, 0xfc, !PT ;  /* 0x00000071030d7812 */ /* 0x000fc400078efcff */
[----:B------:R-:W-:Y:S02]  /*3060*/  FSEL R65, R24, -INF , !P4 ;  /* 0xff80000018417808 */ /* 0x000fe40006000000 */
[----:B------:R-:W-:Y:S02]  /*3070*/  FSEL R66, R26, -INF , !P2 ;  /* 0xff8000001a427808 */ /* 0x000fe40005000000 */
[----:B------:R-:W-:Y:S02]  /*3080*/  FSEL R63, R25, -INF , !P3 ;  /* 0xff800000193f7808 */ /* 0x000fe40005800000 */
[----:B------:R-:W-:Y:S02]  /*3090*/  FSEL R59, R112, -INF , !P1 ;  /* 0xff800000703b7808 */ /* 0x000fe40004800000 */
[----:B------:R-:W-:Y:S02]  /*30a0*/  ISETP.GE.AND P4, PT, R15, R90, PT ;  /* 0x0000005a0f00720c */ /* 0x000fe40003f86270 */
[----:B------:R-:W-:-:S02]  /*30b0*/  ISETP.GE.AND P2, PT, R13, R92, PT ;  /* 0x0000005c0d00720c */ /* 0x000fc40003f46270 */
[----:B------:R-:W-:Y:S02]  /*30c0*/  ISETP.GE.AND P3, PT, R13, R90, PT ;  /* 0x0000005a0d00720c */ /* 0x000fe40003f66270 */
[C---:B------:R-:W-:Y:S02]  /*30d0*/  ISETP.GE.AND P1, PT, R3.reuse, R92, PT ;  /* 0x0000005c0300720c */ /* 0x040fe40003f26270 */
[C---:B------:R-:W-:Y:S02]  /*30e0*/  LOP3.LUT R9, R3.reuse, 0x78, RZ, 0xfc, !PT ;  /* 0x0000007803097812 */ /* 0x040fe400078efcff */
[----:B------:R-:W-:Y:S02]  /*30f0*/  LOP3.LUT R11, R3, 0x79, RZ, 0xfc, !PT ;  /* 0x00000079030b7812 */ /* 0x000fe400078efcff */
[----:B------:R-:W-:Y:S02]  /*3100*/  FSEL R64, R27, -INF , !P5 ;  /* 0xff8000001b407808 */ /* 0x000fe40006800000 */
[----:B------:R-:W-:-:S02]  /*3110*/  FSEL R54, R114, -INF , !P4 ;  /* 0xff80000072367808 */ /* 0x000fc40006000000 */
[----:B------:R-:W-:Y:S02]  /*3120*/  FSEL R58, R113, -INF , !P2 ;  /* 0xff800000713a7808 */ /* 0x000fe40005000000 */
[----:B------:R-:W-:Y:S02]  /*3130*/  FSEL R53, R115, -INF , !P3 ;  /* 0xff80000073357808 */ /* 0x000fe40005800000 */
[----:B------:R-:W-:Y:S02]  /*3140*/  FSEL R76, R76, -INF , !P1 ;  /* 0xff8000004c4c7808 */ /* 0x000fe40004800000 */
[-C--:B------:R-:W-:Y:S02]  /*3150*/  ISETP.GE.AND P5, PT, R9, R92.reuse, PT ;  /* 0x0000005c0900720c */ /* 0x080fe40003fa6270 */
[----:B------:R-:W-:Y:S02]  /*3160*/  ISETP.GE.AND P4, PT, R11, R92, PT ;  /* 0x0000005c0b00720c */ /* 0x000fe40003f86270 */
[----:B------:R-:W-:-:S02]  /*3170*/  ISETP.GE.AND P2, PT, R9, R90, PT ;  /* 0x0000005a0900720c */ /* 0x000fc40003f46270 */
[-C--:B------:R-:W-:Y:S01]  /*3180*/  ISETP.GE.AND P3, PT, R3, R90.reuse, PT ;  /* 0x0000005a0300720c */ /* 0x080fe20003f66270 */
[----:B------:R-:W-:Y:S01]  /*3190*/  IMAD.IADD R3, R6, 0x1, R85 ;  /* 0x0000000106037824 */ /* 0x000fe200078e0255 */
[----:B------:R-:W-:Y:S02]  /*31a0*/  ISETP.GE.AND P1, PT, R11, R90, PT ;  /* 0x0000005a0b00720c */ /* 0x000fe40003f26270 */
[----:B------:R-:W-:Y:S02]  /*31b0*/  FSEL R78, R78, -INF , !P3 ;  /* 0xff8000004e4e7808 */ /* 0x000fe40005800000 */
[----:B------:R-:W-:Y:S02]  /*31c0*/  FSEL R57, R108, -INF , !P5 ;  /* 0xff8000006c397808 */ /* 0x000fe40006800000 */
[----:B------:R-:W-:Y:S02]  /*31d0*/  FSEL R52, R110, -INF , !P2 ;  /* 0xff8000006e347808 */ /* 0x000fe40005000000 */
[----:B------:R-:W-:-:S02]  /*31e0*/  FSEL R56, R109, -INF , !P4 ;  /* 0xff8000006d387808 */ /* 0x000fc40006000000 */
[----:B------:R-:W-:Y:S01]  /*31f0*/  FSEL R50, R111, -INF , !P1 ;  /* 0xff8000006f327808 */ /* 0x000fe20004800000 */
[----:B------:R-:W-:Y:S05]  /*3200*/  @!P0 BRA `(.L_x_1736) ;  /* 0x0000056000008947 */ /* 0x000fea0003800000 */
[----:B------:R-:W-:Y:S05]  /*3210*/  @P6 BRA `(.L_x_1737) ;  /* 0x0000039000006947 */ /* 0x000fea0003800000 */
[----:B------:R-:W1:Y:S01]  /*3220*/  I2F.RP R13, R2 ;  /* 0x00000002000d7306 */ /* 0x000e620000209400 */
[C---:B------:R-:W-:Y:S02]  /*3230*/  IADD3 R12, R0.reuse, -0x80, RZ ;  /* 0xffffff80000c7810 */ /* 0x040fe40007ffe0ff */
[----:B------:R-:W-:Y:S02]  /*3240*/  IABS R8, R0 ;  /* 0x0000000000087213 */ /* 0x000fe40000000000 */
[----:B------:R-:W-:Y:S02]  /*3250*/  IABS R6, R12 ;  /* 0x0000000c00067213 */ /* 0x000fe40000000000 */
[----:B------:R-:W-:Y:S02]  /*3260*/  LOP3.LUT R0, R0, c[0x0][0x2d0], RZ, 0x3c, !PT ;  /* 0x0000b40000007a12 */ /* 0x000fe400078e3cff */
[----:B------:R-:W-:-:S02]  /*3270*/  LOP3.LUT R12, R12, c[0x0][0x2d0], RZ, 0x3c, !PT ;  /* 0x0000b4000c0c7a12 */ /* 0x000fc400078e3cff */
        /* <DEDUP_REMOVED lines=51> */
.L_x_1737:
[----:B------:R-:W-:-:S04]  /*35b0*/  ULEA UR6, -UR6, URZ, 0x7 ;  /* 0x0000003f06067291 */ /* 0x000fc8000f8e393f */
[----:B------:R-:W-:Y:S02]  /*35c0*/  USHF.R.S32.HI UR8, URZ, 0x1f, UR6 ;  /* 0x0000001f3f087899 */ /* 0x000fe40008011406 */
[----:B------:R-:W-:-:S04]  /*35d0*/  MOV R0, UR6 ;  /* 0x0000000600007c02 */ /* 0x000fc80008000f00 */
[----:B------:R-:W-:Y:S02]  /*35e0*/  MOV R9, UR8 ;  /* 0x0000000800097c02 */ /* 0x000fe40008000f00 */
.L_x_1738:
        /* <DEDUP_REMOVED lines=24> */
.L_x_1736:
        /* <DEDUP_REMOVED lines=92> */
[--C-:B------:R-:W-:Y:S01]  /*3d30*/  FFMA.FTZ R48, R84, c[0x0][0x23c], -R55.reuse ;  /* 0x00008f0054307a23 */ /* 0x100fe20000010837 */
[----:B------:R-:W1:Y:S01]  /*3d40*/  LDSM.16.MT88.4 R76, [R156+0x9000] ;  /* 0x009000009c4c783b */ /* 0x000e620000004200 */
[----:B------:R-:W-:-:S02]  /*3d50*/  FFMA.FTZ R44, R74, c[0x0][0x23c], -R55 ;  /* 0x00008f004a2c7a23 */ /* 0x000fc40000010837 */
[----:B------:R-:W-:Y:S01]  /*3d60*/  FFMA.FTZ R43, R86, c[0x0][0x23c], -R55 ;  /* 0x00008f00562b7a23 */ /* 0x000fe20000010837 */
[----:B------:R-:W2:Y:S01]  /*3d70*/  MUFU.EX2 R46, R46 ;  /* 0x0000002e002e7308 */ /* 0x000ea20000000800 */
[----:B------:R-:W3:Y:S01]  /*3d80*/  LDSM.16.MT88.4 R84, [R157+0xb000] ;  /* 0x00b000009d54783b */ /* 0x000ee20000004200 */
[--C-:B------:R-:W-:Y:S02]  /*3d90*/  FFMA.FTZ R45, R83, c[0x0][0x23c], -R60.reuse ;  /* 0x00008f00532d7a23 */ /* 0x100fe4000001083c */
[--C-:B------:R-:W-:Y:S02]  /*3da0*/  FFMA.FTZ R40, R75, c[0x0][0x23c], -R60.reuse ;  /* 0x00008f004b287a23 */ /* 0x100fe4000001083c */
[--C-:B------:R-:W-:Y:S02]  /*3db0*/  FFMA.FTZ R39, R81, c[0x0][0x23c], -R60.reuse ;  /* 0x00008f0051277a23 */ /* 0x100fe4000001083c */
[----:B------:R-:W-:Y:S01]  /*3dc0*/  MUFU.EX2 R47, R47 ;  /* 0x0000002f002f7308 */ /* 0x000fe20000000800 */
[----:B------:R-:W-:-:S02]  /*3dd0*/  FFMA.FTZ R36, R73, c[0x0][0x23c], -R60 ;  /* 0x00008f0049247a23 */ /* 0x000fc4000001083c */
[--C-:B------:R-:W-:Y:S02]  /*3de0*/  FFMA.FTZ R41, R72, c[0x0][0x23c], -R55.reuse ;  /* 0x00008f0048297a23 */ /* 0x100fe40000010837 */
[--C-:B------:R-:W-:Y:S02]  /*3df0*/  FFMA.FTZ R38, R82, c[0x0][0x23c], -R55.reuse ;  /* 0x00008f0052267a23 */ /* 0x100fe40000010837 */
        /* <DEDUP_REMOVED lines=44> */
[----:B------:R-:W-:Y:S01]  /*40c0*/  MUFU.EX2 R36, R36 ;  /* 0x0000002400247308 */ /* 0x000fe20000000800 */
        /* <DEDUP_REMOVED lines=8> */
[--C-:B------:R-:W-:Y:S01]  /*4150*/  FFMA.FTZ R67, R67, c[0x0][0x23c], -R60.reuse ;  /* 0x00008f0043437a23 */ /* 0x100fe2000001083c */
[----:B---3--:R-:W-:Y:S01]  /*4160*/  HMMA.16816.F32 R80, R100, R84, RZ ;  /* 0x000000546450723c */ /* 0x008fe200000018ff */
[----:B------:R-:W-:Y:S01]  /*4170*/  FFMA.FTZ R65, R65, c[0x0][0x23c], -R60 ;  /* 0x00008f0041417a23 */ /* 0x000fe2000001083c */
[----:B------:R-:W1:Y:S01]  /*4180*/  MUFU.EX2 R38, R38 ;  /* 0x0000002600267308 */ /* 0x000e620000000800 */
[----:B------:R-:W-:-:S02]  /*4190*/  FFMA.FTZ R119, R118, c[0x0][0x23c], -R55 ;  /* 0x00008f0076777a23 */ /* 0x000fc40000010837 */
[--C-:B------:R-:W-:Y:S02]  /*41a0*/  FFMA.FTZ R62, R62, c[0x0][0x23c], -R55.reuse ;  /* 0x00008f003e3e7a23 */ /* 0x100fe40000010837 */
[--C-:B------:R-:W-:Y:S01]  /*41b0*/  FFMA.FTZ R63, R66, c[0x0][0x23c], -R55.reuse ;  /* 0x00008f00423f7a23 */ /* 0x100fe20000010837 */
[C---:B------:R-:W-:Y:S01]  /*41c0*/  HMMA.16816.F32 R88, R100.reuse, R108, RZ ;  /* 0x0000006c6458723c */ /* 0x040fe200000018ff */
[----:B------:R-:W-:Y:S01]  /*41d0*/  FFMA.FTZ R64, R64, c[0x0][0x23c], -R55 ;  /* 0x00008f0040407a23 */ /* 0x000fe20000010837 */
[----:B------:R-:W-:Y:S01]  /*41e0*/  MUFU.EX2 R37, R37 ;  /* 0x0000002500257308 */ /* 0x000fe20000000800 */
[----:B------:R-:W-:Y:S02]  /*41f0*/  FADD.FTZ R46, R49, R46 ;  /* 0x0000002e312e7221 */ /* 0x000fe40000010000 */
[----:B------:R-:W-:Y:S02]  /*4200*/  FADD.FTZ R51, R51, R48 ;  /* 0x0000003033337221 */ /* 0x000fe40000010000 */
[----:B------:R-:W-:Y:S01]  /*4210*/  FADD.FTZ R47, R47, R46 ;  /* 0x0000002e2f2f7221 */ /* 0x000fe20000010000 */
[----:B------:R-:W-:Y:S01]  /*4220*/  HMMA.16816.F32 R92, R100, R96, RZ ;  /* 0x00000060645c723c */ /* 0x000fe200000018ff */
[----:B------:R-:W-:Y:S01]  /*4230*/  FADD.FTZ R44, R44, R51 ;  /* 0x000000332c2c7221 */ /* 0x000fe20000010000 */
[----:B------:R-:W3:Y:S01]  /*4240*/  MUFU.EX2 R34, R34 ;  /* 0x0000002200227308 */ /* 0x000ee20000000800 */
[----:B------:R-:W-:-:S02]  /*4250*/  FFMA.FTZ R181, R56, c[0x0][0x23c], -R60 ;  /* 0x00008f0038b57a23 */ /* 0x000fc4000001083c */
[--C-:B------:R-:W-:Y:S02]  /*4260*/  FFMA.FTZ R52, R52, c[0x0][0x23c], -R55.reuse ;  /* 0x00008f0034347a23 */ /* 0x100fe40000010837 */
[--C-:B------:R-:W-:Y:S01]  /*4270*/  FFMA.FTZ R59, R59, c[0x0][0x23c], -R60.reuse ;  /* 0x00008f003b3b7a23 */ /* 0x100fe2000001083c */
[----:B------:R-:W-:Y:S01]  /*4280*/  HMMA.16816.F32 R76, R100, R78, RZ ;  /* 0x0000004e644c723c */ /* 0x000fe200000018ff */
[--C-:B------:R-:W-:Y:S01]  /*4290*/  FFMA.FTZ R58, R58, c[0x0][0x23c], -R60.reuse ;  /* 0x00008f003a3a7a23 */ /* 0x100fe2000001083c */
[----:B------:R-:W-:Y:S01]  /*42a0*/  MUFU.EX2 R35, R35 ;  /* 0x0000002300237308 */ /* 0x000fe20000000800 */
[----:B------:R-:W-:Y:S02]  /*42b0*/  FFMA.FTZ R57, R57, c[0x0][0x23c], -R60 ;  /* 0x00008f0039397a23 */ /* 0x000fe4000001083c */
[----:B------:R-:W-:-:S03]  /*42c0*/  FFMA.FTZ R50, R50, c[0x0][0x23c], -R55 ;  /* 0x00008f0032327a23 */ /* 0x000fc60000010837 */
        /* <DEDUP_REMOVED lines=10> */
[----:B-1----:R-:W-:Y:S01]  /*4370*/  F2FP.PACK_AB R9, R38, R41 ;  /* 0x000000292609723e */ /* 0x002fe200000000ff */
[----:B------:R-:W1:Y:S05]  /*4380*/  MUFU.EX2 R30, R30 ;  /* 0x0000001e001e7308 */ /* 0x000e6a0000000800 */
[----:B------:R-:W-:-:S02]  /*4390*/  F2FP.PACK_AB R10, R36, R39 ;  /* 0x00000027240a723e */ /* 0x000fc400000000ff */
[----:B---3--:R-:W-:Y:S01]  /*43a0*/  F2FP.PACK_AB R11, R34, R37 ;  /* 0x00000025220b723e */ /* 0x008fe200000000ff */
[----:B------:R-:W-:Y:S06]  /*43b0*/  MUFU.EX2 R29, R29 ;  /* 0x0000001d001d7308 */ /* 0x000fec0000000800 */
[C---:B------:R-:W-:Y:S02]  /*43c0*/  HMMA.16816.F32 R112, R8.reuse, R12, R112 ;  /* 0x0000000c0870723c */ /* 0x040fe40000001870 */
[----:B------:R-:W2:Y:S06]  /*43d0*/  MUFU.EX2 R6, R6 ;  /* 0x0000000600067308 */ /* 0x000eac0000000800 */
        /* <DEDUP_REMOVED lines=21> */
[----:B------:R-:W-:Y:S01]  /*4530*/  LDSM.16.MT88.4 R20, [R157+0xb800] ;  /* 0x00b800009d14783b */ /* 0x000fe20000004200 */
[----:B------:R-:W-:Y:S06]  /*4540*/  MUFU.EX2 R129, R129 ;  /* 0x0000008100817308 */ /* 0x000fec0000000800 */
[C---:B-1----:R-:W-:Y:S02]  /*4550*/  HMMA.16816.F32 R104, R8.reuse, R16, R104 ;  /* 0x000000100868723c */ /* 0x042fe40000001868 */
[----:B------:R-:W1:Y:S06]  /*4560*/  MUFU.EX2 R132, R132 ;  /* 0x0000008400847308 */ /* 0x000e6c0000000800 */
[----:B------:R-:W-:Y:S01]  /*4570*/  HMMA.16816.F32 R100, R8, R18, R100 ;  /* 0x000000120864723c */ /* 0x000fe20000001864 */
[----:B------:R-:W1:Y:S01]  /*4580*/  LDSM.16.MT88.4 R16, [R156+0xb800] ;  /* 0x00b800009c10783b */ /* 0x000e620000004200 */
[----:B------:R-:W-:Y:S05]  /*4590*/  MUFU.EX2 R131, R131 ;  /* 0x0000008300837308 */ /* 0x000fea0000000800 */
[----:B----4-:R-:W-:-:S02]  /*45a0*/  F2FP.PACK_AB R8, R32, R35 ;  /* 0x000000232008723e */ /* 0x010fc400000000ff */
[----:B------:R-:W-:Y:S01]  /*45b0*/  F2FP.PACK_AB R9, R30, R33 ;  /* 0x000000211e09723e */ /* 0x000fe200000000ff */
[----:B------:R-:W-:Y:S01]  /*45c0*/  MUFU.EX2 R134, R134 ;  /* 0x0000008600867308 */ /* 0x000fe20000000800 */
[----:B------:R-:W-:Y:S02]  /*45d0*/  F2FP.PACK_AB R10, R28, R31 ;  /* 0x0000001f1c0a723e */ /* 0x000fe400000000ff */
[----:B--2---:R-:W-:-:S05]  /*45e0*/  F2FP.PACK_AB R11, R6, R29 ;  /* 0x0000001d060b723e */ /* 0x004fca00000000ff */
[----:B------:R-:W-:Y:S02]  /*45f0*/  MUFU.EX2 R138, R138 ;  /* 0x0000008a008a7308 */ /* 0x000fe40000000800 */
[C---:B---3--:R-:W-:Y:S06]  /*4600*/  HMMA.16816.F32 R112, R8.reuse, R12, R112 ;  /* 0x0000000c0870723c */ /* 0x048fec0000001870 */
[----:B------:R-:W2:Y:S02]  /*4610*/  MUFU.EX2 R135, R135 ;  /* 0x0000008700877308 */ /* 0x000ea40000000800 */
[C---:B------:R-:W-:Y:S01]  /*4620*/  HMMA.16816.F32 R68, R8.reuse, R14, R68 ;  /* 0x0000000e0844723c */ /* 0x040fe20000001844 */
[----:B------:R-:W3:Y:S05]  /*4630*/  LDSM.16.MT88.4 R12, [R157+0xd800] ;  /* 0x00d800009d0c783b */ /* 0x000eea0000004200 */
[----:B------:R-:W-:Y:S02]  /*4640*/  MUFU.EX2 R136, R136 ;  /* 0x0000008800887308 */ /* 0x000fe40000000800 */
[C---:B------:R-:W-:Y:S06]  /*4650*/  HMMA.16816.F32 R72, R8.reuse, R24, R72 ;  /* 0x000000180848723c */ /* 0x040fec0000001848 */
[----:B------:R-:W4:Y:S02]  /*4660*/  MUFU.EX2 R133, R133 ;  /* 0x0000008500857308 */ /* 0x000f240000000800 */
[C---:B-1----:R-:W-:Y:S06]  /*4670*/  HMMA.16816.F32 R88, R8.reuse, R16, R88 ;  /* 0x000000100858723c */ /* 0x042fec0000001858 */
[----:B------:R-:W-:Y:S02]  /*4680*/  MUFU.EX2 R127, R127 ;  /* 0x0000007f007f7308 */ /* 0x000fe40000000800 */
[C---:B------:R-:W-:Y:S01]  /*4690*/  HMMA.16816.F32 R108, R8.reuse, R18, R108 ;  /* 0x00000012086c723c */ /* 0x040fe2000000186c */
[----:B------:R-:W1:Y:S05]  /*46a0*/  LDSM.16.MT88.4 R16, [R156+0xd800] ;  /* 0x00d800009c10783b */ /* 0x000e6a0000004200 */
[----:B------:R-:W1:Y:S02]  /*46b0*/  MUFU.EX2 R140, R140 ;  /* 0x0000008c008c7308 */ /* 0x000e640000000800 */
[C---:B------:R-:W-:Y:S01]  /*46c0*/  HMMA.16816.F32 R76, R8.reuse, R26, R76 ;  /* 0x0000001a084c723c */ /* 0x040fe2000000184c */
[----:B------:R-:W-:Y:S05]  /*46d0*/  LDSM.16.MT88.4 R24, [R156+0x9c00] ;  /* 0x009c00009c18783b */ /* 0x000fea0000004200 */
[----:B------:R-:W-:Y:S02]  /*46e0*/  MUFU.EX2 R123, R123 ;  /* 0x0000007b007b7308 */ /* 0x000fe40000000800 */
[C---:B------:R-:W-:Y:S06]  /*46f0*/  HMMA.16816.F32 R80, R8.reuse, R20, R80 ;  /* 0x000000140850723c */ /* 0x040fec0000001850 */
[----:B------:R-:W-:Y:S02]  /*4700*/  MUFU.EX2 R142, R142 ;  /* 0x0000008e008e7308 */ /* 0x000fe40000000800 */
[C---:B---3--:R-:W-:Y:S06]  /*4710*/  HMMA.16816.F32 R92, R8.reuse, R12, R92 ;  /* 0x0000000c085c723c */ /* 0x048fec000000185c */
[----:B------:R-:W-:Y:S02]  /*4720*/  MUFU.EX2 R130, R130 ;  /* 0x0000008200827308 */ /* 0x000fe40000000800 */
[C---:B------:R-:W-:Y:S01]  /*4730*/  HMMA.16816.F32 R96, R8.reuse, R14, R96 ;  /* 0x0000000e0860723c */ /* 0x040fe20000001860 */
[----:B------:R-:W3:Y:S05]  /*4740*/  LDSM.16.MT88.4 R12, [R157+0x9c00] ;  /* 0x009c00009d0c783b */ /* 0x000eea0000004200 */
[----:B------:R-:W2:Y:S02]  /*4750*/  MUFU.EX2 R125, R125 ;  /* 0x0000007d007d7308 */ /* 0x000ea40000000800 */
[C---:B------:R-:W-:Y:S01]  /*4760*/  HMMA.16816.F32 R84, R8.reuse, R22, R84 ;  /* 0x000000160854723c */ /* 0x040fe20000001854 */
[----:B------:R-:W-:Y:S05]  /*4770*/  LDSM.16.MT88.4 R20, [R157+0xbc00] ;  /* 0x00bc00009d14783b */ /* 0x000fea0000004200 */
[----:B------:R-:W-:Y:S02]  /*4780*/  MUFU.EX2 R126, R126 ;  /* 0x0000007e007e7308 */ /* 0x000fe40000000800 */
[C---:B-1----:R-:W-:Y:S06]  /*4790*/  HMMA.16816.F32 R104, R8.reuse, R16, R104 ;  /* 0x000000100868723c */ /* 0x042fec0000001868 */
[----:B------:R-:W1:Y:S02]  /*47a0*/  MUFU.EX2 R121, R121 ;  /* 0x0000007900797308 */ /* 0x000e640000000800 */
[----:B------:R-:W-:Y:S01]  /*47b0*/  HMMA.16816.F32 R100, R8, R18, R100 ;  /* 0x000000120864723c */ /* 0x000fe20000001864 */
[----:B------:R-:W1:Y:S05]  /*47c0*/  LDSM.16.MT88.4 R16, [R156+0xbc00] ;  /* 0x00bc00009c10783b */ /* 0x000e6a0000004200 */
[----:B------:R-:W-:Y:S01]  /*47d0*/  MUFU.EX2 R124, R124 ;  /* 0x0000007c007c7308 */ /* 0x000fe20000000800 */
[----:B-----5:R-:W-:-:S02]  /*47e0*/  F2FP.PACK_AB R8, R4, R7 ;  /* 0x000000070408723e */ /* 0x020fc400000000ff */
[----:B------:R-:W-:Y:S02]  /*47f0*/  F2FP.PACK_AB R9, R117, R122 ;  /* 0x0000007a7509723e */ /* 0x000fe400000000ff */
[----:B------:R-:W-:Y:S02]  /*4800*/  F2FP.PACK_AB R10, R116, R3 ;  /* 0x00000003740a723e */ /* 0x000fe400000000ff */
[----:B------:R-:W-:Y:S01]  /*4810*/  F2FP.PACK_AB R11, R61, R120 ;  /* 0x000000783d0b723e */ /* 0x000fe200000000ff */
[----:B------:R-:W5:Y:S06]  /*4820*/  MUFU.EX2 R67, R67 ;  /* 0x0000004300437308 */ /* 0x000f6c0000000800 */
[C---:B---3--:R-:W-:Y:S02]  /*4830*/  HMMA.16816.F32 R112, R8.reuse, R12, R112 ;  /* 0x0000000c0870723c */ /* 0x048fe40000001870 */
[----:B------:R-:W-:Y:S06]  /*4840*/  MUFU.EX2 R65, R65 ;  /* 0x0000004100417308 */ /* 0x000fec0000000800 */
        /* <DEDUP_REMOVED lines=21> */
[----:B------:R-:W5:Y:S07]  /*49a0*/  LDSM.16.MT88.4 R20, [R157+0xc000] ;  /* 0x00c000009d14783b */ /* 0x000f6e0000004200 */
[C---:B-1----:R-:W-:Y:S08]  /*49b0*/  HMMA.16816.F32 R104, R8.reuse, R16, R104 ;  /* 0x000000100868723c */ /* 0x042ff00000001868 */
[----:B------:R-:W-:Y:S01]  /*49c0*/  HMMA.16816.F32 R100, R8, R18, R100 ;  /* 0x000000120864723c */ /* 0x000fe20000001864 */
[----:B------:R-:W1:Y:S06]  /*49d0*/  LDSM.16.MT88.4 R16, [R156+0xc000] ;  /* 0x00c000009c10783b */ /* 0x000e6c0000004200 */
[----:B------:R-:W-:-:S02]  /*49e0*/  F2FP.PACK_AB R8, R132, R129 ;  /* 0x000000818408723e */ /* 0x000fc400000000ff */
[----:B--2---:R-:W-:Y:S02]  /*49f0*/  F2FP.PACK_AB R9, R135, R138 ;  /* 0x0000008a8709723e */ /* 0x004fe400000000ff */
[----:B------:R-:W-:Y:S02]  /*4a00*/  F2FP.PACK_AB R10, R134, R131 ;  /* 0x00000083860a723e */ /* 0x000fe400000000ff */
[----:B----4-:R-:W-:-:S07]  /*4a10*/  F2FP.PACK_AB R11, R133, R136 ;  /* 0x00000088850b723e */ /* 0x010fce00000000ff */
[C---:B---3--:R-:W-:Y:S08]  /*4a20*/  HMMA.16816.F32 R112, R8.reuse, R12, R112 ;  /* 0x0000000c0870723c */ /* 0x048ff00000001870 */
[C---:B------:R-:W-:Y:S01]  /*4a30*/  HMMA.16816.F32 R68, R8.reuse, R14, R68 ;  /* 0x0000000e0844723c */ /* 0x040fe20000001844 */
[----:B------:R-:W2:Y:S07]  /*4a40*/  LDSM.16.MT88.4 R12, [R157+0xe000] ;  /* 0x00e000009d0c783b */ /* 0x000eae0000004200 */
[C---:B-----5:R-:W-:Y:S08]  /*4a50*/  HMMA.16816.F32 R80, R8.reuse, R20, R80 ;  /* 0x000000140850723c */ /* 0x060ff00000001850 */
[C---:B------:R-:W-:Y:S01]  /*4a60*/  HMMA.16816.F32 R84, R8.reuse, R22, R84 ;  /* 0x000000160854723c */ /* 0x040fe20000001854 */
[----:B------:R-:W3:Y:S07]  /*4a70*/  LDSM.16.MT88.4 R20, [R156+0xe000] ;  /* 0x00e000009c14783b */ /* 0x000eee0000004200 */
[C---:B------:R-:W-:Y:S08]  /*4a80*/  HMMA.16816.F32 R72, R8.reuse, R24, R72 ;  /* 0x000000180848723c */ /* 0x040ff00000001848 */
[C---:B------:R-:W-:Y:S01]  /*4a90*/  HMMA.16816.F32 R76, R8.reuse, R26, R76 ;  /* 0x0000001a084c723c */ /* 0x040fe2000000184c */
[----:B------:R-:W-:Y:S07]  /*4aa0*/  LDSM.16.MT88.4 R24, [R156+0xa800] ;  /* 0x00a800009c18783b */ /* 0x000fee0000004200 */
[C---:B-1----:R-:W-:Y:S08]  /*4ab0*/  HMMA.16816.F32 R88, R8.reuse, R16, R88 ;  /* 0x000000100858723c */ /* 0x042ff00000001858 */
[C---:B--2---:R-:W-:Y:S08]  /*4ac0*/  HMMA.16816.F32 R92, R8.reuse, R12, R92 ;  /* 0x0000000c085c723c */ /* 0x044ff0000000185c */
[C---:B------:R-:W-:Y:S01]  /*4ad0*/  HMMA.16816.F32 R96, R8.reuse, R14, R96 ;  /* 0x0000000e0860723c */ /* 0x040fe20000001860 */
[----:B------:R-:W1:Y:S07]  /*4ae0*/  LDSM.16.MT88.4 R12, [R157+0xa400] ;  /* 0x00a400009d0c783b */ /* 0x000e6e0000004200 */
        /* <DEDUP_REMOVED lines=22> */
[C---:B------:R-:W-:Y:S01]  /*4c50*/  HMMA.16816.F32 R96, R8.reuse, R18, R96 ;  /* 0x000000120860723c */ /* 0x040fe20000001860 */
[----:B------:R-:W2:Y:S07]  /*4c60*/  LDSM.16.MT88.4 R16, [R157+0xa800] ;  /* 0x00a800009d10783b */ /* 0x000eae0000004200 */
[C---:B-1----:R-:W-:Y:S08]  /*4c70*/  HMMA.16816.F32 R104, R8.reuse, R12, R104 ;  /* 0x0000000c0868723c */ /* 0x042ff00000001868 */
[----:B------:R-:W-:Y:S01]  /*4c80*/  HMMA.16816.F32 R100, R8, R14, R100 ;  /* 0x0000000e0864723c */ /* 0x000fe20000001864 */
[----:B------:R-:W1:Y:S06]  /*4c90*/  LDSM.16.MT88.4 R12, [R157+0xc800] ;  /* 0x00c800009d0c783b */ /* 0x000e6c0000004200 */
[----:B------:R-:W-:-:S02]  /*4ca0*/  F2FP.PACK_AB R8, R67, R124 ;  /* 0x0000007c4308723e */ /* 0x000fc400000000ff */
[----:B------:R-:W-:Y:S02]  /*4cb0*/  F2FP.PACK_AB R9, R62, R119 ;  /* 0x000000773e09723e */ /* 0x000fe400000000ff */
[----:B------:R-:W-:Y:S02]  /*4cc0*/  F2FP.PACK_AB R10, R128, R65 ;  /* 0x00000041800a723e */ /* 0x000fe400000000ff */
[----:B------:R-:W-:-:S07]  /*4cd0*/  F2FP.PACK_AB R11, R64, R63 ;  /* 0x0000003f400b723e */ /* 0x000fce00000000ff */
[C---:B--2---:R-:W-:Y:S08]  /*4ce0*/  HMMA.16816.F32 R112, R8.reuse, R16, R112 ;  /* 0x000000100870723c */ /* 0x044ff00000001870 */
[C---:B------:R-:W-:Y:S01]  /*4cf0*/  HMMA.16816.F32 R68, R8.reuse, R18, R68 ;  /* 0x000000120844723c */ /* 0x040fe20000001844 */
[----:B------:R-:W2:Y:S07]  /*4d00*/  LDSM.16.MT88.4 R16, [R157+0xe800] ;  /* 0x00e800009d10783b */ /* 0x000eae0000004200 */
[C---:B------:R-:W-:Y:S08]  /*4d10*/  HMMA.16816.F32 R88, R8.reuse, R20, R88 ;  /* 0x000000140858723c */ /* 0x040ff00000001858 */
[C---:B-1----:R-:W-:Y:S08]  /*4d20*/  HMMA.16816.F32 R80, R8.reuse, R12, R80 ;  /* 0x0000000c0850723c */ /* 0x042ff00000001850 */
[C---:B------:R-:W-:Y:S01]  /*4d30*/  HMMA.16816.F32 R84, R8.reuse, R14, R84 ;  /* 0x0000000e0854723c */ /* 0x040fe20000001854 */
[----:B------:R-:W1:Y:S07]  /*4d40*/  LDSM.16.MT88.4 R12, [R156+0xe800] ;  /* 0x00e800009c0c783b */ /* 0x000e6e0000004200 */
[C---:B------:R-:W-:Y:S01]  /*4d50*/  HMMA.16816.F32 R108, R8.reuse, R22, R108 ;  /* 0x00000016086c723c */ /* 0x040fe2000000186c */
[----:B------:R-:W3:Y:S07]  /*4d60*/  LDSM.16.MT88.4 R20, [R157+0xac00] ;  /* 0x00ac00009d14783b */ /* 0x000eee0000004200 */
[C---:B------:R-:W-:Y:S01]  /*4d70*/  HMMA.16816.F32 R76, R8.reuse, R26, R76 ;  /* 0x0000001a084c723c */ /* 0x040fe2000000184c */
[----:B------:R-:W-:Y:S06]  /*4d80*/  MUFU.EX2 R26, R59 ;  /* 0x0000003b001a7308 */ /* 0x000fec0000000800 */
[--C-:B------:R-:W-:Y:S01]  /*4d90*/  FFMA.FTZ R27, R54, c[0x0][0x23c], -R55.reuse ;  /* 0x00008f00361b7a23 */ /* 0x100fe20000010837 */
[----:B--2---:R-:W-:Y:S01]  /*4da0*/  HMMA.16816.F32 R92, R8, R16, R92 ;  /* 0x00000010085c723c */ /* 0x004fe2000000185c */
[----:B------:R-:W-:-:S04]  /*4db0*/  FFMA.FTZ R54, R53, c[0x0][0x23c], -R55 ;  /* 0x00008f0035367a23 */ /* 0x000fc80000010837 */
[----:B------:R-:W-:Y:S03]  /*4dc0*/  MUFU.EX2 R27, R27 ;  /* 0x0000001b001b7308 */ /* 0x000fe60000000800 */
[C---:B------:R-:W-:Y:S01]  /*4dd0*/  HMMA.16816.F32 R96, R8.reuse, R18, R96 ;  /* 0x000000120860723c */ /* 0x040fe20000001860 */
[----:B------:R-:W2:Y:S04]  /*4de0*/  LDSM.16.MT88.4 R16, [R156+0xac00] ;  /* 0x00ac00009c10783b */ /* 0x000ea80000004200 */
[----:B------:R-:W-:Y:S03]  /*4df0*/  MUFU.EX2 R54, R54 ;  /* 0x0000003600367308 */ /* 0x000fe60000000800 */
[C---:B------:R-:W-:Y:S05]  /*4e00*/  HMMA.16816.F32 R72, R8.reuse, R24, R72 ;  /* 0x000000180848723c */ /* 0x040fea0000001848 */
[----:B------:R-:W4:Y:S03]  /*4e10*/  MUFU.EX2 R25, R58 ;  /* 0x0000003a00197308 */ /* 0x000f260000000800 */
[C---:B-1----:R-:W-:Y:S05]  /*4e20*/  HMMA.16816.F32 R104, R8.reuse, R12, R104 ;  /* 0x0000000c0868723c */ /* 0x042fea0000001868 */
[----:B------:R-:W1:Y:S02]  /*4e30*/  MUFU.EX2 R24, R57 ;  /* 0x0000003900187308 */ /* 0x000e640000000800 */
[----:B------:R-:W-:Y:S01]  /*4e40*/  FADD.FTZ R12, R42, R47 ;  /* 0x0000002f2a0c7221 */ /* 0x000fe20000010000 */
[----:B------:R-:W-:Y:S01]  /*4e50*/  HMMA.16816.F32 R100, R8, R14, R100 ;  /* 0x0000000e0864723c */ /* 0x000fe20000001864 */
[----:B------:R-:W-:-:S02]  /*4e60*/  FADD.FTZ R42, R43, R44 ;  /* 0x0000002c2b2a7221 */ /* 0x000fc40000010000 */
[----:B------:R-:W-:Y:S02]  /*4e70*/  FADD.FTZ R45, R45, R12 ;  /* 0x0000000c2d2d7221 */ /* 0x000fe40000010000 */
[----:B------:R-:W-:Y:S01]  /*4e80*/  FADD.FTZ R41, R41, R42 ;  /* 0x0000002a29297221 */ /* 0x000fe20000010000 */
[----:B------:R-:W5:Y:S01]  /*4e90*/  LDSM.16.MT88.4 R12, [R157+0xcc00] ;  /* 0x00cc00009d0c783b */ /* 0x000f620000004200 */
[----:B------:R-:W-:Y:S01]  /*4ea0*/  FADD.FTZ R40, R40, R45 ;  /* 0x0000002d28287221 */ /* 0x000fe20000010000 */
[----:B----4-:R-:W-:Y:S01]  /*4eb0*/  F2FP.PACK_AB R8, R25, R26 ;  /* 0x0000001a1908723e */ /* 0x010fe200000000ff */
[----:B------:R-:W-:Y:S01]  /*4ec0*/  FADD.FTZ R38, R38, R41 ;  /* 0x0000002926267221 */ /* 0x000fe20000010000 */
[----:B------:R-:W-:Y:S01]  /*4ed0*/  F2FP.PACK_AB R9, R54, R27 ;  /* 0x0000001b3609723e */ /* 0x000fe200000000ff */
[----:B------:R-:W-:Y:S01]  /*4ee0*/  FADD.FTZ R39, R39, R40 ;  /* 0x0000002827277221 */ /* 0x000fe20000010000 */
[----:B------:R-:W-:Y:S01]  /*4ef0*/  F2FP.PACK_AB R11, R49, R52 ;  /* 0x00000034310b723e */ /* 0x000fe200000000ff */
[----:B------:R-:W-:Y:S01]  /*4f00*/  FADD.FTZ R37, R37, R38 ;  /* 0x0000002625257221 */ /* 0x000fe20000010000 */
[----:B-1----:R-:W-:Y:S01]  /*4f10*/  F2FP.PACK_AB R10, R181, R24 ;  /* 0x00000018b50a723e */ /* 0x002fe200000000ff */
[----:B------:R-:W-:-:S02]  /*4f20*/  FADD.FTZ R36, R36, R39 ;  /* 0x0000002724247221 */ /* 0x000fc40000010000 */
[----:B------:R-:W-:Y:S02]  /*4f30*/  FADD.FTZ R34, R34, R37 ;  /* 0x0000002522227221 */ /* 0x000fe40000010000 */
[----:B------:R-:W-:Y:S02]  /*4f40*/  FADD.FTZ R35, R35, R36 ;  /* 0x0000002423237221 */ /* 0x000fe40000010000 */
[----:B------:R-:W-:Y:S01]  /*4f50*/  FADD.FTZ R33, R33, R34 ;  /* 0x0000002221217221 */ /* 0x000fe20000010000 */
[----:B---3--:R-:W-:Y:S01]  /*4f60*/  HMMA.16816.F32 R112, R8, R20, R112 ;  /* 0x000000140870723c */ /* 0x008fe20000001870 */
[----:B------:R-:W-:Y:S02]  /*4f70*/  FADD.FTZ R32, R32, R35 ;  /* 0x0000002320207221 */ /* 0x000fe40000010000 */
[----:B------:R-:W-:Y:S02]  /*4f80*/  FADD.FTZ R30, R30, R33 ;  /* 0x000000211e1e7221 */ /* 0x000fe40000010000 */
[----:B------:R-:W-:-:S02]  /*4f90*/  FADD.FTZ R31, R31, R32 ;  /* 0x000000201f1f7221 */ /* 0x000fc40000010000 */
[----:B------:R-:W-:Y:S01]  /*4fa0*/  FADD.FTZ R29, R29, R30 ;  /* 0x0000001e1d1d7221 */ /* 0x000fe20000010000 */
[C---:B------:R-:W-:Y:S01]  /*4fb0*/  HMMA.16816.F32 R68, R8.reuse, R22, R68 ;  /* 0x000000160844723c */ /* 0x040fe20000001844 */
[----:B------:R-:W-:Y:S01]  /*4fc0*/  FADD.FTZ R28, R28, R31 ;  /* 0x0000001f1c1c7221 */ /* 0x000fe20000010000 */
[----:B------:R-:W1:Y:S01]  /*4fd0*/  LDSM.16.MT88.4 R20, [R156+0xcc00] ;  /* 0x00cc00009c14783b */ /* 0x000e620000004200 */
        /* <DEDUP_REMOVED lines=10> */
[----:B------:R-:W2:Y:S01]  /*5080*/  LDSM.16.MT88.4 R16, [R157+0xec00] ;  /* 0x00ec00009d10783b */ /* 0x000ea20000004200 */
[----:B------:R-:W-:Y:S02]  /*5090*/  FADD.FTZ R61, R61, R120 ;  /* 0x000000783d3d7221 */ /* 0x000fe40000010000 */
[----:B------:R-:W-:-:S02]  /*50a0*/  FADD.FTZ R129, R129, R116 ;  /* 0x0000007481817221 */ /* 0x000fc40000010000 */
[----:B------:R-:W-:Y:S01]  /*50b0*/  FADD.FTZ R138, R138, R61 ;  /* 0x0000003d8a8a7221 */ /* 0x000fe20000010000 */
[C---:B-----5:R-:W-:Y:S01]  /*50c0*/  HMMA.16816.F32 R80, R8.reuse, R12, R80 ;  /* 0x0000000c0850723c */ /* 0x060fe20000001850 */
[----:B------:R-:W-:Y:S02]  /*50d0*/  FADD.FTZ R132, R132, R129 ;  /* 0x0000008184847221 */ /* 0x000fe40000010000 */
[----:B------:R-:W-:Y:S02]  /*50e0*/  FADD.FTZ R135, R135, R138 ;  /* 0x0000008a87877221 */ /* 0x000fe40000010000 */
[----:B------:R-:W-:Y:S02]  /*50f0*/  FADD.FTZ R131, R131, R132 ;  /* 0x0000008483837221 */ /* 0x000fe40000010000 */
[----:B------:R-:W-:Y:S01]  /*5100*/  FADD.FTZ R136, R136, R135 ;  /* 0x0000008788887221 */ /* 0x000fe20000010000 */
[----:B------:R-:W-:Y:S01]  /*5110*/  HMMA.16816.F32 R84, R8, R14, R84 ;  /* 0x0000000e0854723c */ /* 0x000fe20000001854 */
[----:B------:R-:W-:Y:S01]  /*5120*/  FADD.FTZ R134, R134, R131 ;  /* 0x0000008386867221 */ /* 0x000fe20000010000 */
[----:B------:R-:W3:Y:S01]  /*5130*/  LDSM.16.MT88.4 R12, [R156+0xec00] ;  /* 0x00ec00009c0c783b */ /* 0x000ee20000004200 */
        /* <DEDUP_REMOVED lines=30> */
[----:B------:R-:W-:Y:S01]  /*5320*/  FADD.FTZ R178, R49, R52 ;  /* 0x0000003431b27221 */ /* 0x000fe20000010000 */
[----:B------:R-:W-:Y:S06]  /*5330*/  @!P0 BRA `(.L_x_1739) ;  /* 0x000034d000008947 */ /* 0x000fec0003800000 */
        /* <DEDUP_REMOVED lines=8> */
.L_x_1743:
        /* <DEDUP_REMOVED lines=64> */
.L_x_1740:
        /* <DEDUP_REMOVED lines=14> */
[----:B------:R-:W-:Y:S02]  /*58a0*/  IADD3.X R119, R183, UR5, RZ, P0, !PT ;  /* 0x00000005b7777c10 */ /* 0x000fe400087fe4ff */
[----:B------:R-:W-:Y:S01]  /*58b0*/  ISETP.GT.AND P0, PT, R179, R162, PT ;  /* 0x000000a2b300720c */ /* 0x000fe20003f04270 */
        /* <DEDUP_REMOVED lines=17> */
[----:B------:R-:W1:Y:S01]  /*59d0*/  LDSM.16.M88.4 R152, [R160+0x1c00] ;  /* 0x001c0000a098783b */ /* 0x000e620000000200 */
[C---:B--2---:R-:W-:Y:S08]  /*59e0*/  HMMA.16816.F32 R4, R120.reuse, R124, RZ ;  /* 0x0000007c7804723c */ /* 0x044ff000000018ff */
[C---:B------:R-:W-:Y:S01]  /*59f0*/  HMMA.16816.F32 R8, R120.reuse, R126, RZ ;  /* 0x0000007e7808723c */ /* 0x040fe200000018ff */
[----:B------:R-:W-:Y:S07]  /*5a00*/  LDSM.16.M88.4 R124, [R159] ;  /* 0x000000009f7c783b */ /* 0x000fee0000000200 */
[C---:B---3--:R-:W-:Y:S08]  /*5a10*/  HMMA.16816.F32 R12, R120.reuse, R128, RZ ;  /* 0x00000080780c723c */ /* 0x048ff000000018ff */
[C---:B------:R-:W-:Y:S01]  /*5a20*/  HMMA.16816.F32 R16, R120.reuse, R130, RZ ;  /* 0x000000827810723c */ /* 0x040fe200000018ff */
[----:B------:R-:W2:Y:S07]  /*5a30*/  LDSM.16.M88.4 R128, [R158] ;  /* 0x000000009e80783b */ /* 0x000eae0000000200 */
[C---:B----4-:R-:W-:Y:S08]  /*5a40*/  HMMA.16816.F32 R20, R120.reuse, R132, RZ ;  /* 0x000000847814723c */ /* 0x050ff000000018ff */
[C---:B------:R-:W-:Y:S01]  /*5a50*/  HMMA.16816.F32 R24, R120.reuse, R134, RZ ;  /* 0x000000867818723c */ /* 0x040fe200000018ff */
[----:B------:R-:W3:Y:S07]  /*5a60*/  LDSM.16.M88.4 R132, [R158+0x400] ;  /* 0x000400009e84783b */ /* 0x000eee0000000200 */
[C---:B-----5:R-:W-:Y:S08]  /*5a70*/  HMMA.16816.F32 R28, R120.reuse, R136, RZ ;  /* 0x00000088781c723c */ /* 0x060ff000000018ff */
[C---:B------:R-:W-:Y:S01]  /*5a80*/  HMMA.16816.F32 R32, R120.reuse, R138, RZ ;  /* 0x0000008a7820723c */ /* 0x040fe200000018ff */
[----:B------:R-:W4:Y:S07]  /*5a90*/  LDSM.16.M88.4 R136, [R158+0x800] ;  /* 0x000800009e88783b */ /* 0x000f2e0000000200 */
[C---:B-1----:R-:W-:Y:S08]  /*5aa0*/  HMMA.16816.F32 R36, R120.reuse, R140, RZ ;  /* 0x0000008c7824723c */ /* 0x042ff000000018ff */
        /* <DEDUP_REMOVED lines=35> */
[----:B------:R-:W-:Y:S07]  /*5ce0*/  LDSM.16.M88.4 R132, [R160+0x3400] ;  /* 0x00340000a084783b */ /* 0x000fee0000000200 */
[C---:B---3--:R-:W-:Y:S08]  /*5cf0*/  HMMA.16816.F32 R12, R128.reuse, R136, R12 ;  /* 0x00000088800c723c */ /* 0x048ff0000000180c */
[C---:B------:R-:W-:Y:S01]  /*5d00*/  HMMA.16816.F32 R16, R128.reuse, R138, R16 ;  /* 0x0000008a8010723c */ /* 0x040fe20000001810 */
[----:B------:R-:W-:Y:S07]  /*5d10*/  LDSM.16.M88.4 R136, [R160+0x3800] ;  /* 0x00380000a088783b */ /* 0x000fee0000000200 */
[C---:B-1----:R-:W-:Y:S08]  /*5d20*/  HMMA.16816.F32 R20, R128.reuse, R120, R20 ;  /* 0x000000788014723c */ /* 0x042ff00000001814 */
[C---:B------:R-:W-:Y:S01]  /*5d30*/  HMMA.16816.F32 R24, R128.reuse, R122, R24 ;  /* 0x0000007a8018723c */ /* 0x040fe20000001818 */
[----:B------:R-:W1:Y:S07]  /*5d40*/  LDSM.16.M88.4 R120, [R160+0x3000] ;  /* 0x00300000a078783b */ /* 0x000e6e0000000200 */
        /* <DEDUP_REMOVED lines=9> */
[C---:B------:R-:W-:Y:S08]  /*5de0*/  HMMA.16816.F32 R52, R128.reuse, R136, R52 ;  /* 0x000000888034723c */ /* 0x040ff00000001834 */
        /* <DEDUP_REMOVED lines=8> */
[----:B------:R-:W-:Y:S07]  /*5e70*/  LDSM.16.M88.4 R132, [R158+0x3400] ;  /* 0x003400009e84783b */ /* 0x000fee0000000200 */
[C---:B---3--:R-:W-:Y:S08]  /*5e80*/  HMMA.16816.F32 R12, R120.reuse, R136, R12 ;  /* 0x00000088780c723c */ /* 0x048ff0000000180c */
[C---:B------:R-:W-:Y:S01]  /*5e90*/  HMMA.16816.F32 R16, R120.reuse, R138, R16 ;  /* 0x0000008a7810723c */ /* 0x040fe20000001810 */
[----:B------:R-:W-:Y:S07]  /*5ea0*/  LDSM.16.M88.4 R136, [R158+0x3800] ;  /* 0x003800009e88783b */ /* 0x000fee0000000200 */
[C---:B--2---:R-:W-:Y:S08]  /*5eb0*/  HMMA.16816.F32 R20, R120.reuse, R124, R20 ;  /* 0x0000007c7814723c */ /* 0x044ff00000001814 */
        /* <DEDUP_REMOVED lines=54> */
[----:B------:R-:W2:Y:S01]  /*6220*/  LDSM.16.M88.4 R128, [R158+0x5c00] ;  /* 0x005c00009e80783b */ /* 0x000ea20000000200 */
[----:B------:R-:W-:Y:S04]  /*6230*/  DEPBAR.LE SB0, 0x0 ;  /* 0x000080000000791a */ /* 0x000fe80000000000 */
[----:B------:R-:W-:Y:S02]  /*6240*/  BAR.SYNC.DEFER_BLOCKING 0x0 ;  /* 0x0000000000007b1d */ /* 0x000fe40000010000 */
[C---:B-1----:R-:W-:Y:S08]  /*6250*/  HMMA.16816.F32 R36, R120.reuse, R124, R36 ;  /* 0x0000007c7824723c */ /* 0x042ff00000001824 */
[C---:B------:R-:W-:Y:S08]  /*6260*/  HMMA.16816.F32 R40, R120.reuse, R126, R40 ;  /* 0x0000007e7828723c */ /* 0x040ff00000001828 */
[C---:B------:R-:W-:Y:S08]  /*6270*/  HMMA.16816.F32 R44, R120.reuse, R132, R44 ;  /* 0x00000084782c723c */ /* 0x040ff0000000182c */
[C---:B------:R-:W-:Y:S08]  /*6280*/  HMMA.16816.F32 R48, R120.reuse, R134, R48 ;  /* 0x000000867830723c */ /* 0x040ff00000001830 */
[C---:B------:R-:W-:Y:S08]  /*6290*/  HMMA.16816.F32 R52, R120.reuse, R136, R52 ;  /* 0x000000887834723c */ /* 0x040ff00000001834 */
        /* <DEDUP_REMOVED lines=69> */
.L_x_1742:
        /* <DEDUP_REMOVED lines=24> */
.L_x_1741:
        /* <DEDUP_REMOVED lines=75> */
[C---:B------:R-:W-:Y:S02]  /*6d20*/  FADD.FTZ R116, -R2.reuse, R117 ;  /* 0x0000007502747221 */ /* 0x040fe40000010100 */
[----:B------:R-:W-:Y:S01]  /*6d30*/  FMUL.FTZ R135, R2, c[0x0][0x23c] ;  /* 0x00008f0002877a20 */ /* 0x000fe20000410000 */
[----:B--2---:R-:W-:Y:S01]  /*6d40*/  FMNMX.FTZ R0, R119, R0, !PT ;  /* 0x0000000077007209 */ /* 0x004fe20007810000 */
[----:B------:R-:W-:Y:S03]  /*6d50*/  FMUL.FTZ R118, R116, c[0x0][0x23c] ;  /* 0x00008f0074767a20 */ /* 0x000fe60000410000 */
[----:B------:R-:W-:Y:S01]  /*6d60*/  FSEL R135, R135, RZ, P0 ;  /* 0x000000ff87877208 */ /* 0x000fe20000000000 */
[----:B------:R2:W3:Y:S01]  /*6d70*/  MUFU.EX2 R116, R118 ;  /* 0x0000007600747308 */ /* 0x0004e20000000800 */
[C---:B------:R-:W-:Y:S01]  /*6d80*/  FMUL.FTZ R119, R0.reuse, c[0x0][0x23c] ;  /* 0x00008f0000777a20 */ /* 0x040fe20000410000 */
[C---:B------:R-:W-:Y:S01]  /*6d90*/  FSETP.NEU.FTZ.AND P0, PT, R0.reuse, -INF , PT ;  /* 0xff8000000000780b */ /* 0x040fe20003f1d000 */
[----:B------:R-:W-:Y:S02]  /*6da0*/  FADD.FTZ R117, -R0, R3 ;  /* 0x0000000300757221 */ /* 0x000fe40000010100 */
[--C-:B------:R-:W-:Y:S02]  /*6db0*/  FFMA.FTZ R146, R4, c[0x0][0x23c], -R135.reuse ;  /* 0x00008f0004927a23 */ /* 0x100fe40000010887 */
        /* <DEDUP_REMOVED lines=10> */
[----:B------:R-:W4:Y:S01]  /*6e60*/  MUFU.EX2 R3, R3 ;  /* 0x0000000300037308 */ /* 0x000f220000000800 */
[--C-:B------:R-:W-:Y:S01]  /*6e70*/  FFMA.FTZ R144, R33, c[0x0][0x23c], -R135.reuse ;  /* 0x00008f0021907a23 */ /* 0x100fe20000010887 */
[----:B--2---:R-:W-:Y:S01]  /*6e80*/  FSEL R118, R119, RZ, P0 ;  /* 0x000000ff77767208 */ /* 0x004fe20000000000 */
[C---:B---3--:R-:W-:Y:S01]  /*6e90*/  FMUL.FTZ R9, R116.reuse, R113 ;  /* 0x0000007174097220 */ /* 0x048fe20000410000 */
[----:B------:R-:W-:Y:S01]  /*6ea0*/  ISETP.GT.AND P0, PT, R179, R162, PT ;  /* 0x000000a2b300720c */ /* 0x000fe20003f04270 */
[----:B------:R-:W-:Y:S02]  /*6eb0*/  FMUL.FTZ R68, R116, R68 ;  /* 0x0000004474447220 */ /* 0x000fe40000410000 */
[--C-:B------:R-:W-:Y:S02]  /*6ec0*/  FFMA.FTZ R145, R6, c[0x0][0x23c], -R118.reuse ;  /* 0x00008f0006917a23 */ /* 0x100fe40000010876 */
[--C-:B------:R-:W-:Y:S01]  /*6ed0*/  FFMA.FTZ R138, R7, c[0x0][0x23c], -R118.reuse ;  /* 0x00008f00078a7a23 */ /* 0x100fe20000010876 */
[----:B------:R-:W2:Y:S01]  /*6ee0*/  MUFU.EX2 R137, R137 ;  /* 0x0000008900897308 */ /* 0x000ea20000000800 */
[--C-:B------:R-:W-:Y:S02]  /*6ef0*/  FFMA.FTZ R134, R10, c[0x0][0x23c], -R118.reuse ;  /* 0x00008f000a867a23 */ /* 0x100fe40000010876 */
[--C-:B------:R-:W-:Y:S02]  /*6f00*/  FFMA.FTZ R5, R11, c[0x0][0x23c], -R118.reuse ;  /* 0x00008f000b057a23 */ /* 0x100fe40000010876 */
[--C-:B------:R-:W-:Y:S02]  /*6f10*/  FFMA.FTZ R6, R8, c[0x0][0x23c], -R135.reuse ;  /* 0x00008f0008067a23 */ /* 0x100fe40000010887 */
[C---:B------:R-:W-:Y:S02]  /*6f20*/  FMUL.FTZ R8, R116.reuse, R112 ;  /* 0x0000007074087220 */ /* 0x040fe40000410000 */
[C---:B------:R-:W-:Y:S01]  /*6f30*/  FMUL.FTZ R69, R116.reuse, R69 ;  /* 0x0000004574457220 */ /* 0x040fe20000410000 */
[----:B------:R-:W-:Y:S01]  /*6f40*/  MUFU.EX2 R145, R145 ;  /* 0x0000009100917308 */ /* 0x000fe20000000800 */
[C---:B------:R-:W-:Y:S02]  /*6f50*/  FMUL.FTZ R72, R116.reuse, R72 ;  /* 0x0000004874487220 */ /* 0x040fe40000410000 */
[C---:B------:R-:W-:Y:S02]  /*6f60*/  FMUL.FTZ R73, R116.reuse, R73 ;  /* 0x0000004974497220 */ /* 0x040fe40000410000 */
[C---:B----4-:R-:W-:Y:S02]  /*6f70*/  FMUL.FTZ R10, R3.reuse, R114 ;  /* 0x00000072030a7220 */ /* 0x050fe40000410000 */
        /* <DEDUP_REMOVED lines=9> */
[----:B------:R2:W-:Y:S01]  /*7010*/  MUFU.EX2 R119, R6 ;  /* 0x0000000600777308 */ /* 0x0005e20000000800 */
[C---:B------:R-:W-:Y:S02]  /*7020*/  FMUL.FTZ R78, R3.reuse, R78 ;  /* 0x0000004e034e7220 */ /* 0x040fe40000410000 */
[C---:B------:R-:W-:Y:S02]  /*7030*/  FMUL.FTZ R79, R3.reuse, R79 ;  /* 0x0000004f034f7220 */ /* 0x040fe40000410000 */
[C---:B------:R-:W-:Y:S02]  /*7040*/  FMUL.FTZ R80, R116.reuse, R80 ;  /* 0x0000005074507220 */ /* 0x040fe40000410000 */
[C---:B------:R-:W-:Y:S02]  /*7050*/  FMUL.FTZ R81, R116.reuse, R81 ;  /* 0x0000005174517220 */ /* 0x040fe40000410000 */
[C---:B------:R-:W-:Y:S01]  /*7060*/  FMUL.FTZ R82, R3.reuse, R82 ;  /* 0x0000005203527220 */ /* 0x040fe20000410000 */
[----:B------:R-:W4:Y:S01]  /*7070*/  MUFU.EX2 R132, R132 ;  /* 0x0000008400847308 */ /* 0x000f220000000800 */
[C---:B------:R-:W-:Y:S02]  /*7080*/  FMUL.FTZ R83, R3.reuse, R83 ;  /* 0x0000005303537220 */ /* 0x040fe40000410000 */
[----:B------:R-:W-:Y:S01]  /*7090*/  FMUL.FTZ R84, R116, R84 ;  /* 0x0000005474547220 */ /* 0x000fe20000410000 */
[----:B---3--:R-:W-:Y:S01]  /*70a0*/  F2FP.PACK_AB R113, R138, R145 ;  /* 0x000000918a71723e */ /* 0x008fe200000000ff */
[C---:B------:R-:W-:Y:S02]  /*70b0*/  FMUL.FTZ R85, R116.reuse, R85 ;  /* 0x0000005574557220 */ /* 0x040fe40000410000 */
[C---:B------:R-:W-:Y:S02]  /*70c0*/  FMUL.FTZ R86, R3.reuse, R86 ;  /* 0x0000005603567220 */ /* 0x040fe40000410000 */
[----:B------:R-:W-:Y:S01]  /*70d0*/  FMUL.FTZ R87, R3, R87 ;  /* 0x0000005703577220 */ /* 0x000fe20000410000 */
[----:B------:R-:W-:Y:S01]  /*70e0*/  MUFU.EX2 R134, R134 ;  /* 0x0000008600867308 */ /* 0x000fe20000000800 */
[--C-:B------:R-:W-:Y:S02]  /*70f0*/  FFMA.FTZ R7, R13, c[0x0][0x23c], -R135.reuse ;  /* 0x00008f000d077a23 */ /* 0x100fe40000010887 */
[----:B------:R-:W-:Y:S02]  /*7100*/  FMUL.FTZ R13, R116, R109 ;  /* 0x0000006d740d7220 */ /* 0x000fe40000410000 */
[--C-:B--2---:R-:W-:Y:S02]  /*7110*/  FFMA.FTZ R6, R12, c[0x0][0x23c], -R135.reuse ;  /* 0x00008f000c067a23 */ /* 0x104fe40000010887 */
[C---:B------:R-:W-:Y:S02]  /*7120*/  FMUL.FTZ R12, R116.reuse, R108 ;  /* 0x0000006c740c7220 */ /* 0x040fe40000410000 */
[C---:B------:R-:W-:Y:S01]  /*7130*/  FMUL.FTZ R88, R116.reuse, R88 ;  /* 0x0000005874587220 */ /* 0x040fe20000410000 */
[----:B------:R-:W2:Y:S01]  /*7140*/  MUFU.EX2 R5, R5 ;  /* 0x0000000500057308 */ /* 0x000ea20000000800 */
[----:B------:R-:W-:Y:S02]  /*7150*/  FMUL.FTZ R89, R116, R89 ;  /* 0x0000005974597220 */ /* 0x000fe40000410000 */
[C---:B------:R-:W-:Y:S01]  /*7160*/  FMUL.FTZ R90, R3.reuse, R90 ;  /* 0x0000005a035a7220 */ /* 0x040fe20000410000 */
[----:B----4-:R-:W-:Y:S01]  /*7170*/  F2FP.PACK_AB R114, R132, R119 ;  /* 0x000000778472723e */ /* 0x010fe200000000ff */
[C---:B------:R-:W-:Y:S02]  /*7180*/  FMUL.FTZ R91, R3.reuse, R91 ;  /* 0x0000005b035b7220 */ /* 0x040fe40000410000 */
[C---:B------:R-:W-:Y:S02]  /*7190*/  FMUL.FTZ R92, R116.reuse, R92 ;  /* 0x0000005c745c7220 */ /* 0x040fe40000410000 */
[----:B------:R-:W-:Y:S01]  /*71a0*/  FMUL.FTZ R93, R116, R93 ;  /* 0x0000005d745d7220 */ /* 0x000fe20000410000 */
[----:B------:R-:W-:Y:S01]  /*71b0*/  MUFU.EX2 R6, R6 ;  /* 0x0000000600067308 */ /* 0x000fe20000000800 */
[C---:B------:R-:W-:Y:S02]  /*71c0*/  FMUL.FTZ R94, R3.reuse, R94 ;  /* 0x0000005e035e7220 */ /* 0x040fe40000410000 */
[----:B------:R-:W-:Y:S02]  /*71d0*/  FMUL.FTZ R95, R3, R95 ;  /* 0x0000005f035f7220 */ /* 0x000fe40000410000 */
[--C-:B------:R-:W-:Y:S02]  /*71e0*/  FFMA.FTZ R142, R31, c[0x0][0x23c], -R118.reuse ;  /* 0x00008f001f8e7a23 */ /* 0x100fe40000010876 */
[--C-:B------:R-:W-:Y:S02]  /*71f0*/  FFMA.FTZ R147, R34, c[0x0][0x23c], -R118.reuse ;  /* 0x00008f0022937a23 */ /* 0x100fe40000010876 */
[--C-:B------:R-:W-:Y:S01]  /*7200*/  FFMA.FTZ R148, R35, c[0x0][0x23c], -R118.reuse ;  /* 0x00008f0023947a23 */ /* 0x100fe20000010876 */
[----:B------:R-:W3:Y:S01]  /*7210*/  MUFU.EX2 R7, R7 ;  /* 0x0000000700077308 */ /* 0x000ee20000000800 */
[----:B------:R-:W-:Y:S01]  /*7220*/  LDSM.16.MT88.4 R32, [R156+0xbc00] ;  /* 0x00bc00009c20783b */ /* 0x000fe20000004200 */
[--C-:B------:R-:W-:Y:S01]  /*7230*/  FFMA.FTZ R149, R40, c[0x0][0x23c], -R135.reuse ;  /* 0x00008f0028957a23 */ /* 0x100fe20000010887 */
[----:B--2---:R-:W-:Y:S01]  /*7240*/  F2FP.PACK_AB R115, R5, R134 ;  /* 0x000000860573723e */ /* 0x004fe200000000ff */
[----:B------:R-:W-:Y:S02]  /*7250*/  FFMA.FTZ R150, R41, c[0x0][0x23c], -R135 ;  /* 0x00008f0029967a23 */ /* 0x000fe40000010887 */
        /* <DEDUP_REMOVED lines=9> */
[----:B------:R-:W-:Y:S02]  /*72f0*/  MUFU.EX2 R140, R140 ;  /* 0x0000008c008c7308 */ /* 0x000fe40000000800 */
        /* <DEDUP_REMOVED lines=12> */
[C---:B------:R-:W-:Y:S02]  /*73c0*/  FMUL.FTZ R102, R3.reuse, R102 ;  /* 0x0000006603667220 */ /* 0x040fe40000410000 */
[C---:B------:R-:W-:Y:S02]  /*73d0*/  FMUL.FTZ R103, R3.reuse, R103 ;  /* 0x0000006703677220 */ /* 0x040fe40000410000 */
[C---:B------:R-:W-:Y:S01]  /*73e0*/  HMMA.16816.F32 R84, R112.reuse, R130, R84 ;  /* 0x000000827054723c */ /* 0x040fe20000001854 */
[----:B------:R-:W-:Y:S03]  /*73f0*/  MUFU.EX2 R143, R143 ;  /* 0x0000008f008f7308 */ /* 0x000fe60000000800 */
[--C-:B------:R-:W-:Y:S02]  /*7400*/  FFMA.FTZ R128, R14, c[0x0][0x23c], -R118.reuse ;  /* 0x00008f000e807a23 */ /* 0x100fe40000010876 */
[----:B------:R-:W-:Y:S02]  /*7410*/  FMUL.FTZ R14, R3, R110 ;  /* 0x0000006e030e7220 */ /* 0x000fe40000410000 */
[----:B------:R-:W-:Y:S01]  /*7420*/  FFMA.FTZ R129, R15, c[0x0][0x23c], -R118 ;  /* 0x00008f000f817a23 */ /* 0x000fe20000010876 */
[C---:B--2---:R-:W-:Y:S02]  /*7430*/  HMMA.16816.F32 R88, R112.reuse, R120, R88 ;  /* 0x000000787058723c */ /* 0x044fe40000001858 */
[----:B------:R-:W-:Y:S01]  /*7440*/  MUFU.EX2 R128, R128 ;  /* 0x0000008000807308 */ /* 0x000fe20000000800 */
[C---:B------:R-:W-:Y:S02]  /*7450*/  FMUL.FTZ R15, R3.reuse, R111 ;  /* 0x0000006f030f7220 */ /* 0x040fe40000410000 */
[----:B------:R-:W2:Y:S01]  /*7460*/  LDSM.16.MT88.4 R108, [R156+0xd000] ;  /* 0x00d000009c6c783b */ /* 0x000ea20000004200 */
[----:B------:R-:W-:Y:S02]  /*7470*/  FFMA.FTZ R146, R116, R181, R146 ;  /* 0x000000b574927223 */ /* 0x000fe40000010092 */
[----:B------:R-:W-:Y:S02]  /*7480*/  FFMA.FTZ R145, R3, R178, R145 ;  /* 0x000000b203917223 */ /* 0x000fe40000010091 */
[C---:B------:R-:W-:Y:S02]  /*7490*/  HMMA.16816.F32 R12, R112.reuse, R122, R12 ;  /* 0x0000007a700c723c */ /* 0x040fe4000000180c */
[----:B------:R-:W4:Y:S01]  /*74a0*/  MUFU.EX2 R129, R129 ;  /* 0x0000008100817308 */ /* 0x000f220000000800 */
[----:B------:R-:W5:Y:S01]  /*74b0*/  LDSM.16.MT88.4 R120, [R157+0x9400] ;  /* 0x009400009d78783b */ /* 0x000f620000004200 */
[--C-:B------:R-:W-:Y:S02]  /*74c0*/  FFMA.FTZ R130, R16, c[0x0][0x23c], -R135.reuse ;  /* 0x00008f0010827a23 */ /* 0x100fe40000010887 */
[--C-:B------:R-:W-:Y:S02]  /*74d0*/  FFMA.FTZ R131, R17, c[0x0][0x23c], -R135.reuse ;  /* 0x00008f0011837a23 */ /* 0x100fe40000010887 */
[C---:B-1----:R-:W-:Y:S04]  /*74e0*/  HMMA.16816.F32 R92, R112.reuse, R124, R92 ;  /* 0x0000007c705c723c */ /* 0x042fe8000000185c */
[--C-:B------:R-:W-:Y:S01]  /*74f0*/  FFMA.FTZ R136, R18, c[0x0][0x23c], -R118.reuse ;  /* 0x00008f0012887a23 */ /* 0x100fe20000010876 */
[----:B------:R-:W-:Y:S01]  /*7500*/  MUFU.EX2 R130, R130 ;  /* 0x0000008200827308 */ /* 0x000fe20000000800 */
[--C-:B------:R-:W-:Y:S02]  /*7510*/  FFMA.FTZ R133, R19, c[0x0][0x23c], -R118.reuse ;  /* 0x00008f0013857a23 */ /* 0x100fe40000010876 */
[C---:B------:R-:W-:Y:S01]  /*7520*/  HMMA.16816.F32 R96, R112.reuse, R126, R96 ;  /* 0x0000007e7060723c */ /* 0x040fe20000001860 */
[----:B------:R-:W1:Y:S03]  /*7530*/  LDSM.16.MT88.4 R124, [R156+0x9400] ;  /* 0x009400009c7c783b */ /* 0x000e660000004200 */
[C---:B------:R-:W-:Y:S01]  /*7540*/  FMUL.FTZ R16, R116.reuse, R104 ;  /* 0x0000006874107220 */ /* 0x040fe20000410000 */
[----:B---3--:R-:W-:Y:S01]  /*7550*/  F2FP.PACK_AB R104, R7, R6 ;  /* 0x000000060768723e */ /* 0x008fe200000000ff */
[----:B------:R-:W-:Y:S01]  /*7560*/  FMUL.FTZ R17, R116, R105 ;  /* 0x0000006974117220 */ /* 0x000fe20000410000 */
[----:B------:R-:W3:Y:S01]  /*7570*/  MUFU.EX2 R131, R131 ;  /* 0x0000008300837308 */ /* 0x000ee20000000800 */
[C---:B------:R-:W-:Y:S04]  /*7580*/  FMUL.FTZ R18, R3.reuse, R106 ;  /* 0x0000006a03127220 */ /* 0x040fe80000410000 */
[----:B------:R-:W-:Y:S01]  /*7590*/  FMUL.FTZ R19, R3, R107 ;  /* 0x0000006b03137220 */ /* 0x000fe20000410000 */
[----:B----4-:R-:W-:Y:S01]  /*75a0*/  F2FP.PACK_AB R105, R129, R128 ;  /* 0x000000808169723e */ /* 0x010fe200000000ff */
[--C-:B------:R-:W-:Y:S02]  /*75b0*/  FFMA.FTZ R3, R44, c[0x0][0x23c], -R135.reuse ;  /* 0x00008f002c037a23 */ /* 0x100fe40000010887 */
[--C-:B------:R-:W-:Y:S01]  /*75c0*/  FFMA.FTZ R116, R45, c[0x0][0x23c], -R135.reuse ;  /* 0x00008f002d747a23 */ /* 0x100fe20000010887 */
[----:B------:R-:W-:Y:S01]  /*75d0*/  MUFU.EX2 R136, R136 ;  /* 0x0000008800887308 */ /* 0x000fe20000000800 */
[----:B------:R-:W-:Y:S01]  /*75e0*/  LDSM.16.MT88.4 R44, [R156+0xe800] ;  /* 0x00e800009c2c783b */ /* 0x000fe20000004200 */
[C---:B--2---:R-:W-:Y:S03]  /*75f0*/  HMMA.16816.F32 R16, R112.reuse, R108, R16 ;  /* 0x0000006c7010723c */ /* 0x044fe60000001810 */
[--C-:B------:R-:W-:Y:S02]  /*7600*/  FFMA.FTZ R48, R48, c[0x0][0x23c], -R135.reuse ;  /* 0x00008f0030307a23 */ /* 0x100fe40000010887 */
[--C-:B------:R-:W-:Y:S02]  /*7610*/  FFMA.FTZ R49, R49, c[0x0][0x23c], -R135.reuse ;  /* 0x00008f0031317a23 */ /* 0x100fe40000010887 */
[--C-:B------:R-:W-:Y:S01]  /*7620*/  FFMA.FTZ R50, R50, c[0x0][0x23c], -R118.reuse ;  /* 0x00008f0032327a23 */ /* 0x100fe20000010876 */
[----:B------:R-:W-:Y:S01]  /*7630*/  HMMA.16816.F32 R100, R112, R110, R100 ;  /* 0x0000006e7064723c */ /* 0x000fe20000001864 */
[----:B------:R-:W2:Y:S01]  /*7640*/  MUFU.EX2 R133, R133 ;  /* 0x0000008500857308 */ /* 0x000ea20000000800 */
[----:B------:R-:W4:Y:S02]  /*7650*/  LDSM.16.MT88.4 R108, [R157+0xb400] ;  /* 0x00b400009d6c783b */ /* 0x000f240000004200 */
[----:B---3--:R-:W-:Y:S01]  /*7660*/  F2FP.PACK_AB R106, R131, R130 ;  /* 0x00000082836a723e */ /* 0x008fe200000000ff */
[--C-:B------:R-:W-:Y:S02]  /*7670*/  FFMA.FTZ R51, R51, c[0x0][0x23c], -R118.reuse ;  /* 0x00008f0033337a23 */ /* 0x100fe40000010876 */
[--C-:B------:R-:W-:Y:S02]  /*7680*/  FFMA.FTZ R52, R52, c[0x0][0x23c], -R135.reuse ;  /* 0x00008f0034347a23 */ /* 0x100fe40000010887 */
[--C-:B------:R-:W-:Y:S01]  /*7690*/  FFMA.FTZ R53, R53, c[0x0][0x23c], -R135.reuse ;  /* 0x00008f0035357a23 */ /* 0x100fe20000010887 */
[----:B------:R-:W3:Y:S01]  /*76a0*/  LDSM.16.MT88.4 R112, [R156+0xb400] ;  /* 0x00b400009c70783b */ /* 0x000ee20000004200 */
        /* <DEDUP_REMOVED lines=14> */
[C---:B-----5:R-:W-:Y:S05]  /*7790*/  HMMA.16816.F32 R8, R104.reuse, R120, R8 ;  /* 0x000000786808723c */ /* 0x060fea0000001808 */
[--C-:B------:R-:W-:Y:S02]  /*77a0*/  FFMA.FTZ R63, R63, c[0x0][0x23c], -R118.reuse ;  /* 0x00008f003f3f7a23 */ /* 0x100fe40000010876 */
[----:B------:R-:W-:Y:S01]  /*77b0*/  FFMA.FTZ R66, R66, c[0x0][0x23c], -R118 ;  /* 0x00008f0042427a23 */ /* 0x000fe20000010876 */
[C---:B------:R-:W-:Y:S01]  /*77c0*/  HMMA.16816.F32 R68, R104.reuse, R122, R68 ;  /* 0x0000007a6844723c */ /* 0x040fe20000001844 */
[----:B------:R-:W2:Y:S01]  /*77d0*/  LDSM.16.MT88.4 R120, [R157+0xd400] ;  /* 0x00d400009d78783b */ /* 0x000ea20000004200 */
[----:B------:R-:W-:Y:S02]  /*77e0*/  MUFU.EX2 R149, R149 ;  /* 0x0000009500957308 */ /* 0x000fe40000000800 */
[----:B------:R-:W-:Y:S02]  /*77f0*/  FADD.FTZ R146, R137, R146 ;  /* 0x0000009289927221 */ /* 0x000fe40000010000 */
[----:B------:R-:W-:Y:S02]  /*7800*/  FADD.FTZ R145, R138, R145 ;  /* 0x000000918a917221 */ /* 0x000fe40000010000 */
[C---:B-1----:R-:W-:Y:S04]  /*7810*/  HMMA.16816.F32 R72, R104.reuse, R124, R72 ;  /* 0x0000007c6848723c */ /* 0x042fe80000001848 */
[----:B------:R-:W-:Y:S01]  /*7820*/  MUFU.EX2 R150, R150 ;  /* 0x0000009600967308 */ /* 0x000fe20000000800 */
[----:B------:R-:W-:Y:S02]  /*7830*/  FADD.FTZ R134, R134, R145 ;  /* 0x0000009186867221 */ /* 0x000fe40000010000 */
[----:B------:R-:W-:Y:S01]  /*7840*/  FFMA.FTZ R124, R21, c[0x0][0x23c], -R135 ;  /* 0x00008f00157c7a23 */ /* 0x000fe20000010887 */
[C---:B------:R-:W-:Y:S04]  /*7850*/  HMMA.16816.F32 R76, R104.reuse, R126, R76 ;  /* 0x0000007e684c723c */ /* 0x040fe8000000184c */
[--C-:B------:R-:W-:Y:S02]  /*7860*/  FFMA.FTZ R125, R22, c[0x0][0x23c], -R118.reuse ;  /* 0x00008f00167d7a23 */ /* 0x100fe40000010876 */
[----:B------:R1:W-:Y:S01]  /*7870*/  MUFU.EX2 R127, R20 ;  /* 0x00000014007f7308 */ /* 0x0003e20000000800 */
[----:B------:R-:W-:Y:S01]  /*7880*/  FFMA.FTZ R126, R23, c[0x0][0x23c], -R118 ;  /* 0x00008f00177e7a23 */ /* 0x000fe20000010876 */
[C---:B----4-:R-:W-:Y:S04]  /*7890*/  HMMA.16816.F32 R80, R104.reuse, R108, R80 ;  /* 0x0000006c6850723c */ /* 0x050fe80000001850 */
[----:B------:R-:W-:Y:S04]  /*78a0*/  FADD.FTZ R5, R5, R134 ;  /* 0x0000008605057221 */ /* 0x000fe80000010000 */
[C---:B------:R-:W-:Y:S01]  /*78b0*/  HMMA.16816.F32 R84, R104.reuse, R110, R84 ;  /* 0x0000006e6854723c */ /* 0x040fe20000001854 */
[----:B------:R-:W-:Y:S01]  /*78c0*/  LDSM.16.MT88.4 R108, [R157+0x9800] ;  /* 0x009800009d6c783b */ /* 0x000fe20000004200 */
[----:B------:R-:W-:Y:S02]  /*78d0*/  MUFU.EX2 R124, R124 ;  /* 0x0000007c007c7308 */ /* 0x000fe40000000800 */
[----:B------:R-:W-:Y:S04]  /*78e0*/  FADD.FTZ R128, R128, R5 ;  /* 0x0000000580807221 */ /* 0x000fe80000010000 */
[C---:B---3--:R-:W-:Y:S04]  /*78f0*/  HMMA.16816.F32 R88, R104.reuse, R112, R88 ;  /* 0x000000706858723c */ /* 0x048fe80000001858 */
[----:B------:R-:W3:Y:S01]  /*7900*/  MUFU.EX2 R125, R125 ;  /* 0x0000007d007d7308 */ /* 0x000ee20000000800 */
[----:B------:R-:W-:Y:S01]  /*7910*/  FADD.FTZ R129, R129, R128 ;  /* 0x0000008081817221 */ /* 0x000fe20000010000 */
[----:B-1----:R-:W1:Y:S01]  /*7920*/  LDSM.16.MT88.4 R20, [R156+0xd400] ;  /* 0x00d400009c14783b */ /* 0x002e620000004200 */
[----:B------:R-:W-:Y:S01]  /*7930*/  FFMA.FTZ R112, R26, c[0x0][0x23c], -R118 ;  /* 0x00008f001a707a23 */ /* 0x000fe20000010876 */
[C---:B------:R-:W-:Y:S04]  /*7940*/  HMMA.16816.F32 R12, R104.reuse, R114, R12 ;  /* 0x00000072680c723c */ /* 0x040fe8000000180c */
[----:B------:R-:W-:Y:S02]  /*7950*/  FADD.FTZ R136, R136, R129 ;  /* 0x0000008188887221 */ /* 0x000fe40000010000 */
[----:B------:R-:W4:Y:S02]  /*7960*/  MUFU.EX2 R126, R126 ;  /* 0x0000007e007e7308 */ /* 0x000f240000000800 */
[C---:B--2---:R-:W-:Y:S04]  /*7970*/  HMMA.16816.F32 R92, R104.reuse, R120, R92 ;  /* 0x00000078685c723c */ /* 0x044fe8000000185c */
[----:B------:R-:W-:Y:S03]  /*7980*/  FADD.FTZ R136, R133, R136 ;  /* 0x0000008885887221 */ /* 0x000fe60000010000 */
[----:B------:R-:W-:Y:S01]  /*7990*/  FFMA.FTZ R121, R27, c[0x0][0x23c], -R118 ;  /* 0x00008f001b797a23 */ /* 0x000fe20000010876 */
[C---:B------:R-:W-:Y:S01]  /*79a0*/  HMMA.16816.F32 R96, R104.reuse, R122, R96 ;  /* 0x0000007a6860723c */ /* 0x040fe20000001860 */
[----:B------:R-:W-:Y:S01]  /*79b0*/  MUFU.EX2 R120, R112 ;  /* 0x0000007000787308 */ /* 0x000fe20000000800 */
[----:B------:R-:W2:Y:S02]  /*79c0*/  LDSM.16.MT88.4 R24, [R156+0x9800] ;  /* 0x009800009c18783b */ /* 0x000ea40000004200 */
[----:B---3--:R-:W-:Y:S03]  /*79d0*/  FADD.FTZ R5, R125, R136 ;  /* 0x000000887d057221 */ /* 0x008fe60000010000 */
[----:B------:R-:W-:Y:S02]  /*79e0*/  FFMA.FTZ R122, R29, c[0x0][0x23c], -R135 ;  /* 0x00008f001d7a7a23 */ /* 0x000fe40000010887 */
[--C-:B------:R-:W-:Y:S02]  /*79f0*/  FFMA.FTZ R123, R30, c[0x0][0x23c], -R118.reuse ;  /* 0x00008f001e7b7a23 */ /* 0x100fe40000010876 */
[----:B------:R-:W3:Y:S01]  /*7a00*/  MUFU.EX2 R121, R121 ;  /* 0x0000007900797308 */ /* 0x000ee20000000800 */
[----:B------:R-:W-:Y:S01]  /*7a10*/  LDSM.16.MT88.4 R28, [R156+0xd800] ;  /* 0x00d800009c1c783b */ /* 0x000fe20000004200 */
[----:B----4-:R-:W-:Y:S08]  /*7a20*/  FADD.FTZ R5, R126, R5 ;  /* 0x000000057e057221 */ /* 0x010ff00000010000 */
[----:B------:R-:W4:Y:S01]  /*7a30*/  MUFU.EX2 R122, R122 ;  /* 0x0000007a007a7308 */ /* 0x000f220000000800 */
[C---:B-1----:R-:W-:Y:S07]  /*7a40*/  HMMA.16816.F32 R16, R104.reuse, R20, R16 ;  /* 0x000000146810723c */ /* 0x042fee0000001810 */
[----:B------:R-:W-:Y:S01]  /*7a50*/  F2FP.PACK_AB R20, R124, R127 ;  /* 0x0000007f7c14723e */ /* 0x000fe200000000ff */
[----:B------:R-:W-:Y:S01]  /*7a60*/  HMMA.16816.F32 R100, R104, R22, R100 ;  /* 0x000000166864723c */ /* 0x000fe20000001864 */
[----:B------:R-:W1:Y:S01]  /*7a70*/  LDSM.16.MT88.4 R104, [R157+0xb800] ;  /* 0x00b800009d68783b */ /* 0x000e620000004200 */
[----:B------:R-:W5:Y:S02]  /*7a80*/  MUFU.EX2 R123, R123 ;  /* 0x0000007b007b7308 */ /* 0x000f640000000800 */
[----:B------:R-:W-:Y:S03]  /*7a90*/  F2FP.PACK_AB R21, R126, R125 ;  /* 0x0000007d7e15723e */ /* 0x000fe600000000ff */
[----:B------:R-:W-:Y:S02]  /*7aa0*/  F2FP.PACK_AB R22, R140, R139 ;  /* 0x0000008b8c16723e */ /* 0x000fe400000000ff */
[----:B---3--:R-:W-:Y:S03]  /*7ab0*/  F2FP.PACK_AB R23, R121, R120 ;  /* 0x000000787917723e */ /* 0x008fe600000000ff */
[----:B------:R-:W-:Y:S04]  /*7ac0*/  MUFU.EX2 R151, R151 ;  /* 0x0000009700977308 */ /* 0x000fe80000000800 */
[C---:B------:R-:W-:Y:S06]  /*7ad0*/  HMMA.16816.F32 R8, R20.reuse, R108, R8 ;  /* 0x0000006c1408723c */ /* 0x040fec0000001808 */
[----:B------:R-:W-:Y:S02]  /*7ae0*/  MUFU.EX2 R152, R152 ;  /* 0x0000009800987308 */ /* 0x000fe40000000800 */
[C---:B------:R-:W-:Y:S01]  /*7af0*/  HMMA.16816.F32 R68, R20.reuse, R110, R68 ;  /* 0x0000006e1444723c */ /* 0x040fe20000001844 */
[----:B------:R-:W3:Y:S07]  /*7b00*/  LDSM.16.MT88.4 R108, [R156+0xb800] ;  /* 0x00b800009c6c783b */ /* 0x000eee0000004200 */
[C---:B--2---:R-:W-:Y:S01]  /*7b10*/  HMMA.16816.F32 R72, R20.reuse, R24, R72 ;  /* 0x000000181448723c */ /* 0x044fe20000001848 */
[----:B------:R-:W-:Y:S07]  /*7b20*/  MUFU.EX2 R3, R3 ;  /* 0x0000000300037308 */ /* 0x000fee0000000800 */
[C---:B------:R-:W-:Y:S01]  /*7b30*/  HMMA.16816.F32 R76, R20.reuse, R26, R76 ;  /* 0x0000001a144c723c */ /* 0x040fe2000000184c */
[----:B------:R-:W2:Y:S02]  /*7b40*/  LDSM.16.MT88.4 R24, [R157+0xd800] ;  /* 0x00d800009d18783b */ /* 0x000ea40000004200 */
[----:B------:R-:W-:Y:S05]  /*7b50*/  MUFU.EX2 R116, R116 ;  /* 0x0000007400747308 */ /* 0x000fea0000000800 */
[C---:B-1----:R-:W-:Y:S05]  /*7b60*/  HMMA.16816.F32 R80, R20.reuse, R104, R80 ;  /* 0x000000681450723c */ /* 0x042fea0000001850 */
[----:B------:R-:W-:Y:S03]  /*7b70*/  MUFU.EX2 R153, R153 ;  /* 0x0000009900997308 */ /* 0x000fe60000000800 */
[C---:B------:R-:W-:Y:S01]  /*7b80*/  HMMA.16816.F32 R84, R20.reuse, R106, R84 ;  /* 0x0000006a1454723c */ /* 0x040fe20000001854 */
[----:B------:R-:W1:Y:S06]  /*7b90*/  LDSM.16.MT88.4 R104, [R157+0x9c00] ;  /* 0x009c00009d68783b */ /* 0x000e6c0000004200 */
[----:B------:R-:W-:Y:S01]  /*7ba0*/  MUFU.EX2 R154, R154 ;  /* 0x0000009a009a7308 */ /* 0x000fe20000000800 */
[C---:B---3--:R-:W-:Y:S08]  /*7bb0*/  HMMA.16816.F32 R88, R20.reuse, R108, R88 ;  /* 0x0000006c1458723c */ /* 0x048ff00000001858 */
[C---:B------:R-:W-:Y:S01]  /*7bc0*/  HMMA.16816.F32 R12, R20.reuse, R110, R12 ;  /* 0x0000006e140c723c */ /* 0x040fe2000000180c */
[----:B------:R-:W-:Y:S01]  /*7bd0*/  LDSM.16.MT88.4 R108, [R156+0xcc00] ;  /* 0x00cc00009c6c783b */ /* 0x000fe20000004200 */
[----:B------:R-:W-:Y:S06]  /*7be0*/  MUFU.EX2 R48, R48 ;  /* 0x0000003000307308 */ /* 0x000fec0000000800 */
[C---:B--2---:R-:W-:Y:S04]  /*7bf0*/  HMMA.16816.F32 R92, R20.reuse, R24, R92 ;  /* 0x00000018145c723c */ /* 0x044fe8000000185c */
[----:B------:R-:W-:Y:S04]  /*7c00*/  MUFU.EX2 R49, R49 ;  /* 0x0000003100317308 */ /* 0x000fe80000000800 */
[C---:B------:R-:W-:Y:S01]  /*7c10*/  HMMA.16816.F32 R96, R20.reuse, R26, R96 ;  /* 0x0000001a1460723c */ /* 0x040fe20000001860 */
[----:B------:R-:W2:Y:S05]  /*7c20*/  LDSM.16.MT88.4 R24, [R156+0x9c00] ;  /* 0x009c00009c18783b */ /* 0x000eaa0000004200 */
[----:B------:R-:W-:Y:S02]  /*7c30*/  MUFU.EX2 R50, R50 ;  /* 0x0000003200327308 */ /* 0x000fe40000000800 */
[C---:B------:R-:W-:Y:S08]  /*7c40*/  HMMA.16816.F32 R16, R20.reuse, R28, R16 ;  /* 0x0000001c1410723c */ /* 0x040ff00000001810 */
[----:B------:R-:W-:Y:S01]  /*7c50*/  HMMA.16816.F32 R100, R20, R30, R100 ;  /* 0x0000001e1464723c */ /* 0x000fe20000001864 */
[----:B------:R-:W3:Y:S01]  /*7c60*/  LDSM.16.MT88.4 R28, [R157+0xbc00] ;  /* 0x00bc00009d1c783b */ /* 0x000ee20000004200 */
[----:B------:R-:W-:Y:S05]  /*7c70*/  MUFU.EX2 R51, R51 ;  /* 0x0000003300337308 */ /* 0x000fea0000000800 */
[----:B----4-:R-:W-:Y:S02]  /*7c80*/  F2FP.PACK_AB R20, R122, R141 ;  /* 0x0000008d7a14723e */ /* 0x010fe400000000ff */
[----:B-----5:R-:W-:Y:S03]  /*7c90*/  F2FP.PACK_AB R21, R142, R123 ;  /* 0x0000007b8e15723e */ /* 0x020fe600000000ff */
[----:B------:R-:W-:Y:S01]  /*7ca0*/  F2FP.PACK_AB R22, R144, R143 ;  /* 0x0000008f9016723e */ /* 0x000fe200000000ff */
[----:B------:R-:W-:Y:S01]  /*7cb0*/  MUFU.EX2 R52, R52 ;  /* 0x0000003400347308 */ /* 0x000fe20000000800 */
[----:B------:R-:W-:Y:S07]  /*7cc0*/  F2FP.PACK_AB R23, R148, R147 ;  /* 0x000000939417723e */ /* 0x000fee00000000ff */
[C---:B-1----:R-:W-:Y:S02]  /*7cd0*/  HMMA.16816.F32 R8, R20.reuse, R104, R8 ;  /* 0x000000681408723c */ /* 0x042fe40000001808 */
[----:B------:R-:W-:Y:S05]  /*7ce0*/  MUFU.EX2 R53, R53 ;  /* 0x0000003500357308 */ /* 0x000fea0000000800 */
[--C-:B------:R-:W-:Y:S01]  /*7cf0*/  FFMA.FTZ R104, R37, c[0x0][0x23c], -R135.reuse ;  /* 0x00008f0025687a23 */ /* 0x100fe20000010887 */
[C---:B------:R-:W-:Y:S04]  /*7d00*/  HMMA.16816.F32 R68, R20.reuse, R106, R68 ;  /* 0x0000006a1444723c */ /* 0x040fe80000001844 */
[--C-:B------:R-:W-:Y:S01]  /*7d10*/  FFMA.FTZ R105, R38, c[0x0][0x23c], -R118.reuse ;  /* 0x00008f0026697a23 */ /* 0x100fe20000010876 */
[----:B------:R-:W-:Y:S02]  /*7d20*/  MUFU.EX2 R104, R104 ;  /* 0x0000006800687308 */ /* 0x000fe40000000800 */
[--C-:B------:R-:W-:Y:S01]  /*7d30*/  FFMA.FTZ R107, R36, c[0x0][0x23c], -R135.reuse ;  /* 0x00008f00246b7a23 */ /* 0x100fe20000010887 */
[C---:B--2---:R-:W-:Y:S04]  /*7d40*/  HMMA.16816.F32 R72, R20.reuse, R24, R72 ;  /* 0x000000181448723c */ /* 0x044fe80000001848 */
[--C-:B------:R-:W-:Y:S02]  /*7d50*/  FFMA.FTZ R106, R39, c[0x0][0x23c], -R118.reuse ;  /* 0x00008f00276a7a23 */ /* 0x100fe40000010876 */
[----:B------:R-:W-:Y:S01]  /*7d60*/  LDSM.16.MT88.4 R36, [R157+0xc000] ;  /* 0x00c000009d24783b */ /* 0x000fe20000004200 */
[----:B------:R-:W1:Y:S01]  /*7d70*/  MUFU.EX2 R107, R107 ;  /* 0x0000006b006b7308 */ /* 0x000e620000000800 */
[C---:B------:R-:W-:Y:S04]  /*7d80*/  HMMA.16816.F32 R76, R20.reuse, R26, R76 ;  /* 0x0000001a144c723c */ /* 0x040fe8000000184c */
[----:B------:R-:W-:Y:S02]  /*7d90*/  FFMA.FTZ R135, R65, c[0x0][0x23c], -R135 ;  /* 0x00008f0041877a23 */ /* 0x000fe40000010887 */
[----:B------:R-:W2:Y:S01]  /*7da0*/  LDSM.16.MT88.4 R24, [R157+0xdc00] ;  /* 0x00dc00009d18783b */ /* 0x000ea20000004200 */
[----:B------:R-:W-:Y:S01]  /*7db0*/  FFMA.FTZ R118, R67, c[0x0][0x23c], -R118 ;  /* 0x00008f0043767a23 */ /* 0x000fe20000010876 */
[C---:B---3--:R-:W-:Y:S01]  /*7dc0*/  HMMA.16816.F32 R80, R20.reuse, R28, R80 ;  /* 0x0000001c1450723c */ /* 0x048fe20000001850 */
[----:B------:R-:W-:Y:S03]  /*7dd0*/  MUFU.EX2 R105, R105 ;  /* 0x0000006900697308 */ /* 0x000fe60000000800 */
[----:B------:R-:W-:Y:S04]  /*7de0*/  FADD.FTZ R65, R119, R146 ;  /* 0x0000009277417221 */ /* 0x000fe80000010000 */
[C---:B------:R-:W-:Y:S01]  /*7df0*/  HMMA.16816.F32 R84, R20.reuse, R30, R84 ;  /* 0x0000001e1454723c */ /* 0x040fe20000001854 */
[----:B------:R-:W3:Y:S02]  /*7e00*/  LDSM.16.MT88.4 R28, [R156+0xdc00] ;  /* 0x00dc00009c1c783b */ /* 0x000ee40000004200 */
[----:B------:R-:W4:Y:S01]  /*7e10*/  MUFU.EX2 R106, R106 ;  /* 0x0000006a006a7308 */ /* 0x000f220000000800 */
[----:B------:R-:W-:Y:S04]  /*7e20*/  FADD.FTZ R65, R132, R65 ;  /* 0x0000004184417221 */ /* 0x000fe80000010000 */
[C---:B------:R-:W-:Y:S04]  /*7e30*/  HMMA.16816.F32 R88, R20.reuse, R32, R88 ;  /* 0x000000201458723c */ /* 0x040fe80000001858 */
[----:B------:R-:W-:Y:S01]  /*7e40*/  FADD.FTZ R6, R6, R65 ;  /* 0x0000004106067221 */ /* 0x000fe20000010000 */
[----:B------:R-:W-:Y:S03]  /*7e50*/  MUFU.EX2 R54, R54 ;  /* 0x0000003600367308 */ /* 0x000fe60000000800 */
[C---:B------:R-:W-:Y:S01]  /*7e60*/  HMMA.16816.F32 R12, R20.reuse, R34, R12 ;  /* 0x00000022140c723c */ /* 0x040fe2000000180c */
[----:B------:R-:W5:Y:S03]  /*7e70*/  LDSM.16.MT88.4 R32, [R157+0xa000] ;  /* 0x00a000009d20783b */ /* 0x000f660000004200 */
[----:B------:R-:W-:Y:S03]  /*7e80*/  FADD.FTZ R7, R7, R6 ;  /* 0x0000000607077221 */ /* 0x000fe60000010000 */
[----:B------:R-:W1:Y:S01]  /*7e90*/  MUFU.EX2 R55, R55 ;  /* 0x0000003700377308 */ /* 0x000e620000000800 */
[----:B------:R-:W-:Y:S04]  /*7ea0*/  FADD.FTZ R6, R130, R7 ;  /* 0x0000000782067221 */ /* 0x000fe80000010000 */
[----:B------:R-:W-:Y:S01]  /*7eb0*/  FADD.FTZ R6, R131, R6 ;  /* 0x0000000683067221 */ /* 0x000fe20000010000 */
[C---:B--2---:R-:W-:Y:S04]  /*7ec0*/  HMMA.16816.F32 R92, R20.reuse, R24, R92 ;  /* 0x00000018145c723c */ /* 0x044fe8000000185c */
[----:B------:R-:W-:Y:S01]  /*7ed0*/  MUFU.EX2 R56, R56 ;  /* 0x0000003800387308 */ /* 0x000fe20000000800 */
[----:B------:R-:W-:Y:S02]  /*7ee0*/  FADD.FTZ R127, R127, R6 ;  /* 0x000000067f7f7221 */ /* 0x000fe40000010000 */
[----:B------:R-:W-:Y:S01]  /*7ef0*/  FADD.FTZ R6, R120, R5 ;  /* 0x0000000578067221 */ /* 0x000fe20000010000 */
[C---:B------:R-:W-:Y:S01]  /*7f00*/  HMMA.16816.F32 R96, R20.reuse, R26, R96 ;  /* 0x0000001a1460723c */ /* 0x040fe20000001860 */
[----:B------:R-:W2:Y:S03]  /*7f10*/  LDSM.16.MT88.4 R24, [R156+0xa000] ;  /* 0x00a000009c18783b */ /* 0x000ea60000004200 */
[----:B------:R-:W-:Y:S02]  /*7f20*/  FADD.FTZ R124, R124, R127 ;  /* 0x0000007f7c7c7221 */ /* 0x000fe40000010000 */
[----:B------:R-:W2:Y:S01]  /*7f30*/  MUFU.EX2 R57, R57 ;  /* 0x0000003900397308 */ /* 0x000ea20000000800 */
[----:B------:R-:W-:Y:S01]  /*7f40*/  FADD.FTZ R6, R121, R6 ;  /* 0x0000000679067221 */ /* 0x000fe20000010000 */
[C---:B---3--:R-:W-:Y:S04]  /*7f50*/  HMMA.16816.F32 R16, R20.reuse, R28, R16 ;  /* 0x0000001c1410723c */ /* 0x048fe80000001810 */
[----:B------:R-:W-:Y:S02]  /*7f60*/  FADD.FTZ R139, R139, R124 ;  /* 0x0000007c8b8b7221 */ /* 0x000fe40000010000 */
[----:B------:R-:W-:Y:S02]  /*7f70*/  FADD.FTZ R123, R123, R6 ;  /* 0x000000067b7b7221 */ /* 0x000fe40000010000 */
[----:B------:R-:W-:Y:S01]  /*7f80*/  MUFU.EX2 R58, R58 ;  /* 0x0000003a003a7308 */ /* 0x000fe20000000800 */
[----:B------:R-:W-:Y:S01]  /*7f90*/  HMMA.16816.F32 R100, R20, R30, R100 ;  /* 0x0000001e1464723c */ /* 0x000fe20000001864 */
[----:B------:R-:W3:Y:S02]  /*7fa0*/  LDSM.16.MT88.4 R28, [R156+0xc000] ;  /* 0x00c000009c1c783b */ /* 0x000ee40000004200 */
[----:B------:R-:W-:Y:S02]  /*7fb0*/  FADD.FTZ R140, R140, R139 ;  /* 0x0000008b8c8c7221 */ /* 0x000fe40000010000 */
[----:B------:R-:W-:Y:S02]  /*7fc0*/  FADD.FTZ R142, R142, R123 ;  /* 0x0000007b8e8e7221 */ /* 0x000fe40000010000 */
[----:B-1----:R-:W-:Y:S01]  /*7fd0*/  F2FP.PACK_AB R20, R104, R107 ;  /* 0x0000006b6814723e */ /* 0x002fe200000000ff */
[----:B------:R-:W-:Y:S01]  /*7fe0*/  FADD.FTZ R141, R141, R140 ;  /* 0x0000008c8d8d7221 */ /* 0x000fe20000010000 */
[----:B----4-:R-:W-:Y:S01]  /*7ff0*/  F2FP.PACK_AB R21, R106, R105 ;  /* 0x000000696a15723e */ /* 0x010fe200000000ff */
[----:B------:R-:W1:Y:S02]  /*8000*/  MUFU.EX2 R59, R59 ;  /* 0x0000003b003b7308 */ /* 0x000e640000000800 */
[----:B------:R-:W-:Y:S01]  /*8010*/  F2FP.PACK_AB R22, R150, R149 ;  /* 0x000000959616723e */ /* 0x000fe200000000ff */
[----:B------:R-:W-:Y:S01]  /*8020*/  FADD.FTZ R122, R122, R141 ;  /* 0x0000008d7a7a7221 */ /* 0x000fe20000010000 */
[----:B------:R-:W-:Y:S01]  /*8030*/  F2FP.PACK_AB R23, R152, R151 ;  /* 0x000000979817723e */ /* 0x000fe200000000ff */
[----:B------:R-:W-:Y:S02]  /*8040*/  FADD.FTZ R147, R147, R142 ;  /* 0x0000008e93937221 */ /* 0x000fe40000010000 */
[----:B------:R-:W-:Y:S02]  /*8050*/  FADD.FTZ R143, R143, R122 ;  /* 0x0000007a8f8f7221 */ /* 0x000fe40000010000 */
[----:B------:R-:W-:Y:S01]  /*8060*/  FADD.FTZ R148, R148, R147 ;  /* 0x0000009394947221 */ /* 0x000fe20000010000 */
[----:B------:R-:W-:Y:S01]  /*8070*/  MUFU.EX2 R60, R60 ;  /* 0x0000003c003c7308 */ /* 0x000fe20000000800 */
[C---:B-----5:R-:W-:Y:S03]  /*8080*/  HMMA.16816.F32 R8, R20.reuse, R32, R8 ;  /* 0x000000201408723c */ /* 0x060fe60000001808 */
[----:B------:R-:W-:Y:S02]  /*8090*/  FADD.FTZ R144, R144, R143 ;  /* 0x0000008f90907221 */ /* 0x000fe40000010000 */
[----:B------:R-:W-:Y:S02]  /*80a0*/  FADD.FTZ R105, R105, R148 ;  /* 0x0000009469697221 */ /* 0x000fe40000010000 */
[----:B------:R-:W-:Y:S01]  /*80b0*/  FADD.FTZ R107, R107, R144 ;  /* 0x000000906b6b7221 */ /* 0x000fe20000010000 */
[C---:B------:R-:W-:Y:S01]  /*80c0*/  HMMA.16816.F32 R68, R20.reuse, R34, R68 ;  /* 0x000000221444723c */ /* 0x040fe20000001844 */
[----:B------:R-:W4:Y:S01]  /*80d0*/  LDSM.16.MT88.4 R32, [R157+0xe000] ;  /* 0x00e000009d20783b */ /* 0x000f220000004200 */
[----:B------:R-:W5:Y:S02]  /*80e0*/  MUFU.EX2 R61, R61 ;  /* 0x0000003d003d7308 */ /* 0x000f640000000800 */
[----:B------:R-:W-:Y:S02]  /*80f0*/  FADD.FTZ R104, R104, R107 ;  /* 0x0000006b68687221 */ /* 0x000fe40000010000 */
[----:B------:R-:W-:Y:S02]  /*8100*/  FADD.FTZ R106, R106, R105 ;  /* 0x000000696a6a7221 */ /* 0x000fe40000010000 */
[C---:B--2---:R-:W-:Y:S04]  /*8110*/  HMMA.16816.F32 R72, R20.reuse, R24, R72 ;  /* 0x000000181448723c */ /* 0x044fe80000001848 */
[----:B------:R-:W-:Y:S01]  /*8120*/  MUFU.EX2 R62, R62 ;  /* 0x0000003e003e7308 */ /* 0x000fe20000000800 */
[----:B------:R-:W-:Y:S02]  /*8130*/  FADD.FTZ R149, R149, R104 ;  /* 0x0000006895957221 */ /* 0x000fe40000010000 */
[----:B------:R-:W-:Y:S01]  /*8140*/  FADD.FTZ R151, R151, R106 ;  /* 0x0000006a97977221 */ /* 0x000fe20000010000 */
[C---:B------:R-:W-:Y:S01]  /*8150*/  HMMA.16816.F32 R76, R20.reuse, R26, R76 ;  /* 0x0000001a144c723c */ /* 0x040fe2000000184c */
[----:B------:R-:W2:Y:S03]  /*8160*/  LDSM.16.MT88.4 R24, [R156+0xe000] ;  /* 0x00e000009c18783b */ /* 0x000ea60000004200 */
[----:B------:R-:W-:Y:S02]  /*8170*/  FADD.FTZ R150, R150, R149 ;  /* 0x0000009596967221 */ /* 0x000fe40000010000 */
[----:B------:R-:W1:Y:S01]  /*8180*/  MUFU.EX2 R63, R63 ;  /* 0x0000003f003f7308 */ /* 0x000e620000000800 */
[----:B------:R-:W-:Y:S01]  /*8190*/  FADD.FTZ R152, R152, R151 ;  /* 0x0000009798987221 */ /* 0x000fe20000010000 */
[C---:B------:R-:W-:Y:S08]  /*81a0*/  HMMA.16816.F32 R80, R20.reuse, R36, R80 ;  /* 0x000000241450723c */ /* 0x040ff00000001850 */
[C---:B------:R-:W-:Y:S01]  /*81b0*/  HMMA.16816.F32 R84, R20.reuse, R38, R84 ;  /* 0x000000261454723c */ /* 0x040fe20000001854 */
[----:B------:R-:W-:Y:S01]  /*81c0*/  LDSM.16.MT88.4 R36, [R156+0xc400] ;  /* 0x00c400009c24783b */ /* 0x000fe20000004200 */
[----:B------:R-:W-:Y:S06]  /*81d0*/  MUFU.EX2 R64, R64 ;  /* 0x0000004000407308 */ /* 0x000fec0000000800 */
[C---:B---3--:R-:W-:Y:S04]  /*81e0*/  HMMA.16816.F32 R88, R20.reuse, R28, R88 ;  /* 0x0000001c1458723c */ /* 0x048fe80000001858 */
[----:B------:R-:W3:Y:S04]  /*81f0*/  MUFU.EX2 R135, R135 ;  /* 0x0000008700877308 */ /* 0x000ee80000000800 */
[C---:B------:R-:W-:Y:S01]  /*8200*/  HMMA.16816.F32 R12, R20.reuse, R30, R12 ;  /* 0x0000001e140c723c */ /* 0x040fe2000000180c */
[----:B------:R-:W1:Y:S07]  /*8210*/  LDSM.16.MT88.4 R28, [R157+0xa400] ;  /* 0x00a400009d1c783b */ /* 0x000e6e0000004200 */
[C---:B----4-:R-:W-:Y:S08]  /*8220*/  HMMA.16816.F32 R92, R20.reuse, R32, R92 ;  /* 0x00000020145c723c */ /* 0x050ff0000000185c */
[C---:B------:R-:W-:Y:S01]  /*8230*/  HMMA.16816.F32 R96, R20.reuse, R34, R96 ;  /* 0x000000221460723c */ /* 0x040fe20000001860 */
[----:B------:R-:W4:Y:S07]  /*8240*/  LDSM.16.MT88.4 R32, [R156+0xa400] ;  /* 0x00a400009c20783b */ /* 0x000f2e0000004200 */
[C---:B--2---:R-:W-:Y:S08]  /*8250*/  HMMA.16816.F32 R16, R20.reuse, R24, R16 ;  /* 0x000000181410723c */ /* 0x044ff00000001810 */
[----:B------:R-:W-:Y:S01]  /*8260*/  HMMA.16816.F32 R100, R20, R26, R100 ;  /* 0x0000001a1464723c */ /* 0x000fe20000001864 */
[----:B------:R-:W2:Y:S06]  /*8270*/  LDSM.16.MT88.4 R24, [R157+0xc400] ;  /* 0x00c400009d18783b */ /* 0x000eac0000004200 */
        /* <DEDUP_REMOVED lines=10> */
[----:B------:R-:W-:Y:S01]  /*8320*/  FADD.FTZ R50, R50, R3 ;  /* 0x0000000332327221 */ /* 0x000fe20000010000 */
[----:B------:R-:W-:Y:S01]  /*8330*/  IADD3 R3, R179, -0x1, RZ ;  /* 0xffffffffb3037810 */ /* 0x000fe20007ffe0ff */
[----:B------:R-:W-:Y:S02]  /*8340*/  FADD.FTZ R49, R49, R48 ;  /* 0x0000003031317221 */ /* 0x000fe40000010000 */
[----:B------:R-:W-:Y:S01]  /*8350*/  FADD.FTZ R51, R51, R50 ;  /* 0x0000003233337221 */ /* 0x000fe20000010000 */
[C---:B------:R-:W-:Y:S01]  /*8360*/  HMMA.16816.F32 R68, R20.reuse, R30, R68 ;  /* 0x0000001e1444723c */ /* 0x040fe20000001844 */
[----:B------:R-:W1:Y:S03]  /*8370*/  LDSM.16.MT88.4 R28, [R156+0xe400] ;  /* 0x00e400009c1c783b */ /* 0x000e660000004200 */
[----:B------:R-:W-:Y:S02]  /*8380*/  MOV R179, R3 ;  /* 0x0000000300b37202 */ /* 0x000fe40000000f00 */
[----:B------:R-:W-:Y:S02]  /*8390*/  MOV R3, R0 ;  /* 0x0000000000037202 */ /* 0x000fe40000000f00 */
[C---:B----4-:R-:W-:Y:S08]  /*83a0*/  HMMA.16816.F32 R72, R20.reuse, R32, R72 ;  /* 0x000000201448723c */ /* 0x050ff00000001848 */
[C---:B------:R-:W-:Y:S01]  /*83b0*/  HMMA.16816.F32 R76, R20.reuse, R34, R76 ;  /* 0x00000022144c723c */ /* 0x040fe2000000184c */
[----:B------:R-:W-:Y:S07]  /*83c0*/  LDSM.16.MT88.4 R32, [R156+0xa800] ;  /* 0x00a800009c20783b */ /* 0x000fee0000004200 */
[C---:B--2---:R-:W-:Y:S08]  /*83d0*/  HMMA.16816.F32 R80, R20.reuse, R24, R80 ;  /* 0x000000181450723c */ /* 0x044ff00000001850 */
[C---:B------:R-:W-:Y:S01]  /*83e0*/  HMMA.16816.F32 R84, R20.reuse, R26, R84 ;  /* 0x0000001a1454723c */ /* 0x040fe20000001854 */
[----:B------:R-:W2:Y:S07]  /*83f0*/  LDSM.16.MT88.4 R24, [R157+0xa800] ;  /* 0x00a800009d18783b */ /* 0x000eae0000004200 */
[C---:B------:R-:W-:Y:S08]  /*8400*/  HMMA.16816.F32 R88, R20.reuse, R36, R88 ;  /* 0x000000241458723c */ /* 0x040ff00000001858 */
[C---:B------:R-:W-:Y:S01]  /*8410*/  HMMA.16816.F32 R12, R20.reuse, R38, R12 ;  /* 0x00000026140c723c */ /* 0x040fe2000000180c */
[----:B------:R-:W4:Y:S07]  /*8420*/  LDSM.16.MT88.4 R36, [R157+0xc800] ;  /* 0x00c800009d24783b */ /* 0x000f2e0000004200 */
[C---:B------:R-:W-:Y:S08]  /*8430*/  HMMA.16816.F32 R92, R20.reuse, R40, R92 ;  /* 0x00000028145c723c */ /* 0x040ff0000000185c */
        /* <DEDUP_REMOVED lines=14> */
[C---:B--2---:R-:W-:Y:S03]  /*8520*/  HMMA.16816.F32 R8, R20.reuse, R24, R8 ;  /* 0x000000181408723c */ /* 0x044fe60000001808 */
[----:B------:R-:W-:Y:S02]  /*8530*/  FADD.FTZ R58, R58, R55 ;  /* 0x000000373a3a7221 */ /* 0x000fe40000010000 */
[----:B------:R-:W-:Y:S02]  /*8540*/  FADD.FTZ R57, R57, R56 ;  /* 0x0000003839397221 */ /* 0x000fe40000010000 */
[----:B------:R-:W-:Y:S01]  /*8550*/  FADD.FTZ R59, R59, R58 ;  /* 0x0000003a3b3b7221 */ /* 0x000fe20000010000 */
[C---:B------:R-:W-:Y:S01]  /*8560*/  HMMA.16816.F32 R68, R20.reuse, R26, R68 ;  /* 0x0000001a1444723c */ /* 0x040fe20000001844 */
[----:B------:R-:W2:Y:S07]  /*8570*/  LDSM.16.MT88.4 R24, [R157+0xac00] ;  /* 0x00ac00009d18783b */ /* 0x000eae0000004200 */
[C---:B------:R-:W-:Y:S08]  /*8580*/  HMMA.16816.F32 R72, R20.reuse, R32, R72 ;  /* 0x000000201448723c */ /* 0x040ff00000001848 */
[C---:B------:R-:W-:Y:S01]  /*8590*/  HMMA.16816.F32 R76, R20.reuse, R34, R76 ;  /* 0x00000022144c723c */ /* 0x040fe2000000184c */
[----:B------:R-:W2:Y:S07]  /*85a0*/  LDSM.16.MT88.4 R32, [R156+0xac00] ;  /* 0x00ac00009c20783b */ /* 0x000eae0000004200 */
[C---:B----4-:R-:W-:Y:S01]  /*85b0*/  HMMA.16816.F32 R80, R20.reuse, R36, R80 ;  /* 0x000000241450723c */ /* 0x050fe20000001850 */
[----:B------:R-:W-:Y:S07]  /*85c0*/  MUFU.EX2 R36, R66 ;  /* 0x0000004200247308 */ /* 0x000fee0000000800 */
[C---:B------:R-:W-:Y:S03]  /*85d0*/  HMMA.16816.F32 R84, R20.reuse, R38, R84 ;  /* 0x000000261454723c */ /* 0x040fe60000001854 */
[----:B------:R-:W4:Y:S05]  /*85e0*/  MUFU.EX2 R37, R118 ;  /* 0x0000007600257308 */ /* 0x000f2a0000000800 */
[C---:B---3--:R-:W-:Y:S08]  /*85f0*/  HMMA.16816.F32 R88, R20.reuse, R40, R88 ;  /* 0x000000281458723c */ /* 0x048ff00000001858 */
[C---:B------:R-:W-:Y:S08]  /*8600*/  HMMA.16816.F32 R12, R20.reuse, R42, R12 ;  /* 0x0000002a140c723c */ /* 0x040ff0000000180c */
[C---:B-1----:R-:W-:Y:S08]  /*8610*/  HMMA.16816.F32 R92, R20.reuse, R28, R92 ;  /* 0x0000001c145c723c */ /* 0x042ff0000000185c */
[C---:B------:R-:W-:Y:S01]  /*8620*/  HMMA.16816.F32 R96, R20.reuse, R30, R96 ;  /* 0x0000001e1460723c */ /* 0x040fe20000001860 */
[----:B------:R-:W1:Y:S07]  /*8630*/  LDSM.16.MT88.4 R28, [R157+0xcc00] ;  /* 0x00cc00009d1c783b */ /* 0x000e6e0000004200 */
[C---:B------:R-:W-:Y:S08]  /*8640*/  HMMA.16816.F32 R16, R20.reuse, R44, R16 ;  /* 0x0000002c1410723c */ /* 0x040ff00000001810 */
[----:B------:R-:W-:Y:S07]  /*8650*/  HMMA.16816.F32 R100, R20, R46, R100 ;  /* 0x0000002e1464723c */ /* 0x000fee0000001864 */
[----:B-----5:R-:W-:Y:S01]  /*8660*/  F2FP.PACK_AB R20, R61, R60 ;  /* 0x0000003c3d14723e */ /* 0x020fe200000000ff */
[----:B------:R-:W-:Y:S01]  /*8670*/  FADD.FTZ R60, R60, R57 ;  /* 0x000000393c3c7221 */ /* 0x000fe20000010000 */
[----:B------:R-:W-:Y:S03]  /*8680*/  F2FP.PACK_AB R21, R63, R62 ;  /* 0x0000003e3f15723e */ /* 0x000fe600000000ff */
[----:B------:R-:W-:Y:S01]  /*8690*/  F2FP.PACK_AB R22, R135, R64 ;  /* 0x000000408716723e */ /* 0x000fe200000000ff */
[----:B------:R-:W-:Y:S01]  /*86a0*/  FADD.FTZ R62, R62, R59 ;  /* 0x0000003b3e3e7221 */ /* 0x000fe20000010000 */
[----:B----4-:R-:W-:Y:S01]  /*86b0*/  F2FP.PACK_AB R23, R37, R36 ;  /* 0x000000242517723e */ /* 0x010fe200000000ff */
[----:B------:R-:W-:Y:S02]  /*86c0*/  FADD.FTZ R61, R61, R60 ;  /* 0x0000003c3d3d7221 */ /* 0x000fe40000010000 */
[----:B------:R-:W-:Y:S02]  /*86d0*/  FADD.FTZ R63, R63, R62 ;  /* 0x0000003e3f3f7221 */ /* 0x000fe40000010000 */
[----:B------:R-:W-:Y:S02]  /*86e0*/  FADD.FTZ R64, R64, R61 ;  /* 0x0000003d40407221 */ /* 0x000fe40000010000 */
[C---:B--2---:R-:W-:Y:S01]  /*86f0*/  HMMA.16816.F32 R112, R20.reuse, R24, R8 ;  /* 0x000000181470723c */ /* 0x044fe20000001808 */
[----:B------:R-:W2:Y:S02]  /*8700*/  LDSM.16.MT88.4 R8, [R157+0xec00] ;  /* 0x00ec00009d08783b */ /* 0x000ea40000004200 */
[----:B------:R-:W-:Y:S02]  /*8710*/  FADD.FTZ R36, R36, R63 ;  /* 0x0000003f24247221 */ /* 0x000fe40000010000 */
[----:B------:R-:W-:Y:S02]  /*8720*/  FADD.FTZ R181, R135, R64 ;  /* 0x0000004087b57221 */ /* 0x000fe40000010000 */
[----:B------:R-:W-:Y:S01]  /*8730*/  FADD.FTZ R178, R37, R36 ;  /* 0x0000002425b27221 */ /* 0x000fe20000010000 */
[C---:B------:R-:W-:Y:S01]  /*8740*/  HMMA.16816.F32 R68, R20.reuse, R26, R68 ;  /* 0x0000001a1444723c */ /* 0x040fe20000001844 */
[----:B------:R-:W3:Y:S07]  /*8750*/  LDSM.16.MT88.4 R24, [R156+0xec00] ;  /* 0x00ec00009c18783b */ /* 0x000eee0000004200 */
[C---:B------:R-:W-:Y:S08]  /*8760*/  HMMA.16816.F32 R72, R20.reuse, R32, R72 ;  /* 0x000000201448723c */ /* 0x040ff00000001848 */
[C---:B------:R-:W-:Y:S08]  /*8770*/  HMMA.16816.F32 R76, R20.reuse, R34, R76 ;  /* 0x00000022144c723c */ /* 0x040ff0000000184c */
[C---:B-1----:R-:W-:Y:S08]  /*8780*/  HMMA.16816.F32 R80, R20.reuse, R28, R80 ;  /* 0x0000001c1450723c */ /* 0x042ff00000001850 */
[C---:B------:R-:W-:Y:S08]  /*8790*/  HMMA.16816.F32 R84, R20.reuse, R30, R84 ;  /* 0x0000001e1454723c */ /* 0x040ff00000001854 */
[C---:B------:R-:W-:Y:S08]  /*87a0*/  HMMA.16816.F32 R88, R20.reuse, R108, R88 ;  /* 0x0000006c1458723c */ /* 0x040ff00000001858 */
[C---:B------:R-:W-:Y:S08]  /*87b0*/  HMMA.16816.F32 R108, R20.reuse, R110, R12 ;  /* 0x0000006e146c723c */ /* 0x040ff0000000180c */
[C---:B--2---:R-:W-:Y:S08]  /*87c0*/  HMMA.16816.F32 R92, R20.reuse, R8, R92 ;  /* 0x00000008145c723c */ /* 0x044ff0000000185c */
[C---:B------:R-:W-:Y:S08]  /*87d0*/  HMMA.16816.F32 R96, R20.reuse, R10, R96 ;  /* 0x0000000a1460723c */ /* 0x040ff00000001860 */
[C---:B---3--:R-:W-:Y:S08]  /*87e0*/  HMMA.16816.F32 R104, R20.reuse, R24, R16 ;  /* 0x000000181468723c */ /* 0x048ff00000001810 */
[----:B------:R-:W-:Y:S01]  /*87f0*/  HMMA.16816.F32 R100, R20, R26, R100 ;  /* 0x0000001a1464723c */ /* 0x000fe20000001864 */
[----:B------:R-:W-:-:S07]  /*8800*/  @P0 BRA `(.L_x_1743) ;  /* 0xffffcbb000000947 */ /* 0x000fce000383ffff */
.L_x_1739:
[----:B------:R-:W1:Y:S01]  /*8810*/  SHFL.BFLY PT, R8, R181, 0x2, 0x1f ;  /* 0x0c401f00b5087f89 */ /* 0x000e6200000e0000 */
[----:B------:R-:W-:Y:S01]  /*8820*/  MOV R9, 0x3f800000 ;  /* 0x3f80000000097802 */ /* 0x000fe20000000f00 */
[----:B------:R-:W-:Y:S01]  /*8830*/  BSSY B0, `(.L_x_1744) ;  /* 0x00000b3000007945 */ /* 0x000fe20003800000 */
[----:B------:R-:W-:Y:S01]  /*8840*/  SHF.L.U32 R166, R166, 0x3, RZ ;  /* 0x00000003a6a67819 */ /* 0x000fe200000006ff */
[----:B------:R-:W2:Y:S01]  /*8850*/  S2R R5, SR_TID.X ;  /* 0x0000000000057919 */ /* 0x000ea20000002100 */
[----:B------:R-:W-:-:S02]  /*8860*/  IADD3 R62, -R167, RZ, RZ ;  /* 0x000000ffa73e7210 */ /* 0x000fc40007ffe1ff */
[----:B------:R-:W-:Y:S01]  /*8870*/  LEA R175, R175, R174, 0x4 ;  /* 0x000000aeafaf7211 */ /* 0x000fe200078e20ff */
[----:B------:R-:W3:Y:S04]  /*8880*/  SHFL.BFLY PT, R3, R178, 0x2, 0x1f ;  /* 0x0c401f00b2037f89 */ /* 0x000ee800000e0000 */
[----:B------:R-:W-:Y:S06]  /*8890*/  BAR.SYNC.DEFER_BLOCKING 0x0 ;  /* 0x0000000000007b1d */ /* 0x000fec0000010000 */
[----:B------:R-:W4:Y:S01]  /*88a0*/  S2R R60, SR_CTAID.Y ;  /* 0x00000000003c7919 */ /* 0x000f220000002600 */
[----:B-1----:R-:W-:Y:S01]  /*88b0*/  FADD.FTZ R8, R8, R181 ;  /* 0x000000b508087221 */ /* 0x002fe20000010000 */
[----:B--2---:R-:W-:-:S04]  /*88c0*/  SHF.R.S32.HI R4, RZ, 0x1f, R5 ;  /* 0x0000001fff047819 */ /* 0x004fc80000011405 */
[----:B------:R-:W1:Y:S01]  /*88d0*/  SHFL.BFLY PT, R7, R8, 0x1, 0x1f ;  /* 0x0c201f0008077f89 */ /* 0x000e6200000e0000 */
[----:B---3--:R-:W-:Y:S01]  /*88e0*/  FADD.FTZ R3, R3, R178 ;  /* 0x000000b203037221 */ /* 0x008fe20000010000 */
[CC--:B------:R-:W-:Y:S02]  /*88f0*/  LEA.HI R12, R4.reuse, R5.reuse, RZ, 0x6 ;  /* 0x00000005040c7211 */ /* 0x0c0fe400078f30ff */
[----:B------:R-:W-:Y:S02]  /*8900*/  LEA.HI R11, R4, R5, RZ, 0x2 ;  /* 0x00000005040b7211 */ /* 0x000fe400078f10ff */
[----:B------:R-:W2:Y:S01]  /*8910*/  SHFL.BFLY PT, R6, R3, 0x1, 0x1f ;  /* 0x0c201f0003067f89 */ /* 0x000ea200000e0000 */
[----:B------:R-:W-:Y:S02]  /*8920*/  SHF.L.U32 R12, R12, 0x2, RZ ;  /* 0x000000020c0c7819 */ /* 0x000fe400000006ff */
[----:B------:R-:W-:Y:S02]  /*8930*/  LOP3.LUT R10, R11, 0xfffffffc, RZ, 0xc0, !PT ;  /* 0xfffffffc0b0a7812 */ /* 0x000fe400078ec0ff */
[----:B------:R-:W-:Y:S01]  /*8940*/  LOP3.LUT R12, R12, 0x3fffff00, RZ, 0xc0, !PT ;  /* 0x3fffff000c0c7812 */ /* 0x000fe200078ec0ff */
[----:B----4-:R-:W-:Y:S01]  /*8950*/  IMAD R60, R60, c[0x0][0x210], R167 ;  /* 0x000084003c3c7a24 */ /* 0x010fe200078e02a7 */
[----:B------:R-:W-:-:S02]  /*8960*/  SHF.R.S32.HI R11, RZ, 0x2, R11 ;  /* 0x00000002ff0b7819 */ /* 0x000fc4000001140b */
[----:B------:R-:W-:Y:S02]  /*8970*/  LEA R165, R165, R12, 0x5 ;  /* 0x0000000ca5a57211 */ /* 0x000fe400078e28ff */
[----:B------:R-:W-:Y:S02]  /*8980*/  SHF.R.S32.HI R12, RZ, 0x1f, R11 ;  /* 0x0000001fff0c7819 */ /* 0x000fe4000001140b */
[----:B------:R-:W-:Y:S02]  /*8990*/  IADD3 R10, -R10, R5, RZ ;  /* 0x000000050a0a7210 */ /* 0x000fe40007ffe1ff */
[----:B------:R-:W-:Y:S01]  /*89a0*/  LEA.HI R12, R12, R11, RZ, 0x3 ;  /* 0x0000000b0c0c7211 */ /* 0x000fe200078f18ff */
[----:B-1----:R-:W-:Y:S01]  /*89b0*/  FADD.FTZ R7, R8, R7 ;  /* 0x0000000708077221 */ /* 0x002fe20000010000 */
[----:B------:R-:W-:Y:S02]  /*89c0*/  MOV R8, 0x3f800000 ;  /* 0x3f80000000087802 */ /* 0x000fe40000000f00 */
[----:B------:R-:W-:-:S02]  /*89d0*/  LOP3.LUT R12, R12, 0xfffffff8, RZ, 0xc0, !PT ;  /* 0xfffffff80c0c7812 */ /* 0x000fc400078ec0ff */
[----:B------:R-:W-:Y:S02]  /*89e0*/  FSETP.NE.FTZ.AND P3, PT, R7, RZ, PT ;  /* 0x000000ff0700720b */ /* 0x000fe40003f75000 */
[----:B------:R-:W-:Y:S01]  /*89f0*/  IADD3 R11, R11, -R12, RZ ;  /* 0x8000000c0b0b7210 */ /* 0x000fe20007ffe0ff */
[----:B--2---:R-:W-:Y:S01]  /*8a00*/  FADD.FTZ R6, R3, R6 ;  /* 0x0000000603067221 */ /* 0x004fe20000010000 */
[----:B------:R-:W-:Y:S02]  /*8a10*/  LEA.HI R3, R4, R5, RZ, 0x5 ;  /* 0x0000000504037211 */ /* 0x000fe400078f28ff */
[----:B------:R-:W-:Y:S02]  /*8a20*/  LEA.HI R12, R11, R11, RZ, 0x1 ;  /* 0x0000000b0b0c7211 */ /* 0x000fe400078f08ff */
[----:B------:R-:W-:Y:S02]  /*8a30*/  SHF.R.S32.HI R13, RZ, 0x5, R3 ;  /* 0x00000005ff0d7819 */ /* 0x000fe40000011403 */
[----:B------:R-:W-:-:S02]  /*8a40*/  LOP3.LUT R14, R12, 0x1fffffe, RZ, 0xc0, !PT ;  /* 0x01fffffe0c0e7812 */ /* 0x000fc400078ec0ff */
[----:B------:R-:W-:Y:S01]  /*8a50*/  FSETP.NE.FTZ.AND P2, PT, R6, RZ, PT ;  /* 0x000000ff0600720b */ /* 0x000fe20003f55000 */
[----:B------:R-:W1:Y:S01]  /*8a60*/  @P3 MUFU.RCP R9, R7 ;  /* 0x0000000700093308 */ /* 0x000e620000001000 */
[----:B------:R-:W-:Y:S02]  /*8a70*/  LEA R10, R13, R10, 0x8 ;  /* 0x0000000a0d0a7211 */ /* 0x000fe400078e40ff */
[----:B------:R-:W-:Y:S02]  /*8a80*/  IADD3 R11, R11, -R14, RZ ;  /* 0x8000000e0b0b7210 */ /* 0x000fe40007ffe0ff */
[----:B------:R-:W-:Y:S02]  /*8a90*/  SHF.R.S32.HI R12, RZ, 0x1, R12 ;  /* 0x00000001ff0c7819 */ /* 0x000fe4000001140c */
[----:B------:R-:W-:Y:S01]  /*8aa0*/  LEA.HI R13, R4, R5, RZ, 0x4 ;  /* 0x00000005040d7211 */ /* 0x000fe200078f20ff */
[----:B------:R-:W-:Y:S01]  /*8ab0*/  @P3 MUFU.LG2 R7, R7 ;  /* 0x0000000700073308 */ /* 0x000fe20000000c00 */
[----:B------:R-:W-:-:S02]  /*8ac0*/  LEA R10, R11, R10, 0x4 ;  /* 0x0000000a0b0a7211 */ /* 0x000fc400078e20ff */
[C---:B------:R-:W-:Y:S02]  /*8ad0*/  SHF.L.U32 R11, R12.reuse, 0x6, RZ ;  /* 0x000000060c0b7819 */ /* 0x040fe400000006ff */
[----:B------:R-:W-:Y:S02]  /*8ae0*/  SHF.R.S32.HI R13, RZ, 0x4, R13 ;  /* 0x00000004ff0d7819 */ /* 0x000fe4000001140d */
[----:B------:R-:W-:Y:S01]  /*8af0*/  LOP3.LUT R11, R11, 0xc0, RZ, 0xc0, !PT ;  /* 0x000000c00b0b7812 */ /* 0x000fe200078ec0ff */
[----:B------:R-:W2:Y:S01]  /*8b00*/  @P2 MUFU.RCP R8, R6 ;  /* 0x0000000600082308 */ /* 0x000ea20000001000 */
[----:B------:R-:W-:Y:S01]  /*8b10*/  LOP3.LUT R14, R12, 0x1, RZ, 0xc0, !PT ;  /* 0x000000010c0e7812 */ /* 0x000fe200078ec0ff */
[----:B-1----:R-:W-:Y:S01]  /*8b20*/  FMUL.FTZ R112, R9, R112 ;  /* 0x0000007009707220 */ /* 0x002fe20000410000 */
        /* <DEDUP_REMOVED lines=8> */
[----:B------:R-:W-:Y:S01]  /*8bb0*/  LEA R10, R10, R11, 0x1 ;  /* 0x0000000b0a0a7211 */ /* 0x000fe200078e08ff */
[----:B------:R-:W-:Y:S01]  /*8bc0*/  FMUL.FTZ R73, R9, R73 ;  /* 0x0000004909497220 */ /* 0x000fe20000410000 */
[----:B------:R-:W-:Y:S01]  /*8bd0*/  LOP3.LUT R166, R13, 0x18, R166, 0xf8, !PT ;  /* 0x000000180da67812 */ /* 0x000fe200078ef8a6 */
[C---:B------:R-:W-:Y:S01]  /*8be0*/  FMUL.FTZ R76, R9.reuse, R76 ;  /* 0x0000004c094c7220 */ /* 0x040fe20000410000 */
[----:B------:R-:W-:Y:S01]  /*8bf0*/  SHF.R.U32.HI R13, RZ, 0x3, R13 ;  /* 0x00000003ff0d7819 */ /* 0x000fe2000001160d */
[C---:B------:R-:W-:Y:S01]  /*8c00*/  FMUL.FTZ R77, R9.reuse, R77 ;  /* 0x0000004d094d7220 */ /* 0x040fe20000410000 */
[----:B------:R-:W-:Y:S01]  /*8c10*/  LOP3.LUT P0, RZ, R12, 0x2, RZ, 0xc0, !PT ;  /* 0x000000020cff7812 */ /* 0x000fe2000780c0ff */
[C---:B------:R-:W-:Y:S01]  /*8c20*/  FMUL.FTZ R80, R9.reuse, R80 ;  /* 0x0000005009507220 */ /* 0x040fe20000410000 */
[----:B------:R-:W-:Y:S01]  /*8c30*/  SHF.L.U32 R11, R10, 0x2, RZ ;  /* 0x000000020a0b7819 */ /* 0x000fe200000006ff */
[C---:B------:R-:W-:Y:S01]  /*8c40*/  FMUL.FTZ R81, R9.reuse, R81 ;  /* 0x0000005109517220 */ /* 0x040fe20000410000 */
[----:B------:R-:W-:Y:S01]  /*8c50*/  LEA R164, R164, R165, 0x2 ;  /* 0x000000a5a4a47211 */ /* 0x000fe200078e10ff */
[C---:B------:R-:W-:Y:S01]  /*8c60*/  FMUL.FTZ R84, R9.reuse, R84 ;  /* 0x0000005409547220 */ /* 0x040fe20000410000 */
[----:B------:R-:W-:Y:S01]  /*8c70*/  LOP3.LUT R13, R166, R13, RZ, 0x3c, !PT ;  /* 0x0000000da60d7212 */ /* 0x000fe200078e3cff */
[----:B------:R-:W-:Y:S01]  /*8c80*/  FMUL.FTZ R85, R9, R85 ;  /* 0x0000005509557220 */ /* 0x000fe20000410000 */
[----:B------:R-:W-:Y:S01]  /*8c90*/  IADD3 R12, R11, -0x20, RZ ;  /* 0xffffffe00b0c7810 */ /* 0x000fe20007ffe0ff */
[----:B------:R-:W-:Y:S01]  /*8ca0*/  FMUL.FTZ R88, R9, R88 ;  /* 0x0000005809587220 */ /* 0x000fe20000410000 */
[----:B------:R-:W-:Y:S01]  /*8cb0*/  @P1 IADD3 R12, R11, 0x20, RZ ;  /* 0x000000200b0c1810 */ /* 0x000fe20007ffe0ff */
[C---:B------:R-:W-:Y:S01]  /*8cc0*/  FMUL.FTZ R89, R9.reuse, R89 ;  /* 0x0000005909597220 */ /* 0x040fe20000410000 */
[----:B------:R-:W-:Y:S01]  /*8cd0*/  STS.64 [R10.X4], R112 ;  /* 0x000000700a007388 */ /* 0x000fe20000004a00 */
[----:B------:R-:W-:Y:S01]  /*8ce0*/  FMUL.FTZ R108, R9, R108 ;  /* 0x0000006c096c7220 */ /* 0x000fe20000410000 */
        /* <DEDUP_REMOVED lines=19> */
[C---:B------:R-:W-:Y:S01]  /*8e20*/  FMUL.FTZ R70, R8.reuse, R70 ;  /* 0x0000004608467220 */ /* 0x040fe20000410000 */
        /* <DEDUP_REMOVED lines=25> */
[----:B------:R-:W-:Y:S01]  /*8fc0*/  FMUL.FTZ R102, R8, R102 ;  /* 0x0000006608667220 */ /* 0x000fe20000410000 */
[----:B------:R-:W-:Y:S01]  /*8fd0*/  IADD3 R8, R164, R13, RZ ;  /* 0x0000000da4087210 */ /* 0x000fe20007ffe0ff */
[----:B------:R-:W-:Y:S01]  /*8fe0*/  @P3 FMUL.FTZ R7, R7, 0.69314718246459960938 ;  /* 0x3f31721807073820 */ /* 0x000fe20000410000 */
[----:B------:R-:W-:Y:S01]  /*8ff0*/  IADD3 R13, R9, R12, RZ ;  /* 0x0000000c090d7210 */ /* 0x000fe20007ffe0ff */
[----:B-1----:R-:W-:Y:S01]  /*9000*/  @P2 FMUL.FTZ R61, R6, 0.69314718246459960938 ;  /* 0x3f317218063d2820 */ /* 0x002fe20000410000 */
[----:B------:R-:W1:Y:S01]  /*9010*/  S2R R9, SR_CTAID.Z ;  /* 0x0000000000097919 */ /* 0x000e620000002700 */
[----:B------:R-:W-:-:S03]  /*9020*/  @P3 FFMA.FTZ R3, R2, c[0x0][0x238], R7 ;  /* 0x00008e0002033a23 */ /* 0x000fc60000010007 */
[----:B------:R-:W-:Y:S04]  /*9030*/  STS.64 [R13], R76 ;  /* 0x0000004c0d007388 */ /* 0x000fe80000000a00 */
[----:B------:R-:W-:Y:S04]  /*9040*/  STS.64 [R13+0x400], R78 ;  /* 0x0004004e0d007388 */ /* 0x000fe80000000a00 */
[----:B------:R-:W-:Y:S04]  /*9050*/  STS.64 [R10.X4+0x2000], R80 ;  /* 0x002000500a007388 */ /* 0x000fe80000004a00 */
[----:B------:R-:W-:Y:S04]  /*9060*/  STS.64 [R10.X4+0x2400], R82 ;  /* 0x002400520a007388 */ /* 0x000fe80000004a00 */
[----:B------:R-:W-:Y:S04]  /*9070*/  STS.64 [R12+0x2000], R84 ;  /* 0x002000540c007388 */ /* 0x000fe80000000a00 */
[----:B------:R-:W-:Y:S01]  /*9080*/  STS.64 [R12+0x2400], R86 ;  /* 0x002400560c007388 */ /* 0x000fe20000000a00 */
[----:B-1----:R-:W-:-:S03]  /*9090*/  IMAD R9, R62, c[0x0][0x1c0], R9 ;  /* 0x000070003e097a24 */ /* 0x002fc600078e0209 */
[----:B------:R-:W-:Y:S01]  /*90a0*/  STS.64 [R11+0x2000], R88 ;  /* 0x002000580b007388 */ /* 0x000fe20000000a00 */
[----:B------:R-:W-:-:S03]  /*90b0*/  IMAD R9, R60, c[0x0][0x1c0], R9 ;  /* 0x000070003c097a24 */ /* 0x000fc600078e0209 */
[----:B------:R-:W-:Y:S04]  /*90c0*/  STS.64 [R11+0x2400], R90 ;  /* 0x0024005a0b007388 */ /* 0x000fe80000000a00 */
[----:B------:R-:W-:Y:S04]  /*90d0*/  STS.64 [R13+0x2000], R108 ;  /* 0x0020006c0d007388 */ /* 0x000fe80000000a00 */
[----:B------:R-:W-:Y:S04]  /*90e0*/  STS.64 [R13+0x2400], R110 ;  /* 0x0024006e0d007388 */ /* 0x000fe80000000a00 */
[----:B------:R-:W-:Y:S04]  /*90f0*/  STS.64 [R10.X4+0x4000], R92 ;  /* 0x0040005c0a007388 */ /* 0x000fe80000004a00 */
[----:B------:R1:W-:Y:S04]  /*9100*/  STS.64 [R10.X4+0x4400], R94 ;  /* 0x0044005e0a007388 */ /* 0x0003e80000004a00 */
[----:B------:R-:W-:Y:S04]  /*9110*/  STS.64 [R12+0x4000], R96 ;  /* 0x004000600c007388 */ /* 0x000fe80000000a00 */
[----:B------:R-:W-:Y:S04]  /*9120*/  STS.64 [R12+0x4400], R98 ;  /* 0x004400620c007388 */ /* 0x000fe80000000a00 */
[----:B------:R-:W-:Y:S04]  /*9130*/  STS.64 [R11+0x4000], R104 ;  /* 0x004000680b007388 */ /* 0x000fe80000000a00 */
[----:B------:R2:W-:Y:S04]  /*9140*/  STS.64 [R11+0x4400], R106 ;  /* 0x0044006a0b007388 */ /* 0x0005e80000000a00 */
[----:B------:R-:W-:Y:S04]  /*9150*/  STS.64 [R13+0x4000], R100 ;  /* 0x004000640d007388 */ /* 0x000fe80000000a00 */
[----:B------:R-:W-:Y:S04]  /*9160*/  STS.64 [R13+0x4400], R102 ;  /* 0x004400660d007388 */ /* 0x000fe80000000a00 */
[----:B------:R-:W-:Y:S06]  /*9170*/  BAR.SYNC.DEFER_BLOCKING 0x0 ;  /* 0x0000000000007b1d */ /* 0x000fec0000010000 */
[----:B-1----:R-:W1:Y:S01]  /*9180*/  S2R R10, SR_CTAID.X ;  /* 0x00000000000a7919 */ /* 0x002e620000002500 */
[----:B--2---:R-:W-:Y:S01]  /*9190*/  MOV R11, 0xff800000 ;  /* 0xff800000000b7802 */ /* 0x004fe20000000f00 */
[----:B------:R-:W-:-:S02]  /*91a0*/  @P2 FFMA.FTZ R11, R0, c[0x0][0x238], R61 ;  /* 0x00008e00000b2a23 */ /* 0x000fc4000001003d */
[----:B------:R-:W2:Y:S04]  /*91b0*/  LDS.128 R52, [R8.X4] ;  /* 0x0000000008347984 */ /* 0x000ea80000004c00 */
[----:B------:R-:W3:Y:S04]  /*91c0*/  LDS.128 R48, [R8.X4+0x800] ;  /* 0x0008000008307984 */ /* 0x000ee80000004c00 */
[----:B------:R-:W4:Y:S04]  /*91d0*/  LDS.128 R44, [R8.X4+0x1000] ;  /* 0x00100000082c7984 */ /* 0x000f280000004c00 */
[----:B------:R-:W1:Y:S04]  /*91e0*/  LDS.128 R40, [R8.X4+0x1800] ;  /* 0x0018000008287984 */ /* 0x000e680000004c00 */
[----:B------:R-:W1:Y:S04]  /*91f0*/  LDS.128 R36, [R8.X4+0x2000] ;  /* 0x0020000008247984 */ /* 0x000e680000004c00 */
[----:B------:R-:W1:Y:S04]  /*9200*/  LDS.128 R32, [R8.X4+0x2800] ;  /* 0x0028000008207984 */ /* 0x000e680000004c00 */
[----:B------:R-:W1:Y:S04]  /*9210*/  LDS.128 R28, [R8.X4+0x3000] ;  /* 0x00300000081c7984 */ /* 0x000e680000004c00 */
[----:B------:R-:W2:Y:S04]  /*9220*/  LDS.128 R24, [R8.X4+0x3800] ;  /* 0x0038000008187984 */ /* 0x000ea80000004c00 */
[----:B------:R-:W2:Y:S04]  /*9230*/  LDS.128 R20, [R8.X4+0x4000] ;  /* 0x0040000008147984 */ /* 0x000ea80000004c00 */
[----:B------:R-:W2:Y:S04]  /*9240*/  LDS.128 R16, [R8.X4+0x4800] ;  /* 0x0048000008107984 */ /* 0x000ea80000004c00 */
[----:B------:R-:W2:Y:S04]  /*9250*/  LDS.128 R12, [R8.X4+0x5000] ;  /* 0x00500000080c7984 */ /* 0x000ea80000004c00 */
[----:B------:R1:W2:Y:S02]  /*9260*/  LDS.128 R56, [R8.X4+0x5800] ;  /* 0x0058000008387984 */ /* 0x0002a40000004c00 */
[----:B-1----:R-:W-:-:S05]  /*9270*/  SHF.L.U32 R8, R10, 0x6, RZ ;  /* 0x000000060a087819 */ /* 0x002fca00000006ff */
[----:B------:R-:W-:Y:S01]  /*9280*/  IMAD R8, R9, c[0x0][0x214], R8 ;  /* 0x0000850009087a24 */ /* 0x000fe200078e0208 */
[----:B------:R-:W-:Y:S05]  /*9290*/  @P0 BRA `(.L_x_1745) ;  /* 0x000000c000000947 */ /* 0x000fea0003800000 */
[----:B---34-:R-:W-:Y:S01]  /*92a0*/  IMAD.MOV.U32 R7, RZ, RZ, -0x40 ;  /* 0xffffffc0ff077424 */ /* 0x018fe200078e00ff */
[----:B------:R-:W-:Y:S02]  /*92b0*/  IADD3 R2, R175, 0x8, RZ ;  /* 0x00000008af027810 */ /* 0x000fe40007ffe0ff */
[----:B------:R-:W-:Y:S01]  /*92c0*/  IADD3 R0, P0, R8, R175, RZ ;  /* 0x000000af08007210 */ /* 0x000fe20007f1e0ff */
[----:B------:R-:W-:Y:S01]  /*92d0*/  IMAD R10, R10, R7, c[0x0][0x214] ;  /* 0x000085000a0a7624 */ /* 0x000fe200078e0207 */
[----:B------:R-:W-:-:S04]  /*92e0*/  SHF.R.S32.HI R7, RZ, 0x1f, R175 ;  /* 0x0000001fff077819 */ /* 0x000fc800000114af */
[-C--:B------:R-:W-:Y:S02]  /*92f0*/  ISETP.GE.AND P2, PT, R175, R10.reuse, PT ;  /* 0x0000000aaf00720c */ /* 0x080fe40003f46270 */
[----:B------:R-:W-:Y:S02]  /*9300*/  ISETP.GE.AND P1, PT, R2, R10, PT ;  /* 0x0000000a0200720c */ /* 0x000fe40003f26270 */
[----:B------:R-:W-:Y:S02]  /*9310*/  LEA.HI.X.SX32 R7, R8, R7, 0x1, P0 ;  /* 0x0000000708077211 */ /* 0x000fe400000f0eff */
[----:B------:R-:W-:-:S04]  /*9320*/  LEA R6, P0, R0, c[0x0][0x208], 0x2 ;  /* 0x0000820000067a11 */ /* 0x000fc800078010ff */
[----:B------:R-:W-:-:S05]  /*9330*/  LEA.HI.X R7, R0, c[0x0][0x20c], R7, 0x2, P0 ;  /* 0x0000830000077a11 */ /* 0x000fca00000f1407 */
[----:B------:R1:W-:Y:S04]  /*9340*/  @!P2 STG.E [R6.64], R3 ;  /* 0x000000030600a986 */ /* 0x0003e8000c10190a */
[----:B------:R1:W-:Y:S02]  /*9350*/  @!P1 STG.E [R6.64+0x20], R11 ;  /* 0x0000200b06009986 */ /* 0x0003e4000c10190a */
.L_x_1745:
[----:B---34-:R-:W-:Y:S05]  /*9360*/  BSYNC B0 ;  /* 0x0000000000007941 */ /* 0x018fea0003800000 */
.L_x_1744:
[----:B------:R-:W-:Y:S01]  /*9370*/  LEA.HI R4, R4, R5, RZ, 0x3 ;  /* 0x0000000504047211 */ /* 0x000fe200078f18ff */
[----:B------:R-:W-:-:S03]  /*9380*/  IMAD R8, R8, c[0x0][0x22c], RZ ;  /* 0x00008b0008087a24 */ /* 0x000fc600078e02ff */
[----:B------:R-:W-:Y:S02]  /*9390*/  LOP3.LUT R0, R4, 0xfffffff8, RZ, 0xc0, !PT ;  /* 0xfffffff804007812 */ /* 0x000fe400078ec0ff */
[----:B------:R-:W-:-:S03]  /*93a0*/  SHF.R.S32.HI R4, RZ, 0x3, R4 ;  /* 0x00000003ff047819 */ /* 0x000fc60000011404 */
[----:B------:R-:W-:-:S04]  /*93b0*/  IMAD.IADD R0, R5, 0x1, -R0 ;  /* 0x0000000105007824 */ /* 0x000fc800078e0a00 */
[----:B------:R-:W-:-:S05]  /*93c0*/  IMAD.SHL.U32 R2, R0, 0x4, RZ ;  /* 0x0000000400027824 */ /* 0x000fca00078e00ff */
[----:B-1----:R-:W-:-:S05]  /*93d0*/  SHF.R.S32.HI R3, RZ, 0x1f, R2 ;  /* 0x0000001fff037819 */ /* 0x002fca0000011402 */
[----:B------:R-:W-:-:S05]  /*93e0*/  IMAD.WIDE R4, R4, 0x60, R2 ;  /* 0x0000006004047825 */ /* 0x000fca00078e0202 */
[----:B------:R-:W-:-:S04]  /*93f0*/  IADD3 R0, P0, R8, R4, RZ ;  /* 0x0000000408007210 */ /* 0x000fc80007f1e0ff */
[----:B------:R-:W-:Y:S02]  /*9400*/  LEA.HI.X.SX32 R3, R8, R5, 0x1, P0 ;  /* 0x0000000508037211 */ /* 0x000fe400000f0eff */
[----:B------:R-:W-:-:S04]  /*9410*/  LEA R2, P0, R0, c[0x0][0x1d8], 0x2 ;  /* 0x0000760000027a11 */ /* 0x000fc800078010ff */
[----:B------:R-:W-:-:S05]  /*9420*/  LEA.HI.X R3, R0, c[0x0][0x1dc], R3, 0x2, P0 ;  /* 0x0000770000037a11 */ /* 0x000fca00000f1403 */
[----:B--2---:R-:W-:Y:S04]  /*9430*/  STG.E.128 [R2.64], R52 ;  /* 0x0000003402007986 */ /* 0x004fe8000c101d0a */
[----:B------:R-:W-:Y:S04]  /*9440*/  STG.E.128 [R2.64+0x80], R36 ;  /* 0x0000802402007986 */ /* 0x000fe8000c101d0a */
        /* <DEDUP_REMOVED lines=9> */
[----:B------:R-:W-:Y:S01]  /*94e0*/  STG.E.128 [R2.64+0x4900], R56 ;  /* 0x0049003802007986 */ /* 0x000fe2000c101d0a */
[----:B------:R-:W-:Y:S05]  /*94f0*/  EXIT ;  /* 0x000000000000794d */ /* 0x000fea0003800000 */
.L_x_1746:
        /* <DEDUP_REMOVED lines=16> */
.L_x_6116:


//--------------------- .text._ZN5flash24flash_fwd_splitkv_kernelI23Flash_fwd_kernel_traitsILi96ELi64ELi128ELi4ELb0ELb0EN7cutlass6half_tE19Flash_kernel_traitsILi96ELi64ELi128ELi4ES3_EELb1ELb0ELb0ELb1ELb1ELb1ELb1ELb0EEEvNS_16Flash_fwd_paramsE --------------------------
	.section	.text._ZN5flash24flash_fwd_splitkv_kernelI23Flash_fwd_kernel_traitsILi96ELi64ELi128ELi4ELb0ELb0EN7cutlass6half_tE19Flash_kernel_traitsILi96ELi64ELi128ELi4ES3_EELb1ELb0ELb0ELb1ELb1ELb1ELb1ELb0EEEvNS_16Flash_fwd_paramsE,"ax",@progbits
	.sectioninfo	@"SHI_REGISTERS=243"
	.align	128
        .global         _ZN5flash24flash_fwd_splitkv_kernelI23Flash_fwd_kernel_traitsILi96ELi64ELi128ELi4ELb0ELb0EN7cutlass6half_tE19Flash_kernel_traitsILi96ELi64ELi128ELi4ES3_EELb1ELb0ELb0ELb1ELb1ELb1ELb1ELb0EEEvNS_16Flash_fwd_paramsE
        .type           _ZN5flash24flash_fwd_splitkv_kernelI23Flash_fwd_kernel_traitsILi96ELi64ELi128ELi4ELb0ELb0EN7cutlass6half_tE19Flash_kernel_traitsILi96ELi64ELi128ELi4ES3_EELb1ELb0ELb0ELb1ELb1ELb1ELb1ELb0EEEvNS_16Flash_fwd_paramsE,@function
        .size           _ZN5flash24flash_fwd_splitkv_kernelI23Flash_fwd_kernel_traitsILi96ELi64ELi128ELi4ELb0ELb0EN7cutlass6half_tE19Flash_kernel_traitsILi96ELi64ELi128ELi4ES3_EELb1ELb0ELb0ELb1ELb1ELb1ELb1ELb0EEEvNS_16Flash_fwd_paramsE,(.L_x_6117 - _ZN5flash24flash_fwd_splitkv_kernelI23Flash_fwd_kernel_traitsILi96ELi64ELi128ELi4ELb0ELb0EN7cutlass6half_tE19Flash_kernel_traitsILi96ELi64ELi128ELi4ES3_EELb1ELb0ELb0ELb1ELb1ELb1ELb1ELb0EEEvNS_16Flash_fwd_paramsE)
        .other          _ZN5flash24flash_fwd_splitkv_kernelI23Flash_fwd_kernel_traitsILi96ELi64ELi128ELi4ELb0ELb0EN7cutlass6half_tE19Flash_kernel_traitsILi96ELi64ELi128ELi4ES3_EELb1ELb0ELb0ELb1ELb1ELb1ELb1ELb0EEEvNS_16Flash_fwd_paramsE,@"STO_CUDA_ENTRY STV_DEFAULT"
_ZN5flash24flash_fwd_splitkv_kernelI23Flash_fwd_kernel_traitsILi96ELi64ELi128ELi4ELb0ELb0EN7cutlass6half_tE19Flash_kernel_traitsILi96ELi64ELi128ELi4ES3_EELb1ELb0ELb0ELb1ELb1ELb1ELb1ELb0EEEvNS_16Flash_fwd_paramsE:
.text._ZN5flash24flash_fwd_splitkv_kernelI23Flash_fwd_kernel_traitsILi96ELi64ELi128ELi4ELb0ELb0EN7cutlass6half_tE19Flash_kernel_traitsILi96ELi64ELi128ELi4ES3_EELb1ELb0ELb0ELb1ELb1ELb1ELb1ELb0EEEvNS_16Flash_fwd_paramsE:
[----:B------:R-:W-:Y:S02]  /*0000*/  MOV R1, c[0x0][0x28] ;  /* 0x00000a0000017a02 */ /* 0x000fe40000000f00 */
[----:B------:R-:W1:Y:S01]  /*0010*/  I2F.U32.RP R6, c[0x0][0x1c0] ;  /* 0x0000700000067b06 */ /* 0x000e620000209000 */
[----:B------:R-:W2:Y:S01]  /*0020*/  S2R R2, SR_CTAID.Z ;  /* 0x0000000000027919 */ /* 0x000ea20000002700 */
        /* <DEDUP_REMOVED lines=8> */
[----:B-1----:R-:W-:-:S06]  /*00b0*/  IADD3 R4, R4, 0xffffffe, RZ ;  /* 0x0ffffffe04047810 */ /* 0x002fcc0007ffe0ff */
[----:B------:R-:W1:Y:S02]  /*00c0*/  F2I.FTZ.U32.TRUNC.NTZ R5, R4 ;  /* 0x0000000400057305 */ /* 0x000e64000021f000 */
[--C-:B-1----:R-:W-:Y:S02]  /*00d0*/  IMAD.MOV R0, RZ, RZ, -R5.reuse ;  /* 0x000000ffff007224 */ /* 0x102fe400078e0a05 */
[----:B------:R-:W-:Y:S02]  /*00e0*/  IMAD.MOV.U32 R4, RZ, RZ, RZ ;  /* 0x000000ffff047224 */ /* 0x000fe400078e00ff */
[----:B------:R-:W-:Y:S02]  /*00f0*/  IMAD R3, R0, c[0x0][0x1c0], RZ ;  /* 0x0000700000037a24 */ /* 0x000fe400078e02ff */
[----:B------:R-:W-:Y:S02]  /*0100*/  @P0 IMAD.MOV.U32 R0, RZ, RZ, 0x4 ;  /* 0x00000004ff000424 */ /* 0x000fe400078e00ff */
[----:B------:R-:W-:-:S04]  /*0110*/  IMAD.HI.U32 R3, R5, R3, R4 ;  /* 0x0000000305037227 */ /* 0x000fc800078e0004 */
[----:B------:R-:W-:Y:S02]  /*0120*/  @P1 IMAD.MOV.U32 R4, RZ, RZ, 0x4 ;  /* 0x00000004ff041424 */ /* 0x000fe400078e00ff */
[----:B--2---:R-:W-:-:S04]  /*0130*/  IMAD.HI.U32 R165, R3, R2, RZ ;  /* 0x0000000203a57227 */ /* 0x004fc800078e00ff */
[----:B------:R-:W-:-:S04]  /*0140*/  IMAD.MOV R3, RZ, RZ, -R165 ;  /* 0x000000ffff037224 */ /* 0x000fc800078e0aa5 */
[----:B------:R-:W-:-:S05]  /*0150*/  IMAD R3, R3, c[0x0][0x1c0], R2 ;  /* 0x0000700003037a24 */ /* 0x000fca00078e0202 */
[----:B------:R-:W-:-:S13]  /*0160*/  ISETP.GE.U32.AND P4, PT, R3, c[0x0][0x1c0], PT ;  /* 0x0000700003007a0c */ /* 0x000fda0003f86070 */
[----:B------:R-:W-:Y:S02]  /*0170*/  @P4 IADD3 R3, R3, -c[0x0][0x1c0], RZ ;  /* 0x8000700003034a10 */ /* 0x000fe40007ffe0ff */
[----:B------:R-:W-:Y:S02]  /*0180*/  @P4 IADD3 R165, R165, 0x1, RZ ;  /* 0x00000001a5a54810 */ /* 0x000fe40007ffe0ff */
[----:B------:R-:W-:-:S13]  /*0190*/  ISETP.GE.U32.AND P3, PT, R3, c[0x0][0x1c0], PT ;  /* 0x0000700003007a0c */ /* 0x000fda0003f66070 */
[----:B------:R-:W-:Y:S02]  /*01a0*/  @P3 IADD3 R165, R165, 0x1, RZ ;  /* 0x00000001a5a53810 */ /* 0x000fe40007ffe0ff */
[----:B------:R-:W-:-:S05]  /*01b0*/  @!P2 LOP3.LUT R165, RZ, c[0x0][0x1c0], RZ, 0x33, !PT ;  /* 0x00007000ffa5aa12 */ /* 0x000fca00078e33ff */
[----:B------:R-:W-:-:S04]  /*01c0*/  @P1 IMAD.WIDE R6, R165, R4, c[0x0][0x250] ;  /* 0x00009400a5061625 */ /* 0x000fc800078e0204 */
[----:B------:R-:W-:Y:S01]  /*01d0*/  @P0 IMAD.WIDE R4, R165, R0, c[0x0][0x258] ;  /* 0x00009600a5040625 */ /* 0x000fe200078e0200 */
[----:B------:R-:W2:Y:S05]  /*01e0*/  @P1 LDG.E R15, [R6.64] ;  /* 0x0000000a060f1981 */ /* 0x000eaa000c1e1900 */
        /* <DEDUP_REMOVED lines=112> */
.L_x_1747:
        /* <DEDUP_REMOVED lines=11> */
[----:B------:R-:W-:Y:S01]  /*09a0*/  SHF.R.S32.HI R0, RZ, 0x1f, R165 ;  /* 0x0000001fff007819 */ /* 0x000fe200000114a5 */
[----:B-1----:R-:W-:Y:S01]  /*09b0*/  IMAD.WIDE.U32 R2, R165, c[0x0][0x2c8], RZ ;  /* 0x0000b200a5027a25 */ /* 0x002fe200078e00ff */
[----:B------:R-:W-:-:S03]  /*09c0*/  PLOP3.LUT P6, PT, PT, PT, PT, 0x8, 0x0 ;  /* 0x000000000000781c */ /* 0x000fc60003fce170 */
[----:B------:R-:W-:Y:S01]  /*09d0*/  IMAD R0, R0, c[0x0][0x2c8], RZ ;  /* 0x0000b20000007a24 */ /* 0x000fe200078e02ff */
[----:B------:R-:W-:-:S03]  /*09e0*/  LEA R166, P0, R2, c[0x0][0x2c0], 0x2 ;  /* 0x0000b00002a67a11 */ /* 0x000fc600078010ff */
[----:B------:R-:W-:-:S05]  /*09f0*/  IMAD R0, R165, c[0x0][0x2cc], R0 ;  /* 0x0000b300a5007a24 */ /* 0x000fca00078e0200 */
[----:B------:R-:W-:-:S04]  /*0a00*/  IADD3 R3, R3, R0, RZ ;  /* 0x0000000003037210 */ /* 0x000fc80007ffe0ff */
[----:B------:R-:W-:Y:S02]  /*0a10*/  LEA.HI.X R167, R2, c[0x0][0x2c4], R3, 0x2, P0 ;  /* 0x0000b10002a77a11 */ /* 0x000fe400000f1403 */
.L_x_1748:
[----:B-1----:R-:W-:Y:S01]  /*0a20*/  IABS R2, c[0x0][0x2d0] ;  /* 0x0000b40000027a13 */ /* 0x002fe20000000000 */
[----:B------:R-:W-:Y:S05]  /*0a30*/  @P6 BRA `(.L_x_1749) ;  /* 0x0000048000006947 */ /* 0x000fea0003800000 */
[----:B-----5:R-:W1:Y:S01]  /*0a40*/  I2F.RP R5, R2 ;  /* 0x0000000200057306 */ /* 0x020e620000209400 */
[----:B------:R-:W-:-:S04]  /*0a50*/  LEA R4, R117, 0xffffff80, 0x7 ;  /* 0xffffff8075047811 */ /* 0x000fc800078e38ff */
[----:B------:R-:W-:-:S03]  /*0a60*/  IABS R0, R4 ;  /* 0x0000000400007213 */ /* 0x000fc60000000000 */
        /* <DEDUP_REMOVED lines=24> */
[----:B------:R-:W-:-:S03]  /*0bf0*/  IMAD.MOV R3, RZ, RZ, -R3 ;  /* 0x000000ffff037224 */ /* 0x000fc600078e0a03 */
[----:B------:R-:W1:Y:S01]  /*0c00*/  I2F.RP R10, R0 ;  /* 0x00000000000a7306 */ /* 0x000e620000209400 */
[----:B------:R-:W-:-:S05]  /*0c10*/  IMAD R4, R3, c[0x0][0x2d0], R4 ;  /* 0x0000b40003047a24 */ /* 0x000fca00078e0204 */
[----:B------:R-:W-:Y:S02]  /*0c20*/  SHF.R.S32.HI R3, RZ, 0x1f, R4 ;  /* 0x0000001fff037819 */ /* 0x000fe40000011404 */
        /* <DEDUP_REMOVED lines=16> */
[----:B------:R-:W-:-:S04]  /*0d30*/  LOP3.LUT R0, R11, c[0x0][0x1c8], RZ, 0x3c, !PT ;  /* 0x000072000b007a12 */ /* 0x000fc800078e3cff */
[----:B------:R-:W-:-:S07]  /*0d40*/  ISETP.GE.AND P0, PT, R0, RZ, PT ;  /* 0x000000ff0000720c */ /* 0x000fce0003f06270 */
[----:B------:R-:W-:Y:S02]  /*0d50*/  @P1 IADD3 R7, R7, 0x1, RZ ;  /* 0x0000000107071810 */ /* 0x000fe40007ffe0ff */
[----:B------:R-:W-:-:S04]  /*0d60*/  ISETP.NE.AND P1, PT, RZ, c[0x0][0x1c8], PT ;  /* 0x00007200ff007a0c */ /* 0x000fc80003f25270 */
[----:B------:R-:W-:-:S09]  /*0d70*/  @!P0 IADD3 R7, -R7, RZ, RZ ;  /* 0x000000ff07078210 */ /* 0x000fd20007ffe1ff */
        /* <DEDUP_REMOVED lines=8> */
[----:B------:R-:W-:Y:S02]  /*0e00*/  IMAD R0, R20, c[0x0][0x184], R5 ;  /* 0x0000610014007a24 */ /* 0x000fe400078e0205 */
[----:B------:R-:W-:Y:S02]  /*0e10*/  IMAD R5, R3, c[0x0][0x198], RZ ;  /* 0x0000660003057a24 */ /* 0x000fe400078e02ff */
[----:B------:R-:W-:Y:S02]  /*0e20*/  IMAD.IADD R9, R9, 0x1, R0 ;  /* 0x0000000109097824 */ /* 0x000fe400078e0200 */
[----:B------:R-:W-:-:S02]  /*0e30*/  IMAD R5, R4, c[0x0][0x19c], R5 ;  /* 0x0000670004057a24 */ /* 0x000fc400078e0205 */
[----:B------:R-:W-:-:S04]  /*0e40*/  IMAD.WIDE.U32 R22, R4, c[0x0][0x198], R8 ;  /* 0x0000660004167a25 */ /* 0x000fc800078e0008 */
[C---:B------:R-:W-:Y:S01]  /*0e50*/  IMAD R17, R20.reuse, c[0x0][0x18c], R17 ;  /* 0x0000630014117a24 */ /* 0x040fe200078e0211 */
[----:B------:R-:W-:Y:S01]  /*0e60*/  IADD3 R23, R23, R5, RZ ;  /* 0x0000000517177210 */ /* 0x000fe20007ffe0ff */
[----:B------:R-:W-:-:S04]  /*0e70*/  IMAD.WIDE.U32 R20, R20, c[0x0][0x188], RZ ;  /* 0x0000620014147a25 */ /* 0x000fc800078e00ff */
[----:B------:R-:W-:-:S04]  /*0e80*/  IMAD.WIDE.U32 R22, R7, c[0x0][0x1b0], R22 ;  /* 0x00006c0007167a25 */ /* 0x000fc800078e0016 */
[----:B------:R-:W-:Y:S01]  /*0e90*/  IMAD.IADD R17, R21, 0x1, R17 ;  /* 0x0000000115117824 */ /* 0x000fe200078e0211 */
[----:B------:R-:W-:Y:S01]  /*0ea0*/  IADD3 R16, R23, R16, RZ ;  /* 0x0000001017107210 */ /* 0x000fe20007ffe0ff */
[----:B------:R-:W-:Y:S05]  /*0eb0*/  BRA `(.L_x_1750) ;  /* 0x0000034000007947 */ /* 0x000fea0003800000 */
.L_x_1749:
[----:B------:R-:W-:Y:S01]  /*0ec0*/  IABS R9, c[0x0][0x1c8] ;  /* 0x0000720000097a13 */ /* 0x000fe20000000000 */
[----:B------:R-:W-:-:S03]  /*0ed0*/  IMAD.MOV.U32 R6, RZ, RZ, RZ ;  /* 0x000000ffff067224 */ /* 0x000fc600078e00ff */
[----:B------:R-:W1:Y:S08]  /*0ee0*/  I2F.RP R8, R9 ;  /* 0x0000000900087306 */ /* 0x000e700000209400 */
[----:B-1----:R-:W1:Y:S02]  /*0ef0*/  MUFU.RCP R4, R8 ;  /* 0x0000000800047308 */ /* 0x002e640000001000 */
[----:B-1----:R-:W-:-:S06]  /*0f00*/  IADD3 R4, R4, 0xffffffe, RZ ;  /* 0x0ffffffe04047810 */ /* 0x002fcc0007ffe0ff */
[----:B------:R-:W1:Y:S02]  /*0f10*/  F2I.FTZ.U32.TRUNC.NTZ R7, R4 ;  /* 0x0000000400077305 */ /* 0x000e64000021f000 */
[----:B-1----:R-:W-:Y:S02]  /*0f20*/  IADD3 R0, RZ, -R7, RZ ;  /* 0x80000007ff007210 */ /* 0x002fe40007ffe0ff */
[----:B------:R-:W-:-:S03]  /*0f30*/  LEA R4, R117, 0xffffff80, 0x7 ;  /* 0xffffff8075047811 */ /* 0x000fc600078e38ff */
[----:B------:R-:W-:Y:S01]  /*0f40*/  IMAD R3, R0, R9, RZ ;  /* 0x0000000900037224 */ /* 0x000fe200078e02ff */
[----:B------:R-:W-:Y:S02]  /*0f50*/  IABS R0, R11 ;  /* 0x0000000b00007213 */ /* 0x000fe40000000000 */
[----:B------:R-:W-:Y:S01]  /*0f60*/  IADD3 R12, P1, R15, R4, RZ ;  /* 0x000000040f0c7210 */ /* 0x000fe20007f3e0ff */
[----:B------:R-:W-:Y:S01]  /*0f70*/  IMAD.HI.U32 R6, R7, R3, R6 ;  /* 0x0000000307067227 */ /* 0x000fe200078e0006 */
[----:B------:R-:W-:-:S05]  /*0f80*/  MOV R3, R0 ;  /* 0x0000000000037202 */ /* 0x000fca0000000f00 */
[----:B------:R-:W-:Y:S01]  /*0f90*/  IMAD.HI.U32 R7, R6, R3, RZ ;  /* 0x0000000306077227 */ /* 0x000fe200078e00ff */
[----:B------:R-:W-:-:S03]  /*0fa0*/  SHF.R.S32.HI R6, RZ, 0x1f, R15 ;  /* 0x0000001fff067819 */ /* 0x000fc6000001140f */
[----:B------:R-:W-:-:S04]  /*0fb0*/  IMAD.MOV R0, RZ, RZ, -R7 ;  /* 0x000000ffff007224 */ /* 0x000fc800078e0a07 */
[----:B------:R-:W-:Y:S01]  /*0fc0*/  IMAD R0, R9, R0, R3 ;  /* 0x0000000009007224 */ /* 0x000fe200078e0203 */
[----:B------:R-:W-:-:S04]  /*0fd0*/  SHF.R.S32.HI R3, RZ, 0x1f, R4 ;  /* 0x0000001fff037819 */ /* 0x000fc80000011404 */
[----:B------:R-:W-:-:S13]  /*0fe0*/  ISETP.GT.U32.AND P0, PT, R9, R0, PT ;  /* 0x000000000900720c */ /* 0x000fda0003f04070 */
[-C--:B------:R-:W-:Y:S02]  /*0ff0*/  @!P0 IADD3 R0, R0, -R9.reuse, RZ ;  /* 0x8000000900008210 */ /* 0x080fe40007ffe0ff */
[----:B------:R-:W-:Y:S02]  /*1000*/  @!P0 IADD3 R7, R7, 0x1, RZ ;  /* 0x0000000107078810 */ /* 0x000fe40007ffe0ff */
[----:B------:R-:W-:Y:S01]  /*1010*/  ISETP.GE.U32.AND P2, PT, R0, R9, PT ;  /* 0x000000090000720c */ /* 0x000fe20003f46070 */
[C---:B------:R-:W-:Y:S01]  /*1020*/  IMAD.X R9, R6.reuse, 0x1, R3, P1 ;  /* 0x0000000106097824 */ /* 0x040fe200008e0603 */
[----:B------:R-:W-:Y:S01]  /*1030*/  LOP3.LUT R0, R11, c[0x0][0x1c8], RZ, 0x3c, !PT ;  /* 0x000072000b007a12 */ /* 0x000fe200078e3cff */
[----:B------:R-:W-:Y:S01]  /*1040*/  IMAD R6, R6, c[0x0][0x1a0], RZ ;  /* 0x0000680006067a24 */ /* 0x000fe200078e02ff */
[----:B------:R-:W-:Y:S01]  /*1050*/  ISETP.NE.AND P0, PT, RZ, c[0x0][0x1c8], PT ;  /* 0x00007200ff007a0c */ /* 0x000fe20003f05270 */
[----:B------:R-:W-:Y:S01]  /*1060*/  IMAD R9, R9, c[0x0][0x198], RZ ;  /* 0x0000660009097a24 */ /* 0x000fe200078e02ff */
[----:B------:R-:W-:-:S02]  /*1070*/  ISETP.GE.AND P1, PT, R0, RZ, PT ;  /* 0x000000ff0000720c */ /* 0x000fc40003f26270 */
[----:B-----5:R-:W-:Y:S01]  /*1080*/  SHF.R.S32.HI R0, RZ, 0x1f, R5 ;  /* 0x0000001fff007819 */ /* 0x020fe20000011405 */
[C---:B------:R-:W-:Y:S02]  /*1090*/  IMAD R9, R12.reuse, c[0x0][0x19c], R9 ;  /* 0x000067000c097a24 */ /* 0x040fe400078e0209 */
[----:B------:R-:W-:Y:S02]  /*10a0*/  IMAD.WIDE.U32 R12, R12, c[0x0][0x198], RZ ;  /* 0x000066000c0c7a25 */ /* 0x000fe400078e00ff */
[----:B------:R-:W-:Y:S02]  /*10b0*/  @P2 IADD3 R7, R7, 0x1, RZ ;  /* 0x0000000107072810 */ /* 0x000fe40007ffe0ff */
[----:B------:R-:W-:Y:S01]  /*10c0*/  IMAD R8, R0, c[0x0][0x180], RZ ;  /* 0x0000600000087a24 */ /* 0x000fe200078e02ff */
[----:B------:R-:W-:Y:S01]  /*10d0*/  IADD3 R13, R13, R9, RZ ;  /* 0x000000090d0d7210 */ /* 0x000fe20007ffe0ff */
[C---:B------:R-:W-:Y:S02]  /*10e0*/  IMAD R9, R15.reuse, c[0x0][0x1a4], R6 ;  /* 0x000069000f097a24 */ /* 0x040fe400078e0206 */
[----:B------:R-:W-:Y:S01]  /*10f0*/  @!P1 IMAD.MOV R7, RZ, RZ, -R7 ;  /* 0x000000ffff079224 */ /* 0x000fe200078e0a07 */
[----:B------:R-:W-:Y:S01]  /*1100*/  @!P0 LOP3.LUT R7, RZ, c[0x0][0x1c8], RZ, 0x33, !PT ;  /* 0x00007200ff078a12 */ /* 0x000fe200078e33ff */
[----:B------:R-:W-:-:S03]  /*1110*/  IMAD.WIDE.U32 R14, R15, c[0x0][0x1a0], RZ ;  /* 0x000068000f0e7a25 */ /* 0x000fc600078e00ff */
[----:B------:R-:W-:Y:S01]  /*1120*/  SHF.R.S32.HI R6, RZ, 0x1f, R7 ;  /* 0x0000001fff067819 */ /* 0x000fe20000011407 */
[----:B------:R-:W-:Y:S01]  /*1130*/  IMAD R8, R5, c[0x0][0x184], R8 ;  /* 0x0000610005087a24 */ /* 0x000fe200078e0208 */
[----:B------:R-:W-:Y:S01]  /*1140*/  IADD3 R9, R15, R9, RZ ;  /* 0x000000090f097210 */ /* 0x000fe20007ffe0ff */
[----:B------:R-:W-:-:S04]  /*1150*/  IMAD.WIDE.U32 R12, R5, c[0x0][0x180], R12 ;  /* 0x00006000050c7a25 */ /* 0x000fc800078e000c */
[----:B------:R-:W-:Y:S01]  /*1160*/  IMAD R0, R0, c[0x0][0x188], RZ ;  /* 0x0000620000007a24 */ /* 0x000fe200078e02ff */
[----:B------:R-:W-:Y:S01]  /*1170*/  IADD3 R13, R13, R8, RZ ;  /* 0x000000080d0d7210 */ /* 0x000fe20007ffe0ff */
[----:B------:R-:W-:Y:S02]  /*1180*/  IMAD.MOV.U32 R8, RZ, RZ, R14 ;  /* 0x000000ffff087224 */ /* 0x000fe400078e000e */
[C---:B------:R-:W-:Y:S02]  /*1190*/  IMAD R17, R5.reuse, c[0x0][0x18c], R0 ;  /* 0x0000630005117a24 */ /* 0x040fe400078e0200 */
[----:B------:R-:W-:Y:S02]  /*11a0*/  IMAD R0, R6, c[0x0][0x1b0], RZ ;  /* 0x00006c0006007a24 */ /* 0x000fe400078e02ff */
[----:B------:R-:W-:-:S04]  /*11b0*/  IMAD.WIDE.U32 R20, R5, c[0x0][0x188], R8 ;  /* 0x0000620005147a25 */ /* 0x000fc800078e0008 */
[----:B------:R-:W-:Y:S01]  /*11c0*/  IMAD.WIDE.U32 R22, R7, c[0x0][0x1b0], R12 ;  /* 0x00006c0007167a25 */ /* 0x000fe200078e000c */
[----:B------:R-:W-:-:S03]  /*11d0*/  IADD3 R17, R21, R17, RZ ;  /* 0x0000001115117210 */ /* 0x000fc60007ffe0ff */
[----:B------:R-:W-:-:S05]  /*11e0*/  IMAD R0, R7, c[0x0][0x1b4], R0 ;  /* 0x00006d0007007a24 */ /* 0x000fca00078e0200 */
[----:B------:R-:W-:Y:S02]  /*11f0*/  IADD3 R16, R23, R0, RZ ;  /* 0x0000000017107210 */ /* 0x000fe40007ffe0ff */
.L_x_1750:
[----:B------:R-:W-:Y:S01]  /*1200*/  SHF.R.S32.HI R123, RZ, 0x1f, R122 ;  /* 0x0000001fff7b7819 */ /* 0x000fe2000001147a */
[----:B------:R-:W-:Y:S01]  /*1210*/  IMAD R6, R6, c[0x0][0x1b8], RZ ;  /* 0x00006e0006067a24 */ /* 0x000fe200078e02ff */
[----:B------:R-:W-:Y:S01]  /*1220*/  SHF.R.S32.HI R14, RZ, 0x1f, R165 ;  /* 0x0000001fff0e7819 */ /* 0x000fe200000114a5 */
[----:B------:R-:W-:Y:S01]  /*1230*/  ULDC.64 UR6, c[0x0][0x198] ;  /* 0x0000660000067ab9 */ /* 0x000fe20000000a00 */
[-C--:B------:R-:W-:Y:S01]  /*1240*/  LEA.HI R9, R123, R122.reuse, RZ, 0x2 ;  /* 0x0000007a7b097211 */ /* 0x080fe200078f10ff */
[----:B------:R-:W-:Y:S01]  /*1250*/  IMAD R6, R7, c[0x0][0x1bc], R6 ;  /* 0x00006f0007067a24 */ /* 0x000fe200078e0206 */
[-C--:B------:R-:W-:Y:S01]  /*1260*/  LEA.HI R13, R123, R122.reuse, RZ, 0x3 ;  /* 0x0000007a7b0d7211 */ /* 0x080fe200078f18ff */
[----:B------:R-:W-:Y:S01]  /*1270*/  IMAD R14, R14, c[0x0][0x178], RZ ;  /* 0x00005e000e0e7a24 */ /* 0x000fe200078e02ff */
[----:B------:R-:W-:Y:S01]  /*1280*/  LOP3.LUT R5, R9, 0xfffffffc, RZ, 0xc0, !PT ;  /* 0xfffffffc09057812 */ /* 0x000fe200078ec0ff */
[----:B------:R-:W-:Y:S01]  /*1290*/  USHF.L.U32 UR9, UR6, 0x6, URZ ;  /* 0x0000000606097899 */ /* 0x000fe2000800063f */
[----:B------:R-:W-:Y:S01]  /*12a0*/  SHF.R.S32.HI R0, RZ, 0x3, R13 ;  /* 0x00000003ff007819 */ /* 0x000fe2000001140d */
[----:B------:R-:W-:Y:S01]  /*12b0*/  IMAD R14, R165, c[0x0][0x17c], R14 ;  /* 0x00005f00a50e7a24 */ /* 0x000fe200078e020e */
[----:B------:R-:W-:Y:S01]  /*12c0*/  LEA.HI R15, R123, R122, RZ, 0x4 ;  /* 0x0000007a7b0f7211 */ /* 0x000fe200078f20ff */
[----:B------:R-:W-:Y:S01]  /*12d0*/  IMAD.IADD R26, R122, 0x1, -R5 ;  /* 0x000000017a1a7824 */ /* 0x000fe200078e0a05 */
[C---:B------:R-:W-:Y:S01]  /*12e0*/  LEA.HI R163, R13.reuse, R0, RZ, 0x1 ;  /* 0x000000000da37211 */ /* 0x040fe200078f08ff */
[----:B------:R-:W-:Y:S01]  /*12f0*/  IMAD.SHL.U32 R23, R0, 0x40, RZ ;  /* 0x0000004000177824 */ /* 0x000fe200078e00ff */
[----:B------:R-:W-:Y:S01]  /*1300*/  SHF.R.S32.HI R8, RZ, 0x4, R15 ;  /* 0x00000004ff087819 */ /* 0x000fe2000001140f */
[----:B------:R-:W-:Y:S01]  /*1310*/  IMAD.SHL.U32 R26, R26, 0x8, RZ ;  /* 0x000000081a1a7824 */ /* 0x000fe200078e00ff */
[----:B------:R-:W-:Y:S01]  /*1320*/  LOP3.LUT R13, R13, 0xfffffff8, RZ, 0xc0, !PT ;  /* 0xfffffff80d0d7812 */ /* 0x000fe200078ec0ff */
[----:B------:R-:W-:Y:S01]  /*1330*/  UMOV UR8, 0x6 ;  /* 0x0000000600087882 */ /* 0x000fe20000000000 */
[----:B------:R-:W-:Y:S01]  /*1340*/  LEA.HI R5, R15, R8, RZ, 0x1 ;  /* 0x000000080f057211 */ /* 0x000fe200078f08ff */
[----:B------:R-:W-:Y:S01]  /*1350*/  USHF.L.U64.HI UR7, UR6, UR8, UR7 ;  /* 0x0000000806077299 */ /* 0x000fe20008010207 */
[----:B------:R-:W-:Y:S01]  /*1360*/  LOP3.LUT R23, R23, 0xc0, RZ, 0xc0, !PT ;  /* 0x000000c017177812 */ /* 0x000fe200078ec0ff */
[----:B------:R-:W-:Y:S01]  /*1370*/  IMAD.IADD R13, R122, 0x1, -R13 ;  /* 0x000000017a0d7824 */ /* 0x000fe200078e0a0d */
[----:B------:R-:W-:Y:S01]  /*1380*/  LOP3.LUT R5, R5, 0xfffffffe, RZ, 0xc0, !PT ;  /* 0xfffffffe05057812 */ /* 0x000fe200078ec0ff */
[----:B------:R-:W-:Y:S01]  /*1390*/  ULDC.64 UR4, c[0x0][0x1a0] ;  /* 0x0000680000047ab9 */ /* 0x000fe20000000a00 */
[--C-:B------:R-:W-:Y:S01]  /*13a0*/  LOP3.LUT R21, R23, 0x18, R26.reuse, 0xf8, !PT ;  /* 0x0000001817157812 */ /* 0x100fe200078ef81a */
[----:B------:R-:W-:Y:S01]  /*13b0*/  USHF.L.U64.HI UR5, UR4, UR8, UR5 ;  /* 0x0000000804057299 */ /* 0x000fe20008010205 */
[----:B------:R-:W-:Y:S01]  /*13c0*/  SHF.R.U32.HI R12, RZ, 0x3, R23 ;  /* 0x00000003ff0c7819 */ /* 0x000fe20000011617 */
[----:B------:R-:W-:Y:S01]  /*13d0*/  IMAD.IADD R5, R8, 0x1, -R5 ;  /* 0x0000000108057824 */ /* 0x000fe200078e0a05 */
[----:B------:R-:W-:Y:S01]  /*13e0*/  IADD3 R20, P0, R26, R20, RZ ;  /* 0x000000141a147210 */ /* 0x000fe20007f1e0ff */
[----:B------:R-:W-:Y:S01]  /*13f0*/  USHF.L.U32 UR4, UR4, 0x6, URZ ;  /* 0x0000000604047899 */ /* 0x000fe2000800063f */
[----:B------:R-:W-:-:S02]  /*1400*/  SHF.R.S32.HI R27, RZ, 0x1f, R26 ;  /* 0x0000001fff1b7819 */ /* 0x000fc4000001141a */
[----:B------:R-:W-:Y:S02]  /*1410*/  IADD3 R22, P1, R26, R22, RZ ;  /* 0x000000161a167210 */ /* 0x000fe40007f3e0ff */
[----:B------:R-:W-:Y:S02]  /*1420*/  LOP3.LUT R15, R15, 0xfffffff0, RZ, 0xc0, !PT ;  /* 0xfffffff00f0f7812 */ /* 0x000fe400078ec0ff */
[----:B------:R-:W-:Y:S01]  /*1430*/  SHF.R.S32.HI R18, RZ, 0x2, R9 ;  /* 0x00000002ff127819 */ /* 0x000fe20000011409 */
[----:B------:R-:W-:Y:S01]  /*1440*/  IMAD.X R23, R27, 0x1, R16, P1 ;  /* 0x000000011b177824 */ /* 0x000fe200008e0610 */
[----:B------:R-:W-:Y:S01]  /*1450*/  LOP3.LUT R12, R21, R12, RZ, 0x3c, !PT ;  /* 0x0000000c150c7212 */ /* 0x000fe200078e3cff */
[----:B------:R-:W-:Y:S01]  /*1460*/  IMAD.X R21, R27, 0x1, R17, P0 ;  /* 0x000000011b157824 */ /* 0x000fe200000e0611 */
[----:B------:R-:W-:Y:S01]  /*1470*/  SHF.R.S32.HI R8, RZ, 0x1f, R11 ;  /* 0x0000001fff087819 */ /* 0x000fe2000001140b */
[----:B------:R-:W-:Y:S01]  /*1480*/  IMAD.WIDE.U32 R16, R165, c[0x0][0x178], R26 ;  /* 0x00005e00a5107a25 */ /* 0x000fe200078e001a */
[----:B------:R-:W-:-:S02]  /*1490*/  LEA.HI R164, R13, R13, RZ, 0x1 ;  /* 0x0000000d0da47211 */ /* 0x000fc400078f08ff */
[----:B------:R-:W-:Y:S01]  /*14a0*/  SHF.R.S32.HI R19, RZ, 0x1f, R18 ;  /* 0x0000001fff137819 */ /* 0x000fe20000011412 */
[----:B------:R-:W-:Y:S01]  /*14b0*/  IMAD.IADD R15, R122, 0x1, -R15 ;  /* 0x000000017a0f7824 */ /* 0x000fe200078e0a0f */
[----:B------:R-:W-:Y:S01]  /*14c0*/  LOP3.LUT R162, R164, 0xfffffffe, RZ, 0xc0, !PT ;  /* 0xfffffffea4a27812 */ /* 0x000fe200078ec0ff */
[----:B------:R-:W-:Y:S01]  /*14d0*/  IMAD.IADD R17, R17, 0x1, R14 ;  /* 0x0000000111117824 */ /* 0x000fe200078e020e */
[----:B------:R-:W-:Y:S01]  /*14e0*/  IADD3 R4, P0, R18, R4, RZ ;  /* 0x0000000412047210 */ /* 0x000fe20007f1e0ff */
[----:B------:R-:W-:Y:S01]  /*14f0*/  IMAD R8, R8, c[0x0][0x1a8], RZ ;  /* 0x00006a0008087a24 */ /* 0x000fe200078e02ff */
[----:B------:R-:W-:Y:S01]  /*1500*/  LEA.HI R10, R15, R15, RZ, 0x1 ;  /* 0x0000000f0f0a7211 */ /* 0x000fe200078f08ff */
[----:B------:R-:W-:Y:S01]  /*1510*/  IMAD.WIDE R24, R25, 0x40, R18 ;  /* 0x0000004019187825 */ /* 0x000fe200078e0212 */
[----:B------:R-:W-:Y:S02]  /*1520*/  LOP3.LUT R163, R163, 0xfffffffe, RZ, 0xc0, !PT ;  /* 0xfffffffea3a37812 */ /* 0x000fe400078ec0ff */
[----:B------:R-:W-:Y:S01]  /*1530*/  LOP3.LUT R120, R10, 0x7fffffe, RZ, 0xc0, !PT ;  /* 0x07fffffe0a787812 */ /* 0x000fe200078ec0ff */
[----:B------:R-:W-:Y:S01]  /*1540*/  IMAD R8, R11, c[0x0][0x1ac], R8 ;  /* 0x00006b000b087a24 */ /* 0x000fe200078e0208 */
[----:B------:R-:W-:Y:S01]  /*1550*/  LEA.HI R9, R9, R18, RZ, 0x1 ;  /* 0x0000001209097211 */ /* 0x000fe200078f08ff */
[----:B------:R-:W-:Y:S01]  /*1560*/  IMAD.WIDE.U32 R16, R11, c[0x0][0x1a8], R16 ;  /* 0x00006a000b107a25 */ /* 0x000fe200078e0010 */
[----:B------:R-:W-:-:S02]  /*1570*/  LEA.HI R123, R123, R122, RZ, 0x5 ;  /* 0x0000007a7b7b7211 */ /* 0x000fc400078f28ff */
[----:B------:R-:W-:Y:S01]  /*1580*/  LOP3.LUT R9, R9, 0x7fffffe, RZ, 0xc0, !PT ;  /* 0x07fffffe09097812 */ /* 0x000fe200078ec0ff */
[----:B------:R-:W-:Y:S01]  /*1590*/  IMAD.WIDE.U32 R20, R7, c[0x0][0x1b8], R20 ;  /* 0x00006e0007147a25 */ /* 0x000fe200078e0014 */
[--C-:B------:R-:W-:Y:S02]  /*15a0*/  SHF.R.S32.HI R7, RZ, 0x1, R10.reuse ;  /* 0x00000001ff077819 */ /* 0x100fe4000001140a */
[----:B------:R-:W-:Y:S01]  /*15b0*/  SHF.R.S32.HI R10, RZ, 0x1f, R10 ;  /* 0x0000001fff0a7819 */ /* 0x000fe2000001140a */
[----:B------:R-:W-:Y:S01]  /*15c0*/  IMAD.IADD R162, R13, 0x1, -R162 ;  /* 0x000000010da27824 */ /* 0x000fe200078e0aa2 */
[----:B------:R-:W-:Y:S01]  /*15d0*/  SHF.R.S32.HI R124, RZ, 0x5, R123 ;  /* 0x00000005ff7c7819 */ /* 0x000fe2000001147b */
[----:B------:R-:W-:Y:S01]  /*15e0*/  IMAD R13, R25, c[0x0][0x190], RZ ;  /* 0x00006400190d7a24 */ /* 0x000fe200078e02ff */
[----:B------:R-:W-:Y:S01]  /*15f0*/  LEA.HI R10, R10, R7, RZ, 0x2 ;  /* 0x000000070a0a7211 */ /* 0x000fe200078f10ff */
[----:B------:R-:W-:Y:S01]  /*1600*/  IMAD.IADD R17, R17, 0x1, R8 ;  /* 0x0000000111117824 */ /* 0x000fe200078e0208 */
[----:B------:R-:W-:Y:S01]  /*1610*/  SHF.R.S32.HI R164, RZ, 0x1, R164 ;  /* 0x00000001ffa47819 */ /* 0x000fe200000114a4 */
[C---:B------:R-:W-:Y:S01]  /*1620*/  IMAD.X R11, R19.reuse, 0x1, R3, P0 ;  /* 0x00000001130b7824 */ /* 0x040fe200000e0603 */
[----:B------:R-:W-:Y:S01]  /*1630*/  LOP3.LUT R10, R10, 0xfffffffc, RZ, 0xc0, !PT ;  /* 0xfffffffc0a0a7812 */ /* 0x000fe200078ec0ff */
[----:B------:R-:W-:-:S02]  /*1640*/  IMAD R3, R19, c[0x0][0x198], RZ ;  /* 0x0000660013037a24 */ /* 0x000fc400078e02ff */
[C---:B------:R-:W-:Y:S02]  /*1650*/  IMAD R13, R24.reuse, c[0x0][0x194], R13 ;  /* 0x00006500180d7a24 */ /* 0x040fe400078e020d */
[----:B------:R-:W-:-:S04]  /*1660*/  IMAD.WIDE.U32 R24, R24, c[0x0][0x190], R16 ;  /* 0x0000640018187a25 */ /* 0x000fc800078e0010 */
[----:B------:R-:W-:Y:S01]  /*1670*/  IMAD.IADD R163, R0, 0x1, -R163 ;  /* 0x0000000100a37824 */ /* 0x000fe200078e0aa3 */
[----:B------:R-:W-:Y:S01]  /*1680*/  SHF.R.S32.HI R0, RZ, 0x1f, R15 ;  /* 0x0000001fff007819 */ /* 0x000fe2000001140f */
[C---:B------:R-:W-:Y:S02]  /*1690*/  IMAD R3, R18.reuse, c[0x0][0x19c], R3 ;  /* 0x0000670012037a24 */ /* 0x040fe400078e0203 */
[----:B------:R-:W-:Y:S01]  /*16a0*/  IMAD.WIDE.U32 R22, R18, c[0x0][0x198], R22 ;  /* 0x0000660012167a25 */ /* 0x000fe200078e0016 */
[----:B------:R-:W-:-:S03]  /*16b0*/  LEA.HI R0, R0, R15, RZ, 0x3 ;  /* 0x0000000f00007211 */ /* 0x000fc600078f18ff */
[----:B------:R-:W-:Y:S01]  /*16c0*/  IMAD.IADD R21, R21, 0x1, R6 ;  /* 0x0000000115157824 */ /* 0x000fe200078e0206 */
[----:B------:R-:W-:Y:S01]  /*16d0*/  LEA R6, P1, R24, c[0x0][0x160], 0x1 ;  /* 0x0000580018067a11 */ /* 0x000fe200078208ff */
[----:B------:R-:W-:Y:S01]  /*16e0*/  IMAD.IADD R13, R25, 0x1, R13 ;  /* 0x00000001190d7824 */ /* 0x000fe200078e020d */
[----:B------:R-:W-:Y:S01]  /*16f0*/  LEA R168, P0, R22, c[0x0][0x168], 0x1 ;  /* 0x00005a0016a87a11 */ /* 0x000fe200078008ff */
[----:B------:R-:W-:Y:S02]  /*1700*/  IMAD.IADD R9, R18, 0x1, -R9 ;  /* 0x0000000112097824 */ /* 0x000fe400078e0a09 */
[----:B------:R-:W-:Y:S02]  /*1710*/  IMAD.IADD R120, R15, 0x1, -R120 ;  /* 0x000000010f787824 */ /* 0x000fe400078e0a78 */
[----:B------:R-:W-:Y:S02]  /*1720*/  IMAD.IADD R15, R23, 0x1, R3 ;  /* 0x00000001170f7824 */ /* 0x000fe400078e0203 */
[----:B------:R-:W-:Y:S01]  /*1730*/  IMAD.IADD R3, R7, 0x1, -R10 ;  /* 0x0000000107037824 */ /* 0x000fe200078e0a0a */
[----:B------:R-:W-:Y:S01]  /*1740*/  LEA.HI.X R7, R24, c[0x0][0x164], R13, 0x1, P1 ;  /* 0x0000590018077a11 */ /* 0x000fe200008f0c0d */
[----:B------:R-:W-:Y:S01]  /*1750*/  IMAD R9, R124, 0x8, R9 ;  /* 0x000000087c097824 */ /* 0x000fe200078e0209 */
[----:B------:R-:W-:Y:S01]  /*1760*/  LEA.HI.X R169, R22, c[0x0][0x16c], R15, 0x1, P0 ;  /* 0x00005b0016a97a11 */ /* 0x000fe200000f0c0f */
[----:B------:R-:W-:Y:S01]  /*1770*/  IMAD.MOV.U32 R13, RZ, RZ, c[0x0][0x190] ;  /* 0x00006400ff0d7624 */ /* 0x000fe200078e00ff */
[----:B------:R-:W-:Y:S01]  /*1780*/  LOP3.LUT P1, RZ, R3, 0x2, RZ, 0xc0, !PT ;  /* 0x0000000203ff7812 */ /* 0x000fe2000782c0ff */
[----:B------:R-:W-:-:S02]  /*1790*/  IMAD.U32 R9, R9, 0x20, R12 ;  /* 0x0000002009097824 */ /* 0x000fc400078e000c */
[----:B------:R-:W-:Y:S01]  /*17a0*/  IMAD.MOV.U32 R10, RZ, RZ, c[0x0][0x194] ;  /* 0x00006500ff0a7624 */ /* 0x000fe200078e00ff */
[----:B------:R-:W-:Y:S01]  /*17b0*/  LEA R12, P0, R13, R6, 0x6 ;  /* 0x000000060d0c7211 */ /* 0x000fe200078030ff */
[----:B------:R-:W-:Y:S02]  /*17c0*/  IMAD R11, R11, c[0x0][0x1a0], RZ ;  /* 0x000068000b0b7a24 */ /* 0x000fe400078e02ff */
[----:B------:R-:W-:Y:S01]  /*17d0*/  IMAD.SHL.U32 R161, R9, 0x2, RZ ;  /* 0x0000000209a17824 */ /* 0x000fe200078e00ff */
[----:B------:R-:W-:Y:S01]  /*17e0*/  LEA.HI.X R13, R13, R7, R10, 0x6, P0 ;  /* 0x000000070d0d7211 */ /* 0x000fe200000f340a */
[----:B------:R-:W-:Y:S01]  /*17f0*/  IMAD R8, R4, c[0x0][0x1a4], R11 ;  /* 0x0000690004087a24 */ /* 0x000fe200078e020b */
[----:B------:R-:W-:Y:S01]  /*1800*/  IADD3 R10, P0, R168, UR9, RZ ;  /* 0x00000009a80a7c10 */ /* 0x000fe2000ff1e0ff */
[----:B------:R-:W-:Y:S01]  /*1810*/  IMAD.WIDE.U32 R20, R4, c[0x0][0x1a0], R20 ;  /* 0x0000680004147a25 */ /* 0x000fe200078e0014 */
[----:B------:R-:W-:Y:S01]  /*1820*/  @!PT LDS RZ, [RZ] ;  /* 0x00000000fffff984 */ /* 0x000fe20000000800 */
[----:B------:R-:W-:Y:S01]  /*1830*/  @!PT LDS RZ, [RZ] ;  /* 0x00000000fffff984 */ /* 0x000fe20000000800 */
[----:B------:R-:W-:Y:S01]  /*1840*/  @!PT LDS RZ, [RZ] ;  /* 0x00000000fffff984 */ /* 0x000fe20000000800 */
[----:B------:R1:W-:Y:S02]  /*1850*/  LDGSTS.E.BYPASS.LTC128B.128 [R161], [R6.64] ;  /* 0x0000000006a17fae */ /* 0x0003e4000b901d4a */
[----:B------:R-:W-:Y:S01]  /*1860*/  IADD3.X R11, R169, UR7, RZ, P0, !PT ;  /* 0x00000007a90b7c10 */ /* 0x000fe200087fe4ff */
[----:B------:R-:W-:Y:S01]  /*1870*/  IMAD.SHL.U32 R4, R164, 0x40, RZ ;  /* 0x00000040a4047824 */ /* 0x000fe200078e00ff */
[----:B------:R1:W-:Y:S01]  /*1880*/  LDGSTS.E.BYPASS.LTC128B.128 [R161+0x1000], [R6.64+0x40] ;  /* 0x0100004006a17fae */ /* 0x0003e2000b901d4a */
[----:B------:R-:W-:Y:S01]  /*1890*/  IADD3 R14, P0, R10, UR9, RZ ;  /* 0x000000090a0e7c10 */ /* 0x000fe2000ff1e0ff */
[----:B------:R-:W-:-:S02]  /*18a0*/  IMAD.IADD R9, R21, 0x1, R8 ;  /* 0x0000000115097824 */ /* 0x000fc400078e0208 */
[----:B------:R1:W-:Y:S01]  /*18b0*/  LDGSTS.E.BYPASS.LTC128B.128 [R161+0x2000], [R6.64+0x80] ;  /* 0x0200008006a17fae */ /* 0x0003e2000b901d4a */
[----:B------:R-:W-:Y:S01]  /*18c0*/  IADD3.X R15, R11, UR7, RZ, P0, !PT ;  /* 0x000000070b0f7c10 */ /* 0x000fe200087fe4ff */
[----:B------:R-:W-:Y:S01]  /*18d0*/  IMAD.SHL.U32 R0, R0, 0x20, RZ ;  /* 0x0000002000007824 */ /* 0x000fe200078e00ff */
[----:B------:R-:W-:Y:S01]  /*18e0*/  IADD3 R16, P0, R14, UR9, RZ ;  /* 0x000000090e107c10 */ /* 0x000fe2000ff1e0ff */
[----:B------:R2:W-:Y:S01]  /*18f0*/  LDGSTS.E.BYPASS.LTC128B.128 [R161+0x800], [R12.64] ;  /* 0x008000000ca17fae */ /* 0x0005e2000b901d4a */
[----:B------:R-:W-:Y:S01]  /*1900*/  LOP3.LUT R4, R4, 0xc0, RZ, 0xc0, !PT ;  /* 0x000000c004047812 */ /* 0x000fe200078ec0ff */
[----:B------:R-:W-:Y:S01]  /*1910*/  IMAD R125, R124, 0x10, R125 ;  /* 0x000000107c7d7824 */ /* 0x000fe200078e027d */
[----:B------:R-:W-:Y:S01]  /*1920*/  IADD3.X R17, R15, UR7, RZ, P0, !PT ;  /* 0x000000070f117c10 */ /* 0x000fe200087fe4ff */
[----:B------:R2:W-:Y:S01]  /*1930*/  LDGSTS.E.BYPASS.LTC128B.128 [R161+0x1800], [R12.64+0x40] ;  /* 0x018000400ca17fae */ /* 0x0005e2000b901d4a */
[----:B------:R-:W-:Y:S02]  /*1940*/  LEA R170, P0, R20, c[0x0][0x170], 0x1 ;  /* 0x00005c0014aa7a11 */ /* 0x000fe400078008ff */
[----:B------:R-:W-:Y:S01]  /*1950*/  LOP3.LUT R119, R0, 0xffffff00, RZ, 0xc0, !PT ;  /* 0xffffff0000777812 */ /* 0x000fe200078ec0ff */
[----:B------:R2:W-:Y:S01]  /*1960*/  LDGSTS.E.BYPASS.LTC128B.128 [R161+0x2800], [R12.64+0x80] ;  /* 0x028000800ca17fae */ /* 0x0005e2000b901d4a */
[----:B------:R-:W-:-:S03]  /*1970*/  LEA.HI.X R171, R20, c[0x0][0x174], R9, 0x1, P0 ;  /* 0x00005d0014ab7a11 */ /* 0x000fc600000f0c09 */
[----:B------:R3:W-:Y:S01]  /*1980*/  LDGSTS.E.BYPASS.LTC128B.128 [R161+0x3000], [R168.64] ;  /* 0x03000000a8a17fae */ /* 0x0007e2000b901d4a */
[--C-:B------:R-:W-:Y:S02]  /*1990*/  IMAD R159, R124, 0x200, R119.reuse ;  /* 0x000002007c9f7824 */ /* 0x100fe400078e0277 */
[C---:B------:R-:W-:Y:S01]  /*19a0*/  IMAD R119, R120.reuse, 0x20, R119 ;  /* 0x0000002078777824 */ /* 0x040fe200078e0277 */
[----:B------:R3:W-:Y:S01]  /*19b0*/  LDGSTS.E.BYPASS.LTC128B.128 [R161+0x5000], [R168.64+0x40] ;  /* 0x05000040a8a17fae */ /* 0x0007e2000b901d4a */
[----:B------:R-:W-:-:S03]  /*19c0*/  IMAD R159, R120, 0x20, R159 ;  /* 0x00000020789f7824 */ /* 0x000fc600078e029f */
[----:B------:R3:W-:Y:S01]  /*19d0*/  LDGSTS.E.BYPASS.LTC128B.128 [R161+0x7000], [R168.64+0x80] ;  /* 0x07000080a8a17fae */ /* 0x0007e2000b901d4a */
[----:B-1----:R-:W-:-:S03]  /*19e0*/  IMAD.SHL.U32 R7, R163, 0x8, RZ ;  /* 0x00000008a3077824 */ /* 0x002fc600078e00ff */
[----:B------:R1:W-:Y:S01]  /*19f0*/  LDGSTS.E.BYPASS.LTC128B.128 [R161+0x3800], [R10.64] ;  /* 0x038000000aa17fae */ /* 0x0003e2000b901d4a */
[----:B------:R-:W-:-:S03]  /*1a00*/  IMAD.SHL.U32 R6, R3, 0x40, RZ ;  /* 0x0000004003067824 */ /* 0x000fc600078e00ff */
[----:B------:R1:W-:Y:S01]  /*1a10*/  LDGSTS.E.BYPASS.LTC128B.128 [R161+0x5800], [R10.64+0x40] ;  /* 0x058000400aa17fae */ /* 0x0003e2000b901d4a */
[----:B------:R-:W-:Y:S02]  /*1a20*/  LOP3.LUT R7, R4, 0x8, R7, 0xf8, !PT ;  /* 0x0000000804077812 */ /* 0x000fe400078ef807 */
[----:B------:R-:W-:Y:S01]  /*1a30*/  SHF.R.U32.HI R4, RZ, 0x3, R4 ;  /* 0x00000003ff047819 */ /* 0x000fe20000011604 */
[----:B------:R1:W-:Y:S01]  /*1a40*/  LDGSTS.E.BYPASS.LTC128B.128 [R161+0x7800], [R10.64+0x80] ;  /* 0x078000800aa17fae */ /* 0x0003e2000b901d4a */
[----:B------:R-:W-:Y:S02]  /*1a50*/  LOP3.LUT R6, R6, 0xc0, RZ, 0xc0, !PT ;  /* 0x000000c006067812 */ /* 0x000fe400078ec0ff */
[----:B------:R-:W-:Y:S01]  /*1a60*/  LOP3.LUT R4, R7, R4, RZ, 0x3c, !PT ;  /* 0x0000000407047212 */ /* 0x000fe200078e3cff */
[----:B------:R4:W-:Y:S01]  /*1a70*/  LDGSTS.E.BYPASS.LTC128B.128 [R161+0x4000], [R14.64] ;  /* 0x040000000ea17fae */ /* 0x0009e2000b901d4a */
[C---:B------:R-:W-:Y:S01]  /*1a80*/  IMAD.SHL.U32 R7, R5.reuse, 0x8, RZ ;  /* 0x0000000805077824 */ /* 0x040fe200078e00ff */
[----:B------:R-:W-:Y:S01]  /*1a90*/  SHF.R.U32.HI R118, RZ, 0x3, R6 ;  /* 0x00000003ff767819 */ /* 0x000fe20000011606 */
[----:B------:R-:W-:Y:S01]  /*1aa0*/  IMAD R5, R5, 0x8, R162 ;  /* 0x0000000805057824 */ /* 0x000fe200078e02a2 */
[----:B------:R4:W-:Y:S02]  /*1ab0*/  LDGSTS.E.BYPASS.LTC128B.128 [R161+0x6000], [R14.64+0x40] ;  /* 0x060000400ea17fae */ /* 0x0009e4000b901d4a */
[----:B------:R-:W-:Y:S01]  /*1ac0*/  LOP3.LUT R7, R6, 0x8, R7, 0xf8, !PT ;  /* 0x0000000806077812 */ /* 0x000fe200078ef807 */
[----:B------:R-:W-:Y:S01]  /*1ad0*/  IMAD.U32 R0, R5, 0x20, R4 ;  /* 0x0000002005007824 */ /* 0x000fe200078e0004 */
[----:B------:R4:W-:Y:S01]  /*1ae0*/  LDGSTS.E.BYPASS.LTC128B.128 [R161+0x8000], [R14.64+0x80] ;  /* 0x080000800ea17fae */ /* 0x0009e2000b901d4a */
[----:B------:R-:W-:-:S02]  /*1af0*/  IADD3 R6, P0, R170, UR4, RZ ;  /* 0x00000004aa067c10 */ /* 0x000fc4000ff1e0ff */
[----:B------:R-:W-:Y:S01]  /*1b00*/  LOP3.LUT R118, R7, R118, RZ, 0x3c, !PT ;  /* 0x0000007607767212 */ /* 0x000fe200078e3cff */
[----:B------:R5:W-:Y:S01]  /*1b10*/  LDGSTS.E.BYPASS.LTC128B.128 [R161+0x4800], [R16.64] ;  /* 0x0480000010a17fae */ /* 0x000be2000b901d4a */
[----:B------:R-:W-:Y:S01]  /*1b20*/  IADD3.X R7, R171, UR5, RZ, P0, !PT ;  /* 0x00000005ab077c10 */ /* 0x000fe200087fe4ff */
[----:B------:R-:W-:Y:S01]  /*1b30*/  IMAD.SHL.U32 R116, R0, 0x2, RZ ;  /* 0x0000000200747824 */ /* 0x000fe200078e00ff */
[----:B--2---:R-:W-:Y:S01]  /*1b40*/  IADD3 R12, P0, R6, UR4, RZ ;  /* 0x00000004060c7c10 */ /* 0x004fe2000ff1e0ff */
[----:B------:R5:W-:Y:S01]  /*1b50*/  LDGSTS.E.BYPASS.LTC128B.128 [R161+0x6800], [R16.64+0x40] ;  /* 0x0680004010a17fae */ /* 0x000be2000b901d4a */
[----:B------:R-:W-:Y:S01]  /*1b60*/  IMAD.IADD R159, R118, 0x1, R159 ;  /* 0x00000001769f7824 */ /* 0x000fe200078e029f */
[----:B------:R-:W-:Y:S01]  /*1b70*/  LEA R158, R0, 0x3000, 0x1 ;  /* 0x00003000009e7811 */ /* 0x000fe200078e08ff */
[----:B------:R-:W-:Y:S01]  /*1b80*/  IMAD.IADD R118, R118, 0x1, R119 ;  /* 0x0000000176767824 */ /* 0x000fe200078e0277 */
[----:B------:R5:W-:Y:S01]  /*1b90*/  LDGSTS.E.BYPASS.LTC128B.128 [R161+0x8800], [R16.64+0x80] ;  /* 0x0880008010a17fae */ /* 0x000be2000b901d4a */
[----:B------:R-:W-:Y:S01]  /*1ba0*/  IADD3.X R13, R7, UR5, RZ, P0, !PT ;  /* 0x00000005070d7c10 */ /* 0x000fe200087fe4ff */
[----:B------:R-:W-:Y:S01]  /*1bb0*/  IMAD.SHL.U32 R159, R159, 0x2, RZ ;  /* 0x000000029f9f7824 */ /* 0x000fe200078e00ff */
[----:B------:R-:W-:Y:S01]  /*1bc0*/  IADD3 R4, P0, R12, UR4, RZ ;  /* 0x000000040c047c10 */ /* 0x000fe2000ff1e0ff */
[----:B------:R-:W0:Y:S03]  /*1bd0*/  LDGDEPBAR ;  /* 0x00000000000079af */ /* 0x000e260000000000 */
[----:B------:R-:W-:-:S02]  /*1be0*/  IADD3.X R5, R13, UR5, RZ, P0, !PT ;  /* 0x000000050d057c10 */ /* 0x000fc400087fe4ff */
[----:B------:R-:W-:Y:S01]  /*1bf0*/  LOP3.LUT P0, RZ, R164, 0x2, RZ, 0xc0, !PT ;  /* 0x00000002a4ff7812 */ /* 0x000fe2000780c0ff */
        /* <DEDUP_REMOVED lines=18> */
[----:B------:R-:W2:Y:S04]  /*1d20*/  LDSM.16.M88.4 R72, [R116+0x3c00] ;  /* 0x003c00007448783b */ /* 0x000ea80000000200 */
[----:B------:R-:W3:Y:S04]  /*1d30*/  LDSM.16.M88.4 R24, [R116+0x3000] ;  /* 0x003000007418783b */ /* 0x000ee80000000200 */
[----:B-----5:R-:W5:Y:S04]  /*1d40*/  LDSM.16.M88.4 R16, [R116+0x3400] ;  /* 0x003400007410783b */ /* 0x020f680000000200 */
[----:B------:R-:W4:Y:S04]  /*1d50*/  LDSM.16.M88.4 R64, [R116+0x4000] ;  /* 0x004000007440783b */ /* 0x000f280000000200 */
[----:B------:R-:W4:Y:S01]  /*1d60*/  LDSM.16.M88.4 R56, [R116+0x4400] ;  /* 0x004400007438783b */ /* 0x000f220000000200 */
[----:B-1----:R-:W-:-:S03]  /*1d70*/  IMAD.MOV.U32 R5, RZ, RZ, 0x20 ;  /* 0x00000020ff057424 */ /* 0x002fc600078e00ff */
[----:B------:R-:W-:Y:S02]  /*1d80*/  LDSM.16.M88.4 R8, [R116+0x3800] ;  /* 0x003800007408783b */ /* 0x000fe40000000200 */
[C---:B------:R-:W-:Y:S02]  /*1d90*/  SEL R3, R5.reuse, 0xffffffe0, !P1 ;  /* 0xffffffe005037807 */ /* 0x040fe40004800000 */
[----:B------:R-:W-:Y:S01]  /*1da0*/  LDSM.16.M88.4 R48, [R116+0x4800] ;  /* 0x004800007430783b */ /* 0x000fe20000000200 */
[----:B------:R-:W-:Y:S02]  /*1db0*/  SEL R5, R5, 0xffffffe0, !P0 ;  /* 0xffffffe005057807 */ /* 0x000fe40004000000 */
[----:B------:R-:W-:Y:S01]  /*1dc0*/  IMAD.IADD R157, R159, 0x1, R3 ;  /* 0x000000019f9d7824 */ /* 0x000fe200078e0203 */
[----:B------:R-:W-:Y:S02]  /*1dd0*/  LDSM.16.M88.4 R112, [R116+0x4c00] ;  /* 0x004c00007470783b */ /* 0x000fe40000000200 */
[----:B------:R-:W-:-:S02]  /*1de0*/  IMAD.IADD R156, R158, 0x1, R5 ;  /* 0x000000019e9c7824 */ /* 0x000fc400078e0205 */
[----:B------:R-:W-:Y:S04]  /*1df0*/  LDSM.16.M88.4 R108, [R157] ;  /* 0x000000009d6c783b */ /* 0x000fe80000000200 */
[----:B------:R-:W1:Y:S01]  /*1e00*/  LDSM.16.M88.4 R92, [R156+0xc00] ;  /* 0x000c00009c5c783b */ /* 0x000e620000000200 */
[C---:B--2---:R-:W-:Y:S03]  /*1e10*/  HMMA.16816.F32 R36, R32.reuse, R72, RZ ;  /* 0x000000482024723c */ /* 0x044fe600000018ff */
[----:B------:R-:W2:Y:S04]  /*1e20*/  LDSM.16.M88.4 R104, [R156] ;  /* 0x000000009c68783b */ /* 0x000ea80000000200 */
[----:B------:R-:W1:Y:S01]  /*1e30*/  LDSM.16.M88.4 R100, [R156+0x400] ;  /* 0x000400009c64783b */ /* 0x000e620000000200 */
[C---:B---3--:R-:W-:Y:S03]  /*1e40*/  HMMA.16816.F32 R28, R32.reuse, R24, RZ ;  /* 0x00000018201c723c */ /* 0x048fe600000018ff */
[----:B------:R-:W3:Y:S04]  /*1e50*/  LDSM.16.M88.4 R88, [R156+0x1000] ;  /* 0x001000009c58783b */ /* 0x000ee80000000200 */
[----:B------:R-:W1:Y:S01]  /*1e60*/  LDSM.16.M88.4 R84, [R156+0x1400] ;  /* 0x001400009c54783b */ /* 0x000e620000000200 */
[C---:B------:R-:W-:Y:S03]  /*1e70*/  HMMA.16816.F32 R72, R32.reuse, R74, RZ ;  /* 0x0000004a2048723c */ /* 0x040fe600000018ff */
[----:B------:R-:W-:Y:S04]  /*1e80*/  LDSM.16.M88.4 R4, [R159+0x1000] ;  /* 0x001000009f04783b */ /* 0x000fe80000000200 */
[----:B------:R-:W1:Y:S01]  /*1e90*/  LDSM.16.M88.4 R40, [R116+0x5000] ;  /* 0x005000007428783b */ /* 0x000e620000000200 */
[C---:B------:R-:W-:Y:S03]  /*1ea0*/  HMMA.16816.F32 R24, R32.reuse, R26, RZ ;  /* 0x0000001a2018723c */ /* 0x040fe600000018ff */
[----:B------:R-:W1:Y:S04]  /*1eb0*/  LDSM.16.M88.4 R96, [R156+0x800] ;  /* 0x000800009c60783b */ /* 0x000e680000000200 */
[----:B------:R-:W1:Y:S01]  /*1ec0*/  LDSM.16.M88.4 R76, [R156+0x1c00] ;  /* 0x001c00009c4c783b */ /* 0x000e620000000200 */
[C---:B-----5:R-:W-:Y:S03]  /*1ed0*/  HMMA.16816.F32 R20, R32.reuse, R16, RZ ;  /* 0x000000102014723c */ /* 0x060fe600000018ff */
[----:B------:R-:W5:Y:S04]  /*1ee0*/  LDSM.16.M88.4 R80, [R156+0x1800] ;  /* 0x001800009c50783b */ /* 0x000f680000000200 */
[----:B------:R-:W0:Y:S01]  /*1ef0*/  LDGDEPBAR ;  /* 0x00000000000079af */ /* 0x000e220000000000 */
[C---:B------:R-:W-:Y:S08]  /*1f00*/  HMMA.16816.F32 R16, R32.reuse, R18, RZ ;  /* 0x000000122010723c */ /* 0x040ff000000018ff */
[C---:B----4-:R-:W-:Y:S08]  /*1f10*/  HMMA.16816.F32 R68, R32.reuse, R64, RZ ;  /* 0x000000402044723c */ /* 0x050ff000000018ff */
[C---:B------:R-:W-:Y:S08]  /*1f20*/  HMMA.16816.F32 R64, R32.reuse, R66, RZ ;  /* 0x000000422040723c */ /* 0x040ff000000018ff */
[C---:B------:R-:W-:Y:S08]  /*1f30*/  HMMA.16816.F32 R60, R32.reuse, R56, RZ ;  /* 0x00000038203c723c */ /* 0x040ff000000018ff */
[----:B------:R-:W-:Y:S08]  /*1f40*/  HMMA.16816.F32 R56, R32, R58, RZ ;  /* 0x0000003a2038723c */ /* 0x000ff000000018ff */
[C---:B-1----:R-:W-:Y:S08]  /*1f50*/  HMMA.16816.F32 R36, R108.reuse, R92, R36 ;  /* 0x0000005c6c24723c */ /* 0x042ff00000001824 */
[C---:B------:R-:W-:Y:S01]  /*1f60*/  HMMA.16816.F32 R72, R108.reuse, R94, R72 ;  /* 0x0000005e6c48723c */ /* 0x040fe20000001848 */
[----:B------:R-:W1:Y:S07]  /*1f70*/  LDSM.16.M88.4 R92, [R116+0x5400] ;  /* 0x00540000745c783b */ /* 0x000e6e0000000200 */
[C---:B--2---:R-:W-:Y:S08]  /*1f80*/  HMMA.16816.F32 R28, R108.reuse, R104, R28 ;  /* 0x000000686c1c723c */ /* 0x044ff0000000181c */
[----:B------:R-:W-:Y:S01]  /*1f90*/  HMMA.16816.F32 R24, R108, R106, R24 ;  /* 0x0000006a6c18723c */ /* 0x000fe20000001818 */
[----:B------:R-:W-:Y:S07]  /*1fa0*/  LDSM.16.M88.4 R104, [R156+0x4000] ;  /* 0x004000009c68783b */ /* 0x000fee0000000200 */
[C---:B------:R-:W-:Y:S08]  /*1fb0*/  HMMA.16816.F32 R12, R32.reuse, R8, RZ ;  /* 0x00000008200c723c */ /* 0x040ff000000018ff */
[C---:B------:R-:W-:Y:S08]  /*1fc0*/  HMMA.16816.F32 R8, R32.reuse, R10, RZ ;  /* 0x0000000a2008723c */ /* 0x040ff000000018ff */
[C---:B------:R-:W-:Y:S08]  /*1fd0*/  HMMA.16816.F32 R52, R32.reuse, R48, RZ ;  /* 0x000000302034723c */ /* 0x040ff000000018ff */
[C---:B------:R-:W-:Y:S08]  /*1fe0*/  HMMA.16816.F32 R48, R32.reuse, R50, RZ ;  /* 0x000000322030723c */ /* 0x040ff000000018ff */
[C---:B------:R-:W-:Y:S08]  /*1ff0*/  HMMA.16816.F32 R44, R32.reuse, R112, RZ ;  /* 0x00000070202c723c */ /* 0x040ff000000018ff */
[----:B------:R-:W-:Y:S08]  /*2000*/  HMMA.16816.F32 R32, R32, R114, RZ ;  /* 0x000000722020723c */ /* 0x000ff000000018ff */
[C---:B------:R-:W-:Y:S08]  /*2010*/  HMMA.16816.F32 R20, R108.reuse, R100, R20 ;  /* 0x000000646c14723c */ /* 0x040ff00000001814 */
[C---:B------:R-:W-:Y:S01]  /*2020*/  HMMA.16816.F32 R16, R108.reuse, R102, R16 ;  /* 0x000000666c10723c */ /* 0x040fe20000001810 */
[----:B------:R-:W-:Y:S07]  /*2030*/  LDSM.16.M88.4 R100, [R116+0x5800] ;  /* 0x005800007464783b */ /* 0x000fee0000000200 */
[C---:B---3--:R-:W-:Y:S08]  /*2040*/  HMMA.16816.F32 R68, R108.reuse, R88, R68 ;  /* 0x000000586c44723c */ /* 0x048ff00000001844 */
[C---:B------:R-:W-:Y:S08]  /*2050*/  HMMA.16816.F32 R64, R108.reuse, R90, R64 ;  /* 0x0000005a6c40723c */ /* 0x040ff00000001840 */
[C---:B------:R-:W-:Y:S08]  /*2060*/  HMMA.16816.F32 R60, R108.reuse, R84, R60 ;  /* 0x000000546c3c723c */ /* 0x040ff0000000183c */
[----:B------:R-:W-:Y:S01]  /*2070*/  HMMA.16816.F32 R88, R108, R86, R56 ;  /* 0x000000566c58723c */ /* 0x000fe20000001838 */
[----:B------:R-:W-:Y:S04]  /*2080*/  LDSM.16.M88.4 R56, [R157+0x1000] ;  /* 0x001000009d38783b */ /* 0x000fe80000000200 */
[----:B------:R-:W2:Y:S03]  /*2090*/  LDSM.16.M88.4 R84, [R156+0x2000] ;  /* 0x002000009c54783b */ /* 0x000ea60000000200 */
[C---:B------:R-:W-:Y:S08]  /*20a0*/  HMMA.16816.F32 R28, R4.reuse, R40, R28 ;  /* 0x00000028041c723c */ /* 0x040ff0000000181c */
[----:B------:R-:W-:Y:S01]  /*20b0*/  HMMA.16816.F32 R24, R4, R42, R24 ;  /* 0x0000002a0418723c */ /* 0x000fe20000001818 */
[----:B------:R-:W3:Y:S07]  /*20c0*/  LDSM.16.M88.4 R40, [R116+0x6000] ;  /* 0x006000007428783b */ /* 0x000eee0000000200 */
[C---:B------:R-:W-:Y:S08]  /*20d0*/  HMMA.16816.F32 R12, R108.reuse, R96, R12 ;  /* 0x000000606c0c723c */ /* 0x040ff0000000180c */
[C---:B------:R-:W-:Y:S01]  /*20e0*/  HMMA.16816.F32 R8, R108.reuse, R98, R8 ;  /* 0x000000626c08723c */ /* 0x040fe20000001808 */
[----:B------:R-:W4:Y:S07]  /*20f0*/  LDSM.16.M88.4 R96, [R116+0x5c00] ;  /* 0x005c00007460783b */ /* 0x000f2e0000000200 */
[C---:B------:R-:W-:Y:S08]  /*2100*/  HMMA.16816.F32 R44, R108.reuse, R76, R44 ;  /* 0x0000004c6c2c723c */ /* 0x040ff0000000182c */
[C---:B-----5:R-:W-:Y:S08]  /*2110*/  HMMA.16816.F32 R52, R108.reuse, R80, R52 ;  /* 0x000000506c34723c */ /* 0x060ff00000001834 */
[C---:B------:R-:W-:Y:S01]  /*2120*/  HMMA.16816.F32 R48, R108.reuse, R82, R48 ;  /* 0x000000526c30723c */ /* 0x040fe20000001830 */
[----:B------:R-:W-:Y:S07]  /*2130*/  LDSM.16.M88.4 R80, [R116+0x7000] ;  /* 0x007000007450783b */ /* 0x000fee0000000200 */
[----:B------:R-:W-:Y:S01]  /*2140*/  HMMA.16816.F32 R76, R108, R78, R32 ;  /* 0x0000004e6c4c723c */ /* 0x000fe20000001820 */
[----:B------:R-:W-:Y:S07]  /*2150*/  LDSM.16.M88.4 R32, [R159+0x2000] ;  /* 0x002000009f20783b */ /* 0x000fee0000000200 */
[C---:B-1----:R-:W-:Y:S01]  /*2160*/  HMMA.16816.F32 R108, R4.reuse, R92, R20 ;  /* 0x0000005c046c723c */ /* 0x042fe20000001814 */
[----:B------:R-:W-:Y:S07]  /*2170*/  LDSM.16.M88.4 R20, [R157+0x2000] ;  /* 0x002000009d14783b */ /* 0x000fee0000000200 */
[----:B------:R-:W-:Y:S01]  /*2180*/  HMMA.16816.F32 R16, R4, R94, R16 ;  /* 0x0000005e0410723c */ /* 0x000fe20000001810 */
[----:B------:R-:W1:Y:S07]  /*2190*/  LDSM.16.M88.4 R92, [R156+0x2400] ;  /* 0x002400009c5c783b */ /* 0x000e6e0000000200 */
[C---:B--2---:R-:W-:Y:S08]  /*21a0*/  HMMA.16816.F32 R28, R56.reuse, R84, R28 ;  /* 0x00000054381c723c */ /* 0x044ff0000000181c */
[----:B------:R-:W-:Y:S08]  /*21b0*/  HMMA.16816.F32 R24, R56, R86, R24 ;  /* 0x000000563818723c */ /* 0x000ff00000001818 */
[C---:B---3--:R-:W-:Y:S01]  /*21c0*/  HMMA.16816.F32 R84, R4.reuse, R40, R68 ;  /* 0x000000280454723c */ /* 0x048fe20000001844 */
[----:B------:R-:W2:Y:S07]  /*21d0*/  LDSM.16.M88.4 R68, [R116+0x7400] ;  /* 0x007400007444783b */ /* 0x000eae0000000200 */
[C---:B----4-:R-:W-:Y:S08]  /*21e0*/  HMMA.16816.F32 R36, R4.reuse, R96, R36 ;  /* 0x000000600424723c */ /* 0x050ff00000001824 */
[----:B------:R-:W-:Y:S01]  /*21f0*/  HMMA.16816.F32 R72, R4, R98, R72 ;  /* 0x000000620448723c */ /* 0x000fe20000001848 */
[----:B------:R-:W3:Y:S07]  /*2200*/  LDSM.16.M88.4 R96, [R156+0x2800] ;  /* 0x002800009c60783b */ /* 0x000eee0000000200 */
[C---:B-1----:R-:W-:Y:S08]  /*2210*/  HMMA.16816.F32 R108, R56.reuse, R92, R108 ;  /* 0x0000005c386c723c */ /* 0x042ff0000000186c */
[----:B------:R-:W-:Y:S01]  /*2220*/  HMMA.16816.F32 R92, R56, R94, R16 ;  /* 0x0000005e385c723c */ /* 0x000fe20000001810 */
[----:B------:R-:W1:Y:S07]  /*2230*/  LDSM.16.M88.4 R16, [R156+0x4400] ;  /* 0x004400009c10783b */ /* 0x000e6e0000000200 */
[C---:B------:R-:W-:Y:S08]  /*2240*/  HMMA.16816.F32 R12, R4.reuse, R100, R12 ;  /* 0x00000064040c723c */ /* 0x040ff0000000180c */
[C---:B------:R-:W-:Y:S08]  /*2250*/  HMMA.16816.F32 R8, R4.reuse, R102, R8 ;  /* 0x000000660408723c */ /* 0x040ff00000001808 */
[----:B------:R-:W-:Y:S01]  /*2260*/  HMMA.16816.F32 R64, R4, R42, R64 ;  /* 0x0000002a0440723c */ /* 0x000fe20000001840 */
[----:B------:R-:W4:Y:S07]  /*2270*/  LDSM.16.M88.4 R40, [R116+0x7800] ;  /* 0x007800007428783b */ /* 0x000f2e0000000200 */
[C---:B------:R-:W-:Y:S08]  /*2280*/  HMMA.16816.F32 R24, R32.reuse, R82, R24 ;  /* 0x000000522018723c */ /* 0x040ff00000001818 */
[C---:B--2---:R-:W-:Y:S08]  /*2290*/  HMMA.16816.F32 R108, R32.reuse, R68, R108 ;  /* 0x00000044206c723c */ /* 0x044ff0000000186c */
[----:B------:R-:W-:Y:S01]  /*22a0*/  HMMA.16816.F32 R92, R32, R70, R92 ;  /* 0x00000046205c723c */ /* 0x000fe2000000185c */
[----:B------:R-:W2:Y:S07]  /*22b0*/  LDSM.16.M88.4 R68, [R156+0x2c00] ;  /* 0x002c00009c44783b */ /* 0x000eae0000000200 */
[C---:B---3--:R-:W-:Y:S08]  /*22c0*/  HMMA.16816.F32 R12, R56.reuse, R96, R12 ;  /* 0x00000060380c723c */ /* 0x048ff0000000180c */
[----:B------:R-:W-:Y:S01]  /*22d0*/  HMMA.16816.F32 R96, R56, R98, R8 ;  /* 0x000000623860723c */ /* 0x000fe20000001808 */
[----:B------:R-:W3:Y:S07]  /*22e0*/  LDSM.16.M88.4 R8, [R156+0x4800] ;  /* 0x004800009c08783b */ /* 0x000eee0000000200 */
[----:B------:R-:W-:Y:S08]  /*22f0*/  HMMA.16816.F32 R24, R20, R106, R24 ;  /* 0x0000006a1418723c */ /* 0x000ff00000001818 */
[----:B------:R-:W-:Y:S01]  /*2300*/  HMMA.16816.F32 R28, R32, R80, R28 ;  /* 0x00000050201c723c */ /* 0x000fe2000000181c */
[----:B------:R-:W-:Y:S07]  /*2310*/  LDSM.16.M88.4 R80, [R116+0x6400] ;  /* 0x006400007450783b */ /* 0x000fee0000000200 */
[C---:B-1----:R-:W-:Y:S08]  /*2320*/  HMMA.16816.F32 R108, R20.reuse, R16, R108 ;  /* 0x00000010146c723c */ /* 0x042ff0000000186c */
[----:B------:R-:W-:Y:S01]  /*2330*/  HMMA.16816.F32 R92, R20, R18, R92 ;  /* 0x00000012145c723c */ /* 0x000fe2000000185c */
[----:B------:R-:W1:Y:S01]  /*2340*/  LDSM.16.M88.4 R16, [R116+0x7c00] ;  /* 0x007c00007410783b */ /* 0x000e620000000200 */
[----:B------:R-:W-:-:S02]  /*2350*/  FMUL.FTZ R24, R24, c[0x0][0x2ec] ;  /* 0x0000bb0018187a20 */ /* 0x000fc40000410000 */
[----:B------:R-:W-:Y:S02]  /*2360*/  FMUL.FTZ R25, R25, c[0x0][0x2ec] ;  /* 0x0000bb0019197a20 */ /* 0x000fe40000410000 */
[----:B------:R-:W-:Y:S01]  /*2370*/  FMUL.FTZ R26, R26, c[0x0][0x2ec] ;  /* 0x0000bb001a1a7a20 */ /* 0x000fe20000410000 */
[----:B------:R-:W5:Y:S01]  /*2380*/  MUFU.TANH R101, R24 ;  /* 0x0000001800657308 */ /* 0x000f620000002400 */
[----:B----4-:R-:W-:Y:S01]  /*2390*/  HMMA.16816.F32 R12, R32, R40, R12 ;  /* 0x00000028200c723c */ /* 0x010fe2000000180c */
[----:B------:R-:W-:-:S06]  /*23a0*/  FMUL.FTZ R27, R27, c[0x0][0x2ec] ;  /* 0x0000bb001b1b7a20 */ /* 0x000fcc0000410000 */
[----:B------:R-:W-:Y:S01]  /*23b0*/  MUFU.TANH R102, R25 ;  /* 0x0000001900667308 */ /* 0x000fe20000002400 */
[----:B--2---:R-:W-:Y:S01]  /*23c0*/  HMMA.16816.F32 R36, R56, R68, R36 ;  /* 0x000000443824723c */ /* 0x004fe20000001824 */
[----:B------:R-:W-:-:S06]  /*23d0*/  FMUL.FTZ R106, R110, c[0x0][0x2ec] ;  /* 0x0000bb006e6a7a20 */ /* 0x000fcc0000410000 */
[----:B------:R-:W-:Y:S01]  /*23e0*/  MUFU.TANH R103, R26 ;  /* 0x0000001a00677308 */ /* 0x000fe20000002400 */
[----:B------:R-:W-:Y:S01]  /*23f0*/  HMMA.16816.F32 R72, R56, R70, R72 ;  /* 0x000000463848723c */ /* 0x000fe20000001848 */
[----:B------:R-:W-:Y:S02]  /*2400*/  FMUL.FTZ R94, R94, c[0x0][0x2ec] ;  /* 0x0000bb005e5e7a20 */ /* 0x000fe40000410000 */
[----:B------:R-:W-:Y:S02]  /*2410*/  FMUL.FTZ R68, R93, c[0x0][0x2ec] ;  /* 0x0000bb005d447a20 */ /* 0x000fe40000410000 */
[----:B------:R-:W-:Y:S02]  /*2420*/  FMUL.FTZ R92, R92, c[0x0][0x2ec] ;  /* 0x0000bb005c5c7a20 */ /* 0x000fe40000410000 */
[----:B------:R-:W-:Y:S01]  /*2430*/  MUFU.TANH R70, R94 ;  /* 0x0000005e00467308 */ /* 0x000fe20000002400 */
[----:B------:R-:W-:Y:S01]  /*2440*/  HMMA.16816.F32 R28, R20, R104, R28 ;  /* 0x00000068141c723c */ /* 0x000fe2000000181c */
[----:B------:R-:W-:-:S06]  /*2450*/  FMUL.FTZ R69, R95, c[0x0][0x2ec] ;  /* 0x0000bb005f457a20 */ /* 0x000fcc0000410000 */
[----:B------:R2:W-:Y:S01]  /*2460*/  MUFU.TANH R104, R27 ;  /* 0x0000001b00687308 */ /* 0x0005e20000002400 */
[----:B------:R-:W-:Y:S01]  /*2470*/  HMMA.16816.F32 R96, R32, R42, R96 ;  /* 0x0000002a2060723c */ /* 0x000fe20000001860 */
[----:B------:R-:W4:Y:S01]  /*2480*/  LDSM.16.M88.4 R40, [R156+0x4c00] ;  /* 0x004c00009c28783b */ /* 0x000f220000000200 */
[----:B------:R-:W-:-:S05]  /*2490*/  FMUL.FTZ R105, R108, c[0x0][0x2ec] ;  /* 0x0000bb006c697a20 */ /* 0x000fca0000410000 */
[----:B------:R-:W-:Y:S01]  /*24a0*/  MUFU.TANH R106, R106 ;  /* 0x0000006a006a7308 */ /* 0x000fe20000002400 */
[----:B---3--:R-:W-:Y:S01]  /*24b0*/  HMMA.16816.F32 R12, R20, R8, R12 ;  /* 0x00000008140c723c */ /* 0x008fe2000000180c */
[----:B--2---:R-:W2:Y:S07]  /*24c0*/  LDSM.16.M88.4 R24, [R156+0x3000] ;  /* 0x003000009c18783b */ /* 0x004eae0000000200 */
[----:B-1----:R-:W-:Y:S01]  /*24d0*/  HMMA.16816.F32 R36, R32, R16, R36 ;  /* 0x000000102024723c */ /* 0x002fe20000001824 */
[----:B------:R-:W-:Y:S01]  /*24e0*/  FMUL.FTZ R0, R28, c[0x0][0x2ec] ;  /* 0x0000bb001c007a20 */ /* 0x000fe20000410000 */
[----:B------:R-:W-:Y:S01]  /*24f0*/  MUFU.TANH R105, R105 ;  /* 0x0000006900697308 */ /* 0x000fe20000002400 */
[----:B------:R-:W-:-:S05]  /*2500*/  FMUL.FTZ R100, R29, c[0x0][0x2ec] ;  /* 0x0000bb001d647a20 */ /* 0x000fca0000410000 */
[----:B------:R-:W-:Y:S01]  /*2510*/  HMMA.16816.F32 R72, R32, R18, R72 ;  /* 0x000000122048723c */ /* 0x000fe20000001848 */
[----:B------:R-:W1:Y:S01]  /*2520*/  LDSM.16.M88.4 R16, [R156+0x3400] ;  /* 0x003400009c10783b */ /* 0x000e620000000200 */
[----:B------:R-:W3:Y:S06]  /*2530*/  MUFU.TANH R100, R100 ;  /* 0x0000006400647308 */ /* 0x000eec0000002400 */
[----:B------:R-:W-:Y:S01]  /*2540*/  HMMA.16816.F32 R96, R20, R10, R96 ;  /* 0x0000000a1460723c */ /* 0x000fe20000001860 */
[----:B------:R-:W1:Y:S01]  /*2550*/  LDSM.16.M88.4 R8, [R116+0x8000] ;  /* 0x008000007408783b */ /* 0x000e620000000200 */
[----:B------:R-:W-:Y:S01]  /*2560*/  FMUL.FTZ R71, R12, c[0x0][0x2ec] ;  /* 0x0000bb000c477a20 */ /* 0x000fe20000410000 */
[----:B------:R-:W-:Y:S01]  /*2570*/  MUFU.TANH R92, R92 ;  /* 0x0000005c005c7308 */ /* 0x000fe20000002400 */
[----:B------:R-:W-:-:S02]  /*2580*/  FMUL.FTZ R93, R13, c[0x0][0x2ec] ;  /* 0x0000bb000d5d7a20 */ /* 0x000fc40000410000 */
[----:B------:R-:W-:Y:S02]  /*2590*/  FMUL.FTZ R192, R14, c[0x0][0x2ec] ;  /* 0x0000bb000ec07a20 */ /* 0x000fe40000410000 */
[----:B------:R-:W-:Y:S01]  /*25a0*/  FMUL.FTZ R94, R15, c[0x0][0x2ec] ;  /* 0x0000bb000f5e7a20 */ /* 0x000fe20000410000 */
[----:B------:R-:W-:Y:S01]  /*25b0*/  HMMA.16816.F32 R60, R4, R80, R60 ;  /* 0x00000050043c723c */ /* 0x000fe2000000183c */
[----:B------:R-:W1:Y:S01]  /*25c0*/  LDSM.16.M88.4 R12, [R116+0x6c00] ;  /* 0x006c0000740c783b */ /* 0x000e620000000200 */
[----:B------:R-:W-:Y:S05]  /*25d0*/  MUFU.TANH R68, R68 ;  /* 0x0000004400447308 */ /* 0x000fea0000002400 */
[----:B------:R-:W-:Y:S01]  /*25e0*/  FMUL.FTZ R80, R30, c[0x0][0x2ec] ;  /* 0x0000bb001e507a20 */ /* 0x000fe20000410000 */
[----:B----4-:R-:W-:Y:S01]  /*25f0*/  HMMA.16816.F32 R36, R20, R40, R36 ;  /* 0x000000281424723c */ /* 0x010fe20000001824 */
[----:B------:R-:W-:Y:S01]  /*2600*/  FMUL.FTZ R81, R31, c[0x0][0x2ec] ;  /* 0x0000bb001f517a20 */ /* 0x000fe20000410000 */
[----:B------:R-:W-:Y:S01]  /*2610*/  MUFU.TANH R69, R69 ;  /* 0x0000004500457308 */ /* 0x000fe20000002400 */
[----:B------:R-:W4:Y:S04]  /*2620*/  LDSM.16.M88.4 R28, [R116+0x6800] ;  /* 0x00680000741c783b */ /* 0x000f280000000200 */
[----:B------:R-:W-:Y:S01]  /*2630*/  FMUL.FTZ R96, R96, c[0x0][0x2ec] ;  /* 0x0000bb0060607a20 */ /* 0x000fe20000410000 */
[----:B--2---:R-:W-:Y:S01]  /*2640*/  HMMA.16816.F32 R84, R56, R24, R84 ;  /* 0x000000183854723c */ /* 0x004fe20000001854 */
[----:B------:R-:W-:Y:S01]  /*2650*/  FMUL.FTZ R98, R98, c[0x0][0x2ec] ;  /* 0x0000bb0062627a20 */ /* 0x000fe20000410000 */
[----:B------:R-:W2:Y:S01]  /*2660*/  MUFU.TANH R81, R81 ;  /* 0x0000005100517308 */ /* 0x000ea20000002400 */
[----:B------:R-:W-:-:S02]  /*2670*/  FMUL.FTZ R97, R97, c[0x0][0x2ec] ;  /* 0x0000bb0061617a20 */ /* 0x000fc40000410000 */
[----:B------:R-:W-:-:S03]  /*2680*/  FMUL.FTZ R99, R99, c[0x0][0x2ec] ;  /* 0x0000bb0063637a20 */ /* 0x000fc60000410000 */
[----:B------:R-:W-:Y:S01]  /*2690*/  HMMA.16816.F32 R64, R56, R26, R64 ;  /* 0x0000001a3840723c */ /* 0x000fe20000001840 */
[----:B------:R-:W-:Y:S01]  /*26a0*/  LDSM.16.M88.4 R24, [R156+0x5000] ;  /* 0x005000009c18783b */ /* 0x000fe20000000200 */
[----:B------:R-:W-:Y:S06]  /*26b0*/  MUFU.TANH R198, R96 ;  /* 0x0000006000c67308 */ /* 0x000fec0000002400 */
[----:B------:R-:W-:Y:S01]  /*26c0*/  HMMA.16816.F32 R72, R20, R42, R72 ;  /* 0x0000002a1448723c */ /* 0x000fe20000001848 */
[----:B------:R-:W2:Y:S01]  /*26d0*/  LDSM.16.M88.4 R40, [R116+0x8400] ;  /* 0x008400007428783b */ /* 0x000ea20000000200 */
[----:B------:R-:W-:Y:S01]  /*26e0*/  FMUL.FTZ R38, R38, c[0x0][0x2ec] ;  /* 0x0000bb0026267a20 */ /* 0x000fe20000410000 */
[----:B------:R-:W-:Y:S01]  /*26f0*/  MUFU.TANH R196, R98 ;  /* 0x0000006200c47308 */ /* 0x000fe20000002400 */
[----:B------:R-:W-:-:S02]  /*2700*/  FMUL.FTZ R190, R36, c[0x0][0x2ec] ;  /* 0x0000bb0024be7a20 */ /* 0x000fc40000410000 */
[----:B------:R-:W-:Y:S02]  /*2710*/  FMUL.FTZ R36, R37, c[0x0][0x2ec] ;  /* 0x0000bb0025247a20 */ /* 0x000fe40000410000 */
[----:B------:R-:W-:Y:S01]  /*2720*/  HMMA.16816.F32 R88, R4, R82, R88 ;  /* 0x000000520458723c */ /* 0x000fe20000001858 */
[----:B------:R-:W-:Y:S02]  /*2730*/  FMUL.FTZ R37, R39, c[0x0][0x2ec] ;  /* 0x0000bb0027257a20 */ /* 0x000fe40000410000 */
[----:B------:R2:W-:Y:S04]  /*2740*/  MUFU.TANH R130, R38 ;  /* 0x0000002600827308 */ /* 0x0005e80000002400 */
[----:B------:R-:W-:Y:S01]  /*2750*/  FMUL.FTZ R82, R109, c[0x0][0x2ec] ;  /* 0x0000bb006d527a20 */ /* 0x000fe20000410000 */
[----:B-1----:R-:W-:Y:S01]  /*2760*/  HMMA.16816.F32 R60, R56, R16, R60 ;  /* 0x00000010383c723c */ /* 0x002fe2000000183c */
[----:B------:R-:W-:-:S02]  /*2770*/  FMUL.FTZ R83, R111, c[0x0][0x2ec] ;  /* 0x0000bb006f537a20 */ /* 0x000fc40000410000 */
[----:B------:R-:W-:Y:S05]  /*2780*/  MUFU.TANH R93, R93 ;  /* 0x0000005d005d7308 */ /* 0x000fea0000002400 */
[----:B------:R-:W-:Y:S01]  /*2790*/  HMMA.16816.F32 R84, R32, R8, R84 ;  /* 0x000000082054723c */ /* 0x000fe20000001854 */
[----:B------:R-:W-:Y:S02]  /*27a0*/  FMUL.FTZ R74, R74, c[0x0][0x2ec] ;  /* 0x0000bb004a4a7a20 */ /* 0x000fe40000410000 */
[----:B------:R-:W1:Y:S01]  /*27b0*/  MUFU.TANH R82, R82 ;  /* 0x0000005200527308 */ /* 0x000e620000002400 */
[----:B------:R-:W-:Y:S02]  /*27c0*/  FMUL.FTZ R72, R72, c[0x0][0x2ec] ;  /* 0x0000bb0048487a20 */ /* 0x000fe40000410000 */
[----:B------:R-:W-:-:S02]  /*27d0*/  FMUL.FTZ R75, R75, c[0x0][0x2ec] ;  /* 0x0000bb004b4b7a20 */ /* 0x000fc40000410000 */
[----:B------:R-:W-:Y:S01]  /*27e0*/  HMMA.16816.F32 R64, R32, R10, R64 ;  /* 0x0000000a2040723c */ /* 0x000fe20000001840 */
[----:B------:R-:W1:Y:S01]  /*27f0*/  LDSM.16.M88.4 R8, [R156+0x5400] ;  /* 0x005400009c08783b */ /* 0x000e620000000200 */
[----:B------:R-:W-:Y:S01]  /*2800*/  FMUL.FTZ R39, R73, c[0x0][0x2ec] ;  /* 0x0000bb0049277a20 */ /* 0x000fe20000410000 */
[----:B------:R-:W1:Y:S05]  /*2810*/  MUFU.TANH R83, R83 ;  /* 0x0000005300537308 */ /* 0x000e6a0000002400 */
[----:B------:R-:W-:Y:S03]  /*2820*/  HMMA.16816.F32 R44, R4, R12, R44 ;  /* 0x0000000c042c723c */ /* 0x000fe6000000182c */
[----:B------:R-:W-:Y:S04]  /*2830*/  MUFU.TANH R186, R74 ;  /* 0x0000004a00ba7308 */ /* 0x000fe80000002400 */
[----:B------:R-:W-:Y:S01]  /*2840*/  LOP3.LUT R13, R123, 0xffffffe0, RZ, 0xc0, !PT ;  /* 0xffffffe07b0d7812 */ /* 0x000fe200078ec0ff */
[----:B------:R-:W-:Y:S01]  /*2850*/  HMMA.16816.F32 R88, R56, R18, R88 ;  /* 0x000000123858723c */ /* 0x000fe20000001858 */
[----:B------:R-:W-:Y:S01]  /*2860*/  LDSM.16.M88.4 R16, [R116+0x8800] ;  /* 0x008800007410783b */ /* 0x000fe20000000200 */
[----:B------:R-:W-:Y:S01]  /*2870*/  SHF.R.S32.HI R123, RZ, 0x1f, R123 ;  /* 0x0000001fff7b7819 */ /* 0x000fe2000001147b */
[----:B------:R-:W1:Y:S01]  /*2880*/  MUFU.TANH R192, R192 ;  /* 0x000000c000c07308 */ /* 0x000e620000002400 */
[----:B------:R-:W-:-:S02]  /*2890*/  IMAD.IADD R172, R122, 0x1, -R13 ;  /* 0x000000017aac7824 */ /* 0x000fc400078e0a0d */
[----:B------:R-:W-:Y:S01]  /*28a0*/  IMAD.SHL.U32 R122, R122, 0x2, RZ ;  /* 0x000000027a7a7824 */ /* 0x000fe200078e00ff */
[----:B------:R-:W-:Y:S01]  /*28b0*/  LEA.HI R123, R123, R124, RZ, 0x2 ;  /* 0x0000007c7b7b7211 */ /* 0x000fe200078f10ff */
[C---:B----4-:R-:W-:Y:S01]  /*28c0*/  HMMA.16816.F32 R52, R4.reuse, R28, R52 ;  /* 0x0000001c0434723c */ /* 0x050fe20000001834 */
[----:B------:R-:W-:Y:S02]  /*28d0*/  SHF.R.S32.HI R13, RZ, 0x1f, R172 ;  /* 0x0000001fff0d7819 */ /* 0x000fe400000114ac */
[----:B------:R-:W4:Y:S01]  /*28e0*/  MUFU.TANH R71, R71 ;  /* 0x0000004700477308 */ /* 0x000f220000002400 */
[----:B------:R-:W-:Y:S02]  /*28f0*/  LOP3.LUT R173, R123, 0xfffffffc, RZ, 0xc0, !PT ;  /* 0xfffffffc7bad7812 */ /* 0x000fe400078ec0ff */
[----:B------:R-:W-:Y:S02]  /*2900*/  LEA.HI R172, R13, R172, RZ, 0x2 ;  /* 0x000000ac0dac7211 */ /* 0x000fe400078f10ff */
[----:B------:R-:W-:Y:S01]  /*2910*/  HMMA.16816.F32 R48, R4, R30, R48 ;  /* 0x0000001e0430723c */ /* 0x000fe20000001830 */
[----:B------:R-:W1:Y:S01]  /*2920*/  LDSM.16.M88.4 R28, [R156+0x3800] ;  /* 0x003800009c1c783b */ /* 0x000e620000000200 */
[----:B------:R-:W-:Y:S01]  /*2930*/  SHF.R.S32.HI R172, RZ, 0x2, R172 ;  /* 0x00000002ffac7819 */ /* 0x000fe200000114ac */
[----:B------:R-:W1:Y:S01]  /*2940*/  MUFU.TANH R94, R94 ;  /* 0x0000005e005e7308 */ /* 0x000e620000002400 */
[----:B------:R-:W-:-:S04]  /*2950*/  IMAD.IADD R173, R124, 0x1, -R173 ;  /* 0x000000017cad7824 */ /* 0x000fc800078e0aad */
[----:B--2---:R-:W-:Y:S03]  /*2960*/  HMMA.16816.F32 R60, R32, R40, R60 ;  /* 0x00000028203c723c */ /* 0x004fe6000000183c */
[----:B------:R-:W2:Y:S04]  /*2970*/  MUFU.TANH R200, R97 ;  /* 0x0000006100c87308 */ /* 0x000ea80000002400 */
[----:B------:R-:W-:Y:S01]  /*2980*/  IADD3 R40, R125, 0x1, R172 ;  /* 0x000000017d287810 */ /* 0x000fe20007ffe0ac */
[----:B------:R-:W-:Y:S03]  /*2990*/  HMMA.16816.F32 R84, R20, R24, R84 ;  /* 0x000000181454723c */ /* 0x000fe60000001854 */
[----:B------:R-:W-:Y:S01]  /*29a0*/  IADD3 R40, R121, -c[0x0][0x214], R40 ;  /* 0x8000850079287a10 */ /* 0x000fe20007ffe028 */
[----:B------:R-:W1:Y:S03]  /*29b0*/  MUFU.TANH R194, R99 ;  /* 0x0000006300c27308 */ /* 0x000e660000002400 */
[----:B------:R-:W-:Y:S01]  /*29c0*/  IADD3 R25, R117, -0x1, RZ ;  /* 0xffffffff75197810 */ /* 0x000fe20007ffe0ff */
[----:B------:R-:W-:Y:S01]  /*29d0*/  HMMA.16816.F32 R88, R32, R42, R88 ;  /* 0x0000002a2058723c */ /* 0x000fe20000001858 */
[----:B------:R-:W-:-:S02]  /*29e0*/  IADD3 R40, R40, c[0x0][0x2e8], RZ ;  /* 0x0000ba0028287a10 */ /* 0x000fc40007ffe0ff */
[C---:B------:R-:W-:Y:S01]  /*29f0*/  ISETP.GT.AND P0, PT, R25.reuse, R160, PT ;  /* 0x000000a01900720c */ /* 0x040fe20003f04270 */
[----:B------:R-:W-:Y:S01]  /*2a00*/  IMAD.SHL.U32 R25, R25, 0x80, RZ ;  /* 0x0000008019197824 */ /* 0x000fe200078e00ff */
[C---:B------:R-:W-:Y:S01]  /*2a10*/  IADD3 R38, R40.reuse, 0x8, RZ ;  /* 0x0000000828267810 */ /* 0x040fe20007ffe0ff */
[----:B------:R-:W1:Y:S01]  /*2a20*/  MUFU.TANH R190, R190 ;  /* 0x000000be00be7308 */ /* 0x000e620000002400 */
[-C--:B------:R-:W-:Y:S01]  /*2a30*/  IMNMX R40, R40, R121.reuse, PT ;  /* 0x0000007928287217 */ /* 0x080fe20003800200 */
[----:B------:R-:W-:Y:S01]  /*2a40*/  HMMA.16816.F32 R64, R20, R26, R64 ;  /* 0x0000001a1440723c */ /* 0x000fe20000001840 */
[----:B------:R-:W-:-:S05]  /*2a50*/  IMNMX R38, R38, R121, PT ;  /* 0x0000007926267217 */ /* 0x000fca0003800200 */
[----:B------:R-:W-:Y:S01]  /*2a60*/  MUFU.TANH R188, R72 ;  /* 0x0000004800bc7308 */ /* 0x000fe20000002400 */
[----:B------:R-:W-:Y:S01]  /*2a70*/  LOP3.LUT R27, R25, 0x6, R122, 0xf8, !PT ;  /* 0x00000006191b7812 */ /* 0x000fe200078ef87a */
[----:B------:R-:W-:Y:S01]  /*2a80*/  HMMA.16816.F32 R76, R4, R14, R76 ;  /* 0x0000000e044c723c */ /* 0x000fe2000000184c */
[----:B------:R-:W2:Y:S01]  /*2a90*/  LDSM.16.M88.4 R4, [R156+0x3c00] ;  /* 0x003c00009c04783b */ /* 0x000ea20000000200 */
[----:B------:R-:W-:Y:S01]  /*2aa0*/  FMUL.FTZ R84, R84, c[0x0][0x2ec] ;  /* 0x0000bb0054547a20 */ /* 0x000fe20000410000 */
[----:B------:R-:W-:Y:S01]  /*2ab0*/  LOP3.LUT R13, R27, 0x8, RZ, 0xfc, !PT ;  /* 0x000000081b0d7812 */ /* 0x000fe200078efcff */
[----:B------:R-:W-:Y:S02]  /*2ac0*/  FMUL.FTZ R86, R86, c[0x0][0x2ec] ;  /* 0x0000bb0056567a20 */ /* 0x000fe40000410000 */
[----:B------:R-:W-:Y:S01]  /*2ad0*/  MUFU.TANH R182, R84 ;  /* 0x0000005400b67308 */ /* 0x000fe20000002400 */
[C---:B------:R-:W-:Y:S01]  /*2ae0*/  ISETP.GE.AND P3, PT, R13.reuse, R40, PT ;  /* 0x000000280d00720c */ /* 0x040fe20003f66270 */
[----:B-1----:R-:W-:Y:S01]  /*2af0*/  HMMA.16816.F32 R60, R20, R8, R60 ;  /* 0x00000008143c723c */ /* 0x002fe2000000183c */
[----:B------:R-:W-:Y:S01]  /*2b00*/  ISETP.GE.AND P1, PT, R13, R38, PT ;  /* 0x000000260d00720c */ /* 0x000fe20003f26270 */
[----:B------:R-:W-:Y:S01]  /*2b10*/  FMUL.FTZ R85, R85, c[0x0][0x2ec] ;  /* 0x0000bb0055557a20 */ /* 0x000fe20000410000 */
[----:B-----5:R-:W-:Y:S01]  /*2b20*/  FSEL R96, R101, -INF , !P3 ;  /* 0xff80000065607808 */ /* 0x020fe20005800000 */
[----:B------:R-:W1:Y:S01]  /*2b30*/  LDSM.16.M88.4 R12, [R156+0x5800] ;  /* 0x005800009c0c783b */ /* 0x000e620000000200 */
[----:B------:R-:W-:Y:S01]  /*2b40*/  FMUL.FTZ R87, R87, c[0x0][0x2ec] ;  /* 0x0000bb0057577a20 */ /* 0x000fe20000410000 */
[----:B------:R5:W-:Y:S01]  /*2b50*/  MUFU.TANH R174, R86 ;  /* 0x0000005600ae7308 */ /* 0x000be20000002400 */
[----:B------:R-:W-:Y:S01]  /*2b60*/  LOP3.LUT R9, R27, 0x1, RZ, 0xfc, !PT ;  /* 0x000000011b097812 */ /* 0x000fe200078efcff */
[----:B------:R-:W-:Y:S01]  /*2b70*/  HMMA.16816.F32 R52, R56, R28, R52 ;  /* 0x0000001c3834723c */ /* 0x000fe20000001834 */
[----:B------:R-:W-:-:S02]  /*2b80*/  FMUL.FTZ R64, R64, c[0x0][0x2ec] ;  /* 0x0000bb0040407a20 */ /* 0x000fc40000410000 */
[----:B------:R-:W-:Y:S01]  /*2b90*/  ISETP.GE.AND P4, PT, R9, R40, PT ;  /* 0x000000280900720c */ /* 0x000fe20003f86270 */
[----:B------:R-:W-:Y:S01]  /*2ba0*/  FMUL.FTZ R65, R65, c[0x0][0x2ec] ;  /* 0x0000bb0041417a20 */ /* 0x000fe20000410000 */
[----:B------:R-:W-:Y:S01]  /*2bb0*/  ISETP.GE.AND P2, PT, R9, R38, PT ;  /* 0x000000260900720c */ /* 0x000fe20003f46270 */
[----:B------:R-:W1:Y:S01]  /*2bc0*/  MUFU.TANH R36, R36 ;  /* 0x0000002400247308 */ /* 0x000e620000002400 */
[----:B------:R-:W-:Y:S01]  /*2bd0*/  LOP3.LUT R9, R27, 0x9, RZ, 0xfc, !PT ;  /* 0x000000091b097812 */ /* 0x000fe200078efcff */
[----:B------:R-:W-:Y:S01]  /*2be0*/  HMMA.16816.F32 R88, R20, R10, R88 ;  /* 0x0000000a1458723c */ /* 0x000fe20000001858 */
[----:B---3--:R-:W-:Y:S01]  /*2bf0*/  FSEL R100, R100, -INF , !P4 ;  /* 0xff80000064647808 */ /* 0x008fe20006000000 */
[----:B------:R-:W-:Y:S01]  /*2c00*/  FMUL.FTZ R66, R66, c[0x0][0x2ec] ;  /* 0x0000bb0042427a20 */ /* 0x000fe20000410000 */
[----:B------:R-:W-:Y:S01]  /*2c10*/  ISETP.GE.AND P5, PT, R9, R40, PT ;  /* 0x000000280900720c */ /* 0x000fe20003fa6270 */
[----:B------:R-:W-:Y:S01]  /*2c20*/  FMUL.FTZ R67, R67, c[0x0][0x2ec] ;  /* 0x0000bb0043437a20 */ /* 0x000fe20000410000 */
[----:B------:R-:W-:Y:S01]  /*2c30*/  ISETP.GE.AND P4, PT, R9, R38, PT ;  /* 0x000000260900720c */ /* 0x000fe20003f86270 */
[----:B------:R-:W3:Y:S01]  /*2c40*/  MUFU.TANH R37, R37 ;  /* 0x0000002500257308 */ /* 0x000ee20000002400 */
[----:B------:R-:W-:Y:S01]  /*2c50*/  LOP3.LUT R9, R27, 0x10, RZ, 0xfc, !PT ;  /* 0x000000101b097812 */ /* 0x000fe200078efcff */
[----:B------:R-:W-:Y:S01]  /*2c60*/  HMMA.16816.F32 R48, R56, R30, R48 ;  /* 0x0000001e3830723c */ /* 0x000fe20000001830 */
[----:B------:R-:W-:Y:S01]  /*2c70*/  FSEL R42, R81, -INF , !P2 ;  /* 0xff800000512a7808 */ /* 0x000fe20005000000 */
[----:B------:R-:W-:Y:S01]  /*2c80*/  FMUL.FTZ R60, R60, c[0x0][0x2ec] ;  /* 0x0000bb003c3c7a20 */ /* 0x000fe20000410000 */
[----:B------:R-:W-:Y:S01]  /*2c90*/  ISETP.GE.AND P2, PT, R9, R40, PT ;  /* 0x000000280900720c */ /* 0x000fe20003f46270 */
[----:B------:R-:W-:Y:S01]  /*2ca0*/  FMUL.FTZ R61, R61, c[0x0][0x2ec] ;  /* 0x0000bb003d3d7a20 */ /* 0x000fe20000410000 */
[----:B------:R-:W-:Y:S01]  /*2cb0*/  ISETP.GE.AND P3, PT, R9, R38, PT ;  /* 0x000000260900720c */ /* 0x000fe20003f66270 */
[----:B------:R-:W1:Y:S01]  /*2cc0*/  MUFU.TANH R184, R75 ;  /* 0x0000004b00b87308 */ /* 0x000e620000002400 */
[C---:B------:R-:W-:Y:S01]  /*2cd0*/  LOP3.LUT R11, R27.reuse, 0x11, RZ, 0xfc, !PT ;  /* 0x000000111b0b7812 */ /* 0x040fe200078efcff */
[----:B------:R-:W-:Y:S01]  /*2ce0*/  HMMA.16816.F32 R52, R32, R16, R52 ;  /* 0x000000102034723c */ /* 0x000fe20000001834 */
[----:B------:R-:W-:Y:S01]  /*2cf0*/  LOP3.LUT R9, R27, 0x18, RZ, 0xfc, !PT ;  /* 0x000000181b097812 */ /* 0x000fe200078efcff */
[----:B------:R-:W-:Y:S01]  /*2d00*/  FMUL.FTZ R62, R62, c[0x0][0x2ec] ;  /* 0x0000bb003e3e7a20 */ /* 0x000fe20000410000 */
[----:B-----5:R-:W-:Y:S01]  /*2d10*/  FSEL R86, R103, -INF , !P1 ;  /* 0xff80000067567808 */ /* 0x020fe20004800000 */
[----:B------:R-:W-:Y:S01]  /*2d20*/  FMUL.FTZ R63, R63, c[0x0][0x2ec] ;  /* 0x0000bb003f3f7a20 */ /* 0x000fe20000410000 */
[----:B------:R-:W-:Y:S01]  /*2d30*/  FSEL R102, R102, -INF , !P5 ;  /* 0xff80000066667808 */ /* 0x000fe20006800000 */
[----:B------:R-:W5:Y:S01]  /*2d40*/  MUFU.TANH R39, R39 ;  /* 0x0000002700277308 */ /* 0x000f620000002400 */
[----:B------:R-:W-:Y:S01]  /*2d50*/  FSEL R104, R104, -INF , !P4 ;  /* 0xff80000068687808 */ /* 0x000fe20006000000 */
[C---:B--2---:R-:W-:Y:S01]  /*2d60*/  HMMA.16816.F32 R44, R56.reuse, R4, R44 ;  /* 0x00000004382c723c */ /* 0x044fe2000000182c */
[----:B------:R-:W-:Y:S01]  /*2d70*/  FSEL R84, R105, -INF , !P2 ;  /* 0xff80000069547808 */ /* 0x000fe20005000000 */
[----:B------:R-:W-:Y:S01]  /*2d80*/  FMUL.FTZ R88, R88, c[0x0][0x2ec] ;  /* 0x0000bb0058587a20 */ /* 0x000fe20000410000 */
[----:B------:R-:W-:Y:S01]  /*2d90*/  ISETP.GE.AND P1, PT, R11, R40, PT ;  /* 0x000000280b00720c */ /* 0x000fe20003f26270 */
[----:B------:R-:W-:Y:S01]  /*2da0*/  FMUL.FTZ R89, R89, c[0x0][0x2ec] ;  /* 0x0000bb0059597a20 */ /* 0x000fe20000410000 */
[----:B------:R-:W-:Y:S01]  /*2db0*/  ISETP.GE.AND P5, PT, R11, R38, PT ;  /* 0x000000260b00720c */ /* 0x000fe20003fa6270 */
[----:B------:R-:W2:Y:S01]  /*2dc0*/  MUFU.TANH R140, R85 ;  /* 0x00000055008c7308 */ /* 0x000ea20000002400 */
[C---:B------:R-:W-:Y:S01]  /*2dd0*/  ISETP.GE.AND P4, PT, R9.reuse, R40, PT ;  /* 0x000000280900720c */ /* 0x040fe20003f86270 */
[----:B------:R-:W-:Y:S01]  /*2de0*/  HMMA.16816.F32 R76, R56, R6, R76 ;  /* 0x00000006384c723c */ /* 0x000fe2000000184c */
[----:B------:R-:W-:Y:S01]  /*2df0*/  ISETP.GE.AND P2, PT, R9, R38, PT ;  /* 0x000000260900720c */ /* 0x000fe20003f46270 */
[----:B------:R-:W-:Y:S01]  /*2e00*/  FMUL.FTZ R90, R90, c[0x0][0x2ec] ;  /* 0x0000bb005a5a7a20 */ /* 0x000fe20000410000 */
[----:B------:R-:W2:Y:S01]  /*2e10*/  LDSM.16.M88.4 R8, [R116+0x8c00] ;  /* 0x008c00007408783b */ /* 0x000ea20000000200 */
[----:B------:R-:W-:Y:S01]  /*2e20*/  LOP3.LUT R17, R27, 0x19, RZ, 0xfc, !PT ;  /* 0x000000191b117812 */ /* 0x000fe200078efcff */
[----:B------:R-:W-:Y:S01]  /*2e30*/  FMUL.FTZ R91, R91, c[0x0][0x2ec] ;  /* 0x0000bb005b5b7a20 */ /* 0x000fe20000410000 */
[----:B------:R-:W-:Y:S01]  /*2e40*/  FSEL R106, R106, -INF , !P3 ;  /* 0xff8000006a6a7808 */ /* 0x000fe20005800000 */
[----:B------:R-:W2:Y:S01]  /*2e50*/  MUFU.TANH R178, R87 ;  /* 0x0000005700b27308 */ /* 0x000ea20000002400 */
[----:B------:R-:W-:Y:S01]  /*2e60*/  FSEL R98, R82, -INF , !P1 ;  /* 0xff80000052627808 */ /* 0x000fe20004800000 */
[----:B------:R-:W-:Y:S01]  /*2e70*/  HMMA.16816.F32 R48, R32, R18, R48 ;  /* 0x000000122030723c */ /* 0x000fe20000001830 */
[----:B------:R-:W-:-:S02]  /*2e80*/  ISETP.GE.AND P3, PT, R17, R40, PT ;  /* 0x000000281100720c */ /* 0x000fc40003f66270 */
[----:B------:R-:W-:Y:S02]  /*2e90*/  ISETP.GE.AND P1, PT, R17, R38, PT ;  /* 0x000000261100720c */ /* 0x000fe40003f26270 */
[----:B------:R-:W-:Y:S01]  /*2ea0*/  LOP3.LUT R17, R27, 0x20, RZ, 0xfc, !PT ;  /* 0x000000201b117812 */ /* 0x000fe200078efcff */
[----:B------:R-:W2:Y:S01]  /*2eb0*/  MUFU.TANH R180, R64 ;  /* 0x0000004000b47308 */ /* 0x000ea20000002400 */
[----:B------:R-:W-:Y:S01]  /*2ec0*/  FSEL R74, R83, -INF , !P5 ;  /* 0xff800000534a7808 */ /* 0x000fe20006800000 */
[----:B-1----:R-:W-:Y:S01]  /*2ed0*/  HMMA.16816.F32 R52, R20, R12, R52 ;  /* 0x0000000c1434723c */ /* 0x002fe20000001834 */
[----:B------:R-:W-:Y:S02]  /*2ee0*/  FSEL R4, R92, -INF , !P4 ;  /* 0xff8000005c047808 */ /* 0x000fe40006000000 */
[C---:B------:R-:W-:Y:S02]  /*2ef0*/  ISETP.GE.AND P5, PT, R17.reuse, R40, PT ;  /* 0x000000281100720c */ /* 0x040fe40003fa6270 */
[----:B------:R-:W-:Y:S01]  /*2f00*/  ISETP.GE.AND P4, PT, R17, R38, PT ;  /* 0x000000261100720c */ /* 0x000fe20003f86270 */
[----:B------:R-:W-:Y:S01]  /*2f10*/  MUFU.TANH R144, R65 ;  /* 0x0000004100907308 */ /* 0x000fe20000002400 */
[----:B------:R-:W1:Y:S01]  /*2f20*/  LDSM.16.M88.4 R16, [R156+0x5c00] ;  /* 0x005c00009c10783b */ /* 0x000e620000000200 */
[----:B------:R-:W-:Y:S01]  /*2f30*/  LOP3.LUT R5, R27, 0x21, RZ, 0xfc, !PT ;  /* 0x000000211b057812 */ /* 0x000fe200078efcff */
[----:B------:R-:W-:-:S04]  /*2f40*/  DEPBAR.LE SB0, 0x0 ;  /* 0x000080000000791a */ /* 0x000fc80000000000 */
[----:B------:R-:W-:Y:S01]  /*2f50*/  FSEL R72, R70, -INF , !P2 ;  /* 0xff80000046487808 */ /* 0x000fe20005000000 */
[----:B------:R5:W1:Y:S01]  /*2f60*/  MUFU.TANH R154, R66 ;  /* 0x00000042009a7308 */ /* 0x000a620000002400 */
[----:B------:R-:W-:Y:S01]  /*2f70*/  FSEL R82, R68, -INF , !P3 ;  /* 0xff80000044527808 */ /* 0x000fe20005800000 */
[----:B------:R-:W-:Y:S01]  /*2f80*/  HMMA.16816.F32 R48, R20, R14, R48 ;  /* 0x0000000e1430723c */ /* 0x000fe20000001830 */
[C---:B------:R-:W-:Y:S02]  /*2f90*/  ISETP.GE.AND P2, PT, R5.reuse, R40, PT ;  /* 0x000000280500720c */ /* 0x040fe40003f46270 */
[----:B------:R-:W-:Y:S02]  /*2fa0*/  ISETP.GE.AND P3, PT, R5, R38, PT ;  /* 0x000000260500720c */ /* 0x000fe40003f66270 */
[C---:B------:R-:W-:Y:S01]  /*2fb0*/  LOP3.LUT R13, R27.reuse, 0x28, RZ, 0xfc, !PT ;  /* 0x000000281b0d7812 */ /* 0x040fe200078efcff */
[----:B------:R-:W1:Y:S01]  /*2fc0*/  MUFU.TANH R176, R67 ;  /* 0x0000004300b07308 */ /* 0x000e620000002400 */
[----:B------:R-:W-:Y:S01]  /*2fd0*/  LOP3.LUT R5, R27, 0x29, RZ, 0xfc, !PT ;  /* 0x000000291b057812 */ /* 0x000fe200078efcff */
[----:B------:R-:W-:Y:S01]  /*2fe0*/  FMUL.FTZ R52, R52, c[0x0][0x2ec] ;  /* 0x0000bb0034347a20 */ /* 0x000fe20000410000 */
[----:B------:R-:W-:Y:S01]  /*2ff0*/  FSEL R12, R69, -INF , !P1 ;  /* 0xff800000450c7808 */ /* 0x000fe20004800000 */
[C---:B--2---:R-:W-:Y:S01]  /*3000*/  HMMA.16816.F32 R44, R32.reuse, R8, R44 ;  /* 0x00000008202c723c */ /* 0x044fe2000000182c */
[----:B------:R-:W-:Y:S01]  /*3010*/  FSEL R192, R192, -INF , !P4 ;  /* 0xff800000c0c07808 */ /* 0x000fe20006000000 */
[----:B------:R-:W-:Y:S01]  /*3020*/  FMUL.FTZ R53, R53, c[0x0][0x2ec] ;  /* 0x0000bb0035357a20 */ /* 0x000fe20000410000 */
[----:B------:R-:W-:Y:S01]  /*3030*/  FSEL R26, R93, -INF , !P2 ;  /* 0xff8000005d1a7808 */ /* 0x000fe20005000000 */
[----:B------:R-:W2:Y:S01]  /*3040*/  MUFU.TANH R152, R60 ;  /* 0x0000003c00987308 */ /* 0x000ea20000002400 */
[-C--:B------:R-:W-:Y:S01]  /*3050*/  ISETP.GE.AND P1, PT, R13, R40.reuse, PT ;  /* 0x000000280d00720c */ /* 0x080fe20003f26270 */
[----:B------:R-:W-:Y:S01]  /*3060*/  FMUL.FTZ R54, R54, c[0x0][0x2ec] ;  /* 0x0000bb0036367a20 */ /* 0x000fe20000410000 */
[C---:B------:R-:W-:Y:S01]  /*3070*/  ISETP.GE.AND P4, PT, R5.reuse, R40, PT ;  /* 0x000000280500720c */ /* 0x040fe20003f86270 */
[----:B------:R-:W-:Y:S01]  /*3080*/  HMMA.16816.F32 R76, R32, R10, R76 ;  /* 0x0000000a204c723c */ /* 0x000fe2000000184c */
[-C--:B------:R-:W-:Y:S01]  /*3090*/  ISETP.GE.AND P2, PT, R5, R38.reuse, PT ;  /* 0x000000260500720c */ /* 0x080fe20003f46270 */
[----:B------:R-:W-:Y:S01]  /*30a0*/  FMUL.FTZ R55, R55, c[0x0][0x2ec] ;  /* 0x0000bb0037377a20 */ /* 0x000fe20000410000 */
[----:B------:R-:W-:Y:S01]  /*30b0*/  LOP3.LUT R5, R27, 0x30, RZ, 0xfc, !PT ;  /* 0x000000301b057812 */ /* 0x000fe200078efcff */
[----:B------:R-:W-:Y:S01]  /*30c0*/  MUFU.TANH R150, R61 ;  /* 0x0000003d00967308 */ /* 0x000fe20000002400 */
[----:B----4-:R-:W-:Y:S01]  /*30d0*/  FSEL R30, R71, -INF , !P5 ;  /* 0xff800000471e7808 */ /* 0x010fe20006800000 */
[----:B------:R-:W-:Y:S01]  /*30e0*/  FMUL.FTZ R48, R48, c[0x0][0x2ec] ;  /* 0x0000bb0030307a20 */ /* 0x000fe20000410000 */
[----:B------:R-:W-:Y:S01]  /*30f0*/  FSEL R28, R94, -INF , !P3 ;  /* 0xff8000005e1c7808 */ /* 0x000fe20005800000 */
[----:B------:R-:W-:Y:S01]  /*3100*/  FMUL.FTZ R49, R49, c[0x0][0x2ec] ;  /* 0x0000bb0031317a20 */ /* 0x000fe20000410000 */
[----:B------:R-:W-:Y:S01]  /*3110*/  FSEL R198, R198, -INF , !P1 ;  /* 0xff800000c6c67808 */ /* 0x000fe20004800000 */
[----:B------:R-:W-:Y:S01]  /*3120*/  FMUL.FTZ R50, R50, c[0x0][0x2ec] ;  /* 0x0000bb0032327a20 */ /* 0x000fe20000410000 */
[----:B------:R-:W-:Y:S01]  /*3130*/  ISETP.GE.AND P5, PT, R13, R38, PT ;  /* 0x000000260d00720c */ /* 0x000fe20003fa6270 */
[----:B------:R-:W4:Y:S01]  /*3140*/  MUFU.TANH R142, R62 ;  /* 0x0000003e008e7308 */ /* 0x000f220000002400 */
[----:B------:R-:W-:Y:S01]  /*3150*/  ISETP.GE.AND P3, PT, R5, R40, PT ;  /* 0x000000280500720c */ /* 0x000fe20003f66270 */
[----:B------:R-:W-:Y:S01]  /*3160*/  FMUL.FTZ R51, R51, c[0x0][0x2ec] ;  /* 0x0000bb0033337a20 */ /* 0x000fe20000410000 */
[----:B------:R-:W-:Y:S01]  /*3170*/  ISETP.GE.AND P1, PT, R5, R38, PT ;  /* 0x000000260500720c */ /* 0x000fe20003f26270 */
[----:B-1----:R-:W-:Y:S01]  /*3180*/  HMMA.16816.F32 R44, R20, R16, R44 ;  /* 0x00000010142c723c */ /* 0x002fe2000000182c */
[----:B------:R-:W-:-:S02]  /*3190*/  LOP3.LUT R9, R27, 0x31, RZ, 0xfc, !PT ;  /* 0x000000311b097812 */ /* 0x000fc400078efcff */
[----:B------:R-:W-:Y:S01]  /*31a0*/  LOP3.LUT R5, R27, 0x38, RZ, 0xfc, !PT ;  /* 0x000000381b057812 */ /* 0x000fe200078efcff */
[----:B------:R-:W1:Y:S01]  /*31b0*/  MUFU.TANH R138, R63 ;  /* 0x0000003f008a7308 */ /* 0x000e620000002400 */
[----:B------:R-:W-:Y:S02]  /*31c0*/  FSEL R196, R196, -INF , !P5 ;  /* 0xff800000c4c47808 */ /* 0x000fe40006800000 */
[----:B------:R-:W-:Y:S01]  /*31d0*/  FSEL R200, R200, -INF , !P4 ;  /* 0xff800000c8c87808 */ /* 0x000fe20006000000 */
[----:B------:R-:W-:Y:S01]  /*31e0*/  HMMA.16816.F32 R16, R20, R18, R76 ;  /* 0x000000121410723c */ /* 0x000fe2000000184c */
[----:B------:R-:W-:Y:S02]  /*31f0*/  FSEL R194, R194, -INF , !P2 ;  /* 0xff800000c2c27808 */ /* 0x000fe40005000000 */
[----:B------:R-:W-:Y:S01]  /*3200*/  FSEL R190, R190, -INF , !P3 ;  /* 0xff800000bebe7808 */ /* 0x000fe20005800000 */
[----:B------:R-:W1:Y:S01]  /*3210*/  MUFU.TANH R148, R88 ;  /* 0x0000005800947308 */ /* 0x000e620000002400 */
[----:B------:R-:W-:-:S02]  /*3220*/  ISETP.GE.AND P5, PT, R9, R40, PT ;  /* 0x000000280900720c */ /* 0x000fc40003fa6270 */
[----:B------:R-:W-:Y:S02]  /*3230*/  ISETP.GE.AND P4, PT, R9, R38, PT ;  /* 0x000000260900720c */ /* 0x000fe40003f86270 */
[C---:B------:R-:W-:Y:S02]  /*3240*/  ISETP.GE.AND P2, PT, R5.reuse, R40, PT ;  /* 0x000000280500720c */ /* 0x040fe40003f46270 */
[-C--:B------:R-:W-:Y:S01]  /*3250*/  ISETP.GE.AND P3, PT, R5, R38.reuse, PT ;  /* 0x000000260500720c */ /* 0x080fe20003f66270 */
[----:B------:R-:W-:Y:S01]  /*3260*/  MUFU.TANH R146, R89 ;  /* 0x0000005900927308 */ /* 0x000fe20000002400 */
[C---:B------:R-:W-:Y:S02]  /*3270*/  LOP3.LUT R9, R27.reuse, 0x39, RZ, 0xfc, !PT ;  /* 0x000000391b097812 */ /* 0x040fe400078efcff */
[----:B------:R-:W-:Y:S01]  /*3280*/  LOP3.LUT R5, R27, 0x40, RZ, 0xfc, !PT ;  /* 0x000000401b057812 */ /* 0x000fe200078efcff */
[----:B------:R-:W-:Y:S01]  /*3290*/  FMUL.FTZ R44, R44, c[0x0][0x2ec] ;  /* 0x0000bb002c2c7a20 */ /* 0x000fe20000410000 */
[----:B------:R-:W-:Y:S01]  /*32a0*/  FSEL R24, R36, -INF , !P5 ;  /* 0xff80000024187808 */ /* 0x000fe20006800000 */
[----:B------:R-:W-:Y:S01]  /*32b0*/  FMUL.FTZ R45, R45, c[0x0][0x2ec] ;  /* 0x0000bb002d2d7a20 */ /* 0x000fe20000410000 */
[----:B---3--:R-:W-:Y:S01]  /*32c0*/  FSEL R120, R37, -INF , !P4 ;  /* 0xff80000025787808 */ /* 0x008fe20006000000 */
[----:B------:R-:W3:Y:S01]  /*32d0*/  MUFU.TANH R136, R90 ;  /* 0x0000005a00887308 */ /* 0x000ee20000002400 */
[----:B------:R-:W-:Y:S01]  /*32e0*/  FSEL R188, R188, -INF , !P2 ;  /* 0xff800000bcbc7808 */ /* 0x000fe20005000000 */
[----:B------:R-:W-:Y:S01]  /*32f0*/  FMUL.FTZ R46, R46, c[0x0][0x2ec] ;  /* 0x0000bb002e2e7a20 */ /* 0x000fe20000410000 */
[----:B------:R-:W-:Y:S01]  /*3300*/  ISETP.GE.AND P5, PT, R9, R38, PT ;  /* 0x000000260900720c */ /* 0x000fe20003fa6270 */
[----:B------:R-:W-:Y:S01]  /*3310*/  FMUL.FTZ R47, R47, c[0x0][0x2ec] ;  /* 0x0000bb002f2f7a20 */ /* 0x000fe20000410000 */
[C---:B------:R-:W-:Y:S01]  /*3320*/  ISETP.GE.AND P4, PT, R5.reuse, R40, PT ;  /* 0x000000280500720c */ /* 0x040fe20003f86270 */
[----:B------:R-:W-:Y:S01]  /*3330*/  FMUL.FTZ R16, R16, c[0x0][0x2ec] ;  /* 0x0000bb0010107a20 */ /* 0x000fe20000410000 */
[----:B------:R-:W-:Y:S01]  /*3340*/  ISETP.GE.AND P2, PT, R5, R38, PT ;  /* 0x000000260500720c */ /* 0x000fe20003f46270 */
[----:B------:R-:W1:Y:S01]  /*3350*/  MUFU.TANH R134, R91 ;  /* 0x0000005b00867308 */ /* 0x000e620000002400 */
[----:B------:R-:W-:Y:S01]  /*3360*/  LOP3.LUT R7, R27, 0x41, RZ, 0xfc, !PT ;  /* 0x000000411b077812 */ /* 0x000fe200078efcff */
[----:B------:R-:W-:Y:S01]  /*3370*/  FMUL.FTZ R17, R17, c[0x0][0x2ec] ;  /* 0x0000bb0011117a20 */ /* 0x000fe20000410000 */
[----:B------:R-:W-:Y:S01]  /*3380*/  LOP3.LUT R5, R27, 0x48, RZ, 0xfc, !PT ;  /* 0x000000481b057812 */ /* 0x000fe200078efcff */
[----:B------:R-:W-:Y:S01]  /*3390*/  FMUL.FTZ R18, R18, c[0x0][0x2ec] ;  /* 0x0000bb0012127a20 */ /* 0x000fe20000410000 */
[----:B------:R-:W-:Y:S01]  /*33a0*/  FSEL R130, R130, -INF , !P1 ;  /* 0xff80000082827808 */ /* 0x000fe20004800000 */
[----:B------:R-:W-:Y:S01]  /*33b0*/  FMUL.FTZ R19, R19, c[0x0][0x2ec] ;  /* 0x0000bb0013137a20 */ /* 0x000fe20000410000 */
[----:B------:R-:W-:Y:S01]  /*33c0*/  FSEL R186, R186, -INF , !P3 ;  /* 0xff800000baba7808 */ /* 0x000fe20005800000 */
[----:B------:R-:W1:Y:S01]  /*33d0*/  MUFU.TANH R132, R52 ;  /* 0x0000003400847308 */ /* 0x000e620000002400 */
[----:B------:R-:W-:-:S02]  /*33e0*/  FSEL R184, R184, -INF , !P5 ;  /* 0xff800000b8b87808 */ /* 0x000fc40006800000 */
[----:B------:R-:W-:Y:S02]  /*33f0*/  FSEL R182, R182, -INF , !P4 ;  /* 0xff800000b6b67808 */ /* 0x000fe40006000000 */
[-C--:B------:R-:W-:Y:S02]  /*3400*/  ISETP.GE.AND P1, PT, R9, R40.reuse, PT ;  /* 0x000000280900720c */ /* 0x080fe40003f26270 */
[-C--:B------:R-:W-:Y:S01]  /*3410*/  ISETP.GE.AND P3, PT, R7, R40.reuse, PT ;  /* 0x000000280700720c */ /* 0x080fe20003f66270 */
[----:B------:R-:W-:Y:S01]  /*3420*/  MUFU.TANH R128, R53 ;  /* 0x0000003500807308 */ /* 0x000fe20000002400 */
[C---:B------:R-:W-:Y:S02]  /*3430*/  ISETP.GE.AND P5, PT, R5.reuse, R40, PT ;  /* 0x000000280500720c */ /* 0x040fe40003fa6270 */
[----:B------:R-:W-:Y:S02]  /*3440*/  ISETP.GE.AND P4, PT, R5, R38, PT ;  /* 0x000000260500720c */ /* 0x000fe40003f86270 */
[----:B------:R-:W-:-:S02]  /*3450*/  LOP3.LUT R5, R27, 0x49, RZ, 0xfc, !PT ;  /* 0x000000491b057812 */ /* 0x000fc400078efcff */
[----:B-----5:R-:W-:Y:S01]  /*3460*/  FSEL R66, R39, -INF , !P1 ;  /* 0xff80000027427808 */ /* 0x020fe20004800000 */
[----:B------:R-:W5:Y:S01]  /*3470*/  MUFU.TANH R122, R54 ;  /* 0x00000036007a7308 */ /* 0x000f620000002400 */
[----:B------:R-:W-:Y:S02]  /*3480*/  FSEL R174, R174, -INF , !P2 ;  /* 0xff800000aeae7808 */ /* 0x000fe40005000000 */
[----:B------:R-:W-:Y:S02]  /*3490*/  FSEL R140, R140, -INF , !P3 ;  /* 0xff8000008c8c7808 */ /* 0x000fe40005800000 */
[----:B------:R-:W-:Y:S02]  /*34a0*/  ISETP.GE.AND P1, PT, R7, R38, PT ;  /* 0x000000260700720c */ /* 0x000fe40003f26270 */
[C---:B------:R-:W-:Y:S01]  /*34b0*/  ISETP.GE.AND P2, PT, R5.reuse, R40, PT ;  /* 0x000000280500720c */ /* 0x040fe20003f46270 */
[----:B------:R-:W1:Y:S01]  /*34c0*/  MUFU.TANH R64, R55 ;  /* 0x0000003700407308 */ /* 0x000e620000002400 */
[----:B------:R-:W-:-:S02]  /*34d0*/  ISETP.GE.AND P3, PT, R5, R38, PT ;  /* 0x000000260500720c */ /* 0x000fc40003f66270 */
[----:B------:R-:W-:Y:S02]  /*34e0*/  LOP3.LUT R5, R27, 0x50, RZ, 0xfc, !PT ;  /* 0x000000501b057812 */ /* 0x000fe400078efcff */
[----:B------:R-:W-:Y:S02]  /*34f0*/  FSEL R178, R178, -INF , !P1 ;  /* 0xff800000b2b27808 */ /* 0x000fe40004800000 */
[----:B------:R-:W-:Y:S01]  /*3500*/  FSEL R180, R180, -INF , !P5 ;  /* 0xff800000b4b47808 */ /* 0x000fe20006800000 */
[----:B------:R-:W1:Y:S01]  /*3510*/  MUFU.TANH R126, R48 ;  /* 0x00000030007e7308 */ /* 0x000e620000002400 */
[C---:B------:R-:W-:Y:S02]  /*3520*/  ISETP.GE.AND P1, PT, R5.reuse, R40, PT ;  /* 0x000000280500720c */ /* 0x040fe40003f26270 */
[----:B------:R-:W-:Y:S02]  /*3530*/  ISETP.GE.AND P5, PT, R5, R38, PT ;  /* 0x000000260500720c */ /* 0x000fe40003fa6270 */
[----:B------:R-:W-:-:S02]  /*3540*/  LOP3.LUT R5, R27, 0x51, RZ, 0xfc, !PT ;  /* 0x000000511b057812 */ /* 0x000fc400078efcff */
[----:B------:R-:W-:Y:S01]  /*3550*/  LOP3.LUT R7, R27, 0x58, RZ, 0xfc, !PT ;  /* 0x000000581b077812 */ /* 0x000fe200078efcff */
[----:B------:R-:W-:Y:S01]  /*3560*/  MUFU.TANH R124, R49 ;  /* 0x00000031007c7308 */ /* 0x000fe20000002400 */
[----:B------:R-:W-:Y:S02]  /*3570*/  FSEL R154, R154, -INF , !P4 ;  /* 0xff8000009a9a7808 */ /* 0x000fe40006000000 */
[----:B------:R-:W-:Y:S02]  /*3580*/  FSEL R144, R144, -INF , !P2 ;  /* 0xff80000090907808 */ /* 0x000fe40005000000 */
[----:B------:R-:W-:Y:S02]  /*3590*/  FSEL R176, R176, -INF , !P3 ;  /* 0xff800000b0b07808 */ /* 0x000fe40005800000 */
[----:B--2---:R-:W-:Y:S01]  /*35a0*/  FSEL R152, R152, -INF , !P1 ;  /* 0xff80000098987808 */ /* 0x004fe20004800000 */
[----:B------:R-:W2:Y:S01]  /*35b0*/  MUFU.TANH R62, R50 ;  /* 0x00000032003e7308 */ /* 0x000ea20000002400 */
[----:B------:R-:W-:-:S02]  /*35c0*/  ISETP.GE.AND P4, PT, R5, R40, PT ;  /* 0x000000280500720c */ /* 0x000fc40003f86270 */
[----:B------:R-:W-:Y:S02]  /*35d0*/  ISETP.GE.AND P2, PT, R5, R38, PT ;  /* 0x000000260500720c */ /* 0x000fe40003f46270 */
[C---:B------:R-:W-:Y:S02]  /*35e0*/  ISETP.GE.AND P3, PT, R7.reuse, R40, PT ;  /* 0x000000280700720c */ /* 0x040fe40003f66270 */
[----:B------:R-:W-:Y:S01]  /*35f0*/  ISETP.GE.AND P1, PT, R7, R38, PT ;  /* 0x000000260700720c */ /* 0x000fe20003f26270 */
[----:B------:R-:W2:Y:S01]  /*3600*/  MUFU.TANH R60, R51 ;  /* 0x00000033003c7308 */ /* 0x000ea20000002400 */
[C---:B------:R-:W-:Y:S02]  /*3610*/  LOP3.LUT R5, R27.reuse, 0x59, RZ, 0xfc, !PT ;  /* 0x000000591b057812 */ /* 0x040fe400078efcff */
[----:B------:R-:W-:Y:S02]  /*3620*/  LOP3.LUT R7, R27, 0x60, RZ, 0xfc, !PT ;  /* 0x000000601b077812 */ /* 0x000fe400078efcff */
[----:B----4-:R-:W-:-:S02]  /*3630*/  FSEL R142, R142, -INF , !P5 ;  /* 0xff8000008e8e7808 */ /* 0x010fc40006800000 */
[----:B------:R-:W-:Y:S01]  /*3640*/  FSEL R150, R150, -INF , !P4 ;  /* 0xff80000096967808 */ /* 0x000fe20006000000 */
[----:B------:R-:W4:Y:S01]  /*3650*/  MUFU.TANH R58, R44 ;  /* 0x0000002c003a7308 */ /* 0x000f220000002400 */
[----:B-1----:R-:W-:Y:S02]  /*3660*/  FSEL R138, R138, -INF , !P2 ;  /* 0xff8000008a8a7808 */ /* 0x002fe40005000000 */
[----:B------:R-:W-:Y:S02]  /*3670*/  FSEL R148, R148, -INF , !P3 ;  /* 0xff80000094947808 */ /* 0x000fe40005800000 */
[C---:B------:R-:W-:Y:S02]  /*3680*/  ISETP.GE.AND P5, PT, R5.reuse, R40, PT ;  /* 0x000000280500720c */ /* 0x040fe40003fa6270 */
[----:B------:R-:W-:Y:S01]  /*3690*/  ISETP.GE.AND P4, PT, R5, R38, PT ;  /* 0x000000260500720c */ /* 0x000fe20003f86270 */
[----:B------:R-:W-:Y:S01]  /*36a0*/  MUFU.TANH R57, R45 ;  /* 0x0000002d00397308 */ /* 0x000fe20000002400 */
[----:B------:R-:W-:-:S02]  /*36b0*/  ISETP.GE.AND P2, PT, R7, R40, PT ;  /* 0x000000280700720c */ /* 0x000fc40003f46270 */
[----:B------:R-:W-:Y:S02]  /*36c0*/  ISETP.GE.AND P3, PT, R7, R38, PT ;  /* 0x000000260700720c */ /* 0x000fe40003f66270 */
[C---:B------:R-:W-:Y:S02]  /*36d0*/  LOP3.LUT R5, R27.reuse, 0x61, RZ, 0xfc, !PT ;  /* 0x000000611b057812 */ /* 0x040fe400078efcff */
[----:B------:R-:W-:Y:S01]  /*36e0*/  LOP3.LUT R7, R27, 0x68, RZ, 0xfc, !PT ;  /* 0x000000681b077812 */ /* 0x000fe200078efcff */
[----:B------:R-:W1:Y:S01]  /*36f0*/  MUFU.TANH R54, R46 ;  /* 0x0000002e00367308 */ /* 0x000e620000002400 */
[----:B---3--:R-:W-:Y:S02]  /*3700*/  FSEL R136, R136, -INF , !P1 ;  /* 0xff80000088887808 */ /* 0x008fe40004800000 */
[----:B------:R-:W-:Y:S02]  /*3710*/  FSEL R146, R146, -INF , !P5 ;  /* 0xff80000092927808 */ /* 0x000fe40006800000 */
[----:B------:R-:W-:-:S02]  /*3720*/  FSEL R134, R134, -INF , !P4 ;  /* 0xff80000086867808 */ /* 0x000fc40006000000 */
[----:B------:R-:W-:Y:S01]  /*3730*/  FSEL R132, R132, -INF , !P2 ;  /* 0xff80000084847808 */ /* 0x000fe20005000000 */
[----:B------:R-:W3:Y:S01]  /*3740*/  MUFU.TANH R52, R47 ;  /* 0x0000002f00347308 */ /* 0x000ee20000002400 */
[C---:B------:R-:W-:Y:S02]  /*3750*/  ISETP.GE.AND P1, PT, R5.reuse, R40, PT ;  /* 0x000000280500720c */ /* 0x040fe40003f26270 */
[----:B------:R-:W-:Y:S02]  /*3760*/  ISETP.GE.AND P5, PT, R5, R38, PT ;  /* 0x000000260500720c */ /* 0x000fe40003fa6270 */
[C---:B------:R-:W-:Y:S02]  /*3770*/  ISETP.GE.AND P4, PT, R7.reuse, R40, PT ;  /* 0x000000280700720c */ /* 0x040fe40003f86270 */
[----:B------:R-:W-:Y:S01]  /*3780*/  ISETP.GE.AND P2, PT, R7, R38, PT ;  /* 0x000000260700720c */ /* 0x000fe20003f46270 */
[----:B------:R-:W1:Y:S01]  /*3790*/  MUFU.TANH R56, R16 ;  /* 0x0000001000387308 */ /* 0x000e620000002400 */
[----:B------:R-:W-:-:S02]  /*37a0*/  LOP3.LUT R5, R27, 0x69, RZ, 0xfc, !PT ;  /* 0x000000691b057812 */ /* 0x000fc400078efcff */
[----:B------:R-:W-:Y:S02]  /*37b0*/  LOP3.LUT R7, R27, 0x70, RZ, 0xfc, !PT ;  /* 0x000000701b077812 */ /* 0x000fe400078efcff */
[----:B-----5:R-:W-:Y:S02]  /*37c0*/  FSEL R122, R122, -INF , !P3 ;  /* 0xff8000007a7a7808 */ /* 0x020fe40005800000 */
[----:B------:R-:W-:Y:S01]  /*37d0*/  FSEL R128, R128, -INF , !P1 ;  /* 0xff80000080807808 */ /* 0x000fe20004800000 */
[----:B------:R-:W-:Y:S01]  /*37e0*/  MUFU.TANH R0, R0 ;  /* 0x0000000000007308 */ /* 0x000fe20000002400 */
[----:B------:R-:W-:Y:S02]  /*37f0*/  FSEL R64, R64, -INF , !P5 ;  /* 0xff80000040407808 */ /* 0x000fe40006800000 */
[----:B------:R-:W-:Y:S02]  /*3800*/  FSEL R126, R126, -INF , !P4 ;  /* 0xff8000007e7e7808 */ /* 0x000fe40006000000 */
[----:B------:R-:W-:-:S02]  /*3810*/  ISETP.GE.AND P3, PT, R5, R40, PT ;  /* 0x000000280500720c */ /* 0x000fc40003f66270 */
[----:B------:R-:W-:Y:S01]  /*3820*/  ISETP.GE.AND P1, PT, R5, R38, PT ;  /* 0x000000260500720c */ /* 0x000fe20003f26270 */
[----:B------:R-:W-:Y:S01]  /*3830*/  MUFU.TANH R80, R80 ;  /* 0x0000005000507308 */ /* 0x000fe20000002400 */
[C---:B------:R-:W-:Y:S02]  /*3840*/  ISETP.GE.AND P5, PT, R7.reuse, R40, PT ;  /* 0x000000280700720c */ /* 0x040fe40003fa6270 */
[----:B------:R-:W-:Y:S02]  /*3850*/  ISETP.GE.AND P4, PT, R7, R38, PT ;  /* 0x000000260700720c */ /* 0x000fe40003f86270 */
[C---:B------:R-:W-:Y:S02]  /*3860*/  LOP3.LUT R5, R27.reuse, 0x71, RZ, 0xfc, !PT ;  /* 0x000000711b057812 */ /* 0x040fe400078efcff */
[----:B------:R-:W-:Y:S01]  /*3870*/  LOP3.LUT R7, R27, 0x78, RZ, 0xfc, !PT ;  /* 0x000000781b077812 */ /* 0x000fe200078efcff */
[----:B------:R-:W-:Y:S01]  /*3880*/  MUFU.TANH R55, R17 ;  /* 0x0000001100377308 */ /* 0x000fe20000002400 */
[----:B--2---:R-:W-:-:S02]  /*3890*/  FSEL R62, R62, -INF , !P2 ;  /* 0xff8000003e3e7808 */ /* 0x004fc40005000000 */
[----:B------:R-:W-:Y:S02]  /*38a0*/  FSEL R124, R124, -INF , !P3 ;  /* 0xff8000007c7c7808 */ /* 0x000fe40005800000 */
[----:B------:R-:W-:Y:S01]  /*38b0*/  FSEL R60, R60, -INF , !P1 ;  /* 0xff8000003c3c7808 */ /* 0x000fe20004800000 */
[----:B------:R-:W-:Y:S01]  /*38c0*/  BAR.SYNC.DEFER_BLOCKING 0x0 ;  /* 0x0000000000007b1d */ /* 0x000fe20000010000 */
[C---:B------:R-:W-:Y:S02]  /*38d0*/  ISETP.GE.AND P2, PT, R5.reuse, R40, PT ;  /* 0x000000280500720c */ /* 0x040fe40003f46270 */
[----:B------:R-:W-:Y:S02]  /*38e0*/  ISETP.GE.AND P3, PT, R5, R38, PT ;  /* 0x000000260500720c */ /* 0x000fe40003f66270 */
[----:B------:R-:W-:Y:S01]  /*38f0*/  ISETP.GE.AND P1, PT, R7, R40, PT ;  /* 0x000000280700720c */ /* 0x000fe20003f26270 */
[----:B------:R-:W2:Y:S01]  /*3900*/  MUFU.TANH R51, R18 ;  /* 0x0000001200337308 */ /* 0x000ea20000002400 */
[----:B------:R-:W-:-:S02]  /*3910*/  LOP3.LUT R5, R27, 0x79, RZ, 0xfc, !PT ;  /* 0x000000791b057812 */ /* 0x000fc400078efcff */
[----:B----4-:R-:W-:Y:S02]  /*3920*/  FSEL R58, R58, -INF , !P5 ;  /* 0xff8000003a3a7808 */ /* 0x010fe40006800000 */
[----:B-1----:R-:W-:Y:S02]  /*3930*/  FSEL R54, R54, -INF , !P4 ;  /* 0xff80000036367808 */ /* 0x002fe40006000000 */
[----:B------:R-:W-:Y:S01]  /*3940*/  FSEL R57, R57, -INF , !P2 ;  /* 0xff80000039397808 */ /* 0x000fe20005000000 */
[----:B------:R-:W1:Y:S01]  /*3950*/  MUFU.TANH R50, R19 ;  /* 0x0000001300327308 */ /* 0x000e620000002400 */
[----:B---3--:R-:W-:Y:S02]  /*3960*/  FSEL R52, R52, -INF , !P3 ;  /* 0xff80000034347808 */ /* 0x008fe40005800000 */
[----:B------:R-:W-:Y:S02]  /*3970*/  FSEL R56, R56, -INF , !P1 ;  /* 0xff80000038387808 */ /* 0x000fe40004800000 */
[----:B------:R-:W-:-:S02]  /*3980*/  ISETP.GE.AND P5, PT, R27, R40, PT ;  /* 0x000000281b00720c */ /* 0x000fc40003fa6270 */
[----:B------:R-:W-:Y:S02]  /*3990*/  ISETP.GE.AND P4, PT, R5, R40, PT ;  /* 0x000000280500720c */ /* 0x000fe40003f86270 */
[-C--:B------:R-:W-:Y:S02]  /*39a0*/  ISETP.GE.AND P2, PT, R7, R38.reuse, PT ;  /* 0x000000260700720c */ /* 0x080fe40003f46270 */
[-C--:B------:R-:W-:Y:S02]  /*39b0*/  ISETP.GE.AND P3, PT, R27, R38.reuse, PT ;  /* 0x000000261b00720c */ /* 0x080fe40003f66270 */
[----:B------:R-:W-:Y:S02]  /*39c0*/  ISETP.GE.AND P1, PT, R5, R38, PT ;  /* 0x000000260500720c */ /* 0x000fe40003f26270 */
[----:B--2---:R-:W-:Y:S02]  /*39d0*/  FSEL R51, R51, -INF , !P2 ;  /* 0xff80000033337808 */ /* 0x004fe40005000000 */
[----:B------:R-:W-:-:S02]  /*39e0*/  FSEL R0, R0, -INF , !P5 ;  /* 0xff80000000007808 */ /* 0x000fc40006800000 */
[----:B------:R-:W-:Y:S02]  /*39f0*/  FSEL R55, R55, -INF , !P4 ;  /* 0xff80000037377808 */ /* 0x000fe40006000000 */
[----:B------:R-:W-:Y:S02]  /*3a00*/  FSEL R80, R80, -INF , !P3 ;  /* 0xff80000050507808 */ /* 0x000fe40005800000 */
[----:B-1----:R-:W-:Y:S01]  /*3a10*/  FSEL R50, R50, -INF , !P1 ;  /* 0xff80000032327808 */ /* 0x002fe20004800000 */
[----:B------:R-:W-:Y:S05]  /*3a20*/  @!P0 BRA `(.L_x_1751) ;  /* 0x0000056000008947 */ /* 0x000fea0003800000 */
[----:B------:R-:W-:Y:S05]  /*3a30*/  @P6 BRA `(.L_x_1752) ;  /* 0x0000039000006947 */ /* 0x000fea0003800000 */
[----:B------:R-:W1:Y:S01]  /*3a40*/  I2F.RP R5, R2 ;  /* 0x0000000200057306 */ /* 0x000e620000209400 */
[----:B------:R-:W-:Y:S02]  /*3a50*/  IADD3 R10, R25, -0x80, RZ ;  /* 0xffffff80190a7810 */ /* 0x000fe40007ffe0ff */
[----:B------:R-:W-:Y:S02]  /*3a60*/  IABS R8, R25 ;  /* 0x0000001900087213 */ /* 0x000fe40000000000 */
[----:B------:R-:W-:-:S02]  /*3a70*/  IABS R6, R10 ;  /* 0x0000000a00067213 */ /* 0x000fc40000000000 */
        /* <DEDUP_REMOVED lines=53> */
.L_x_1752:
[----:B------:R-:W-:-:S04]  /*3dd0*/  ULEA UR6, -UR6, URZ, 0x7 ;  /* 0x0000003f06067291 */ /* 0x000fc8000f8e393f */
[----:B------:R-:W-:Y:S02]  /*3de0*/  USHF.R.S32.HI UR8, URZ, 0x1f, UR6 ;  /* 0x0000001f3f087899 */ /* 0x000fe40008011406 */
[----:B------:R-:W-:-:S04]  /*3df0*/  MOV R2, UR6 ;  /* 0x0000000600027c02 */ /* 0x000fc80008000f00 */
[----:B------:R-:W-:Y:S02]  /*3e00*/  MOV R5, UR8 ;  /* 0x0000000800057c02 */ /* 0x000fe40008000f00 */
.L_x_1753:
        /* <DEDUP_REMOVED lines=24> */
.L_x_1751:
        /* <DEDUP_REMOVED lines=76> */
[----:B-1----:R-:W-:-:S04]  /*4450*/  FMNMX.FTZ R2, R7, R2, !PT ;  /* 0x0000000207027209 */ /* 0x002fc80007810000 */
[C---:B------:R-:W-:Y:S01]  /*4460*/  FSETP.NEU.FTZ.AND P1, PT, R2.reuse, -INF , PT ;  /* 0xff8000000200780b */ /* 0x040fe20003f3d000 */
[----:B------:R-:W-:-:S05]  /*4470*/  FMUL.FTZ R59, R2, c[0x0][0x23c] ;  /* 0x00008f00023b7a20 */ /* 0x000fca0000410000 */
[----:B------:R-:W-:-:S05]  /*4480*/  FSEL R59, R59, RZ, P1 ;  /* 0x000000ff3b3b7208 */ /* 0x000fca0000800000 */
[--C-:B------:R-:W-:Y:S01]  /*4490*/  FFMA.FTZ R47, R0, c[0x0][0x23c], -R59.reuse ;  /* 0x00008f00002f7a23 */ /* 0x100fe2000001083b */
[----:B--2---:R-:W-:Y:S01]  /*44a0*/  FMNMX.FTZ R0, R6, R5, !PT ;  /* 0x0000000506007209 */ /* 0x004fe20007810000 */
[--C-:B------:R-:W-:Y:S02]  /*44b0*/  FFMA.FTZ R46, R100, c[0x0][0x23c], -R59.reuse ;  /* 0x00008f00642e7a23 */ /* 0x100fe4000001083b */
[--C-:B------:R-:W-:Y:S01]  /*44c0*/  FFMA.FTZ R44, R96, c[0x0][0x23c], -R59.reuse ;  /* 0x00008f00602c7a23 */ /* 0x100fe2000001083b */
[C---:B------:R-:W-:Y:S01]  /*44d0*/  FSETP.NEU.FTZ.AND P1, PT, R0.reuse, -INF , PT ;  /* 0xff8000000000780b */ /* 0x040fe20003f3d000 */
[----:B------:R-:W-:Y:S01]  /*44e0*/  FMUL.FTZ R53, R0, c[0x0][0x23c] ;  /* 0x00008f0000357a20 */ /* 0x000fe20000410000 */
[----:B------:R-:W-:Y:S01]  /*44f0*/  MUFU.EX2 R47, R47 ;  /* 0x0000002f002f7308 */ /* 0x000fe20000000800 */
[--C-:B------:R-:W-:Y:S02]  /*4500*/  FFMA.FTZ R41, R102, c[0x0][0x23c], -R59.reuse ;  /* 0x00008f0066297a23 */ /* 0x100fe4000001083b */
[--C-:B------:R-:W-:Y:S01]  /*4510*/  FFMA.FTZ R45, R84, c[0x0][0x23c], -R59.reuse ;  /* 0x00008f00542d7a23 */ /* 0x100fe2000001083b */
[----:B------:R-:W-:Y:S01]  /*4520*/  FSEL R53, R53, RZ, P1 ;  /* 0x000000ff35357208 */ /* 0x000fe20000800000 */
[----:B------:R-:W1:Y:S01]  /*4530*/  LDSM.16.MT88.4 R100, [R116+0x9000] ;  /* 0x009000007464783b */ /* 0x000e620000004200 */
[----:B------:R-:W-:-:S02]  /*4540*/  FFMA.FTZ R39, R4, c[0x0][0x23c], -R59 ;  /* 0x00008f0004277a23 */ /* 0x000fc4000001083b */
[----:B------:R-:W2:Y:S01]  /*4550*/  MUFU.EX2 R46, R46 ;  /* 0x0000002e002e7308 */ /* 0x000ea20000000800 */
[--C-:B------:R-:W-:Y:S01]  /*4560*/  FFMA.FTZ R48, R42, c[0x0][0x23c], -R53.reuse ;  /* 0x00008f002a307a23 */ /* 0x100fe20000010835 */
[----:B------:R-:W-:Y:S01]  /*4570*/  LDSM.16.MT88.4 R4, [R116+0xd000] ;  /* 0x00d000007404783b */ /* 0x000fe20000004200 */
[--C-:B------:R-:W-:Y:S02]  /*4580*/  FFMA.FTZ R49, R80, c[0x0][0x23c], -R53.reuse ;  /* 0x00008f0050317a23 */ /* 0x100fe40000010835 */
[--C-:B------:R-:W-:Y:S02]  /*4590*/  FFMA.FTZ R43, R86, c[0x0][0x23c], -R53.reuse ;  /* 0x00008f00562b7a23 */ /* 0x100fe40000010835 */
[----:B------:R-:W-:Y:S01]  /*45a0*/  FFMA.FTZ R42, R104, c[0x0][0x23c], -R53 ;  /* 0x00008f00682a7a23 */ /* 0x000fe20000010835 */
[----:B------:R-:W3:Y:S01]  /*45b0*/  LDSM.16.MT88.4 R84, [R116+0xb000] ;  /* 0x00b000007454783b */ /* 0x000ee20000004200 */
[----:B------:R-:W-:Y:S01]  /*45c0*/  MUFU.EX2 R44, R44 ;  /* 0x0000002c002c7308 */ /* 0x000fe20000000800 */
[----:B------:R-:W-:-:S02]  /*45d0*/  FFMA.FTZ R38, R98, c[0x0][0x23c], -R59 ;  /* 0x00008f0062267a23 */ /* 0x000fc4000001083b */
[----:B------:R-:W-:Y:S02]  /*45e0*/  FFMA.FTZ R34, R82, c[0x0][0x23c], -R59 ;  /* 0x00008f0052227a23 */ /* 0x000fe4000001083b */
[--C-:B------:R-:W-:Y:S01]  /*45f0*/  FFMA.FTZ R40, R106, c[0x0][0x23c], -R53.reuse ;  /* 0x00008f006a287a23 */ /* 0x100fe20000010835 */
[----:B--2---:R-:W-:Y:S02]  /*4600*/  F2FP.PACK_AB R68, R46, R47 ;  /* 0x0000002f2e44723e */ /* 0x004fe400000000ff */
[----:B------:R-:W2:Y:S01]  /*4610*/  MUFU.EX2 R41, R41 ;  /* 0x0000002900297308 */ /* 0x000ea20000000800 */
[--C-:B------:R-:W-:Y:S02]  /*4620*/  FFMA.FTZ R37, R74, c[0x0][0x23c], -R53.reuse ;  /* 0x00008f004a257a23 */ /* 0x100fe40000010835 */
[--C-:B------:R-:W-:Y:S02]  /*4630*/  FFMA.FTZ R36, R72, c[0x0][0x23c], -R53.reuse ;  /* 0x00008f0048247a23 */ /* 0x100fe40000010835 */
[----:B------:R-:W-:-:S02]  /*4640*/  FFMA.FTZ R33, R12, c[0x0][0x23c], -R53 ;  /* 0x00008f000c217a23 */ /* 0x000fc40000010835 */
[----:B------:R-:W4:Y:S01]  /*4650*/  LDSM.16.MT88.4 R12, [R116+0xb400] ;  /* 0x00b40000740c783b */ /* 0x000f220000004200 */
[----:B------:R-:W-:Y:S01]  /*4660*/  MUFU.EX2 R49, R49 ;  /* 0x0000003100317308 */ /* 0x000fe20000000800 */
[--C-:B------:R-:W-:Y:S02]  /*4670*/  FFMA.FTZ R35, R30, c[0x0][0x23c], -R59.reuse ;  /* 0x00008f001e237a23 */ /* 0x100fe4000001083b */
[----:B------:R-:W-:Y:S02]  /*4680*/  FFMA.FTZ R30, R26, c[0x0][0x23c], -R59 ;  /* 0x00008f001a1e7a23 */ /* 0x000fe4000001083b */
[----:B------:R-:W-:Y:S02]  /*4690*/  FFMA.FTZ R29, R28, c[0x0][0x23c], -R53 ;  /* 0x00008f001c1d7a23 */ /* 0x000fe40000010835 */
[--C-:B------:R-:W-:Y:S01]  /*46a0*/  FFMA.FTZ R31, R198, c[0x0][0x23c], -R59.reuse ;  /* 0x00008f00c61f7a23 */ /* 0x100fe2000001083b */
[----:B------:R-:W5:Y:S01]  /*46b0*/  MUFU.EX2 R48, R48 ;  /* 0x0000003000307308 */ /* 0x000f620000000800 */
[----:B--2---:R-:W-:Y:S01]  /*46c0*/  F2FP.PACK_AB R70, R41, R44 ;  /* 0x0000002c2946723e */ /* 0x004fe200000000ff */
        /* <DEDUP_REMOVED lines=8> */
[----:B------:R-:W2:Y:S01]  /*4750*/  MUFU.EX2 R42, R42 ;  /* 0x0000002a002a7308 */ /* 0x000ea20000000800 */
[----:B-----5:R-:W-:Y:S01]  /*4760*/  F2FP.PACK_AB R69, R48, R49 ;  /* 0x000000313045723e */ /* 0x020fe200000000ff */
[----:B------:R-:W-:-:S02]  /*4770*/  FFMA.FTZ R3, R188, c[0x0][0x23c], -R59 ;  /* 0x00008f00bc037a23 */ /* 0x000fc4000001083b */
[----:B------:R-:W-:Y:S02]  /*4780*/  FFMA.FTZ R66, R66, c[0x0][0x23c], -R59 ;  /* 0x00008f0042427a23 */ /* 0x000fe4000001083b */
[--C-:B------:R-:W-:Y:S02]  /*4790*/  FFMA.FTZ R130, R130, c[0x0][0x23c], -R53.reuse ;  /* 0x00008f0082827a23 */ /* 0x100fe40000010835 */
[----:B------:R-:W-:Y:S01]  /*47a0*/  MUFU.EX2 R45, R45 ;  /* 0x0000002d002d7308 */ /* 0x000fe20000000800 */
[--C-:B------:R-:W-:Y:S02]  /*47b0*/  FFMA.FTZ R120, R186, c[0x0][0x23c], -R53.reuse ;  /* 0x00008f00ba787a23 */ /* 0x100fe40000010835 */
[----:B------:R-:W-:Y:S02]  /*47c0*/  FFMA.FTZ R61, R184, c[0x0][0x23c], -R53 ;  /* 0x00008f00b83d7a23 */ /* 0x000fe40000010835 */
[--C-:B------:R-:W-:Y:S02]  /*47d0*/  FFMA.FTZ R65, R182, c[0x0][0x23c], -R59.reuse ;  /* 0x00008f00b6417a23 */ /* 0x100fe4000001083b */
[--C-:B------:R-:W-:Y:S01]  /*47e0*/  FFMA.FTZ R140, R140, c[0x0][0x23c], -R59.reuse ;  /* 0x00008f008c8c7a23 */ /* 0x100fe2000001083b */
[----:B--2---:R-:W-:Y:S01]  /*47f0*/  F2FP.PACK_AB R71, R42, R43 ;  /* 0x0000002b2a47723e */ /* 0x004fe200000000ff */
[----:B------:R-:W2:Y:S01]  /*4800*/  MUFU.EX2 R38, R38 ;  /* 0x0000002600267308 */ /* 0x000ea20000000800 */
[----:B------:R-:W-:-:S02]  /*4810*/  FFMA.FTZ R67, R180, c[0x0][0x23c], -R59 ;  /* 0x00008f00b4437a23 */ /* 0x000fc4000001083b */
[----:B------:R-:W-:Y:S02]  /*4820*/  FFMA.FTZ R144, R144, c[0x0][0x23c], -R59 ;  /* 0x00008f0090907a23 */ /* 0x000fe4000001083b */
[--C-:B------:R-:W-:Y:S01]  /*4830*/  FFMA.FTZ R174, R174, c[0x0][0x23c], -R53.reuse ;  /* 0x00008f00aeae7a23 */ /* 0x100fe20000010835 */
        /* <DEDUP_REMOVED lines=8> */
[----:B------:R-:W-:Y:S01]  /*48c0*/  MUFU.EX2 R34, R34 ;  /* 0x0000002200227308 */ /* 0x000fe20000000800 */
[----:B------:R-:W-:-:S02]  /*48d0*/  FFMA.FTZ R125, R148, c[0x0][0x23c], -R59 ;  /* 0x00008f00947d7a23 */ /* 0x000fc4000001083b */
[----:B------:R-:W-:Y:S02]  /*48e0*/  FFMA.FTZ R146, R146, c[0x0][0x23c], -R59 ;  /* 0x00008f0092927a23 */ /* 0x000fe4000001083b */
[--C-:B------:R-:W-:Y:S01]  /*48f0*/  FFMA.FTZ R142, R142, c[0x0][0x23c], -R53.reuse ;  /* 0x00008f008e8e7a23 */ /* 0x100fe20000010835 */
[C---:B-1----:R-:W-:Y:S01]  /*4900*/  HMMA.16816.F32 R104, R68.reuse, R100, RZ ;  /* 0x000000644468723c */ /* 0x042fe200000018ff */
[--C-:B------:R-:W-:Y:S01]  /*4910*/  FFMA.FTZ R129, R138, c[0x0][0x23c], -R53.reuse ;  /* 0x00008f008a817a23 */ /* 0x100fe20000010835 */
[----:B------:R-:W-:Y:S01]  /*4920*/  MUFU.EX2 R40, R40 ;  /* 0x0000002800287308 */ /* 0x000fe20000000800 */
[--C-:B------:R-:W-:Y:S02]  /*4930*/  FFMA.FTZ R136, R136, c[0x0][0x23c], -R53.reuse ;  /* 0x00008f0088887a23 */ /* 0x100fe40000010835 */
[----:B------:R-:W-:Y:S02]  /*4940*/  FFMA.FTZ R127, R134, c[0x0][0x23c], -R53 ;  /* 0x00008f00867f7a23 */ /* 0x000fe40000010835 */
[--C-:B------:R-:W-:Y:S01]  /*4950*/  FFMA.FTZ R131, R132, c[0x0][0x23c], -R59.reuse ;  /* 0x00008f0084837a23 */ /* 0x100fe2000001083b */
[----:B------:R-:W-:Y:S01]  /*4960*/  HMMA.16816.F32 R96, R68, R92, RZ ;  /* 0x0000005c4460723c */ /* 0x000fe200000018ff */
[--C-:B------:R-:W-:Y:S01]  /*4970*/  FFMA.FTZ R128, R128, c[0x0][0x23c], -R59.reuse ;  /* 0x00008f0080807a23 */ /* 0x100fe2000001083b */
[----:B------:R-:W1:Y:S01]  /*4980*/  MUFU.EX2 R37, R37 ;  /* 0x0000002500257308 */ /* 0x000e620000000800 */
[----:B------:R-:W-:-:S02]  /*4990*/  FFMA.FTZ R126, R126, c[0x0][0x23c], -R59 ;  /* 0x00008f007e7e7a23 */ /* 0x000fc4000001083b */
[----:B------:R-:W-:Y:S02]  /*49a0*/  FFMA.FTZ R133, R124, c[0x0][0x23c], -R59 ;  /* 0x00008f007c857a23 */ /* 0x000fe4000001083b */
[--C-:B------:R-:W-:Y:S01]  /*49b0*/  FFMA.FTZ R135, R122, c[0x0][0x23c], -R53.reuse ;  /* 0x00008f007a877a23 */ /* 0x100fe20000010835 */
[C---:B---3--:R-:W-:Y:S01]  /*49c0*/  HMMA.16816.F32 R88, R68.reuse, R84, RZ ;  /* 0x000000544458723c */ /* 0x048fe200000018ff */
[--C-:B------:R-:W-:Y:S01]  /*49d0*/  FFMA.FTZ R64, R64, c[0x0][0x23c], -R53.reuse ;  /* 0x00008f0040407a23 */ /* 0x100fe20000010835 */
[----:B------:R-:W-:Y:S01]  /*49e0*/  MUFU.EX2 R36, R36 ;  /* 0x0000002400247308 */ /* 0x000fe20000000800 */
[--C-:B------:R-:W-:Y:S02]  /*49f0*/  FFMA.FTZ R62, R62, c[0x0][0x23c], -R53.reuse ;  /* 0x00008f003e3e7a23 */ /* 0x100fe40000010835 */
[----:B------:R-:W-:Y:S02]  /*4a00*/  FFMA.FTZ R137, R60, c[0x0][0x23c], -R53 ;  /* 0x00008f003c897a23 */ /* 0x000fe40000010835 */
[----:B------:R-:W-:Y:S01]  /*4a10*/  FADD.FTZ R47, R47, R46 ;  /* 0x0000002e2f2f7221 */ /* 0x000fe20000010000 */
[----:B------:R-:W-:Y:S01]  /*4a20*/  HMMA.16816.F32 R80, R68, R76, RZ ;  /* 0x0000004c4450723c */ /* 0x000fe200000018ff */
[----:B------:R-:W-:Y:S01]  /*4a30*/  FADD.FTZ R48, R49, R48 ;  /* 0x0000003031307221 */ /* 0x000fe20000010000 */
[----:B------:R-:W3:Y:S01]  /*4a40*/  MUFU.EX2 R33, R33 ;  /* 0x0000002100217308 */ /* 0x000ee20000000800 */
[----:B------:R-:W-:-:S02]  /*4a50*/  FADD.FTZ R44, R44, R47 ;  /* 0x0000002f2c2c7221 */ /* 0x000fc40000010000 */
[----:B------:R-:W-:Y:S02]  /*4a60*/  FADD.FTZ R43, R43, R48 ;  /* 0x000000302b2b7221 */ /* 0x000fe40000010000 */
[----:B------:R-:W-:Y:S01]  /*4a70*/  FADD.FTZ R44, R41, R44 ;  /* 0x0000002c292c7221 */ /* 0x000fe20000010000 */
[C---:B------:R-:W-:Y:S01]  /*4a80*/  HMMA.16816.F32 R100, R68.reuse, R102, RZ ;  /* 0x000000664464723c */ /* 0x040fe200000018ff */
[----:B------:R-:W-:Y:S01]  /*4a90*/  FADD.FTZ R41, R42, R43 ;  /* 0x0000002b2a297221 */ /* 0x000fe20000010000 */
[----:B------:R-:W-:Y:S01]  /*4aa0*/  MUFU.EX2 R35, R35 ;  /* 0x0000002300237308 */ /* 0x000fe20000000800 */
[----:B------:R-:W-:Y:S02]  /*4ab0*/  FFMA.FTZ R179, R55, c[0x0][0x23c], -R59 ;  /* 0x00008f0037b37a23 */ /* 0x000fe4000001083b */
[--C-:B------:R-:W-:Y:S02]  /*4ac0*/  FFMA.FTZ R52, R52, c[0x0][0x23c], -R53.reuse ;  /* 0x00008f0034347a23 */ /* 0x100fe40000010835 */
[--C-:B------:R-:W-:Y:S01]  /*4ad0*/  FFMA.FTZ R51, R51, c[0x0][0x23c], -R53.reuse ;  /* 0x00008f0033337a23 */ /* 0x100fe20000010835 */
[----:B------:R-:W-:Y:S01]  /*4ae0*/  HMMA.16816.F32 R92, R68, R94, RZ ;  /* 0x0000005e445c723c */ /* 0x000fe200000018ff */
[----:B------:R-:W-:Y:S01]  /*4af0*/  FFMA.FTZ R176, R50, c[0x0][0x23c], -R53 ;  /* 0x00008f0032b07a23 */ /* 0x000fe20000010835 */
[----:B------:R-:W5:Y:S01]  /*4b00*/  MUFU.EX2 R30, R30 ;  /* 0x0000001e001e7308 */ /* 0x000f620000000800 */
[----:B------:R-:W-:-:S02]  /*4b10*/  FFMA.FTZ R58, R58, c[0x0][0x23c], -R59 ;  /* 0x00008f003a3a7a23 */ /* 0x000fc4000001083b */
[--C-:B------:R-:W-:Y:S02]  /*4b20*/  FFMA.FTZ R57, R57, c[0x0][0x23c], -R59.reuse ;  /* 0x00008f0039397a23 */ /* 0x100fe4000001083b */
[----:B------:R-:W-:Y:S01]  /*4b30*/  FFMA.FTZ R56, R56, c[0x0][0x23c], -R59 ;  /* 0x00008f0038387a23 */ /* 0x000fe2000001083b */
        /* <DEDUP_REMOVED lines=9> */
[----:B------:R-:W1:Y:S01]  /*4bd0*/  MUFU.EX2 R29, R29 ;  /* 0x0000001d001d7308 */ /* 0x000e620000000800 */
[----:B------:R-:W-:-:S02]  /*4be0*/  FADD.FTZ R45, R45, R44 ;  /* 0x0000002c2d2d7221 */ /* 0x000fc40000010000 */
[----:B------:R-:W-:Y:S02]  /*4bf0*/  FADD.FTZ R40, R40, R41 ;  /* 0x0000002928287221 */ /* 0x000fe40000010000 */
[----:B------:R-:W-:Y:S01]  /*4c00*/  F2FP.PACK_AB R6, R34, R39 ;  /* 0x000000272206723e */ /* 0x000fe200000000ff */
[----:B------:R-:W-:Y:S01]  /*4c10*/  FADD.FTZ R38, R38, R45 ;  /* 0x0000002d26267221 */ /* 0x000fe20000010000 */
[----:B---3--:R-:W-:Y:S01]  /*4c20*/  F2FP.PACK_AB R7, R33, R36 ;  /* 0x000000242107723e */ /* 0x008fe200000000ff */
        /* <DEDUP_REMOVED lines=11> */
[C---:B----4-:R-:W-:Y:S02]  /*4ce0*/  HMMA.16816.F32 R88, R4.reuse, R12, R88 ;  /* 0x0000000c0458723c */ /* 0x050fe40000001858 */
[----:B------:R-:W4:Y:S06]  /*4cf0*/  MUFU.EX2 R24, R24 ;  /* 0x0000001800187308 */ /* 0x000f2c0000000800 */
        /* <DEDUP_REMOVED lines=23> */
[----:B-----5:R-:W-:Y:S01]  /*4e70*/  F2FP.PACK_AB R4, R30, R35 ;  /* 0x000000231e04723e */ /* 0x020fe200000000ff */
        /* <DEDUP_REMOVED lines=19> */
[----:B------:R-:W5:Y:S02]  /*4fb0*/  MUFU.EX2 R119, R119 ;  /* 0x0000007700777308 */ /* 0x000f640000000800 */
        /* <DEDUP_REMOVED lines=23> */
[----:B----4-:R-:W-:Y:S01]  /*5130*/  F2FP.PACK_AB R4, R24, R27 ;  /* 0x0000001b1804723e */ /* 0x010fe200000000ff */
[----:B------:R-:W-:Y:S01]  /*5140*/  FADD.FTZ R27, R27, R26 ;  /* 0x0000001a1b1b7221 */ /* 0x000fe20000010000 */
[----:B------:R-:W-:Y:S01]  /*5150*/  F2FP.PACK_AB R5, R63, R130 ;  /* 0x000000823f05723e */ /* 0x000fe200000000ff */
[----:B------:R-:W-:Y:S01]  /*5160*/  FADD.FTZ R130, R130, R25 ;  /* 0x0000001982827221 */ /* 0x000fe20000010000 */
[----:B------:R-:W-:Y:S01]  /*5170*/  F2FP.PACK_AB R6, R66, R3 ;  /* 0x000000034206723e */ /* 0x000fe200000000ff */
[----:B------:R-:W-:Y:S01]  /*5180*/  FADD.FTZ R24, R24, R27 ;  /* 0x0000001b18187221 */ /* 0x000fe20000010000 */
[----:B------:R-:W-:Y:S01]  /*5190*/  F2FP.PACK_AB R7, R61, R120 ;  /* 0x000000783d07723e */ /* 0x000fe200000000ff */
[----:B------:R-:W4:Y:S01]  /*51a0*/  MUFU.EX2 R128, R128 ;  /* 0x0000008000807308 */ /* 0x000f220000000800 */
        /* <DEDUP_REMOVED lines=28> */
[----:B------:R-:W4:Y:S01]  /*5370*/  LDSM.16.MT88.4 R16, [R118+0xc000] ;  /* 0x00c000007610783b */ /* 0x000f220000004200 */
[----:B------:R-:W-:Y:S06]  /*5380*/  MUFU.EX2 R176, R176 ;  /* 0x000000b000b07308 */ /* 0x000fec0000000800 */
[C---:B-1----:R-:W-:Y:S08]  /*5390*/  HMMA.16816.F32 R72, R4.reuse, R12, R72 ;  /* 0x0000000c0448723c */ /* 0x042ff00000001848 */
[----:B------:R-:W-:Y:S01]  /*53a0*/  HMMA.16816.F32 R68, R4, R14, R68 ;  /* 0x0000000e0444723c */ /* 0x000fe20000001844 */
[----:B------:R-:W1:Y:S06]  /*53b0*/  LDSM.16.MT88.4 R12, [R116+0xc000] ;  /* 0x00c00000740c783b */ /* 0x000e6c0000004200 */
[----:B------:R-:W-:Y:S01]  /*53c0*/  F2FP.PACK_AB R4, R140, R65 ;  /* 0x000000418c04723e */ /* 0x000fe200000000ff */
[----:B------:R-:W-:Y:S01]  /*53d0*/  FADD.FTZ R65, R65, R66 ;  /* 0x0000004241417221 */ /* 0x000fe20000010000 */
[----:B--2---:R-:W-:Y:S01]  /*53e0*/  F2FP.PACK_AB R5, R121, R174 ;  /* 0x000000ae7905723e */ /* 0x004fe200000000ff */
[----:B------:R-:W-:Y:S01]  /*53f0*/  FADD.FTZ R174, R174, R61 ;  /* 0x0000003daeae7221 */ /* 0x000fe20000010000 */
[----:B------:R-:W-:Y:S01]  /*5400*/  F2FP.PACK_AB R6, R144, R67 ;  /* 0x000000439006723e */ /* 0x000fe200000000ff */
[----:B------:R-:W-:Y:S01]  /*5410*/  FADD.FTZ R140, R140, R65 ;  /* 0x000000418c8c7221 */ /* 0x000fe20000010000 */
[----:B-----5:R-:W-:Y:S01]  /*5420*/  F2FP.PACK_AB R7, R119, R154 ;  /* 0x0000009a7707723e */ /* 0x020fe200000000ff */
[----:B------:R-:W-:-:S02]  /*5430*/  FADD.FTZ R121, R121, R174 ;  /* 0x000000ae79797221 */ /* 0x000fc40000010000 */
[----:B------:R-:W-:Y:S02]  /*5440*/  FADD.FTZ R67, R67, R140 ;  /* 0x0000008c43437221 */ /* 0x000fe40000010000 */
[----:B------:R-:W-:Y:S02]  /*5450*/  FADD.FTZ R154, R154, R121 ;  /* 0x000000799a9a7221 */ /* 0x000fe40000010000 */
[----:B---3--:R-:W-:Y:S01]  /*5460*/  HMMA.16816.F32 R112, R4, R8, R112 ;  /* 0x000000080470723c */ /* 0x008fe20000001870 */
[----:B------:R-:W-:Y:S02]  /*5470*/  FADD.FTZ R144, R144, R67 ;  /* 0x0000004390907221 */ /* 0x000fe40000010000 */
[----:B------:R-:W-:-:S05]  /*5480*/  FADD.FTZ R119, R119, R154 ;  /* 0x0000009a77777221 */ /* 0x000fca0000010000 */
[C---:B------:R-:W-:Y:S01]  /*5490*/  HMMA.16816.F32 R108, R4.reuse, R10, R108 ;  /* 0x0000000a046c723c */ /* 0x040fe2000000186c */
[----:B------:R-:W2:Y:S07]  /*54a0*/  LDSM.16.MT88.4 R8, [R118+0xe000] ;  /* 0x00e000007608783b */ /* 0x000eae0000004200 */
[C---:B----4-:R-:W-:Y:S08]  /*54b0*/  HMMA.16816.F32 R96, R4.reuse, R16, R96 ;  /* 0x000000100460723c */ /* 0x050ff00000001860 */
        /* <DEDUP_REMOVED lines=54> */
[----:B--2---:R-:W-:Y:S01]  /*5820*/  HMMA.16816.F32 R112, R4, R12, R112 ;  /* 0x0000000c0470723c */ /* 0x004fe20000001870 */
[----:B------:R-:W-:Y:S02]  /*5830*/  FADD.FTZ R133, R133, R126 ;  /* 0x0000007e85857221 */ /* 0x000fe40000010000 */
[----:B------:R-:W-:-:S05]  /*5840*/  FADD.FTZ R62, R137, R62 ;  /* 0x0000003e893e7221 */ /* 0x000fca0000010000 */
        /* <DEDUP_REMOVED lines=10> */
[----:B------:R-:W-:Y:S01]  /*58f0*/  FFMA.FTZ R23, R54, c[0x0][0x23c], -R53 ;  /* 0x00008f0036177a23 */ /* 0x000fe20000010835 */
[C---:B--2---:R-:W-:Y:S05]  /*5900*/  HMMA.16816.F32 R80, R4.reuse, R12, R80 ;  /* 0x0000000c0450723c */ /* 0x044fea0000001850 */
[----:B------:R-:W-:Y:S03]  /*5910*/  MUFU.EX2 R23, R23 ;  /* 0x0000001700177308 */ /* 0x000fe60000000800 */
[C---:B------:R-:W-:Y:S01]  /*5920*/  HMMA.16816.F32 R76, R4.reuse, R14, R76 ;  /* 0x0000000e044c723c */ /* 0x040fe2000000184c */
[----:B------:R-:W2:Y:S07]  /*5930*/  LDSM.16.MT88.4 R12, [R116+0xac00] ;  /* 0x00ac0000740c783b */ /* 0x000eae0000004200 */
[C---:B------:R-:W-:Y:S01]  /*5940*/  HMMA.16816.F32 R104, R4.reuse, R20, R104 ;  /* 0x000000140468723c */ /* 0x040fe20000001868 */
[----:B------:R-:W4:Y:S07]  /*5950*/  MUFU.EX2 R21, R57 ;  /* 0x0000003900157308 */ /* 0x000f2e0000000800 */
[C---:B-1----:R-:W-:Y:S01]  /*5960*/  HMMA.16816.F32 R72, R4.reuse, R8, R72 ;  /* 0x000000080448723c */ /* 0x042fe20000001848 */
[----:B------:R-:W1:Y:S07]  /*5970*/  MUFU.EX2 R20, R56 ;  /* 0x0000003800147308 */ /* 0x000e6e0000000800 */
[----:B------:R-:W-:Y:S01]  /*5980*/  HMMA.16816.F32 R68, R4, R10, R68 ;  /* 0x0000000a0444723c */ /* 0x000fe20000001844 */
[----:B------:R-:W5:Y:S06]  /*5990*/  LDSM.16.MT88.4 R8, [R118+0xcc00] ;  /* 0x00cc00007608783b */ /* 0x000f6c0000004200 */
[----:B----4-:R-:W-:Y:S01]  /*59a0*/  F2FP.PACK_AB R4, R21, R22 ;  /* 0x000000161504723e */ /* 0x010fe200000000ff */
[----:B------:R-:W-:Y:S01]  /*59b0*/  FADD.FTZ R22, R22, R133 ;  /* 0x0000008516167221 */ /* 0x000fe20000010000 */
[----:B------:R-:W-:Y:S01]  /*59c0*/  F2FP.PACK_AB R5, R52, R23 ;  /* 0x000000173405723e */ /* 0x000fe200000000ff */
[----:B------:R-:W-:Y:S01]  /*59d0*/  FADD.FTZ R23, R23, R62 ;  /* 0x0000003e17177221 */ /* 0x000fe20000010000 */
[----:B-1----:R-:W-:Y:S01]  /*59e0*/  F2FP.PACK_AB R6, R179, R20 ;  /* 0x00000014b306723e */ /* 0x002fe200000000ff */
[----:B------:R-:W-:Y:S01]  /*59f0*/  FADD.FTZ R21, R21, R22 ;  /* 0x0000001615157221 */ /* 0x000fe20000010000 */
[----:B------:R-:W-:Y:S01]  /*5a00*/  F2FP.PACK_AB R7, R176, R51 ;  /* 0x00000033b007723e */ /* 0x000fe200000000ff */
[----:B------:R-:W-:-:S02]  /*5a10*/  FADD.FTZ R52, R52, R23 ;  /* 0x0000001734347221 */ /* 0x000fc40000010000 */
[----:B------:R-:W-:Y:S02]  /*5a20*/  FADD.FTZ R20, R20, R21 ;  /* 0x0000001514147221 */ /* 0x000fe40000010000 */
[----:B------:R-:W-:Y:S02]  /*5a30*/  FADD.FTZ R51, R51, R52 ;  /* 0x0000003433337221 */ /* 0x000fe40000010000 */
[----:B---3--:R-:W-:Y:S01]  /*5a40*/  HMMA.16816.F32 R112, R4, R16, R112 ;  /* 0x000000100470723c */ /* 0x008fe20000001870 */
[----:B------:R-:W-:Y:S02]  /*5a50*/  FADD.FTZ R179, R179, R20 ;  /* 0x00000014b3b37221 */ /* 0x000fe40000010000 */
[----:B------:R-:W-:-:S05]  /*5a60*/  FADD.FTZ R176, R176, R51 ;  /* 0x00000033b0b07221 */ /* 0x000fca0000010000 */
[C---:B------:R-:W-:Y:S01]  /*5a70*/  HMMA.16816.F32 R108, R4.reuse, R18, R108 ;  /* 0x00000012046c723c */ /* 0x040fe2000000186c */
[----:B------:R-:W1:Y:S07]  /*5a80*/  LDSM.16.MT88.4 R16, [R116+0xcc00] ;  /* 0x00cc00007410783b */ /* 0x000e6e0000004200 */
[C---:B--2---:R-:W-:Y:S08]  /*5a90*/  HMMA.16816.F32 R104, R4.reuse, R12, R104 ;  /* 0x0000000c0468723c */ /* 0x044ff00000001868 */
[C---:B------:R-:W-:Y:S01]  /*5aa0*/  HMMA.16816.F32 R100, R4.reuse, R14, R100 ;  /* 0x0000000e0464723c */ /* 0x040fe20000001864 */
[----:B------:R-:W2:Y:S07]  /*5ab0*/  LDSM.16.MT88.4 R12, [R118+0xec00] ;  /* 0x00ec0000760c783b */ /* 0x000eae0000004200 */
[C---:B-----5:R-:W-:Y:S08]  /*5ac0*/  HMMA.16816.F32 R96, R4.reuse, R8, R96 ;  /* 0x000000080460723c */ /* 0x060ff00000001860 */
[C---:B------:R-:W-:Y:S01]  /*5ad0*/  HMMA.16816.F32 R92, R4.reuse, R10, R92 ;  /* 0x0000000a045c723c */ /* 0x040fe2000000185c */
[----:B------:R-:W3:Y:S07]  /*5ae0*/  LDSM.16.MT88.4 R8, [R116+0xec00] ;  /* 0x00ec00007408783b */ /* 0x000eee0000004200 */
[C---:B-1----:R-:W-:Y:S08]  /*5af0*/  HMMA.16816.F32 R88, R4.reuse, R16, R88 ;  /* 0x000000100458723c */ /* 0x042ff00000001858 */
[C---:B------:R-:W-:Y:S08]  /*5b00*/  HMMA.16816.F32 R84, R4.reuse, R18, R84 ;  /* 0x000000120454723c */ /* 0x040ff00000001854 */
[C---:B--2---:R-:W-:Y:S08]  /*5b10*/  HMMA.16816.F32 R80, R4.reuse, R12, R80 ;  /* 0x0000000c0450723c */ /* 0x044ff00000001850 */
[C---:B------:R-:W-:Y:S08]  /*5b20*/  HMMA.16816.F32 R76, R4.reuse, R14, R76 ;  /* 0x0000000e044c723c */ /* 0x040ff0000000184c */
[C---:B---3--:R-:W-:Y:S08]  /*5b30*/  HMMA.16816.F32 R72, R4.reuse, R8, R72 ;  /* 0x000000080448723c */ /* 0x048ff00000001848 */
        /* <DEDUP_REMOVED lines=10> */
.L_x_1758:
        /* <DEDUP_REMOVED lines=64> */
.L_x_1755:
        /* <DEDUP_REMOVED lines=8> */
[----:B------:R-:W-:Y:S04]  /*6060*/  IADD3 R64, P0, R66, UR4, RZ ;  /* 0x0000000442407c10 */ /* 0x000fe8000ff1e0ff */
[----:B------:R-:W-:Y:S01]  /*6070*/  IADD3.X R65, R67, UR5, RZ, P0, !PT ;  /* 0x0000000543417c10 */ /* 0x000fe200087fe4ff */
[----:B------:R1:W-:Y:S01]  /*6080*/  LDGSTS.E.BYPASS.LTC128B.128 [R161+0xb000], [R170.64+0x40] ;  /* 0x0b000040aaa17fae */ /* 0x0003e2000b901d4a */
[----:B------:R-:W-:Y:S04]  /*6090*/  IADD3 R2, P0, R64, UR4, RZ ;  /* 0x0000000440027c10 */ /* 0x000fe8000ff1e0ff */
[----:B------:R-:W-:Y:S02]  /*60a0*/  IADD3.X R3, R65, UR5, RZ, P0, !PT ;  /* 0x0000000541037c10 */ /* 0x000fe400087fe4ff */
[----:B------:R-:W-:Y:S01]  /*60b0*/  ISETP.GT.AND P0, PT, R177, R160, PT ;  /* 0x000000a0b100720c */ /* 0x000fe20003f04270 */
        /* <DEDUP_REMOVED lines=32> */
[C---:B----4-:R-:W-:Y:S08]  /*62c0*/  HMMA.16816.F32 R36, R120.reuse, R140, RZ ;  /* 0x0000008c7824723c */ /* 0x050ff000000018ff */
[C---:B------:R-:W-:Y:S08]  /*62d0*/  HMMA.16816.F32 R40, R120.reuse, R142, RZ ;  /* 0x0000008e7828723c */ /* 0x040ff000000018ff */
[C---:B--2---:R-:W-:Y:S08]  /*62e0*/  HMMA.16816.F32 R44, R120.reuse, R144, RZ ;  /* 0x00000090782c723c */ /* 0x044ff000000018ff */
[C---:B------:R-:W-:Y:S08]  /*62f0*/  HMMA.16816.F32 R48, R120.reuse, R146, RZ ;  /* 0x000000927830723c */ /* 0x040ff000000018ff */
[C---:B-----5:R-:W-:Y:S08]  /*6300*/  HMMA.16816.F32 R52, R120.reuse, R148, RZ ;  /* 0x000000947834723c */ /* 0x060ff000000018ff */
[C---:B------:R-:W-:Y:S08]  /*6310*/  HMMA.16816.F32 R56, R120.reuse, R150, RZ ;  /* 0x000000967838723c */ /* 0x040ff000000018ff */
[C---:B------:R-:W-:Y:S08]  /*6320*/  HMMA.16816.F32 R60, R120.reuse, R152, RZ ;  /* 0x00000098783c723c */ /* 0x040ff000000018ff */
[----:B------:R-:W-:Y:S01]  /*6330*/  HMMA.16816.F32 R64, R120, R154, RZ ;  /* 0x0000009a7840723c */ /* 0x000fe200000018ff */
[----:B------:R-:W2:Y:S07]  /*6340*/  LDSM.16.M88.4 R120, [R156+0xc00] ;  /* 0x000c00009c78783b */ /* 0x000eae0000000200 */
[C---:B-1----:R-:W-:Y:S08]  /*6350*/  HMMA.16816.F32 R4, R124.reuse, R128, R4 ;  /* 0x000000807c04723c */ /* 0x042ff00000001804 */
[C---:B------:R-:W-:Y:S01]  /*6360*/  HMMA.16816.F32 R8, R124.reuse, R130, R8 ;  /* 0x000000827c08723c */ /* 0x040fe20000001808 */
[----:B------:R-:W1:Y:S07]  /*6370*/  LDSM.16.M88.4 R128, [R156+0x1000] ;  /* 0x001000009c80783b */ /* 0x000e6e0000000200 */
[C---:B------:R-:W-:Y:S08]  /*6380*/  HMMA.16816.F32 R12, R124.reuse, R132, R12 ;  /* 0x000000847c0c723c */ /* 0x040ff0000000180c */
        /* <DEDUP_REMOVED lines=8> */
[C---:B-1----:R-:W-:Y:S08]  /*6410*/  HMMA.16816.F32 R36, R124.reuse, R128, R36 ;  /* 0x000000807c24723c */ /* 0x042ff00000001824 */
[C---:B------:R-:W-:Y:S01]  /*6420*/  HMMA.16816.F32 R40, R124.reuse, R130, R40 ;  /* 0x000000827c28723c */ /* 0x040fe20000001828 */
[----:B------:R-:W-:Y:S07]  /*6430*/  LDSM.16.M88.4 R128, [R159+0x1000] ;  /* 0x001000009f80783b */ /* 0x000fee0000000200 */
[C---:B----4-:R-:W-:Y:S08]  /*6440*/  HMMA.16816.F32 R44, R124.reuse, R132, R44 ;  /* 0x000000847c2c723c */ /* 0x050ff0000000182c */
[C---:B------:R-:W-:Y:S01]  /*6450*/  HMMA.16816.F32 R48, R124.reuse, R134, R48 ;  /* 0x000000867c30723c */ /* 0x040fe20000001830 */
[----:B------:R-:W1:Y:S07]  /*6460*/  LDSM.16.M88.4 R132, [R158+0x2000] ;  /* 0x002000009e84783b */ /* 0x000e6e0000000200 */
[C---:B-----5:R-:W-:Y:S08]  /*6470*/  HMMA.16816.F32 R52, R124.reuse, R136, R52 ;  /* 0x000000887c34723c */ /* 0x060ff00000001834 */
[C---:B------:R-:W-:Y:S01]  /*6480*/  HMMA.16816.F32 R56, R124.reuse, R138, R56 ;  /* 0x0000008a7c38723c */ /* 0x040fe20000001838 */
[----:B------:R-:W4:Y:S07]  /*6490*/  LDSM.16.M88.4 R136, [R158+0x2400] ;  /* 0x002400009e88783b */ /* 0x000f2e0000000200 */
[C---:B--2---:R-:W-:Y:S08]  /*64a0*/  HMMA.16816.F32 R60, R124.reuse, R120, R60 ;  /* 0x000000787c3c723c */ /* 0x044ff0000000183c */
[----:B------:R-:W-:Y:S01]  /*64b0*/  HMMA.16816.F32 R64, R124, R122, R64 ;  /* 0x0000007a7c40723c */ /* 0x000fe20000001840 */
[----:B------:R-:W2:Y:S08]  /*64c0*/  LDSM.16.M88.4 R120, [R158+0x2800] ;  /* 0x002800009e78783b */ /* 0x000eb00000000200 */
[----:B------:R-:W5:Y:S01]  /*64d0*/  LDSM.16.M88.4 R124, [R158+0x2c00] ;  /* 0x002c00009e7c783b */ /* 0x000f620000000200 */
[C---:B-1----:R-:W-:Y:S08]  /*64e0*/  HMMA.16816.F32 R4, R128.reuse, R132, R4 ;  /* 0x000000848004723c */ /* 0x042ff00000001804 */
[C---:B------:R-:W-:Y:S01]  /*64f0*/  HMMA.16816.F32 R8, R128.reuse, R134, R8 ;  /* 0x000000868008723c */ /* 0x040fe20000001808 */
[----:B------:R-:W-:Y:S07]  /*6500*/  LDSM.16.M88.4 R132, [R158+0x3400] ;  /* 0x003400009e84783b */ /* 0x000fee0000000200 */
[C---:B----4-:R-:W-:Y:S08]  /*6510*/  HMMA.16816.F32 R12, R128.reuse, R136, R12 ;  /* 0x00000088800c723c */ /* 0x050ff0000000180c */
[C---:B------:R-:W-:Y:S01]  /*6520*/  HMMA.16816.F32 R16, R128.reuse, R138, R16 ;  /* 0x0000008a8010723c */ /* 0x040fe20000001810 */
[----:B------:R-:W-:Y:S07]  /*6530*/  LDSM.16.M88.4 R136, [R158+0x3800] ;  /* 0x003800009e88783b */ /* 0x000fee0000000200 */
[C---:B--2---:R-:W-:Y:S08]  /*6540*/  HMMA.16816.F32 R20, R128.reuse, R120, R20 ;  /* 0x000000788014723c */ /* 0x044ff00000001814 */
[C---:B------:R-:W-:Y:S01]  /*6550*/  HMMA.16816.F32 R24, R128.reuse, R122, R24 ;  /* 0x0000007a8018723c */ /* 0x040fe20000001818 */
[----:B------:R-:W1:Y:S07]  /*6560*/  LDSM.16.M88.4 R120, [R158+0x3000] ;  /* 0x003000009e78783b */ /* 0x000e6e0000000200 */
[C---:B-----5:R-:W-:Y:S08]  /*6570*/  HMMA.16816.F32 R28, R128.reuse, R124, R28 ;  /* 0x0000007c801c723c */ /* 0x060ff0000000181c */
        /* <DEDUP_REMOVED lines=17> */
[----:B------:R-:W1:Y:S07]  /*6690*/  LDSM.16.M88.4 R132, [R156+0x3000] ;  /* 0x003000009c84783b */ /* 0x000e6e0000000200 */
[C---:B----4-:R-:W-:Y:S08]  /*66a0*/  HMMA.16816.F32 R12, R120.reuse, R136, R12 ;  /* 0x00000088780c723c */ /* 0x050ff0000000180c */
[C---:B------:R-:W-:Y:S01]  /*66b0*/  HMMA.16816.F32 R16, R120.reuse, R138, R16 ;  /* 0x0000008a7810723c */ /* 0x040fe20000001810 */
[----:B------:R-:W4:Y:S07]  /*66c0*/  LDSM.16.M88.4 R136, [R156+0x3400] ;  /* 0x003400009c88783b */ /* 0x000f2e0000000200 */
[C---:B--2---:R-:W-:Y:S08]  /*66d0*/  HMMA.16816.F32 R20, R120.reuse, R124, R20 ;  /* 0x0000007c7814723c */ /* 0x044ff00000001814 */
[C---:B------:R-:W-:Y:S01]  /*66e0*/  HMMA.16816.F32 R24, R120.reuse, R126, R24 ;  /* 0x0000007e7818723c */ /* 0x040fe20000001818 */
[----:B------:R-:W2:Y:S07]  /*66f0*/  LDSM.16.M88.4 R124, [R156+0x3800] ;  /* 0x003800009c7c783b */ /* 0x000eae0000000200 */
[C---:B-----5:R-:W-:Y:S08]  /*6700*/  HMMA.16816.F32 R28, R120.reuse, R128, R28 ;  /* 0x00000080781c723c */ /* 0x060ff0000000181c */
[C---:B------:R-:W-:Y:S01]  /*6710*/  HMMA.16816.F32 R32, R120.reuse, R130, R32 ;  /* 0x000000827820723c */ /* 0x040fe20000001820 */
[----:B------:R-:W5:Y:S07]  /*6720*/  LDSM.16.M88.4 R128, [R156+0x3c00] ;  /* 0x003c00009c80783b */ /* 0x000f6e0000000200 */
[C---:B-1----:R-:W-:Y:S08]  /*6730*/  HMMA.16816.F32 R36, R120.reuse, R132, R36 ;  /* 0x000000847824723c */ /* 0x042ff00000001824 */
[C---:B------:R-:W-:Y:S01]  /*6740*/  HMMA.16816.F32 R40, R120.reuse, R134, R40 ;  /* 0x000000867828723c */ /* 0x040fe20000001828 */
[----:B------:R-:W-:Y:S07]  /*6750*/  LDSM.16.M88.4 R132, [R159+0x2000] ;  /* 0x002000009f84783b */ /* 0x000fee0000000200 */
[C---:B----4-:R-:W-:Y:S08]  /*6760*/  HMMA.16816.F32 R44, R120.reuse, R136, R44 ;  /* 0x00000088782c723c */ /* 0x050ff0000000182c */
[C---:B------:R-:W-:Y:S01]  /*6770*/  HMMA.16816.F32 R48, R120.reuse, R138, R48 ;  /* 0x0000008a7830723c */ /* 0x040fe20000001830 */
[----:B------:R-:W1:Y:S07]  /*6780*/  LDSM.16.M88.4 R136, [R158+0x4000] ;  /* 0x004000009e88783b */ /* 0x000e6e0000000200 */
[C---:B--2---:R-:W-:Y:S08]  /*6790*/  HMMA.16816.F32 R52, R120.reuse, R124, R52 ;  /* 0x0000007c7834723c */ /* 0x044ff00000001834 */
[C---:B------:R-:W-:Y:S01]  /*67a0*/  HMMA.16816.F32 R56, R120.reuse, R126, R56 ;  /* 0x0000007e7838723c */ /* 0x040fe20000001838 */
[----:B------:R-:W2:Y:S07]  /*67b0*/  LDSM.16.M88.4 R124, [R158+0x4400] ;  /* 0x004400009e7c783b */ /* 0x000eae0000000200 */
[C---:B-----5:R-:W-:Y:S08]  /*67c0*/  HMMA.16816.F32 R60, R120.reuse, R128, R60 ;  /* 0x00000080783c723c */ /* 0x060ff0000000183c */
[----:B------:R-:W-:Y:S01]  /*67d0*/  HMMA.16816.F32 R64, R120, R130, R64 ;  /* 0x000000827840723c */ /* 0x000fe20000001840 */
[----:B------:R-:W4:Y:S08]  /*67e0*/  LDSM.16.M88.4 R120, [R158+0x4800] ;  /* 0x004800009e78783b */ /* 0x000f300000000200 */
[----:B------:R-:W5:Y:S01]  /*67f0*/  LDSM.16.M88.4 R128, [R158+0x4c00] ;  /* 0x004c00009e80783b */ /* 0x000f620000000200 */
        /* <DEDUP_REMOVED lines=11> */
[----:B------:R-:W5:Y:S07]  /*68b0*/  LDSM.16.M88.4 R128, [R158+0x5c00] ;  /* 0x005c00009e80783b */ /* 0x000f6e0000000200 */
[C---:B-1----:R-:W-:Y:S08]  /*68c0*/  HMMA.16816.F32 R36, R132.reuse, R136, R36 ;  /* 0x000000888424723c */ /* 0x042ff00000001824 */
        /* <DEDUP_REMOVED lines=8> */
[C---:B-----5:R-:W-:Y:S08]  /*6950*/  HMMA.16816.F32 R60, R132.reuse, R128, R60 ;  /* 0x00000080843c723c */ /* 0x060ff0000000183c */
[----:B------:R-:W-:Y:S01]  /*6960*/  HMMA.16816.F32 R64, R132, R130, R64 ;  /* 0x000000828440723c */ /* 0x000fe20000001840 */
[----:B------:R-:W4:Y:S07]  /*6970*/  LDSM.16.M88.4 R128, [R156+0x4800] ;  /* 0x004800009c80783b */ /* 0x000f2e0000000200 */
[C---:B-1----:R-:W-:Y:S08]  /*6980*/  HMMA.16816.F32 R4, R124.reuse, R136, R4 ;  /* 0x000000887c04723c */ /* 0x042ff00000001804 */
[C---:B------:R-:W-:Y:S08]  /*6990*/  HMMA.16816.F32 R8, R124.reuse, R138, R8 ;  /* 0x0000008a7c08723c */ /* 0x040ff00000001808 */
[C---:B--2---:R-:W-:Y:S08]  /*69a0*/  HMMA.16816.F32 R12, R124.reuse, R120, R12 ;  /* 0x000000787c0c723c */ /* 0x044ff0000000180c */
[C---:B------:R-:W-:Y:S01]  /*69b0*/  HMMA.16816.F32 R16, R124.reuse, R122, R16 ;  /* 0x0000007a7c10723c */ /* 0x040fe20000001810 */
[----:B------:R-:W1:Y:S03]  /*69c0*/  LDSM.16.M88.4 R120, [R156+0x4c00] ;  /* 0x004c00009c78783b */ /* 0x000e660000000200 */
[----:B------:R-:W-:Y:S02]  /*69d0*/  FMUL.FTZ R237, R4, c[0x0][0x2ec] ;  /* 0x0000bb0004ed7a20 */ /* 0x000fe40000410000 */
[----:B------:R-:W-:Y:S02]  /*69e0*/  FMUL.FTZ R235, R5, c[0x0][0x2ec] ;  /* 0x0000bb0005eb7a20 */ /* 0x000fe40000410000 */
[C---:B----4-:R-:W-:Y:S02]  /*69f0*/  HMMA.16816.F32 R20, R124.reuse, R128, R20 ;  /* 0x000000807c14723c */ /* 0x050fe40000001814 */
[----:B------:R-:W2:Y:S02]  /*6a00*/  MUFU.TANH R237, R237 ;  /* 0x000000ed00ed7308 */ /* 0x000ea40000002400 */
[----:B------:R-:W-:Y:S02]  /*6a10*/  FMUL.FTZ R236, R6, c[0x0][0x2ec] ;  /* 0x0000bb0006ec7a20 */ /* 0x000fe40000410000 */
[----:B------:R-:W-:Y:S02]  /*6a20*/  FMUL.FTZ R234, R7, c[0x0][0x2ec] ;  /* 0x0000bb0007ea7a20 */ /* 0x000fe40000410000 */
[C---:B------:R-:W-:Y:S01]  /*6a30*/  HMMA.16816.F32 R24, R124.reuse, R130, R24 ;  /* 0x000000827c18723c */ /* 0x040fe20000001818 */
[----:B------:R-:W4:Y:S03]  /*6a40*/  LDSM.16.M88.4 R128, [R156+0x5000] ;  /* 0x005000009c80783b */ /* 0x000f260000000200 */
[----:B------:R-:W2:Y:S01]  /*6a50*/  MUFU.TANH R235, R235 ;  /* 0x000000eb00eb7308 */ /* 0x000ea20000002400 */
[----:B------:R-:W-:Y:S02]  /*6a60*/  FMUL.FTZ R233, R8, c[0x0][0x2ec] ;  /* 0x0000bb0008e97a20 */ /* 0x000fe40000410000 */
[----:B------:R-:W-:Y:S02]  /*6a70*/  FMUL.FTZ R239, R9, c[0x0][0x2ec] ;  /* 0x0000bb0009ef7a20 */ /* 0x000fe40000410000 */
[----:B------:R-:W-:Y:S03]  /*6a80*/  FMUL.FTZ R240, R10, c[0x0][0x2ec] ;  /* 0x0000bb000af07a20 */ /* 0x000fe60000410000 */
[----:B------:R-:W-:Y:S02]  /*6a90*/  FMUL.FTZ R238, R11, c[0x0][0x2ec] ;  /* 0x0000bb000bee7a20 */ /* 0x000fe40000410000 */
[----:B------:R-:W2:Y:S01]  /*6aa0*/  MUFU.TANH R236, R236 ;  /* 0x000000ec00ec7308 */ /* 0x000ea20000002400 */
[----:B------:R-:W-:Y:S02]  /*6ab0*/  FMUL.FTZ R231, R12, c[0x0][0x2ec] ;  /* 0x0000bb000ce77a20 */ /* 0x000fe40000410000 */
[----:B------:R-:W-:Y:S02]  /*6ac0*/  FMUL.FTZ R229, R13, c[0x0][0x2ec] ;  /* 0x0000bb000de57a20 */ /* 0x000fe40000410000 */
[----:B------:R-:W-:Y:S02]  /*6ad0*/  FMUL.FTZ R232, R14, c[0x0][0x2ec] ;  /* 0x0000bb000ee87a20 */ /* 0x000fe40000410000 */
[----:B------:R-:W-:Y:S02]  /*6ae0*/  FMUL.FTZ R230, R15, c[0x0][0x2ec] ;  /* 0x0000bb000fe67a20 */ /* 0x000fe40000410000 */
[----:B------:R-:W-:Y:S01]  /*6af0*/  FMUL.FTZ R227, R16, c[0x0][0x2ec] ;  /* 0x0000bb0010e37a20 */ /* 0x000fe20000410000 */
[----:B------:R-:W2:Y:S01]  /*6b00*/  MUFU.TANH R234, R234 ;  /* 0x000000ea00ea7308 */ /* 0x000ea20000002400 */
[C---:B-1----:R-:W-:Y:S03]  /*6b10*/  HMMA.16816.F32 R28, R124.reuse, R120, R28 ;  /* 0x000000787c1c723c */ /* 0x042fe6000000181c */
[----:B------:R-:W-:Y:S02]  /*6b20*/  FMUL.FTZ R225, R17, c[0x0][0x2ec] ;  /* 0x0000bb0011e17a20 */ /* 0x000fe40000410000 */
[----:B------:R-:W-:Y:S02]  /*6b30*/  FMUL.FTZ R228, R18, c[0x0][0x2ec] ;  /* 0x0000bb0012e47a20 */ /* 0x000fe40000410000 */
[----:B------:R-:W-:Y:S01]  /*6b40*/  FMUL.FTZ R226, R19, c[0x0][0x2ec] ;  /* 0x0000bb0013e27a20 */ /* 0x000fe20000410000 */
[C---:B------:R-:W-:Y:S01]  /*6b50*/  HMMA.16816.F32 R32, R124.reuse, R122, R32 ;  /* 0x0000007a7c20723c */ /* 0x040fe20000001820 */
[----:B------:R-:W1:Y:S01]  /*6b60*/  MUFU.TANH R233, R233 ;  /* 0x000000e900e97308 */ /* 0x000e620000002400 */
[----:B------:R-:W5:Y:S02]  /*6b70*/  LDSM.16.M88.4 R120, [R156+0x5400] ;  /* 0x005400009c78783b */ /* 0x000f640000000200 */
[----:B------:R-:W-:Y:S02]  /*6b80*/  FMUL.FTZ R223, R20, c[0x0][0x2ec] ;  /* 0x0000bb0014df7a20 */ /* 0x000fe40000410000 */
[----:B------:R-:W-:Y:S02]  /*6b90*/  FMUL.FTZ R221, R21, c[0x0][0x2ec] ;  /* 0x0000bb0015dd7a20 */ /* 0x000fe40000410000 */
[C---:B----4-:R-:W-:Y:S03]  /*6ba0*/  HMMA.16816.F32 R36, R124.reuse, R128, R36 ;  /* 0x000000807c24723c */ /* 0x050fe60000001824 */
[----:B------:R-:W4:Y:S01]  /*6bb0*/  MUFU.TANH R239, R239 ;  /* 0x000000ef00ef7308 */ /* 0x000f220000002400 */
[----:B------:R-:W-:Y:S02]  /*6bc0*/  FMUL.FTZ R224, R22, c[0x0][0x2ec] ;  /* 0x0000bb0016e07a20 */ /* 0x000fe40000410000 */
[----:B------:R-:W-:Y:S02]  /*6bd0*/  FMUL.FTZ R222, R23, c[0x0][0x2ec] ;  /* 0x0000bb0017de7a20 */ /* 0x000fe40000410000 */
        /* <DEDUP_REMOVED lines=42> */
[----:B------:R-:W1:Y:S01]  /*6e80*/  MUFU.TANH R225, R225 ;  /* 0x000000e100e17308 */ /* 0x000e620000002400 */
[C---:B-----5:R-:W-:Y:S03]  /*6e90*/  HMMA.16816.F32 R60, R124.reuse, R120, R60 ;  /* 0x000000787c3c723c */ /* 0x060fe6000000183c */
[----:B------:R-:W-:Y:S02]  /*6ea0*/  FMUL.FTZ R192, R50, c[0x0][0x2ec] ;  /* 0x0000bb0032c07a20 */ /* 0x000fe40000410000 */
[----:B------:R-:W-:Y:S02]  /*6eb0*/  FMUL.FTZ R190, R51, c[0x0][0x2ec] ;  /* 0x0000bb0033be7a20 */ /* 0x000fe40000410000 */
[----:B------:R-:W-:Y:S01]  /*6ec0*/  FMUL.FTZ R183, R52, c[0x0][0x2ec] ;  /* 0x0000bb0034b77a20 */ /* 0x000fe20000410000 */
[----:B------:R-:W-:Y:S01]  /*6ed0*/  HMMA.16816.F32 R64, R124, R122, R64 ;  /* 0x0000007a7c40723c */ /* 0x000fe20000001840 */
[----:B------:R-:W1:Y:S03]  /*6ee0*/  MUFU.TANH R228, R228 ;  /* 0x000000e400e47308 */ /* 0x000e660000002400 */
[----:B------:R-:W-:Y:S02]  /*6ef0*/  FMUL.FTZ R185, R53, c[0x0][0x2ec] ;  /* 0x0000bb0035b97a20 */ /* 0x000fe40000410000 */
[----:B------:R-:W-:Y:S02]  /*6f00*/  FMUL.FTZ R186, R54, c[0x0][0x2ec] ;  /* 0x0000bb0036ba7a20 */ /* 0x000fe40000410000 */
[----:B------:R-:W-:Y:S03]  /*6f10*/  FMUL.FTZ R184, R55, c[0x0][0x2ec] ;  /* 0x0000bb0037b87a20 */ /* 0x000fe60000410000 */
[----:B------:R-:W1:Y:S01]  /*6f20*/  MUFU.TANH R226, R226 ;  /* 0x000000e200e27308 */ /* 0x000e620000002400 */
[----:B------:R-:W-:Y:S02]  /*6f30*/  FMUL.FTZ R187, R56, c[0x0][0x2ec] ;  /* 0x0000bb0038bb7a20 */ /* 0x000fe40000410000 */
[----:B------:R-:W-:Y:S02]  /*6f40*/  FMUL.FTZ R188, R57, c[0x0][0x2ec] ;  /* 0x0000bb0039bc7a20 */ /* 0x000fe40000410000 */
[----:B------:R-:W-:Y:S02]  /*6f50*/  FMUL.FTZ R182, R58, c[0x0][0x2ec] ;  /* 0x0000bb003ab67a20 */ /* 0x000fe40000410000 */
[----:B------:R-:W-:Y:S02]  /*6f60*/  FMUL.FTZ R181, R59, c[0x0][0x2ec] ;  /* 0x0000bb003bb57a20 */ /* 0x000fe40000410000 */
[----:B------:R-:W-:Y:S01]  /*6f70*/  FMUL.FTZ R189, R60, c[0x0][0x2ec] ;  /* 0x0000bb003cbd7a20 */ /* 0x000fe20000410000 */
[----:B------:R-:W1:Y:S01]  /*6f80*/  MUFU.TANH R223, R223 ;  /* 0x000000df00df7308 */ /* 0x000e620000002400 */
[----:B------:R-:W-:Y:S02]  /*6f90*/  FMUL.FTZ R193, R61, c[0x0][0x2ec] ;  /* 0x0000bb003dc17a20 */ /* 0x000fe40000410000 */
[----:B------:R-:W-:Y:S02]  /*6fa0*/  FMUL.FTZ R178, R62, c[0x0][0x2ec] ;  /* 0x0000bb003eb27a20 */ /* 0x000fe40000410000 */
[----:B------:R-:W-:Y:S02]  /*6fb0*/  FMUL.FTZ R180, R63, c[0x0][0x2ec] ;  /* 0x0000bb003fb47a20 */ /* 0x000fe40000410000 */
[----:B------:R-:W-:Y:S02]  /*6fc0*/  FMUL.FTZ R195, R64, c[0x0][0x2ec] ;  /* 0x0000bb0040c37a20 */ /* 0x000fe40000410000 */
[----:B---3--:R-:W-:Y:S01]  /*6fd0*/  FMUL.FTZ R3, R67, c[0x0][0x2ec] ;  /* 0x0000bb0043037a20 */ /* 0x008fe20000410000 */
[----:B------:R-:W3:Y:S01]  /*6fe0*/  MUFU.TANH R221, R221 ;  /* 0x000000dd00dd7308 */ /* 0x000ee20000002400 */
[----:B------:R-:W-:Y:S02]  /*6ff0*/  FMUL.FTZ R65, R65, c[0x0][0x2ec] ;  /* 0x0000bb0041417a20 */ /* 0x000fe40000410000 */
[----:B------:R-:W-:Y:S07]  /*7000*/  FMUL.FTZ R66, R66, c[0x0][0x2ec] ;  /* 0x0000bb0042427a20 */ /* 0x000fee0000410000 */
        /* <DEDUP_REMOVED lines=45> */
[----:B------:R-:W1:Y:S01]  /*72e0*/  MUFU.TANH R3, R3 ;  /* 0x0000000300037308 */ /* 0x000e620000002400 */
[----:B------:R-:W-:-:S05]  /*72f0*/  @!P0 BRA `(.L_x_1756) ;  /* 0x0000059000008947 */ /* 0x000fca0003800000 */
[----:B--234-:R-:W-:Y:S02]  /*7300*/  ULDC UR8, c[0x0][0x198] ;  /* 0x0000660000087ab9 */ /* 0x01cfe40000000800 */
[----:B------:R-:W-:Y:S04]  /*7310*/  ULEA UR8, -UR8, URZ, 0x7 ;  /* 0x0000003f08087291 */ /* 0x000fe8000f8e393f */
[----:B------:R-:W-:Y:S02]  /*7320*/  USHF.R.S32.HI UR6, URZ, 0x1f, UR8 ;  /* 0x0000001f3f067899 */ /* 0x000fe40008011408 */
[----:B------:R-:W-:Y:S04]  /*7330*/  MOV R8, UR8 ;  /* 0x0000000800087c02 */ /* 0x000fe80008000f00 */
[----:B------:R-:W-:Y:S01]  /*7340*/  MOV R5, UR6 ;  /* 0x0000000600057c02 */ /* 0x000fe20008000f00 */
[----:B------:R-:W-:-:S05]  /*7350*/  @P6 BRA `(.L_x_1757) ;  /* 0x000003b000006947 */ /* 0x000fca0003800000 */
        /* <DEDUP_REMOVED lines=59> */
.L_x_1757:
        /* <DEDUP_REMOVED lines=24> */
.L_x_1756:
        /* <DEDUP_REMOVED lines=12> */
[----:B-1----:R-:W-:Y:S02]  /*7950*/  FMNMX.FTZ R5, R232, R5, !PT ;  /* 0x00000005e8057209 */ /* 0x002fe40007810000 */
        /* <DEDUP_REMOVED lines=116> */
[C---:B------:R-:W-:Y:S01]  /*80a0*/  FMUL.FTZ R34, R53.reuse, R86 ;  /* 0x0000005635227220 */ /* 0x040fe20000410000 */
[----:B------:R-:W2:Y:S01]  /*80b0*/  MUFU.EX2 R124, R124 ;  /* 0x0000007c007c7308 */ /* 0x000ea20000000800 */
[C---:B------:R-:W-:Y:S02]  /*80c0*/  FMUL.FTZ R32, R54.reuse, R84 ;  /* 0x0000005436207220 */ /* 0x040fe40000410000 */
[----:B------:R-:W-:Y:S01]  /*80d0*/  FMUL.FTZ R35, R53, R87 ;  /* 0x0000005735237220 */ /* 0x000fe20000410000 */
[----:B-1----:R-:W-:Y:S01]  /*80e0*/  F2FP.PACK_AB R59, R117, R120 ;  /* 0x00000078753b723e */ /* 0x002fe200000000ff */
[C---:B------:R-:W-:Y:S02]  /*80f0*/  FMUL.FTZ R40, R54.reuse, R76 ;  /* 0x0000004c36287220 */ /* 0x040fe40000410000 */
[C---:B------:R-:W-:Y:S02]  /*8100*/  FMUL.FTZ R41, R54.reuse, R77 ;  /* 0x0000004d36297220 */ /* 0x040fe40000410000 */
[C---:B------:R-:W-:Y:S01]  /*8110*/  FMUL.FTZ R42, R53.reuse, R78 ;  /* 0x0000004e352a7220 */ /* 0x040fe20000410000 */
[----:B------:R-:W1:Y:S01]  /*8120*/  MUFU.EX2 R138, R138 ;  /* 0x0000008a008a7308 */ /* 0x000e620000000800 */
[C---:B------:R-:W-:Y:S02]  /*8130*/  FMUL.FTZ R43, R53.reuse, R79 ;  /* 0x0000004f352b7220 */ /* 0x040fe40000410000 */
[----:B------:R-:W-:Y:S01]  /*8140*/  LDSM.16.MT88.4 R76, [R118+0xe400] ;  /* 0x00e40000764c783b */ /* 0x000fe20000004200 */
[C---:B------:R-:W-:Y:S02]  /*8150*/  FMUL.FTZ R48, R54.reuse, R68 ;  /* 0x0000004436307220 */ /* 0x040fe40000410000 */
[----:B------:R-:W-:Y:S02]  /*8160*/  FMUL.FTZ R49, R54, R69 ;  /* 0x0000004536317220 */ /* 0x000fe40000410000 */
[C---:B------:R-:W-:Y:S02]  /*8170*/  FMUL.FTZ R50, R53.reuse, R70 ;  /* 0x0000004635327220 */ /* 0x040fe40000410000 */
[----:B------:R-:W-:Y:S01]  /*8180*/  MUFU.EX2 R122, R122 ;  /* 0x0000007a007a7308 */ /* 0x000fe20000000800 */
[----:B------:R-:W-:Y:S02]  /*8190*/  FMUL.FTZ R51, R53, R71 ;  /* 0x0000004735337220 */ /* 0x000fe40000410000 */
[----:B------:R-:W-:Y:S01]  /*81a0*/  LDSM.16.MT88.4 R68, [R118+0xd400] ;  /* 0x00d400007644783b */ /* 0x000fe20000004200 */
[----:B--2---:R-:W-:Y:S01]  /*81b0*/  F2FP.PACK_AB R56, R124, R131 ;  /* 0x000000837c38723e */ /* 0x004fe200000000ff */
[--C-:B------:R-:W-:Y:S02]  /*81c0*/  FFMA.FTZ R94, R52, c[0x0][0x23c], -R55.reuse ;  /* 0x00008f00345e7a23 */ /* 0x100fe40000010837 */
[--C-:B------:R-:W-:Y:S02]  /*81d0*/  FFMA.FTZ R92, R3, c[0x0][0x23c], -R55.reuse ;  /* 0x00008f00035c7a23 */ /* 0x100fe40000010837 */
[--C-:B------:R-:W-:Y:S01]  /*81e0*/  FFMA.FTZ R84, R227, c[0x0][0x23c], -R126.reuse ;  /* 0x00008f00e3547a23 */ /* 0x100fe2000001087e */
[----:B------:R-:W2:Y:S01]  /*81f0*/  MUFU.EX2 R121, R121 ;  /* 0x0000007900797308 */ /* 0x000ea20000000800 */
[--C-:B------:R-:W-:Y:S02]  /*8200*/  FFMA.FTZ R87, R223, c[0x0][0x23c], -R126.reuse ;  /* 0x00008f00df577a23 */ /* 0x100fe4000001087e */
[----:B------:R-:W-:Y:S01]  /*8210*/  FFMA.FTZ R93, R229, c[0x0][0x23c], -R126 ;  /* 0x00008f00e55d7a23 */ /* 0x000fe2000001087e */
[----:B-1----:R-:W-:Y:S01]  /*8220*/  F2FP.PACK_AB R57, R123, R138 ;  /* 0x0000008a7b39723e */ /* 0x002fe200000000ff */
[----:B------:R-:W-:Y:S02]  /*8230*/  FFMA.FTZ R138, R53, R176, R138 ;  /* 0x000000b0358a7223 */ /* 0x000fe4000001008a */
[--C-:B------:R-:W-:Y:S02]  /*8240*/  FFMA.FTZ R135, R208, c[0x0][0x23c], -R55.reuse ;  /* 0x00008f00d0877a23 */ /* 0x100fe40000010837 */
[----:B------:R-:W-:Y:S01]  /*8250*/  FADD.FTZ R95, R123, R138 ;  /* 0x0000008a7b5f7221 */ /* 0x000fe20000010000 */
[----:B------:R-:W-:Y:S01]  /*8260*/  MUFU.EX2 R85, R230 ;  /* 0x000000e600557308 */ /* 0x000fe20000000800 */
[----:B------:R-:W-:Y:S02]  /*8270*/  FFMA.FTZ R142, R206, c[0x0][0x23c], -R55 ;  /* 0x00008f00ce8e7a23 */ /* 0x000fe40000010837 */
[----:B------:R-:W-:Y:S02]  /*8280*/  FADD.FTZ R86, R120, R95 ;  /* 0x0000005f78567221 */ /* 0x000fe40000010000 */
[--C-:B------:R-:W-:Y:S02]  /*8290*/  FFMA.FTZ R139, R204, c[0x0][0x23c], -R55.reuse ;  /* 0x00008f00cc8b7a23 */ /* 0x100fe40000010837 */
[----:B------:R-:W-:Y:S02]  /*82a0*/  FADD.FTZ R117, R117, R86 ;  /* 0x0000005675757221 */ /* 0x000fe40000010000 */
        /* <DEDUP_REMOVED lines=19> */
[----:B------:R-:W-:Y:S02]  /*83e0*/  FFMA.FTZ R154, R190, c[0x0][0x23c], -R55 ;  /* 0x00008f00be9a7a23 */ /* 0x000fe40000010837 */
[----:B------:R-:W-:Y:S02]  /*83f0*/  FFMA.FTZ R131, R54, R179, R131 ;  /* 0x000000b336837223 */ /* 0x000fe40000010083 */
        /* <DEDUP_REMOVED lines=43> */
[----:B------:R-:W-:Y:S02]  /*86b0*/  FFMA.FTZ R80, R226, c[0x0][0x23c], -R55 ;  /* 0x00008f00e2507a23 */ /* 0x000fe40000010837 */
        /* <DEDUP_REMOVED lines=8> */
[----:B------:R-:W-:Y:S01]  /*8740*/  MUFU.EX2 R83, R83 ;  /* 0x0000005300537308 */ /* 0x000fe20000000800 */
[C---:B------:R-:W-:Y:S02]  /*8750*/  FMUL.FTZ R46, R53.reuse, R74 ;  /* 0x0000004a352e7220 */ /* 0x040fe40000410000 */
[----:B------:R-:W-:Y:S02]  /*8760*/  FMUL.FTZ R47, R53, R75 ;  /* 0x0000004b352f7220 */ /* 0x000fe40000410000 */
[----:B------:R-:W3:Y:S01]  /*8770*/  LDSM.16.MT88.4 R72, [R116+0x9400] ;  /* 0x009400007448783b */ /* 0x000ee20000004200 */
[----:B------:R-:W-:Y:S02]  /*8780*/  FADD.FTZ R53, R124, R131 ;  /* 0x000000837c357221 */ /* 0x000fe40000010000 */
[----:B------:R-:W-:Y:S02]  /*8790*/  FFMA.FTZ R131, R186, c[0x0][0x23c], -R55 ;  /* 0x00008f00ba837a23 */ /* 0x000fe40000010837 */
[C---:B------:R-:W-:Y:S01]  /*87a0*/  HMMA.16816.F32 R44, R56.reuse, R60, R44 ;  /* 0x0000003c382c723c */ /* 0x040fe2000000182c */
[----:B------:R-:W4:Y:S02]  /*87b0*/  MUFU.EX2 R80, R80 ;  /* 0x0000005000507308 */ /* 0x000f240000000800 */
[----:B------:R-:W-:Y:S02]  /*87c0*/  FADD.FTZ R122, R122, R53 ;  /* 0x000000357a7a7221 */ /* 0x000fe40000010000 */
[----:B------:R-:W-:Y:S02]  /*87d0*/  FFMA.FTZ R140, R205, c[0x0][0x23c], -R126 ;  /* 0x00008f00cd8c7a23 */ /* 0x000fe4000001087e */
[----:B------:R-:W-:Y:S01]  /*87e0*/  FADD.FTZ R121, R121, R122 ;  /* 0x0000007a79797221 */ /* 0x000fe20000010000 */
[----:B------:R-:W-:Y:S01]  /*87f0*/  HMMA.16816.F32 R48, R56, R62, R48 ;  /* 0x0000003e3830723c */ /* 0x000fe20000001830 */
[----:B------:R-:W5:Y:S02]  /*8800*/  LDSM.16.MT88.4 R60, [R118+0xb400] ;  /* 0x00b40000763c783b */ /* 0x000f640000004200 */
[----:B------:R-:W3:Y:S01]  /*8810*/  MUFU.EX2 R82, R82 ;  /* 0x0000005200527308 */ /* 0x000ee20000000800 */
[--C-:B------:R-:W-:Y:S02]  /*8820*/  FFMA.FTZ R133, R207, c[0x0][0x23c], -R126.reuse ;  /* 0x00008f00cf857a23 */ /* 0x100fe4000001087e */
[----:B------:R-:W-:Y:S01]  /*8830*/  FFMA.FTZ R137, R201, c[0x0][0x23c], -R126 ;  /* 0x00008f00c9897a23 */ /* 0x000fe2000001087e */
[----:B-1----:R-:W-:Y:S01]  /*8840*/  F2FP.PACK_AB R57, R85, R88 ;  /* 0x000000585539723e */ /* 0x002fe200000000ff */
[----:B------:R-:W-:Y:S01]  /*8850*/  FADD.FTZ R88, R88, R117 ;  /* 0x0000007558587221 */ /* 0x000fe20000010000 */
[----:B--2---:R-:W-:Y:S03]  /*8860*/  F2FP.PACK_AB R58, R81, R84 ;  /* 0x00000054513a723e */ /* 0x004fe600000000ff */
[----:B------:R-:W-:Y:S01]  /*8870*/  F2FP.PACK_AB R56, R93, R96 ;  /* 0x000000605d38723e */ /* 0x000fe200000000ff */
[----:B------:R-:W-:Y:S01]  /*8880*/  FADD.FTZ R88, R85, R88 ;  /* 0x0000005855587221 */ /* 0x000fe20000010000 */
[----:B------:R-:W-:Y:S01]  /*8890*/  MUFU.EX2 R150, R150 ;  /* 0x0000009600967308 */ /* 0x000fe20000000800 */
[----:B------:R-:W-:Y:S01]  /*88a0*/  FADD.FTZ R96, R96, R121 ;  /* 0x0000007960607221 */ /* 0x000fe20000010000 */
[----:B------:R-:W-:Y:S01]  /*88b0*/  MOV R117, R0 ;  /* 0x0000000000757202 */ /* 0x000fe20000000f00 */
[----:B------:R-:W-:Y:S01]  /*88c0*/  FFMA.FTZ R144, R203, c[0x0][0x23c], -R126 ;  /* 0x00008f00cb907a23 */ /* 0x000fe2000001087e */
[----:B----4-:R-:W-:Y:S01]  /*88d0*/  F2FP.PACK_AB R59, R80, R83 ;  /* 0x00000053503b723e */ /* 0x010fe200000000ff */
[----:B------:R-:W-:Y:S02]  /*88e0*/  FADD.FTZ R93, R93, R96 ;  /* 0x000000605d5d7221 */ /* 0x000fe40000010000 */
[--C-:B------:R-:W-:Y:S02]  /*88f0*/  FFMA.FTZ R149, R187, c[0x0][0x23c], -R126.reuse ;  /* 0x00008f00bb957a23 */ /* 0x100fe4000001087e */
[--C-:B------:R-:W-:Y:S01]  /*8900*/  FFMA.FTZ R176, R188, c[0x0][0x23c], -R126.reuse ;  /* 0x00008f00bcb07a23 */ /* 0x100fe2000001087e */
[----:B------:R-:W-:Y:S01]  /*8910*/  MUFU.EX2 R145, R145 ;  /* 0x0000009100917308 */ /* 0x000fe20000000800 */
[C---:B------:R-:W-:Y:S03]  /*8920*/  HMMA.16816.F32 R4, R56.reuse, R64, R4 ;  /* 0x000000403804723c */ /* 0x040fe60000001804 */
[--C-:B------:R-:W-:Y:S02]  /*8930*/  FFMA.FTZ R183, R183, c[0x0][0x23c], -R126.reuse ;  /* 0x00008f00b7b77a23 */ /* 0x100fe4000001087e */
[--C-:B------:R-:W-:Y:S02]  /*8940*/  FFMA.FTZ R185, R185, c[0x0][0x23c], -R126.reuse ;  /* 0x00008f00b9b97a23 */ /* 0x100fe4000001087e */
[--C-:B------:R-:W-:Y:S01]  /*8950*/  FFMA.FTZ R153, R189, c[0x0][0x23c], -R126.reuse ;  /* 0x00008f00bd997a23 */ /* 0x100fe2000001087e */
[C---:B------:R-:W-:Y:S01]  /*8960*/  HMMA.16816.F32 R8, R56.reuse, R66, R8 ;  /* 0x000000423808723c */ /* 0x040fe20000001808 */
[----:B------:R-:W1:Y:S01]  /*8970*/  LDSM.16.MT88.4 R64, [R116+0xb400] ;  /* 0x00b400007440783b */ /* 0x000e620000004200 */
[----:B------:R-:W-:Y:S02]  /*8980*/  MUFU.EX2 R152, R152 ;  /* 0x0000009800987308 */ /* 0x000fe40000000800 */
[--C-:B------:R-:W-:Y:S02]  /*8990*/  FFMA.FTZ R193, R193, c[0x0][0x23c], -R126.reuse ;  /* 0x00008f00c1c17a23 */ /* 0x100fe4000001087e */
[--C-:B------:R-:W-:Y:S02]  /*89a0*/  FFMA.FTZ R195, R195, c[0x0][0x23c], -R126.reuse ;  /* 0x00008f00c3c37a23 */ /* 0x100fe4000001087e */
[C---:B---3--:R-:W-:Y:S04]  /*89b0*/  HMMA.16816.F32 R12, R56.reuse, R72, R12 ;  /* 0x00000048380c723c */ /* 0x048fe8000000180c */
[----:B------:R-:W-:Y:S01]  /*89c0*/  MUFU.EX2 R147, R147 ;  /* 0x0000009300937308 */ /* 0x000fe20000000800 */
[----:B------:R-:W-:Y:S02]  /*89d0*/  FFMA.FTZ R126, R197, c[0x0][0x23c], -R126 ;  /* 0x00008f00c57e7a23 */ /* 0x000fe4000001087e */
[----:B------:R-:W-:Y:S01]  /*89e0*/  FADD.FTZ R83, R83, R88 ;  /* 0x0000005853537221 */ /* 0x000fe20000010000 */
[C---:B------:R-:W-:Y:S01]  /*89f0*/  HMMA.16816.F32 R16, R56.reuse, R74, R16 ;  /* 0x0000004a3810723c */ /* 0x040fe20000001810 */
[----:B------:R-:W-:Y:S03]  /*8a00*/  LDSM.16.MT88.4 R72, [R118+0xc000] ;  /* 0x00c000007648783b */ /* 0x000fe60000004200 */
[----:B------:R-:W-:Y:S02]  /*8a10*/  FADD.FTZ R80, R80, R83 ;  /* 0x0000005350507221 */ /* 0x000fe40000010000 */
[----:B------:R-:W-:Y:S02]  /*8a20*/  MUFU.EX2 R154, R154 ;  /* 0x0000009a009a7308 */ /* 0x000fe40000000800 */
[C---:B-----5:R-:W-:Y:S08]  /*8a30*/  HMMA.16816.F32 R20, R56.reuse, R60, R20 ;  /* 0x0000003c3814723c */ /* 0x060ff00000001814 */
[C---:B------:R-:W-:Y:S01]  /*8a40*/  HMMA.16816.F32 R24, R56.reuse, R62, R24 ;  /* 0x0000003e3818723c */ /* 0x040fe20000001818 */
[----:B------:R-:W2:Y:S01]  /*8a50*/  LDSM.16.MT88.4 R60, [R116+0xd400] ;  /* 0x00d40000743c783b */ /* 0x000ea20000004200 */
[----:B------:R-:W-:Y:S06]  /*8a60*/  MUFU.EX2 R89, R89 ;  /* 0x0000005900597308 */ /* 0x000fec0000000800 */
[C---:B-1----:R-:W-:Y:S04]  /*8a70*/  HMMA.16816.F32 R28, R56.reuse, R64, R28 ;  /* 0x00000040381c723c */ /* 0x042fe8000000181c */
[----:B------:R-:W1:Y:S04]  /*8a80*/  MUFU.EX2 R90, R90 ;  /* 0x0000005a005a7308 */ /* 0x000e680000000800 */
[C---:B------:R-:W-:Y:S01]  /*8a90*/  HMMA.16816.F32 R32, R56.reuse, R66, R32 ;  /* 0x000000423820723c */ /* 0x040fe20000001820 */
[----:B------:R-:W3:Y:S05]  /*8aa0*/  LDSM.16.MT88.4 R64, [R118+0x9800] ;  /* 0x009800007640783b */ /* 0x000eea0000004200 */
[----:B------:R-:W-:Y:S02]  /*8ab0*/  MUFU.EX2 R91, R91 ;  /* 0x0000005b005b7308 */ /* 0x000fe40000000800 */
[C---:B------:R-:W-:Y:S08]  /*8ac0*/  HMMA.16816.F32 R36, R56.reuse, R68, R36 ;  /* 0x000000443824723c */ /* 0x040ff00000001824 */
[----:B------:R-:W4:Y:S01]  /*8ad0*/  MUFU.EX2 R98, R98 ;  /* 0x0000006200627308 */ /* 0x000f220000000800 */
[C---:B------:R-:W-:Y:S01]  /*8ae0*/  HMMA.16816.F32 R40, R56.reuse, R70, R40 ;  /* 0x000000463828723c */ /* 0x040fe20000001828 */
[----:B------:R-:W5:Y:S07]  /*8af0*/  LDSM.16.MT88.4 R68, [R116+0x9800] ;  /* 0x009800007444783b */ /* 0x000f6e0000004200 */
[C---:B--2---:R-:W-:Y:S01]  /*8b00*/  HMMA.16816.F32 R44, R56.reuse, R60, R44 ;  /* 0x0000003c382c723c */ /* 0x044fe2000000182c */
[----:B------:R-:W2:Y:S07]  /*8b10*/  MUFU.EX2 R97, R97 ;  /* 0x0000006100617308 */ /* 0x000eae0000000800 */
[----:B------:R-:W-:Y:S01]  /*8b20*/  HMMA.16816.F32 R48, R56, R62, R48 ;  /* 0x0000003e3830723c */ /* 0x000fe20000001830 */
[----:B------:R-:W5:Y:S02]  /*8b30*/  LDSM.16.MT88.4 R60, [R118+0xb800] ;  /* 0x00b80000763c783b */ /* 0x000f640000004200 */
[----:B------:R-:W-:Y:S04]  /*8b40*/  MUFU.EX2 R132, R132 ;  /* 0x0000008400847308 */ /* 0x000fe80000000800 */
[----:B------:R-:W-:Y:S02]  /*8b50*/  F2FP.PACK_AB R56, R82, R87 ;  /* 0x000000575238723e */ /* 0x000fe400000000ff */
[----:B-1----:R-:W-:Y:S03]  /*8b60*/  F2FP.PACK_AB R57, R90, R89 ;  /* 0x000000595a39723e */ /* 0x002fe600000000ff */
[----:B----4-:R-:W-:Y:S01]  /*8b70*/  F2FP.PACK_AB R58, R98, R91 ;  /* 0x0000005b623a723e */ /* 0x010fe200000000ff */
[----:B------:R-:W1:Y:S01]  /*8b80*/  MUFU.EX2 R125, R125 ;  /* 0x0000007d007d7308 */ /* 0x000e620000000800 */
[----:B------:R-:W-:Y:S01]  /*8b90*/  FADD.FTZ R89, R89, R80 ;  /* 0x0000005059597221 */ /* 0x000fe20000010000 */
[----:B--2---:R-:W-:Y:S03]  /*8ba0*/  F2FP.PACK_AB R59, R128, R97 ;  /* 0x00000061803b723e */ /* 0x004fe600000000ff */
[----:B------:R-:W-:Y:S05]  /*8bb0*/  FADD.FTZ R90, R90, R89 ;  /* 0x000000595a5a7221 */ /* 0x000fea0000010000 */
[----:B------:R-:W-:Y:S01]  /*8bc0*/  MUFU.EX2 R127, R127 ;  /* 0x0000007f007f7308 */ /* 0x000fe20000000800 */
[C---:B---3--:R-:W-:Y:S08]  /*8bd0*/  HMMA.16816.F32 R4, R56.reuse, R64, R4 ;  /* 0x000000403804723c */ /* 0x048ff00000001804 */
        /* <DEDUP_REMOVED lines=26> */
[----:B------:R-:W-:Y:S02]  /*8d80*/  F2FP.PACK_AB R56, R125, R132 ;  /* 0x000000847d38723e */ /* 0x000fe400000000ff */
[----:B------:R-:W-:Y:S03]  /*8d90*/  F2FP.PACK_AB R57, R99, R130 ;  /* 0x000000826339723e */ /* 0x000fe600000000ff */
[----:B---3--:R-:W-:Y:S01]  /*8da0*/  F2FP.PACK_AB R58, R134, R127 ;  /* 0x0000007f863a723e */ /* 0x008fe200000000ff */
[----:B------:R-:W-:Y:S01]  /*8db0*/  MUFU.EX2 R146, R146 ;  /* 0x0000009200927308 */ /* 0x000fe20000000800 */
[----:B----4-:R-:W-:Y:S07]  /*8dc0*/  F2FP.PACK_AB R59, R136, R129 ;  /* 0x00000081883b723e */ /* 0x010fee00000000ff */
[C---:B--2---:R-:W-:Y:S02]  /*8dd0*/  HMMA.16816.F32 R4, R56.reuse, R64, R4 ;  /* 0x000000403804723c */ /* 0x044fe40000001804 */
[----:B------:R-:W-:Y:S06]  /*8de0*/  MUFU.EX2 R123, R183 ;  /* 0x000000b7007b7308 */ /* 0x000fec0000000800 */
[C---:B------:R-:W-:Y:S01]  /*8df0*/  HMMA.16816.F32 R8, R56.reuse, R66, R8 ;  /* 0x000000423808723c */ /* 0x040fe20000001808 */
[----:B------:R-:W2:Y:S03]  /*8e00*/  LDSM.16.MT88.4 R64, [R116+0xbc00] ;  /* 0x00bc00007440783b */ /* 0x000ea60000004200 */
[----:B------:R-:W3:Y:S04]  /*8e10*/  MUFU.EX2 R124, R185 ;  /* 0x000000b9007c7308 */ /* 0x000ee80000000800 */
[C---:B-----5:R-:W-:Y:S06]  /*8e20*/  HMMA.16816.F32 R12, R56.reuse, R68, R12 ;  /* 0x00000044380c723c */ /* 0x060fec000000180c */
[----:B------:R-:W-:Y:S02]  /*8e30*/  MUFU.EX2 R131, R131 ;  /* 0x0000008300837308 */ /* 0x000fe40000000800 */
[C---:B------:R-:W-:Y:S01]  /*8e40*/  HMMA.16816.F32 R16, R56.reuse, R70, R16 ;  /* 0x000000463810723c */ /* 0x040fe20000001810 */
[----:B------:R-:W4:Y:S07]  /*8e50*/  LDSM.16.MT88.4 R68, [R118+0xdc00] ;  /* 0x00dc00007644783b */ /* 0x000f2e0000004200 */
[C---:B-1----:R-:W-:Y:S01]  /*8e60*/  HMMA.16816.F32 R20, R56.reuse, R60, R20 ;  /* 0x0000003c3814723c */ /* 0x042fe20000001814 */
[----:B------:R-:W1:Y:S03]  /*8e70*/  MUFU.EX2 R138, R138 ;  /* 0x0000008a008a7308 */ /* 0x000e660000000800 */
[----:B---3--:R-:W-:Y:S04]  /*8e80*/  F2FP.PACK_AB R52, R124, R123 ;  /* 0x0000007b7c34723e */ /* 0x008fe800000000ff */
[C---:B------:R-:W-:Y:S01]  /*8e90*/  HMMA.16816.F32 R24, R56.reuse, R62, R24 ;  /* 0x0000003e3818723c */ /* 0x040fe20000001818 */
[----:B------:R-:W3:Y:S02]  /*8ea0*/  LDSM.16.MT88.4 R60, [R116+0xdc00] ;  /* 0x00dc0000743c783b */ /* 0x000ee40000004200 */
[----:B------:R-:W-:Y:S05]  /*8eb0*/  MUFU.EX2 R149, R149 ;  /* 0x0000009500957308 */ /* 0x000fea0000000800 */
[C---:B--2---:R-:W-:Y:S05]  /*8ec0*/  HMMA.16816.F32 R28, R56.reuse, R64, R28 ;  /* 0x00000040381c723c */ /* 0x044fea000000181c */
[----:B------:R-:W2:Y:S03]  /*8ed0*/  MUFU.EX2 R176, R176 ;  /* 0x000000b000b07308 */ /* 0x000ea60000000800 */
[C---:B------:R-:W-:Y:S01]  /*8ee0*/  HMMA.16816.F32 R32, R56.reuse, R66, R32 ;  /* 0x000000423820723c */ /* 0x040fe20000001820 */
[----:B------:R-:W5:Y:S03]  /*8ef0*/  LDSM.16.MT88.4 R64, [R118+0xa000] ;  /* 0x00a000007640783b */ /* 0x000f660000004200 */
[----:B-1----:R-:W-:Y:S03]  /*8f00*/  F2FP.PACK_AB R53, R138, R131 ;  /* 0x000000838a35723e */ /* 0x002fe600000000ff */
[----:B------:R-:W-:Y:S01]  /*8f10*/  MUFU.EX2 R151, R151 ;  /* 0x0000009700977308 */ /* 0x000fe20000000800 */
[C---:B----4-:R-:W-:Y:S08]  /*8f20*/  HMMA.16816.F32 R36, R56.reuse, R68, R36 ;  /* 0x000000443824723c */ /* 0x050ff00000001824 */
[C---:B------:R-:W-:Y:S01]  /*8f30*/  HMMA.16816.F32 R40, R56.reuse, R70, R40 ;  /* 0x000000463828723c */ /* 0x040fe20000001828 */
[----:B------:R-:W1:Y:S01]  /*8f40*/  LDSM.16.MT88.4 R68, [R116+0xa000] ;  /* 0x00a000007444783b */ /* 0x000e620000004200 */
[----:B------:R-:W4:Y:S02]  /*8f50*/  MUFU.EX2 R182, R182 ;  /* 0x000000b600b67308 */ /* 0x000f240000000800 */
[----:B--2---:R-:W-:Y:S04]  /*8f60*/  F2FP.PACK_AB R54, R176, R149 ;  /* 0x00000095b036723e */ /* 0x004fe800000000ff */
[C---:B---3--:R-:W-:Y:S04]  /*8f70*/  HMMA.16816.F32 R44, R56.reuse, R60, R44 ;  /* 0x0000003c382c723c */ /* 0x048fe8000000182c */
[----:B------:R-:W-:Y:S04]  /*8f80*/  MUFU.EX2 R153, R153 ;  /* 0x0000009900997308 */ /* 0x000fe80000000800 */
[----:B------:R-:W-:Y:S01]  /*8f90*/  HMMA.16816.F32 R48, R56, R62, R48 ;  /* 0x0000003e3830723c */ /* 0x000fe20000001830 */
[----:B------:R-:W2:Y:S05]  /*8fa0*/  LDSM.16.MT88.4 R60, [R116+0xc000] ;  /* 0x00c00000743c783b */ /* 0x000eaa0000004200 */
[----:B------:R-:W3:Y:S01]  /*8fb0*/  MUFU.EX2 R120, R193 ;  /* 0x000000c100787308 */ /* 0x000ee20000000800 */
[----:B------:R-:W-:Y:S02]  /*8fc0*/  F2FP.PACK_AB R56, R133, R140 ;  /* 0x0000008c8538723e */ /* 0x000fe400000000ff */
[----:B------:R-:W-:Y:S03]  /*8fd0*/  F2FP.PACK_AB R57, R142, R135 ;  /* 0x000000878e39723e */ /* 0x000fe600000000ff */
[----:B------:R-:W-:Y:S02]  /*8fe0*/  F2FP.PACK_AB R58, R144, R137 ;  /* 0x00000089903a723e */ /* 0x000fe400000000ff */
[----:B------:R-:W-:Y:S02]  /*8ff0*/  F2FP.PACK_AB R59, R146, R139 ;  /* 0x0000008b923b723e */ /* 0x000fe400000000ff */
[----:B----4-:R-:W-:Y:S01]  /*9000*/  F2FP.PACK_AB R55, R182, R151 ;  /* 0x00000097b637723e */ /* 0x010fe200000000ff */
[----:B------:R-:W-:Y:S04]  /*9010*/  MUFU.EX2 R3, R178 ;  /* 0x000000b200037308 */ /* 0x000fe80000000800 */
[C---:B-----5:R-:W-:Y:S06]  /*9020*/  HMMA.16816.F32 R4, R56.reuse, R64, R4 ;  /* 0x000000403804723c */ /* 0x060fec0000001804 */
[----:B------:R-:W-:Y:S02]  /*9030*/  MUFU.EX2 R195, R195 ;  /* 0x000000c300c37308 */ /* 0x000fe40000000800 */
[C---:B------:R-:W-:Y:S01]  /*9040*/  HMMA.16816.F32 R8, R56.reuse, R66, R8 ;  /* 0x000000423808723c */ /* 0x040fe20000001808 */
[----:B------:R-:W4:Y:S07]  /*9050*/  LDSM.16.MT88.4 R64, [R118+0xe000] ;  /* 0x00e000007640783b */ /* 0x000f2e0000004200 */
[C---:B-1----:R-:W-:Y:S01]  /*9060*/  HMMA.16816.F32 R12, R56.reuse, R68, R12 ;  /* 0x00000044380c723c */ /* 0x042fe2000000180c */
[----:B------:R-:W1:Y:S07]  /*9070*/  MUFU.EX2 R126, R126 ;  /* 0x0000007e007e7308 */ /* 0x000e6e0000000800 */
[C---:B------:R-:W-:Y:S01]  /*9080*/  HMMA.16816.F32 R16, R56.reuse, R70, R16 ;  /* 0x000000463810723c */ /* 0x040fe20000001810 */
[----:B------:R-:W5:Y:S07]  /*9090*/  LDSM.16.MT88.4 R68, [R116+0xe000] ;  /* 0x00e000007444783b */ /* 0x000f6e0000004200 */
[C---:B------:R-:W-:Y:S08]  /*90a0*/  HMMA.16816.F32 R20, R56.reuse, R72, R20 ;  /* 0x000000483814723c */ /* 0x040ff00000001814 */
[C---:B------:R-:W-:Y:S01]  /*90b0*/  HMMA.16816.F32 R24, R56.reuse, R74, R24 ;  /* 0x0000004a3818723c */ /* 0x040fe20000001818 */
[----:B------:R-:W-:Y:S07]  /*90c0*/  LDSM.16.MT88.4 R72, [R116+0xc400] ;  /* 0x00c400007448783b */ /* 0x000fee0000004200 */
[C---:B--2---:R-:W-:Y:S08]  /*90d0*/  HMMA.16816.F32 R28, R56.reuse, R60, R28 ;  /* 0x0000003c381c723c */ /* 0x044ff0000000181c */
[C---:B------:R-:W-:Y:S01]  /*90e0*/  HMMA.16816.F32 R32, R56.reuse, R62, R32 ;  /* 0x0000003e3820723c */ /* 0x040fe20000001820 */
[----:B------:R-:W2:Y:S07]  /*90f0*/  LDSM.16.MT88.4 R60, [R118+0xa400] ;  /* 0x00a40000763c783b */ /* 0x000eae0000004200 */
[C---:B----4-:R-:W-:Y:S08]  /*9100*/  HMMA.16816.F32 R36, R56.reuse, R64, R36 ;  /* 0x000000403824723c */ /* 0x050ff00000001824 */
[C---:B------:R-:W-:Y:S01]  /*9110*/  HMMA.16816.F32 R40, R56.reuse, R66, R40 ;  /* 0x000000423828723c */ /* 0x040fe20000001828 */
[----:B------:R-:W4:Y:S07]  /*9120*/  LDSM.16.MT88.4 R64, [R116+0xa400] ;  /* 0x00a400007440783b */ /* 0x000f2e0000004200 */
[C---:B-----5:R-:W-:Y:S08]  /*9130*/  HMMA.16816.F32 R44, R56.reuse, R68, R44 ;  /* 0x00000044382c723c */ /* 0x060ff0000000182c */
[----:B------:R-:W-:Y:S01]  /*9140*/  HMMA.16816.F32 R48, R56, R70, R48 ;  /* 0x000000463830723c */ /* 0x000fe20000001830 */
[----:B------:R-:W5:Y:S06]  /*9150*/  LDSM.16.MT88.4 R68, [R118+0xc400] ;  /* 0x00c400007644783b */ /* 0x000f6c0000004200 */
[----:B------:R-:W-:Y:S02]  /*9160*/  F2FP.PACK_AB R56, R148, R141 ;  /* 0x0000008d9438723e */ /* 0x000fe400000000ff */
[----:B------:R-:W-:Y:S03]  /*9170*/  F2FP.PACK_AB R57, R150, R143 ;  /* 0x0000008f9639723e */ /* 0x000fe600000000ff */
[----:B------:R-:W-:Y:S02]  /*9180*/  F2FP.PACK_AB R58, R152, R145 ;  /* 0x00000091983a723e */ /* 0x000fe400000000ff */
[----:B------:R-:W-:Y:S07]  /*9190*/  F2FP.PACK_AB R59, R154, R147 ;  /* 0x000000939a3b723e */ /* 0x000fee00000000ff */
[C---:B--2---:R-:W-:Y:S08]  /*91a0*/  HMMA.16816.F32 R4, R56.reuse, R60, R4 ;  /* 0x0000003c3804723c */ /* 0x044ff00000001804 */
[C---:B------:R-:W-:Y:S01]  /*91b0*/  HMMA.16816.F32 R8, R56.reuse, R62, R8 ;  /* 0x0000003e3808723c */ /* 0x040fe20000001808 */
[----:B------:R-:W2:Y:S07]  /*91c0*/  LDSM.16.MT88.4 R60, [R116+0xe400] ;  /* 0x00e40000743c783b */ /* 0x000eae0000004200 */
[C---:B----4-:R-:W-:Y:S08]  /*91d0*/  HMMA.16816.F32 R12, R56.reuse, R64, R12 ;  /* 0x00000040380c723c */ /* 0x050ff0000000180c */
[C---:B------:R-:W-:Y:S01]  /*91e0*/  HMMA.16816.F32 R16, R56.reuse, R66, R16 ;  /* 0x000000423810723c */ /* 0x040fe20000001810 */
[----:B------:R-:W4:Y:S07]  /*91f0*/  LDSM.16.MT88.4 R64, [R118+0xa800] ;  /* 0x00a800007640783b */ /* 0x000f2e0000004200 */
[C---:B-----5:R-:W-:Y:S08]  /*9200*/  HMMA.16816.F32 R20, R56.reuse, R68, R20 ;  /* 0x000000443814723c */ /* 0x060ff00000001814 */
[C---:B------:R-:W-:Y:S01]  /*9210*/  HMMA.16816.F32 R24, R56.reuse, R70, R24 ;  /* 0x000000463818723c */ /* 0x040fe20000001818 */
[----:B------:R-:W5:Y:S07]  /*9220*/  LDSM.16.MT88.4 R68, [R116+0xa800] ;  /* 0x00a800007444783b */ /* 0x000f6e0000004200 */
        /* <DEDUP_REMOVED lines=9> */
[C---:B----4-:R-:W-:Y:S01]  /*92c0*/  HMMA.16816.F32 R4, R52.reuse, R64, R4 ;  /* 0x000000403404723c */ /* 0x050fe20000001804 */
[----:B------:R-:W4:Y:S01]  /*92d0*/  LDSM.16.MT88.4 R60, [R116+0xe800] ;  /* 0x00e80000743c783b */ /* 0x000f220000004200 */
[----:B------:R-:W-:Y:S06]  /*92e0*/  MUFU.EX2 R65, R94 ;  /* 0x0000005e00417308 */ /* 0x000fec0000000800 */
[C---:B------:R-:W-:Y:S04]  /*92f0*/  HMMA.16816.F32 R8, R52.reuse, R66, R8 ;  /* 0x000000423408723c */ /* 0x040fe80000001808 */
[----:B------:R-:W2:Y:S04]  /*9300*/  MUFU.EX2 R64, R180 ;  /* 0x000000b400407308 */ /* 0x000ea80000000800 */
[C---:B-----5:R-:W-:Y:S07]  /*9310*/  HMMA.16816.F32 R12, R52.reuse, R68, R12 ;  /* 0x00000044340c723c */ /* 0x060fee000000180c */
[----:B---3--:R-:W-:Y:S01]  /*9320*/  F2FP.PACK_AB R68, R120, R153 ;  /* 0x000000997844723e */ /* 0x008fe200000000ff */
[C---:B------:R-:W-:Y:S07]  /*9330*/  HMMA.16816.F32 R16, R52.reuse, R70, R16 ;  /* 0x000000463410723c */ /* 0x040fee0000001810 */
[----:B-1----:R-:W-:Y:S01]  /*9340*/  F2FP.PACK_AB R70, R126, R195 ;  /* 0x000000c37e46723e */ /* 0x002fe200000000ff */
[C---:B------:R-:W-:Y:S04]  /*9350*/  HMMA.16816.F32 R20, R52.reuse, R72, R20 ;  /* 0x000000483414723c */ /* 0x040fe80000001814 */
[----:B--2---:R-:W-:Y:S04]  /*9360*/  F2FP.PACK_AB R69, R64, R3 ;  /* 0x000000034045723e */ /* 0x004fe800000000ff */
[C---:B------:R-:W-:Y:S08]  /*9370*/  HMMA.16816.F32 R24, R52.reuse, R74, R24 ;  /* 0x0000004a3418723c */ /* 0x040ff00000001818 */
[C---:B------:R-:W-:Y:S08]  /*9380*/  HMMA.16816.F32 R28, R52.reuse, R76, R28 ;  /* 0x0000004c341c723c */ /* 0x040ff0000000181c */
[C---:B------:R-:W-:Y:S01]  /*9390*/  HMMA.16816.F32 R32, R52.reuse, R78, R32 ;  /* 0x0000004e3420723c */ /* 0x040fe20000001820 */
[----:B------:R-:W-:Y:S07]  /*93a0*/  LDSM.16.MT88.4 R76, [R118+0xec00] ;  /* 0x00ec0000764c783b */ /* 0x000fee0000004200 */
[C---:B------:R-:W-:Y:S01]  /*93b0*/  HMMA.16816.F32 R36, R52.reuse, R56, R36 ;  /* 0x000000383424723c */ /* 0x040fe20000001824 */
[----:B------:R1:W2:Y:S07]  /*93c0*/  MUFU.EX2 R56, R92 ;  /* 0x0000005c00387308 */ /* 0x0002ae0000000800 */
[C---:B------:R-:W-:Y:S07]  /*93d0*/  HMMA.16816.F32 R40, R52.reuse, R58, R40 ;  /* 0x0000003a3428723c */ /* 0x040fee0000001828 */
[----:B------:R-:W-:Y:S01]  /*93e0*/  FADD.FTZ R58, R84, R93 ;  /* 0x0000005d543a7221 */ /* 0x000fe20000010000 */
[C---:B----4-:R-:W-:Y:S04]  /*93f0*/  HMMA.16816.F32 R44, R52.reuse, R60, R44 ;  /* 0x0000003c342c723c */ /* 0x050fe8000000182c */
[----:B------:R-:W-:Y:S04]  /*9400*/  FADD.FTZ R58, R81, R58 ;  /* 0x0000003a513a7221 */ /* 0x000fe80000010000 */
[----:B------:R-:W-:Y:S01]  /*9410*/  HMMA.16816.F32 R48, R52, R62, R48 ;  /* 0x0000003e3430723c */ /* 0x000fe20000001830 */
[----:B-1----:R-:W1:Y:S03]  /*9420*/  LDSM.16.MT88.4 R92, [R118+0xcc00] ;  /* 0x00cc0000765c783b */ /* 0x002e660000004200 */
[----:B--2---:R-:W-:Y:S07]  /*9430*/  F2FP.PACK_AB R71, R56, R65 ;  /* 0x000000413847723e */ /* 0x004fee00000000ff */
[C---:B------:R-:W-:Y:S07]  /*9440*/  HMMA.16816.F32 R112, R68.reuse, R108, R4 ;  /* 0x0000006c4470723c */ /* 0x040fee0000001804 */
[----:B------:R-:W-:Y:S01]  /*9450*/  FADD.FTZ R5, R87, R58 ;  /* 0x0000003a57057221 */ /* 0x000fe20000010000 */
[C---:B------:R-:W-:Y:S01]  /*9460*/  HMMA.16816.F32 R108, R68.reuse, R110, R8 ;  /* 0x0000006e446c723c */ /* 0x040fe20000001808 */
[----:B------:R-:W2:Y:S03]  /*9470*/  LDSM.16.MT88.4 R84, [R116+0xcc00] ;  /* 0x00cc00007454783b */ /* 0x000ea60000004200 */
        /* <DEDUP_REMOVED lines=56> */
[----:B------:R-:W-:Y:S02]  /*9800*/  FADD.FTZ R179, R126, R179 ;  /* 0x000000b37eb37221 */ /* 0x000fe40000010000 */
[----:B------:R-:W-:Y:S01]  /*9810*/  FADD.FTZ R176, R56, R65 ;  /* 0x0000004138b07221 */ /* 0x000fe20000010000 */
[----:B------:R-:W-:-:S05]  /*9820*/  @P0 BRA `(.L_x_1758) ;  /* 0xffffc3b000000947 */ /* 0x000fca000383ffff */
.L_x_1754:
        /* <DEDUP_REMOVED lines=181> */
.L_x_1760:
[----:B---34-:R-:W-:Y:S05]  /*a380*/  BSYNC B0 ;  /* 0x0000000000007941 */ /* 0x018fea0003800000 */
.L_x_1759:
        /* <DEDUP_REMOVED lines=25> */
.L_x_1761:
        /* <DEDUP_REMOVED lines=14> */
.L_x_6117:


//--------------------- .text._ZN5flash24flash_fwd_splitkv_kernelI23Flash_fwd_kernel_traitsILi96ELi64ELi128ELi4ELb0ELb0EN7cutlass6half_tE19Flash_kernel_traitsILi96ELi64ELi128ELi4ES3_EELb1ELb0ELb0ELb0ELb1ELb0ELb0ELb0EEEvNS_16Flash_fwd_paramsE --------------------------
	.section	.text._ZN5flash24flash_fwd_splitkv_kernelI23Flash_fwd_kernel_traitsILi96ELi64ELi128ELi4ELb0ELb0EN7cutlass6half_tE19Flash_kernel_traitsILi96ELi64ELi128ELi4ES3_EELb1ELb0ELb0ELb0ELb1ELb0ELb0ELb0EEEvNS_16Flash_fwd_paramsE,"ax",@progbits
	.sectioninfo	@"SHI_REGISTERS=206"
	.align	128
        .global         _ZN5flash24flash_fwd_splitkv_kernelI23Flash_fwd_kernel_traitsILi96ELi64ELi128ELi4ELb0ELb0EN7cutlass6half_tE19Flash_kernel_traitsILi96ELi64ELi128ELi4ES3_EELb1ELb0ELb0ELb0ELb1ELb0ELb0ELb0EEEvNS_16Flash_fwd_paramsE
        .type           _ZN5flash24flash_fwd_splitkv_kernelI23Flash_fwd_kernel_traitsILi96ELi64ELi128ELi4ELb0ELb0EN7cutlass6half_tE19Flash_kernel_traitsILi96ELi64ELi128ELi4ES3_EELb1ELb0ELb0ELb0ELb1ELb0ELb0ELb0EEEvNS_16Flash_fwd_paramsE,@function
        .size           _ZN5flash24flash_fwd_splitkv_kernelI23Flash_fwd_kernel_traitsILi96ELi64ELi128ELi4ELb0ELb0EN7cutlass6half_tE19Flash_kernel_traitsILi96ELi64ELi128ELi4ES3_EELb1ELb0ELb0ELb0ELb1ELb0ELb0ELb0EEEvNS_16Flash_fwd_paramsE,(.L_x_6118 - _ZN5flash24flash_fwd_splitkv_kernelI23Flash_fwd_kernel_traitsILi96ELi64ELi128ELi4ELb0ELb0EN7cutlass6half_tE19Flash_kernel_traitsILi96ELi64ELi128ELi4ES3_EELb1ELb0ELb0ELb0ELb1ELb0ELb0ELb0EEEvNS_16Flash_fwd_paramsE)
        .other          _ZN5flash24flash_fwd_splitkv_kernelI23Flash_fwd_kernel_traitsILi96ELi64ELi128ELi4ELb0ELb0EN7cutlass6half_tE19Flash_kernel_traitsILi96ELi64ELi128ELi4ES3_EELb1ELb0ELb0ELb0ELb1ELb0ELb0ELb0EEEvNS_16Flash_fwd_paramsE,@"STO_CUDA_ENTRY STV_DEFAULT"
_ZN5flash24flash_fwd_splitkv_kernelI23Flash_fwd_kernel_traitsILi96ELi64ELi128ELi4ELb0ELb0EN7cutlass6half_tE19Flash_kernel_traitsILi96ELi64ELi128ELi4ES3_EELb1ELb0ELb0ELb0ELb1ELb0ELb0ELb0EEEvNS_16Flash_fwd_paramsE:
.text._ZN5flash24flash_fwd_splitkv_kernelI23Flash_fwd_kernel_traitsILi96ELi64ELi128ELi4ELb0ELb0EN7cutlass6half_tE19Flash_kernel_traitsILi96ELi64ELi128ELi4ES3_EELb1ELb0ELb0ELb0ELb1ELb0ELb0ELb0EEEvNS_16Flash_fwd_paramsE:
        /* <DEDUP_REMOVED lines=33> */
.L_x_1762:
[----:B-1-34-:R-:W-:Y:S02]  /*0210*/  MOV R0, c[0x0][0x218] ;  /* 0x0000860000007a02 */ /* 0x01afe40000000f00 */
.L_x_1763:
        /* <DEDUP_REMOVED lines=38> */
[----:B------:R-:W-:-:S02]  /*0480*/  IMAD R0, R0, c[0x0][0x1e8], RZ ;  /* 0x00007a0000007a24 */ /* 0x000fc400078e02ff */
[----:B------:R-:W-:Y:S02]  /*0490*/  IMAD.IADD R4, R124, 0x1, -R5 ;  /* 0x000000017c047824 */ /* 0x000fe400078e0a05 */
        /* <DEDUP_REMOVED lines=13> */
[--C-:B------:R-:W-:Y:S01]  /*0570*/  SHF.R.S32.HI R6, RZ, 0x1f, R24.reuse ;  /* 0x0000001fff067819 */ /* 0x100fe20000011418 */
[----:B------:R-:W-:-:S03]  /*0580*/  IMAD R0, R3, c[0x0][0x1c0], R24 ;  /* 0x0000700003007a24 */ /* 0x000fc600078e0218 */
[----:B------:R-:W-:Y:S01]  /*0590*/  IADD3.X R5, R166, R5, R7, P0, !PT ;  /* 0x00000005a6057210 */ /* 0x000fe200007fe407 */
[----:B------:R-:W-:Y:S01]  /*05a0*/  IMAD R9, R6, c[0x0][0x1f0], RZ ;  /* 0x00007c0006097a24 */ /* 0x000fe200078e02ff */
[----:B------:R-:W-:Y:S01]  /*05b0*/  SHF.R.S32.HI R7, RZ, 0x2, R2 ;  /* 0x00000002ff077819 */ /* 0x000fe20000011402 */
[----:B------:R-:W-:Y:S02]  /*05c0*/  IMAD R131, R0, c[0x0][0x214], R131 ;  /* 0x0000850000837a24 */ /* 0x000fe400078e0283 */
[C---:B------:R-:W-:Y:S01]  /*05d0*/  IMAD R9, R24.reuse, c[0x0][0x1f4], R9 ;  /* 0x00007d0018097a24 */ /* 0x040fe200078e0209 */
[----:B------:R-:W-:Y:S01]  /*05e0*/  ISETP.GE.AND P0, PT, R7, R168, PT ;  /* 0x000000a80700720c */ /* 0x000fe20003f06270 */
[----:B------:R-:W-:Y:S01]  /*05f0*/  IMAD.WIDE.U32 R4, R24, c[0x0][0x1f0], R4 ;  /* 0x00007c0018047a25 */ /* 0x000fe200078e0004 */
[----:B------:R-:W-:-:S04]  /*0600*/  SHF.R.S32.HI R0, RZ, 0x1f, R7 ;  /* 0x0000001fff007819 */ /* 0x000fc80000011407 */
[----:B------:R-:W-:-:S07]  /*0610*/  IADD3 R11, R5, R9, RZ ;  /* 0x00000009050b7210 */ /* 0x000fce0007ffe0ff */
[----:B------:R-:W-:Y:S05]  /*0620*/  @P0 BRA `(.L_x_1766) ;  /* 0x000000a000000947 */ /* 0x000fea0003800000 */
[----:B------:R-:W-:Y:S01]  /*0630*/  MOV R10, R4 ;  /* 0x00000004000a7202 */ /* 0x000fe20000000f00 */
[----:B------:R-:W-:-:S04]  /*0640*/  IMAD R2, R0, c[0x0][0x1e8], RZ ;  /* 0x00007a0000027a24 */ /* 0x000fc800078e02ff */
[----:B------:R-:W-:-:S04]  /*0650*/  IMAD.WIDE.U32 R8, R7, c[0x0][0x1e8], R10 ;  /* 0x00007a0007087a25 */ /* 0x000fc800078e000a */
[----:B------:R-:W-:Y:S01]  /*0660*/  IMAD R2, R7, c[0x0][0x1ec], R2 ;  /* 0x00007b0007027a24 */ /* 0x000fe200078e0202 */
[----:B------:R-:W-:-:S04]  /*0670*/  LEA R12, P0, R8, c[0x0][0x1d0], 0x1 ;  /* 0x00007400080c7a11 */ /* 0x000fc800078008ff */
[----:B------:R-:W-:-:S04]  /*0680*/  IADD3 R2, R9, R2, RZ ;  /* 0x0000000209027210 */ /* 0x000fc80007ffe0ff */
[----:B------:R-:W-:-:S05]  /*0690*/  LEA.HI.X R13, R8, c[0x0][0x1d4], R2, 0x1, P0 ;  /* 0x00007500080d7a11 */ /* 0x000fca00000f0c02 */
[----:B------:R1:W-:Y:S04]  /*06a0*/  STG.E.128 [R12.64], RZ ;  /* 0x000000ff0c007986 */ /* 0x0003e8000c101d0c */
[----:B------:R1:W-:Y:S04]  /*06b0*/  STG.E.128 [R12.64+0x40], RZ ;  /* 0x000040ff0c007986 */ /* 0x0003e8000c101d0c */
[----:B------:R1:W-:Y:S02]  /*06c0*/  STG.E.128 [R12.64+0x80], RZ ;  /* 0x000080ff0c007986 */ /* 0x0003e4000c101d0c */
.L_x_1766:
[----:B------:R-:W-:Y:S05]  /*06d0*/  BSYNC B0 ;  /* 0x0000000000007941 */ /* 0x000fea0003800000 */
.L_x_1765:
[----:B------:R-:W-:Y:S01]  /*06e0*/  IADD3 R9, R7, 0x20, RZ ;  /* 0x0000002007097810 */ /* 0x000fe20007ffe0ff */
[----:B------:R-:W-:Y:S03]  /*06f0*/  BSSY B0, `(.L_x_1767) ;  /* 0x000000f000007945 */ /* 0x000fe60003800000 */
[----:B------:R-:W-:-:S13]  /*0700*/  ISETP.GE.AND P0, PT, R9, R168, PT ;  /* 0x000000a80900720c */ /* 0x000fda0003f06270 */
[----:B------:R-:W-:Y:S05]  /*0710*/  @P0 BRA `(.L_x_1768) ;  /* 0x000000c000000947 */ /* 0x000fea0003800000 */
[----:B------:R-:W-:Y:S02]  /*0720*/  IADD3 R3, P0, R7, 0x20, RZ ;  /* 0x0000002007037810 */ /* 0x000fe40007f1e0ff */
[----:B------:R-:W-:Y:S02]  /*0730*/  MOV R5, R11 ;  /* 0x0000000b00057202 */ /* 0x000fe40000000f00 */
[----:B------:R-:W-:-:S03]  /*0740*/  IADD3.X R2, RZ, R0, RZ, P0, !PT ;  /* 0x00000000ff027210 */ /* 0x000fc600007fe4ff */
[----:B------:R-:W-:-:S04]  /*0750*/  IMAD.WIDE.U32 R4, R3, c[0x0][0x1e8], R4 ;  /* 0x00007a0003047a25 */ /* 0x000fc800078e0004 */
[----:B------:R-:W-:-:S04]  /*0760*/  IMAD R2, R2, c[0x0][0x1e8], RZ ;  /* 0x00007a0002027a24 */ /* 0x000fc800078e02ff */
[----:B------:R-:W-:Y:S01]  /*0770*/  IMAD R3, R3, c[0x0][0x1ec], R2 ;  /* 0x00007b0003037a24 */ /* 0x000fe200078e0202 */
[----:B------:R-:W-:-:S04]  /*0780*/  LEA R2, P0, R4, c[0x0][0x1d0], 0x1 ;  /* 0x0000740004027a11 */ /* 0x000fc800078008ff */
[----:B------:R-:W-:-:S04]  /*0790*/  IADD3 R3, R5, R3, RZ ;  /* 0x0000000305037210 */ /* 0x000fc80007ffe0ff */
[----:B------:R-:W-:-:S05]  /*07a0*/  LEA.HI.X R3, R4, c[0x0][0x1d4], R3, 0x1, P0 ;  /* 0x0000750004037a11 */ /* 0x000fca00000f0c03 */
[----:B------:R2:W-:Y:S04]  /*07b0*/  STG.E.128 [R2.64], RZ ;  /* 0x000000ff02007986 */ /* 0x0005e8000c101d0c */
[----:B------:R2:W-:Y:S04]  /*07c0*/  STG.E.128 [R2.64+0x40], RZ ;  /* 0x000040ff02007986 */ /* 0x0005e8000c101d0c */
[----:B------:R2:W-:Y:S02]  /*07d0*/  STG.E.128 [R2.64+0x80], RZ ;  /* 0x000080ff02007986 */ /* 0x0005e4000c101d0c */
.L_x_1768:
[----:B------:R-:W-:Y:S05]  /*07e0*/  BSYNC B0 ;  /* 0x0000000000007941 */ /* 0x000fea0003800000 */
.L_x_1767:
[----:B------:R-:W-:-:S04]  /*07f0*/  LOP3.LUT P2, RZ, R124, 0x3, RZ, 0xc0, !PT ;  /* 0x000000037cff7812 */ /* 0x000fc8000784c0ff */
[-C--:B------:R-:W-:Y:S02]  /*0800*/  ISETP.GE.OR P1, PT, R7, R168.reuse, P2 ;  /* 0x000000a80700720c */ /* 0x080fe40001726670 */
[----:B------:R-:W-:Y:S02]  /*0810*/  IADD3 R7, P0, R131, R7, RZ ;  /* 0x0000000783077210 */ /* 0x000fe40007f1e0ff */
[----:B------:R-:W-:Y:S02]  /*0820*/  ISETP.GE.OR P2, PT, R9, R168, P2 ;  /* 0x000000a80900720c */ /* 0x000fe40001746670 */
[----:B------:R-:W-:Y:S02]  /*0830*/  LEA.HI.X.SX32 R0, R131, R0, 0x1, P0 ;  /* 0x0000000083007211 */ /* 0x000fe400000f0eff */
[----:B--2---:R-:W-:-:S04]  /*0840*/  LEA R2, P0, R7, c[0x0][0x200], 0x2 ;  /* 0x0000800007027a11 */ /* 0x004fc800078010ff */
[----:B------:R-:W-:Y:S01]  /*0850*/  LEA.HI.X R3, R7, c[0x0][0x204], R0, 0x2, P0 ;  /* 0x0000810007037a11 */ /* 0x000fe200000f1400 */
[----:B------:R-:W-:-:S05]  /*0860*/  @!P1 IMAD.MOV.U32 R5, RZ, RZ, 0x7f800000 ;  /* 0x7f800000ff059424 */ /* 0x000fca00078e00ff */
[----:B------:R2:W-:Y:S01]  /*0870*/  @!P1 STG.E [R2.64], R5 ;  /* 0x0000000502009986 */ /* 0x0005e2000c10190c */
[----:B------:R-:W-:Y:S05]  /*0880*/  @P2 EXIT ;  /* 0x000000000000294d */ /* 0x000fea0003800000 */
[----:B--2---:R-:W-:-:S05]  /*0890*/  MOV R5, 0x7f800000 ;  /* 0x7f80000000057802 */ /* 0x004fca0000000f00 */
[----:B------:R-:W-:Y:S01]  /*08a0*/  STG.E [R2.64+0x80], R5 ;  /* 0x0000800502007986 */ /* 0x000fe2000c10190c */
[----:B------:R-:W-:Y:S05]  /*08b0*/  EXIT ;  /* 0x000000000000794d */ /* 0x000fea0003800000 */
.L_x_1764:
[----:B-1----:R-:W-:Y:S01]  /*08c0*/  ISETP.NE.U32.AND P0, PT, RZ, c[0x0][0x2b8], PT ;  /* 0x0000ae00ff007a0c */ /* 0x002fe20003f05070 */
[----:B------:R-:W-:Y:S01]  /*08d0*/  IMAD.MOV.U32 R0, RZ, RZ, R3 ;  /* 0x000000ffff007224 */ /* 0x000fe200078e0003 */
[----:B------:R-:W-:Y:S02]  /*08e0*/  ISETP.NE.U32.AND P1, PT, RZ, c[0x0][0x2c0], PT ;  /* 0x0000b000ff007a0c */ /* 0x000fe40003f25070 */
[----:B------:R-:W-:Y:S02]  /*08f0*/  ISETP.NE.AND.EX P0, PT, RZ, c[0x0][0x2bc], PT, P0 ;  /* 0x0000af00ff007a0c */ /* 0x000fe40003f05300 */
[----:B------:R-:W-:-:S11]  /*0900*/  ISETP.NE.AND.EX P1, PT, RZ, c[0x0][0x2c4], PT, P1 ;  /* 0x0000b100ff007a0c */ /* 0x000fd60003f25310 */
[C---:B------:R-:W-:Y:S02]  /*0910*/  @P0 IMAD.WIDE R8, R3.reuse, R4, c[0x0][0x2b8] ;  /* 0x0000ae0003080625 */ /* 0x040fe400078e0204 */
[----:B------:R-:W-:Y:S02]  /*0920*/  @P1 SHF.R.S32.HI R4, RZ, 0x1f, R3 ;  /* 0x0000001fff041819 */ /* 0x000fe40000011403 */
[C---:B------:R-:W-:Y:S01]  /*0930*/  @P1 IMAD.WIDE.U32 R6, R3.reuse, c[0x0][0x2c8], RZ ;  /* 0x0000b20003061a25 */ /* 0x040fe200078e00ff */
[----:B------:R-:W-:Y:S01]  /*0940*/  CS2R R174, SRZ ;  /* 0x0000000000ae7805 */ /* 0x000fe2000001ff00 */
[----:B------:R1:W5:Y:S01]  /*0950*/  @P0 LDG.E R0, [R8.64] ;  /* 0x0000000c08000981 */ /* 0x000362000c1e1900 */
[----:B------:R-:W-:Y:S01]  /*0960*/  PLOP3.LUT P6, PT, PT, PT, PT, 0x8, 0x0 ;  /* 0x000000000000781c */ /* 0x000fe20003fce170 */
[----:B------:R-:W-:Y:S01]  /*0970*/  @P1 IMAD R4, R4, c[0x0][0x2c8], RZ ;  /* 0x0000b20004041a24 */ /* 0x000fe200078e02ff */
[----:B------:R-:W-:Y:S02]  /*0980*/  @P1 LEA R174, P0, R6, c[0x0][0x2c0], 0x2 ;  /* 0x0000b00006ae1a11 */ /* 0x000fe400078010ff */
[----:B------:R-:W-:Y:S01]  /*0990*/  IABS R134, c[0x0][0x2d0] ;  /* 0x0000b40000867a13 */ /* 0x000fe20000000000 */
[----:B------:R-:W-:-:S04]  /*09a0*/  @P1 IMAD R4, R3, c[0x0][0x2cc], R4 ;  /* 0x0000b30003041a24 */ /* 0x000fc800078e0204 */
        /* <DEDUP_REMOVED lines=57> */
[----:B------:R-:W-:Y:S02]  /*0d40*/  @!P0 IMAD.MOV R4, RZ, RZ, -R4 ;  /* 0x000000ffff048224 */ /* 0x000fe400078e0a04 */
[----:B------:R-:W-:-:S08]  /*0d50*/  IMAD R7, R17, c[0x0][0x19c], R0 ;  /* 0x0000670011077a24 */ /* 0x000fd000078e0200 */
[----:B------:R-:W-:Y:S02]  /*0d60*/  @!P1 LOP3.LUT R4, RZ, c[0x0][0x1c8], RZ, 0x33, !PT ;  /* 0x00007200ff049a12 */ /* 0x000fe400078e33ff */
[----:B--2---:R-:W-:Y:S01]  /*0d70*/  SHF.R.S32.HI R11, RZ, 0x1f, R6 ;  /* 0x0000001fff0b7819 */ /* 0x004fe20000011406 */
[----:B------:R-:W-:-:S04]  /*0d80*/  IMAD.WIDE.U32 R8, R6, c[0x0][0x180], RZ ;  /* 0x0000600006087a25 */ /* 0x000fc800078e00ff */
[C---:B------:R-:W-:Y:S02]  /*0d90*/  IMAD R5, R11.reuse, c[0x0][0x180], RZ ;  /* 0x000060000b057a24 */ /* 0x040fe400078e02ff */
[----:B------:R-:W-:Y:S02]  /*0da0*/  IMAD R11, R11, c[0x0][0x188], RZ ;  /* 0x000062000b0b7a24 */ /* 0x000fe400078e02ff */
[C---:B------:R-:W-:Y:S01]  /*0db0*/  IMAD R2, R6.reuse, c[0x0][0x184], R5 ;  /* 0x0000610006027a24 */ /* 0x040fe200078e0205 */
[----:B------:R-:W-:Y:S01]  /*0dc0*/  SHF.R.S32.HI R5, RZ, 0x1f, R4 ;  /* 0x0000001fff057819 */ /* 0x000fe20000011404 */
[----:B------:R-:W-:-:S03]  /*0dd0*/  IMAD R11, R6, c[0x0][0x18c], R11 ;  /* 0x00006300060b7a24 */ /* 0x000fc600078e020b */
[----:B------:R-:W-:Y:S01]  /*0de0*/  IADD3 R9, R9, R2, RZ ;  /* 0x0000000209097210 */ /* 0x000fe20007ffe0ff */
[----:B------:R-:W-:-:S04]  /*0df0*/  IMAD R21, R5, c[0x0][0x1b0], RZ ;  /* 0x00006c0005157a24 */ /* 0x000fc800078e02ff */
[----:B------:R-:W-:-:S04]  /*0e00*/  IMAD.WIDE.U32 R136, R17, c[0x0][0x198], R8 ;  /* 0x0000660011887a25 */ /* 0x000fc800078e0008 */
[----:B------:R-:W-:Y:S02]  /*0e10*/  IMAD.IADD R137, R137, 0x1, R7 ;  /* 0x0000000189897824 */ /* 0x000fe400078e0207 */
[----:B------:R-:W-:-:S04]  /*0e20*/  IMAD.WIDE.U32 R6, R6, c[0x0][0x188], RZ ;  /* 0x0000620006067a25 */ /* 0x000fc800078e00ff */
[C---:B------:R-:W-:Y:S01]  /*0e30*/  IMAD R21, R4.reuse, c[0x0][0x1b4], R21 ;  /* 0x00006d0004157a24 */ /* 0x040fe200078e0215 */
[----:B------:R-:W-:Y:S01]  /*0e40*/  MOV R16, R6 ;  /* 0x0000000600107202 */ /* 0x000fe20000000f00 */
[----:B------:R-:W-:-:S04]  /*0e50*/  IMAD.WIDE.U32 R136, R4, c[0x0][0x1b0], R136 ;  /* 0x00006c0004887a25 */ /* 0x000fc800078e0088 */
[----:B------:R-:W-:Y:S01]  /*0e60*/  IMAD.IADD R11, R7, 0x1, R11 ;  /* 0x00000001070b7824 */ /* 0x000fe200078e020b */
[----:B------:R-:W-:Y:S01]  /*0e70*/  IADD3 R21, R137, R21, RZ ;  /* 0x0000001589157210 */ /* 0x000fe20007ffe0ff */
[----:B------:R-:W-:Y:S05]  /*0e80*/  BRA `(.L_x_1770) ;  /* 0x0000043000007947 */ /* 0x000fea0003800000 */
.L_x_1769:
[----:B-1----:R-:W-:-:S13]  /*0e90*/  ISETP.NE.AND P3, PT, R11, -0x1, PT ;  /* 0xffffffff0b00780c */ /* 0x002fda0003f65270 */
        /* <DEDUP_REMOVED lines=14> */
.L_x_1771:
[----:B------:R-:W-:Y:S02]  /*0f80*/  IABS R7, c[0x0][0x1c8] ;  /* 0x0000720000077a13 */ /* 0x000fe40000000000 */
[----:B------:R-:W-:Y:S02]  /*0f90*/  LEA R17, R132, 0xffffff80, 0x7 ;  /* 0xffffff8084117811 */ /* 0x000fe400078e38ff */
[----:B------:R-:W1:Y:S01]  /*0fa0*/  I2F.RP R10, R7 ;  /* 0x00000007000a7306 */ /* 0x000e620000209400 */
[----:B------:R-:W-:Y:S02]  /*0fb0*/  @P3 IADD3 R11, R2, R11, RZ ;  /* 0x0000000b020b3210 */ /* 0x000fe40007ffe0ff */
[----:B------:R-:W-:-:S05]  /*0fc0*/  SHF.R.S32.HI R19, RZ, 0x1f, R17 ;  /* 0x0000001fff137819 */ /* 0x000fca0000011411 */
        /* <DEDUP_REMOVED lines=12> */
[----:B------:R-:W-:-:S03]  /*1090*/  IMAD.MOV.U32 R9, RZ, RZ, R5 ;  /* 0x000000ffff097224 */ /* 0x000fc600078e0005 */
[----:B------:R-:W-:Y:S01]  /*10a0*/  ISETP.GT.U32.AND P0, PT, R7, R6, PT ;  /* 0x000000060700720c */ /* 0x000fe20003f04070 */
[----:B------:R-:W-:-:S12]  /*10b0*/  IMAD.WIDE.U32 R8, R17, c[0x0][0x198], R8 ;  /* 0x0000660011087a25 */ /* 0x000fd800078e0008 */
[----:B------:R-:W-:Y:S01]  /*10c0*/  @!P0 IMAD.IADD R6, R6, 0x1, -R7 ;  /* 0x0000000106068824 */ /* 0x000fe200078e0a07 */
[----:B------:R-:W-:Y:S02]  /*10d0*/  @!P0 IADD3 R4, R4, 0x1, RZ ;  /* 0x0000000104048810 */ /* 0x000fe40007ffe0ff */
[----:B------:R-:W-:Y:S02]  /*10e0*/  ISETP.NE.AND P0, PT, RZ, c[0x0][0x1c8], PT ;  /* 0x00007200ff007a0c */ /* 0x000fe40003f05270 */
[----:B------:R-:W-:Y:S02]  /*10f0*/  ISETP.GE.U32.AND P2, PT, R6, R7, PT ;  /* 0x000000070600720c */ /* 0x000fe40003f46070 */
[----:B------:R-:W-:-:S04]  /*1100*/  LOP3.LUT R6, R24, c[0x0][0x1c8], RZ, 0x3c, !PT ;  /* 0x0000720018067a12 */ /* 0x000fc800078e3cff */
[----:B------:R-:W-:Y:S01]  /*1110*/  ISETP.GE.AND P1, PT, R6, RZ, PT ;  /* 0x000000ff0600720c */ /* 0x000fe20003f26270 */
[----:B------:R-:W-:-:S04]  /*1120*/  IMAD R6, R19, c[0x0][0x198], RZ ;  /* 0x0000660013067a24 */ /* 0x000fc800078e02ff */
[----:B------:R-:W-:Y:S02]  /*1130*/  IMAD R7, R17, c[0x0][0x19c], R6 ;  /* 0x0000670011077a24 */ /* 0x000fe400078e0206 */
[----:B------:R-:W-:Y:S02]  /*1140*/  @P2 IADD3 R4, R4, 0x1, RZ ;  /* 0x0000000104042810 */ /* 0x000fe40007ffe0ff */
[----:B------:R-:W-:Y:S02]  /*1150*/  IMAD.IADD R9, R9, 0x1, R7 ;  /* 0x0000000109097824 */ /* 0x000fe400078e0207 */
[C---:B------:R-:W-:Y:S02]  /*1160*/  @P3 IMAD.WIDE.U32 R6, R11.reuse, c[0x0][0x1a0], RZ ;  /* 0x000068000b063a25 */ /* 0x040fe400078e00ff */
[----:B------:R-:W-:Y:S02]  /*1170*/  @!P1 IADD3 R4, -R4, RZ, RZ ;  /* 0x000000ff04049210 */ /* 0x000fe40007ffe1ff */
[----:B------:R-:W-:Y:S01]  /*1180*/  @!P0 LOP3.LUT R4, RZ, c[0x0][0x1c8], RZ, 0x33, !PT ;  /* 0x00007200ff048a12 */ /* 0x000fe200078e33ff */
[----:B------:R-:W-:Y:S01]  /*1190*/  @P3 IMAD R11, R11, c[0x0][0x1a4], R7 ;  /* 0x000069000b0b3a24 */ /* 0x000fe200078e0207 */
[----:B------:R-:W-:-:S02]  /*11a0*/  @P3 MOV R16, R6 ;  /* 0x0000000600103202 */ /* 0x000fc40000000f00 */
        /* <DEDUP_REMOVED lines=17> */
.L_x_1770:
[----:B------:R-:W-:Y:S01]  /*12c0*/  ISETP.NE.AND P0, PT, R166, -0x1, PT ;  /* 0xffffffffa600780c */ /* 0x000fe20003f05270 */
[----:B------:R-:W-:Y:S01]  /*12d0*/  IMAD.IADD R162, R168, 0x1, -R131 ;  /* 0x00000001a8a27824 */ /* 0x000fe200078e0a83 */
[----:B------:R-:W-:Y:S01]  /*12e0*/  SHF.R.S32.HI R9, RZ, 0x1f, R124 ;  /* 0x0000001fff097819 */ /* 0x000fe2000001147c */
[----:B------:R-:W-:Y:S01]  /*12f0*/  IMAD.MOV.U32 R133, RZ, RZ, c[0x0][0x198] ;  /* 0x00006600ff857624 */ /* 0x000fe200078e00ff */
[----:B------:R-:W-:Y:S01]  /*1300*/  IADD3 R167, R132, -0x1, RZ ;  /* 0xffffffff84a77810 */ /* 0x000fe20007ffe0ff */
[----:B------:R-:W-:Y:S01]  /*1310*/  IMAD R5, R5, c[0x0][0x1b8], RZ ;  /* 0x00006e0005057a24 */ /* 0x000fe200078e02ff */
[CC--:B------:R-:W-:Y:S01]  /*1320*/  LEA.HI R13, R9.reuse, R124.reuse, RZ, 0x2 ;  /* 0x0000007c090d7211 */ /* 0x0c0fe200078f10ff */
[----:B------:R-:W-:Y:S01]  /*1330*/  IMAD.MOV.U32 R121, RZ, RZ, c[0x0][0x1a0] ;  /* 0x00006800ff797624 */ /* 0x000fe200078e00ff */
[----:B------:R-:W-:Y:S01]  /*1340*/  LEA.HI R128, R9, R124, RZ, 0x5 ;  /* 0x0000007c09807211 */ /* 0x000fe200078f28ff */
[----:B------:R-:W-:Y:S01]  /*1350*/  IMAD R5, R4, c[0x0][0x1bc], R5 ;  /* 0x00006f0004057a24 */ /* 0x000fe200078e0205 */
[----:B------:R-:W-:Y:S01]  /*1360*/  LOP3.LUT R7, R13, 0xfffffffc, RZ, 0xc0, !PT ;  /* 0xfffffffc0d077812 */ /* 0x000fe200078ec0ff */
[----:B------:R-:W-:Y:S01]  /*1370*/  IMAD.SHL.U32 R139, R124, 0x2, RZ ;  /* 0x000000027c8b7824 */ /* 0x000fe200078e00ff */
[----:B------:R-:W-:Y:S01]  /*1380*/  SHF.R.S32.HI R172, RZ, 0x2, R13 ;  /* 0x00000002ffac7819 */ /* 0x000fe2000001140d */
[----:B------:R-:W-:Y:S01]  /*1390*/  @!P0 IMAD.WIDE.U32 R14, R3, c[0x0][0x178], RZ ;  /* 0x00005e00030e8a25 */ /* 0x000fe200078e00ff */
[----:B-----5:R-:W-:-:S02]  /*13a0*/  @!P0 SHF.R.S32.HI R0, RZ, 0x1f, R3 ;  /* 0x0000001fff008819 */ /* 0x020fc40000011403 */
[----:B------:R-:W-:Y:S01]  /*13b0*/  IADD3 R6, R172, 0x20, RZ ;  /* 0x00000020ac067810 */ /* 0x000fe20007ffe0ff */
[----:B------:R-:W-:Y:S01]  /*13c0*/  IMAD.IADD R170, R124, 0x1, -R7 ;  /* 0x000000017caa7824 */ /* 0x000fe200078e0a07 */
[----:B------:R-:W-:Y:S01]  /*13d0*/  LEA.HI R13, R13, R172, RZ, 0x1 ;  /* 0x000000ac0d0d7211 */ /* 0x000fe200078f08ff */
[----:B------:R-:W-:Y:S01]  /*13e0*/  @!P0 IMAD R0, R0, c[0x0][0x178], RZ ;  /* 0x00005e0000008a24 */ /* 0x000fe200078e02ff */
[-C--:B------:R-:W-:Y:S01]  /*13f0*/  ISETP.GE.AND P2, PT, R6, R162.reuse, PT ;  /* 0x000000a20600720c */ /* 0x080fe20003f46270 */
[----:B------:R-:W-:Y:S01]  /*1400*/  @P0 IMAD.WIDE.U32 R28, R166, c[0x0][0x190], RZ ;  /* 0x00006400a61c0a25 */ /* 0x000fe200078e00ff */
[----:B------:R-:W-:Y:S02]  /*1410*/  SHF.R.S32.HI R173, RZ, 0x1f, R172 ;  /* 0x0000001fffad7819 */ /* 0x000fe400000114ac */
[----:B------:R-:W-:Y:S01]  /*1420*/  ISETP.GE.AND P1, PT, R172, R162, PT ;  /* 0x000000a2ac00720c */ /* 0x000fe20003f26270 */
[----:B------:R-:W-:Y:S01]  /*1430*/  @!P0 IMAD R0, R3, c[0x0][0x17c], R0 ;  /* 0x00005f0003008a24 */ /* 0x000fe200078e0200 */
[----:B------:R-:W-:Y:S01]  /*1440*/  SHF.R.S32.HI R3, RZ, 0x1f, R24 ;  /* 0x0000001fff037819 */ /* 0x000fe20000011418 */
[----:B------:R-:W-:Y:S01]  /*1450*/  @!P0 IMAD.MOV.U32 R28, RZ, RZ, R14 ;  /* 0x000000ffff1c8224 */ /* 0x000fe200078e000e */
[----:B------:R-:W-:Y:S01]  /*1460*/  LOP3.LUT R13, R13, 0x7fffffe, RZ, 0xc0, !PT ;  /* 0x07fffffe0d0d7812 */ /* 0x000fe200078ec0ff */
[----:B------:R-:W-:Y:S01]  /*1470*/  IMAD.SHL.U32 R170, R170, 0x8, RZ ;  /* 0x00000008aaaa7824 */ /* 0x000fe200078e00ff */
[----:B------:R-:W-:Y:S01]  /*1480*/  SHF.R.S32.HI R129, RZ, 0x5, R128 ;  /* 0x00000005ff817819 */ /* 0x000fe20000011480 */
[----:B------:R-:W-:Y:S01]  /*1490*/  @P0 IMAD R7, R166, c[0x0][0x194], R29 ;  /* 0x00006500a6070a24 */ /* 0x000fe200078e021d */
[----:B------:R-:W-:Y:S01]  /*14a0*/  IADD3 R10, R172, 0x40, RZ ;  /* 0x00000040ac0a7810 */ /* 0x000fe20007ffe0ff */
[----:B------:R-:W-:Y:S01]  /*14b0*/  @!P0 IMAD.IADD R7, R15, 0x1, R0 ;  /* 0x000000010f078824 */ /* 0x000fe200078e0200 */
[----:B------:R-:W-:Y:S01]  /*14c0*/  IADD3 R28, P0, R170, R28, RZ ;  /* 0x0000001caa1c7210 */ /* 0x000fe20007f1e0ff */
[----:B------:R-:W-:Y:S01]  /*14d0*/  IMAD R3, R3, c[0x0][0x1a8], RZ ;  /* 0x00006a0003037a24 */ /* 0x000fe200078e02ff */
[----:B------:R-:W-:Y:S01]  /*14e0*/  SHF.R.S32.HI R171, RZ, 0x1f, R170 ;  /* 0x0000001fffab7819 */ /* 0x000fe200000114aa */
[----:B------:R-:W-:Y:S01]  /*14f0*/  IMAD.WIDE R22, R23, 0x40, R172 ;  /* 0x0000004017167825 */ /* 0x000fe200078e02ac */
[----:B------:R-:W-:-:S02]  /*1500*/  LEA.HI R15, R9, R124, RZ, 0x3 ;  /* 0x0000007c090f7211 */ /* 0x000fc400078f18ff */
[----:B------:R-:W-:Y:S01]  /*1510*/  IADD3 R136, P3, R170, R136, RZ ;  /* 0x00000088aa887210 */ /* 0x000fe20007f7e0ff */
[----:B------:R-:W-:Y:S01]  /*1520*/  IMAD.X R29, R171, 0x1, R7, P0 ;  /* 0x00000001ab1d7824 */ /* 0x000fe200000e0607 */
[----:B------:R-:W-:Y:S01]  /*1530*/  SHF.R.S32.HI R7, RZ, 0x3, R15 ;  /* 0x00000003ff077819 */ /* 0x000fe2000001140f */
[----:B------:R-:W-:Y:S01]  /*1540*/  IMAD R26, R24, c[0x0][0x1ac], R3 ;  /* 0x00006b00181a7a24 */ /* 0x000fe200078e0203 */
[----:B------:R-:W-:Y:S01]  /*1550*/  @!P2 IADD3 R12, P0, R22, 0x20, RZ ;  /* 0x00000020160ca810 */ /* 0x000fe20007f1e0ff */
[C---:B------:R-:W-:Y:S01]  /*1560*/  IMAD.IADD R0, R172.reuse, 0x1, -R13 ;  /* 0x00000001ac007824 */ /* 0x040fe200078e0a0d */
[----:B------:R-:W-:Y:S01]  /*1570*/  LOP3.LUT R15, R15, 0xfffffff8, RZ, 0xc0, !PT ;  /* 0xfffffff80f0f7812 */ /* 0x000fe200078ec0ff */
[----:B------:R-:W-:Y:S01]  /*1580*/  IMAD.SHL.U32 R27, R7, 0x40, RZ ;  /* 0x00000040071b7824 */ /* 0x000fe200078e00ff */
[----:B------:R-:W-:Y:S01]  /*1590*/  IADD3 R14, R172, 0x60, RZ ;  /* 0x00000060ac0e7810 */ /* 0x000fe20007ffe0ff */
[----:B------:R-:W-:Y:S01]  /*15a0*/  IMAD.WIDE.U32 R24, R24, c[0x0][0x1a8], R28 ;  /* 0x00006a0018187a25 */ /* 0x000fe200078e001c */
[----:B------:R-:W-:-:S02]  /*15b0*/  LOP3.LUT R139, R139, 0x6, RZ, 0xc0, !PT ;  /* 0x000000068b8b7812 */ /* 0x000fc400078ec0ff */
[----:B------:R-:W-:Y:S01]  /*15c0*/  LOP3.LUT R27, R27, 0xc0, RZ, 0xc0, !PT ;  /* 0x000000c01b1b7812 */ /* 0x000fe200078ec0ff */
[----:B------:R-:W-:Y:S02]  /*15d0*/  IMAD R169, R129, 0x8, R0 ;  /* 0x0000000881a97824 */ /* 0x000fe400078e0200 */
[----:B------:R-:W-:Y:S01]  /*15e0*/  IMAD.SHL.U32 R0, R167, 0x80, RZ ;  /* 0x00000080a7007824 */ /* 0x000fe200078e00ff */
[----:B------:R-:W-:Y:S01]  /*15f0*/  LOP3.LUT R3, R27, 0x18, R170, 0xf8, !PT ;  /* 0x000000181b037812 */ /* 0x000fe200078ef8aa */
[----:B------:R-:W-:Y:S01]  /*1600*/  @!P1 IMAD R13, R23, c[0x0][0x190], RZ ;  /* 0x00006400170d9a24 */ /* 0x000fe200078e02ff */
[----:B------:R-:W-:Y:S01]  /*1610*/  SHF.R.U32.HI R2, RZ, 0x3, R27 ;  /* 0x00000003ff027819 */ /* 0x000fe2000001161b */
[----:B------:R-:W-:Y:S02]  /*1620*/  IMAD.IADD R27, R25, 0x1, R26 ;  /* 0x00000001191b7824 */ /* 0x000fe400078e021a */
[----:B------:R-:W-:Y:S01]  /*1630*/  @!P1 IMAD.MOV.U32 R26, RZ, RZ, R24 ;  /* 0x000000ffff1a9224 */ /* 0x000fe200078e0018 */
[----:B------:R-:W-:Y:S01]  /*1640*/  LOP3.LUT R2, R3, R2, RZ, 0x3c, !PT ;  /* 0x0000000203027212 */ /* 0x000fe200078e3cff */
[----:B------:R-:W-:-:S02]  /*1650*/  @!P2 IMAD.X R23, RZ, RZ, R23, P0 ;  /* 0x000000ffff17a224 */ /* 0x000fc400000e0617 */
[----:B------:R-:W-:Y:S02]  /*1660*/  IMAD.IADD R3, R125, 0x1, -R0 ;  /* 0x000000017d037824 */ /* 0x000fe400078e0a00 */
[----:B------:R-:W-:Y:S02]  /*1670*/  IMAD.X R137, R171, 0x1, R21, P3 ;  /* 0x00000001ab897824 */ /* 0x000fe400018e0615 */
[----:B------:R-:W-:Y:S01]  /*1680*/  @!P1 IMAD R13, R22, c[0x0][0x194], R13 ;  /* 0x00006500160d9a24 */ /* 0x000fe200078e020d */
[-C--:B------:R-:W-:Y:S01]  /*1690*/  ISETP.GE.AND P4, PT, R6, R3.reuse, PT ;  /* 0x000000030600720c */ /* 0x080fe20003f86270 */
[----:B------:R-:W-:Y:S01]  /*16a0*/  @!P1 IMAD.WIDE.U32 R20, R22, c[0x0][0x190], R26 ;  /* 0x0000640016149a25 */ /* 0x000fe200078e001a */
[----:B------:R-:W-:-:S03]  /*16b0*/  ISETP.GE.AND P5, PT, R172, R3, PT ;  /* 0x00000003ac00720c */ /* 0x000fc60003fa6270 */
[----:B------:R-:W-:Y:S01]  /*16c0*/  @!P2 IMAD R23, R23, c[0x0][0x190], RZ ;  /* 0x000064001717aa24 */ /* 0x000fe200078e02ff */
[----:B------:R-:W-:Y:S01]  /*16d0*/  @!P1 LEA R26, P0, R20, c[0x0][0x160], 0x1 ;  /* 0x00005800141a9a11 */ /* 0x000fe200078008ff */
[----:B------:R-:W-:Y:S02]  /*16e0*/  @!P2 IMAD.MOV.U32 R25, RZ, RZ, R27 ;  /* 0x000000ffff19a224 */ /* 0x000fe400078e001b */
[----:B------:R-:W-:Y:S02]  /*16f0*/  IMAD.U32 R169, R169, 0x20, R2 ;  /* 0x00000020a9a97824 */ /* 0x000fe400078e0002 */
[C---:B------:R-:W-:Y:S02]  /*1700*/  @!P2 IMAD R8, R12.reuse, c[0x0][0x194], R23 ;  /* 0x000065000c08aa24 */ /* 0x040fe400078e0217 */
[----:B------:R-:W-:Y:S02]  /*1710*/  @!P1 IMAD.IADD R2, R21, 0x1, R13 ;  /* 0x0000000115029824 */ /* 0x000fe400078e020d */
[----:B------:R-:W-:-:S03]  /*1720*/  @!P2 IMAD.WIDE.U32 R12, R12, c[0x0][0x190], R24 ;  /* 0x000064000c0caa25 */ /* 0x000fc600078e0018 */
[----:B------:R-:W-:Y:S01]  /*1730*/  @!P1 LEA.HI.X R27, R20, c[0x0][0x164], R2, 0x1, P0 ;  /* 0x00005900141b9a11 */ /* 0x000fe200000f0c02 */
[----:B------:R-:W-:Y:S01]  /*1740*/  IMAD R135, R173, c[0x0][0x198], RZ ;  /* 0x00006600ad877a24 */ /* 0x000fe200078e02ff */
[----:B------:R-:W-:Y:S01]  /*1750*/  @!P2 LEA R22, P0, R12, c[0x0][0x160], 0x1 ;  /* 0x000058000c16aa11 */ /* 0x000fe200078008ff */
[----:B------:R-:W-:Y:S02]  /*1760*/  @!P2 IMAD.IADD R8, R13, 0x1, R8 ;  /* 0x000000010d08a824 */ /* 0x000fe400078e0208 */
[C---:B------:R-:W-:Y:S02]  /*1770*/  IMAD R135, R172.reuse, c[0x0][0x19c], R135 ;  /* 0x00006700ac877a24 */ /* 0x040fe400078e0287 */
[----:B------:R-:W-:Y:S01]  /*1780*/  IMAD.WIDE.U32 R136, R172, c[0x0][0x198], R136 ;  /* 0x00006600ac887a25 */ /* 0x000fe200078e0088 */
[----:B------:R-:W-:Y:S02]  /*1790*/  @!P2 LEA.HI.X R23, R12, c[0x0][0x164], R8, 0x1, P0 ;  /* 0x000059000c17aa11 */ /* 0x000fe400000f0c08 */
[----:B------:R-:W-:Y:S01]  /*17a0*/  ISETP.GE.AND P0, PT, R10, R3, PT ;  /* 0x000000030a00720c */ /* 0x000fe20003f06270 */
[----:B------:R-:W-:Y:S01]  /*17b0*/  IMAD.IADD R135, R137, 0x1, R135 ;  /* 0x0000000189877824 */ /* 0x000fe200078e0287 */
[----:B------:R-:W-:Y:S01]  /*17c0*/  @!P4 LEA R13, P3, R133, R136, 0x5 ;  /* 0x00000088850dc211 */ /* 0x000fe200078628ff */
[----:B------:R-:W-:-:S02]  /*17d0*/  IMAD.MOV.U32 R2, RZ, RZ, c[0x0][0x19c] ;  /* 0x00006700ff027624 */ /* 0x000fc400078e00ff */
[----:B------:R-:W-:Y:S02]  /*17e0*/  IMAD.SHL.U32 R169, R169, 0x2, RZ ;  /* 0x00000002a9a97824 */ /* 0x000fe400078e00ff */
[C---:B------:R-:W-:Y:S01]  /*17f0*/  IMAD.WIDE.U32 R24, R133.reuse, 0x40, RZ ;  /* 0x0000004085187825 */ /* 0x040fe200078e00ff */
[----:B------:R-:W-:Y:S02]  /*1800*/  @!P4 LEA.HI.X R8, R133, R135, R2, 0x5, P3 ;  /* 0x000000878508c211 */ /* 0x000fe400018f2c02 */
[----:B------:R-:W-:Y:S01]  /*1810*/  @!P4 LEA R20, P3, R13, c[0x0][0x168], 0x1 ;  /* 0x00005a000d14ca11 */ /* 0x000fe200078608ff */
[----:B------:R-:W-:Y:S01]  /*1820*/  @!PT LDS RZ, [RZ] ;  /* 0x00000000fffff984 */ /* 0x000fe20000000800 */
[----:B------:R-:W-:Y:S01]  /*1830*/  @!PT LDS RZ, [RZ] ;  /* 0x00000000fffff984 */ /* 0x000fe20000000800 */
[----:B------:R-:W-:Y:S01]  /*1840*/  @!PT LDS RZ, [RZ] ;  /* 0x00000000fffff984 */ /* 0x000fe20000000800 */
[----:B------:R1:W-:Y:S01]  /*1850*/  @!P1 LDGSTS.E.BYPASS.LTC128B.128 [R169], [R26.64] ;  /* 0x000000001aa99fae */ /* 0x0003e2000b901d4c */
[----:B------:R-:W-:Y:S02]  /*1860*/  IMAD.SHL.U32 R7, R7, 0x8, RZ ;  /* 0x0000000807077824 */ /* 0x000fe400078e00ff */
[----:B------:R-:W-:Y:S01]  /*1870*/  @!P4 LEA.HI.X R21, R13, c[0x0][0x16c], R8, 0x1, P3 ;  /* 0x00005b000d15ca11 */ /* 0x000fe200018f0c08 */
[----:B------:R1:W-:Y:S01]  /*1880*/  @!P1 LDGSTS.E.BYPASS.LTC128B.128 [R169+0x1000], [R26.64+0x40] ;  /* 0x010000401aa99fae */ /* 0x0003e2000b901d4c */
[----:B------:R-:W-:-:S03]  /*1890*/  IMAD.SHL.U32 R8, R2, 0x40, RZ ;  /* 0x0000004002087824 */ /* 0x000fc600078e00ff */
[----:B------:R1:W-:Y:S01]  /*18a0*/  @!P1 LDGSTS.E.BYPASS.LTC128B.128 [R169+0x2000], [R26.64+0x80] ;  /* 0x020000801aa99fae */ /* 0x0003e2000b901d4c */
[C---:B------:R-:W-:Y:S02]  /*18b0*/  @!P0 IADD3 R13, P1, R136.reuse, R24, RZ ;  /* 0x00000018880d8210 */ /* 0x040fe40007f3e0ff */
[C---:B------:R-:W-:Y:S01]  /*18c0*/  @!P5 LEA R24, P3, R136.reuse, c[0x0][0x168], 0x1 ;  /* 0x00005a008818da11 */ /* 0x040fe200078608ff */
[----:B------:R2:W-:Y:S01]  /*18d0*/  @!P2 LDGSTS.E.BYPASS.LTC128B.128 [R169+0x800], [R22.64] ;  /* 0x0080000016a9afae */ /* 0x0005e2000b901d4c */
[----:B------:R-:W-:Y:S02]  /*18e0*/  @!P0 IADD3.X R8, R135, R25, R8, P1, !PT ;  /* 0x0000001987088210 */ /* 0x000fe40000ffe408 */
[C---:B------:R-:W-:Y:S01]  /*18f0*/  @!P0 LEA R12, P1, R13.reuse, c[0x0][0x168], 0x1 ;  /* 0x00005a000d0c8a11 */ /* 0x040fe200078208ff */
[----:B------:R2:W-:Y:S01]  /*1900*/  @!P2 LDGSTS.E.BYPASS.LTC128B.128 [R169+0x1800], [R22.64+0x40] ;  /* 0x0180004016a9afae */ /* 0x0005e2000b901d4c */
[----:B------:R-:W-:Y:S02]  /*1910*/  @!P5 LEA.HI.X R25, R136, c[0x0][0x16c], R135, 0x1, P3 ;  /* 0x00005b008819da11 */ /* 0x000fe400018f0c87 */
[----:B------:R-:W-:Y:S01]  /*1920*/  @!P0 LEA.HI.X R13, R13, c[0x0][0x16c], R8, 0x1, P1 ;  /* 0x00005b000d0d8a11 */ /* 0x000fe200008f0c08 */
[----:B------:R2:W-:Y:S01]  /*1930*/  @!P2 LDGSTS.E.BYPASS.LTC128B.128 [R169+0x2800], [R22.64+0x80] ;  /* 0x0280008016a9afae */ /* 0x0005e2000b901d4c */
[----:B------:R-:W-:-:S02]  /*1940*/  ISETP.GE.AND P2, PT, R10, R3, PT ;  /* 0x000000030a00720c */ /* 0x000fc40003f46270 */
[----:B------:R-:W-:Y:S01]  /*1950*/  LEA.HI R10, R9, R124, RZ, 0x4 ;  /* 0x0000007c090a7211 */ /* 0x000fe200078f20ff */
[----:B------:R1:W-:Y:S01]  /*1960*/  @!P5 LDGSTS.E.BYPASS.LTC128B.128 [R169+0x3000], [R24.64] ;  /* 0x0300000018a9dfae */ /* 0x0003e2000b901d4c */
[----:B------:R-:W-:Y:S02]  /*1970*/  IADD3 R122, P1, R172, R17, RZ ;  /* 0x00000011ac7a7210 */ /* 0x000fe40007f3e0ff */
[----:B------:R-:W-:Y:S01]  /*1980*/  LOP3.LUT R17, R10, 0xfffffff0, RZ, 0xc0, !PT ;  /* 0xfffffff00a117812 */ /* 0x000fe200078ec0ff */
[----:B------:R1:W-:Y:S01]  /*1990*/  @!P5 LDGSTS.E.BYPASS.LTC128B.128 [R169+0x5000], [R24.64+0x40] ;  /* 0x0500004018a9dfae */ /* 0x0003e2000b901d4c */
[----:B------:R-:W-:Y:S01]  /*19a0*/  ISETP.GE.AND P3, PT, R6, R3, PT ;  /* 0x000000030600720c */ /* 0x000fe20003f66270 */
[----:B------:R-:W-:Y:S01]  /*19b0*/  IMAD.X R6, R173, 0x1, R19, P1 ;  /* 0x00000001ad067824 */ /* 0x000fe200008e0613 */
[----:B------:R-:W-:Y:S01]  /*19c0*/  SHF.R.S32.HI R9, RZ, 0x4, R10 ;  /* 0x00000004ff097819 */ /* 0x000fe2000001140a */
[----:B------:R-:W-:Y:S01]  /*19d0*/  IMAD.IADD R8, R124, 0x1, -R17 ;  /* 0x000000017c087824 */ /* 0x000fe200078e0a11 */
[----:B------:R-:W-:Y:S01]  /*19e0*/  IADD3 R16, P1, R170, R16, RZ ;  /* 0x00000010aa107210 */ /* 0x000fe20007f3e0ff */
[----:B------:R1:W-:Y:S01]  /*19f0*/  @!P5 LDGSTS.E.BYPASS.LTC128B.128 [R169+0x7000], [R24.64+0x80] ;  /* 0x0700008018a9dfae */ /* 0x0003e2000b901d4c */
[----:B------:R-:W-:-:S02]  /*1a00*/  LEA.HI R10, R10, R9, RZ, 0x1 ;  /* 0x000000090a0a7211 */ /* 0x000fc400078f08ff */
[-C--:B------:R-:W-:Y:S01]  /*1a10*/  ISETP.GE.AND P5, PT, R14, R3.reuse, PT ;  /* 0x000000030e00720c */ /* 0x080fe20003fa6270 */
[----:B------:R-:W-:Y:S01]  /*1a20*/  IMAD.X R17, R171, 0x1, R11, P1 ;  /* 0x00000001ab117824 */ /* 0x000fe200008e060b */
[----:B------:R-:W-:Y:S01]  /*1a30*/  LOP3.LUT R10, R10, 0xfffffffe, RZ, 0xc0, !PT ;  /* 0xfffffffe0a0a7812 */ /* 0x000fe200078ec0ff */
[----:B------:R-:W-:Y:S01]  /*1a40*/  IMAD.IADD R11, R124, 0x1, -R15 ;  /* 0x000000017c0b7824 */ /* 0x000fe200078e0a0f */
[----:B------:R2:W-:Y:S01]  /*1a50*/  @!P4 LDGSTS.E.BYPASS.LTC128B.128 [R169+0x3800], [R20.64] ;  /* 0x0380000014a9cfae */ /* 0x0005e2000b901d4c */
[-C--:B------:R-:W-:Y:S01]  /*1a60*/  LEA.HI R15, R8, R8.reuse, RZ, 0x1 ;  /* 0x00000008080f7211 */ /* 0x080fe200078f08ff */
[----:B------:R-:W-:Y:S01]  /*1a70*/  IMAD.WIDE.U32 R16, R4, c[0x0][0x1b8], R16 ;  /* 0x00006e0004107a25 */ /* 0x000fe200078e0010 */
[-C--:B------:R-:W-:Y:S01]  /*1a80*/  ISETP.GE.AND P1, PT, R14, R3.reuse, PT ;  /* 0x000000030e00720c */ /* 0x080fe20003f26270 */
[----:B------:R2:W-:Y:S01]  /*1a90*/  @!P4 LDGSTS.E.BYPASS.LTC128B.128 [R169+0x5800], [R20.64+0x40] ;  /* 0x0580004014a9cfae */ /* 0x0005e2000b901d4c */
[----:B------:R-:W-:Y:S01]  /*1aa0*/  LOP3.LUT R127, R15, 0x7fffffe, RZ, 0xc0, !PT ;  /* 0x07fffffe0f7f7812 */ /* 0x000fe200078ec0ff */
[----:B------:R-:W-:Y:S01]  /*1ab0*/  IMAD.IADD R9, R9, 0x1, -R10 ;  /* 0x0000000109097824 */ /* 0x000fe200078e0a0a */
[----:B------:R-:W-:Y:S01]  /*1ac0*/  SHF.R.S32.HI R19, RZ, 0x1f, R8 ;  /* 0x0000001fff137819 */ /* 0x000fe20000011408 */
[----:B------:R2:W-:Y:S01]  /*1ad0*/  @!P4 LDGSTS.E.BYPASS.LTC128B.128 [R169+0x7800], [R20.64+0x80] ;  /* 0x0780008014a9cfae */ /* 0x0005e2000b901d4c */
[----:B------:R-:W-:Y:S01]  /*1ae0*/  ISETP.GE.AND P4, PT, R172, R3, PT ;  /* 0x00000003ac00720c */ /* 0x000fe20003f86270 */
[----:B------:R-:W-:Y:S01]  /*1af0*/  IMAD.IADD R127, R8, 0x1, -R127 ;  /* 0x00000001087f7824 */ /* 0x000fe200078e0a7f */
[----:B------:R-:W-:Y:S01]  /*1b00*/  LEA.HI R3, R11, R11, RZ, 0x1 ;  /* 0x0000000b0b037211 */ /* 0x000fe200078f08ff */
[----:B------:R-:W-:Y:S01]  /*1b10*/  @!P5 IMAD.MOV.U32 R137, RZ, RZ, R135 ;  /* 0x000000ffff89d224 */ /* 0x000fe200078e0087 */
[--C-:B------:R-:W-:Y:S01]  /*1b20*/  SHF.R.S32.HI R10, RZ, 0x1, R15.reuse ;  /* 0x00000001ff0a7819 */ /* 0x100fe2000001140f */
[----:B------:R-:W-:Y:S01]  /*1b30*/  @!P5 IMAD R2, R2, 0x60, RZ ;  /* 0x000000600202d824 */ /* 0x000fe200078e02ff */
[----:B------:R-:W-:Y:S01]  /*1b40*/  SHF.R.S32.HI R15, RZ, 0x1f, R15 ;  /* 0x0000001fff0f7819 */ /* 0x000fe2000001140f */
[----:B------:R3:W-:Y:S01]  /*1b50*/  @!P0 LDGSTS.E.BYPASS.LTC128B.128 [R169+0x4000], [R12.64] ;  /* 0x040000000ca98fae */ /* 0x0007e2000b901d4c */
[----:B------:R-:W-:Y:S01]  /*1b60*/  LOP3.LUT R160, R3, 0x7fffffe, RZ, 0xc0, !PT ;  /* 0x07fffffe03a07812 */ /* 0x000fe200078ec0ff */
[----:B------:R-:W-:Y:S01]  /*1b70*/  IMAD.IADD R17, R17, 0x1, R5 ;  /* 0x0000000111117824 */ /* 0x000fe200078e0205 */
[----:B------:R-:W-:Y:S01]  /*1b80*/  LEA.HI R126, R19, R8, RZ, 0x3 ;  /* 0x00000008137e7211 */ /* 0x000fe200078f18ff */
[----:B------:R3:W-:Y:S01]  /*1b90*/  @!P0 LDGSTS.E.BYPASS.LTC128B.128 [R169+0x6000], [R12.64+0x40] ;  /* 0x060000400ca98fae */ /* 0x0007e2000b901d4c */
[----:B------:R-:W-:Y:S01]  /*1ba0*/  LEA.HI R8, R15, R10, RZ, 0x2 ;  /* 0x0000000a0f087211 */ /* 0x000fe200078f10ff */
[----:B------:R-:W-:Y:S01]  /*1bb0*/  IMAD.IADD R160, R11, 0x1, -R160 ;  /* 0x000000010ba07824 */ /* 0x000fe200078e0aa0 */
[----:B------:R-:W-:Y:S01]  /*1bc0*/  SHF.R.S32.HI R3, RZ, 0x1, R3 ;  /* 0x00000001ff037819 */ /* 0x000fe20000011403 */
[----:B------:R3:W-:Y:S01]  /*1bd0*/  @!P0 LDGSTS.E.BYPASS.LTC128B.128 [R169+0x8000], [R12.64+0x80] ;  /* 0x080000800ca98fae */ /* 0x0007e2000b901d4c */
[----:B------:R-:W-:Y:S01]  /*1be0*/  LOP3.LUT R11, R8, 0xfffffffc, RZ, 0xc0, !PT ;  /* 0xfffffffc080b7812 */ /* 0x000fe200078ec0ff */
[----:B------:R-:W-:-:S02]  /*1bf0*/  IMAD R15, R6, c[0x0][0x1a0], RZ ;  /* 0x00006800060f7a24 */ /* 0x000fc400078e02ff */
[----:B------:R-:W-:Y:S02]  /*1c00*/  IMAD.SHL.U32 R8, R3, 0x40, RZ ;  /* 0x0000004003087824 */ /* 0x000fe400078e00ff */
[----:B------:R-:W-:Y:S02]  /*1c10*/  IMAD.IADD R4, R10, 0x1, -R11 ;  /* 0x000000010a047824 */ /* 0x000fe400078e0a0b */
[----:B------:R-:W-:Y:S01]  /*1c20*/  @!P5 IMAD.WIDE.U32 R10, R133, 0x60, R136 ;  /* 0x00000060850ad825 */ /* 0x000fe200078e0088 */
[----:B------:R-:W-:-:S03]  /*1c30*/  LOP3.LUT R8, R8, 0xc0, RZ, 0xc0, !PT ;  /* 0x000000c008087812 */ /* 0x000fc600078ec0ff */
[----:B------:R-:W-:Y:S01]  /*1c40*/  @!P5 IMAD.IADD R5, R11, 0x1, R2 ;  /* 0x000000010b05d824 */ /* 0x000fe200078e0202 */
[----:B------:R-:W-:Y:S01]  /*1c50*/  @!P5 LEA R18, P0, R10, c[0x0][0x168], 0x1 ;  /* 0x00005a000a12da11 */ /* 0x000fe200078008ff */
[----:B------:R-:W-:Y:S01]  /*1c60*/  IMAD R15, R122, c[0x0][0x1a4], R15 ;  /* 0x000069007a0f7a24 */ /* 0x000fe200078e020f */
[----:B------:R-:W-:Y:S01]  /*1c70*/  LOP3.LUT R7, R8, 0x8, R7, 0xf8, !PT ;  /* 0x0000000808077812 */ /* 0x000fe200078ef807 */
[----:B------:R-:W-:Y:S01]  /*1c80*/  IMAD.WIDE.U32 R122, R122, c[0x0][0x1a0], R16 ;  /* 0x000068007a7a7a25 */ /* 0x000fe200078e0010 */
[----:B------:R-:W-:Y:S02]  /*1c90*/  @!P5 LEA.HI.X R19, R10, c[0x0][0x16c], R5, 0x1, P0 ;  /* 0x00005b000a13da11 */ /* 0x000fe400000f0c05 */
[----:B------:R-:W-:Y:S01]  /*1ca0*/  SHF.R.U32.HI R8, RZ, 0x3, R8 ;  /* 0x00000003ff087819 */ /* 0x000fe20000011608 */
[----:B------:R-:W-:Y:S01]  /*1cb0*/  IMAD.IADD R120, R123, 0x1, R15 ;  /* 0x000000017b787824 */ /* 0x000fe200078e020f */
[----:B------:R-:W-:Y:S01]  /*1cc0*/  LEA R164, P0, R122, c[0x0][0x170], 0x1 ;  /* 0x00005c007aa47a11 */ /* 0x000fe200078008ff */
[----:B------:R4:W-:Y:S01]  /*1cd0*/  @!P5 LDGSTS.E.BYPASS.LTC128B.128 [R169+0x4800], [R18.64] ;  /* 0x0480000012a9dfae */ /* 0x0009e2000b901d4c */
[----:B------:R-:W-:Y:S01]  /*1ce0*/  IMAD.SHL.U32 R2, R4, 0x40, RZ ;  /* 0x0000004004027824 */ /* 0x000fe200078e00ff */
[----:B------:R-:W-:Y:S01]  /*1cf0*/  LOP3.LUT R11, R7, R8, RZ, 0x3c, !PT ;  /* 0x00000008070b7212 */ /* 0x000fe200078e3cff */
[C---:B------:R-:W-:Y:S01]  /*1d00*/  IMAD R160, R9.reuse, 0x8, R160 ;  /* 0x0000000809a07824 */ /* 0x040fe200078e02a0 */
[----:B------:R4:W-:Y:S01]  /*1d10*/  @!P5 LDGSTS.E.BYPASS.LTC128B.128 [R169+0x6800], [R18.64+0x40] ;  /* 0x0680004012a9dfae */ /* 0x0009e2000b901d4c */
[----:B------:R-:W-:Y:S01]  /*1d20*/  LEA.HI.X R163, R122, c[0x0][0x174], R120, 0x1, P0 ;  /* 0x00005d007aa37a11 */ /* 0x000fe200000f0c78 */
[----:B------:R-:W-:Y:S01]  /*1d30*/  IMAD.SHL.U32 R9, R9, 0x8, RZ ;  /* 0x0000000809097824 */ /* 0x000fe200078e00ff */
[----:B------:R-:W-:Y:S01]  /*1d40*/  LOP3.LUT R2, R2, 0xc0, RZ, 0xc0, !PT ;  /* 0x000000c002027812 */ /* 0x000fe200078ec0ff */
[----:B------:R4:W-:Y:S01]  /*1d50*/  @!P5 LDGSTS.E.BYPASS.LTC128B.128 [R169+0x8800], [R18.64+0x80] ;  /* 0x0880008012a9dfae */ /* 0x0009e2000b901d4c */
[----:B------:R-:W-:-:S02]  /*1d60*/  IMAD.MOV.U32 R6, RZ, RZ, 0x5 ;  /* 0x00000005ff067424 */ /* 0x000fc400078e00ff */
[C---:B------:R-:W-:Y:S01]  /*1d70*/  IMAD.SHL.U32 R5, R121.reuse, 0x20, RZ ;  /* 0x0000002079057824 */ /* 0x040fe200078e00ff */
[----:B------:R-:W0:Y:S01]  /*1d80*/  LDGDEPBAR ;  /* 0x00000000000079af */ /* 0x000e220000000000 */
[----:B------:R-:W-:Y:S01]  /*1d90*/  IMAD.SHL.U32 R126, R126, 0x20, RZ ;  /* 0x000000207e7e7824 */ /* 0x000fe200078e00ff */
[----:B------:R-:W-:Y:S01]  /*1da0*/  LOP3.LUT R9, R2, 0x8, R9, 0xf8, !PT ;  /* 0x0000000802097812 */ /* 0x000fe200078ef809 */
[----:B------:R-:W-:Y:S01]  /*1db0*/  @!P1 IMAD.MOV.U32 R165, RZ, RZ, R163 ;  /* 0x000000ffffa59224 */ /* 0x000fe200078e00a3 */
[----:B------:R-:W-:Y:S01]  /*1dc0*/  SHF.R.U32.HI R2, RZ, 0x3, R2 ;  /* 0x00000003ff027819 */ /* 0x000fe20000011602 */
[----:B------:R-:W-:Y:S01]  /*1dd0*/  @!P2 IMAD.MOV.U32 R10, RZ, RZ, c[0x0][0x1a4] ;  /* 0x00006900ff0aa624 */ /* 0x000fe200078e00ff */
[C---:B------:R-:W-:Y:S01]  /*1de0*/  SHF.L.U64.HI R6, R121.reuse, R6, c[0x0][0x1a4] ;  /* 0x0000690079067619 */ /* 0x040fe20000010206 */
[----:B---3--:R-:W-:Y:S01]  /*1df0*/  @!P1 IMAD.WIDE.U32 R12, R121, 0xc0, R164 ;  /* 0x000000c0790c9825 */ /* 0x008fe200078e00a4 */
[----:B------:R-:W-:Y:S02]  /*1e00*/  @!P3 LEA R8, P0, R5, R164, 0x1 ;  /* 0x000000a40508b211 */ /* 0x000fe400078008ff */
[----:B------:R-:W-:Y:S01]  /*1e10*/  LOP3.LUT R126, R126, 0xffffff00, RZ, 0xc0, !PT ;  /* 0xffffff007e7e7812 */ /* 0x000fe200078ec0ff */
[----:B------:R-:W-:Y:S01]  /*1e20*/  @!P4 IMAD.MOV.U32 R165, RZ, RZ, R163 ;  /* 0x000000ffffa5c224 */ /* 0x000fe200078e00a3 */
[----:B------:R-:W-:Y:S01]  /*1e30*/  LOP3.LUT R2, R9, R2, RZ, 0x3c, !PT ;  /* 0x0000000209027212 */ /* 0x000fe200078e3cff */
[----:B------:R-:W-:Y:S01]  /*1e40*/  @!P1 IMAD.MOV.U32 R7, RZ, RZ, c[0x0][0x1a4] ;  /* 0x00006900ff079624 */ /* 0x000fe200078e00ff */
[----:B------:R-:W-:Y:S01]  /*1e50*/  @!P3 LEA.HI.X R9, R5, R163, R6, 0x1, P0 ;  /* 0x000000a30509b211 */ /* 0x000fe200000f0c06 */
[----:B------:R-:W-:Y:S01]  /*1e60*/  @!P1 IMAD.MOV.U32 R6, RZ, RZ, R12 ;  /* 0x000000ffff069224 */ /* 0x000fe200078e000c */
[----:B------:R-:W-:Y:S01]  /*1e70*/  @!P2 LEA R14, P0, R121, R164, 0x7 ;  /* 0x000000a4790ea211 */ /* 0x000fe200078038ff */
[----:B------:R-:W-:-:S02]  /*1e80*/  IMAD R12, R129, 0x200, R126 ;  /* 0x00000200810c7824 */ /* 0x000fc400078e027e */
[----:B------:R-:W-:Y:S01]  /*1e90*/  @!P1 IMAD R7, R7, 0xc0, RZ ;  /* 0x000000c007079824 */ /* 0x000fe200078e02ff */
[----:B------:R-:W-:Y:S01]  /*1ea0*/  @!P2 LEA.HI.X R15, R121, R163, R10, 0x7, P0 ;  /* 0x000000a3790fa211 */ /* 0x000fe200000f3c0a */
[----:B------:R-:W-:Y:S01]  /*1eb0*/  IMAD R161, R127, 0x20, R12 ;  /* 0x000000207fa17824 */ /* 0x000fe200078e020c */
[----:B------:R-:W-:Y:S01]  /*1ec0*/  LOP3.LUT P0, RZ, R3, 0x2, RZ, 0xc0, !PT ;  /* 0x0000000203ff7812 */ /* 0x000fe2000780c0ff */
[----:B------:R-:W-:Y:S01]  /*1ed0*/  IMAD.U32 R160, R160, 0x20, R11 ;  /* 0x00000020a0a07824 */ /* 0x000fe200078e000b */
[----:B------:R-:W-:-:S04]  /*1ee0*/  DEPBAR.LE SB0, 0x0 ;  /* 0x000080000000791a */ /* 0x000fc80000000000 */
[----:B------:R-:W-:Y:S01]  /*1ef0*/  BAR.SYNC.DEFER_BLOCKING 0x0 ;  /* 0x0000000000007b1d */ /* 0x000fe20000010000 */
[----:B------:R-:W-:Y:S02]  /*1f00*/  IMAD.IADD R161, R2, 0x1, R161 ;  /* 0x0000000102a17824 */ /* 0x000fe400078e02a1 */
[----:B------:R-:W-:Y:S02]  /*1f10*/  @!P1 IMAD.IADD R7, R13, 0x1, R7 ;  /* 0x000000010d079824 */ /* 0x000fe400078e0207 */
[----:B------:R-:W-:Y:S02]  /*1f20*/  IMAD.SHL.U32 R160, R160, 0x2, RZ ;  /* 0x00000002a0a07824 */ /* 0x000fe400078e00ff */
[----:B------:R-:W-:Y:S02]  /*1f30*/  IMAD.SHL.U32 R161, R161, 0x2, RZ ;  /* 0x00000002a1a17824 */ /* 0x000fe400078e00ff */
[----:B------:R-:W-:Y:S02]  /*1f40*/  IMAD.MOV.U32 R5, RZ, RZ, 0x10 ;  /* 0x00000010ff057424 */ /* 0x000fe400078e00ff */
[----:B------:R-:W-:-:S02]  /*1f50*/  IMAD R129, R129, 0x10, R131 ;  /* 0x0000001081817824 */ /* 0x000fc400078e0283 */
[----:B------:R-:W-:Y:S01]  /*1f60*/  IMAD R127, R127, 0x20, R126 ;  /* 0x000000207f7f7824 */ /* 0x000fe200078e027e */
[----:B------:R-:W-:Y:S04]  /*1f70*/  @P4 STS [R169+0x9000], RZ ;  /* 0x009000ffa9004388 */ /* 0x000fe80000000800 */
[----:B------:R-:W-:Y:S04]  /*1f80*/  @P4 STS [R169+0x9004], RZ ;  /* 0x009004ffa9004388 */ /* 0x000fe80000000800 */
[----:B------:R-:W-:Y:S04]  /*1f90*/  @P4 STS.64 [R169+0x9008], RZ ;  /* 0x009008ffa9004388 */ /* 0x000fe80000000a00 */
[----:B------:R-:W-:Y:S04]  /*1fa0*/  @P4 STS.128 [R169+0xb000], RZ ;  /* 0x00b000ffa9004388 */ /* 0x000fe80000000c00 */
[----:B------:R-:W-:Y:S04]  /*1fb0*/  @P4 STS.128 [R169+0xd000], RZ ;  /* 0x00d000ffa9004388 */ /* 0x000fe80000000c00 */
[----:B------:R-:W-:Y:S01]  /*1fc0*/  @!PT LDS RZ, [RZ] ;  /* 0x00000000fffff984 */ /* 0x000fe20000000800 */
[----:B------:R-:W-:Y:S01]  /*1fd0*/  @!PT LDS RZ, [RZ] ;  /* 0x00000000fffff984 */ /* 0x000fe20000000800 */
[----:B------:R-:W-:Y:S01]  /*1fe0*/  @!PT LDS RZ, [RZ] ;  /* 0x00000000fffff984 */ /* 0x000fe20000000800 */
[----:B------:R3:W-:Y:S04]  /*1ff0*/  @!P4 LDGSTS.E.BYPASS.LTC128B.128 [R169+0x9000], [R164.64] ;  /* 0x09000000a4a9cfae */ /* 0x0007e8000b901d4c */
[----:B------:R3:W-:Y:S04]  /*2000*/  @!P4 LDGSTS.E.BYPASS.LTC128B.128 [R169+0xb000], [R164.64+0x40] ;  /* 0x0b000040a4a9cfae */ /* 0x0007e8000b901d4c */
[----:B------:R3:W-:Y:S04]  /*2010*/  @!P4 LDGSTS.E.BYPASS.LTC128B.128 [R169+0xd000], [R164.64+0x80] ;  /* 0x0d000080a4a9cfae */ /* 0x0007e8000b901d4c */
[----:B------:R-:W-:Y:S04]  /*2020*/  @P3 STS.128 [R169+0x9800], RZ ;  /* 0x009800ffa9003388 */ /* 0x000fe80000000c00 */
        /* <DEDUP_REMOVED lines=25> */
[----:B------:R2:W-:Y:S01]  /*21c0*/  @!P1 LDGSTS.E.BYPASS.LTC128B.128 [R169+0xe800], [R6.64+0x80] ;  /* 0x0e80008006a99fae */ /* 0x0005e2000b901d4c */
[----:B------:R-:W-:-:S03]  /*21d0*/  LOP3.LUT P1, RZ, R4, 0x2, RZ, 0xc0, !PT ;  /* 0x0000000204ff7812 */ /* 0x000fc6000782c0ff */
[----:B------:R-:W-:Y:S01]  /*21e0*/  LDSM.16.M88.4 R76, [R161] ;  /* 0x00000000a14c783b */ /* 0x000fe20000000200 */
[C---:B------:R-:W-:Y:S02]  /*21f0*/  SEL R3, R5.reuse, 0xfffffff0, !P1 ;  /* 0xfffffff005037807 */ /* 0x040fe40004800000 */
[----:B------:R-:W-:Y:S01]  /*2200*/  SEL R5, R5, 0xfffffff0, !P0 ;  /* 0xfffffff005057807 */ /* 0x000fe20004000000 */
[----:B------:R-:W3:Y:S01]  /*2210*/  LDSM.16.M88.4 R32, [R160+0x3400] ;  /* 0x00340000a020783b */ /* 0x000ee20000000200 */
[----:B------:R-:W-:Y:S01]  /*2220*/  ISETP.GT.AND P1, PT, R132, 0x1, PT ;  /* 0x000000018400780c */ /* 0x000fe20003f24270 */
[----:B------:R-:W-:Y:S02]  /*2230*/  IMAD R159, R3, 0x2, R161 ;  /* 0x00000002039f7824 */ /* 0x000fe400078e02a1 */
[----:B------:R-:W-:Y:S01]  /*2240*/  IMAD R157, R5, 0x2, R160 ;  /* 0x00000002059d7824 */ /* 0x000fe200078e02a0 */
[----:B------:R-:W3:Y:S04]  /*2250*/  LDSM.16.M88.4 R40, [R160+0x3000] ;  /* 0x00300000a028783b */ /* 0x000ee80000000200 */
[----:B------:R-:W-:Y:S04]  /*2260*/  LDSM.16.M88.4 R68, [R159] ;  /* 0x000000009f44783b */ /* 0x000fe80000000200 */
[----:B-1----:R-:W-:Y:S01]  /*2270*/  LDSM.16.M88.4 R24, [R160+0x3800] ;  /* 0x00380000a018783b */ /* 0x002fe20000000200 */
[----:B------:R-:W-:-:S03]  /*2280*/  @!P1 LEA R180, P0, R136, c[0x0][0x168], 0x1 ;  /* 0x00005a0088b49a11 */ /* 0x000fc600078008ff */
[----:B------:R-:W-:Y:S01]  /*2290*/  LDSM.16.M88.4 R8, [R160+0x4000] ;  /* 0x00400000a008783b */ /* 0x000fe20000000200 */
[----:B------:R-:W-:-:S03]  /*22a0*/  @!P1 LEA.HI.X R181, R136, c[0x0][0x16c], R135, 0x1, P0 ;  /* 0x00005b0088b59a11 */ /* 0x000fc600000f0c87 */
[----:B--2---:R-:W1:Y:S04]  /*22b0*/  LDSM.16.M88.4 R4, [R157+0x3400] ;  /* 0x003400009d04783b */ /* 0x004e680000000200 */
[----:B------:R-:W2:Y:S04]  /*22c0*/  LDSM.16.M88.4 R84, [R160+0x4800] ;  /* 0x00480000a054783b */ /* 0x000ea80000000200 */
[----:B----4-:R-:W4:Y:S04]  /*22d0*/  LDSM.16.M88.4 R16, [R160+0x3c00] ;  /* 0x003c0000a010783b */ /* 0x010f280000000200 */
[----:B------:R-:W2:Y:S04]  /*22e0*/  LDSM.16.M88.4 R92, [R160+0x4400] ;  /* 0x00440000a05c783b */ /* 0x000ea80000000200 */
[----:B------:R-:W2:Y:S01]  /*22f0*/  LDSM.16.M88.4 R60, [R157+0x3000] ;  /* 0x003000009d3c783b */ /* 0x000ea20000000200 */
[C---:B---3--:R-:W-:Y:S03]  /*2300*/  HMMA.16816.F32 R36, R76.reuse, R32, RZ ;  /* 0x000000204c24723c */ /* 0x048fe600000018ff */
[----:B------:R-:W3:Y:S04]  /*2310*/  LDSM.16.M88.4 R56, [R157+0x3800] ;  /* 0x003800009d38783b */ /* 0x000ee80000000200 */
[----:B------:R-:W2:Y:S01]  /*2320*/  LDSM.16.M88.4 R48, [R157+0x4000] ;  /* 0x004000009d30783b */ /* 0x000ea20000000200 */
[C---:B------:R-:W-:Y:S03]  /*2330*/  HMMA.16816.F32 R32, R76.reuse, R34, RZ ;  /* 0x000000224c20723c */ /* 0x040fe600000018ff */
[----:B------:R-:W-:Y:S04]  /*2340*/  LDSM.16.M88.4 R64, [R160+0x4c00] ;  /* 0x004c0000a040783b */ /* 0x000fe80000000200 */
[----:B------:R-:W-:Y:S01]  /*2350*/  LDSM.16.M88.4 R52, [R157+0x3c00] ;  /* 0x003c00009d34783b */ /* 0x000fe20000000200 */
[----:B------:R-:W-:Y:S03]  /*2360*/  HMMA.16816.F32 R44, R76, R40, RZ ;  /* 0x000000284c2c723c */ /* 0x000fe600000018ff */
[----:B------:R-:W-:Y:S04]  /*2370*/  LDSM.16.M88.4 R72, [R157+0x4400] ;  /* 0x004400009d48783b */ /* 0x000fe80000000200 */
[----:B------:R-:W-:Y:S01]  /*2380*/  LDSM.16.M88.4 R100, [R157+0x4c00] ;  /* 0x004c00009d64783b */ /* 0x000fe20000000200 */
[C---:B-1----:R-:W-:Y:S03]  /*2390*/  HMMA.16816.F32 R36, R68.reuse, R4, R36 ;  /* 0x000000044424723c */ /* 0x042fe60000001824 */
[----:B------:R-:W-:Y:S04]  /*23a0*/  LDSM.16.M88.4 R104, [R157+0x5c00] ;  /* 0x005c00009d68783b */ /* 0x000fe80000000200 */
[----:B------:R-:W-:Y:S01]  /*23b0*/  LDSM.16.M88.4 R112, [R161+0x2000] ;  /* 0x00200000a170783b */ /* 0x000fe20000000200 */
[----:B------:R-:W-:Y:S03]  /*23c0*/  HMMA.16816.F32 R32, R68, R6, R32 ;  /* 0x000000064420723c */ /* 0x000fe60000001820 */
[----:B------:R-:W1:Y:S04]  /*23d0*/  LDSM.16.M88.4 R4, [R157+0x4800] ;  /* 0x004800009d04783b */ /* 0x000e680000000200 */
[----:B------:R-:W-:Y:S01]  /*23e0*/  LDSM.16.M88.4 R108, [R160+0x8400] ;  /* 0x00840000a06c783b */ /* 0x000fe20000000200 */
[C---:B------:R-:W-:Y:S03]  /*23f0*/  HMMA.16816.F32 R28, R76.reuse, R24, RZ ;  /* 0x000000184c1c723c */ /* 0x040fe600000018ff */
[----:B------:R-:W-:Y:S04]  /*2400*/  LDSM.16.M88.4 R116, [R160+0x8000] ;  /* 0x00800000a074783b */ /* 0x000fe80000000200 */
[----:B------:R-:W0:Y:S01]  /*2410*/  LDGDEPBAR ;  /* 0x00000000000079af */ /* 0x000e220000000000 */
[C---:B------:R-:W-:Y:S08]  /*2420*/  HMMA.16816.F32 R12, R76.reuse, R8, RZ ;  /* 0x000000084c0c723c */ /* 0x040ff000000018ff */
[C---:B--2---:R-:W-:Y:S08]  /*2430*/  HMMA.16816.F32 R88, R76.reuse, R84, RZ ;  /* 0x000000544c58723c */ /* 0x044ff000000018ff */
[C---:B------:R-:W-:Y:S08]  /*2440*/  HMMA.16816.F32 R40, R76.reuse, R42, RZ ;  /* 0x0000002a4c28723c */ /* 0x040ff000000018ff */
[C---:B------:R-:W-:Y:S08]  /*2450*/  HMMA.16816.F32 R24, R76.reuse, R26, RZ ;  /* 0x0000001a4c18723c */ /* 0x040ff000000018ff */
[C---:B------:R-:W-:Y:S08]  /*2460*/  HMMA.16816.F32 R8, R76.reuse, R10, RZ ;  /* 0x0000000a4c08723c */ /* 0x040ff000000018ff */
[C---:B------:R-:W-:Y:S08]  /*2470*/  HMMA.16816.F32 R84, R76.reuse, R86, RZ ;  /* 0x000000564c54723c */ /* 0x040ff000000018ff */
[C---:B----4-:R-:W-:Y:S08]  /*2480*/  HMMA.16816.F32 R20, R76.reuse, R16, RZ ;  /* 0x000000104c14723c */ /* 0x050ff000000018ff */
[C---:B------:R-:W-:Y:S08]  /*2490*/  HMMA.16816.F32 R96, R76.reuse, R92, RZ ;  /* 0x0000005c4c60723c */ /* 0x040ff000000018ff */
[C---:B------:R-:W-:Y:S08]  /*24a0*/  HMMA.16816.F32 R16, R76.reuse, R18, RZ ;  /* 0x000000124c10723c */ /* 0x040ff000000018ff */
[----:B------:R-:W-:Y:S08]  /*24b0*/  HMMA.16816.F32 R92, R76, R94, RZ ;  /* 0x0000005e4c5c723c */ /* 0x000ff000000018ff */
[C---:B------:R-:W-:Y:S08]  /*24c0*/  HMMA.16816.F32 R44, R68.reuse, R60, R44 ;  /* 0x0000003c442c723c */ /* 0x040ff0000000182c */
        /* <DEDUP_REMOVED lines=10> */
[----:B------:R-:W1:Y:S07]  /*2570*/  LDSM.16.M88.4 R4, [R160+0x6400] ;  /* 0x00640000a004783b */ /* 0x000e6e0000000200 */
[C---:B------:R-:W-:Y:S08]  /*2580*/  HMMA.16816.F32 R80, R76.reuse, R64, RZ ;  /* 0x000000404c50723c */ /* 0x040ff000000018ff */
[----:B------:R-:W-:Y:S01]  /*2590*/  HMMA.16816.F32 R76, R76, R66, RZ ;  /* 0x000000424c4c723c */ /* 0x000fe200000018ff */
[----:B------:R-:W-:Y:S07]  /*25a0*/  LDSM.16.M88.4 R64, [R160+0x5000] ;  /* 0x00500000a040783b */ /* 0x000fee0000000200 */
[C---:B------:R-:W-:Y:S08]  /*25b0*/  HMMA.16816.F32 R20, R68.reuse, R52, R20 ;  /* 0x000000344414723c */ /* 0x040ff00000001814 */
[C---:B------:R-:W-:Y:S01]  /*25c0*/  HMMA.16816.F32 R16, R68.reuse, R54, R16 ;  /* 0x000000364410723c */ /* 0x040fe20000001810 */
[----:B------:R-:W4:Y:S07]  /*25d0*/  LDSM.16.M88.4 R52, [R160+0x5800] ;  /* 0x00580000a034783b */ /* 0x000f2e0000000200 */
[C---:B------:R-:W-:Y:S08]  /*25e0*/  HMMA.16816.F32 R96, R68.reuse, R72, R96 ;  /* 0x000000484460723c */ /* 0x040ff00000001860 */
[C---:B------:R-:W-:Y:S01]  /*25f0*/  HMMA.16816.F32 R92, R68.reuse, R74, R92 ;  /* 0x0000004a445c723c */ /* 0x040fe2000000185c */
[----:B------:R-:W1:Y:S07]  /*2600*/  LDSM.16.M88.4 R72, [R160+0x6000] ;  /* 0x00600000a048783b */ /* 0x000e6e0000000200 */
[C---:B------:R-:W-:Y:S08]  /*2610*/  HMMA.16816.F32 R80, R68.reuse, R100, R80 ;  /* 0x000000644450723c */ /* 0x040ff00000001850 */
[----:B------:R-:W-:Y:S01]  /*2620*/  HMMA.16816.F32 R76, R68, R102, R76 ;  /* 0x00000066444c723c */ /* 0x000fe2000000184c */
[----:B------:R-:W4:Y:S04]  /*2630*/  LDSM.16.M88.4 R68, [R160+0x6800] ;  /* 0x00680000a044783b */ /* 0x000f280000000200 */
[----:B------:R-:W-:Y:S03]  /*2640*/  LDSM.16.M88.4 R100, [R157+0x6000] ;  /* 0x006000009d64783b */ /* 0x000fe60000000200 */
        /* <DEDUP_REMOVED lines=12> */
[C---:B------:R-:W-:Y:S08]  /*2710*/  HMMA.16816.F32 R44, R56.reuse, R64, R44 ;  /* 0x00000040382c723c */ /* 0x040ff0000000182c */
[C---:B------:R-:W-:Y:S01]  /*2720*/  HMMA.16816.F32 R40, R56.reuse, R66, R40 ;  /* 0x000000423828723c */ /* 0x040fe20000001828 */
[----:B------:R-:W3:Y:S07]  /*2730*/  LDSM.16.M88.4 R64, [R160+0x6c00] ;  /* 0x006c0000a040783b */ /* 0x000eee0000000200 */
[C---:B------:R-:W-:Y:S08]  /*2740*/  HMMA.16816.F32 R12, R56.reuse, R72, R12 ;  /* 0x00000048380c723c */ /* 0x040ff0000000180c */
[C---:B------:R-:W-:Y:S01]  /*2750*/  HMMA.16816.F32 R8, R56.reuse, R74, R8 ;  /* 0x0000004a3808723c */ /* 0x040fe20000001808 */
[----:B------:R-:W4:Y:S07]  /*2760*/  LDSM.16.M88.4 R72, [R157+0x6400] ;  /* 0x006400009d48783b */ /* 0x000f2e0000000200 */
[C---:B------:R-:W-:Y:S08]  /*2770*/  HMMA.16816.F32 R88, R56.reuse, R68, R88 ;  /* 0x000000443858723c */ /* 0x040ff00000001858 */
[----:B------:R-:W-:Y:S01]  /*2780*/  HMMA.16816.F32 R84, R56, R70, R84 ;  /* 0x000000463854723c */ /* 0x000fe20000001854 */
        /* <DEDUP_REMOVED lines=11> */
[----:B------:R-:W-:Y:S01]  /*2840*/  HMMA.16816.F32 R76, R56, R66, R76 ;  /* 0x00000042384c723c */ /* 0x000fe2000000184c */
[----:B------:R-:W3:Y:S04]  /*2850*/  LDSM.16.M88.4 R64, [R157+0x6c00] ;  /* 0x006c00009d40783b */ /* 0x000ee80000000200 */
[----:B------:R-:W1:Y:S03]  /*2860*/  LDSM.16.M88.4 R56, [R160+0x7000] ;  /* 0x00700000a038783b */ /* 0x000e660000000200 */
[C---:B----4-:R-:W-:Y:S08]  /*2870*/  HMMA.16816.F32 R96, R60.reuse, R72, R96 ;  /* 0x000000483c60723c */ /* 0x050ff00000001860 */
[C---:B------:R-:W-:Y:S01]  /*2880*/  HMMA.16816.F32 R92, R60.reuse, R74, R92 ;  /* 0x0000004a3c5c723c */ /* 0x040fe2000000185c */
[----:B------:R-:W-:Y:S07]  /*2890*/  LDSM.16.M88.4 R72, [R157+0x7000] ;  /* 0x007000009d48783b */ /* 0x000fee0000000200 */
[C---:B------:R-:W-:Y:S08]  /*28a0*/  HMMA.16816.F32 R44, R60.reuse, R52, R44 ;  /* 0x000000343c2c723c */ /* 0x040ff0000000182c */
[C---:B------:R-:W-:Y:S01]  /*28b0*/  HMMA.16816.F32 R40, R60.reuse, R54, R40 ;  /* 0x000000363c28723c */ /* 0x040fe20000001828 */
[----:B------:R-:W4:Y:S07]  /*28c0*/  LDSM.16.M88.4 R52, [R160+0x7400] ;  /* 0x00740000a034783b */ /* 0x000f2e0000000200 */
[----:B------:R-:W-:Y:S08]  /*28d0*/  HMMA.16816.F32 R88, R60, R68, R88 ;  /* 0x000000443c58723c */ /* 0x000ff00000001858 */
[C---:B-1----:R-:W-:Y:S08]  /*28e0*/  HMMA.16816.F32 R28, R112.reuse, R4, R28 ;  /* 0x00000004701c723c */ /* 0x042ff0000000181c */
[C---:B------:R-:W-:Y:S01]  /*28f0*/  HMMA.16816.F32 R24, R112.reuse, R6, R24 ;  /* 0x000000067018723c */ /* 0x040fe20000001818 */
[----:B------:R-:W-:Y:S07]  /*2900*/  LDSM.16.M88.4 R4, [R159+0x2000] ;  /* 0x002000009f04783b */ /* 0x000fee0000000200 */
[C---:B------:R-:W-:Y:S08]  /*2910*/  HMMA.16816.F32 R20, R112.reuse, R48, R20 ;  /* 0x000000307014723c */ /* 0x040ff00000001814 */
[----:B------:R-:W-:Y:S01]  /*2920*/  HMMA.16816.F32 R16, R112, R50, R16 ;  /* 0x000000327010723c */ /* 0x000fe20000001810 */
[----:B------:R-:W1:Y:S07]  /*2930*/  LDSM.16.M88.4 R48, [R157+0x8800] ;  /* 0x008800009d30783b */ /* 0x000e6e0000000200 */
[C---:B------:R-:W-:Y:S08]  /*2940*/  HMMA.16816.F32 R12, R60.reuse, R100, R12 ;  /* 0x000000643c0c723c */ /* 0x040ff0000000180c */
[----:B------:R-:W-:Y:S01]  /*2950*/  HMMA.16816.F32 R8, R60, R102, R8 ;  /* 0x000000663c08723c */ /* 0x000fe20000001808 */
[----:B------:R-:W1:Y:S07]  /*2960*/  LDSM.16.M88.4 R100, [R160+0x8c00] ;  /* 0x008c0000a064783b */ /* 0x000e6e0000000200 */
[C---:B------:R-:W-:Y:S08]  /*2970*/  HMMA.16816.F32 R96, R112.reuse, R108, R96 ;  /* 0x0000006c7060723c */ /* 0x040ff00000001860 */
[C---:B------:R-:W-:Y:S08]  /*2980*/  HMMA.16816.F32 R92, R112.reuse, R110, R92 ;  /* 0x0000006e705c723c */ /* 0x040ff0000000185c */
[----:B--2---:R-:W-:Y:S01]  /*2990*/  HMMA.16816.F32 R108, R112, R104, R88 ;  /* 0x00000068706c723c */ /* 0x004fe20000001858 */
[----:B------:R-:W-:Y:S07]  /*29a0*/  LDSM.16.M88.4 R88, [R157+0x8c00] ;  /* 0x008c00009d58783b */ /* 0x000fee0000000200 */
[C---:B------:R-:W-:Y:S01]  /*29b0*/  HMMA.16816.F32 R84, R60.reuse, R70, R84 ;  /* 0x000000463c54723c */ /* 0x040fe20000001854 */
[----:B------:R-:W2:Y:S07]  /*29c0*/  LDSM.16.M88.4 R68, [R157+0x7400] ;  /* 0x007400009d44783b */ /* 0x000eae0000000200 */
[C---:B---3--:R-:W-:Y:S08]  /*29d0*/  HMMA.16816.F32 R80, R60.reuse, R64, R80 ;  /* 0x000000403c50723c */ /* 0x048ff00000001850 */
[----:B------:R-:W-:Y:S01]  /*29e0*/  HMMA.16816.F32 R76, R60, R66, R76 ;  /* 0x000000423c4c723c */ /* 0x000fe2000000184c */
[----:B------:R-:W3:Y:S04]  /*29f0*/  LDSM.16.M88.4 R64, [R157+0x7800] ;  /* 0x007800009d40783b */ /* 0x000ee80000000200 */
[----:B------:R-:W2:Y:S03]  /*2a00*/  LDSM.16.M88.4 R60, [R157+0x7c00] ;  /* 0x007c00009d3c783b */ /* 0x000ea60000000200 */
[C---:B------:R-:W-:Y:S08]  /*2a10*/  HMMA.16816.F32 R44, R112.reuse, R56, R44 ;  /* 0x00000038702c723c */ /* 0x040ff0000000182c */
[C---:B------:R-:W-:Y:S01]  /*2a20*/  HMMA.16816.F32 R40, R112.reuse, R58, R40 ;  /* 0x0000003a7028723c */ /* 0x040fe20000001828 */
[----:B------:R-:W2:Y:S07]  /*2a30*/  LDSM.16.M88.4 R56, [R157+0x8000] ;  /* 0x008000009d38783b */ /* 0x000eae0000000200 */
[C---:B----4-:R-:W-:Y:S08]  /*2a40*/  HMMA.16816.F32 R36, R112.reuse, R52, R36 ;  /* 0x000000347024723c */ /* 0x050ff00000001824 */
[----:B------:R-:W-:Y:S01]  /*2a50*/  HMMA.16816.F32 R32, R112, R54, R32 ;  /* 0x000000367020723c */ /* 0x000fe20000001820 */
[----:B------:R-:W4:Y:S01]  /*2a60*/  LDSM.16.M88.4 R52, [R157+0x8400] ;  /* 0x008400009d34783b */ /* 0x000f220000000200 */
[----:B------:R-:W-:-:S06]  /*2a70*/  DEPBAR.LE SB0, 0x0 ;  /* 0x000080000000791a */ /* 0x000fcc0000000000 */
[----:B-1----:R-:W-:Y:S07]  /*2a80*/  HMMA.16816.F32 R108, R4, R48, R108 ;  /* 0x00000030046c723c */ /* 0x002fee000000186c */
[----:B------:R-:W-:Y:S01]  /*2a90*/  LOP3.LUT R49, R128, 0xffffffe0, RZ, 0xc0, !PT ;  /* 0xffffffe080317812 */ /* 0x000fe200078ec0ff */
[----:B------:R-:W-:Y:S04]  /*2aa0*/  HMMA.16816.F32 R12, R112, R116, R12 ;  /* 0x00000074700c723c */ /* 0x000fe8000000180c */
[----:B------:R-:W-:-:S04]  /*2ab0*/  IMAD.IADD R49, R124, 0x1, -R49 ;  /* 0x000000017c317824 */ /* 0x000fc800078e0a31 */
[----:B------:R-:W-:Y:S01]  /*2ac0*/  HMMA.16816.F32 R8, R112, R118, R8 ;  /* 0x000000767008723c */ /* 0x000fe20000001808 */
[----:B------:R-:W-:-:S04]  /*2ad0*/  SHF.R.S32.HI R48, RZ, 0x1f, R49 ;  /* 0x0000001fff307819 */ /* 0x000fc80000011431 */
[----:B------:R-:W-:-:S03]  /*2ae0*/  LEA.HI R48, R48, R49, RZ, 0x2 ;  /* 0x0000003130307211 */ /* 0x000fc600078f10ff */
[----:B------:R-:W-:Y:S01]  /*2af0*/  HMMA.16816.F32 R84, R112, R106, R84 ;  /* 0x0000006a7054723c */ /* 0x000fe20000001854 */
[----:B------:R-:W-:-:S04]  /*2b00*/  SHF.R.S32.HI R176, RZ, 0x2, R48 ;  /* 0x00000002ffb07819 */ /* 0x000fc80000011430 */
[----:B------:R-:W-:-:S03]  /*2b10*/  IADD3 R129, R129, 0x1, R176 ;  /* 0x0000000181817810 */ /* 0x000fc60007ffe0b0 */
[----:B------:R-:W-:Y:S01]  /*2b20*/  HMMA.16816.F32 R80, R112, R100, R80 ;  /* 0x000000647050723c */ /* 0x000fe20000001850 */
[----:B------:R-:W-:-:S04]  /*2b30*/  IADD3 R138, R125, R129, -R168 ;  /* 0x000000817d8a7210 */ /* 0x000fc80007ffe8a8 */
[----:B------:R-:W-:-:S03]  /*2b40*/  IADD3 R138, R138, c[0x0][0x2e8], RZ ;  /* 0x0000ba008a8a7a10 */ /* 0x000fc60007ffe0ff */
[----:B------:R-:W-:Y:S08]  /*2b50*/  HMMA.16816.F32 R76, R112, R102, R76 ;  /* 0x00000066704c723c */ /* 0x000ff0000000184c */
[C---:B------:R-:W-:Y:S08]  /*2b60*/  HMMA.16816.F32 R44, R4.reuse, R72, R44 ;  /* 0x00000048042c723c */ /* 0x040ff0000000182c */
[C---:B------:R-:W-:Y:S08]  /*2b70*/  HMMA.16816.F32 R40, R4.reuse, R74, R40 ;  /* 0x0000004a0428723c */ /* 0x040ff00000001828 */
[C---:B--2---:R-:W-:Y:S08]  /*2b80*/  HMMA.16816.F32 R36, R4.reuse, R68, R36 ;  /* 0x000000440424723c */ /* 0x044ff00000001824 */
[C---:B------:R-:W-:Y:S08]  /*2b90*/  HMMA.16816.F32 R32, R4.reuse, R70, R32 ;  /* 0x000000460420723c */ /* 0x040ff00000001820 */
[C---:B---3--:R-:W-:Y:S08]  /*2ba0*/  HMMA.16816.F32 R28, R4.reuse, R64, R28 ;  /* 0x00000040041c723c */ /* 0x048ff0000000181c */
        /* <DEDUP_REMOVED lines=9> */
[----:B------:R-:W-:Y:S07]  /*2c40*/  HMMA.16816.F32 R76, R4, R90, R76 ;  /* 0x0000005a044c723c */ /* 0x000fee000000184c */
[----:B------:R-:W-:-:S02]  /*2c50*/  IADD3 R4, R138, 0x8, RZ ;  /* 0x000000088a047810 */ /* 0x000fc40007ffe0ff */
[-C--:B------:R-:W-:Y:S02]  /*2c60*/  IMNMX R138, R138, R125.reuse, PT ;  /* 0x0000007d8a8a7217 */ /* 0x080fe40003800200 */
[----:B------:R-:W-:Y:S01]  /*2c70*/  IMNMX R137, R4, R125, PT ;  /* 0x0000007d04897217 */ /* 0x000fe20003800200 */
[----:B------:R-:W-:Y:S01]  /*2c80*/  IMAD.IADD R4, R2, 0x1, R127 ;  /* 0x0000000102047824 */ /* 0x000fe200078e027f */
[----:B------:R-:W-:Y:S06]  /*2c90*/  BAR.SYNC.DEFER_BLOCKING 0x0 ;  /* 0x0000000000007b1d */ /* 0x000fec0000010000 */
[----:B------:R-:W-:Y:S05]  /*2ca0*/  @!P1 BRA `(.L_x_1772) ;  /* 0x0000059000009947 */ /* 0x000fea0003800000 */
[----:B------:R-:W-:Y:S05]  /*2cb0*/  @!P6 BRA `(.L_x_1773) ;  /* 0x000003900000e947 */ /* 0x000fea0003800000 */
[----:B------:R-:W1:Y:S01]  /*2cc0*/  I2F.RP R7, R134 ;  /* 0x0000008600077306 */ /* 0x000e620000209400 */
[----:B------:R-:W-:-:S02]  /*2cd0*/  IADD3 R49, R0, -0x80, RZ ;  /* 0xffffff8000317810 */ /* 0x000fc40007ffe0ff */
[----:B------:R-:W-:Y:S02]  /*2ce0*/  IABS R6, R0 ;  /* 0x0000000000067213 */ /* 0x000fe40000000000 */
[----:B------:R-:W-:Y:S02]  /*2cf0*/  IABS R2, R49 ;  /* 0x0000003100027213 */ /* 0x000fe40000000000 */
[----:B------:R-:W-:-:S04]  /*2d00*/  LOP3.LUT R49, R49, c[0x0][0x2d0], RZ, 0x3c, !PT ;  /* 0x0000b40031317a12 */ /* 0x000fc800078e3cff */
        /* <DEDUP_REMOVED lines=24> */
[----:B------:R-:W-:Y:S02]  /*2e90*/  @!P1 IADD3 R48, R48, 0x1, RZ ;  /* 0x0000000130309810 */ /* 0x000fe40007ffe0ff */
[----:B------:R-:W-:-:S07]  /*2ea0*/  ISETP.NE.AND P1, PT, RZ, c[0x0][0x2d0], PT ;  /* 0x0000b400ff007a0c */ /* 0x000fce0003f25270 */
        /* <DEDUP_REMOVED lines=26> */
.L_x_1773:
[----:B------:R-:W-:-:S04]  /*3050*/  LEA R2, -R133, RZ, 0x7 ;  /* 0x000000ff85027211 */ /* 0x000fc800078e39ff */
[----:B------:R-:W-:Y:S02]  /*3060*/  SHF.R.S32.HI R6, RZ, 0x1f, R2 ;  /* 0x0000001fff067819 */ /* 0x000fe40000011402 */
.L_x_1774:
[----:B------:R-:W-:Y:S01]  /*3070*/  IADD3 R136, P0, R2, R136, RZ ;  /* 0x0000008802887210 */ /* 0x000fe20007f1e0ff */
[----:B------:R-:W-:Y:S02]  /*3080*/  IMAD.MOV.U32 R2, RZ, RZ, 0x6 ;  /* 0x00000006ff027424 */ /* 0x000fe400078e00ff */
[C---:B------:R-:W-:Y:S01]  /*3090*/  IMAD.SHL.U32 R5, R133.reuse, 0x40, RZ ;  /* 0x0000004085057824 */ /* 0x040fe200078e00ff */
[----:B------:R-:W-:Y:S01]  /*30a0*/  LEA R180, P1, R136, c[0x0][0x168], 0x1 ;  /* 0x00005a0088b47a11 */ /* 0x000fe200078208ff */
[----:B------:R-:W-:Y:S01]  /*30b0*/  IMAD.X R135, R6, 0x1, R135, P0 ;  /* 0x0000000106877824 */ /* 0x000fe200000e0687 */
[----:B------:R-:W-:Y:S02]  /*30c0*/  SHF.L.U64.HI R2, R133, R2, c[0x0][0x19c] ;  /* 0x0000670085027619 */ /* 0x000fe40000010202 */
[----:B------:R-:W-:Y:S02]  /*30d0*/  IADD3 R48, P0, R5, R180, RZ ;  /* 0x000000b405307210 */ /* 0x000fe40007f1e0ff */
[----:B------:R-:W-:-:S02]  /*30e0*/  LEA.HI.X R181, R136, c[0x0][0x16c], R135, 0x1, P1 ;  /* 0x00005b0088b57a11 */ /* 0x000fc400008f0c87 */
[----:B------:R-:W-:-:S03]  /*30f0*/  IADD3 R6, P1, R5, R48, RZ ;  /* 0x0000003005067210 */ /* 0x000fc60007f3e0ff */
[C---:B------:R-:W-:Y:S01]  /*3100*/  IMAD.X R49, R2.reuse, 0x1, R181, P0 ;  /* 0x0000000102317824 */ /* 0x040fe200000e06b5 */
[----:B------:R-:W-:Y:S01]  /*3110*/  IADD3 R50, P0, R5, R6, RZ ;  /* 0x0000000605327210 */ /* 0x000fe20007f1e0ff */
[----:B------:R-:W-:Y:S01]  /*3120*/  @!PT LDS RZ, [RZ] ;  /* 0x00000000fffff984 */ /* 0x000fe20000000800 */
[----:B------:R-:W-:Y:S01]  /*3130*/  @!PT LDS RZ, [RZ] ;  /* 0x00000000fffff984 */ /* 0x000fe20000000800 */
[----:B------:R-:W-:Y:S01]  /*3140*/  @!PT LDS RZ, [RZ] ;  /* 0x00000000fffff984 */ /* 0x000fe20000000800 */
[----:B------:R1:W-:Y:S02]  /*3150*/  LDGSTS.E.BYPASS.LTC128B.128 [R169+0x3000], [R180.64] ;  /* 0x03000000b4a97fae */ /* 0x0003e4000b901d4c */
[C---:B------:R-:W-:Y:S02]  /*3160*/  IMAD.X R7, R2.reuse, 0x1, R49, P1 ;  /* 0x0000000102077824 */ /* 0x040fe400008e0631 */
[----:B------:R1:W-:Y:S02]  /*3170*/  LDGSTS.E.BYPASS.LTC128B.128 [R169+0x5000], [R180.64+0x40] ;  /* 0x05000040b4a97fae */ /* 0x0003e4000b901d4c */
[----:B------:R-:W-:Y:S02]  /*3180*/  IMAD.X R51, R2, 0x1, R7, P0 ;  /* 0x0000000102337824 */ /* 0x000fe400000e0607 */
        /* <DEDUP_REMOVED lines=11> */
.L_x_1772:
[----:B------:R-:W-:Y:S02]  /*3240*/  IMAD.IADD R2, R0, 0x1, R139 ;  /* 0x0000000100027824 */ /* 0x000fe400078e028b */
[----:B------:R-:W-:-:S03]  /*3250*/  IMAD.SHL.U32 R158, R4, 0x2, RZ ;  /* 0x00000002049e7824 */ /* 0x000fc600078e00ff */
[C---:B------:R-:W-:Y:S01]  /*3260*/  IADD3 R5, R2.reuse, 0x1, RZ ;  /* 0x0000000102057810 */ /* 0x040fe20007ffe0ff */
[----:B------:R-:W-:Y:S01]  /*3270*/  IMAD R156, R3, 0x2, R158 ;  /* 0x00000002039c7824 */ /* 0x000fe200078e029e */
[C---:B------:R-:W-:Y:S02]  /*3280*/  IADD3 R0, R2.reuse, 0x8, RZ ;  /* 0x0000000802007810 */ /* 0x040fe40007ffe0ff */
[CC--:B------:R-:W-:Y:S02]  /*3290*/  ISETP.GE.AND P1, PT, R5.reuse, R138.reuse, PT ;  /* 0x0000008a0500720c */ /* 0x0c0fe40003f26270 */
[----:B------:R-:W-:Y:S02]  /*32a0*/  ISETP.GE.AND P5, PT, R5, R137, PT ;  /* 0x000000890500720c */ /* 0x000fe40003fa6270 */
[----:B------:R-:W-:Y:S02]  /*32b0*/  IADD3 R5, R2, 0x9, RZ ;  /* 0x0000000902057810 */ /* 0x000fe40007ffe0ff */
[----:B------:R-:W-:-:S02]  /*32c0*/  ISETP.GE.AND P0, PT, R0, R138, PT ;  /* 0x0000008a0000720c */ /* 0x000fc40003f06270 */
[-C--:B------:R-:W-:Y:S02]  /*32d0*/  ISETP.GE.AND P2, PT, R0, R137.reuse, PT ;  /* 0x000000890000720c */ /* 0x080fe40003f46270 */
[C---:B------:R-:W-:Y:S02]  /*32e0*/  IADD3 R0, R2.reuse, 0x10, RZ ;  /* 0x0000001002007810 */ /* 0x040fe40007ffe0ff */
[C---:B------:R-:W-:Y:S02]  /*32f0*/  ISETP.GE.AND P4, PT, R5.reuse, R138, PT ;  /* 0x0000008a0500720c */ /* 0x040fe40003f86270 */
[----:B------:R-:W-:Y:S02]  /*3300*/  ISETP.GE.AND P3, PT, R5, R137, PT ;  /* 0x000000890500720c */ /* 0x000fe40003f66270 */
[----:B------:R-:W-:Y:S02]  /*3310*/  IADD3 R5, R2, 0x11, RZ ;  /* 0x0000001102057810 */ /* 0x000fe40007ffe0ff */
[----:B-1----:R-:W-:-:S02]  /*3320*/  FSEL R49, R40, -INF , !P0 ;  /* 0xff80000028317808 */ /* 0x002fc40004000000 */
[----:B------:R-:W-:Y:S02]  /*3330*/  FSEL R75, R42, -INF , !P2 ;  /* 0xff8000002a4b7808 */ /* 0x000fe40005000000 */
[C---:B------:R-:W-:Y:S02]  /*3340*/  ISETP.GE.AND P0, PT, R0.reuse, R138, PT ;  /* 0x0000008a0000720c */ /* 0x040fe40003f06270 */
[----:B------:R-:W-:Y:S02]  /*3350*/  ISETP.GE.AND P2, PT, R0, R137, PT ;  /* 0x000000890000720c */ /* 0x000fe40003f46270 */
[----:B------:R-:W-:Y:S02]  /*3360*/  FSEL R69, R41, -INF , !P4 ;  /* 0xff80000029457808 */ /* 0x000fe40006000000 */
[----:B------:R-:W-:Y:S02]  /*3370*/  FSEL R57, R43, -INF , !P3 ;  /* 0xff8000002b397808 */ /* 0x000fe40005800000 */
[----:B------:R-:W-:-:S02]  /*3380*/  IADD3 R0, R2, 0x18, RZ ;  /* 0x0000001802007810 */ /* 0x000fc40007ffe0ff */
[CC--:B------:R-:W-:Y:S02]  /*3390*/  ISETP.GE.AND P4, PT, R5.reuse, R138.reuse, PT ;  /* 0x0000008a0500720c */ /* 0x0c0fe40003f86270 */
[----:B------:R-:W-:Y:S02]  /*33a0*/  ISETP.GE.AND P3, PT, R5, R137, PT ;  /* 0x000000890500720c */ /* 0x000fe40003f66270 */
[----:B------:R-:W-:Y:S02]  /*33b0*/  IADD3 R5, R2, 0x19, RZ ;  /* 0x0000001902057810 */ /* 0x000fe40007ffe0ff */
[----:B------:R-:W-:Y:S02]  /*33c0*/  FSEL R71, R36, -INF , !P0 ;  /* 0xff80000024477808 */ /* 0x000fe40004000000 */
[----:B------:R-:W-:Y:S02]  /*33d0*/  FSEL R55, R38, -INF , !P2 ;  /* 0xff80000026377808 */ /* 0x000fe40005000000 */
[----:B------:R-:W-:-:S02]  /*33e0*/  ISETP.GE.AND P0, PT, R0, R138, PT ;  /* 0x0000008a0000720c */ /* 0x000fc40003f06270 */
[-C--:B------:R-:W-:Y:S02]  /*33f0*/  ISETP.GE.AND P2, PT, R0, R137.reuse, PT ;  /* 0x000000890000720c */ /* 0x080fe40003f46270 */
[----:B------:R-:W-:Y:S02]  /*3400*/  FSEL R91, R37, -INF , !P4 ;  /* 0xff800000255b7808 */ /* 0x000fe40006000000 */
[----:B------:R-:W-:Y:S02]  /*3410*/  FSEL R73, R39, -INF , !P3 ;  /* 0xff80000027497808 */ /* 0x000fe40005800000 */
[----:B------:R-:W-:Y:S02]  /*3420*/  IADD3 R0, R2, 0x20, RZ ;  /* 0x0000002002007810 */ /* 0x000fe40007ffe0ff */
[C---:B------:R-:W-:Y:S02]  /*3430*/  ISETP.GE.AND P4, PT, R5.reuse, R138, PT ;  /* 0x0000008a0500720c */ /* 0x040fe40003f86270 */
[----:B------:R-:W-:-:S02]  /*3440*/  ISETP.GE.AND P3, PT, R5, R137, PT ;  /* 0x000000890500720c */ /* 0x000fc40003f66270 */
[----:B------:R-:W-:Y:S02]  /*3450*/  IADD3 R6, R2, 0x21, RZ ;  /* 0x0000002102067810 */ /* 0x000fe40007ffe0ff */
[----:B------:R-:W-:Y:S02]  /*3460*/  FSEL R89, R32, -INF , !P0 ;  /* 0xff80000020597808 */ /* 0x000fe40004000000 */
[----:B------:R-:W-:Y:S02]  /*3470*/  FSEL R7, R34, -INF , !P2 ;  /* 0xff80000022077808 */ /* 0x000fe40005000000 */
[C---:B------:R-:W-:Y:S02]  /*3480*/  ISETP.GE.AND P0, PT, R0.reuse, R138, PT ;  /* 0x0000008a0000720c */ /* 0x040fe40003f06270 */
[----:B------:R-:W-:Y:S02]  /*3490*/  ISETP.GE.AND P2, PT, R0, R137, PT ;  /* 0x000000890000720c */ /* 0x000fe40003f46270 */
[----:B------:R-:W-:-:S02]  /*34a0*/  FSEL R101, R33, -INF , !P4 ;  /* 0xff80000021657808 */ /* 0x000fc40006000000 */
[----:B------:R-:W-:Y:S02]  /*34b0*/  FSEL R5, R35, -INF , !P3 ;  /* 0xff80000023057808 */ /* 0x000fe40005800000 */
[----:B------:R-:W-:Y:S02]  /*34c0*/  IADD3 R0, R2, 0x28, RZ ;  /* 0x0000002802007810 */ /* 0x000fe40007ffe0ff */
[C---:B------:R-:W-:Y:S02]  /*34d0*/  ISETP.GE.AND P4, PT, R6.reuse, R138, PT ;  /* 0x0000008a0600720c */ /* 0x040fe40003f86270 */
[----:B------:R-:W-:Y:S02]  /*34e0*/  ISETP.GE.AND P3, PT, R6, R137, PT ;  /* 0x000000890600720c */ /* 0x000fe40003f66270 */
[----:B------:R-:W-:Y:S02]  /*34f0*/  IADD3 R6, R2, 0x29, RZ ;  /* 0x0000002902067810 */ /* 0x000fe40007ffe0ff */
[----:B------:R-:W-:-:S02]  /*3500*/  FSEL R33, R28, -INF , !P0 ;  /* 0xff8000001c217808 */ /* 0x000fc40004000000 */
[----:B------:R-:W-:Y:S02]  /*3510*/  FSEL R197, R30, -INF , !P2 ;  /* 0xff8000001ec57808 */ /* 0x000fe40005000000 */
[CC--:B------:R-:W-:Y:S02]  /*3520*/  ISETP.GE.AND P0, PT, R0.reuse, R138.reuse, PT ;  /* 0x0000008a0000720c */ /* 0x0c0fe40003f06270 */
[----:B------:R-:W-:Y:S02]  /*3530*/  ISETP.GE.AND P2, PT, R0, R137, PT ;  /* 0x000000890000720c */ /* 0x000fe40003f46270 */
[----:B------:R-:W-:Y:S02]  /*3540*/  FSEL R29, R29, -INF , !P4 ;  /* 0xff8000001d1d7808 */ /* 0x000fe40006000000 */
[----:B------:R-:W-:Y:S02]  /*3550*/  IADD3 R0, R2, 0x30, RZ ;  /* 0x0000003002007810 */ /* 0x000fe40007ffe0ff */
[----:B------:R-:W-:-:S02]  /*3560*/  ISETP.GE.AND P4, PT, R6, R138, PT ;  /* 0x0000008a0600720c */ /* 0x000fc40003f86270 */
[----:B------:R-:W-:Y:S02]  /*3570*/  FSEL R31, R31, -INF , !P3 ;  /* 0xff8000001f1f7808 */ /* 0x000fe40005800000 */
[----:B------:R-:W-:Y:S02]  /*3580*/  FSEL R201, R24, -INF , !P0 ;  /* 0xff80000018c97808 */ /* 0x000fe40004000000 */
[----:B------:R-:W-:Y:S02]  /*3590*/  FSEL R199, R26, -INF , !P2 ;  /* 0xff8000001ac77808 */ /* 0x000fe40005000000 */
[-C--:B------:R-:W-:Y:S02]  /*35a0*/  ISETP.GE.AND P3, PT, R6, R137.reuse, PT ;  /* 0x000000890600720c */ /* 0x080fe40003f66270 */
[C---:B------:R-:W-:Y:S02]  /*35b0*/  ISETP.GE.AND P0, PT, R0.reuse, R138, PT ;  /* 0x0000008a0000720c */ /* 0x040fe40003f06270 */
[----:B------:R-:W-:-:S02]  /*35c0*/  ISETP.GE.AND P2, PT, R0, R137, PT ;  /* 0x000000890000720c */ /* 0x000fc40003f46270 */
[C---:B------:R-:W-:Y:S02]  /*35d0*/  IADD3 R0, R2.reuse, 0x31, RZ ;  /* 0x0000003102007810 */ /* 0x040fe40007ffe0ff */
[----:B------:R-:W-:Y:S02]  /*35e0*/  FSEL R203, R25, -INF , !P4 ;  /* 0xff80000019cb7808 */ /* 0x000fe40006000000 */
[-C--:B------:R-:W-:Y:S02]  /*35f0*/  ISETP.GE.AND P4, PT, R2, R138.reuse, PT ;  /* 0x0000008a0200720c */ /* 0x080fe40003f86270 */
[----:B------:R-:W-:Y:S02]  /*3600*/  FSEL R65, R27, -INF , !P3 ;  /* 0xff8000001b417808 */ /* 0x000fe40005800000 */
[----:B------:R-:W-:Y:S02]  /*3610*/  FSEL R103, R45, -INF , !P1 ;  /* 0xff8000002d677808 */ /* 0x000fe40004800000 */
[----:B------:R-:W-:-:S02]  /*3620*/  ISETP.GE.AND P1, PT, R0, R138, PT ;  /* 0x0000008a0000720c */ /* 0x000fc40003f26270 */
[----:B------:R-:W-:Y:S02]  /*3630*/  ISETP.GE.AND P3, PT, R0, R137, PT ;  /* 0x000000890000720c */ /* 0x000fe40003f66270 */
[----:B------:R-:W-:Y:S02]  /*3640*/  FSEL R0, R44, -INF , !P4 ;  /* 0xff8000002c007808 */ /* 0x000fe40006000000 */
[----:B------:R-:W-:Y:S02]  /*3650*/  FSEL R61, R20, -INF , !P0 ;  /* 0xff800000143d7808 */ /* 0x000fe40004000000 */
[----:B------:R-:W-:Y:S02]  /*3660*/  FMNMX.FTZ R20, R0, R103, !PT ;  /* 0x0000006700147209 */ /* 0x000fe40007810000 */
[----:B------:R-:W-:Y:S02]  /*3670*/  IADD3 R24, R2, 0x38, RZ ;  /* 0x0000003802187810 */ /* 0x000fe40007ffe0ff */
[----:B------:R-:W-:-:S02]  /*3680*/  FSEL R59, R22, -INF , !P2 ;  /* 0xff800000163b7808 */ /* 0x000fc40005000000 */
[----:B------:R-:W-:Y:S02]  /*3690*/  FMNMX.FTZ R22, R49, R20, !PT ;  /* 0x0000001431167209 */ /* 0x000fe40007810000 */
[----:B------:R-:W-:Y:S02]  /*36a0*/  ISETP.GE.AND P4, PT, R24, R138, PT ;  /* 0x0000008a1800720c */ /* 0x000fe40003f86270 */
[----:B------:R-:W-:Y:S02]  /*36b0*/  FMNMX.FTZ R22, R69, R22, !PT ;  /* 0x0000001645167209 */ /* 0x000fe40007810000 */
[----:B------:R-:W-:Y:S02]  /*36c0*/  FSEL R193, R16, -INF , !P4 ;  /* 0xff80000010c17808 */ /* 0x000fe40006000000 */
[----:B------:R-:W-:Y:S02]  /*36d0*/  FMNMX.FTZ R16, R71, R22, !PT ;  /* 0x0000001647107209 */ /* 0x000fe40007810000 */
[----:B------:R-:W-:-:S02]  /*36e0*/  IADD3 R20, R2, 0x40, RZ ;  /* 0x0000004002147810 */ /* 0x000fc40007ffe0ff */
[----:B------:R-:W-:Y:S02]  /*36f0*/  FMNMX.FTZ R16, R91, R16, !PT ;  /* 0x000000105b107209 */ /* 0x000fe40007810000 */
[----:B------:R-:W-:Y:S02]  /*3700*/  FSEL R189, R23, -INF , !P3 ;  /* 0xff80000017bd7808 */ /* 0x000fe40005800000 */
[----:B------:R-:W-:Y:S02]  /*3710*/  FMNMX.FTZ R16, R89, R16, !PT ;  /* 0x0000001059107209 */ /* 0x000fe40007810000 */
[----:B------:R-:W-:Y:S02]  /*3720*/  IADD3 R6, R2, 0x39, RZ ;  /* 0x0000003902067810 */ /* 0x000fe40007ffe0ff */
[----:B------:R-:W-:Y:S02]  /*3730*/  FMNMX.FTZ R16, R101, R16, !PT ;  /* 0x0000001065107209 */ /* 0x000fe40007810000 */
[----:B------:R-:W-:-:S02]  /*3740*/  ISETP.GE.AND P3, PT, R20, R138, PT ;  /* 0x0000008a1400720c */ /* 0x000fc40003f66270 */
[----:B------:R-:W-:Y:S02]  /*3750*/  FMNMX.FTZ R16, R33, R16, !PT ;  /* 0x0000001021107209 */ /* 0x000fe40007810000 */
[----:B------:R-:W-:Y:S02]  /*3760*/  ISETP.GE.AND P2, PT, R6, R138, PT ;  /* 0x0000008a0600720c */ /* 0x000fe40003f46270 */
[----:B------:R-:W-:Y:S02]  /*3770*/  FMNMX.FTZ R22, R29, R16, !PT ;  /* 0x000000101d167209 */ /* 0x000fe40007810000 */
[----:B------:R-:W-:Y:S02]  /*3780*/  FSEL R153, R12, -INF , !P3 ;  /* 0xff8000000c997808 */ /* 0x000fe40005800000 */
[----:B------:R-:W-:Y:S02]  /*3790*/  FMNMX.FTZ R22, R201, R22, !PT ;  /* 0x00000016c9167209 */ /* 0x000fe40007810000 */
[----:B------:R-:W-:-:S02]  /*37a0*/  ISETP.GE.AND P3, PT, R2, R137, PT ;  /* 0x000000890200720c */ /* 0x000fc40003f66270 */
[----:B------:R-:W-:Y:S02]  /*37b0*/  FMNMX.FTZ R22, R203, R22, !PT ;  /* 0x00000016cb167209 */ /* 0x000fe40007810000 */
[----:B------:R-:W-:Y:S02]  /*37c0*/  FSEL R195, R17, -INF , !P2 ;  /* 0xff80000011c37808 */ /* 0x000fe40005000000 */
[----:B------:R-:W-:Y:S02]  /*37d0*/  FSEL R17, R47, -INF , !P5 ;  /* 0xff8000002f117808 */ /* 0x000fe40006800000 */
[----:B------:R-:W-:Y:S02]  /*37e0*/  FSEL R46, R46, -INF , !P3 ;  /* 0xff8000002e2e7808 */ /* 0x000fe40005800000 */
[----:B------:R-:W-:Y:S02]  /*37f0*/  FSEL R63, R21, -INF , !P1 ;  /* 0xff800000153f7808 */ /* 0x000fe40004800000 */
[----:B------:R-:W-:-:S02]  /*3800*/  FMNMX.FTZ R22, R61, R22, !PT ;  /* 0x000000163d167209 */ /* 0x000fc40007810000 */
[----:B------:R-:W-:Y:S02]  /*3810*/  ISETP.GE.AND P4, PT, R20, R137, PT ;  /* 0x000000891400720c */ /* 0x000fe40003f86270 */
[----:B------:R-:W-:Y:S02]  /*3820*/  FMNMX.FTZ R20, R46, R17, !PT ;  /* 0x000000112e147209 */ /* 0x000fe40007810000 */
[-C--:B------:R-:W-:Y:S02]  /*3830*/  ISETP.GE.AND P0, PT, R24, R137.reuse, PT ;  /* 0x000000891800720c */ /* 0x080fe40003f06270 */
[----:B------:R-:W-:Y:S02]  /*3840*/  ISETP.GE.AND P1, PT, R6, R137, PT ;  /* 0x000000890600720c */ /* 0x000fe40003f26270 */
[----:B------:R-:W-:Y:S02]  /*3850*/  IADD3 R6, R2, 0x41, RZ ;  /* 0x0000004102067810 */ /* 0x000fe40007ffe0ff */
[----:B------:R-:W-:-:S02]  /*3860*/  FMNMX.FTZ R22, R63, R22, !PT ;  /* 0x000000163f167209 */ /* 0x000fc40007810000 */
[----:B------:R-:W-:Y:S02]  /*3870*/  FMNMX.FTZ R20, R75, R20, !PT ;  /* 0x000000144b147209 */ /* 0x000fe40007810000 */
[----:B------:R-:W-:Y:S02]  /*3880*/  FSEL R191, R18, -INF , !P0 ;  /* 0xff80000012bf7808 */ /* 0x000fe40004000000 */
[C---:B------:R-:W-:Y:S02]  /*3890*/  ISETP.GE.AND P0, PT, R6.reuse, R138, PT ;  /* 0x0000008a0600720c */ /* 0x040fe40003f06270 */
[----:B------:R-:W-:Y:S02]  /*38a0*/  ISETP.GE.AND P2, PT, R6, R137, PT ;  /* 0x000000890600720c */ /* 0x000fe40003f46270 */
[----:B------:R-:W-:Y:S02]  /*38b0*/  FMNMX.FTZ R22, R193, R22, !PT ;  /* 0x00000016c1167209 */ /* 0x000fe40007810000 */
[----:B------:R-:W-:-:S02]  /*38c0*/  IADD3 R6, R2, 0x48, RZ ;  /* 0x0000004802067810 */ /* 0x000fc40007ffe0ff */
[----:B------:R-:W-:Y:S02]  /*38d0*/  FMNMX.FTZ R20, R57, R20, !PT ;  /* 0x0000001439147209 */ /* 0x000fe40007810000 */
[----:B------:R-:W-:Y:S02]  /*38e0*/  FMNMX.FTZ R22, R195, R22, !PT ;  /* 0x00000016c3167209 */ /* 0x000fe40007810000 */
[----:B------:R-:W-:Y:S02]  /*38f0*/  FSEL R183, R19, -INF , !P1 ;  /* 0xff80000013b77808 */ /* 0x000fe40004800000 */
[C---:B------:R-:W-:Y:S02]  /*3900*/  ISETP.GE.AND P5, PT, R6.reuse, R138, PT ;  /* 0x0000008a0600720c */ /* 0x040fe40003fa6270 */
[----:B------:R-:W-:Y:S02]  /*3910*/  ISETP.GE.AND P1, PT, R6, R137, PT ;  /* 0x000000890600720c */ /* 0x000fe40003f26270 */
[----:B------:R-:W-:-:S02]  /*3920*/  FMNMX.FTZ R20, R55, R20, !PT ;  /* 0x0000001437147209 */ /* 0x000fc40007810000 */
[----:B------:R-:W-:Y:S02]  /*3930*/  IADD3 R6, R2, 0x49, RZ ;  /* 0x0000004902067810 */ /* 0x000fe40007ffe0ff */
[----:B------:R-:W-:Y:S02]  /*3940*/  FSEL R165, R13, -INF , !P0 ;  /* 0xff8000000da57808 */ /* 0x000fe40004000000 */
[----:B------:R-:W-:Y:S02]  /*3950*/  FMNMX.FTZ R22, R153, R22, !PT ;  /* 0x0000001699167209 */ /* 0x000fe40007810000 */
[----:B------:R-:W-:Y:S02]  /*3960*/  FSEL R177, R8, -INF , !P5 ;  /* 0xff80000008b17808 */ /* 0x000fe40006800000 */
[----:B------:R-:W-:Y:S02]  /*3970*/  FSEL R151, R14, -INF , !P4 ;  /* 0xff8000000e977808 */ /* 0x000fe40006000000 */
[----:B------:R-:W-:-:S02]  /*3980*/  FMNMX.FTZ R8, R73, R20, !PT ;  /* 0x0000001449087209 */ /* 0x000fc40007810000 */
[C---:B------:R-:W-:Y:S02]  /*3990*/  ISETP.GE.AND P4, PT, R6.reuse, R138, PT ;  /* 0x0000008a0600720c */ /* 0x040fe40003f86270 */
[----:B------:R-:W-:Y:S02]  /*39a0*/  ISETP.GE.AND P0, PT, R6, R137, PT ;  /* 0x000000890600720c */ /* 0x000fe40003f06270 */
[----:B------:R-:W-:Y:S02]  /*39b0*/  IADD3 R6, R2, 0x50, RZ ;  /* 0x0000005002067810 */ /* 0x000fe40007ffe0ff */
[----:B------:R-:W-:Y:S02]  /*39c0*/  FMNMX.FTZ R22, R165, R22, !PT ;  /* 0x00000016a5167209 */ /* 0x000fe40007810000 */
[----:B------:R-:W-:Y:S02]  /*39d0*/  FMNMX.FTZ R8, R7, R8, !PT ;  /* 0x0000000807087209 */ /* 0x000fe40007810000 */
[----:B------:R-:W-:-:S02]  /*39e0*/  ISETP.GE.AND P3, PT, R6, R138, PT ;  /* 0x0000008a0600720c */ /* 0x000fc40003f66270 */
[C---:B------:R-:W-:Y:S02]  /*39f0*/  IADD3 R30, R2.reuse, 0x51, RZ ;  /* 0x00000051021e7810 */ /* 0x040fe40007ffe0ff */
[----:B------:R-:W-:Y:S02]  /*3a00*/  FSEL R179, R9, -INF , !P4 ;  /* 0xff80000009b37808 */ /* 0x000fe40006000000 */
[----:B------:R-:W-:Y:S02]  /*3a10*/  FMNMX.FTZ R22, R177, R22, !PT ;  /* 0x00000016b1167209 */ /* 0x000fe40007810000 */
[----:B------:R-:W-:Y:S02]  /*3a20*/  FMNMX.FTZ R8, R5, R8, !PT ;  /* 0x0000000805087209 */ /* 0x000fe40007810000 */
        /* <DEDUP_REMOVED lines=20> */
[----:B------:R-:W-:Y:S02]  /*3b70*/  FSEL R155, R15, -INF , !P2 ;  /* 0xff8000000f9b7808 */ /* 0x000fe40005000000 */
[----:B------:R-:W-:Y:S02]  /*3b80*/  IADD3 R15, R2, 0x68, RZ ;  /* 0x00000068020f7810 */ /* 0x000fe40007ffe0ff */
[----:B------:R-:W-:Y:S02]  /*3b90*/  ISETP.GE.AND P4, PT, R16, R138, PT ;  /* 0x0000008a1000720c */ /* 0x000fe40003f86270 */
[----:B------:R-:W-:Y:S02]  /*3ba0*/  FSEL R21, R108, -INF , !P5 ;  /* 0xff8000006c157808 */ /* 0x000fe40006800000 */
[----:B------:R-:W-:Y:S02]  /*3bb0*/  FMNMX.FTZ R22, R125, R22, !PT ;  /* 0x000000167d167209 */ /* 0x000fe40007810000 */
[----:B------:R-:W-:-:S02]  /*3bc0*/  FMNMX.FTZ R8, R59, R8, !PT ;  /* 0x000000083b087209 */ /* 0x000fc40007810000 */
[C---:B------:R-:W-:Y:S02]  /*3bd0*/  IADD3 R14, R2.reuse, 0x69, RZ ;  /* 0x00000069020e7810 */ /* 0x040fe40007ffe0ff */
        /* <DEDUP_REMOVED lines=14> */
[----:B------:R-:W-:Y:S02]  /*3cc0*/  ISETP.GE.AND P2, PT, R6, R137, PT ;  /* 0x000000890600720c */ /* 0x000fe40003f46270 */
        /* <DEDUP_REMOVED lines=9> */
[----:B------:R-:W-:Y:S02]  /*3d60*/  FSEL R187, R10, -INF , !P1 ;  /* 0xff8000000abb7808 */ /* 0x000fe40004800000 */
[----:B------:R-:W-:Y:S02]  /*3d70*/  FMNMX.FTZ R8, R155, R8, !PT ;  /* 0x000000089b087209 */ /* 0x000fe40007810000 */
[----:B------:R-:W-:Y:S02]  /*3d80*/  ISETP.GE.AND P4, PT, R2, R138, PT ;  /* 0x0000008a0200720c */ /* 0x000fe40003f86270 */
[----:B------:R-:W-:Y:S02]  /*3d90*/  FSEL R24, R76, -INF , !P5 ;  /* 0xff8000004c187808 */ /* 0x000fe40006800000 */
[----:B------:R-:W-:-:S02]  /*3da0*/  FMNMX.FTZ R9, R22, R9, !PT ;  /* 0x0000000916097209 */ /* 0x000fc40007810000 */
        /* <DEDUP_REMOVED lines=8> */
[-C--:B------:R-:W-:Y:S02]  /*3e30*/  ISETP.GE.AND P1, PT, R28, R137.reuse, PT ;  /* 0x000000891c00720c */ /* 0x080fe40003f26270 */
[----:B------:R-:W-:Y:S01]  /*3e40*/  FSEL R143, R99, -INF , !P0 ;  /* 0xff800000638f7808 */ /* 0x000fe20004000000 */
[----:B------:R-:W1:Y:S01]  /*3e50*/  SHFL.BFLY PT, R9, R8, 0x2, 0x1f ;  /* 0x0c401f0008097f89 */ /* 0x000e6200000e0000 */
[----:B------:R-:W-:Y:S02]  /*3e60*/  FMNMX.FTZ R10, R131, R10, !PT ;  /* 0x0000000a830a7209 */ /* 0x000fe40007810000 */
[----:B------:R-:W-:Y:S01]  /*3e70*/  ISETP.GE.AND P0, PT, R19, R137, PT ;  /* 0x000000891300720c */ /* 0x000fe20003f06270 */
[----:B------:R-:W-:Y:S01]  /*3e80*/  LDSM.16.MT88.4 R96, [R158+0xd000] ;  /* 0x00d000009e60783b */ /* 0x000fe20000004200 */
[----:B------:R-:W-:-:S02]  /*3e90*/  FSEL R145, R94, -INF , !P1 ;  /* 0xff8000005e917808 */ /* 0x000fc40004800000 */
[----:B------:R-:W-:Y:S02]  /*3ea0*/  FMNMX.FTZ R10, R143, R10, !PT ;  /* 0x0000000a8f0a7209 */ /* 0x000fe40007810000 */
[-C--:B------:R-:W-:Y:S02]  /*3eb0*/  ISETP.GE.AND P1, PT, R18, R137.reuse, PT ;  /* 0x000000891200720c */ /* 0x080fe40003f26270 */
[----:B------:R-:W-:Y:S02]  /*3ec0*/  FSEL R127, R95, -INF , !P0 ;  /* 0xff8000005f7f7808 */ /* 0x000fe40004000000 */
[----:B------:R-:W-:Y:S02]  /*3ed0*/  FMNMX.FTZ R10, R145, R10, !PT ;  /* 0x0000000a910a7209 */ /* 0x000fe40007810000 */
[----:B------:R-:W-:Y:S02]  /*3ee0*/  ISETP.GE.AND P0, PT, R16, R137, PT ;  /* 0x000000891000720c */ /* 0x000fe40003f06270 */
[----:B------:R-:W-:-:S02]  /*3ef0*/  FSEL R45, R110, -INF , !P1 ;  /* 0xff8000006e2d7808 */ /* 0x000fc40004800000 */
[----:B------:R-:W-:Y:S02]  /*3f00*/  FMNMX.FTZ R10, R127, R10, !PT ;  /* 0x0000000a7f0a7209 */ /* 0x000fe40007810000 */
[-C--:B------:R-:W-:Y:S02]  /*3f10*/  ISETP.GE.AND P1, PT, R15, R137.reuse, PT ;  /* 0x000000890f00720c */ /* 0x080fe40003f26270 */
[----:B------:R-:W-:Y:S02]  /*3f20*/  FSEL R51, R111, -INF , !P0 ;  /* 0xff8000006f337808 */ /* 0x000fe40004000000 */
[----:B------:R-:W-:Y:S01]  /*3f30*/  FMNMX.FTZ R10, R45, R10, !PT ;  /* 0x0000000a2d0a7209 */ /* 0x000fe20007810000 */
[----:B------:R-:W-:Y:S01]  /*3f40*/  LDSM.16.MT88.4 R108, [R156+0xb000] ;  /* 0x00b000009c6c783b */ /* 0x000fe20000004200 */
[----:B------:R-:W-:Y:S02]  /*3f50*/  ISETP.GE.AND P0, PT, R14, R137, PT ;  /* 0x000000890e00720c */ /* 0x000fe40003f06270 */
[----:B------:R-:W-:-:S02]  /*3f60*/  FSEL R53, R86, -INF , !P1 ;  /* 0xff80000056357808 */ /* 0x000fc40004800000 */
[----:B------:R-:W-:Y:S02]  /*3f70*/  FMNMX.FTZ R10, R51, R10, !PT ;  /* 0x0000000a330a7209 */ /* 0x000fe40007810000 */
[----:B------:R-:W-:Y:S02]  /*3f80*/  ISETP.GE.AND P1, PT, R13, R137, PT ;  /* 0x000000890d00720c */ /* 0x000fe40003f26270 */
[----:B------:R-:W-:Y:S02]  /*3f90*/  FSEL R43, R87, -INF , !P0 ;  /* 0xff800000572b7808 */ /* 0x000fe40004000000 */
[----:B------:R-:W-:Y:S01]  /*3fa0*/  FMNMX.FTZ R10, R53, R10, !PT ;  /* 0x0000000a350a7209 */ /* 0x000fe20007810000 */
[----:B------:R-:W-:Y:S01]  /*3fb0*/  LDSM.16.MT88.4 R84, [R158+0xb000] ;  /* 0x00b000009e54783b */ /* 0x000fe20000004200 */
[----:B-1----:R-:W-:Y:S02]  /*3fc0*/  FMNMX.FTZ R9, R8, R9, !PT ;  /* 0x0000000908097209 */ /* 0x002fe40007810000 */
[----:B------:R-:W-:-:S02]  /*3fd0*/  ISETP.GE.AND P0, PT, R12, R137, PT ;  /* 0x000000890c00720c */ /* 0x000fc40003f06270 */
[----:B------:R-:W-:Y:S01]  /*3fe0*/  FSEL R39, R82, -INF , !P1 ;  /* 0xff80000052277808 */ /* 0x000fe20004800000 */
[----:B------:R-:W-:Y:S01]  /*3ff0*/  LDSM.16.MT88.4 R12, [R156+0x9400] ;  /* 0x009400009c0c783b */ /* 0x000fe20000004200 */
[----:B------:R-:W-:Y:S02]  /*4000*/  FMNMX.FTZ R8, R43, R10, !PT ;  /* 0x0000000a2b087209 */ /* 0x000fe40007810000 */
[-C--:B------:R-:W-:Y:S02]  /*4010*/  ISETP.GE.AND P1, PT, R6, R137.reuse, PT ;  /* 0x000000890600720c */ /* 0x080fe40003f26270 */
[----:B------:R-:W-:Y:S01]  /*4020*/  FSEL R41, R83, -INF , !P0 ;  /* 0xff80000053297808 */ /* 0x000fe20004000000 */
[----:B------:R-:W1:Y:S01]  /*4030*/  SHFL.BFLY PT, R6, R9, 0x1, 0x1f ;  /* 0x0c201f0009067f89 */ /* 0x000e6200000e0000 */
[----:B------:R-:W-:Y:S02]  /*4040*/  FMNMX.FTZ R8, R39, R8, !PT ;  /* 0x0000000827087209 */ /* 0x000fe40007810000 */
[----:B------:R-:W-:-:S02]  /*4050*/  ISETP.GE.AND P0, PT, R2, R137, PT ;  /* 0x000000890200720c */ /* 0x000fc40003f06270 */
[----:B------:R-:W-:Y:S02]  /*4060*/  FSEL R37, R78, -INF , !P1 ;  /* 0xff8000004e257808 */ /* 0x000fe40004800000 */
[----:B------:R-:W-:Y:S02]  /*4070*/  FMNMX.FTZ R8, R41, R8, !PT ;  /* 0x0000000829087209 */ /* 0x000fe40007810000 */
[----:B------:R-:W-:Y:S02]  /*4080*/  FSEL R35, R79, -INF , !P0 ;  /* 0xff8000004f237808 */ /* 0x000fe40004000000 */
[----:B------:R-:W-:Y:S01]  /*4090*/  FMNMX.FTZ R8, R37, R8, !PT ;  /* 0x0000000825087209 */ /* 0x000fe20007810000 */
[----:B------:R-:W-:Y:S03]  /*40a0*/  LDSM.16.MT88.4 R76, [R156+0x9000] ;  /* 0x009000009c4c783b */ /* 0x000fe60000004200 */
[----:B------:R-:W-:-:S05]  /*40b0*/  FMNMX.FTZ R11, R35, R8, !PT ;  /* 0x00000008230b7209 */ /* 0x000fca0007810000 */
[----:B------:R-:W2:Y:S01]  /*40c0*/  SHFL.BFLY PT, R8, R11, 0x2, 0x1f ;  /* 0x0c401f000b087f89 */ /* 0x000ea200000e0000 */
[----:B-1----:R-:W-:-:S04]  /*40d0*/  FMNMX.FTZ R2, R9, R6, !PT ;  /* 0x0000000609027209 */ /* 0x002fc80007810000 */
[C---:B------:R-:W-:Y:S01]  /*40e0*/  FSETP.NEU.FTZ.AND P0, PT, R2.reuse, -INF , PT ;  /* 0xff8000000200780b */ /* 0x040fe20003f1d000 */
[----:B------:R-:W-:-:S05]  /*40f0*/  FMUL.FTZ R44, R2, c[0x0][0x23c] ;  /* 0x00008f00022c7a20 */ /* 0x000fca0000410000 */
[----:B------:R-:W-:-:S05]  /*4100*/  FSEL R44, R44, RZ, P0 ;  /* 0x000000ff2c2c7208 */ /* 0x000fca0000000000 */
[--C-:B------:R-:W-:Y:S02]  /*4110*/  FFMA.FTZ R147, R0, c[0x0][0x23c], -R44.reuse ;  /* 0x00008f0000937a23 */ /* 0x100fe4000001082c */
[--C-:B------:R-:W-:Y:S02]  /*4120*/  FFMA.FTZ R60, R103, c[0x0][0x23c], -R44.reuse ;  /* 0x00008f00673c7a23 */ /* 0x100fe4000001082c */
[--C-:B------:R-:W-:Y:S01]  /*4130*/  FFMA.FTZ R129, R49, c[0x0][0x23c], -R44.reuse ;  /* 0x00008f0031817a23 */ /* 0x100fe2000001082c */
[----:B--2---:R-:W-:Y:S01]  /*4140*/  FMNMX.FTZ R6, R11, R8, !PT ;  /* 0x000000080b067209 */ /* 0x004fe20007810000 */
[--C-:B------:R-:W-:Y:S01]  /*4150*/  FFMA.FTZ R56, R69, c[0x0][0x23c], -R44.reuse ;  /* 0x00008f0045387a23 */ /* 0x100fe2000001082c */
[----:B------:R-:W-:Y:S01]  /*4160*/  MUFU.EX2 R147, R147 ;  /* 0x0000009300937308 */ /* 0x000fe20000000800 */
[--C-:B------:R-:W-:Y:S02]  /*4170*/  FFMA.FTZ R40, R101, c[0x0][0x23c], -R44.reuse ;  /* 0x00008f0065287a23 */ /* 0x100fe4000001082c */
[----:B------:R-:W1:Y:S01]  /*4180*/  SHFL.BFLY PT, R9, R6, 0x1, 0x1f ;  /* 0x0c201f0006097f89 */ /* 0x000e6200000e0000 */
[----:B------:R-:W-:-:S02]  /*4190*/  FFMA.FTZ R49, R71, c[0x0][0x23c], -R44 ;  /* 0x00008f0047317a23 */ /* 0x000fc4000001082c */
[--C-:B------:R-:W-:Y:S01]  /*41a0*/  FFMA.FTZ R42, R91, c[0x0][0x23c], -R44.reuse ;  /* 0x00008f005b2a7a23 */ /* 0x100fe2000001082c */
[----:B------:R-:W2:Y:S01]  /*41b0*/  LDSM.16.MT88.4 R68, [R158+0x9000] ;  /* 0x009000009e44783b */ /* 0x000ea20000004200 */
[----:B------:R-:W3:Y:S01]  /*41c0*/  MUFU.EX2 R60, R60 ;  /* 0x0000003c003c7308 */ /* 0x000ee20000000800 */
[--C-:B------:R-:W-:Y:S02]  /*41d0*/  FFMA.FTZ R47, R89, c[0x0][0x23c], -R44.reuse ;  /* 0x00008f00592f7a23 */ /* 0x100fe4000001082c */
[--C-:B------:R-:W-:Y:S02]  /*41e0*/  FFMA.FTZ R38, R33, c[0x0][0x23c], -R44.reuse ;  /* 0x00008f0021267a23 */ /* 0x100fe4000001082c */
[--C-:B------:R-:W-:Y:S02]  /*41f0*/  FFMA.FTZ R33, R29, c[0x0][0x23c], -R44.reuse ;  /* 0x00008f001d217a23 */ /* 0x100fe4000001082c */
[--C-:B------:R-:W-:Y:S01]  /*4200*/  FFMA.FTZ R29, R201, c[0x0][0x23c], -R44.reuse ;  /* 0x00008f00c91d7a23 */ /* 0x100fe2000001082c */
[----:B------:R-:W-:Y:S01]  /*4210*/  MUFU.EX2 R129, R129 ;  /* 0x0000008100817308 */ /* 0x000fe20000000800 */
[----:B------:R-:W-:-:S02]  /*4220*/  FFMA.FTZ R28, R203, c[0x0][0x23c], -R44 ;  /* 0x00008f00cb1c7a23 */ /* 0x000fc4000001082c */
[--C-:B------:R-:W-:Y:S02]  /*4230*/  FFMA.FTZ R54, R63, c[0x0][0x23c], -R44.reuse ;  /* 0x00008f003f367a23 */ /* 0x100fe4000001082c */
[--C-:B------:R-:W-:Y:S02]  /*4240*/  FFMA.FTZ R50, R195, c[0x0][0x23c], -R44.reuse ;  /* 0x00008f00c3327a23 */ /* 0x100fe4000001082c */
[--C-:B------:R-:W-:Y:S01]  /*4250*/  FFMA.FTZ R116, R165, c[0x0][0x23c], -R44.reuse ;  /* 0x00008f00a5747a23 */ /* 0x100fe2000001082c */
[----:B------:R-:W4:Y:S01]  /*4260*/  MUFU.EX2 R56, R56 ;  /* 0x0000003800387308 */ /* 0x000f220000000800 */
[----:B---3--:R-:W-:Y:S01]  /*4270*/  F2FP.PACK_AB R100, R60, R147 ;  /* 0x000000933c64723e */ /* 0x008fe200000000ff */
[--C-:B------:R-:W-:Y:S01]  /*4280*/  FFMA.FTZ R66, R179, c[0x0][0x23c], -R44.reuse ;  /* 0x00008f00b3427a23 */ /* 0x100fe2000001082c */
[----:B-1----:R-:W-:Y:S01]  /*4290*/  FMNMX.FTZ R0, R6, R9, !PT ;  /* 0x0000000906007209 */ /* 0x002fe20007810000 */
[--C-:B------:R-:W-:Y:S01]  /*42a0*/  FFMA.FTZ R126, R67, c[0x0][0x23c], -R44.reuse ;  /* 0x00008f00437e7a23 */ /* 0x100fe2000001082c */
[----:B------:R-:W1:Y:S01]  /*42b0*/  LDSM.16.MT88.4 R8, [R158+0xb400] ;  /* 0x00b400009e08783b */ /* 0x000e620000004200 */
[--C-:B------:R-:W-:Y:S01]  /*42c0*/  FFMA.FTZ R124, R119, c[0x0][0x23c], -R44.reuse ;  /* 0x00008f00777c7a23 */ /* 0x100fe2000001082c */
[C---:B------:R-:W-:Y:S01]  /*42d0*/  FSETP.NEU.FTZ.AND P0, PT, R0.reuse, -INF , PT ;  /* 0xff8000000000780b */ /* 0x040fe20003f1d000 */
[----:B------:R-:W-:Y:S01]  /*42e0*/  FMUL.FTZ R34, R0, c[0x0][0x23c] ;  /* 0x00008f0000227a20 */ /* 0x000fe20000410000 */
[----:B------:R-:W-:Y:S01]  /*42f0*/  MUFU.EX2 R49, R49 ;  /* 0x0000003100317308 */ /* 0x000fe20000000800 */
[----:B------:R-:W-:-:S02]  /*4300*/  FFMA.FTZ R67, R125, c[0x0][0x23c], -R44 ;  /* 0x00008f007d437a23 */ /* 0x000fc4000001082c */
[----:B------:R-:W-:Y:S01]  /*4310*/  FFMA.FTZ R117, R117, c[0x0][0x23c], -R44 ;  /* 0x00008f0075757a23 */ /* 0x000fe2000001082c */
[----:B------:R-:W-:Y:S02]  /*4320*/  FSEL R34, R34, RZ, P0 ;  /* 0x000000ff22227208 */ /* 0x000fe40000000000 */
[----:B------:R-:W-:Y:S02]  /*4330*/  ISETP.GE.AND P0, PT, R132, 0x2, PT ;  /* 0x000000028400780c */ /* 0x000fe40003f06270 */
[----:B----4-:R-:W-:Y:S01]  /*4340*/  F2FP.PACK_AB R102, R56, R129 ;  /* 0x000000813866723e */ /* 0x010fe200000000ff */
[--C-:B------:R-:W-:Y:S01]  /*4350*/  FFMA.FTZ R149, R46, c[0x0][0x23c], -R34.reuse ;  /* 0x00008f002e957a23 */ /* 0x100fe20000010822 */
[----:B------:R-:W3:Y:S01]  /*4360*/  MUFU.EX2 R42, R42 ;  /* 0x0000002a002a7308 */ /* 0x000ee20000000800 */
[--C-:B------:R-:W-:Y:S02]  /*4370*/  FFMA.FTZ R62, R17, c[0x0][0x23c], -R34.reuse ;  /* 0x00008f00113e7a23 */ /* 0x100fe40000010822 */
[--C-:B------:R-:W-:Y:S01]  /*4380*/  FFMA.FTZ R141, R75, c[0x0][0x23c], -R34.reuse ;  /* 0x00008f004b8d7a23 */ /* 0x100fe20000010822 */
[----:B------:R-:W-:Y:S01]  /*4390*/  LDSM.16.MT88.4 R16, [R158+0x9400] ;  /* 0x009400009e10783b */ /* 0x000fe20000004200 */
[----:B------:R-:W-:-:S02]  /*43a0*/  FFMA.FTZ R58, R57, c[0x0][0x23c], -R34 ;  /* 0x00008f00393a7a23 */ /* 0x000fc40000010822 */
[--C-:B------:R-:W-:Y:S01]  /*43b0*/  FFMA.FTZ R57, R55, c[0x0][0x23c], -R34.reuse ;  /* 0x00008f0037397a23 */ /* 0x100fe20000010822 */
[----:B------:R-:W-:Y:S01]  /*43c0*/  MUFU.EX2 R149, R149 ;  /* 0x0000009500957308 */ /* 0x000fe20000000800 */
[--C-:B------:R-:W-:Y:S02]  /*43d0*/  FFMA.FTZ R48, R73, c[0x0][0x23c], -R34.reuse ;  /* 0x00008f0049307a23 */ /* 0x100fe40000010822 */
[--C-:B------:R-:W-:Y:S02]  /*43e0*/  FFMA.FTZ R55, R7, c[0x0][0x23c], -R34.reuse ;  /* 0x00008f0007377a23 */ /* 0x100fe40000010822 */
[--C-:B------:R-:W-:Y:S02]  /*43f0*/  FFMA.FTZ R36, R5, c[0x0][0x23c], -R34.reuse ;  /* 0x00008f0005247a23 */ /* 0x100fe40000010822 */
[--C-:B------:R-:W-:Y:S01]  /*4400*/  FFMA.FTZ R32, R197, c[0x0][0x23c], -R34.reuse ;  /* 0x00008f00c5207a23 */ /* 0x100fe20000010822 */
[----:B------:R-:W4:Y:S01]  /*4410*/  MUFU.EX2 R62, R62 ;  /* 0x0000003e003e7308 */ /* 0x000f220000000800 */
[----:B---3--:R-:W-:Y:S01]  /*4420*/  F2FP.PACK_AB R4, R42, R49 ;  /* 0x000000312a04723e */ /* 0x008fe200000000ff */
[----:B------:R-:W-:-:S02]  /*4430*/  FFMA.FTZ R31, R31, c[0x0][0x23c], -R34 ;  /* 0x00008f001f1f7a23 */ /* 0x000fc40000010822 */
[--C-:B------:R-:W-:Y:S02]  /*4440*/  FFMA.FTZ R30, R199, c[0x0][0x23c], -R34.reuse ;  /* 0x00008f00c71e7a23 */ /* 0x100fe40000010822 */
[----:B------:R-:W-:Y:S02]  /*4450*/  FFMA.FTZ R3, R65, c[0x0][0x23c], -R34 ;  /* 0x00008f0041037a23 */ /* 0x000fe40000010822 */
[----:B------:R-:W-:Y:S01]  /*4460*/  MUFU.EX2 R141, R141 ;  /* 0x0000008d008d7308 */ /* 0x000fe20000000800 */
[----:B------:R-:W-:Y:S02]  /*4470*/  FFMA.FTZ R65, R61, c[0x0][0x23c], -R44 ;  /* 0x00008f003d417a23 */ /* 0x000fe4000001082c */
[----:B------:R-:W-:Y:S02]  /*4480*/  FFMA.FTZ R63, R59, c[0x0][0x23c], -R34 ;  /* 0x00008f003b3f7a23 */ /* 0x000fe40000010822 */
[----:B------:R-:W-:Y:S02]  /*4490*/  FFMA.FTZ R61, R193, c[0x0][0x23c], -R44 ;  /* 0x00008f00c13d7a23 */ /* 0x000fe4000001082c */
[--C-:B------:R-:W-:Y:S01]  /*44a0*/  FFMA.FTZ R52, R189, c[0x0][0x23c], -R34.reuse ;  /* 0x00008f00bd347a23 */ /* 0x100fe20000010822 */
[----:B------:R-:W3:Y:S01]  /*44b0*/  MUFU.EX2 R58, R58 ;  /* 0x0000003a003a7308 */ /* 0x000ee20000000800 */
[----:B----4-:R-:W-:Y:S01]  /*44c0*/  F2FP.PACK_AB R101, R62, R149 ;  /* 0x000000953e65723e */ /* 0x010fe200000000ff */
[----:B------:R-:W-:-:S02]  /*44d0*/  FFMA.FTZ R59, R191, c[0x0][0x23c], -R34 ;  /* 0x00008f00bf3b7a23 */ /* 0x000fc40000010822 */
[----:B------:R-:W-:Y:S02]  /*44e0*/  FFMA.FTZ R46, R183, c[0x0][0x23c], -R34 ;  /* 0x00008f00b72e7a23 */ /* 0x000fe40000010822 */
[----:B------:R-:W-:Y:S02]  /*44f0*/  FFMA.FTZ R183, R153, c[0x0][0x23c], -R44 ;  /* 0x00008f0099b77a23 */ /* 0x000fe4000001082c */
[----:B------:R-:W-:Y:S01]  /*4500*/  MUFU.EX2 R47, R47 ;  /* 0x0000002f002f7308 */ /* 0x000fe20000000800 */
[----:B------:R-:W-:Y:S02]  /*4510*/  FFMA.FTZ R165, R151, c[0x0][0x23c], -R34 ;  /* 0x00008f0097a57a23 */ /* 0x000fe40000010822 */
[----:B------:R-:W-:Y:S02]  /*4520*/  FFMA.FTZ R153, R177, c[0x0][0x23c], -R44 ;  /* 0x00008f00b1997a23 */ /* 0x000fe4000001082c */
[--C-:B------:R-:W-:Y:S02]  /*4530*/  FFMA.FTZ R118, R155, c[0x0][0x23c], -R34.reuse ;  /* 0x00008f009b767a23 */ /* 0x100fe40000010822 */
[--C-:B------:R-:W-:Y:S01]  /*4540*/  FFMA.FTZ R151, R187, c[0x0][0x23c], -R34.reuse ;  /* 0x00008f00bb977a23 */ /* 0x100fe20000010822 */
[----:B---3--:R-:W-:Y:S01]  /*4550*/  F2FP.PACK_AB R103, R58, R141 ;  /* 0x0000008d3a67723e */ /* 0x008fe200000000ff */
[----:B------:R-:W3:Y:S01]  /*4560*/  MUFU.EX2 R40, R40 ;  /* 0x0000002800287308 */ /* 0x000ee20000000800 */
[----:B------:R-:W-:-:S02]  /*4570*/  FFMA.FTZ R64, R185, c[0x0][0x23c], -R34 ;  /* 0x00008f00b9407a23 */ /* 0x000fc40000010822 */
[--C-:B------:R-:W-:Y:S02]  /*4580*/  FFMA.FTZ R128, R131, c[0x0][0x23c], -R34.reuse ;  /* 0x00008f0083807a23 */ /* 0x100fe40000010822 */
[--C-:B------:R-:W-:Y:S01]  /*4590*/  FFMA.FTZ R119, R143, c[0x0][0x23c], -R34.reuse ;  /* 0x00008f008f777a23 */ /* 0x100fe20000010822 */
[C---:B------:R-:W-:Y:S01]  /*45a0*/  HMMA.16816.F32 R80, R100.reuse, R84, RZ ;  /* 0x000000546450723c */ /* 0x040fe200000018ff */
[----:B------:R-:W-:Y:S01]  /*45b0*/  FFMA.FTZ R125, R145, c[0x0][0x23c], -R34 ;  /* 0x00008f00917d7a23 */ /* 0x000fe20000010822 */
[----:B------:R-:W-:Y:S01]  /*45c0*/  MUFU.EX2 R57, R57 ;  /* 0x0000003900397308 */ /* 0x000fe20000000800 */
[----:B------:R-:W-:Y:S02]  /*45d0*/  FADD.FTZ R62, R149, R62 ;  /* 0x0000003e953e7221 */ /* 0x000fe40000010000 */
[----:B------:R-:W-:Y:S02]  /*45e0*/  FFMA.FTZ R53, R53, c[0x0][0x23c], -R34 ;  /* 0x00008f0035357a23 */ /* 0x000fe40000010822 */
[----:B------:R-:W-:Y:S01]  /*45f0*/  FADD.FTZ R141, R141, R62 ;  /* 0x0000003e8d8d7221 */ /* 0x000fe20000010000 */
[----:B------:R-:W-:Y:S01]  /*4600*/  HMMA.16816.F32 R84, R100, R86, RZ ;  /* 0x000000566454723c */ /* 0x000fe200000018ff */
[----:B------:R-:W-:Y:S01]  /*4610*/  FFMA.FTZ R62, R45, c[0x0][0x23c], -R34 ;  /* 0x00008f002d3e7a23 */ /* 0x000fe20000010822 */
[----:B------:R-:W4:Y:S01]  /*4620*/  MUFU.EX2 R48, R48 ;  /* 0x0000003000307308 */ /* 0x000f220000000800 */
[----:B---3--:R-:W-:Y:S01]  /*4630*/  F2FP.PACK_AB R6, R40, R47 ;  /* 0x0000002f2806723e */ /* 0x008fe200000000ff */
[----:B------:R-:W-:-:S02]  /*4640*/  FADD.FTZ R130, R58, R141 ;  /* 0x0000008d3a827221 */ /* 0x000fc40000010000 */
[----:B------:R-:W-:Y:S02]  /*4650*/  FFMA.FTZ R58, R23, c[0x0][0x23c], -R44 ;  /* 0x00008f00173a7a23 */ /* 0x000fe4000001082c */
[C---:B------:R-:W-:Y:S01]  /*4660*/  HMMA.16816.F32 R72, R100.reuse, R76, RZ ;  /* 0x0000004c6448723c */ /* 0x040fe200000018ff */
[----:B------:R-:W-:Y:S01]  /*4670*/  FFMA.FTZ R45, R51, c[0x0][0x23c], -R34 ;  /* 0x00008f00332d7a23 */ /* 0x000fe20000010822 */
[----:B------:R-:W-:Y:S01]  /*4680*/  MUFU.EX2 R55, R55 ;  /* 0x0000003700377308 */ /* 0x000fe20000000800 */
[----:B------:R-:W-:Y:S02]  /*4690*/  FFMA.FTZ R51, R20, c[0x0][0x23c], -R44 ;  /* 0x00008f0014337a23 */ /* 0x000fe4000001082c */
[--C-:B------:R-:W-:Y:S02]  /*46a0*/  FFMA.FTZ R39, R39, c[0x0][0x23c], -R34.reuse ;  /* 0x00008f0027277a23 */ /* 0x100fe40000010822 */
[--C-:B------:R-:W-:Y:S01]  /*46b0*/  FFMA.FTZ R35, R35, c[0x0][0x23c], -R34.reuse ;  /* 0x00008f0023237a23 */ /* 0x100fe20000010822 */
[----:B------:R-:W-:Y:S01]  /*46c0*/  HMMA.16816.F32 R76, R100, R78, RZ ;  /* 0x0000004e644c723c */ /* 0x000fe200000018ff */
[----:B------:R-:W-:Y:S01]  /*46d0*/  FFMA.FTZ R37, R37, c[0x0][0x23c], -R34 ;  /* 0x00008f0025257a23 */ /* 0x000fe20000010822 */
[----:B------:R-:W3:Y:S01]  /*46e0*/  MUFU.EX2 R36, R36 ;  /* 0x0000002400247308 */ /* 0x000ee20000000800 */
[----:B----4-:R-:W-:Y:S01]  /*46f0*/  F2FP.PACK_AB R5, R48, R57 ;  /* 0x000000393005723e */ /* 0x010fe200000000ff */
[----:B------:R-:W-:-:S04]  /*4700*/  FADD.FTZ R57, R57, R130 ;  /* 0x0000008239397221 */ /* 0x000fc80000010000 */
[C---:B--2---:R-:W-:Y:S02]  /*4710*/  HMMA.16816.F32 R112, R100.reuse, R68, RZ ;  /* 0x000000446470723c */ /* 0x044fe400000018ff */
[----:B------:R-:W-:Y:S06]  /*4720*/  MUFU.EX2 R38, R38 ;  /* 0x0000002600267308 */ /* 0x000fec0000000800 */
[C---:B------:R-:W-:Y:S01]  /*4730*/  HMMA.16816.F32 R88, R100.reuse, R108, RZ ;  /* 0x0000006c6458723c */ /* 0x040fe200000018ff */
[----:B---3--:R-:W-:Y:S01]  /*4740*/  F2FP.PACK_AB R7, R36, R55 ;  /* 0x000000372407723e */ /* 0x008fe200000000ff */
[----:B------:R-:W2:Y:S06]  /*4750*/  MUFU.EX2 R33, R33 ;  /* 0x0000002100217308 */ /* 0x000eac0000000800 */
[----:B------:R-:W-:Y:S02]  /*4760*/  HMMA.16816.F32 R92, R100, R96, RZ ;  /* 0x00000060645c723c */ /* 0x000fe400000018ff */
[----:B------:R-:W-:Y:S06]  /*4770*/  MUFU.EX2 R29, R29 ;  /* 0x0000001d001d7308 */ /* 0x000fec0000000800 */
[C---:B-1----:R-:W-:Y:S02]  /*4780*/  HMMA.16816.F32 R80, R4.reuse, R8, R80 ;  /* 0x000000080450723c */ /* 0x042fe40000001850 */
[----:B------:R-:W1:Y:S06]  /*4790*/  MUFU.EX2 R28, R28 ;  /* 0x0000001c001c7308 */ /* 0x000e6c0000000800 */
[----:B------:R-:W-:Y:S01]  /*47a0*/  HMMA.16816.F32 R84, R4, R10, R84 ;  /* 0x0000000a0454723c */ /* 0x000fe20000001854 */
[----:B------:R-:W3:Y:S01]  /*47b0*/  LDSM.16.MT88.4 R8, [R156+0xd000] ;  /* 0x00d000009c08783b */ /* 0x000ee20000004200 */
[----:B------:R-:W-:Y:S06]  /*47c0*/  MUFU.EX2 R32, R32 ;  /* 0x0000002000207308 */ /* 0x000fec0000000800 */
[C---:B------:R-:W-:Y:S02]  /*47d0*/  HMMA.16816.F32 R68, R100.reuse, R70, RZ ;  /* 0x000000466444723c */ /* 0x040fe400000018ff */
[----:B------:R-:W4:Y:S06]  /*47e0*/  MUFU.EX2 R31, R31 ;  /* 0x0000001f001f7308 */ /* 0x000f2c0000000800 */
[C---:B------:R-:W-:Y:S02]  /*47f0*/  HMMA.16816.F32 R108, R100.reuse, R110, RZ ;  /* 0x0000006e646c723c */ /* 0x040fe400000018ff */
[----:B------:R-:W-:Y:S06]  /*4800*/  MUFU.EX2 R30, R30 ;  /* 0x0000001e001e7308 */ /* 0x000fec0000000800 */
[----:B------:R-:W-:Y:S02]  /*4810*/  HMMA.16816.F32 R96, R100, R98, RZ ;  /* 0x000000626460723c */ /* 0x000fe400000018ff */
[----:B------:R-:W5:Y:S06]  /*4820*/  MUFU.EX2 R3, R3 ;  /* 0x0000000300037308 */ /* 0x000f6c0000000800 */
[C---:B------:R-:W-:Y:S02]  /*4830*/  HMMA.16816.F32 R72, R4.reuse, R12, R72 ;  /* 0x0000000c0448723c */ /* 0x040fe40000001848 */
[----:B------:R-:W-:Y:S06]  /*4840*/  MUFU.EX2 R65, R65 ;  /* 0x0000004100417308 */ /* 0x000fec0000000800 */
[----:B------:R-:W-:Y:S01]  /*4850*/  HMMA.16816.F32 R76, R4, R14, R76 ;  /* 0x0000000e044c723c */ /* 0x000fe2000000184c */
[----:B------:R-:W1:Y:S01]  /*4860*/  LDSM.16.MT88.4 R12, [R158+0xd400] ;  /* 0x00d400009e0c783b */ /* 0x000e620000004200 */
[----:B------:R-:W1:Y:S06]  /*4870*/  MUFU.EX2 R54, R54 ;  /* 0x0000003600367308 */ /* 0x000e6c0000000800 */
[C---:B---3--:R-:W-:Y:S02]  /*4880*/  HMMA.16816.F32 R104, R100.reuse, R8, RZ ;  /* 0x000000086468723c */ /* 0x048fe400000018ff */
[----:B------:R-:W-:Y:S06]  /*4890*/  MUFU.EX2 R61, R61 ;  /* 0x0000003d003d7308 */ /* 0x000fec0000000800 */
[----:B------:R-:W-:Y:S01]  /*48a0*/  HMMA.16816.F32 R100, R100, R10, RZ ;  /* 0x0000000a6464723c */ /* 0x000fe200000018ff */
[----:B------:R-:W3:Y:S01]  /*48b0*/  LDSM.16.MT88.4 R8, [R156+0xd400] ;  /* 0x00d400009c08783b */ /* 0x000ee20000004200 */
[----:B------:R-:W1:Y:S06]  /*48c0*/  MUFU.EX2 R50, R50 ;  /* 0x0000003200327308 */ /* 0x000e6c0000000800 */
[C---:B------:R-:W-:Y:S02]  /*48d0*/  HMMA.16816.F32 R112, R4.reuse, R16, R112 ;  /* 0x000000100470723c */ /* 0x040fe40000001870 */
[----:B------:R-:W-:Y:S06]  /*48e0*/  MUFU.EX2 R63, R63 ;  /* 0x0000003f003f7308 */ /* 0x000fec0000000800 */
[C---:B------:R-:W-:Y:S01]  /*48f0*/  HMMA.16816.F32 R68, R4.reuse, R18, R68 ;  /* 0x000000120444723c */ /* 0x040fe20000001844 */
[----:B------:R-:W2:Y:S01]  /*4900*/  LDSM.16.MT88.4 R16, [R156+0xb400] ;  /* 0x00b400009c10783b */ /* 0x000ea20000004200 */
[----:B------:R-:W2:Y:S06]  /*4910*/  MUFU.EX2 R52, R52 ;  /* 0x0000003400347308 */ /* 0x000eac0000000800 */
[C---:B-1----:R-:W-:Y:S02]  /*4920*/  HMMA.16816.F32 R92, R4.reuse, R12, R92 ;  /* 0x0000000c045c723c */ /* 0x042fe4000000185c */
[----:B------:R-:W-:Y:S06]  /*4930*/  MUFU.EX2 R59, R59 ;  /* 0x0000003b003b7308 */ /* 0x000fec0000000800 */
[C---:B------:R-:W-:Y:S01]  /*4940*/  HMMA.16816.F32 R96, R4.reuse, R14, R96 ;  /* 0x0000000e0460723c */ /* 0x040fe20000001860 */
[----:B------:R-:W1:Y:S01]  /*4950*/  LDSM.16.MT88.4 R12, [R158+0x9800] ;  /* 0x009800009e0c783b */ /* 0x000e620000004200 */
        /* <DEDUP_REMOVED lines=8> */
[----:B------:R-:W-:Y:S01]  /*49e0*/  HMMA.16816.F32 R108, R4, R18, R108 ;  /* 0x00000012046c723c */ /* 0x000fe2000000186c */
[----:B------:R-:W-:Y:S01]  /*49f0*/  LDSM.16.MT88.4 R16, [R158+0xa400] ;  /* 0x00a400009e10783b */ /* 0x000fe20000004200 */
[----:B------:R-:W2:Y:S05]  /*4a00*/  MUFU.EX2 R66, R66 ;  /* 0x0000004200427308 */ /* 0x000eaa0000000800 */
[----:B------:R-:W-:-:S02]  /*4a10*/  F2FP.PACK_AB R4, R33, R38 ;  /* 0x000000262104723e */ /* 0x000fc400000000ff */
[----:B------:R-:W-:Y:S01]  /*4a20*/  F2FP.PACK_AB R6, R28, R29 ;  /* 0x0000001d1c06723e */ /* 0x000fe200000000ff */
[----:B------:R-:W-:Y:S01]  /*4a30*/  MUFU.EX2 R165, R165 ;  /* 0x000000a500a57308 */ /* 0x000fe20000000800 */
[----:B----4-:R-:W-:Y:S02]  /*4a40*/  F2FP.PACK_AB R5, R31, R32 ;  /* 0x000000201f05723e */ /* 0x010fe400000000ff */
[----:B-----5:R-:W-:-:S05]  /*4a50*/  F2FP.PACK_AB R7, R3, R30 ;  /* 0x0000001e0307723e */ /* 0x020fca00000000ff */
[----:B------:R-:W4:Y:S02]  /*4a60*/  MUFU.EX2 R118, R118 ;  /* 0x0000007600767308 */ /* 0x000f240000000800 */
[C---:B-1----:R-:W-:Y:S06]  /*4a70*/  HMMA.16816.F32 R112, R4.reuse, R12, R112 ;  /* 0x0000000c0470723c */ /* 0x042fec0000001870 */
[----:B------:R-:W-:Y:S02]  /*4a80*/  MUFU.EX2 R151, R151 ;  /* 0x0000009700977308 */ /* 0x000fe40000000800 */
[C---:B---3--:R-:W-:Y:S06]  /*4a90*/  HMMA.16816.F32 R72, R4.reuse, R8, R72 ;  /* 0x000000080448723c */ /* 0x048fec0000001848 */
[----:B------:R-:W1:Y:S02]  /*4aa0*/  MUFU.EX2 R64, R64 ;  /* 0x0000004000407308 */ /* 0x000e640000000800 */
[C---:B------:R-:W-:Y:S01]  /*4ab0*/  HMMA.16816.F32 R76, R4.reuse, R10, R76 ;  /* 0x0000000a044c723c */ /* 0x040fe2000000184c */
[----:B------:R-:W3:Y:S05]  /*4ac0*/  LDSM.16.MT88.4 R8, [R156+0xb800] ;  /* 0x00b800009c08783b */ /* 0x000eea0000004200 */
[----:B------:R-:W-:Y:S02]  /*4ad0*/  MUFU.EX2 R126, R126 ;  /* 0x0000007e007e7308 */ /* 0x000fe40000000800 */
[C---:B------:R-:W-:Y:S01]  /*4ae0*/  HMMA.16816.F32 R68, R4.reuse, R14, R68 ;  /* 0x0000000e0444723c */ /* 0x040fe20000001844 */
[----:B------:R-:W5:Y:S05]  /*4af0*/  LDSM.16.MT88.4 R12, [R158+0xb800] ;  /* 0x00b800009e0c783b */ /* 0x000f6a0000004200 */
[----:B------:R-:W-:Y:S08]  /*4b00*/  MUFU.EX2 R117, R117 ;  /* 0x0000007500757308 */ /* 0x000ff00000000800 */
[----:B------:R-:W-:Y:S08]  /*4b10*/  MUFU.EX2 R124, R124 ;  /* 0x0000007c007c7308 */ /* 0x000ff00000000800 */
[----:B------:R-:W1:Y:S08]  /*4b20*/  MUFU.EX2 R67, R67 ;  /* 0x0000004300437308 */ /* 0x000e700000000800 */
[----:B------:R-:W-:Y:S01]  /*4b30*/  MUFU.EX2 R128, R128 ;  /* 0x0000008000807308 */ /* 0x000fe20000000800 */
[C---:B---3--:R-:W-:Y:S07]  /*4b40*/  HMMA.16816.F32 R88, R4.reuse, R8, R88 ;  /* 0x000000080458723c */ /* 0x048fee0000001858 */
[----:B------:R-:W3:Y:S01]  /*4b50*/  MUFU.EX2 R119, R119 ;  /* 0x0000007700777308 */ /* 0x000ee20000000800 */
[C---:B------:R-:W-:Y:S01]  /*4b60*/  HMMA.16816.F32 R108, R4.reuse, R10, R108 ;  /* 0x0000000a046c723c */ /* 0x040fe2000000186c */
[----:B------:R-:W1:Y:S06]  /*4b70*/  LDSM.16.MT88.4 R8, [R156+0xd800] ;  /* 0x00d800009c08783b */ /* 0x000e6c0000004200 */
[----:B------:R-:W-:Y:S01]  /*4b80*/  MUFU.EX2 R125, R125 ;  /* 0x0000007d007d7308 */ /* 0x000fe20000000800 */
[C---:B-----5:R-:W-:Y:S07]  /*4b90*/  HMMA.16816.F32 R80, R4.reuse, R12, R80 ;  /* 0x0000000c0450723c */ /* 0x060fee0000001850 */
[----:B------:R-:W-:Y:S01]  /*4ba0*/  MUFU.EX2 R58, R58 ;  /* 0x0000003a003a7308 */ /* 0x000fe20000000800 */
[C---:B------:R-:W-:Y:S01]  /*4bb0*/  HMMA.16816.F32 R84, R4.reuse, R14, R84 ;  /* 0x0000000e0454723c */ /* 0x040fe20000001854 */
[----:B------:R-:W5:Y:S06]  /*4bc0*/  LDSM.16.MT88.4 R12, [R158+0xd800] ;  /* 0x00d800009e0c783b */ /* 0x000f6c0000004200 */
[----:B------:R-:W-:Y:S08]  /*4bd0*/  MUFU.EX2 R62, R62 ;  /* 0x0000003e003e7308 */ /* 0x000ff00000000800 */
[----:B------:R-:W-:Y:S08]  /*4be0*/  MUFU.EX2 R45, R45 ;  /* 0x0000002d002d7308 */ /* 0x000ff00000000800 */
[----:B------:R-:W-:Y:S01]  /*4bf0*/  MUFU.EX2 R39, R39 ;  /* 0x0000002700277308 */ /* 0x000fe20000000800 */
[C---:B-1----:R-:W-:Y:S07]  /*4c00*/  HMMA.16816.F32 R104, R4.reuse, R8, R104 ;  /* 0x000000080468723c */ /* 0x042fee0000001868 */
[----:B------:R-:W-:Y:S01]  /*4c10*/  MUFU.EX2 R35, R35 ;  /* 0x0000002300237308 */ /* 0x000fe20000000800 */
[C---:B------:R-:W-:Y:S01]  /*4c20*/  HMMA.16816.F32 R100, R4.reuse, R10, R100 ;  /* 0x0000000a0464723c */ /* 0x040fe20000001864 */
[----:B------:R-:W1:Y:S07]  /*4c30*/  LDSM.16.MT88.4 R8, [R156+0x9c00] ;  /* 0x009c00009c08783b */ /* 0x000e6e0000004200 */
[C---:B-----5:R-:W-:Y:S08]  /*4c40*/  HMMA.16816.F32 R92, R4.reuse, R12, R92 ;  /* 0x0000000c045c723c */ /* 0x060ff0000000185c */
[----:B------:R-:W-:Y:S01]  /*4c50*/  HMMA.16816.F32 R96, R4, R14, R96 ;  /* 0x0000000e0460723c */ /* 0x000fe20000001860 */
[----:B------:R-:W5:Y:S06]  /*4c60*/  LDSM.16.MT88.4 R12, [R158+0x9c00] ;  /* 0x009c00009e0c783b */ /* 0x000f6c0000004200 */
[----:B------:R-:W-:-:S02]  /*4c70*/  F2FP.PACK_AB R4, R54, R65 ;  /* 0x000000413604723e */ /* 0x000fc400000000ff */
[----:B------:R-:W-:Y:S02]  /*4c80*/  F2FP.PACK_AB R6, R50, R61 ;  /* 0x0000003d3206723e */ /* 0x000fe400000000ff */
[----:B------:R-:W-:Y:S02]  /*4c90*/  F2FP.PACK_AB R5, R52, R63 ;  /* 0x0000003f3405723e */ /* 0x000fe400000000ff */
[----:B------:R-:W-:-:S07]  /*4ca0*/  F2FP.PACK_AB R7, R46, R59 ;  /* 0x0000003b2e07723e */ /* 0x000fce00000000ff */
[C---:B-1----:R-:W-:Y:S08]  /*4cb0*/  HMMA.16816.F32 R72, R4.reuse, R8, R72 ;  /* 0x000000080448723c */ /* 0x042ff00000001848 */
[C---:B------:R-:W-:Y:S01]  /*4cc0*/  HMMA.16816.F32 R76, R4.reuse, R10, R76 ;  /* 0x0000000a044c723c */ /* 0x040fe2000000184c */
[----:B------:R-:W1:Y:S07]  /*4cd0*/  LDSM.16.MT88.4 R8, [R156+0xbc00] ;  /* 0x00bc00009c08783b */ /* 0x000e6e0000004200 */
[C---:B-----5:R-:W-:Y:S08]  /*4ce0*/  HMMA.16816.F32 R112, R4.reuse, R12, R112 ;  /* 0x0000000c0470723c */ /* 0x060ff00000001870 */
[C---:B------:R-:W-:Y:S01]  /*4cf0*/  HMMA.16816.F32 R68, R4.reuse, R14, R68 ;  /* 0x0000000e0444723c */ /* 0x040fe20000001844 */
[----:B------:R-:W5:Y:S07]  /*4d00*/  LDSM.16.MT88.4 R12, [R158+0xbc00] ;  /* 0x00bc00009e0c783b */ /* 0x000f6e0000004200 */
        /* <DEDUP_REMOVED lines=10> */
[----:B------:R-:W-:Y:S01]  /*4db0*/  HMMA.16816.F32 R96, R4, R14, R96 ;  /* 0x0000000e0460723c */ /* 0x000fe20000001860 */
[----:B------:R-:W5:Y:S06]  /*4dc0*/  LDSM.16.MT88.4 R12, [R158+0xa000] ;  /* 0x00a000009e0c783b */ /* 0x000f6c0000004200 */
[----:B------:R-:W-:-:S02]  /*4dd0*/  F2FP.PACK_AB R4, R116, R183 ;  /* 0x000000b77404723e */ /* 0x000fc400000000ff */
[----:B--2---:R-:W-:Y:S02]  /*4de0*/  F2FP.PACK_AB R6, R66, R153 ;  /* 0x000000994206723e */ /* 0x004fe400000000ff */
[----:B----4-:R-:W-:Y:S02]  /*4df0*/  F2FP.PACK_AB R5, R118, R165 ;  /* 0x000000a57605723e */ /* 0x010fe400000000ff */
[----:B------:R-:W-:-:S07]  /*4e00*/  F2FP.PACK_AB R7, R64, R151 ;  /* 0x000000974007723e */ /* 0x000fce00000000ff */
[C---:B-1----:R-:W-:Y:S08]  /*4e10*/  HMMA.16816.F32 R72, R4.reuse, R8, R72 ;  /* 0x000000080448723c */ /* 0x042ff00000001848 */
[C---:B------:R-:W-:Y:S01]  /*4e20*/  HMMA.16816.F32 R76, R4.reuse, R10, R76 ;  /* 0x0000000a044c723c */ /* 0x040fe2000000184c */
[----:B------:R-:W1:Y:S07]  /*4e30*/  LDSM.16.MT88.4 R8, [R156+0xc000] ;  /* 0x00c000009c08783b */ /* 0x000e6e0000004200 */
[C---:B-----5:R-:W-:Y:S08]  /*4e40*/  HMMA.16816.F32 R112, R4.reuse, R12, R112 ;  /* 0x0000000c0470723c */ /* 0x060ff00000001870 */
        /* <DEDUP_REMOVED lines=16> */
[----:B------:R-:W-:Y:S01]  /*4f50*/  FFMA.FTZ R60, R127, c[0x0][0x23c], -R34 ;  /* 0x00008f007f3c7a23 */ /* 0x000fe20000010822 */
[----:B---3--:R-:W-:Y:S01]  /*4f60*/  F2FP.PACK_AB R5, R119, R128 ;  /* 0x000000807705723e */ /* 0x008fe200000000ff */
[----:B------:R-:W-:Y:S01]  /*4f70*/  FADD.FTZ R129, R129, R4 ;  /* 0x0000000481817221 */ /* 0x000fe20000010000 */
[----:B------:R-:W-:Y:S01]  /*4f80*/  F2FP.PACK_AB R4, R117, R126 ;  /* 0x0000007e7504723e */ /* 0x000fe200000000ff */
[----:B------:R-:W-:-:S02]  /*4f90*/  FFMA.FTZ R127, R25, c[0x0][0x23c], -R44 ;  /* 0x00008f00197f7a23 */ /* 0x000fc4000001082c */
[----:B------:R-:W3:Y:S01]  /*4fa0*/  MUFU.EX2 R60, R60 ;  /* 0x0000003c003c7308 */ /* 0x000ee20000000800 */
[----:B------:R-:W-:Y:S02]  /*4fb0*/  FADD.FTZ R140, R56, R129 ;  /* 0x00000081388c7221 */ /* 0x000fe40000010000 */
[--C-:B------:R-:W-:Y:S02]  /*4fc0*/  FFMA.FTZ R129, R21, c[0x0][0x23c], -R44.reuse ;  /* 0x00008f0015817a23 */ /* 0x100fe4000001082c */
[----:B------:R-:W-:-:S03]  /*4fd0*/  FFMA.FTZ R56, R27, c[0x0][0x23c], -R44 ;  /* 0x00008f001b387a23 */ /* 0x000fc6000001082c */
[----:B------:R-:W-:Y:S01]  /*4fe0*/  MUFU.EX2 R127, R127 ;  /* 0x0000007f007f7308 */ /* 0x000fe20000000800 */
[----:B---3--:R-:W-:-:S07]  /*4ff0*/  F2FP.PACK_AB R7, R60, R125 ;  /* 0x0000007d3c07723e */ /* 0x008fce00000000ff */
[----:B------:R-:W3:Y:S01]  /*5000*/  MUFU.EX2 R129, R129 ;  /* 0x0000008100817308 */ /* 0x000ee20000000800 */
[C---:B-1----:R-:W-:Y:S07]  /*5010*/  HMMA.16816.F32 R80, R4.reuse, R8, R80 ;  /* 0x000000080450723c */ /* 0x042fee0000001850 */
[----:B------:R-:W1:Y:S01]  /*5020*/  MUFU.EX2 R56, R56 ;  /* 0x0000003800387308 */ /* 0x000e620000000800 */
[C---:B------:R-:W-:Y:S01]  /*5030*/  HMMA.16816.F32 R84, R4.reuse, R10, R84 ;  /* 0x0000000a0454723c */ /* 0x040fe20000001854 */
[----:B------:R-:W4:Y:S07]  /*5040*/  LDSM.16.MT88.4 R8, [R158+0xe400] ;  /* 0x00e400009e08783b */ /* 0x000f2e0000004200 */
[C---:B--2---:R-:W-:Y:S08]  /*5050*/  HMMA.16816.F32 R72, R4.reuse, R12, R72 ;  /* 0x0000000c0448723c */ /* 0x044ff00000001848 */
[C---:B------:R-:W-:Y:S01]  /*5060*/  HMMA.16816.F32 R76, R4.reuse, R14, R76 ;  /* 0x0000000e044c723c */ /* 0x040fe2000000184c */
[----:B------:R-:W2:Y:S07]  /*5070*/  LDSM.16.MT88.4 R12, [R156+0xe400] ;  /* 0x00e400009c0c783b */ /* 0x000eae0000004200 */
[C---:B------:R-:W-:Y:S08]  /*5080*/  HMMA.16816.F32 R112, R4.reuse, R16, R112 ;  /* 0x000000100470723c */ /* 0x040ff00000001870 */
[C---:B------:R-:W-:Y:S01]  /*5090*/  HMMA.16816.F32 R68, R4.reuse, R18, R68 ;  /* 0x000000120444723c */ /* 0x040fe20000001844 */
[----:B------:R-:W5:Y:S07]  /*50a0*/  LDSM.16.MT88.4 R16, [R156+0xc400] ;  /* 0x00c400009c10783b */ /* 0x000f6e0000004200 */
[C---:B----4-:R-:W-:Y:S08]  /*50b0*/  HMMA.16816.F32 R92, R4.reuse, R8, R92 ;  /* 0x00000008045c723c */ /* 0x050ff0000000185c */
[C---:B------:R-:W-:Y:S01]  /*50c0*/  HMMA.16816.F32 R96, R4.reuse, R10, R96 ;  /* 0x0000000a0460723c */ /* 0x040fe20000001860 */
[----:B------:R-:W4:Y:S07]  /*50d0*/  LDSM.16.MT88.4 R8, [R158+0xa800] ;  /* 0x00a800009e08783b */ /* 0x000f2e0000004200 */
[C---:B--2---:R-:W-:Y:S07]  /*50e0*/  HMMA.16816.F32 R104, R4.reuse, R12, R104 ;  /* 0x0000000c0468723c */ /* 0x044fee0000001868 */
[----:B------:R-:W-:Y:S01]  /*50f0*/  FADD.FTZ R13, R49, R140 ;  /* 0x0000008c310d7221 */ /* 0x000fe20000010000 */
[----:B------:R-:W-:Y:S01]  /*5100*/  HMMA.16816.F32 R100, R4, R14, R100 ;  /* 0x0000000e0464723c */ /* 0x000fe20000001864 */
[----:B------:R-:W-:Y:S01]  /*5110*/  MUFU.EX2 R49, R53 ;  /* 0x0000003500317308 */ /* 0x000fe20000000800 */
[----:B------:R-:W-:-:S02]  /*5120*/  FADD.FTZ R12, R48, R57 ;  /* 0x00000039300c7221 */ /* 0x000fc40000010000 */
[----:B------:R-:W-:Y:S02]  /*5130*/  FFMA.FTZ R48, R22, c[0x0][0x23c], -R44 ;  /* 0x00008f0016307a23 */ /* 0x000fe4000001082c */
[----:B------:R-:W-:Y:S01]  /*5140*/  FADD.FTZ R55, R55, R12 ;  /* 0x0000000c37377221 */ /* 0x000fe20000010000 */
[----:B------:R-:W2:Y:S01]  /*5150*/  LDSM.16.MT88.4 R20, [R158+0xc800] ;  /* 0x00c800009e14783b */ /* 0x000ea20000004200 */
[----:B-----5:R-:W-:Y:S02]  /*5160*/  HMMA.16816.F32 R88, R4, R16, R88 ;  /* 0x000000100458723c */ /* 0x020fe40000001858 */
[----:B------:R-:W-:-:S04]  /*5170*/  FADD.FTZ R55, R36, R55 ;  /* 0x0000003724377221 */ /* 0x000fc80000010000 */
[----:B------:R-:W-:Y:S02]  /*5180*/  FADD.FTZ R32, R32, R55 ;  /* 0x0000003720207221 */ /* 0x000fe40000010000 */
[----:B------:R-:W-:Y:S01]  /*5190*/  FFMA.FTZ R17, R43, c[0x0][0x23c], -R34 ;  /* 0x00008f002b117a23 */ /* 0x000fe20000010822 */
[----:B------:R-:W-:Y:S01]  /*51a0*/  HMMA.16816.F32 R108, R4, R18, R108 ;  /* 0x00000012046c723c */ /* 0x000fe2000000186c */
[----:B------:R-:W-:Y:S02]  /*51b0*/  FADD.FTZ R16, R42, R13 ;  /* 0x0000000d2a107221 */ /* 0x000fe40000010000 */
[----:B------:R-:W5:Y:S01]  /*51c0*/  MUFU.EX2 R42, R17 ;  /* 0x00000011002a7308 */ /* 0x000f620000000800 */
[----:B------:R-:W2:Y:S01]  /*51d0*/  LDSM.16.MT88.4 R12, [R156+0xc800] ;  /* 0x00c800009c0c783b */ /* 0x000ea20000004200 */
[----:B------:R-:W-:Y:S02]  /*51e0*/  FADD.FTZ R43, R47, R16 ;  /* 0x000000102f2b7221 */ /* 0x000fe40000010000 */
[----:B---3--:R-:W-:Y:S01]  /*51f0*/  F2FP.PACK_AB R4, R58, R129 ;  /* 0x000000813a04723e */ /* 0x008fe200000000ff */
[--C-:B------:R-:W-:Y:S01]  /*5200*/  FFMA.FTZ R47, R24, c[0x0][0x23c], -R44.reuse ;  /* 0x00008f00182f7a23 */ /* 0x100fe2000001082c */
[----:B-1----:R-:W-:Y:S01]  /*5210*/  F2FP.PACK_AB R6, R56, R127 ;  /* 0x0000007f3806723e */ /* 0x002fe200000000ff */
[----:B------:R-:W-:Y:S01]  /*5220*/  FFMA.FTZ R44, R26, c[0x0][0x23c], -R44 ;  /* 0x00008f001a2c7a23 */ /* 0x000fe2000001082c */
[----:B------:R-:W-:Y:S01]  /*5230*/  F2FP.PACK_AB R5, R45, R62 ;  /* 0x0000003e2d05723e */ /* 0x000fe200000000ff */
[----:B------:R-:W-:Y:S01]  /*5240*/  LDSM.16.MT88.4 R24, [R156+0xa800] ;  /* 0x00a800009c18783b */ /* 0x000fe20000004200 */
[----:B------:R-:W-:-:S02]  /*5250*/  FADD.FTZ R43, R40, R43 ;  /* 0x0000002b282b7221 */ /* 0x000fc40000010000 */
[----:B------:R-:W-:Y:S02]  /*5260*/  FADD.FTZ R31, R31, R32 ;  /* 0x000000201f1f7221 */ /* 0x000fe40000010000 */
[----:B------:R-:W-:Y:S01]  /*5270*/  FFMA.FTZ R40, R41, c[0x0][0x23c], -R34 ;  /* 0x00008f0029287a23 */ /* 0x000fe20000010822 */
[----:B-----5:R-:W-:Y:S01]  /*5280*/  F2FP.PACK_AB R7, R42, R49 ;  /* 0x000000312a07723e */ /* 0x020fe200000000ff */
[----:B------:R-:W1:Y:S01]  /*5290*/  LDSM.16.MT88.4 R16, [R156+0xe800] ;  /* 0x00e800009c10783b */ /* 0x000e620000004200 */
[----:B------:R-:W-:Y:S01]  /*52a0*/  FADD.FTZ R30, R30, R31 ;  /* 0x0000001f1e1e7221 */ /* 0x000fe20000010000 */
[----:B------:R-:W-:Y:S03]  /*52b0*/  MUFU.EX2 R34, R37 ;  /* 0x0000002500227308 */ /* 0x000fe60000000800 */
[----:B------:R-:W-:Y:S01]  /*52c0*/  FADD.FTZ R30, R3, R30 ;  /* 0x0000001e031e7221 */ /* 0x000fe20000010000 */
[C---:B----4-:R-:W-:Y:S03]  /*52d0*/  HMMA.16816.F32 R112, R4.reuse, R8, R112 ;  /* 0x000000080470723c */ /* 0x050fe60000001870 */
[----:B------:R-:W-:Y:S01]  /*52e0*/  FADD.FTZ R63, R63, R30 ;  /* 0x0000001e3f3f7221 */ /* 0x000fe20000010000 */
[----:B------:R-:W-:Y:S03]  /*52f0*/  MUFU.EX2 R40, R40 ;  /* 0x0000002800287308 */ /* 0x000fe60000000800 */
[----:B------:R-:W-:Y:S01]  /*5300*/  FADD.FTZ R52, R52, R63 ;  /* 0x0000003f34347221 */ /* 0x000fe20000010000 */
[----:B------:R-:W-:Y:S01]  /*5310*/  HMMA.16816.F32 R68, R4, R10, R68 ;  /* 0x0000000a0444723c */ /* 0x000fe20000001844 */
[----:B------:R-:W3:Y:S02]  /*5320*/  LDSM.16.MT88.4 R8, [R158+0xe800] ;  /* 0x00e800009e08783b */ /* 0x000ee40000004200 */
[----:B------:R-:W-:-:S04]  /*5330*/  FADD.FTZ R59, R59, R52 ;  /* 0x000000343b3b7221 */ /* 0x000fc80000010000 */
[----:B------:R-:W-:Y:S01]  /*5340*/  FADD.FTZ R46, R46, R59 ;  /* 0x0000003b2e2e7221 */ /* 0x000fe20000010000 */
[----:B--2---:R-:W-:Y:S03]  /*5350*/  HMMA.16816.F32 R80, R4, R20, R80 ;  /* 0x000000140450723c */ /* 0x004fe60000001850 */
[----:B------:R-:W-:-:S04]  /*5360*/  FADD.FTZ R165, R165, R46 ;  /* 0x0000002ea5a57221 */ /* 0x000fc80000010000 */
[----:B------:R-:W-:Y:S01]  /*5370*/  FADD.FTZ R118, R118, R165 ;  /* 0x000000a576767221 */ /* 0x000fe20000010000 */
[----:B------:R-:W-:Y:S03]  /*5380*/  HMMA.16816.F32 R88, R4, R12, R88 ;  /* 0x0000000c0458723c */ /* 0x000fe60000001858 */
        /* <DEDUP_REMOVED lines=9> */
[C---:B------:R-:W-:Y:S01]  /*5420*/  HMMA.16816.F32 R72, R4.reuse, R24, R72 ;  /* 0x000000180448723c */ /* 0x040fe20000001848 */
[----:B------:R-:W-:Y:S01]  /*5430*/  MUFU.EX2 R24, R51 ;  /* 0x0000003300187308 */ /* 0x000fe20000000800 */
[----:B------:R-:W-:Y:S02]  /*5440*/  FADD.FTZ R125, R60, R125 ;  /* 0x0000007d3c7d7221 */ /* 0x000fe40000010000 */
[----:B------:R-:W-:Y:S02]  /*5450*/  FADD.FTZ R16, R33, R16 ;  /* 0x0000001021107221 */ /* 0x000fe40000010000 */
[----:B------:R-:W-:Y:S02]  /*5460*/  FADD.FTZ R62, R62, R125 ;  /* 0x0000007d3e3e7221 */ /* 0x000fe40000010000 */
[----:B---3--:R-:W-:Y:S01]  /*5470*/  HMMA.16816.F32 R92, R4, R8, R92 ;  /* 0x00000008045c723c */ /* 0x008fe2000000185c */
[----:B------:R-:W-:Y:S01]  /*5480*/  FADD.FTZ R29, R29, R16 ;  /* 0x000000101d1d7221 */ /* 0x000fe20000010000 */
[----:B------:R-:W-:Y:S01]  /*5490*/  MUFU.EX2 R25, R47 ;  /* 0x0000002f00197308 */ /* 0x000fe20000000800 */
[----:B------:R-:W-:-:S02]  /*54a0*/  FADD.FTZ R62, R45, R62 ;  /* 0x0000003e2d3e7221 */ /* 0x000fc40000010000 */
[----:B------:R-:W-:Y:S02]  /*54b0*/  FADD.FTZ R28, R28, R29 ;  /* 0x0000001d1c1c7221 */ /* 0x000fe40000010000 */
[----:B------:R-:W-:Y:S01]  /*54c0*/  FADD.FTZ R49, R49, R62 ;  /* 0x0000003e31317221 */ /* 0x000fe20000010000 */
[C---:B------:R-:W-:Y:S01]  /*54d0*/  HMMA.16816.F32 R96, R4.reuse, R10, R96 ;  /* 0x0000000a0460723c */ /* 0x040fe20000001860 */
[----:B------:R-:W1:Y:S01]  /*54e0*/  LDSM.16.MT88.4 R8, [R158+0xcc00] ;  /* 0x00cc00009e08783b */ /* 0x000e620000004200 */
[----:B------:R-:W-:Y:S02]  /*54f0*/  FADD.FTZ R65, R65, R28 ;  /* 0x0000001c41417221 */ /* 0x000fe40000010000 */
[----:B------:R-:W-:Y:S02]  /*5500*/  FADD.FTZ R42, R42, R49 ;  /* 0x000000312a2a7221 */ /* 0x000fe40000010000 */
[----:B------:R-:W-:Y:S02]  /*5510*/  FADD.FTZ R54, R54, R65 ;  /* 0x0000004136367221 */ /* 0x000fe40000010000 */
[----:B------:R-:W-:Y:S01]  /*5520*/  HMMA.16816.F32 R76, R4, R26, R76 ;  /* 0x0000001a044c723c */ /* 0x000fe2000000184c */
[----:B------:R-:W3:Y:S01]  /*5530*/  MUFU.EX2 R27, R48 ;  /* 0x00000030001b7308 */ /* 0x000ee20000000800 */
[----:B------:R-:W-:-:S04]  /*5540*/  FADD.FTZ R61, R61, R54 ;  /* 0x000000363d3d7221 */ /* 0x000fc80000010000 */
[----:B------:R-:W-:Y:S02]  /*5550*/  FADD.FTZ R50, R50, R61 ;  /* 0x0000003d32327221 */ /* 0x000fe40000010000 */
[C---:B------:R-:W-:Y:S01]  /*5560*/  HMMA.16816.F32 R84, R4.reuse, R22, R84 ;  /* 0x000000160454723c */ /* 0x040fe20000001854 */
[----:B------:R-:W4:Y:S01]  /*5570*/  MUFU.EX2 R26, R44 ;  /* 0x0000002c001a7308 */ /* 0x000f220000000800 */
[----:B------:R-:W-:Y:S01]  /*5580*/  FADD.FTZ R183, R183, R50 ;  /* 0x00000032b7b77221 */ /* 0x000fe20000010000 */
[----:B------:R-:W5:Y:S03]  /*5590*/  LDSM.16.MT88.4 R20, [R158+0xac00] ;  /* 0x00ac00009e14783b */ /* 0x000f660000004200 */
[----:B------:R-:W-:Y:S02]  /*55a0*/  FADD.FTZ R116, R116, R183 ;  /* 0x000000b774747221 */ /* 0x000fe40000010000 */
[----:B------:R-:W-:Y:S01]  /*55b0*/  HMMA.16816.F32 R100, R4, R18, R100 ;  /* 0x000000120464723c */ /* 0x000fe20000001864 */
[----:B------:R-:W5:Y:S01]  /*55c0*/  LDSM.16.MT88.4 R16, [R156+0xcc00] ;  /* 0x00cc00009c10783b */ /* 0x000f620000004200 */
[----:B------:R-:W-:-:S04]  /*55d0*/  FADD.FTZ R153, R153, R116 ;  /* 0x0000007499997221 */ /* 0x000fc80000010000 */
[----:B------:R-:W-:Y:S01]  /*55e0*/  FADD.FTZ R153, R66, R153 ;  /* 0x0000009942997221 */ /* 0x000fe20000010000 */
[----:B---3--:R-:W-:Y:S02]  /*55f0*/  F2FP.PACK_AB R4, R27, R24 ;  /* 0x000000181b04723e */ /* 0x008fe400000000ff */
[----:B----4-:R-:W-:Y:S01]  /*5600*/  F2FP.PACK_AB R6, R26, R25 ;  /* 0x000000191a06723e */ /* 0x010fe200000000ff */
[----:B------:R-:W-:Y:S01]  /*5610*/  FADD.FTZ R126, R126, R153 ;  /* 0x000000997e7e7221 */ /* 0x000fe20000010000 */
[C---:B------:R-:W-:Y:S01]  /*5620*/  F2FP.PACK_AB R5, R40.reuse, R39 ;  /* 0x000000272805723e */ /* 0x040fe200000000ff */
[----:B------:R-:W-:Y:S01]  /*5630*/  FADD.FTZ R39, R39, R42 ;  /* 0x0000002a27277221 */ /* 0x000fe20000010000 */
[----:B------:R-:W-:Y:S01]  /*5640*/  F2FP.PACK_AB R7, R35, R34 ;  /* 0x000000222307723e */ /* 0x000fe200000000ff */
[----:B------:R-:W-:Y:S02]  /*5650*/  FADD.FTZ R117, R117, R126 ;  /* 0x0000007e75757221 */ /* 0x000fe40000010000 */
[----:B------:R-:W-:-:S02]  /*5660*/  FADD.FTZ R39, R40, R39 ;  /* 0x0000002728277221 */ /* 0x000fc40000010000 */
[----:B------:R-:W-:Y:S02]  /*5670*/  FADD.FTZ R124, R124, R117 ;  /* 0x000000757c7c7221 */ /* 0x000fe40000010000 */
[C---:B--2---:R-:W-:Y:S01]  /*5680*/  HMMA.16816.F32 R72, R4.reuse, R12, R72 ;  /* 0x0000000c0448723c */ /* 0x044fe20000001848 */
[----:B------:R-:W-:Y:S02]  /*5690*/  FADD.FTZ R34, R34, R39 ;  /* 0x0000002722227221 */ /* 0x000fe40000010000 */
[----:B------:R-:W-:Y:S02]  /*56a0*/  FADD.FTZ R124, R67, R124 ;  /* 0x0000007c437c7221 */ /* 0x000fe40000010000 */
[----:B------:R-:W-:Y:S02]  /*56b0*/  FADD.FTZ R182, R35, R34 ;  /* 0x0000002223b67221 */ /* 0x000fe40000010000 */
        /* <DEDUP_REMOVED lines=12> */
[----:B-----5:R-:W-:Y:S03]  /*5780*/  HMMA.16816.F32 R112, R4, R20, R112 ;  /* 0x000000140470723c */ /* 0x020fe60000001870 */
[----:B------:R-:W-:-:S05]  /*5790*/  FADD.FTZ R179, R26, R25 ;  /* 0x000000191ab37221 */ /* 0x000fca0000010000 */
[C---:B------:R-:W-:Y:S08]  /*57a0*/  HMMA.16816.F32 R68, R4.reuse, R22, R68 ;  /* 0x000000160444723c */ /* 0x040ff00000001844 */
[C---:B------:R-:W-:Y:S08]  /*57b0*/  HMMA.16816.F32 R88, R4.reuse, R16, R88 ;  /* 0x000000100458723c */ /* 0x040ff00000001858 */
        /* <DEDUP_REMOVED lines=64> */
[----:B------:R-:W-:Y:S01]  /*5bc0*/  IMAD R4, R5, c[0x0][0x18c], R4 ;  /* 0x0000630005047a24 */ /* 0x000fe200078e0204 */
[----:B------:R-:W-:-:S03]  /*5bd0*/  MOV R5, R8 ;  /* 0x0000000800057202 */ /* 0x000fc60000000f00 */
[----:B------:R-:W-:Y:S01]  /*5be0*/  IMAD.IADD R4, R9, 0x1, R4 ;  /* 0x0000000109047824 */ /* 0x000fe200078e0204 */
[----:B------:R-:W-:Y:S05]  /*5bf0*/  BRA `(.L_x_1777) ;  /* 0x0000002000007947 */ /* 0x000fea0003800000 */
.L_x_1776:
[----:B------:R-:W-:-:S04]  /*5c00*/  LEA R5, -R121, RZ, 0x7 ;  /* 0x000000ff79057211 */ /* 0x000fc800078e39ff */
[----:B------:R-:W-:Y:S02]  /*5c10*/  SHF.R.S32.HI R4, RZ, 0x1f, R5 ;  /* 0x0000001fff047819 */ /* 0x000fe40000011405 */
.L_x_1777:
[----:B------:R-:W-:Y:S01]  /*5c20*/  LEA R7, P1, R121, R5, 0x5 ;  /* 0x0000000579077211 */ /* 0x000fe200078228ff */
[----:B------:R-:W-:Y:S01]  /*5c30*/  IMAD.MOV.U32 R140, RZ, RZ, 0x6 ;  /* 0x00000006ff8c7424 */ /* 0x000fe200078e00ff */
[-C--:B------:R-:W-:Y:S02]  /*5c40*/  IADD3 R3, P2, R5, R122.reuse, RZ ;  /* 0x0000007a05037210 */ /* 0x080fe40007f5e0ff */
[----:B------:R-:W-:Y:S01]  /*5c50*/  IADD3 R122, P0, R7, R122, RZ ;  /* 0x0000007a077a7210 */ /* 0x000fe20007f1e0ff */
[----:B------:R-:W-:Y:S01]  /*5c60*/  IMAD.MOV.U32 R7, RZ, RZ, c[0x0][0x1a4] ;  /* 0x00006900ff077624 */ /* 0x000fe200078e00ff */
[----:B------:R-:W-:Y:S01]  /*5c70*/  LEA R164, P3, R5, R164, 0x1 ;  /* 0x000000a405a47211 */ /* 0x000fe200078608ff */
[----:B------:R-:W-:Y:S01]  /*5c80*/  IMAD.X R6, R4, 0x1, R120, P2 ;  /* 0x0000000104067824 */ /* 0x000fe200010e0678 */
[----:B------:R-:W-:Y:S02]  /*5c90*/  LEA R8, P2, R3, c[0x0][0x170], 0x1 ;  /* 0x00005c0003087a11 */ /* 0x000fe400078408ff */
[----:B------:R-:W-:-:S02]  /*5ca0*/  LEA.HI.X R7, R121, R4, R7, 0x5, P1 ;  /* 0x0000000479077211 */ /* 0x000fc400008f2c07 */
[----:B------:R-:W-:Y:S01]  /*5cb0*/  LEA.HI.X R9, R3, c[0x0][0x174], R6, 0x1, P2 ;  /* 0x00005d0003097a11 */ /* 0x000fe200010f0c06 */
[----:B------:R-:W-:Y:S01]  /*5cc0*/  IMAD.SHL.U32 R3, R121, 0x40, RZ ;  /* 0x0000004079037824 */ /* 0x000fe200078e00ff */
[----:B------:R-:W-:Y:S01]  /*5cd0*/  LEA.HI.X R163, R5, R163, R4, 0x1, P3 ;  /* 0x000000a305a37211 */ /* 0x000fe200018f0c04 */
[----:B------:R-:W-:Y:S01]  /*5ce0*/  IMAD.X R7, R7, 0x1, R120, P0 ;  /* 0x0000000107077824 */ /* 0x000fe200000e0678 */
[C---:B------:R-:W-:Y:S02]  /*5cf0*/  LEA R10, P0, R122.reuse, c[0x0][0x170], 0x1 ;  /* 0x00005c007a0a7a11 */ /* 0x040fe400078008ff */
[----:B------:R-:W-:Y:S01]  /*5d00*/  SHF.L.U64.HI R4, R121, R140, c[0x0][0x1a4] ;  /* 0x0000690079047619 */ /* 0x000fe2000001028c */
[----:B------:R-:W-:Y:S01]  /*5d10*/  IMAD.MOV.U32 R165, RZ, RZ, R163 ;  /* 0x000000ffffa57224 */ /* 0x000fe200078e00a3 */
[----:B------:R-:W-:Y:S02]  /*5d20*/  IADD3 R6, P1, R3, R164, RZ ;  /* 0x000000a403067210 */ /* 0x000fe40007f3e0ff */
[----:B------:R-:W-:-:S02]  /*5d30*/  LEA.HI.X R11, R122, c[0x0][0x174], R7, 0x1, P0 ;  /* 0x00005d007a0b7a11 */ /* 0x000fc400000f0c07 */
[-C--:B------:R-:W-:Y:S01]  /*5d40*/  IADD3 R12, P0, R6, R3.reuse, RZ ;  /* 0x00000003060c7210 */ /* 0x080fe20007f1e0ff */
[----:B------:R-:W-:Y:S01]  /*5d50*/  IMAD.X R7, R4, 0x1, R163, P1 ;  /* 0x0000000104077824 */ /* 0x000fe200008e06a3 */
[-C--:B------:R-:W-:Y:S01]  /*5d60*/  IADD3 R16, P2, R10, R3.reuse, RZ ;  /* 0x000000030a107210 */ /* 0x080fe20007f5e0ff */
[----:B------:R-:W-:Y:S01]  /*5d70*/  @!PT LDS RZ, [RZ] ;  /* 0x00000000fffff984 */ /* 0x000fe20000000800 */
[----:B------:R-:W-:Y:S01]  /*5d80*/  @!PT LDS RZ, [RZ] ;  /* 0x00000000fffff984 */ /* 0x000fe20000000800 */
[----:B------:R-:W-:Y:S01]  /*5d90*/  @!PT LDS RZ, [RZ] ;  /* 0x00000000fffff984 */ /* 0x000fe20000000800 */
[----:B------:R1:W-:Y:S01]  /*5da0*/  LDGSTS.E.BYPASS.LTC128B.128 [R169+0x9000], [R164.64] ;  /* 0x09000000a4a97fae */ /* 0x0003e2000b901d4c */
[-C--:B------:R-:W-:Y:S01]  /*5db0*/  IADD3 R20, P1, R12, R3.reuse, RZ ;  /* 0x000000030c147210 */ /* 0x080fe20007f3e0ff */
[--C-:B------:R-:W-:Y:S01]  /*5dc0*/  IMAD.X R13, R7, 0x1, R4.reuse, P0 ;  /* 0x00000001070d7824 */ /* 0x100fe200000e0604 */
[----:B------:R-:W-:Y:S01]  /*5dd0*/  IADD3 R22, P0, R16, R3, RZ ;  /* 0x0000000310167210 */ /* 0x000fe20007f1e0ff */
[----:B------:R2:W-:Y:S01]  /*5de0*/  LDGSTS.E.BYPASS.LTC128B.128 [R169+0xb000], [R8.64+0x40] ;  /* 0x0b00004008a97fae */ /* 0x0005e2000b901d4c */
[--C-:B------:R-:W-:Y:S02]  /*5df0*/  IMAD.X R17, R11, 0x1, R4.reuse, P2 ;  /* 0x000000010b117824 */ /* 0x100fe400010e0604 */
[--C-:B------:R-:W-:Y:S01]  /*5e00*/  IMAD.X R21, R13, 0x1, R4.reuse, P1 ;  /* 0x000000010d157824 */ /* 0x100fe200008e0604 */
[----:B------:R2:W-:Y:S01]  /*5e10*/  LDGSTS.E.BYPASS.LTC128B.128 [R169+0xd000], [R8.64+0x80] ;  /* 0x0d00008008a97fae */ /* 0x0005e2000b901d4c */
[----:B------:R-:W-:Y:S01]  /*5e20*/  IMAD.X R23, R17, 0x1, R4, P0 ;  /* 0x0000000111177824 */ /* 0x000fe200000e0604 */
[----:B------:R-:W-:-:S02]  /*5e30*/  ISETP.GE.AND P0, PT, R132, 0x3, PT ;  /* 0x000000038400780c */ /* 0x000fc40003f06270 */
        /* <DEDUP_REMOVED lines=9> */
[----:B---3--:R-:W-:Y:S04]  /*5ed0*/  LDSM.16.M88.4 R4, [R161] ;  /* 0x00000000a104783b */ /* 0x008fe80000000200 */
[----:B------:R-:W3:Y:S04]  /*5ee0*/  LDSM.16.M88.4 R60, [R160+0x3000] ;  /* 0x00300000a03c783b */ /* 0x000ee80000000200 */
[----:B------:R-:W3:Y:S04]  /*5ef0*/  LDSM.16.M88.4 R52, [R160+0x3400] ;  /* 0x00340000a034783b */ /* 0x000ee80000000200 */
[----:B------:R-:W-:Y:S04]  /*5f00*/  LDSM.16.M88.4 R116, [R159] ;  /* 0x000000009f74783b */ /* 0x000fe80000000200 */
[----:B----4-:R-:W4:Y:S04]  /*5f10*/  LDSM.16.M88.4 R12, [R157+0x3000] ;  /* 0x003000009d0c783b */ /* 0x010f280000000200 */
[----:B--2---:R-:W2:Y:S04]  /*5f20*/  LDSM.16.M88.4 R8, [R157+0x3400] ;  /* 0x003400009d08783b */ /* 0x004ea80000000200 */
[----:B------:R-:W2:Y:S04]  /*5f30*/  LDSM.16.M88.4 R44, [R160+0x3800] ;  /* 0x00380000a02c783b */ /* 0x000ea80000000200 */
[----:B------:R-:W2:Y:S04]  /*5f40*/  LDSM.16.M88.4 R36, [R160+0x3c00] ;  /* 0x003c0000a024783b */ /* 0x000ea80000000200 */
[----:B-1----:R-:W1:Y:S04]  /*5f50*/  LDSM.16.M88.4 R20, [R160+0x4400] ;  /* 0x00440000a014783b */ /* 0x002e680000000200 */
[----:B-----5:R-:W5:Y:S04]  /*5f60*/  LDSM.16.M88.4 R16, [R157+0x3800] ;  /* 0x003800009d10783b */ /* 0x020f680000000200 */
[----:B------:R-:W1:Y:S01]  /*5f70*/  LDSM.16.M88.4 R28, [R160+0x4000] ;  /* 0x00400000a01c783b */ /* 0x000e620000000200 */
[C---:B---3--:R-:W-:Y:S03]  /*5f80*/  HMMA.16816.F32 R64, R4.reuse, R60, RZ ;  /* 0x0000003c0440723c */ /* 0x048fe600000018ff */
        /* <DEDUP_REMOVED lines=10> */
[C---:B--2---:R-:W-:Y:S08]  /*6030*/  HMMA.16816.F32 R56, R116.reuse, R8, R56 ;  /* 0x000000087438723c */ /* 0x044ff00000001838 */
[----:B------:R-:W-:Y:S01]  /*6040*/  HMMA.16816.F32 R52, R116, R10, R52 ;  /* 0x0000000a7434723c */ /* 0x000fe20000001834 */
[----:B------:R-:W2:Y:S07]  /*6050*/  LDSM.16.M88.4 R8, [R157+0x3c00] ;  /* 0x003c00009d08783b */ /* 0x000eae0000000200 */
[C---:B------:R-:W-:Y:S08]  /*6060*/  HMMA.16816.F32 R48, R4.reuse, R44, RZ ;  /* 0x0000002c0430723c */ /* 0x040ff000000018ff */
[C---:B------:R-:W-:Y:S08]  /*6070*/  HMMA.16816.F32 R44, R4.reuse, R46, RZ ;  /* 0x0000002e042c723c */ /* 0x040ff000000018ff */
[C---:B------:R-:W-:Y:S08]  /*6080*/  HMMA.16816.F32 R40, R4.reuse, R36, RZ ;  /* 0x000000240428723c */ /* 0x040ff000000018ff */
[C---:B------:R-:W-:Y:S08]  /*6090*/  HMMA.16816.F32 R36, R4.reuse, R38, RZ ;  /* 0x000000260424723c */ /* 0x040ff000000018ff */
[C---:B-1----:R-:W-:Y:S08]  /*60a0*/  HMMA.16816.F32 R24, R4.reuse, R20, RZ ;  /* 0x000000140418723c */ /* 0x042ff000000018ff */
[----:B------:R-:W-:Y:S08]  /*60b0*/  HMMA.16816.F32 R20, R4, R22, RZ ;  /* 0x000000160414723c */ /* 0x000ff000000018ff */
[C---:B-----5:R-:W-:Y:S08]  /*60c0*/  HMMA.16816.F32 R48, R116.reuse, R16, R48 ;  /* 0x000000107430723c */ /* 0x060ff00000001830 */
[----:B------:R-:W-:Y:S08]  /*60d0*/  HMMA.16816.F32 R44, R116, R18, R44 ;  /* 0x00000012742c723c */ /* 0x000ff0000000182c */
[----:B------:R-:W-:Y:S08]  /*60e0*/  HMMA.16816.F32 R32, R4, R28, RZ ;  /* 0x0000001c0420723c */ /* 0x000ff000000018ff */
[C---:B--2---:R-:W-:Y:S08]  /*60f0*/  HMMA.16816.F32 R40, R116.reuse, R8, R40 ;  /* 0x000000087428723c */ /* 0x044ff00000001828 */
        /* <DEDUP_REMOVED lines=10> */
[C---:B------:R-:W-:Y:S07]  /*61a0*/  HMMA.16816.F32 R32, R116.reuse, R128, R32 ;  /* 0x000000807420723c */ /* 0x040fee0000001820 */
[----:B------:R-:W-:Y:S01]  /*61b0*/  IMAD.SHL.U32 R128, R167, 0x80, RZ ;  /* 0x00000080a7807824 */ /* 0x000fe200078e00ff */
[----:B------:R-:W-:Y:S04]  /*61c0*/  HMMA.16816.F32 R28, R116, R130, R28 ;  /* 0x00000082741c723c */ /* 0x000fe8000000181c */
[----:B------:R-:W-:-:S04]  /*61d0*/  LOP3.LUT R3, R128, 0x8, R139, 0xfe, !PT ;  /* 0x0000000880037812 */ /* 0x000fc800078efe8b */
[C---:B------:R-:W-:Y:S01]  /*61e0*/  ISETP.GE.AND P5, PT, R3.reuse, R138, PT ;  /* 0x0000008a0300720c */ /* 0x040fe20003fa6270 */
[----:B-1----:R-:W-:Y:S01]  /*61f0*/  HMMA.16816.F32 R16, R116, R124, R16 ;  /* 0x0000007c7410723c */ /* 0x002fe20000001810 */
[----:B------:R-:W-:-:S07]  /*6200*/  ISETP.GE.AND P1, PT, R3, R137, PT ;  /* 0x000000890300720c */ /* 0x000fce0003f26270 */
        /* <DEDUP_REMOVED lines=86> */
[----:B------:R-:W2:Y:S11]  /*6770*/  LDSM.16.M88.4 R120, [R157+0x7800] ;  /* 0x007800009d78783b */ /* 0x000eb60000000200 */
[----:B------:R-:W-:Y:S11]  /*6780*/  @!UPT UIADD3 URZ, URZ, URZ, URZ ;  /* 0x0000003f3f3ff290 */ /* 0x000ff6000fffe03f */
[----:B------:R-:W-:Y:S01]  /*6790*/  @!UPT UIADD3 URZ, URZ, URZ, URZ ;  /* 0x0000003f3f3ff290 */ /* 0x000fe2000fffe03f */
[----:B------:R-:W-:Y:S01]  /*67a0*/  FSEL R151, R62, -INF , !P1 ;  /* 0xff8000003e977808 */ /* 0x000fe20004800000 */
        /* <DEDUP_REMOVED lines=14> */
[----:B------:R-:W-:Y:S01]  /*6890*/  LOP3.LUT R119, R128, R139, RZ, 0xfc, !PT ;  /* 0x0000008b80777212 */ /* 0x000fe200078efcff */
[C---:B------:R-:W-:Y:S03]  /*68a0*/  HMMA.16816.F32 R8, R124.reuse, R116, R8 ;  /* 0x000000747c08723c */ /* 0x040fe60000001808 */
[----:B------:R-:W-:Y:S01]  /*68b0*/  IADD3 R3, R119, 0x1, RZ ;  /* 0x0000000177037810 */ /* 0x000fe20007ffe0ff */
[----:B------:R-:W-:Y:S03]  /*68c0*/  BAR.SYNC.DEFER_BLOCKING 0x0 ;  /* 0x0000000000007b1d */ /* 0x000fe60000010000 */
[C---:B------:R-:W-:Y:S01]  /*68d0*/  ISETP.GE.AND P3, PT, R3.reuse, R138, PT ;  /* 0x0000008a0300720c */ /* 0x040fe20003f66270 */
[----:B--2---:R-:W-:Y:S01]  /*68e0*/  HMMA.16816.F32 R16, R124, R120, R16 ;  /* 0x000000787c10723c */ /* 0x004fe20000001810 */
[----:B------:R-:W-:-:S02]  /*68f0*/  ISETP.GE.AND P2, PT, R3, R137, PT ;  /* 0x000000890300720c */ /* 0x000fc40003f46270 */
[----:B------:R-:W-:Y:S02]  /*6900*/  IADD3 R3, R119, 0x9, RZ ;  /* 0x0000000977037810 */ /* 0x000fe40007ffe0ff */
[----:B------:R-:W-:-:S03]  /*6910*/  LOP3.LUT R116, R128, 0x10, R139, 0xfe, !PT ;  /* 0x0000001080747812 */ /* 0x000fc600078efe8b */
[----:B------:R-:W-:Y:S01]  /*6920*/  HMMA.16816.F32 R12, R124, R122, R12 ;  /* 0x0000007a7c0c723c */ /* 0x000fe2000000180c */
[----:B------:R-:W-:-:S06]  /*6930*/  ISETP.GE.AND P4, PT, R116, R138, PT ;  /* 0x0000008a7400720c */ /* 0x000fcc0003f86270 */
[----:B------:R-:W-:Y:S02]  /*6940*/  FSEL R123, R67, -INF , !P2 ;  /* 0xff800000437b7808 */ /* 0x000fe40005000000 */
[----:B------:R-:W-:Y:S02]  /*6950*/  FSEL R126, R60, -INF , !P5 ;  /* 0xff8000003c7e7808 */ /* 0x000fe40006800000 */
[C---:B------:R-:W-:Y:S02]  /*6960*/  ISETP.GE.AND P2, PT, R3.reuse, R138, PT ;  /* 0x0000008a0300720c */ /* 0x040fe40003f46270 */
[----:B------:R-:W-:Y:S02]  /*6970*/  ISETP.GE.AND P5, PT, R3, R137, PT ;  /* 0x000000890300720c */ /* 0x000fe40003fa6270 */
[----:B------:R-:W-:Y:S02]  /*6980*/  IADD3 R3, R119, 0x11, RZ ;  /* 0x0000001177037810 */ /* 0x000fe40007ffe0ff */
[----:B------:R-:W-:-:S02]  /*6990*/  FSEL R124, R65, -INF , !P3 ;  /* 0xff800000417c7808 */ /* 0x000fc40005800000 */
[--C-:B------:R-:W-:Y:S02]  /*69a0*/  LOP3.LUT R65, R128, 0x18, R139.reuse, 0xfe, !PT ;  /* 0x0000001880417812 */ /* 0x100fe400078efe8b */
        /* <DEDUP_REMOVED lines=9> */
[----:B------:R-:W-:Y:S02]  /*6a40*/  IADD3 R3, R119, 0x19, RZ ;  /* 0x0000001977037810 */ /* 0x000fe40007ffe0ff */
[----:B------:R-:W-:-:S02]  /*6a50*/  FSEL R58, R57, -INF , !P5 ;  /* 0xff800000393a7808 */ /* 0x000fc40006800000 */
[CC--:B------:R-:W-:Y:S02]  /*6a60*/  ISETP.GE.AND P3, PT, R61.reuse, R138.reuse, PT ;  /* 0x0000008a3d00720c */ /* 0x0c0fe40003f66270 */
[-C--:B------:R-:W-:Y:S02]  /*6a70*/  ISETP.GE.AND P5, PT, R61, R137.reuse, PT ;  /* 0x000000893d00720c */ /* 0x080fe40003fa6270 */
[----:B------:R-:W-:Y:S02]  /*6a80*/  FSEL R61, R59, -INF , !P4 ;  /* 0xff8000003b3d7808 */ /* 0x000fe40006000000 */
[----:B------:R-:W-:Y:S02]  /*6a90*/  FSEL R62, R52, -INF , !P1 ;  /* 0xff800000343e7808 */ /* 0x000fe40004800000 */
[----:B------:R-:W-:Y:S02]  /*6aa0*/  ISETP.GE.AND P2, PT, R65, R137, PT ;  /* 0x000000894100720c */ /* 0x000fe40003f46270 */
[----:B------:R-:W-:-:S02]  /*6ab0*/  ISETP.GE.AND P4, PT, R3, R138, PT ;  /* 0x0000008a0300720c */ /* 0x000fc40003f86270 */
[----:B------:R-:W-:Y:S02]  /*6ac0*/  ISETP.GE.AND P1, PT, R3, R137, PT ;  /* 0x000000890300720c */ /* 0x000fe40003f26270 */
[----:B------:R-:W-:Y:S02]  /*6ad0*/  LOP3.LUT R57, R128, 0x28, R139, 0xfe, !PT ;  /* 0x0000002880397812 */ /* 0x000fe400078efe8b */
[----:B------:R-:W-:Y:S02]  /*6ae0*/  IADD3 R3, R119, 0x21, RZ ;  /* 0x0000002177037810 */ /* 0x000fe40007ffe0ff */
[----:B------:R-:W-:Y:S02]  /*6af0*/  FSEL R63, R54, -INF , !P2 ;  /* 0xff800000363f7808 */ /* 0x000fe40005000000 */
[----:B------:R-:W-:Y:S02]  /*6b00*/  FSEL R65, R55, -INF , !P1 ;  /* 0xff80000037417808 */ /* 0x000fe40004800000 */
[----:B------:R-:W-:-:S02]  /*6b10*/  FSEL R196, R48, -INF , !P3 ;  /* 0xff80000030c47808 */ /* 0x000fc40005800000 */
[-C--:B------:R-:W-:Y:S02]  /*6b20*/  ISETP.GE.AND P2, PT, R57, R138.reuse, PT ;  /* 0x0000008a3900720c */ /* 0x080fe40003f46270 */
[C---:B------:R-:W-:Y:S02]  /*6b30*/  ISETP.GE.AND P1, PT, R3.reuse, R138, PT ;  /* 0x0000008a0300720c */ /* 0x040fe40003f26270 */
[----:B------:R-:W-:Y:S02]  /*6b40*/  ISETP.GE.AND P3, PT, R3, R137, PT ;  /* 0x000000890300720c */ /* 0x000fe40003f66270 */
[----:B------:R-:W-:Y:S02]  /*6b50*/  LOP3.LUT R52, R128, 0x30, R139, 0xfe, !PT ;  /* 0x0000003080347812 */ /* 0x000fe400078efe8b */
[----:B------:R-:W-:Y:S02]  /*6b60*/  IADD3 R3, R119, 0x29, RZ ;  /* 0x0000002977037810 */ /* 0x000fe40007ffe0ff */
[----:B------:R-:W-:-:S02]  /*6b70*/  FSEL R56, R53, -INF , !P4 ;  /* 0xff80000035387808 */ /* 0x000fc40006000000 */
[----:B------:R-:W-:Y:S02]  /*6b80*/  FSEL R197, R50, -INF , !P5 ;  /* 0xff80000032c57808 */ /* 0x000fe40006800000 */
[----:B------:R-:W-:Y:S02]  /*6b90*/  FSEL R191, R51, -INF , !P3 ;  /* 0xff80000033bf7808 */ /* 0x000fe40005800000 */
[----:B------:R-:W-:Y:S02]  /*6ba0*/  FSEL R200, R44, -INF , !P2 ;  /* 0xff8000002cc87808 */ /* 0x000fe40005000000 */
[----:B------:R-:W-:Y:S02]  /*6bb0*/  ISETP.GE.AND P4, PT, R57, R137, PT ;  /* 0x000000893900720c */ /* 0x000fe40003f86270 */
[-C--:B------:R-:W-:Y:S02]  /*6bc0*/  ISETP.GE.AND P5, PT, R52, R138.reuse, PT ;  /* 0x0000008a3400720c */ /* 0x080fe40003fa6270 */
[----:B------:R-:W-:-:S02]  /*6bd0*/  ISETP.GE.AND P3, PT, R3, R138, PT ;  /* 0x0000008a0300720c */ /* 0x000fc40003f66270 */
[----:B------:R-:W-:Y:S02]  /*6be0*/  ISETP.GE.AND P2, PT, R3, R137, PT ;  /* 0x000000890300720c */ /* 0x000fe40003f46270 */
[----:B------:R-:W-:Y:S02]  /*6bf0*/  LOP3.LUT R48, R128, 0x38, R139, 0xfe, !PT ;  /* 0x0000003880307812 */ /* 0x000fe400078efe8b */
[----:B------:R-:W-:Y:S02]  /*6c00*/  IADD3 R3, R119, 0x31, RZ ;  /* 0x0000003177037810 */ /* 0x000fe40007ffe0ff */
[----:B------:R-:W-:Y:S02]  /*6c10*/  FSEL R198, R49, -INF , !P1 ;  /* 0xff80000031c67808 */ /* 0x000fe40004800000 */
[----:B------:R-:W-:Y:S02]  /*6c20*/  FSEL R193, R46, -INF , !P4 ;  /* 0xff8000002ec17808 */ /* 0x000fe40006000000 */
[----:B------:R-:W-:-:S02]  /*6c30*/  FSEL R195, R47, -INF , !P2 ;  /* 0xff8000002fc37808 */ /* 0x000fc40005000000 */
[----:B------:R-:W-:Y:S02]  /*6c40*/  FSEL R188, R40, -INF , !P5 ;  /* 0xff80000028bc7808 */ /* 0x000fe40006800000 */
[-C--:B------:R-:W-:Y:S02]  /*6c50*/  ISETP.GE.AND P1, PT, R52, R137.reuse, PT ;  /* 0x000000893400720c */ /* 0x080fe40003f26270 */
[-C--:B------:R-:W-:Y:S02]  /*6c60*/  ISETP.GE.AND P4, PT, R48, R138.reuse, PT ;  /* 0x0000008a3000720c */ /* 0x080fe40003f86270 */
[C---:B------:R-:W-:Y:S02]  /*6c70*/  ISETP.GE.AND P2, PT, R3.reuse, R138, PT ;  /* 0x0000008a0300720c */ /* 0x040fe40003f46270 */
[----:B------:R-:W-:Y:S02]  /*6c80*/  ISETP.GE.AND P5, PT, R3, R137, PT ;  /* 0x000000890300720c */ /* 0x000fe40003fa6270 */
[----:B------:R-:W-:-:S02]  /*6c90*/  LOP3.LUT R44, R128, 0x40, R139, 0xfe, !PT ;  /* 0x00000040802c7812 */ /* 0x000fc400078efe8b */
        /* <DEDUP_REMOVED lines=45> */
[-C--:B------:R-:W-:Y:S02]  /*6f70*/  ISETP.GE.AND P4, PT, R28, R138.reuse, PT ;  /* 0x0000008a1c00720c */ /* 0x080fe40003f86270 */
[C---:B------:R-:W-:Y:S02]  /*6f80*/  ISETP.GE.AND P2, PT, R3.reuse, R138, PT ;  /* 0x0000008a0300720c */ /* 0x040fe40003f46270 */
[----:B------:R-:W-:-:S02]  /*6f90*/  ISETP.GE.AND P5, PT, R3, R137, PT ;  /* 0x000000890300720c */ /* 0x000fc40003fa6270 */
[-C--:B------:R-:W-:Y:S02]  /*6fa0*/  ISETP.GE.AND P1, PT, R32, R137.reuse, PT ;  /* 0x000000892000720c */ /* 0x080fe40003f26270 */
[----:B------:R-:W-:Y:S02]  /*6fb0*/  FSEL R150, R25, -INF , !P3 ;  /* 0xff80000019967808 */ /* 0x000fe40005800000 */
[----:B------:R-:W-:Y:S02]  /*6fc0*/  IADD3 R3, R119, 0x61, RZ ;  /* 0x0000006177037810 */ /* 0x000fe40007ffe0ff */
[----:B------:R-:W-:Y:S02]  /*6fd0*/  ISETP.GE.AND P3, PT, R28, R137, PT ;  /* 0x000000891c00720c */ /* 0x000fe40003f66270 */
[----:B------:R-:W-:Y:S02]  /*6fe0*/  LOP3.LUT R24, R128, 0x68, R139, 0xfe, !PT ;  /* 0x0000006880187812 */ /* 0x000fe400078efe8b */
[----:B------:R-:W-:-:S02]  /*6ff0*/  FSEL R143, R23, -INF , !P5 ;  /* 0xff800000178f7808 */ /* 0x000fc40006800000 */
[----:B------:R-:W-:Y:S02]  /*7000*/  FSEL R130, R16, -INF , !P4 ;  /* 0xff80000010827808 */ /* 0x000fe40006000000 */
[----:B------:R-:W-:Y:S02]  /*7010*/  FSEL R141, R22, -INF , !P1 ;  /* 0xff800000168d7808 */ /* 0x000fe40004800000 */
[CC--:B------:R-:W-:Y:S02]  /*7020*/  ISETP.GE.AND P5, PT, R3.reuse, R138.reuse, PT ;  /* 0x0000008a0300720c */ /* 0x0c0fe40003fa6270 */
[----:B------:R-:W-:Y:S02]  /*7030*/  ISETP.GE.AND P4, PT, R3, R137, PT ;  /* 0x000000890300720c */ /* 0x000fe40003f86270 */
[----:B------:R-:W-:Y:S02]  /*7040*/  ISETP.GE.AND P1, PT, R24, R138, PT ;  /* 0x0000008a1800720c */ /* 0x000fe40003f26270 */
[----:B------:R-:W-:-:S02]  /*7050*/  FSEL R3, R18, -INF , !P3 ;  /* 0xff80000012037808 */ /* 0x000fc40005800000 */
[----:B------:R-:W-:Y:S02]  /*7060*/  IADD3 R18, R119, 0x69, RZ ;  /* 0x0000006977127810 */ /* 0x000fe40007ffe0ff */
[----:B------:R-:W-:Y:S02]  /*7070*/  LOP3.LUT R20, R128, 0x70, R139, 0xfe, !PT ;  /* 0x0000007080147812 */ /* 0x000fe400078efe8b */
[----:B------:R-:W-:Y:S02]  /*7080*/  FSEL R147, R21, -INF , !P2 ;  /* 0xff80000015937808 */ /* 0x000fe40005000000 */
[----:B------:R-:W-:Y:S02]  /*7090*/  FSEL R116, R19, -INF , !P4 ;  /* 0xff80000013747808 */ /* 0x000fe40006000000 */
[----:B------:R-:W-:Y:S02]  /*70a0*/  FSEL R142, R12, -INF , !P1 ;  /* 0xff8000000c8e7808 */ /* 0x000fe40004800000 */
[----:B------:R-:W-:-:S02]  /*70b0*/  ISETP.GE.AND P2, PT, R24, R137, PT ;  /* 0x000000891800720c */ /* 0x000fc40003f46270 */
[CC--:B------:R-:W-:Y:S02]  /*70c0*/  ISETP.GE.AND P4, PT, R18.reuse, R138.reuse, PT ;  /* 0x0000008a1200720c */ /* 0x0c0fe40003f86270 */
[----:B------:R-:W-:Y:S02]  /*70d0*/  ISETP.GE.AND P1, PT, R18, R137, PT ;  /* 0x000000891200720c */ /* 0x000fe40003f26270 */
[----:B------:R-:W-:Y:S02]  /*70e0*/  ISETP.GE.AND P3, PT, R20, R138, PT ;  /* 0x0000008a1400720c */ /* 0x000fe40003f66270 */
[----:B------:R-:W-:Y:S02]  /*70f0*/  IADD3 R16, R119, 0x71, RZ ;  /* 0x0000007177107810 */ /* 0x000fe40007ffe0ff */
[----:B------:R-:W-:Y:S02]  /*7100*/  FSEL R132, R17, -INF , !P5 ;  /* 0xff80000011847808 */ /* 0x000fe40006800000 */
[----:B------:R-:W-:-:S02]  /*7110*/  FSEL R117, R14, -INF , !P2 ;  /* 0xff8000000e757808 */ /* 0x000fc40005000000 */
[----:B------:R-:W-:Y:S02]  /*7120*/  FSEL R144, R13, -INF , !P4 ;  /* 0xff8000000d907808 */ /* 0x000fe40006000000 */
[----:B------:R-:W-:Y:S02]  /*7130*/  FSEL R118, R15, -INF , !P1 ;  /* 0xff8000000f767808 */ /* 0x000fe40004800000 */
[----:B------:R-:W-:Y:S02]  /*7140*/  LOP3.LUT R12, R128, 0x78, R139, 0xfe, !PT ;  /* 0x00000078800c7812 */ /* 0x000fe400078efe8b */
[-C--:B------:R-:W-:Y:S02]  /*7150*/  ISETP.GE.AND P5, PT, R20, R137.reuse, PT ;  /* 0x000000891400720c */ /* 0x080fe40003fa6270 */
[C---:B------:R-:W-:Y:S02]  /*7160*/  ISETP.GE.AND P2, PT, R16.reuse, R138, PT ;  /* 0x0000008a1000720c */ /* 0x040fe40003f46270 */
[----:B------:R-:W-:-:S02]  /*7170*/  ISETP.GE.AND P4, PT, R16, R137, PT ;  /* 0x000000891000720c */ /* 0x000fc40003f86270 */
[C---:B------:R-:W-:Y:S02]  /*7180*/  ISETP.GE.AND P1, PT, R119.reuse, R138, PT ;  /* 0x0000008a7700720c */ /* 0x040fe40003f26270 */
[----:B------:R-:W-:Y:S02]  /*7190*/  FSEL R139, R8, -INF , !P3 ;  /* 0xff800000088b7808 */ /* 0x000fe40005800000 */
[C---:B------:R-:W-:Y:S02]  /*71a0*/  IADD3 R8, R119.reuse, 0x79, RZ ;  /* 0x0000007977087810 */ /* 0x040fe40007ffe0ff */
[----:B------:R-:W-:Y:S02]  /*71b0*/  ISETP.GE.AND P3, PT, R119, R137, PT ;  /* 0x000000897700720c */ /* 0x000fe40003f66270 */
        /* <DEDUP_REMOVED lines=11> */
[----:B------:R-:W-:Y:S02]  /*7270*/  FSEL R121, R6, -INF , !P2 ;  /* 0xff80000006797808 */ /* 0x000fe40005000000 */
[----:B------:R-:W-:Y:S01]  /*7280*/  FSEL R122, R7, -INF , !P1 ;  /* 0xff800000077a7808 */ /* 0x000fe20004800000 */
        /* <DEDUP_REMOVED lines=8> */
[----:B------:R-:W-:Y:S02]  /*7310*/  ISETP.GE.AND P2, PT, R128, RZ, PT ;  /* 0x000000ff8000720c */ /* 0x000fe40003f46270 */
        /* <DEDUP_REMOVED lines=13> */
[C---:B------:R-:W-:Y:S01]  /*73f0*/  IMAD R5, R134.reuse, R5, R4 ;  /* 0x0000000586057224 */ /* 0x040fe200078e0204 */
[----:B------:R-:W-:Y:S02]  /*7400*/  LOP3.LUT R4, RZ, c[0x0][0x2d0], RZ, 0x33, !PT ;  /* 0x0000b400ff047a12 */ /* 0x000fe400078e33ff */
        /* <DEDUP_REMOVED lines=35> */
.L_x_1779:
[----:B------:R-:W-:-:S04]  /*7640*/  LEA R5, -R133, RZ, 0x7 ;  /* 0x000000ff85057211 */ /* 0x000fc800078e39ff */
[----:B------:R-:W-:Y:S02]  /*7650*/  SHF.R.S32.HI R4, RZ, 0x1f, R5 ;  /* 0x0000001fff047819 */ /* 0x000fe40000011405 */
.L_x_1780:
[----:B------:R-:W-:Y:S01]  /*7660*/  IADD3 R136, P0, R136, R5, RZ ;  /* 0x0000000588887210 */ /* 0x000fe20007f1e0ff */
[C---:B------:R-:W-:Y:S01]  /*7670*/  IMAD.SHL.U32 R5, R133.reuse, 0x40, RZ ;  /* 0x0000004085057824 */ /* 0x040fe200078e00ff */
[----:B------:R-:W-:Y:S02]  /*7680*/  SHF.L.U64.HI R133, R133, R140, c[0x0][0x19c] ;  /* 0x0000670085857619 */ /* 0x000fe4000001028c */
[----:B------:R-:W-:Y:S01]  /*7690*/  LEA R180, P1, R136, c[0x0][0x168], 0x1 ;  /* 0x00005a0088b47a11 */ /* 0x000fe200078208ff */
[----:B------:R-:W-:-:S03]  /*76a0*/  IMAD.X R135, R135, 0x1, R4, P0 ;  /* 0x0000000187877824 */ /* 0x000fc600000e0604 */
[C---:B------:R-:W-:Y:S02]  /*76b0*/  IADD3 R6, P0, R5.reuse, R180, RZ ;  /* 0x000000b405067210 */ /* 0x040fe40007f1e0ff */
[----:B------:R-:W-:Y:S02]  /*76c0*/  LEA.HI.X R181, R136, c[0x0][0x16c], R135, 0x1, P1 ;  /* 0x00005b0088b57a11 */ /* 0x000fe400008f0c87 */
[----:B------:R-:W-:-:S03]  /*76d0*/  IADD3 R4, P1, R5, R6, RZ ;  /* 0x0000000605047210 */ /* 0x000fc60007f3e0ff */
[----:B------:R-:W-:Y:S01]  /*76e0*/  IMAD.X R7, R133, 0x1, R181, P0 ;  /* 0x0000000185077824 */ /* 0x000fe200000e06b5 */
        /* <DEDUP_REMOVED lines=19> */
.L_x_1778:
        /* <DEDUP_REMOVED lines=86> */
[C---:B------:R-:W-:Y:S02]  /*7d80*/  FMUL.FTZ R124, R127.reuse, c[0x0][0x23c] ;  /* 0x00008f007f7c7a20 */ /* 0x040fe40000410000 */
[--C-:B------:R-:W-:Y:S01]  /*7d90*/  FFMA.FTZ R126, R126, c[0x0][0x23c], -R135.reuse ;  /* 0x00008f007e7e7a23 */ /* 0x100fe20000010887 */
[----:B------:R-:W-:Y:S01]  /*7da0*/  FSEL R5, R127, RZ, P0 ;  /* 0x000000ff7f057208 */ /* 0x000fe20000000000 */
[--C-:B------:R-:W-:Y:S01]  /*7db0*/  FFMA.FTZ R125, R202, c[0x0][0x23c], -R135.reuse ;  /* 0x00008f00ca7d7a23 */ /* 0x100fe20000010887 */
[----:B------:R-:W-:Y:S01]  /*7dc0*/  FSEL R124, R124, RZ, P0 ;  /* 0x000000ff7c7c7208 */ /* 0x000fe20000000000 */
[----:B------:R-:W-:Y:S01]  /*7dd0*/  FMUL.FTZ R140, R140, c[0x0][0x23c] ;  /* 0x00008f008c8c7a20 */ /* 0x000fe20000410000 */
[----:B------:R-:W-:Y:S01]  /*7de0*/  MUFU.EX2 R136, R136 ;  /* 0x0000008800887308 */ /* 0x000fe20000000800 */
[----:B------:R-:W-:-:S02]  /*7df0*/  FFMA.FTZ R147, R147, c[0x0][0x23c], -R135 ;  /* 0x00008f0093937a23 */ /* 0x000fc40000010887 */
[--C-:B------:R-:W-:Y:S02]  /*7e00*/  FFMA.FTZ R6, R151, c[0x0][0x23c], -R124.reuse ;  /* 0x00008f0097067a23 */ /* 0x100fe4000001087c */
[----:B------:R-:W-:Y:S02]  /*7e10*/  FADD.FTZ R151, R0, -R5 ;  /* 0x8000000500977221 */ /* 0x000fe40000010000 */
[--C-:B------:R-:W-:Y:S01]  /*7e20*/  FFMA.FTZ R134, R9, c[0x0][0x23c], -R124.reuse ;  /* 0x00008f0009867a23 */ /* 0x100fe2000001087c */
[----:B------:R-:W1:Y:S01]  /*7e30*/  MUFU.EX2 R133, R133 ;  /* 0x0000008500857308 */ /* 0x000e620000000800 */
[--C-:B------:R-:W-:Y:S02]  /*7e40*/  FFMA.FTZ R123, R123, c[0x0][0x23c], -R124.reuse ;  /* 0x00008f007b7b7a23 */ /* 0x100fe4000001087c */
[----:B------:R-:W-:Y:S02]  /*7e50*/  FMUL.FTZ R151, R151, c[0x0][0x23c] ;  /* 0x00008f0097977a20 */ /* 0x000fe40000410000 */
        /* <DEDUP_REMOVED lines=8> */
[----:B-1----:R-:W-:Y:S01]  /*7ee0*/  F2FP.PACK_AB R4, R133, R136 ;  /* 0x000000888504723e */ /* 0x002fe200000000ff */
[----:B------:R-:W-:-:S02]  /*7ef0*/  FFMA.FTZ R139, R139, c[0x0][0x23c], -R135 ;  /* 0x00008f008b8b7a23 */ /* 0x000fc40000010887 */
[--C-:B------:R-:W-:Y:S02]  /*7f00*/  FFMA.FTZ R146, R146, c[0x0][0x23c], -R135.reuse ;  /* 0x00008f0092927a23 */ /* 0x100fe40000010887 */
[--C-:B------:R-:W-:Y:S02]  /*7f10*/  FFMA.FTZ R137, R137, c[0x0][0x23c], -R135.reuse ;  /* 0x00008f0089897a23 */ /* 0x100fe40000010887 */
[----:B------:R-:W-:Y:S01]  /*7f20*/  MUFU.EX2 R134, R134 ;  /* 0x0000008600867308 */ /* 0x000fe20000000800 */
[----:B------:R-:W-:Y:S02]  /*7f30*/  FFMA.FTZ R138, R138, c[0x0][0x23c], -R135 ;  /* 0x00008f008a8a7a23 */ /* 0x000fe40000010887 */
[--C-:B------:R-:W-:Y:S02]  /*7f40*/  FFMA.FTZ R119, R119, c[0x0][0x23c], -R124.reuse ;  /* 0x00008f0077777a23 */ /* 0x100fe4000001087c */
[----:B------:R-:W-:-:S03]  /*7f50*/  FFMA.FTZ R120, R120, c[0x0][0x23c], -R124 ;  /* 0x00008f0078787a23 */ /* 0x000fc6000001087c */
[----:B------:R-:W1:Y:S08]  /*7f60*/  MUFU.EX2 R123, R123 ;  /* 0x0000007b007b7308 */ /* 0x000e700000000800 */
[----:B------:R2:W-:Y:S08]  /*7f70*/  MUFU.EX2 R2, R6 ;  /* 0x0000000600027308 */ /* 0x0005f00000000800 */
[----:B------:R-:W3:Y:S01]  /*7f80*/  MUFU.EX2 R140, R140 ;  /* 0x0000008c008c7308 */ /* 0x000ee20000000800 */
[----:B-1----:R-:W-:-:S07]  /*7f90*/  F2FP.PACK_AB R5, R123, R134 ;  /* 0x000000867b05723e */ /* 0x002fce00000000ff */
[----:B------:R-:W1:Y:S01]  /*7fa0*/  MUFU.EX2 R151, R151 ;  /* 0x0000009700977308 */ /* 0x000e620000000800 */
[----:B--2---:R-:W-:-:S07]  /*7fb0*/  F2FP.PACK_AB R6, R125, R126 ;  /* 0x0000007e7d06723e */ /* 0x004fce00000000ff */
[----:B------:R-:W2:Y:S01]  /*7fc0*/  MUFU.EX2 R129, R129 ;  /* 0x0000008100817308 */ /* 0x000ea20000000800 */
[-C--:B---3--:R-:W-:Y:S02]  /*7fd0*/  FMUL.FTZ R16, R72, R140.reuse ;  /* 0x0000008c48107220 */ /* 0x088fe40000410000 */
[-C--:B------:R-:W-:Y:S02]  /*7fe0*/  FMUL.FTZ R17, R73, R140.reuse ;  /* 0x0000008c49117220 */ /* 0x080fe40000410000 */
[-C--:B------:R-:W-:Y:S02]  /*7ff0*/  FMUL.FTZ R76, R76, R140.reuse ;  /* 0x0000008c4c4c7220 */ /* 0x080fe40000410000 */
[----:B------:R-:W-:Y:S01]  /*8000*/  FMUL.FTZ R77, R77, R140 ;  /* 0x0000008c4d4d7220 */ /* 0x000fe20000410000 */
[----:B------:R-:W-:Y:S01]  /*8010*/  MUFU.EX2 R0, R0 ;  /* 0x0000000000007308 */ /* 0x000fe20000000800 */
[-C--:B-1----:R-:W-:Y:S02]  /*8020*/  FMUL.FTZ R18, R74, R151.reuse ;  /* 0x000000974a127220 */ /* 0x082fe40000410000 */
[----:B------:R-:W-:-:S02]  /*8030*/  FMUL.FTZ R19, R75, R151 ;  /* 0x000000974b137220 */ /* 0x000fc40000410000 */
[-C--:B------:R-:W-:Y:S02]  /*8040*/  FMUL.FTZ R78, R78, R151.reuse ;  /* 0x000000974e4e7220 */ /* 0x080fe40000410000 */
[----:B------:R-:W-:Y:S01]  /*8050*/  FMUL.FTZ R79, R79, R151 ;  /* 0x000000974f4f7220 */ /* 0x000fe20000410000 */
[----:B--2---:R-:W-:Y:S01]  /*8060*/  F2FP.PACK_AB R7, R129, R2 ;  /* 0x000000028107723e */ /* 0x004fe200000000ff */
[--C-:B------:R-:W-:Y:S01]  /*8070*/  FFMA.FTZ R72, R58, c[0x0][0x23c], -R135.reuse ;  /* 0x00008f003a487a23 */ /* 0x100fe20000010887 */
[----:B------:R-:W-:Y:S01]  /*8080*/  MUFU.EX2 R147, R147 ;  /* 0x0000009300937308 */ /* 0x000fe20000000800 */
[----:B------:R-:W1:Y:S01]  /*8090*/  LDSM.16.MT88.4 R56, [R158+0x9400] ;  /* 0x009400009e38783b */ /* 0x000e620000004200 */
[--C-:B------:R-:W-:Y:S02]  /*80a0*/  FFMA.FTZ R75, R60, c[0x0][0x23c], -R135.reuse ;  /* 0x00008f003c4b7a23 */ /* 0x100fe40000010887 */
[----:B------:R-:W-:Y:S01]  /*80b0*/  FFMA.FTZ R73, R62, c[0x0][0x23c], -R135 ;  /* 0x00008f003e497a23 */ /* 0x000fe20000010887 */
[----:B------:R-:W-:Y:S01]  /*80c0*/  HMMA.16816.F32 R16, R4, R20, R16 ;  /* 0x000000140410723c */ /* 0x000fe20000001810 */
[----:B------:R-:W-:-:S02]  /*80d0*/  FMUL.FTZ R8, R112, R140 ;  /* 0x0000008c70087220 */ /* 0x000fc40000410000 */
[-C--:B------:R-:W-:Y:S01]  /*80e0*/  FMUL.FTZ R9, R113, R140.reuse ;  /* 0x0000008c71097220 */ /* 0x080fe20000410000 */
[----:B------:R-:W-:Y:S01]  /*80f0*/  MUFU.EX2 R75, R75 ;  /* 0x0000004b004b7308 */ /* 0x000fe20000000800 */
[-C--:B------:R-:W-:Y:S02]  /*8100*/  FMUL.FTZ R10, R114, R151.reuse ;  /* 0x00000097720a7220 */ /* 0x080fe40000410000 */
[-C--:B------:R-:W-:Y:S01]  /*8110*/  FMUL.FTZ R11, R115, R151.reuse ;  /* 0x00000097730b7220 */ /* 0x080fe20000410000 */
[----:B------:R-:W-:Y:S01]  /*8120*/  HMMA.16816.F32 R20, R4, R22, R76 ;  /* 0x000000160414723c */ /* 0x000fe2000000184c */
[-C--:B------:R-:W-:Y:S02]  /*8130*/  FMUL.FTZ R68, R68, R140.reuse ;  /* 0x0000008c44447220 */ /* 0x080fe40000410000 */
[----:B------:R-:W-:Y:S01]  /*8140*/  FMUL.FTZ R69, R69, R140 ;  /* 0x0000008c45457220 */ /* 0x000fe20000410000 */
[----:B------:R-:W2:Y:S01]  /*8150*/  MUFU.EX2 R72, R72 ;  /* 0x0000004800487308 */ /* 0x000ea20000000800 */
[----:B------:R-:W-:-:S02]  /*8160*/  FMUL.FTZ R70, R70, R151 ;  /* 0x0000009746467220 */ /* 0x000fc40000410000 */
[--C-:B------:R-:W-:Y:S01]  /*8170*/  FFMA.FTZ R76, R61, c[0x0][0x23c], -R124.reuse ;  /* 0x00008f003d4c7a23 */ /* 0x100fe2000001087c */
[C---:B------:R-:W-:Y:S01]  /*8180*/  HMMA.16816.F32 R8, R4.reuse, R12, R8 ;  /* 0x0000000c0408723c */ /* 0x040fe20000001808 */
[--C-:B------:R-:W-:Y:S02]  /*8190*/  FFMA.FTZ R77, R63, c[0x0][0x23c], -R124.reuse ;  /* 0x00008f003f4d7a23 */ /* 0x100fe4000001087c */
[----:B------:R-:W3:Y:S01]  /*81a0*/  LDSM.16.MT88.4 R60, [R156+0x9400] ;  /* 0x009400009c3c783b */ /* 0x000ee20000004200 */
[-C--:B------:R-:W-:Y:S01]  /*81b0*/  FMUL.FTZ R71, R71, R151.reuse ;  /* 0x0000009747477220 */ /* 0x080fe20000410000 */
[----:B------:R-:W-:Y:S01]  /*81c0*/  MUFU.EX2 R73, R73 ;  /* 0x0000004900497308 */ /* 0x000fe20000000800 */
[--C-:B------:R-:W-:Y:S02]  /*81d0*/  FFMA.FTZ R79, R67, c[0x0][0x23c], -R124.reuse ;  /* 0x00008f00434f7a23 */ /* 0x100fe4000001087c */
[----:B------:R-:W-:Y:S02]  /*81e0*/  FFMA.FTZ R74, R65, c[0x0][0x23c], -R124 ;  /* 0x00008f00414a7a23 */ /* 0x000fe4000001087c */
[-C--:B------:R-:W-:Y:S01]  /*81f0*/  FMUL.FTZ R24, R80, R140.reuse ;  /* 0x0000008c50187220 */ /* 0x080fe20000410000 */
[----:B------:R-:W-:Y:S01]  /*8200*/  HMMA.16816.F32 R12, R4, R14, R68 ;  /* 0x0000000e040c723c */ /* 0x000fe20000001844 */
[----:B------:R-:W-:Y:S01]  /*8210*/  FMUL.FTZ R25, R81, R140 ;  /* 0x0000008c51197220 */ /* 0x000fe20000410000 */
[----:B------:R-:W-:Y:S01]  /*8220*/  MUFU.EX2 R79, R79 ;  /* 0x0000004f004f7308 */ /* 0x000fe20000000800 */
[-C--:B------:R-:W-:Y:S01]  /*8230*/  FMUL.FTZ R26, R82, R151.reuse ;  /* 0x00000097521a7220 */ /* 0x080fe20000410000 */
[----:B------:R-:W4:Y:S01]  /*8240*/  LDSM.16.MT88.4 R64, [R156+0xb400] ;  /* 0x00b400009c40783b */ /* 0x000f220000004200 */
[----:B------:R-:W-:-:S02]  /*8250*/  FMUL.FTZ R27, R83, R151 ;  /* 0x00000097531b7220 */ /* 0x000fc40000410000 */
[-C--:B------:R-:W-:Y:S01]  /*8260*/  FMUL.FTZ R32, R88, R140.reuse ;  /* 0x0000008c58207220 */ /* 0x080fe20000410000 */
[----:B------:R-:W5:Y:S01]  /*8270*/  LDSM.16.MT88.4 R68, [R156+0xd400] ;  /* 0x00d400009c44783b */ /* 0x000f620000004200 */
[-C--:B------:R-:W-:Y:S01]  /*8280*/  FMUL.FTZ R33, R89, R140.reuse ;  /* 0x0000008c59217220 */ /* 0x080fe20000410000 */
[----:B------:R-:W1:Y:S01]  /*8290*/  MUFU.EX2 R76, R76 ;  /* 0x0000004c004c7308 */ /* 0x000e620000000800 */
[-C--:B------:R-:W-:Y:S01]  /*82a0*/  FMUL.FTZ R34, R90, R151.reuse ;  /* 0x000000975a227220 */ /* 0x080fe20000410000 */
[C---:B------:R-:W-:Y:S01]  /*82b0*/  HMMA.16816.F32 R24, R4.reuse, R28, R24 ;  /* 0x0000001c0418723c */ /* 0x040fe20000001818 */
[-C--:B------:R-:W-:Y:S02]  /*82c0*/  FMUL.FTZ R35, R91, R151.reuse ;  /* 0x000000975b237220 */ /* 0x080fe40000410000 */
[-C--:B------:R-:W-:Y:S02]  /*82d0*/  FMUL.FTZ R40, R92, R140.reuse ;  /* 0x0000008c5c287220 */ /* 0x080fe40000410000 */
[----:B------:R-:W-:Y:S01]  /*82e0*/  FMUL.FTZ R41, R93, R140 ;  /* 0x0000008c5d297220 */ /* 0x000fe20000410000 */
[----:B------:R-:W-:Y:S01]  /*82f0*/  MUFU.EX2 R77, R77 ;  /* 0x0000004d004d7308 */ /* 0x000fe20000000800 */
[-C--:B------:R-:W-:Y:S01]  /*8300*/  FMUL.FTZ R42, R94, R151.reuse ;  /* 0x000000975e2a7220 */ /* 0x080fe20000410000 */
[----:B------:R-:W-:Y:S01]  /*8310*/  HMMA.16816.F32 R32, R4, R36, R32 ;  /* 0x000000240420723c */ /* 0x000fe20000001820 */
[----:B------:R-:W-:-:S02]  /*8320*/  FMUL.FTZ R43, R95, R151 ;  /* 0x000000975f2b7220 */ /* 0x000fc40000410000 */
[-C--:B------:R-:W-:Y:S02]  /*8330*/  FMUL.FTZ R84, R84, R140.reuse ;  /* 0x0000008c54547220 */ /* 0x080fe40000410000 */
        /* <DEDUP_REMOVED lines=13> */
[----:B------:R-:W-:Y:S01]  /*8410*/  MUFU.EX2 R132, R132 ;  /* 0x0000008400847308 */ /* 0x000fe20000000800 */
[-C--:B------:R-:W-:Y:S01]  /*8420*/  FMUL.FTZ R98, R98, R151.reuse ;  /* 0x0000009762627220 */ /* 0x080fe20000410000 */
[C---:B------:R-:W-:Y:S01]  /*8430*/  HMMA.16816.F32 R36, R4.reuse, R38, R108 ;  /* 0x000000260424723c */ /* 0x040fe2000000186c */
[-C--:B------:R-:W-:Y:S01]  /*8440*/  FMUL.FTZ R99, R99, R151.reuse ;  /* 0x0000009763637220 */ /* 0x080fe20000410000 */
[----:B------:R-:W-:Y:S01]  /*8450*/  LDSM.16.MT88.4 R108, [R156+0xcc00] ;  /* 0x00cc00009c6c783b */ /* 0x000fe20000004200 */
[-C--:B------:R-:W-:Y:S02]  /*8460*/  FMUL.FTZ R48, R104, R140.reuse ;  /* 0x0000008c68307220 */ /* 0x080fe40000410000 */
[----:B------:R-:W-:Y:S01]  /*8470*/  FMUL.FTZ R49, R105, R140 ;  /* 0x0000008c69317220 */ /* 0x000fe20000410000 */
[----:B------:R-:W-:Y:S01]  /*8480*/  MUFU.EX2 R3, R3 ;  /* 0x0000000300037308 */ /* 0x000fe20000000800 */
[-C--:B------:R-:W-:Y:S01]  /*8490*/  FMUL.FTZ R50, R106, R151.reuse ;  /* 0x000000976a327220 */ /* 0x080fe20000410000 */
[----:B------:R-:W-:Y:S01]  /*84a0*/  HMMA.16816.F32 R44, R4, R46, R96 ;  /* 0x0000002e042c723c */ /* 0x000fe20000001860 */
[----:B------:R-:W-:-:S02]  /*84b0*/  FMUL.FTZ R51, R107, R151 ;  /* 0x000000976b337220 */ /* 0x000fc40000410000 */
[-C--:B------:R-:W-:Y:S02]  /*84c0*/  FMUL.FTZ R100, R100, R140.reuse ;  /* 0x0000008c64647220 */ /* 0x080fe40000410000 */
[----:B------:R-:W-:Y:S01]  /*84d0*/  FMUL.FTZ R101, R101, R140 ;  /* 0x0000008c65657220 */ /* 0x000fe20000410000 */
[----:B------:R-:W-:Y:S01]  /*84e0*/  MUFU.EX2 R139, R139 ;  /* 0x0000008b008b7308 */ /* 0x000fe20000000800 */
[-C--:B------:R-:W-:Y:S01]  /*84f0*/  FMUL.FTZ R102, R102, R151.reuse ;  /* 0x0000009766667220 */ /* 0x080fe20000410000 */
[C---:B------:R-:W-:Y:S01]  /*8500*/  HMMA.16816.F32 R48, R4.reuse, R52, R48 ;  /* 0x000000340430723c */ /* 0x040fe20000001830 */
[----:B------:R-:W-:Y:S02]  /*8510*/  FMUL.FTZ R103, R103, R151 ;  /* 0x0000009767677220 */ /* 0x000fe40000410000 */
[--C-:B------:R-:W-:Y:S02]  /*8520*/  FFMA.FTZ R81, R196, c[0x0][0x23c], -R135.reuse ;  /* 0x00008f00c4517a23 */ /* 0x100fe40000010887 */
[--C-:B------:R-:W-:Y:S01]  /*8530*/  FFMA.FTZ R80, R198, c[0x0][0x23c], -R135.reuse ;  /* 0x00008f00c6507a23 */ /* 0x100fe20000010887 */
[----:B------:R-:W3:Y:S01]  /*8540*/  MUFU.EX2 R146, R146 ;  /* 0x0000009200927308 */ /* 0x000ee20000000800 */
[----:B--2---:R-:W-:Y:S01]  /*8550*/  F2FP.PACK_AB R52, R72, R75 ;  /* 0x0000004b4834723e */ /* 0x004fe200000000ff */
[----:B------:R-:W-:Y:S01]  /*8560*/  HMMA.16816.F32 R4, R4, R54, R100 ;  /* 0x000000360404723c */ /* 0x000fe20000001864 */
[----:B-1----:R-:W-:Y:S01]  /*8570*/  F2FP.PACK_AB R53, R76, R79 ;  /* 0x0000004f4c35723e */ /* 0x002fe200000000ff */
[----:B------:R-:W-:-:S02]  /*8580*/  FFMA.FTZ R78, R200, c[0x0][0x23c], -R135 ;  /* 0x00008f00c84e7a23 */ /* 0x000fc40000010887 */
[--C-:B------:R-:W-:Y:S02]  /*8590*/  FFMA.FTZ R83, R194, c[0x0][0x23c], -R135.reuse ;  /* 0x00008f00c2537a23 */ /* 0x100fe40000010887 */
[--C-:B------:R-:W-:Y:S01]  /*85a0*/  FFMA.FTZ R87, R197, c[0x0][0x23c], -R124.reuse ;  /* 0x00008f00c5577a23 */ /* 0x100fe2000001087c */
[----:B------:R-:W-:Y:S01]  /*85b0*/  F2FP.PACK_AB R54, R0, R73 ;  /* 0x000000490036723e */ /* 0x000fe200000000ff */
[--C-:B------:R-:W-:Y:S01]  /*85c0*/  FFMA.FTZ R84, R191, c[0x0][0x23c], -R124.reuse ;  /* 0x00008f00bf547a23 */ /* 0x100fe2000001087c */
[----:B------:R-:W-:Y:S01]  /*85d0*/  F2FP.PACK_AB R55, R74, R77 ;  /* 0x0000004d4a37723e */ /* 0x000fe200000000ff */
[--C-:B------:R-:W-:Y:S01]  /*85e0*/  FFMA.FTZ R85, R193, c[0x0][0x23c], -R124.reuse ;  /* 0x00008f00c1557a23 */ /* 0x100fe2000001087c */
[----:B------:R-:W-:Y:S01]  /*85f0*/  MUFU.EX2 R81, R81 ;  /* 0x0000005100517308 */ /* 0x000fe20000000800 */
[----:B------:R-:W-:Y:S02]  /*8600*/  FFMA.FTZ R82, R195, c[0x0][0x23c], -R124 ;  /* 0x00008f00c3527a23 */ /* 0x000fe4000001087c */
[--C-:B------:R-:W-:Y:S01]  /*8610*/  FFMA.FTZ R89, R188, c[0x0][0x23c], -R135.reuse ;  /* 0x00008f00bc597a23 */ /* 0x100fe20000010887 */
[----:B---3--:R-:W-:Y:S01]  /*8620*/  F2FP.PACK_AB R100, R146, R139 ;  /* 0x0000008b9264723e */ /* 0x008fe200000000ff */
[----:B------:R-:W-:Y:S01]  /*8630*/  HMMA.16816.F32 R8, R52, R56, R8 ;  /* 0x000000383408723c */ /* 0x000fe20000001808 */
[----:B------:R-:W-:-:S02]  /*8640*/  FFMA.FTZ R88, R190, c[0x0][0x23c], -R135 ;  /* 0x00008f00be587a23 */ /* 0x000fc40000010887 */
[----:B------:R-:W1:Y:S01]  /*8650*/  MUFU.EX2 R80, R80 ;  /* 0x0000005000507308 */ /* 0x000e620000000800 */
[--C-:B------:R-:W-:Y:S02]  /*8660*/  FFMA.FTZ R86, R192, c[0x0][0x23c], -R135.reuse ;  /* 0x00008f00c0567a23 */ /* 0x100fe40000010887 */
[----:B------:R-:W-:Y:S02]  /*8670*/  FFMA.FTZ R91, R186, c[0x0][0x23c], -R135 ;  /* 0x00008f00ba5b7a23 */ /* 0x000fe40000010887 */
[----:B------:R-:W-:Y:S01]  /*8680*/  HMMA.16816.F32 R12, R52, R58, R12 ;  /* 0x0000003a340c723c */ /* 0x000fe2000000180c */
[----:B------:R-:W2:Y:S01]  /*8690*/  LDSM.16.MT88.4 R56, [R158+0xb400] ;  /* 0x00b400009e38783b */ /* 0x000ea20000004200 */
[--C-:B------:R-:W-:Y:S01]  /*86a0*/  FFMA.FTZ R95, R189, c[0x0][0x23c], -R124.reuse ;  /* 0x00008f00bd5f7a23 */ /* 0x100fe2000001087c */
[----:B------:R-:W-:Y:S01]  /*86b0*/  MUFU.EX2 R78, R78 ;  /* 0x0000004e004e7308 */ /* 0x000fe20000000800 */
[--C-:B------:R-:W-:Y:S02]  /*86c0*/  FFMA.FTZ R92, R183, c[0x0][0x23c], -R124.reuse ;  /* 0x00008f00b75c7a23 */ /* 0x100fe4000001087c */
[----:B------:R-:W-:-:S02]  /*86d0*/  FFMA.FTZ R93, R185, c[0x0][0x23c], -R124 ;  /* 0x00008f00b95d7a23 */ /* 0x000fc4000001087c */
[C---:B------:R-:W-:Y:S01]  /*86e0*/  HMMA.16816.F32 R16, R52.reuse, R60, R16 ;  /* 0x0000003c3410723c */ /* 0x040fe20000001810 */
[--C-:B------:R-:W-:Y:S02]  /*86f0*/  FFMA.FTZ R90, R187, c[0x0][0x23c], -R124.reuse ;  /* 0x00008f00bb5a7a23 */ /* 0x100fe4000001087c */
[----:B------:R-:W-:Y:S01]  /*8700*/  MUFU.EX2 R83, R83 ;  /* 0x0000005300537308 */ /* 0x000fe20000000800 */
[--C-:B------:R-:W-:Y:S02]  /*8710*/  FFMA.FTZ R104, R152, c[0x0][0x23c], -R135.reuse ;  /* 0x00008f0098687a23 */ /* 0x100fe40000010887 */
[--C-:B------:R-:W-:Y:S02]  /*8720*/  FFMA.FTZ R152, R177, c[0x0][0x23c], -R124.reuse ;  /* 0x00008f00b1987a23 */ /* 0x100fe4000001087c */
[----:B------:R-:W-:Y:S01]  /*8730*/  HMMA.16816.F32 R20, R52, R62, R20 ;  /* 0x0000003e3414723c */ /* 0x000fe20000001814 */
[----:B------:R-:W3:Y:S01]  /*8740*/  LDSM.16.MT88.4 R60, [R158+0xd400] ;  /* 0x00d400009e3c783b */ /* 0x000ee20000004200 */
[----:B------:R-:W-:Y:S01]  /*8750*/  FFMA.FTZ R177, R153, c[0x0][0x23c], -R124 ;  /* 0x00008f0099b17a23 */ /* 0x000fe2000001087c */
[----:B------:R-:W-:Y:S01]  /*8760*/  MUFU.EX2 R87, R87 ;  /* 0x0000005700577308 */ /* 0x000fe20000000800 */
[----:B------:R-:W-:-:S02]  /*8770*/  FFMA.FTZ R105, R178, c[0x0][0x23c], -R135 ;  /* 0x00008f00b2697a23 */ /* 0x000fc40000010887 */
[--C-:B------:R-:W-:Y:S02]  /*8780*/  FFMA.FTZ R94, R184, c[0x0][0x23c], -R135.reuse ;  /* 0x00008f00b85e7a23 */ /* 0x100fe40000010887 */
[C---:B----4-:R-:W-:Y:S01]  /*8790*/  HMMA.16816.F32 R32, R52.reuse, R64, R32 ;  /* 0x000000403420723c */ /* 0x050fe20000001820 */
[--C-:B------:R-:W-:Y:S02]  /*87a0*/  FFMA.FTZ R107, R154, c[0x0][0x23c], -R135.reuse ;  /* 0x00008f009a6b7a23 */ /* 0x100fe40000010887 */
[----:B------:R-:W4:Y:S01]  /*87b0*/  MUFU.EX2 R84, R84 ;  /* 0x0000005400547308 */ /* 0x000f220000000800 */
[--C-:B------:R-:W-:Y:S02]  /*87c0*/  FFMA.FTZ R106, R155, c[0x0][0x23c], -R124.reuse ;  /* 0x00008f009b6a7a23 */ /* 0x100fe4000001087c */
[----:B------:R-:W-:Y:S02]  /*87d0*/  FFMA.FTZ R153, R165, c[0x0][0x23c], -R124 ;  /* 0x00008f00a5997a23 */ /* 0x000fe4000001087c */
[----:B------:R-:W-:Y:S01]  /*87e0*/  HMMA.16816.F32 R36, R52, R66, R36 ;  /* 0x000000423424723c */ /* 0x000fe20000001824 */
[----:B------:R-:W-:Y:S01]  /*87f0*/  LDSM.16.MT88.4 R64, [R156+0xb800] ;  /* 0x00b800009c40783b */ /* 0x000fe20000004200 */
[----:B------:R-:W-:Y:S01]  /*8800*/  FFMA.FTZ R96, R179, R140, R136 ;  /* 0x0000008cb3607223 */ /* 0x000fe20000010088 */
[----:B------:R-:W-:Y:S01]  /*8810*/  MUFU.EX2 R85, R85 ;  /* 0x0000005500557308 */ /* 0x000fe20000000800 */
[----:B------:R-:W-:-:S02]  /*8820*/  FFMA.FTZ R136, R149, c[0x0][0x23c], -R135 ;  /* 0x00008f0095887a23 */ /* 0x000fc40000010887 */
[--C-:B------:R-:W-:Y:S02]  /*8830*/  FFMA.FTZ R149, R150, c[0x0][0x23c], -R135.reuse ;  /* 0x00008f0096957a23 */ /* 0x100fe40000010887 */
[C---:B-----5:R-:W-:Y:S01]  /*8840*/  HMMA.16816.F32 R48, R52.reuse, R68, R48 ;  /* 0x000000443430723c */ /* 0x060fe20000001830 */
[----:B------:R-:W-:Y:S02]  /*8850*/  FFMA.FTZ R140, R148, c[0x0][0x23c], -R135 ;  /* 0x00008f00948c7a23 */ /* 0x000fe40000010887 */
[----:B------:R-:W5:Y:S01]  /*8860*/  MUFU.EX2 R82, R82 ;  /* 0x0000005200527308 */ /* 0x000f620000000800 */
[--C-:B------:R-:W-:Y:S02]  /*8870*/  FFMA.FTZ R150, R131, c[0x0][0x23c], -R124.reuse ;  /* 0x00008f0083967a23 */ /* 0x100fe4000001087c */
[--C-:B------:R-:W-:Y:S02]  /*8880*/  FFMA.FTZ R131, R141, c[0x0][0x23c], -R124.reuse ;  /* 0x00008f008d837a23 */ /* 0x100fe4000001087c */
[----:B--2---:R-:W-:Y:S01]  /*8890*/  HMMA.16816.F32 R24, R52, R56, R24 ;  /* 0x000000383418723c */ /* 0x004fe20000001818 */
[----:B------:R-:W-:-:S02]  /*88a0*/  FFMA.FTZ R148, R143, c[0x0][0x23c], -R124 ;  /* 0x00008f008f947a23 */ /* 0x000fc4000001087c */
[----:B------:R-:W-:Y:S01]  /*88b0*/  MUFU.EX2 R89, R89 ;  /* 0x0000005900597308 */ /* 0x000fe20000000800 */
[----:B------:R-:W-:Y:S02]  /*88c0*/  FFMA.FTZ R182, R182, R151, R134 ;  /* 0x00000097b6b67223 */ /* 0x000fe40000010086 */
[--C-:B------:R-:W-:Y:S02]  /*88d0*/  FFMA.FTZ R134, R116, c[0x0][0x23c], -R124.reuse ;  /* 0x00008f0074867a23 */ /* 0x100fe4000001087c */
[----:B------:R-:W-:Y:S01]  /*88e0*/  HMMA.16816.F32 R28, R52, R58, R28 ;  /* 0x0000003a341c723c */ /* 0x000fe2000000181c */
[----:B------:R-:W2:Y:S01]  /*88f0*/  LDSM.16.MT88.4 R56, [R158+0x9800] ;  /* 0x009800009e38783b */ /* 0x000ea20000004200 */
[--C-:B------:R-:W-:Y:S01]  /*8900*/  FFMA.FTZ R98, R130, c[0x0][0x23c], -R135.reuse ;  /* 0x00008f0082627a23 */ /* 0x100fe20000010887 */
[----:B------:R-:W1:Y:S01]  /*8910*/  MUFU.EX2 R88, R88 ;  /* 0x0000005800587308 */ /* 0x000e620000000800 */
[----:B------:R-:W-:Y:S02]  /*8920*/  FFMA.FTZ R116, R117, c[0x0][0x23c], -R124 ;  /* 0x00008f0075747a23 */ /* 0x000fe4000001087c */
[----:B------:R-:W-:-:S02]  /*8930*/  FFMA.FTZ R130, R142, c[0x0][0x23c], -R135 ;  /* 0x00008f008e827a23 */ /* 0x000fc40000010887 */
[C---:B---3--:R-:W-:Y:S01]  /*8940*/  HMMA.16816.F32 R40, R52.reuse, R60, R40 ;  /* 0x0000003c3428723c */ /* 0x048fe20000001828 */
[----:B------:R-:W-:Y:S02]  /*8950*/  FFMA.FTZ R117, R118, c[0x0][0x23c], -R124 ;  /* 0x00008f0076757a23 */ /* 0x000fe4000001087c */
[----:B------:R-:W-:Y:S01]  /*8960*/  MUFU.EX2 R86, R86 ;  /* 0x0000005600567308 */ /* 0x000fe20000000800 */
[----:B------:R-:W-:Y:S02]  /*8970*/  FADD.FTZ R97, R133, R96 ;  /* 0x0000006085617221 */ /* 0x000fe40000010000 */
[--C-:B------:R-:W-:Y:S02]  /*8980*/  FFMA.FTZ R118, R121, c[0x0][0x23c], -R124.reuse ;  /* 0x00008f0079767a23 */ /* 0x100fe4000001087c */
[----:B------:R-:W-:Y:S01]  /*8990*/  HMMA.16816.F32 R44, R52, R62, R44 ;  /* 0x0000003e342c723c */ /* 0x000fe2000000182c */
[----:B------:R-:W3:Y:S01]  /*89a0*/  LDSM.16.MT88.4 R60, [R156+0x9800] ;  /* 0x009800009c3c783b */ /* 0x000ee20000004200 */
[----:B------:R-:W-:Y:S01]  /*89b0*/  FFMA.FTZ R121, R122, c[0x0][0x23c], -R124 ;  /* 0x00008f007a797a23 */ /* 0x000fe2000001087c */
[----:B------:R-:W-:Y:S01]  /*89c0*/  MUFU.EX2 R91, R91 ;  /* 0x0000005b005b7308 */ /* 0x000fe20000000800 */
[----:B------:R-:W-:-:S02]  /*89d0*/  FADD.FTZ R123, R123, R182 ;  /* 0x000000b67b7b7221 */ /* 0x000fc40000010000 */
[----:B------:R-:W-:Y:S02]  /*89e0*/  FADD.FTZ R126, R126, R97 ;  /* 0x000000617e7e7221 */ /* 0x000fe40000010000 */
[----:B------:R-:W-:Y:S01]  /*89f0*/  HMMA.16816.F32 R4, R52, R70, R4 ;  /* 0x000000463404723c */ /* 0x000fe20000001804 */
[----:B------:R-:W3:Y:S01]  /*8a00*/  LDSM.16.MT88.4 R68, [R156+0xd800] ;  /* 0x00d800009c44783b */ /* 0x000ee20000004200 */
[----:B------:R-:W-:Y:S01]  /*8a10*/  FADD.FTZ R96, R2, R123 ;  /* 0x0000007b02607221 */ /* 0x000fe20000010000 */
[----:B------:R-:W-:Y:S01]  /*8a20*/  MUFU.EX2 R95, R95 ;  /* 0x0000005f005f7308 */ /* 0x000fe20000000800 */
[----:B------:R-:W-:Y:S02]  /*8a30*/  FADD.FTZ R126, R125, R126 ;  /* 0x0000007e7d7e7221 */ /* 0x000fe40000010000 */
[----:B------:R-:W-:Y:S01]  /*8a40*/  FADD.FTZ R96, R129, R96 ;  /* 0x0000006081607221 */ /* 0x000fe20000010000 */
[----:B-1----:R-:W-:Y:S01]  /*8a50*/  F2FP.PACK_AB R52, R80, R81 ;  /* 0x000000515034723e */ /* 0x002fe200000000ff */
[----:B------:R-:W-:Y:S01]  /*8a60*/  FADD.FTZ R75, R75, R126 ;  /* 0x0000007e4b4b7221 */ /* 0x000fe20000010000 */
[----:B----4-:R-:W-:Y:S01]  /*8a70*/  F2FP.PACK_AB R53, R84, R87 ;  /* 0x000000575435723e */ /* 0x010fe200000000ff */
[----:B------:R-:W-:Y:S01]  /*8a80*/  FADD.FTZ R79, R79, R96 ;  /* 0x000000604f4f7221 */ /* 0x000fe20000010000 */
[----:B------:R-:W-:Y:S01]  /*8a90*/  F2FP.PACK_AB R54, R83, R78 ;  /* 0x0000004e5336723e */ /* 0x000fe200000000ff */
[----:B------:R-:W1:Y:S01]  /*8aa0*/  MUFU.EX2 R92, R92 ;  /* 0x0000005c005c7308 */ /* 0x000e620000000800 */
[----:B-----5:R-:W-:Y:S01]  /*8ab0*/  F2FP.PACK_AB R55, R82, R85 ;  /* 0x000000555237723e */ /* 0x020fe200000000ff */
[----:B------:R-:W-:-:S02]  /*8ac0*/  FADD.FTZ R72, R72, R75 ;  /* 0x0000004b48487221 */ /* 0x000fc40000010000 */
[----:B------:R-:W-:Y:S02]  /*8ad0*/  FADD.FTZ R76, R76, R79 ;  /* 0x0000004f4c4c7221 */ /* 0x000fe40000010000 */
[----:B------:R-:W-:Y:S02]  /*8ae0*/  FADD.FTZ R73, R73, R72 ;  /* 0x0000004849497221 */ /* 0x000fe40000010000 */
[----:B--2---:R-:W-:Y:S01]  /*8af0*/  HMMA.16816.F32 R8, R52, R56, R8 ;  /* 0x000000383408723c */ /* 0x004fe20000001808 */
[----:B------:R-:W-:Y:S01]  /*8b00*/  MUFU.EX2 R93, R93 ;  /* 0x0000005d005d7308 */ /* 0x000fe20000000800 */
[----:B------:R-:W-:Y:S02]  /*8b10*/  FADD.FTZ R77, R77, R76 ;  /* 0x0000004c4d4d7221 */ /* 0x000fe40000010000 */
[----:B------:R-:W-:Y:S02]  /*8b20*/  FADD.FTZ R0, R0, R73 ;  /* 0x0000004900007221 */ /* 0x000fe40000010000 */
[----:B------:R-:W-:-:S02]  /*8b30*/  FADD.FTZ R74, R74, R77 ;  /* 0x0000004d4a4a7221 */ /* 0x000fc40000010000 */
[----:B------:R-:W-:Y:S01]  /*8b40*/  HMMA.16816.F32 R12, R52, R58, R12 ;  /* 0x0000003a340c723c */ /* 0x000fe2000000180c */
[----:B------:R-:W2:Y:S01]  /*8b50*/  LDSM.16.MT88.4 R56, [R158+0xb800] ;  /* 0x00b800009e38783b */ /* 0x000ea20000004200 */
[----:B------:R-:W4:Y:S01]  /*8b60*/  MUFU.EX2 R90, R90 ;  /* 0x0000005a005a7308 */ /* 0x000f220000000800 */
[----:B------:R-:W-:-:S04]  /*8b70*/  FADD.FTZ R87, R87, R74 ;  /* 0x0000004a57577221 */ /* 0x000fc80000010000 */
[----:B------:R-:W-:Y:S01]  /*8b80*/  FADD.FTZ R84, R84, R87 ;  /* 0x0000005754547221 */ /* 0x000fe20000010000 */
[----:B---3--:R-:W-:Y:S02]  /*8b90*/  HMMA.16816.F32 R16, R52, R60, R16 ;  /* 0x0000003c3410723c */ /* 0x008fe40000001810 */
[----:B------:R-:W-:Y:S01]  /*8ba0*/  MUFU.EX2 R104, R104 ;  /* 0x0000006800687308 */ /* 0x000fe20000000800 */
[----:B------:R-:W-:-:S04]  /*8bb0*/  FADD.FTZ R85, R85, R84 ;  /* 0x0000005455557221 */ /* 0x000fc80000010000 */
[----:B------:R-:W-:Y:S01]  /*8bc0*/  FADD.FTZ R82, R82, R85 ;  /* 0x0000005552527221 */ /* 0x000fe20000010000 */
[C---:B------:R-:W-:Y:S01]  /*8bd0*/  HMMA.16816.F32 R20, R52.reuse, R62, R20 ;  /* 0x0000003e3414723c */ /* 0x040fe20000001814 */
[----:B------:R-:W3:Y:S01]  /*8be0*/  LDSM.16.MT88.4 R60, [R158+0xd800] ;  /* 0x00d800009e3c783b */ /* 0x000ee20000004200 */
[----:B------:R-:W5:Y:S06]  /*8bf0*/  MUFU.EX2 R105, R105 ;  /* 0x0000006900697308 */ /* 0x000f6c0000000800 */
[C---:B------:R-:W-:Y:S02]  /*8c00*/  HMMA.16816.F32 R32, R52.reuse, R64, R32 ;  /* 0x000000403420723c */ /* 0x040fe40000001820 */
[----:B------:R-:W-:Y:S06]  /*8c10*/  MUFU.EX2 R94, R94 ;  /* 0x0000005e005e7308 */ /* 0x000fec0000000800 */
[C---:B------:R-:W-:Y:S01]  /*8c20*/  HMMA.16816.F32 R36, R52.reuse, R66, R36 ;  /* 0x000000423424723c */ /* 0x040fe20000001824 */
[----:B------:R-:W-:Y:S01]  /*8c30*/  LDSM.16.MT88.4 R64, [R156+0xbc00] ;  /* 0x00bc00009c40783b */ /* 0x000fe20000004200 */
[----:B------:R-:W-:Y:S06]  /*8c40*/  MUFU.EX2 R107, R107 ;  /* 0x0000006b006b7308 */ /* 0x000fec0000000800 */
[C---:B------:R-:W-:Y:S02]  /*8c50*/  HMMA.16816.F32 R48, R52.reuse, R68, R48 ;  /* 0x000000443430723c */ /* 0x040fe40000001830 */
[----:B------:R-:W-:Y:S06]  /*8c60*/  MUFU.EX2 R152, R152 ;  /* 0x0000009800987308 */ /* 0x000fec0000000800 */
[C---:B--2---:R-:W-:Y:S02]  /*8c70*/  HMMA.16816.F32 R24, R52.reuse, R56, R24 ;  /* 0x000000383418723c */ /* 0x044fe40000001818 */
[----:B------:R-:W2:Y:S06]  /*8c80*/  MUFU.EX2 R177, R177 ;  /* 0x000000b100b17308 */ /* 0x000eac0000000800 */
[C---:B------:R-:W-:Y:S01]  /*8c90*/  HMMA.16816.F32 R28, R52.reuse, R58, R28 ;  /* 0x0000003a341c723c */ /* 0x040fe2000000181c */
[----:B------:R-:W2:Y:S01]  /*8ca0*/  LDSM.16.MT88.4 R56, [R158+0x9c00] ;  /* 0x009c00009e38783b */ /* 0x000ea20000004200 */
[----:B------:R-:W-:Y:S06]  /*8cb0*/  MUFU.EX2 R106, R106 ;  /* 0x0000006a006a7308 */ /* 0x000fec0000000800 */
[C---:B---3--:R-:W-:Y:S02]  /*8cc0*/  HMMA.16816.F32 R40, R52.reuse, R60, R40 ;  /* 0x0000003c3428723c */ /* 0x048fe40000001828 */
[----:B------:R-:W3:Y:S06]  /*8cd0*/  MUFU.EX2 R153, R153 ;  /* 0x0000009900997308 */ /* 0x000eec0000000800 */
[C---:B------:R-:W-:Y:S01]  /*8ce0*/  HMMA.16816.F32 R44, R52.reuse, R62, R44 ;  /* 0x0000003e342c723c */ /* 0x040fe2000000182c */
[----:B------:R-:W3:Y:S01]  /*8cf0*/  LDSM.16.MT88.4 R60, [R156+0x9c00] ;  /* 0x009c00009c3c783b */ /* 0x000ee20000004200 */
[----:B------:R-:W-:Y:S06]  /*8d00*/  MUFU.EX2 R136, R136 ;  /* 0x0000008800887308 */ /* 0x000fec0000000800 */
[----:B------:R-:W-:Y:S01]  /*8d10*/  HMMA.16816.F32 R4, R52, R70, R4 ;  /* 0x000000463404723c */ /* 0x000fe20000001804 */
[----:B------:R-:W5:Y:S01]  /*8d20*/  LDSM.16.MT88.4 R68, [R156+0xdc00] ;  /* 0x00dc00009c44783b */ /* 0x000f620000004200 */
[----:B------:R-:W-:Y:S05]  /*8d30*/  MUFU.EX2 R149, R149 ;  /* 0x0000009500957308 */ /* 0x000fea0000000800 */
[----:B------:R-:W-:-:S02]  /*8d40*/  F2FP.PACK_AB R52, R88, R89 ;  /* 0x000000595834723e */ /* 0x000fc400000000ff */
[----:B-1----:R-:W-:Y:S01]  /*8d50*/  F2FP.PACK_AB R53, R92, R95 ;  /* 0x0000005f5c35723e */ /* 0x002fe200000000ff */
[----:B------:R-:W-:Y:S01]  /*8d60*/  MUFU.EX2 R140, R140 ;  /* 0x0000008c008c7308 */ /* 0x000fe20000000800 */
[----:B------:R-:W-:Y:S01]  /*8d70*/  F2FP.PACK_AB R54, R91, R86 ;  /* 0x000000565b36723e */ /* 0x000fe200000000ff */
[----:B------:R-:W-:Y:S01]  /*8d80*/  FADD.FTZ R95, R95, R82 ;  /* 0x000000525f5f7221 */ /* 0x000fe20000010000 */
[----:B----4-:R-:W-:-:S03]  /*8d90*/  F2FP.PACK_AB R55, R90, R93 ;  /* 0x0000005d5a37723e */ /* 0x010fc600000000ff */
[----:B------:R-:W-:Y:S02]  /*8da0*/  FADD.FTZ R92, R92, R95 ;  /* 0x0000005f5c5c7221 */ /* 0x000fe40000010000 */
[----:B------:R-:W-:Y:S02]  /*8db0*/  MUFU.EX2 R150, R150 ;  /* 0x0000009600967308 */ /* 0x000fe40000000800 */
[C---:B--2---:R-:W-:Y:S06]  /*8dc0*/  HMMA.16816.F32 R8, R52.reuse, R56, R8 ;  /* 0x000000383408723c */ /* 0x044fec0000001808 */
[----:B------:R-:W-:Y:S02]  /*8dd0*/  MUFU.EX2 R131, R131 ;  /* 0x0000008300837308 */ /* 0x000fe40000000800 */
[C---:B------:R-:W-:Y:S01]  /*8de0*/  HMMA.16816.F32 R12, R52.reuse, R58, R12 ;  /* 0x0000003a340c723c */ /* 0x040fe2000000180c */
[----:B------:R-:W1:Y:S05]  /*8df0*/  LDSM.16.MT88.4 R56, [R158+0xbc00] ;  /* 0x00bc00009e38783b */ /* 0x000e6a0000004200 */
[----:B------:R-:W-:Y:S02]  /*8e00*/  MUFU.EX2 R148, R148 ;  /* 0x0000009400947308 */ /* 0x000fe40000000800 */
[C---:B---3--:R-:W-:Y:S06]  /*8e10*/  HMMA.16816.F32 R16, R52.reuse, R60, R16 ;  /* 0x0000003c3410723c */ /* 0x048fec0000001810 */
[----:B------:R2:W-:Y:S02]  /*8e20*/  MUFU.EX2 R133, R98 ;  /* 0x0000006200857308 */ /* 0x0005e40000000800 */
[C---:B------:R-:W-:Y:S01]  /*8e30*/  HMMA.16816.F32 R20, R52.reuse, R62, R20 ;  /* 0x0000003e3414723c */ /* 0x040fe20000001814 */
[----:B------:R-:W3:Y:S05]  /*8e40*/  LDSM.16.MT88.4 R60, [R158+0xdc00] ;  /* 0x00dc00009e3c783b */ /* 0x000eea0000004200 */
[----:B------:R-:W-:Y:S02]  /*8e50*/  MUFU.EX2 R130, R130 ;  /* 0x0000008200827308 */ /* 0x000fe40000000800 */
[C---:B------:R-:W-:Y:S06]  /*8e60*/  HMMA.16816.F32 R32, R52.reuse, R64, R32 ;  /* 0x000000403420723c */ /* 0x040fec0000001820 */
[----:B------:R-:W-:Y:S01]  /*8e70*/  MUFU.EX2 R135, R144 ;  /* 0x0000009000877308 */ /* 0x000fe20000000800 */
[----:B--2---:R-:W-:Y:S01]  /*8e80*/  LDSM.16.MT88.4 R96, [R158+0xec00] ;  /* 0x00ec00009e60783b */ /* 0x004fe20000004200 */
[C---:B------:R-:W-:Y:S03]  /*8e90*/  HMMA.16816.F32 R36, R52.reuse, R66, R36 ;  /* 0x000000423424723c */ /* 0x040fe60000001824 */
[----:B------:R-:W2:Y:S03]  /*8ea0*/  LDSM.16.MT88.4 R64, [R156+0xa000] ;  /* 0x00a000009c40783b */ /* 0x000ea60000004200 */
[----:B------:R-:W-:Y:S02]  /*8eb0*/  MUFU.EX2 R134, R134 ;  /* 0x0000008600867308 */ /* 0x000fe40000000800 */
[C---:B-----5:R-:W-:Y:S06]  /*8ec0*/  HMMA.16816.F32 R48, R52.reuse, R68, R48 ;  /* 0x000000443430723c */ /* 0x060fec0000001830 */
[----:B------:R-:W-:Y:S02]  /*8ed0*/  MUFU.EX2 R116, R116 ;  /* 0x0000007400747308 */ /* 0x000fe40000000800 */
[C---:B-1----:R-:W-:Y:S06]  /*8ee0*/  HMMA.16816.F32 R24, R52.reuse, R56, R24 ;  /* 0x000000383418723c */ /* 0x042fec0000001818 */
[----:B------:R-:W-:Y:S02]  /*8ef0*/  MUFU.EX2 R117, R117 ;  /* 0x0000007500757308 */ /* 0x000fe40000000800 */
[C---:B------:R-:W-:Y:S01]  /*8f00*/  HMMA.16816.F32 R28, R52.reuse, R58, R28 ;  /* 0x0000003a341c723c */ /* 0x040fe2000000181c */
[----:B------:R-:W1:Y:S05]  /*8f10*/  LDSM.16.MT88.4 R56, [R158+0xa000] ;  /* 0x00a000009e38783b */ /* 0x000e6a0000004200 */
[----:B------:R-:W-:Y:S02]  /*8f20*/  MUFU.EX2 R137, R137 ;  /* 0x0000008900897308 */ /* 0x000fe40000000800 */
[C---:B---3--:R-:W-:Y:S06]  /*8f30*/  HMMA.16816.F32 R40, R52.reuse, R60, R40 ;  /* 0x0000003c3428723c */ /* 0x048fec0000001828 */
[----:B------:R-:W3:Y:S02]  /*8f40*/  MUFU.EX2 R138, R138 ;  /* 0x0000008a008a7308 */ /* 0x000ee40000000800 */
[C---:B------:R-:W-:Y:S01]  /*8f50*/  HMMA.16816.F32 R44, R52.reuse, R62, R44 ;  /* 0x0000003e342c723c */ /* 0x040fe2000000182c */
[----:B------:R-:W4:Y:S05]  /*8f60*/  LDSM.16.MT88.4 R60, [R156+0xc000] ;  /* 0x00c000009c3c783b */ /* 0x000f2a0000004200 */
[----:B------:R-:W-:Y:S02]  /*8f70*/  MUFU.EX2 R119, R119 ;  /* 0x0000007700777308 */ /* 0x000fe40000000800 */
[----:B------:R-:W-:Y:S01]  /*8f80*/  HMMA.16816.F32 R4, R52, R70, R4 ;  /* 0x000000463404723c */ /* 0x000fe20000001804 */
[----:B------:R-:W5:Y:S05]  /*8f90*/  LDSM.16.MT88.4 R68, [R158+0xc000] ;  /* 0x00c000009e44783b */ /* 0x000f6a0000004200 */
[----:B------:R-:W1:Y:S01]  /*8fa0*/  MUFU.EX2 R2, R120 ;  /* 0x0000007800027308 */ /* 0x000e620000000800 */
[----:B------:R-:W-:-:S02]  /*8fb0*/  F2FP.PACK_AB R52, R105, R104 ;  /* 0x000000686934723e */ /* 0x000fc400000000ff */
[----:B------:R-:W-:Y:S02]  /*8fc0*/  F2FP.PACK_AB R53, R177, R152 ;  /* 0x00000098b135723e */ /* 0x000fe400000000ff */
[----:B------:R-:W-:Y:S02]  /*8fd0*/  F2FP.PACK_AB R54, R107, R94 ;  /* 0x0000005e6b36723e */ /* 0x000fe400000000ff */
[----:B------:R-:W-:Y:S01]  /*8fe0*/  F2FP.PACK_AB R55, R153, R106 ;  /* 0x0000006a9937723e */ /* 0x000fe200000000ff */
[----:B------:R-:W-:Y:S01]  /*8ff0*/  MUFU.EX2 R118, R118 ;  /* 0x0000007600767308 */ /* 0x000fe20000000800 */
[----:B---3--:R-:W-:-:S05]  /*9000*/  F2FP.PACK_AB R102, R138, R137 ;  /* 0x000000898a66723e */ /* 0x008fca00000000ff */
[----:B--2---:R-:W-:Y:S02]  /*9010*/  HMMA.16816.F32 R16, R52, R64, R16 ;  /* 0x000000403410723c */ /* 0x004fe40000001810 */
[----:B------:R-:W2:Y:S01]  /*9020*/  MUFU.EX2 R121, R121 ;  /* 0x0000007900797308 */ /* 0x000ea20000000800 */
[----:B-1----:R-:W-:-:S05]  /*9030*/  F2FP.PACK_AB R101, R2, R119 ;  /* 0x000000770265723e */ /* 0x002fca00000000ff */
[C---:B------:R-:W-:Y:S01]  /*9040*/  HMMA.16816.F32 R20, R52.reuse, R66, R20 ;  /* 0x000000423414723c */ /* 0x040fe20000001814 */
[----:B------:R-:W1:Y:S07]  /*9050*/  LDSM.16.MT88.4 R64, [R156+0xe000] ;  /* 0x00e000009c40783b */ /* 0x000e6e0000004200 */
[----:B------:R-:W-:Y:S01]  /*9060*/  HMMA.16816.F32 R8, R52, R56, R8 ;  /* 0x000000383408723c */ /* 0x000fe20000001808 */
[----:B--2---:R-:W-:-:S07]  /*9070*/  F2FP.PACK_AB R103, R121, R118 ;  /* 0x000000767967723e */ /* 0x004fce00000000ff */
[C---:B------:R-:W-:Y:S01]  /*9080*/  HMMA.16816.F32 R12, R52.reuse, R58, R12 ;  /* 0x0000003a340c723c */ /* 0x040fe2000000180c */
[----:B------:R-:W2:Y:S07]  /*9090*/  LDSM.16.MT88.4 R56, [R158+0xe000] ;  /* 0x00e000009e38783b */ /* 0x000eae0000004200 */
[C---:B----4-:R-:W-:Y:S08]  /*90a0*/  HMMA.16816.F32 R32, R52.reuse, R60, R32 ;  /* 0x0000003c3420723c */ /* 0x050ff00000001820 */
[C---:B------:R-:W-:Y:S01]  /*90b0*/  HMMA.16816.F32 R36, R52.reuse, R62, R36 ;  /* 0x0000003e3424723c */ /* 0x040fe20000001824 */
[----:B------:R-:W3:Y:S07]  /*90c0*/  LDSM.16.MT88.4 R60, [R158+0xa400] ;  /* 0x00a400009e3c783b */ /* 0x000eee0000004200 */
[C---:B-----5:R-:W-:Y:S08]  /*90d0*/  HMMA.16816.F32 R24, R52.reuse, R68, R24 ;  /* 0x000000443418723c */ /* 0x060ff00000001818 */
[C---:B-1----:R-:W-:Y:S08]  /*90e0*/  HMMA.16816.F32 R48, R52.reuse, R64, R48 ;  /* 0x000000403430723c */ /* 0x042ff00000001830 */
[C---:B------:R-:W-:Y:S01]  /*90f0*/  HMMA.16816.F32 R4, R52.reuse, R66, R4 ;  /* 0x000000423404723c */ /* 0x040fe20000001804 */
[----:B------:R-:W1:Y:S07]  /*9100*/  LDSM.16.MT88.4 R64, [R156+0xa400] ;  /* 0x00a400009c40783b */ /* 0x000e6e0000004200 */
[C---:B------:R-:W-:Y:S01]  /*9110*/  HMMA.16816.F32 R28, R52.reuse, R70, R28 ;  /* 0x00000046341c723c */ /* 0x040fe2000000181c */
[----:B------:R-:W4:Y:S07]  /*9120*/  LDSM.16.MT88.4 R68, [R156+0xe400] ;  /* 0x00e400009c44783b */ /* 0x000f2e0000004200 */
[C---:B--2---:R-:W-:Y:S07]  /*9130*/  HMMA.16816.F32 R40, R52.reuse, R56, R40 ;  /* 0x000000383428723c */ /* 0x044fee0000001828 */
[----:B------:R-:W-:Y:S01]  /*9140*/  F2FP.PACK_AB R56, R149, R136 ;  /* 0x000000889538723e */ /* 0x000fe200000000ff */
[----:B------:R-:W-:Y:S01]  /*9150*/  HMMA.16816.F32 R44, R52, R58, R44 ;  /* 0x0000003a342c723c */ /* 0x000fe2000000182c */
[----:B------:R-:W-:Y:S01]  /*9160*/  F2FP.PACK_AB R57, R150, R145 ;  /* 0x000000919639723e */ /* 0x000fe200000000ff */
[----:B------:R-:W2:Y:S05]  /*9170*/  LDSM.16.MT88.4 R52, [R158+0xc400] ;  /* 0x00c400009e34783b */ /* 0x000eaa0000004200 */
[----:B------:R-:W-:-:S02]  /*9180*/  F2FP.PACK_AB R58, R147, R140 ;  /* 0x0000008c933a723e */ /* 0x000fc400000000ff */
[----:B------:R-:W-:-:S07]  /*9190*/  F2FP.PACK_AB R59, R148, R131 ;  /* 0x00000083943b723e */ /* 0x000fce00000000ff */
[C---:B---3--:R-:W-:Y:S08]  /*91a0*/  HMMA.16816.F32 R8, R56.reuse, R60, R8 ;  /* 0x0000003c3808723c */ /* 0x048ff00000001808 */
[C---:B------:R-:W-:Y:S01]  /*91b0*/  HMMA.16816.F32 R12, R56.reuse, R62, R12 ;  /* 0x0000003e380c723c */ /* 0x040fe2000000180c */
[----:B------:R-:W3:Y:S07]  /*91c0*/  LDSM.16.MT88.4 R60, [R156+0xc400] ;  /* 0x00c400009c3c783b */ /* 0x000eee0000004200 */
[C---:B-1----:R-:W-:Y:S08]  /*91d0*/  HMMA.16816.F32 R16, R56.reuse, R64, R16 ;  /* 0x000000403810723c */ /* 0x042ff00000001810 */
[C---:B------:R-:W-:Y:S01]  /*91e0*/  HMMA.16816.F32 R20, R56.reuse, R66, R20 ;  /* 0x000000423814723c */ /* 0x040fe20000001814 */
[----:B------:R-:W1:Y:S07]  /*91f0*/  LDSM.16.MT88.4 R64, [R158+0xe400] ;  /* 0x00e400009e40783b */ /* 0x000e6e0000004200 */
[C---:B----4-:R-:W-:Y:S08]  /*9200*/  HMMA.16816.F32 R48, R56.reuse, R68, R48 ;  /* 0x000000443830723c */ /* 0x050ff00000001830 */
[C---:B------:R-:W-:Y:S01]  /*9210*/  HMMA.16816.F32 R4, R56.reuse, R70, R4 ;  /* 0x000000463804723c */ /* 0x040fe20000001804 */
[----:B------:R-:W4:Y:S07]  /*9220*/  LDSM.16.MT88.4 R68, [R156+0xc800] ;  /* 0x00c800009c44783b */ /* 0x000f2e0000004200 */
        /* <DEDUP_REMOVED lines=22> */
[----:B-1----:R-:W-:Y:S08]  /*9390*/  HMMA.16816.F32 R24, R56, R64, R24 ;  /* 0x000000403818723c */ /* 0x002ff00000001818 */
[C---:B----4-:R-:W-:Y:S07]  /*93a0*/  HMMA.16816.F32 R112, R100.reuse, R68, R8 ;  /* 0x000000446470723c */ /* 0x050fee0000001808 */
[----:B------:R-:W-:Y:S01]  /*93b0*/  FADD.FTZ R9, R81, R0 ;  /* 0x0000000051097221 */ /* 0x000fe20000010000 */
[----:B------:R-:W-:Y:S03]  /*93c0*/  HMMA.16816.F32 R68, R100, R70, R12 ;  /* 0x000000466444723c */ /* 0x000fe6000000180c */
[----:B------:R-:W-:-:S04]  /*93d0*/  FADD.FTZ R9, R80, R9 ;  /* 0x0000000950097221 */ /* 0x000fc80000010000 */
[----:B------:R-:W-:Y:S01]  /*93e0*/  FADD.FTZ R0, R78, R9 ;  /* 0x000000094e007221 */ /* 0x000fe20000010000 */
[C---:B------:R-:W-:Y:S01]  /*93f0*/  HMMA.16816.F32 R28, R56.reuse, R66, R28 ;  /* 0x00000042381c723c */ /* 0x040fe2000000181c */
[----:B------:R-:W-:Y:S01]  /*9400*/  FADD.FTZ R13, R93, R92 ;  /* 0x0000005c5d0d7221 */ /* 0x000fe20000010000 */
[----:B------:R-:W-:Y:S01]  /*9410*/  LDSM.16.MT88.4 R64, [R158+0xcc00] ;  /* 0x00cc00009e40783b */ /* 0x000fe20000004200 */
        /* <DEDUP_REMOVED lines=9> */
[----:B------:R-:W1:Y:S01]  /*94b0*/  LDSM.16.MT88.4 R8, [R156+0xec00] ;  /* 0x00ec00009c08783b */ /* 0x000e620000004200 */
[----:B------:R-:W-:Y:S02]  /*94c0*/  FADD.FTZ R0, R106, R177 ;  /* 0x000000b16a007221 */ /* 0x000fe40000010000 */
[----:B------:R-:W-:Y:S01]  /*94d0*/  FADD.FTZ R91, R91, R86 ;  /* 0x000000565b5b7221 */ /* 0x000fe20000010000 */
[----:B------:R-:W2:Y:S01]  /*94e0*/  LDSM.16.MT88.4 R52, [R156+0xac00] ;  /* 0x00ac00009c34783b */ /* 0x000ea20000004200 */
        /* <DEDUP_REMOVED lines=17> */
[----:B------:R-:W-:Y:S03]  /*9600*/  HMMA.16816.F32 R92, R100, R96, R40 ;  /* 0x00000060645c723c */ /* 0x000fe60000001828 */
[----:B------:R-:W-:-:S04]  /*9610*/  FADD.FTZ R0, R147, R0 ;  /* 0x0000000093007221 */ /* 0x000fc80000010000 */
[----:B------:R-:W-:Y:S01]  /*9620*/  FADD.FTZ R133, R133, R0 ;  /* 0x0000000085857221 */ /* 0x000fe20000010000 */
[----:B-1----:R-:W-:Y:S03]  /*9630*/  HMMA.16816.F32 R104, R100, R8, R48 ;  /* 0x000000086468723c */ /* 0x002fe60000001830 */
[----:B------:R-:W-:-:S04]  /*9640*/  FADD.FTZ R3, R132, R133 ;  /* 0x0000008584037221 */ /* 0x000fc80000010000 */
        /* <DEDUP_REMOVED lines=10> */
[----:B------:R-:W-:Y:S01]  /*96f0*/  FADD.FTZ R119, R2, R119 ;  /* 0x0000007702777221 */ /* 0x000fe20000010000 */
[----:B------:R-:W-:Y:S01]  /*9700*/  MOV R2, R128 ;  /* 0x0000008000027202 */ /* 0x000fe20000000f00 */
[----:B------:R-:W-:Y:S01]  /*9710*/  FADD.FTZ R137, R137, R146 ;  /* 0x0000009289897221 */ /* 0x000fe20000010000 */
[----:B------:R-:W-:Y:S01]  /*9720*/  HMMA.16816.F32 R80, R100, R64, R24 ;  /* 0x000000406450723c */ /* 0x000fe20000001818 */
[----:B------:R-:W-:Y:S02]  /*9730*/  FADD.FTZ R118, R118, R119 ;  /* 0x0000007776767221 */ /* 0x000fe40000010000 */
[----:B------:R-:W-:Y:S02]  /*9740*/  FADD.FTZ R179, R138, R137 ;  /* 0x000000898ab37221 */ /* 0x000fe40000010000 */
[----:B------:R-:W-:-:S03]  /*9750*/  FADD.FTZ R182, R121, R118 ;  /* 0x0000007679b67221 */ /* 0x000fc60000010000 */
[C---:B------:R-:W-:Y:S08]  /*9760*/  HMMA.16816.F32 R84, R100.reuse, R66, R28 ;  /* 0x000000426454723c */ /* 0x040ff0000000181c */
[C---:B------:R-:W-:Y:S08]  /*9770*/  HMMA.16816.F32 R108, R100.reuse, R110, R36 ;  /* 0x0000006e646c723c */ /* 0x040ff00000001824 */
[C---:B------:R-:W-:Y:S08]  /*9780*/  HMMA.16816.F32 R96, R100.reuse, R98, R44 ;  /* 0x000000626460723c */ /* 0x040ff0000000182c */
[----:B------:R-:W-:Y:S08]  /*9790*/  HMMA.16816.F32 R100, R100, R10, R4 ;  /* 0x0000000a6464723c */ /* 0x000ff00000001804 */
.L_x_1775:
[----:B------:R-:W-:-:S13]  /*97a0*/  ISETP.GE.AND P0, PT, R167, 0x1, PT ;  /* 0x00000001a700780c */ /* 0x000fda0003f06270 */
[----:B------:R-:W-:Y:S05]  /*97b0*/  @!P0 BRA `(.L_x_1781) ;  /* 0x0000355000008947 */ /* 0x000fea0003800000 */
[----:B------:R-:W-:Y:S01]  /*97c0*/  ULDC UR8, c[0x0][0x1a0] ;  /* 0x0000680000087ab9 */ /* 0x000fe20000000800 */
[----:B------:R-:W-:Y:S01]  /*97d0*/  IMAD.MOV.U32 R3, RZ, RZ, R0 ;  /* 0x000000ffff037224 */ /* 0x000fe200078e0000 */
[----:B------:R-:W-:Y:S01]  /*97e0*/  ULEA UR5, -UR8, URZ, 0x7 ;  /* 0x0000003f08057291 */ /* 0x000fe2000f8e393f */
[----:B------:R-:W-:Y:S01]  /*97f0*/  IMAD.MOV.U32 R117, RZ, RZ, R2 ;  /* 0x000000ffff757224 */ /* 0x000fe200078e0002 */
[----:B------:R-:W-:Y:S02]  /*9800*/  UMOV UR10, 0x6 ;  /* 0x00000006000a7882 */ /* 0x000fe40000000000 */
[----:B------:R-:W-:Y:S02]  /*9810*/  USHF.R.S32.HI UR4, URZ, 0x1f, UR5 ;  /* 0x0000001f3f047899 */ /* 0x000fe40008011405 */
[----:B------:R-:W-:Y:S01]  /*9820*/  ULDC UR9, c[0x0][0x1a4] ;  /* 0x0000690000097ab9 */ /* 0x000fe20000000800 */
[----:B------:R-:W-:Y:S01]  /*9830*/  MOV R178, UR5 ;  /* 0x0000000500b27c02 */ /* 0x000fe20008000f00 */
[----:B------:R-:W-:-:S02]  /*9840*/  USHF.L.U64.HI UR9, UR8, UR10, UR9 ;  /* 0x0000000a08097299 */ /* 0x000fc40008010209 */
[----:B------:R-:W-:Y:S01]  /*9850*/  MOV R177, UR4 ;  /* 0x0000000400b17c02 */ /* 0x000fe20008000f00 */
[----:B------:R-:W-:Y:S02]  /*9860*/  USHF.L.U32 UR8, UR8, 0x6, URZ ;  /* 0x0000000608087899 */ /* 0x000fe4000800063f */
[----:B------:R-:W-:Y:S02]  /*9870*/  ULDC UR4, c[0x0][0x19c] ;  /* 0x0000670000047ab9 */ /* 0x000fe40000000800 */
.L_x_1785:
        /* <DEDUP_REMOVED lines=64> */
.L_x_1782:
        /* <DEDUP_REMOVED lines=40> */
[----:B------:R-:W2:Y:S07]  /*9f00*/  LDSM.16.M88.4 R128, [R157+0x3000] ;  /* 0x003000009d80783b */ /* 0x000eae0000000200 */
        /* <DEDUP_REMOVED lines=150> */
[----:B------:R-:W-:Y:S04]  /*a870*/  LOP3.LUT R123, R123, c[0x0][0x2d0], RZ, 0x3c, !PT ;  /* 0x0000b4007b7b7a12 */ /* 0x000fe800078e3cff */
[----:B------:R-:W-:Y:S01]  /*a880*/  ISETP.GE.AND P2, PT, R123, RZ, PT ;  /* 0x000000ff7b00720c */ /* 0x000fe20003f46270 */
[----:B-1----:R-:W1:Y:S02]  /*a890*/  MUFU.RCP R2, R122 ;  /* 0x0000007a00027308 */ /* 0x002e640000001000 */
[----:B-1----:R-:W-:Y:S02]  /*a8a0*/  IADD3 R118, R2, 0xffffffe, RZ ;  /* 0x0ffffffe02767810 */ /* 0x002fe40007ffe0ff */
[----:B------:R-:W-:Y:S06]  /*a8b0*/  IABS R2, R120 ;  /* 0x0000007800027213 */ /* 0x000fec0000000000 */
[----:B------:R-:W1:Y:S01]  /*a8c0*/  F2I.FTZ.U32.TRUNC.NTZ R119, R118 ;  /* 0x0000007600777305 */ /* 0x000e62000021f000 */
        /* <DEDUP_REMOVED lines=48> */
.L_x_1784:
[C---:B------:R-:W-:Y:S01]  /*abd0*/  LEA R180, P0, R122.reuse, R180, 0x1 ;  /* 0x000000b47ab47211 */ /* 0x040fe200078008ff */
[----:B------:R-:W-:Y:S02]  /*abe0*/  USHF.L.U32 UR5, UR7, 0x6, URZ ;  /* 0x0000000607057899 */ /* 0x000fe4000800063f */
[----:B------:R-:W-:Y:S01]  /*abf0*/  USHF.L.U64.HI UR7, UR7, UR10, UR4 ;  /* 0x0000000a07077299 */ /* 0x000fe20008010204 */
[----:B------:R-:W-:Y:S03]  /*ac00*/  LEA.HI.X R181, R122, R181, R119, 0x1, P0 ;  /* 0x000000b57ab57211 */ /* 0x000fe600000f0c77 */
        /* <DEDUP_REMOVED lines=10> */
[----:B------:R-:W-:Y:S01]  /*acb0*/  IADD3 R118, P0, R120, UR5, RZ ;  /* 0x0000000578767c10 */ /* 0x000fe2000ff1e0ff */
[----:B------:R1:W-:Y:S03]  /*acc0*/  LDGSTS.E.BYPASS.LTC128B.128 [R169+0x3800], [R122.64] ;  /* 0x038000007aa97fae */ /* 0x0003e6000b901d4c */
[----:B------:R-:W-:Y:S01]  /*acd0*/  IADD3.X R119, R121, UR7, RZ, P0, !PT ;  /* 0x0000000779777c10 */ /* 0x000fe200087fe4ff */
        /* <DEDUP_REMOVED lines=9> */
.L_x_1783:
        /* <DEDUP_REMOVED lines=99> */
[----:B------:R-:W-:Y:S01]  /*b3a0*/  ISETP.GT.AND P0, PT, R167, 0x1, PT ;  /* 0x00000001a700780c */ /* 0x000fe20003f04270 */
        /* <DEDUP_REMOVED lines=34> */
[----:B------:R-:W-:Y:S01]  /*b5d0*/  FMUL.FTZ R87, R3, R87 ;  /* 0x0000005703577220 */ /* 0x000fe20000410000 */
[----:B------:R-:W-:Y:S01]  /*b5e0*/  MUFU.EX2 R119, R119 ;  /* 0x0000007700777308 */ /* 0x000fe20000000800 */
[C---:B------:R-:W-:Y:S02]  /*b5f0*/  FMUL.FTZ R12, R116.reuse, R108 ;  /* 0x0000006c740c7220 */ /* 0x040fe40000410000 */
[--C-:B------:R-:W-:Y:S02]  /*b600*/  FFMA.FTZ R6, R13, c[0x0][0x23c], -R135.reuse ;  /* 0x00008f000d067a23 */ /* 0x100fe40000010887 */
        /* <DEDUP_REMOVED lines=8> */
[----:B------:R-:W-:Y:S02]  /*b690*/  FMUL.FTZ R93, R116, R93 ;  /* 0x0000005d745d7220 */ /* 0x000fe40000410000 */
[C---:B------:R-:W-:Y:S01]  /*b6a0*/  FMUL.FTZ R94, R3.reuse, R94 ;  /* 0x0000005e035e7220 */ /* 0x040fe20000410000 */
[----:B------:R-:W-:Y:S01]  /*b6b0*/  MUFU.EX2 R5, R5 ;  /* 0x0000000500057308 */ /* 0x000fe20000000800 */
[----:B------:R-:W-:Y:S02]  /*b6c0*/  FMUL.FTZ R95, R3, R95 ;  /* 0x0000005f035f7220 */ /* 0x000fe40000410000 */
[--C-:B------:R-:W-:Y:S02]  /*b6d0*/  FFMA.FTZ R142, R31, c[0x0][0x23c], -R118.reuse ;  /* 0x00008f001f8e7a23 */ /* 0x100fe40000010876 */
[--C-:B------:R-:W-:Y:S02]  /*b6e0*/  FFMA.FTZ R144, R33, c[0x0][0x23c], -R135.reuse ;  /* 0x00008f0021907a23 */ /* 0x100fe40000010887 */
[--C-:B------:R-:W-:Y:S02]  /*b6f0*/  FFMA.FTZ R147, R34, c[0x0][0x23c], -R118.reuse ;  /* 0x00008f0022937a23 */ /* 0x100fe40000010876 */
[--C-:B------:R-:W-:Y:S01]  /*b700*/  FFMA.FTZ R148, R35, c[0x0][0x23c], -R118.reuse ;  /* 0x00008f0023947a23 */ /* 0x100fe20000010876 */
[----:B------:R-:W2:Y:S01]  /*b710*/  MUFU.EX2 R6, R6 ;  /* 0x0000000600067308 */ /* 0x000ea20000000800 */
[----:B------:R-:W-:Y:S01]  /*b720*/  LDSM.16.MT88.4 R32, [R156+0xbc00] ;  /* 0x00bc00009c20783b */ /* 0x000fe20000004200 */
[--C-:B------:R-:W-:Y:S01]  /*b730*/  FFMA.FTZ R149, R40, c[0x0][0x23c], -R135.reuse ;  /* 0x00008f0028957a23 */ /* 0x100fe20000010887 */
[----:B---3--:R-:W-:Y:S01]  /*b740*/  F2FP.PACK_AB R115, R132, R119 ;  /* 0x000000778473723e */ /* 0x008fe200000000ff */
        /* <DEDUP_REMOVED lines=9> */
[----:B------:R-:W3:Y:S01]  /*b7e0*/  LDSM.16.MT88.4 R120, [R156+0xb000] ;  /* 0x00b000009c78783b */ /* 0x000ee20000004200 */
        /* <DEDUP_REMOVED lines=20> */
[C---:B---3--:R-:W-:Y:S02]  /*b930*/  HMMA.16816.F32 R88, R112.reuse, R120, R88 ;  /* 0x000000787058723c */ /* 0x048fe40000001858 */
[----:B------:R-:W-:Y:S01]  /*b940*/  MUFU.EX2 R128, R128 ;  /* 0x0000008000807308 */ /* 0x000fe20000000800 */
[C---:B------:R-:W-:Y:S02]  /*b950*/  FMUL.FTZ R15, R3.reuse, R111 ;  /* 0x0000006f030f7220 */ /* 0x040fe40000410000 */
[----:B------:R-:W3:Y:S01]  /*b960*/  LDSM.16.MT88.4 R108, [R156+0xd000] ;  /* 0x00d000009c6c783b */ /* 0x000ee20000004200 */
        /* <DEDUP_REMOVED lines=13> */
[----:B------:R-:W-:Y:S01]  /*ba40*/  FMUL.FTZ R16, R116, R104 ;  /* 0x0000006874107220 */ /* 0x000fe20000410000 */
[----:B--2---:R-:W-:Y:S01]  /*ba50*/  F2FP.PACK_AB R104, R6, R5 ;  /* 0x000000050668723e */ /* 0x004fe200000000ff */
[----:B------:R-:W-:Y:S01]  /*ba60*/  FMUL.FTZ R17, R116, R105 ;  /* 0x0000006974117220 */ /* 0x000fe20000410000 */
[----:B------:R-:W2:Y:S01]  /*ba70*/  MUFU.EX2 R131, R131 ;  /* 0x0000008300837308 */ /* 0x000ea20000000800 */
[C---:B------:R-:W-:Y:S04]  /*ba80*/  FMUL.FTZ R18, R3.reuse, R106 ;  /* 0x0000006a03127220 */ /* 0x040fe80000410000 */
[----:B------:R-:W-:Y:S01]  /*ba90*/  FMUL.FTZ R19, R3, R107 ;  /* 0x0000006b03137220 */ /* 0x000fe20000410000 */
[----:B----4-:R-:W-:Y:S01]  /*baa0*/  F2FP.PACK_AB R105, R129, R128 ;  /* 0x000000808169723e */ /* 0x010fe200000000ff */
[--C-:B------:R-:W-:Y:S02]  /*bab0*/  FFMA.FTZ R3, R44, c[0x0][0x23c], -R135.reuse ;  /* 0x00008f002c037a23 */ /* 0x100fe40000010887 */
[--C-:B------:R-:W-:Y:S01]  /*bac0*/  FFMA.FTZ R116, R45, c[0x0][0x23c], -R135.reuse ;  /* 0x00008f002d747a23 */ /* 0x100fe20000010887 */
[----:B------:R-:W-:Y:S01]  /*bad0*/  MUFU.EX2 R133, R133 ;  /* 0x0000008500857308 */ /* 0x000fe20000000800 */
[----:B------:R-:W-:Y:S01]  /*bae0*/  LDSM.16.MT88.4 R44, [R156+0xe800] ;  /* 0x00e800009c2c783b */ /* 0x000fe20000004200 */
[C---:B---3--:R-:W-:Y:S03]  /*baf0*/  HMMA.16816.F32 R16, R112.reuse, R108, R16 ;  /* 0x0000006c7010723c */ /* 0x048fe60000001810 */
[--C-:B------:R-:W-:Y:S02]  /*bb00*/  FFMA.FTZ R48, R48, c[0x0][0x23c], -R135.reuse ;  /* 0x00008f0030307a23 */ /* 0x100fe40000010887 */
[--C-:B------:R-:W-:Y:S02]  /*bb10*/  FFMA.FTZ R49, R49, c[0x0][0x23c], -R135.reuse ;  /* 0x00008f0031317a23 */ /* 0x100fe40000010887 */
[--C-:B------:R-:W-:Y:S01]  /*bb20*/  FFMA.FTZ R50, R50, c[0x0][0x23c], -R118.reuse ;  /* 0x00008f0032327a23 */ /* 0x100fe20000010876 */
[----:B------:R-:W-:Y:S01]  /*bb30*/  HMMA.16816.F32 R100, R112, R110, R100 ;  /* 0x0000006e7064723c */ /* 0x000fe20000001864 */
[----:B------:R-:W3:Y:S01]  /*bb40*/  MUFU.EX2 R134, R134 ;  /* 0x0000008600867308 */ /* 0x000ee20000000800 */
[----:B------:R-:W4:Y:S02]  /*bb50*/  LDSM.16.MT88.4 R108, [R158+0xb400] ;  /* 0x00b400009e6c783b */ /* 0x000f240000004200 */
[----:B--2---:R-:W-:Y:S01]  /*bb60*/  F2FP.PACK_AB R106, R131, R130 ;  /* 0x00000082836a723e */ /* 0x004fe200000000ff */
[--C-:B------:R-:W-:Y:S02]  /*bb70*/  FFMA.FTZ R51, R51, c[0x0][0x23c], -R118.reuse ;  /* 0x00008f0033337a23 */ /* 0x100fe40000010876 */
[--C-:B------:R-:W-:Y:S02]  /*bb80*/  FFMA.FTZ R52, R52, c[0x0][0x23c], -R135.reuse ;  /* 0x00008f0034347a23 */ /* 0x100fe40000010887 */
[--C-:B------:R-:W-:Y:S01]  /*bb90*/  FFMA.FTZ R53, R53, c[0x0][0x23c], -R135.reuse ;  /* 0x00008f0035357a23 */ /* 0x100fe20000010887 */
[----:B------:R-:W2:Y:S01]  /*bba0*/  LDSM.16.MT88.4 R112, [R156+0xb400] ;  /* 0x00b400009c70783b */ /* 0x000ea20000004200 */
[----:B------:R-:W-:Y:S01]  /*bbb0*/  MUFU.EX2 R144, R144 ;  /* 0x0000009000907308 */ /* 0x000fe20000000800 */
[--C-:B------:R-:W-:Y:S02]  /*bbc0*/  FFMA.FTZ R56, R56, c[0x0][0x23c], -R135.reuse ;  /* 0x00008f0038387a23 */ /* 0x100fe40000010887 */
[--C-:B------:R-:W-:Y:S02]  /*bbd0*/  FFMA.FTZ R57, R57, c[0x0][0x23c], -R135.reuse ;  /* 0x00008f0039397a23 */ /* 0x100fe40000010887 */
[--C-:B------:R-:W-:Y:S02]  /*bbe0*/  FFMA.FTZ R54, R54, c[0x0][0x23c], -R118.reuse ;  /* 0x00008f0036367a23 */ /* 0x100fe40000010876 */
[--C-:B------:R-:W-:Y:S02]  /*bbf0*/  FFMA.FTZ R55, R55, c[0x0][0x23c], -R118.reuse ;  /* 0x00008f0037377a23 */ /* 0x100fe40000010876 */
[--C-:B------:R-:W-:Y:S01]  /*bc00*/  FFMA.FTZ R58, R58, c[0x0][0x23c], -R118.reuse ;  /* 0x00008f003a3a7a23 */ /* 0x100fe20000010876 */
[----:B------:R-:W-:Y:S01]  /*bc10*/  MUFU.EX2 R147, R147 ;  /* 0x0000009300937308 */ /* 0x000fe20000000800 */
[----:B------:R-:W-:Y:S02]  /*bc20*/  FFMA.FTZ R59, R59, c[0x0][0x23c], -R118 ;  /* 0x00008f003b3b7a23 */ /* 0x000fe40000010876 */
[----:B------:R-:W-:Y:S01]  /*bc30*/  FADD.FTZ R137, R137, R146 ;  /* 0x0000009289897221 */ /* 0x000fe20000010000 */
[----:B---3--:R-:W-:Y:S01]  /*bc40*/  F2FP.PACK_AB R107, R134, R133 ;  /* 0x00000085866b723e */ /* 0x008fe200000000ff */
[----:B------:R-:W-:Y:S02]  /*bc50*/  FFMA.FTZ R60, R60, c[0x0][0x23c], -R135 ;  /* 0x00008f003c3c7a23 */ /* 0x000fe40000010887 */
[----:B------:R-:W-:Y:S02]  /*bc60*/  FADD.FTZ R138, R138, R137 ;  /* 0x000000898a8a7221 */ /* 0x000fe40000010000 */
[----:B------:R-:W-:Y:S01]  /*bc70*/  FFMA.FTZ R64, R64, c[0x0][0x23c], -R135 ;  /* 0x00008f0040407a23 */ /* 0x000fe20000010887 */
[----:B------:R-:W-:Y:S01]  /*bc80*/  MUFU.EX2 R148, R148 ;  /* 0x0000009400947308 */ /* 0x000fe20000000800 */
[C---:B-----5:R-:W-:Y:S05]  /*bc90*/  HMMA.16816.F32 R8, R104.reuse, R120, R8 ;  /* 0x000000786808723c */ /* 0x060fea0000001808 */
[----:B------:R-:W-:Y:S02]  /*bca0*/  FADD.FTZ R138, R7, R138 ;  /* 0x0000008a078a7221 */ /* 0x000fe40000010000 */
[----:B------:R-:W-:Y:S01]  /*bcb0*/  FFMA.FTZ R66, R66, c[0x0][0x23c], -R118 ;  /* 0x00008f0042427a23 */ /* 0x000fe20000010876 */
[C---:B------:R-:W-:Y:S01]  /*bcc0*/  HMMA.16816.F32 R68, R104.reuse, R122, R68 ;  /* 0x0000007a6844723c */ /* 0x040fe20000001844 */
[----:B------:R-:W3:Y:S01]  /*bcd0*/  LDSM.16.MT88.4 R120, [R158+0xd400] ;  /* 0x00d400009e78783b */ /* 0x000ee20000004200 */
        /* <DEDUP_REMOVED lines=10> */
[--C-:B------:R-:W-:Y:S01]  /*bd80*/  FFMA.FTZ R126, R23, c[0x0][0x23c], -R118.reuse ;  /* 0x00008f00177e7a23 */ /* 0x100fe20000010876 */
[C---:B----4-:R-:W-:Y:S04]  /*bd90*/  HMMA.16816.F32 R80, R104.reuse, R108, R80 ;  /* 0x0000006c6850723c */ /* 0x050fe80000001850 */
[----:B------:R-:W-:Y:S04]  /*bda0*/  FADD.FTZ R130, R130, R5 ;  /* 0x0000000582827221 */ /* 0x000fe80000010000 */
[C---:B------:R-:W-:Y:S01]  /*bdb0*/  HMMA.16816.F32 R84, R104.reuse, R110, R84 ;  /* 0x0000006e6854723c */ /* 0x040fe20000001854 */
[----:B------:R-:W-:Y:S01]  /*bdc0*/  LDSM.16.MT88.4 R108, [R158+0x9800] ;  /* 0x009800009e6c783b */ /* 0x000fe20000004200 */
[----:B------:R-:W4:Y:S06]  /*bdd0*/  MUFU.EX2 R124, R124 ;  /* 0x0000007c007c7308 */ /* 0x000f2c0000000800 */
[C---:B--2---:R-:W-:Y:S04]  /*bde0*/  HMMA.16816.F32 R88, R104.reuse, R112, R88 ;  /* 0x000000706858723c */ /* 0x044fe80000001858 */
[----:B------:R-:W-:Y:S01]  /*bdf0*/  MUFU.EX2 R125, R125 ;  /* 0x0000007d007d7308 */ /* 0x000fe20000000800 */
[----:B-1----:R-:W1:Y:S02]  /*be00*/  LDSM.16.MT88.4 R20, [R156+0xd400] ;  /* 0x00d400009c14783b */ /* 0x002e640000004200 */
[--C-:B------:R-:W-:Y:S01]  /*be10*/  FFMA.FTZ R112, R26, c[0x0][0x23c], -R118.reuse ;  /* 0x00008f001a707a23 */ /* 0x100fe20000010876 */
[C---:B------:R-:W-:Y:S06]  /*be20*/  HMMA.16816.F32 R12, R104.reuse, R114, R12 ;  /* 0x00000072680c723c */ /* 0x040fec000000180c */
[----:B------:R-:W2:Y:S02]  /*be30*/  MUFU.EX2 R126, R126 ;  /* 0x0000007e007e7308 */ /* 0x000ea40000000800 */
[C---:B---3--:R-:W-:Y:S07]  /*be40*/  HMMA.16816.F32 R92, R104.reuse, R120, R92 ;  /* 0x00000078685c723c */ /* 0x048fee000000185c */
[--C-:B------:R-:W-:Y:S01]  /*be50*/  FFMA.FTZ R121, R27, c[0x0][0x23c], -R118.reuse ;  /* 0x00008f001b797a23 */ /* 0x100fe20000010876 */
[C---:B------:R-:W-:Y:S01]  /*be60*/  HMMA.16816.F32 R96, R104.reuse, R122, R96 ;  /* 0x0000007a6860723c */ /* 0x040fe20000001860 */
[----:B------:R-:W-:Y:S01]  /*be70*/  MUFU.EX2 R120, R112 ;  /* 0x0000007000787308 */ /* 0x000fe20000000800 */
[----:B------:R-:W3:Y:S05]  /*be80*/  LDSM.16.MT88.4 R24, [R156+0x9800] ;  /* 0x009800009c18783b */ /* 0x000eea0000004200 */
[--C-:B------:R-:W-:Y:S02]  /*be90*/  FFMA.FTZ R122, R29, c[0x0][0x23c], -R135.reuse ;  /* 0x00008f001d7a7a23 */ /* 0x100fe40000010887 */
[--C-:B------:R-:W-:Y:S02]  /*bea0*/  FFMA.FTZ R123, R30, c[0x0][0x23c], -R118.reuse ;  /* 0x00008f001e7b7a23 */ /* 0x100fe40000010876 */
[----:B------:R-:W5:Y:S01]  /*beb0*/  MUFU.EX2 R121, R121 ;  /* 0x0000007900797308 */ /* 0x000f620000000800 */
[----:B------:R-:W-:Y:S09]  /*bec0*/  LDSM.16.MT88.4 R28, [R156+0xd800] ;  /* 0x00d800009c1c783b */ /* 0x000ff20000004200 */
[----:B------:R-:W3:Y:S01]  /*bed0*/  MUFU.EX2 R122, R122 ;  /* 0x0000007a007a7308 */ /* 0x000ee20000000800 */
[C---:B-1----:R-:W-:Y:S07]  /*bee0*/  HMMA.16816.F32 R16, R104.reuse, R20, R16 ;  /* 0x000000146810723c */ /* 0x042fee0000001810 */
[----:B----4-:R-:W-:Y:S01]  /*bef0*/  F2FP.PACK_AB R20, R124, R127 ;  /* 0x0000007f7c14723e */ /* 0x010fe200000000ff */
[----:B------:R-:W-:Y:S01]  /*bf00*/  HMMA.16816.F32 R100, R104, R22, R100 ;  /* 0x000000166864723c */ /* 0x000fe20000001864 */
[----:B------:R-:W1:Y:S01]  /*bf10*/  LDSM.16.MT88.4 R104, [R158+0xb800] ;  /* 0x00b800009e68783b */ /* 0x000e620000004200 */
[----:B------:R-:W4:Y:S02]  /*bf20*/  MUFU.EX2 R123, R123 ;  /* 0x0000007b007b7308 */ /* 0x000f240000000800 */
[----:B--2---:R-:W-:Y:S03]  /*bf30*/  F2FP.PACK_AB R21, R126, R125 ;  /* 0x0000007d7e15723e */ /* 0x004fe600000000ff */
[----:B------:R-:W-:Y:S02]  /*bf40*/  F2FP.PACK_AB R22, R140, R139 ;  /* 0x0000008b8c16723e */ /* 0x000fe400000000ff */
[----:B-----5:R-:W-:Y:S03]  /*bf50*/  F2FP.PACK_AB R23, R121, R120 ;  /* 0x000000787917723e */ /* 0x020fe600000000ff */
[----:B------:R-:W-:Y:S04]  /*bf60*/  MUFU.EX2 R151, R151 ;  /* 0x0000009700977308 */ /* 0x000fe80000000800 */
[C---:B------:R-:W-:Y:S06]  /*bf70*/  HMMA.16816.F32 R8, R20.reuse, R108, R8 ;  /* 0x0000006c1408723c */ /* 0x040fec0000001808 */
[----:B------:R-:W-:Y:S02]  /*bf80*/  MUFU.EX2 R152, R152 ;  /* 0x0000009800987308 */ /* 0x000fe40000000800 */
[C---:B------:R-:W-:Y:S01]  /*bf90*/  HMMA.16816.F32 R68, R20.reuse, R110, R68 ;  /* 0x0000006e1444723c */ /* 0x040fe20000001844 */
[----:B------:R-:W2:Y:S07]  /*bfa0*/  LDSM.16.MT88.4 R108, [R156+0xb800] ;  /* 0x00b800009c6c783b */ /* 0x000eae0000004200 */
[C---:B---3--:R-:W-:Y:S01]  /*bfb0*/  HMMA.16816.F32 R72, R20.reuse, R24, R72 ;  /* 0x000000181448723c */ /* 0x048fe20000001848 */
[----:B------:R-:W-:Y:S07]  /*bfc0*/  MUFU.EX2 R3, R3 ;  /* 0x0000000300037308 */ /* 0x000fee0000000800 */
[C---:B------:R-:W-:Y:S01]  /*bfd0*/  HMMA.16816.F32 R76, R20.reuse, R26, R76 ;  /* 0x0000001a144c723c */ /* 0x040fe2000000184c */
[----:B------:R-:W3:Y:S02]  /*bfe0*/  LDSM.16.MT88.4 R24, [R158+0xd800] ;  /* 0x00d800009e18783b */ /* 0x000ee40000004200 */
[----:B------:R-:W-:Y:S05]  /*bff0*/  MUFU.EX2 R116, R116 ;  /* 0x0000007400747308 */ /* 0x000fea0000000800 */
[C---:B-1----:R-:W-:Y:S05]  /*c000*/  HMMA.16816.F32 R80, R20.reuse, R104, R80 ;  /* 0x000000681450723c */ /* 0x042fea0000001850 */
[----:B------:R-:W-:Y:S03]  /*c010*/  MUFU.EX2 R153, R153 ;  /* 0x0000009900997308 */ /* 0x000fe60000000800 */
[C---:B------:R-:W-:Y:S01]  /*c020*/  HMMA.16816.F32 R84, R20.reuse, R106, R84 ;  /* 0x0000006a1454723c */ /* 0x040fe20000001854 */
[----:B------:R-:W1:Y:S06]  /*c030*/  LDSM.16.MT88.4 R104, [R158+0x9c00] ;  /* 0x009c00009e68783b */ /* 0x000e6c0000004200 */
[----:B------:R-:W-:Y:S01]  /*c040*/  MUFU.EX2 R154, R154 ;  /* 0x0000009a009a7308 */ /* 0x000fe20000000800 */
[C---:B--2---:R-:W-:Y:S07]  /*c050*/  HMMA.16816.F32 R88, R20.reuse, R108, R88 ;  /* 0x0000006c1458723c */ /* 0x044fee0000001858 */
[----:B------:R-:W-:Y:S01]  /*c060*/  FFMA.FTZ R108, R61, c[0x0][0x23c], -R135 ;  /* 0x00008f003d6c7a23 */ /* 0x000fe20000010887 */
[C---:B------:R-:W-:Y:S01]  /*c070*/  HMMA.16816.F32 R12, R20.reuse, R110, R12 ;  /* 0x0000006e140c723c */ /* 0x040fe2000000180c */
[----:B------:R-:W-:Y:S03]  /*c080*/  MUFU.EX2 R48, R48 ;  /* 0x0000003000307308 */ /* 0x000fe60000000800 */
[--C-:B------:R-:W-:Y:S02]  /*c090*/  FFMA.FTZ R61, R62, c[0x0][0x23c], -R118.reuse ;  /* 0x00008f003e3d7a23 */ /* 0x100fe40000010876 */
[----:B------:R-:W-:Y:S02]  /*c0a0*/  FFMA.FTZ R62, R63, c[0x0][0x23c], -R118 ;  /* 0x00008f003f3e7a23 */ /* 0x000fe40000010876 */
[C---:B---3--:R-:W-:Y:S03]  /*c0b0*/  HMMA.16816.F32 R92, R20.reuse, R24, R92 ;  /* 0x00000018145c723c */ /* 0x048fe6000000185c */
[----:B------:R2:W-:Y:S01]  /*c0c0*/  MUFU.EX2 R7, R108 ;  /* 0x0000006c00077308 */ /* 0x0005e20000000800 */
[----:B------:R-:W-:Y:S04]  /*c0d0*/  FADD.FTZ R63, R119, R136 ;  /* 0x00000088773f7221 */ /* 0x000fe80000010000 */
[C---:B------:R-:W-:Y:S01]  /*c0e0*/  HMMA.16816.F32 R96, R20.reuse, R26, R96 ;  /* 0x0000001a1460723c */ /* 0x040fe20000001860 */
[----:B------:R-:W3:Y:S03]  /*c0f0*/  LDSM.16.MT88.4 R24, [R156+0x9c00] ;  /* 0x009c00009c18783b */ /* 0x000ee60000004200 */
[----:B------:R-:W-:Y:S01]  /*c100*/  FADD.FTZ R63, R132, R63 ;  /* 0x0000003f843f7221 */ /* 0x000fe20000010000 */
[----:B------:R-:W-:Y:S03]  /*c110*/  MUFU.EX2 R49, R49 ;  /* 0x0000003100317308 */ /* 0x000fe60000000800 */
[C---:B------:R-:W-:Y:S04]  /*c120*/  HMMA.16816.F32 R16, R20.reuse, R28, R16 ;  /* 0x0000001c1410723c */ /* 0x040fe80000001810 */
[----:B------:R-:W-:Y:S03]  /*c130*/  FADD.FTZ R128, R128, R63 ;  /* 0x0000003f80807221 */ /* 0x000fe60000010000 */
[----:B------:R-:W-:Y:S01]  /*c140*/  MUFU.EX2 R50, R50 ;  /* 0x0000003200327308 */ /* 0x000fe20000000800 */
[----:B------:R-:W-:Y:S01]  /*c150*/  HMMA.16816.F32 R100, R20, R30, R100 ;  /* 0x0000001e1464723c */ /* 0x000fe20000001864 */
[----:B------:R-:W5:Y:S03]  /*c160*/  LDSM.16.MT88.4 R28, [R158+0xbc00] ;  /* 0x00bc00009e1c783b */ /* 0x000f660000004200 */
[----:B------:R-:W-:Y:S03]  /*c170*/  FADD.FTZ R6, R129, R128 ;  /* 0x0000008081067221 */ /* 0x000fe60000010000 */
[----:B------:R-:W-:Y:S01]  /*c180*/  F2FP.PACK_AB R20, R122, R141 ;  /* 0x0000008d7a14723e */ /* 0x000fe200000000ff */
[----:B------:R-:W-:Y:S01]  /*c190*/  FADD.FTZ R133, R133, R6 ;  /* 0x0000000685857221 */ /* 0x000fe20000010000 */
[----:B----4-:R-:W-:Y:S01]  /*c1a0*/  F2FP.PACK_AB R21, R142, R123 ;  /* 0x0000007b8e15723e */ /* 0x010fe200000000ff */
[----:B--2---:R-:W-:Y:S01]  /*c1b0*/  LDSM.16.MT88.4 R108, [R156+0xcc00] ;  /* 0x00cc00009c6c783b */ /* 0x004fe20000004200 */
[----:B------:R-:W-:Y:S01]  /*c1c0*/  MUFU.EX2 R51, R51 ;  /* 0x0000003300337308 */ /* 0x000fe20000000800 */
[----:B------:R-:W-:Y:S01]  /*c1d0*/  F2FP.PACK_AB R22, R144, R143 ;  /* 0x0000008f9016723e */ /* 0x000fe200000000ff */
[----:B------:R-:W-:Y:S01]  /*c1e0*/  FADD.FTZ R6, R131, R130 ;  /* 0x0000008283067221 */ /* 0x000fe20000010000 */
[----:B------:R-:W-:Y:S01]  /*c1f0*/  F2FP.PACK_AB R23, R148, R147 ;  /* 0x000000939417723e */ /* 0x000fe200000000ff */
[----:B------:R-:W-:Y:S02]  /*c200*/  FADD.FTZ R134, R134, R133 ;  /* 0x0000008586867221 */ /* 0x000fe40000010000 */
[----:B------:R-:W-:Y:S02]  /*c210*/  FADD.FTZ R127, R127, R6 ;  /* 0x000000067f7f7221 */ /* 0x000fe40000010000 */
[----:B------:R-:W-:Y:S02]  /*c220*/  FADD.FTZ R5, R125, R134 ;  /* 0x000000867d057221 */ /* 0x000fe40000010000 */
[C---:B-1----:R-:W-:Y:S01]  /*c230*/  HMMA.16816.F32 R8, R20.reuse, R104, R8 ;  /* 0x000000681408723c */ /* 0x042fe20000001808 */
[----:B------:R-:W-:Y:S02]  /*c240*/  MUFU.EX2 R52, R52 ;  /* 0x0000003400347308 */ /* 0x000fe40000000800 */
[----:B------:R-:W-:Y:S02]  /*c250*/  FADD.FTZ R124, R124, R127 ;  /* 0x0000007f7c7c7221 */ /* 0x000fe40000010000 */
[----:B------:R-:W-:Y:S02]  /*c260*/  FADD.FTZ R5, R126, R5 ;  /* 0x000000057e057221 */ /* 0x000fe40000010000 */
[--C-:B------:R-:W-:Y:S01]  /*c270*/  FFMA.FTZ R104, R37, c[0x0][0x23c], -R135.reuse ;  /* 0x00008f0025687a23 */ /* 0x100fe20000010887 */
[C---:B------:R-:W-:Y:S03]  /*c280*/  HMMA.16816.F32 R68, R20.reuse, R106, R68 ;  /* 0x0000006a1444723c */ /* 0x040fe60000001844 */
[----:B------:R-:W-:Y:S01]  /*c290*/  MUFU.EX2 R53, R53 ;  /* 0x0000003500357308 */ /* 0x000fe20000000800 */
[----:B------:R-:W-:Y:S02]  /*c2a0*/  FFMA.FTZ R105, R38, c[0x0][0x23c], -R118 ;  /* 0x00008f0026697a23 */ /* 0x000fe40000010876 */
[----:B------:R-:W-:Y:S02]  /*c2b0*/  FADD.FTZ R139, R139, R124 ;  /* 0x0000007c8b8b7221 */ /* 0x000fe40000010000 */
[C---:B---3--:R-:W-:Y:S04]  /*c2c0*/  HMMA.16816.F32 R72, R20.reuse, R24, R72 ;  /* 0x000000181448723c */ /* 0x048fe80000001848 */
[--C-:B------:R-:W-:Y:S01]  /*c2d0*/  FFMA.FTZ R107, R36, c[0x0][0x23c], -R135.reuse ;  /* 0x00008f00246b7a23 */ /* 0x100fe20000010887 */
[----:B------:R-:W-:Y:S01]  /*c2e0*/  MUFU.EX2 R104, R104 ;  /* 0x0000006800687308 */ /* 0x000fe20000000800 */
[--C-:B------:R-:W-:Y:S02]  /*c2f0*/  FFMA.FTZ R106, R39, c[0x0][0x23c], -R118.reuse ;  /* 0x00008f00276a7a23 */ /* 0x100fe40000010876 */
[C---:B------:R-:W-:Y:S01]  /*c300*/  HMMA.16816.F32 R76, R20.reuse, R26, R76 ;  /* 0x0000001a144c723c */ /* 0x040fe2000000184c */
[----:B------:R-:W1:Y:S03]  /*c310*/  LDSM.16.MT88.4 R24, [R158+0xdc00] ;  /* 0x00dc00009e18783b */ /* 0x000e660000004200 */
[----:B------:R-:W-:Y:S02]  /*c320*/  FFMA.FTZ R135, R65, c[0x0][0x23c], -R135 ;  /* 0x00008f0041877a23 */ /* 0x000fe40000010887 */
[----:B------:R-:W-:Y:S01]  /*c330*/  FFMA.FTZ R118, R67, c[0x0][0x23c], -R118 ;  /* 0x00008f0043767a23 */ /* 0x000fe20000010876 */
[----:B------:R-:W2:Y:S01]  /*c340*/  MUFU.EX2 R107, R107 ;  /* 0x0000006b006b7308 */ /* 0x000ea20000000800 */
[C---:B-----5:R-:W-:Y:S01]  /*c350*/  HMMA.16816.F32 R80, R20.reuse, R28, R80 ;  /* 0x0000001c1450723c */ /* 0x060fe20000001850 */
[----:B------:R-:W-:Y:S03]  /*c360*/  LDSM.16.MT88.4 R36, [R158+0xc000] ;  /* 0x00c000009e24783b */ /* 0x000fe60000004200 */
[----:B------:R-:W-:Y:S02]  /*c370*/  FADD.FTZ R6, R120, R5 ;  /* 0x0000000578067221 */ /* 0x000fe40000010000 */
[----:B------:R-:W-:Y:S02]  /*c380*/  FADD.FTZ R140, R140, R139 ;  /* 0x0000008b8c8c7221 */ /* 0x000fe40000010000 */
[C---:B------:R-:W-:Y:S01]  /*c390*/  HMMA.16816.F32 R84, R20.reuse, R30, R84 ;  /* 0x0000001e1454723c */ /* 0x040fe20000001854 */
[----:B------:R-:W3:Y:S01]  /*c3a0*/  LDSM.16.MT88.4 R28, [R156+0xdc00] ;  /* 0x00dc00009c1c783b */ /* 0x000ee20000004200 */
[----:B------:R-:W-:Y:S02]  /*c3b0*/  MUFU.EX2 R105, R105 ;  /* 0x0000006900697308 */ /* 0x000fe40000000800 */
[----:B------:R-:W-:Y:S02]  /*c3c0*/  FADD.FTZ R6, R121, R6 ;  /* 0x0000000679067221 */ /* 0x000fe40000010000 */
[----:B------:R-:W-:Y:S02]  /*c3d0*/  FADD.FTZ R141, R141, R140 ;  /* 0x0000008c8d8d7221 */ /* 0x000fe40000010000 */
[C---:B------:R-:W-:Y:S04]  /*c3e0*/  HMMA.16816.F32 R88, R20.reuse, R32, R88 ;  /* 0x000000201458723c */ /* 0x040fe80000001858 */
[----:B------:R-:W4:Y:S01]  /*c3f0*/  MUFU.EX2 R106, R106 ;  /* 0x0000006a006a7308 */ /* 0x000f220000000800 */
[----:B------:R-:W-:Y:S02]  /*c400*/  FADD.FTZ R123, R123, R6 ;  /* 0x000000067b7b7221 */ /* 0x000fe40000010000 */
[----:B------:R-:W-:Y:S01]  /*c410*/  FADD.FTZ R122, R122, R141 ;  /* 0x0000008d7a7a7221 */ /* 0x000fe20000010000 */
[C---:B------:R-:W-:Y:S01]  /*c420*/  HMMA.16816.F32 R12, R20.reuse, R34, R12 ;  /* 0x00000022140c723c */ /* 0x040fe2000000180c */
[----:B------:R-:W5:Y:S03]  /*c430*/  LDSM.16.MT88.4 R32, [R158+0xa000] ;  /* 0x00a000009e20783b */ /* 0x000f660000004200 */
[----:B------:R-:W-:Y:S02]  /*c440*/  FADD.FTZ R142, R142, R123 ;  /* 0x0000007b8e8e7221 */ /* 0x000fe40000010000 */
[----:B------:R-:W-:Y:S01]  /*c450*/  MUFU.EX2 R54, R54 ;  /* 0x0000003600367308 */ /* 0x000fe20000000800 */
[----:B------:R-:W-:Y:S01]  /*c460*/  FADD.FTZ R143, R143, R122 ;  /* 0x0000007a8f8f7221 */ /* 0x000fe20000010000 */
[C---:B-1----:R-:W-:Y:S04]  /*c470*/  HMMA.16816.F32 R92, R20.reuse, R24, R92 ;  /* 0x00000018145c723c */ /* 0x042fe8000000185c */
[----:B------:R-:W-:Y:S02]  /*c480*/  FADD.FTZ R147, R147, R142 ;  /* 0x0000008e93937221 */ /* 0x000fe40000010000 */
[----:B------:R-:W-:Y:S02]  /*c490*/  FADD.FTZ R144, R144, R143 ;  /* 0x0000008f90907221 */ /* 0x000fe40000010000 */
[----:B------:R-:W1:Y:S01]  /*c4a0*/  MUFU.EX2 R55, R55 ;  /* 0x0000003700377308 */ /* 0x000e620000000800 */
[C---:B------:R-:W-:Y:S01]  /*c4b0*/  HMMA.16816.F32 R96, R20.reuse, R26, R96 ;  /* 0x0000001a1460723c */ /* 0x040fe20000001860 */
[----:B------:R-:W1:Y:S02]  /*c4c0*/  LDSM.16.MT88.4 R24, [R156+0xa000] ;  /* 0x00a000009c18783b */ /* 0x000e640000004200 */
[----:B------:R-:W-:Y:S05]  /*c4d0*/  FADD.FTZ R148, R148, R147 ;  /* 0x0000009394947221 */ /* 0x000fea0000010000 */
[C---:B---3--:R-:W-:Y:S01]  /*c4e0*/  HMMA.16816.F32 R16, R20.reuse, R28, R16 ;  /* 0x0000001c1410723c */ /* 0x048fe20000001810 */
[----:B------:R-:W-:Y:S07]  /*c4f0*/  MUFU.EX2 R56, R56 ;  /* 0x0000003800387308 */ /* 0x000fee0000000800 */
[----:B------:R-:W-:Y:S01]  /*c500*/  HMMA.16816.F32 R100, R20, R30, R100 ;  /* 0x0000001e1464723c */ /* 0x000fe20000001864 */
[----:B------:R-:W3:Y:S02]  /*c510*/  LDSM.16.MT88.4 R28, [R156+0xc000] ;  /* 0x00c000009c1c783b */ /* 0x000ee40000004200 */
[----:B------:R-:W1:Y:S04]  /*c520*/  MUFU.EX2 R57, R57 ;  /* 0x0000003900397308 */ /* 0x000e680000000800 */
[----:B--2---:R-:W-:Y:S01]  /*c530*/  F2FP.PACK_AB R20, R104, R107 ;  /* 0x0000006b6814723e */ /* 0x004fe200000000ff */
[----:B------:R-:W-:Y:S01]  /*c540*/  FADD.FTZ R107, R107, R144 ;  /* 0x000000906b6b7221 */ /* 0x000fe20000010000 */
[----:B----4-:R-:W-:Y:S03]  /*c550*/  F2FP.PACK_AB R21, R106, R105 ;  /* 0x000000696a15723e */ /* 0x010fe600000000ff */
[----:B------:R-:W-:Y:S01]  /*c560*/  F2FP.PACK_AB R22, R150, R149 ;  /* 0x000000959616723e */ /* 0x000fe200000000ff */
[----:B------:R-:W-:Y:S01]  /*c570*/  MUFU.EX2 R58, R58 ;  /* 0x0000003a003a7308 */ /* 0x000fe20000000800 */
[----:B------:R-:W-:Y:S01]  /*c580*/  F2FP.PACK_AB R23, R152, R151 ;  /* 0x000000979817723e */ /* 0x000fe200000000ff */
[----:B------:R-:W-:Y:S02]  /*c590*/  FADD.FTZ R105, R105, R148 ;  /* 0x0000009469697221 */ /* 0x000fe40000010000 */
[----:B------:R-:W-:Y:S02]  /*c5a0*/  FADD.FTZ R104, R104, R107 ;  /* 0x0000006b68687221 */ /* 0x000fe40000010000 */
[----:B------:R-:W-:Y:S02]  /*c5b0*/  FADD.FTZ R106, R106, R105 ;  /* 0x000000696a6a7221 */ /* 0x000fe40000010000 */
[C---:B-----5:R-:W-:Y:S02]  /*c5c0*/  HMMA.16816.F32 R8, R20.reuse, R32, R8 ;  /* 0x000000201408723c */ /* 0x060fe40000001808 */
[----:B------:R-:W2:Y:S01]  /*c5d0*/  MUFU.EX2 R59, R59 ;  /* 0x0000003b003b7308 */ /* 0x000ea20000000800 */
[----:B------:R-:W-:Y:S02]  /*c5e0*/  FADD.FTZ R149, R149, R104 ;  /* 0x0000006895957221 */ /* 0x000fe40000010000 */
[----:B------:R-:W-:Y:S02]  /*c5f0*/  FADD.FTZ R151, R151, R106 ;  /* 0x0000006a97977221 */ /* 0x000fe40000010000 */
[----:B------:R-:W-:Y:S01]  /*c600*/  FADD.FTZ R150, R150, R149 ;  /* 0x0000009596967221 */ /* 0x000fe20000010000 */
[C---:B------:R-:W-:Y:S01]  /*c610*/  HMMA.16816.F32 R68, R20.reuse, R34, R68 ;  /* 0x000000221444723c */ /* 0x040fe20000001844 */
[----:B------:R-:W4:Y:S03]  /*c620*/  LDSM.16.MT88.4 R32, [R158+0xe000] ;  /* 0x00e000009e20783b */ /* 0x000f260000004200 */
[----:B------:R-:W5:Y:S01]  /*c630*/  MUFU.EX2 R60, R60 ;  /* 0x0000003c003c7308 */ /* 0x000f620000000800 */
[----:B------:R-:W-:Y:S03]  /*c640*/  FADD.FTZ R152, R152, R151 ;  /* 0x0000009798987221 */ /* 0x000fe60000010000 */
[C---:B-1----:R-:W-:Y:S06]  /*c650*/  HMMA.16816.F32 R72, R20.reuse, R24, R72 ;  /* 0x000000181448723c */ /* 0x042fec0000001848 */
[----:B------:R-:W-:Y:S02]  /*c660*/  MUFU.EX2 R61, R61 ;  /* 0x0000003d003d7308 */ /* 0x000fe40000000800 */
[C---:B------:R-:W-:Y:S01]  /*c670*/  HMMA.16816.F32 R76, R20.reuse, R26, R76 ;  /* 0x0000001a144c723c */ /* 0x040fe2000000184c */
[----:B------:R-:W1:Y:S07]  /*c680*/  LDSM.16.MT88.4 R24, [R156+0xe000] ;  /* 0x00e000009c18783b */ /* 0x000e6e0000004200 */
[C---:B------:R-:W-:Y:S01]  /*c690*/  HMMA.16816.F32 R80, R20.reuse, R36, R80 ;  /* 0x000000241450723c */ /* 0x040fe20000001850 */
[----:B------:R-:W1:Y:S07]  /*c6a0*/  MUFU.EX2 R62, R62 ;  /* 0x0000003e003e7308 */ /* 0x000e6e0000000800 */
[C---:B------:R-:W-:Y:S01]  /*c6b0*/  HMMA.16816.F32 R84, R20.reuse, R38, R84 ;  /* 0x000000261454723c */ /* 0x040fe20000001854 */
[----:B------:R-:W-:Y:S02]  /*c6c0*/  LDSM.16.MT88.4 R36, [R156+0xc400] ;  /* 0x00c400009c24783b */ /* 0x000fe40000004200 */
[----:B------:R-:W-:Y:S05]  /*c6d0*/  MUFU.EX2 R64, R64 ;  /* 0x0000004000407308 */ /* 0x000fea0000000800 */
[C---:B---3--:R-:W-:Y:S05]  /*c6e0*/  HMMA.16816.F32 R88, R20.reuse, R28, R88 ;  /* 0x0000001c1458723c */ /* 0x048fea0000001858 */
[----:B------:R-:W3:Y:S03]  /*c6f0*/  MUFU.EX2 R135, R135 ;  /* 0x0000008700877308 */ /* 0x000ee60000000800 */
[C---:B------:R-:W-:Y:S01]  /*c700*/  HMMA.16816.F32 R12, R20.reuse, R30, R12 ;  /* 0x0000001e140c723c */ /* 0x040fe2000000180c */
[----:B------:R-:W2:Y:S07]  /*c710*/  LDSM.16.MT88.4 R28, [R158+0xa400] ;  /* 0x00a400009e1c783b */ /* 0x000eae0000004200 */
[C---:B----4-:R-:W-:Y:S08]  /*c720*/  HMMA.16816.F32 R92, R20.reuse, R32, R92 ;  /* 0x00000020145c723c */ /* 0x050ff0000000185c */
[C---:B------:R-:W-:Y:S01]  /*c730*/  HMMA.16816.F32 R96, R20.reuse, R34, R96 ;  /* 0x000000221460723c */ /* 0x040fe20000001860 */
[----:B------:R-:W4:Y:S07]  /*c740*/  LDSM.16.MT88.4 R32, [R156+0xa400] ;  /* 0x00a400009c20783b */ /* 0x000f2e0000004200 */
        /* <DEDUP_REMOVED lines=13> */
[----:B------:R-:W-:Y:S01]  /*c820*/  FADD.FTZ R50, R50, R3 ;  /* 0x0000000332327221 */ /* 0x000fe20000010000 */
[----:B------:R-:W-:Y:S01]  /*c830*/  IADD3 R3, R167, -0x1, RZ ;  /* 0xffffffffa7037810 */ /* 0x000fe20007ffe0ff */
[----:B------:R-:W-:Y:S02]  /*c840*/  FADD.FTZ R49, R49, R48 ;  /* 0x0000003031317221 */ /* 0x000fe40000010000 */
[----:B------:R-:W-:Y:S01]  /*c850*/  FADD.FTZ R51, R51, R50 ;  /* 0x0000003233337221 */ /* 0x000fe20000010000 */
[C---:B------:R-:W-:Y:S01]  /*c860*/  HMMA.16816.F32 R68, R20.reuse, R30, R68 ;  /* 0x0000001e1444723c */ /* 0x040fe20000001844 */
[----:B------:R-:W2:Y:S03]  /*c870*/  LDSM.16.MT88.4 R28, [R156+0xe400] ;  /* 0x00e400009c1c783b */ /* 0x000ea60000004200 */
[----:B------:R-:W-:Y:S02]  /*c880*/  MOV R167, R3 ;  /* 0x0000000300a77202 */ /* 0x000fe40000000f00 */
[----:B------:R-:W-:Y:S02]  /*c890*/  MOV R3, R0 ;  /* 0x0000000000037202 */ /* 0x000fe40000000f00 */
[C---:B----4-:R-:W-:Y:S08]  /*c8a0*/  HMMA.16816.F32 R72, R20.reuse, R32, R72 ;  /* 0x000000201448723c */ /* 0x050ff00000001848 */
[C---:B------:R-:W-:Y:S01]  /*c8b0*/  HMMA.16816.F32 R76, R20.reuse, R34, R76 ;  /* 0x00000022144c723c */ /* 0x040fe2000000184c */
[----:B------:R-:W-:Y:S07]  /*c8c0*/  LDSM.16.MT88.4 R32, [R156+0xa800] ;  /* 0x00a800009c20783b */ /* 0x000fee0000004200 */
[C---:B-1----:R-:W-:Y:S08]  /*c8d0*/  HMMA.16816.F32 R80, R20.reuse, R24, R80 ;  /* 0x000000181450723c */ /* 0x042ff00000001850 */
[C---:B------:R-:W-:Y:S01]  /*c8e0*/  HMMA.16816.F32 R84, R20.reuse, R26, R84 ;  /* 0x0000001a1454723c */ /* 0x040fe20000001854 */
[----:B------:R-:W1:Y:S07]  /*c8f0*/  LDSM.16.MT88.4 R24, [R158+0xa800] ;  /* 0x00a800009e18783b */ /* 0x000e6e0000004200 */
[C---:B------:R-:W-:Y:S08]  /*c900*/  HMMA.16816.F32 R88, R20.reuse, R36, R88 ;  /* 0x000000241458723c */ /* 0x040ff00000001858 */
[C---:B------:R-:W-:Y:S01]  /*c910*/  HMMA.16816.F32 R12, R20.reuse, R38, R12 ;  /* 0x00000026140c723c */ /* 0x040fe2000000180c */
[----:B------:R-:W4:Y:S07]  /*c920*/  LDSM.16.MT88.4 R36, [R158+0xc800] ;  /* 0x00c800009e24783b */ /* 0x000f2e0000004200 */
[C---:B------:R-:W-:Y:S08]  /*c930*/  HMMA.16816.F32 R92, R20.reuse, R40, R92 ;  /* 0x00000028145c723c */ /* 0x040ff0000000185c */
        /* <DEDUP_REMOVED lines=20> */
[C---:B------:R-:W-:Y:S08]  /*ca80*/  HMMA.16816.F32 R72, R20.reuse, R32, R72 ;  /* 0x000000201448723c */ /* 0x040ff00000001848 */
[C---:B------:R-:W-:Y:S01]  /*ca90*/  HMMA.16816.F32 R76, R20.reuse, R34, R76 ;  /* 0x00000022144c723c */ /* 0x040fe2000000184c */
[----:B------:R-:W1:Y:S07]  /*caa0*/  LDSM.16.MT88.4 R32, [R156+0xac00] ;  /* 0x00ac00009c20783b */ /* 0x000e6e0000004200 */
[C---:B----4-:R-:W-:Y:S01]  /*cab0*/  HMMA.16816.F32 R80, R20.reuse, R36, R80 ;  /* 0x000000241450723c */ /* 0x050fe20000001850 */
[----:B------:R-:W-:Y:S07]  /*cac0*/  MUFU.EX2 R36, R66 ;  /* 0x0000004200247308 */ /* 0x000fee0000000800 */
[C---:B------:R-:W-:Y:S03]  /*cad0*/  HMMA.16816.F32 R84, R20.reuse, R38, R84 ;  /* 0x000000261454723c */ /* 0x040fe60000001854 */
[----:B------:R-:W4:Y:S05]  /*cae0*/  MUFU.EX2 R37, R118 ;  /* 0x0000007600257308 */ /* 0x000f2a0000000800 */
[C---:B---3--:R-:W-:Y:S08]  /*caf0*/  HMMA.16816.F32 R88, R20.reuse, R40, R88 ;  /* 0x000000281458723c */ /* 0x048ff00000001858 */
[C---:B------:R-:W-:Y:S08]  /*cb00*/  HMMA.16816.F32 R12, R20.reuse, R42, R12 ;  /* 0x0000002a140c723c */ /* 0x040ff0000000180c */
[C---:B--2---:R-:W-:Y:S08]  /*cb10*/  HMMA.16816.F32 R92, R20.reuse, R28, R92 ;  /* 0x0000001c145c723c */ /* 0x044ff0000000185c */
[C---:B------:R-:W-:Y:S01]  /*cb20*/  HMMA.16816.F32 R96, R20.reuse, R30, R96 ;  /* 0x0000001e1460723c */ /* 0x040fe20000001860 */
[----:B------:R-:W2:Y:S07]  /*cb30*/  LDSM.16.MT88.4 R28, [R158+0xcc00] ;  /* 0x00cc00009e1c783b */ /* 0x000eae0000004200 */
[C---:B------:R-:W-:Y:S08]  /*cb40*/  HMMA.16816.F32 R16, R20.reuse, R44, R16 ;  /* 0x0000002c1410723c */ /* 0x040ff00000001810 */
[----:B------:R-:W-:Y:S07]  /*cb50*/  HMMA.16816.F32 R100, R20, R46, R100 ;  /* 0x0000002e1464723c */ /* 0x000fee0000001864 */
[----:B-----5:R-:W-:Y:S01]  /*cb60*/  F2FP.PACK_AB R20, R7, R60 ;  /* 0x0000003c0714723e */ /* 0x020fe200000000ff */
[----:B------:R-:W-:Y:S01]  /*cb70*/  FADD.FTZ R60, R60, R57 ;  /* 0x000000393c3c7221 */ /* 0x000fe20000010000 */
[C---:B------:R-:W-:Y:S03]  /*cb80*/  F2FP.PACK_AB R21, R62.reuse, R61 ;  /* 0x0000003d3e15723e */ /* 0x040fe600000000ff */
[----:B------:R-:W-:Y:S01]  /*cb90*/  F2FP.PACK_AB R22, R135, R64 ;  /* 0x000000408716723e */ /* 0x000fe200000000ff */
[----:B------:R-:W-:Y:S01]  /*cba0*/  FADD.FTZ R61, R61, R6 ;  /* 0x000000063d3d7221 */ /* 0x000fe20000010000 */
[----:B----4-:R-:W-:Y:S01]  /*cbb0*/  F2FP.PACK_AB R23, R37, R36 ;  /* 0x000000242517723e */ /* 0x010fe200000000ff */
        /* <DEDUP_REMOVED lines=10> */
[C---:B------:R-:W-:Y:S08]  /*cc60*/  HMMA.16816.F32 R72, R20.reuse, R32, R72 ;  /* 0x000000201448723c */ /* 0x040ff00000001848 */
[C---:B------:R-:W-:Y:S08]  /*cc70*/  HMMA.16816.F32 R76, R20.reuse, R34, R76 ;  /* 0x00000022144c723c */ /* 0x040ff0000000184c */
[C---:B--2---:R-:W-:Y:S08]  /*cc80*/  HMMA.16816.F32 R80, R20.reuse, R28, R80 ;  /* 0x0000001c1450723c */ /* 0x044ff00000001850 */
[C---:B------:R-:W-:Y:S08]  /*cc90*/  HMMA.16816.F32 R84, R20.reuse, R30, R84 ;  /* 0x0000001e1454723c */ /* 0x040ff00000001854 */
[C---:B------:R-:W-:Y:S08]  /*cca0*/  HMMA.16816.F32 R88, R20.reuse, R108, R88 ;  /* 0x0000006c1458723c */ /* 0x040ff00000001858 */
[C---:B------:R-:W-:Y:S08]  /*ccb0*/  HMMA.16816.F32 R108, R20.reuse, R110, R12 ;  /* 0x0000006e146c723c */ /* 0x040ff0000000180c */
[C---:B-1----:R-:W-:Y:S08]  /*ccc0*/  HMMA.16816.F32 R92, R20.reuse, R8, R92 ;  /* 0x00000008145c723c */ /* 0x042ff0000000185c */
[C---:B------:R-:W-:Y:S08]  /*ccd0*/  HMMA.16816.F32 R96, R20.reuse, R10, R96 ;  /* 0x0000000a1460723c */ /* 0x040ff00000001860 */
[C---:B---3--:R-:W-:Y:S08]  /*cce0*/  HMMA.16816.F32 R104, R20.reuse, R24, R16 ;  /* 0x000000181468723c */ /* 0x048ff00000001810 */
[----:B------:R-:W-:Y:S01]  /*ccf0*/  HMMA.16816.F32 R100, R20, R26, R100 ;  /* 0x0000001a1464723c */ /* 0x000fe20000001864 */
[----:B------:R-:W-:-:S07]  /*cd00*/  @P0 BRA `(.L_x_1785) ;  /* 0xffffcb7000000947 */ /* 0x000fce000383ffff */
.L_x_1781:
        /* <DEDUP_REMOVED lines=191> */
[CC--:B------:R-:W-:Y:S02]  /*d900*/  ISETP.GE.AND P2, PT, R11.reuse, R5.reuse, PT ;  /* 0x000000050b00720c */ /* 0x0c0fe40003f46270 */
[----:B------:R-:W-:Y:S02]  /*d910*/  ISETP.GE.AND P1, PT, R4, R5, PT ;  /* 0x000000050400720c */ /* 0x000fe40003f26270 */
[----:B------:R-:W-:Y:S02]  /*d920*/  LEA.HI.X.SX32 R11, R11, R2, 0x1, P0 ;  /* 0x000000020b0b7211 */ /* 0x000fe400000f0eff */
[----:B------:R-:W-:-:S04]  /*d930*/  LEA R4, P0, R0, c[0x0][0x200], 0x2 ;  /* 0x0000800000047a11 */ /* 0x000fc800078010ff */
[----:B------:R-:W-:-:S05]  /*d940*/  LEA.HI.X R5, R0, c[0x0][0x204], R11, 0x2, P0 ;  /* 0x0000810000057a11 */ /* 0x000fca00000f140b */
[----:B------:R3:W-:Y:S04]  /*d950*/  @!P2 STG.E [R4.64], R3 ;  /* 0x000000030400a986 */ /* 0x0007e8000c10190c */
[----:B------:R3:W-:Y:S02]  /*d960*/  @!P1 STG.E [R4.64+0x20], R6 ;  /* 0x0000200604009986 */ /* 0x0007e4000c10190c */
.L_x_1787:
[----:B------:R-:W-:Y:S05]  /*d970*/  BSYNC B0 ;  /* 0x0000000000007941 */ /* 0x000fea0003800000 */
.L_x_1786:
[----:B---3--:R-:W3:Y:S01]  /*d980*/  S2R R5, SR_CTAID.X ;  /* 0x0000000000057919 */ /* 0x008ee20000002500 */
[----:B------:R-:W-:Y:S01]  /*d990*/  SHF.R.S32.HI R2, RZ, 0x1f, R10 ;  /* 0x0000001fff027819 */ /* 0x000fe2000001140a */
[----:B------:R-:W-:Y:S01]  /*d9a0*/  BSSY B0, `(.L_x_1788) ;  /* 0x0000018000007945 */ /* 0x000fe20003800000 */
[----:B---3--:R-:W-:-:S04]  /*d9b0*/  SHF.L.U32 R3, R5, 0x6, RZ ;  /* 0x0000000605037819 */ /* 0x008fc800000006ff */
[----:B------:R-:W-:Y:S01]  /*d9c0*/  SHF.R.S32.HI R0, RZ, 0x1f, R3 ;  /* 0x0000001fff007819 */ /* 0x000fe20000011403 */
[----:B------:R-:W-:-:S04]  /*d9d0*/  IMAD.WIDE.U32 R170, R3, c[0x0][0x1e8], R170 ;  /* 0x00007a0003aa7a25 */ /* 0x000fc800078e00aa */
[----:B------:R-:W-:Y:S01]  /*d9e0*/  IMAD R0, R0, c[0x0][0x1e8], RZ ;  /* 0x00007a0000007a24 */ /* 0x000fe200078e02ff */
[----:B------:R-:W-:-:S03]  /*d9f0*/  IADD3 R38, P0, R38, R170, RZ ;  /* 0x000000aa26267210 */ /* 0x000fc60007f1e0ff */
[----:B------:R-:W-:Y:S02]  /*da00*/  IMAD R0, R3, c[0x0][0x1ec], R0 ;  /* 0x00007b0003007a24 */ /* 0x000fe400078e0200 */
[----:B------:R-:W-:-:S03]  /*da10*/  IMAD R3, R2, c[0x0][0x1f0], RZ ;  /* 0x00007c0002037a24 */ /* 0x000fc600078e02ff */
[----:B------:R-:W-:Y:S01]  /*da20*/  IADD3.X R39, R37, R0, R171, P0, !PT ;  /* 0x0000000025277210 */ /* 0x000fe200007fe4ab */
[----:B------:R-:W-:Y:S01]  /*da30*/  IMAD R3, R10, c[0x0][0x1f4], R3 ;  /* 0x00007d000a037a24 */ /* 0x000fe200078e0203 */
[----:B------:R-:W-:-:S03]  /*da40*/  ISETP.GE.AND P0, PT, R172, R162, PT ;  /* 0x000000a2ac00720c */ /* 0x000fc60003f06270 */
[----:B------:R-:W-:-:S05]  /*da50*/  IMAD.WIDE.U32 R38, R10, c[0x0][0x1f0], R38 ;  /* 0x00007c000a267a25 */ /* 0x000fca00078e0026 */
[----:B------:R-:W-:-:S05]  /*da60*/  IADD3 R3, R3, R39, RZ ;  /* 0x0000002703037210 */ /* 0x000fca0007ffe0ff */
        /* <DEDUP_REMOVED lines=8> */
[----:B----4-:R3:W-:Y:S04]  /*daf0*/  STG.E.128 [R10.64], R28 ;  /* 0x0000001c0a007986 */ /* 0x0107e8000c101d0c */
[----:B-1----:R3:W-:Y:S04]  /*db00*/  STG.E.128 [R10.64+0x40], R20 ;  /* 0x000040140a007986 */ /* 0x0027e8000c101d0c */
[----:B------:R3:W-:Y:S02]  /*db10*/  STG.E.128 [R10.64+0x80], R12 ;  /* 0x0000800c0a007986 */ /* 0x0007e4000c101d0c */
.L_x_1789:
[----:B------:R-:W-:Y:S05]  /*db20*/  BSYNC B0 ;  /* 0x0000000000007941 */ /* 0x000fea0003800000 */
.L_x_1788:
[----:B------:R-:W-:Y:S01]  /*db30*/  IMAD R5, R5, -0x40, R168 ;  /* 0xffffffc005057824 */ /* 0x000fe200078e02a8 */
[----:B------:R-:W-:-:S04]  /*db40*/  LEA.HI.SX32 R8, R8, 0x20, 0x1e ;  /* 0x0000002008087811 */ /* 0x000fc800078ff2ff */
[----:B------:R-:W-:-:S13]  /*db50*/  ISETP.GE.AND P0, PT, R8, R5, PT ;  /* 0x000000050800720c */ /* 0x000fda0003f06270 */
[----:B------:R-:W-:Y:S05]  /*db60*/  @P0 EXIT ;  /* 0x000000000000094d */ /* 0x000fea0003800000 */
[----:B------:R-:W-:Y:S02]  /*db70*/  IADD3 R9, P0, R9, 0x20, RZ ;  /* 0x0000002009097810 */ /* 0x000fe40007f1e0ff */
[----:B------:R-:W-:Y:S02]  /*db80*/  MOV R2, R38 ;  /* 0x0000002600027202 */ /* 0x000fe40000000f00 */
[----:B------:R-:W-:-:S03]  /*db90*/  IADD3.X R0, RZ, R173, RZ, P0, !PT ;  /* 0x000000adff007210 */ /* 0x000fc600007fe4ff */
[----:B------:R-:W-:-:S04]  /*dba0*/  IMAD.WIDE.U32 R2, R9, c[0x0][0x1e8], R2 ;  /* 0x00007a0009027a25 */ /* 0x000fc800078e0002 */
[----:B------:R-:W-:Y:S01]  /*dbb0*/  IMAD R0, R0, c[0x0][0x1e8], RZ ;  /* 0x00007a0000007a24 */ /* 0x000fe200078e02ff */
[----:B------:R-:W-:-:S03]  /*dbc0*/  LEA R4, P0, R2, c[0x0][0x1d0], 0x1 ;  /* 0x0000740002047a11 */ /* 0x000fc600078008ff */
[----:B------:R-:W-:-:S05]  /*dbd0*/  IMAD R0, R9, c[0x0][0x1ec], R0 ;  /* 0x00007b0009007a24 */ /* 0x000fca00078e0200 */
[----:B------:R-:W-:-:S04]  /*dbe0*/  IADD3 R0, R0, R3, RZ ;  /* 0x0000000300007210 */ /* 0x000fc80007ffe0ff */
[----:B------:R-:W-:-:S05]  /*dbf0*/  LEA.HI.X R5, R2, c[0x0][0x1d4], R0, 0x1, P0 ;  /* 0x0000750002057a11 */ /* 0x000fca00000f0c00 */
[----:B-1----:R-:W-:Y:S04]  /*dc00*/  STG.E.128 [R4.64], R24 ;  /* 0x0000001804007986 */ /* 0x002fe8000c101d0c */
[----:B------:R-:W-:Y:S04]  /*dc10*/  STG.E.128 [R4.64+0x40], R16 ;  /* 0x0000401004007986 */ /* 0x000fe8000c101d0c */
[----:B------:R-:W-:Y:S01]  /*dc20*/  STG.E.128 [R4.64+0x80], R32 ;  /* 0x0000802004007986 */ /* 0x000fe2000c101d0c */
[----:B------:R-:W-:Y:S05]  /*dc30*/  EXIT ;  /* 0x000000000000794d */ /* 0x000fea0003800000 */
.L_x_1790:
        /* <DEDUP_REMOVED lines=12> */
.L_x_6118:


//--------------------- .text._ZN5flash24flash_fwd_splitkv_kernelI23Flash_fwd_kernel_traitsILi96ELi64ELi128ELi4ELb0ELb0EN7cutlass6half_tE19Flash_kernel_traitsILi96ELi64ELi128ELi4ES3_EELb1ELb0ELb0ELb0ELb1ELb1ELb0ELb0EEEvNS_16Flash_fwd_paramsE --------------------------
	.section	.text._ZN5flash24flash_fwd_splitkv_kernelI23Flash_fwd_kernel_traitsILi96ELi64ELi128ELi4ELb0ELb0EN7cutlass6half_tE19Flash_kernel_traitsILi96ELi64ELi128ELi4ES3_EELb1ELb0ELb0ELb0ELb1ELb1ELb0ELb0EEEvNS_16Flash_fwd_paramsE,"ax",@progbits
	.sectioninfo	@"SHI_REGISTERS=245"
	.align	128
        .global         _ZN5flash24flash_fwd_splitkv_kernelI23Flash_fwd_kernel_traitsILi96ELi64ELi128ELi4ELb0ELb0EN7cutlass6half_tE19Flash_kernel_traitsILi96ELi64ELi128ELi4ES3_EELb1ELb0ELb0ELb0ELb1ELb1ELb0ELb0EEEvNS_16Flash_fwd_paramsE
        .type           _ZN5flash24flash_fwd_splitkv_kernelI23Flash_fwd_kernel_traitsILi96ELi64ELi128ELi4ELb0ELb0EN7cutlass6half_tE19Flash_kernel_traitsILi96ELi64ELi128ELi4ES3_EELb1ELb0ELb0ELb0ELb1ELb1ELb0ELb0EEEvNS_16Flash_fwd_paramsE,@function
        .size           _ZN5flash24flash_fwd_splitkv_kernelI23Flash_fwd_kernel_traitsILi96ELi64ELi128ELi4ELb0ELb0EN7cutlass6half_tE19Flash_kernel_traitsILi96ELi64ELi128ELi4ES3_EELb1ELb0ELb0ELb0ELb1ELb1ELb0ELb0EEEvNS_16Flash_fwd_paramsE,(.L_x_6119 - _ZN5flash24flash_fwd_splitkv_kernelI23Flash_fwd_kernel_traitsILi96ELi64ELi128ELi4ELb0ELb0EN7cutlass6half_tE19Flash_kernel_traitsILi96ELi64ELi128ELi4ES3_EELb1ELb0ELb0ELb0ELb1ELb1ELb0ELb0EEEvNS_16Flash_fwd_paramsE)
        .other          _ZN5flash24flash_fwd_splitkv_kernelI23Flash_fwd_kernel_traitsILi96ELi64ELi128ELi4ELb0ELb0EN7cutlass6half_tE19Flash_kernel_traitsILi96ELi64ELi128ELi4ES3_EELb1ELb0ELb0ELb0ELb1ELb1ELb0ELb0EEEvNS_16Flash_fwd_paramsE,@"STO_CUDA_ENTRY STV_DEFAULT"
_ZN5flash24flash_fwd_splitkv_kernelI23Flash_fwd_kernel_traitsILi96ELi64ELi128ELi4ELb0ELb0EN7cutlass6half_tE19Flash_kernel_traitsILi96ELi64ELi128ELi4ES3_EELb1ELb0ELb0ELb0ELb1ELb1ELb0ELb0EEEvNS_16Flash_fwd_paramsE:
.text._ZN5flash24flash_fwd_splitkv_kernelI23Flash_fwd_kernel_traitsILi96ELi64ELi128ELi4ELb0ELb0EN7cutlass6half_tE19Flash_kernel_traitsILi96ELi64ELi128ELi4ES3_EELb1ELb0ELb0ELb0ELb1ELb1ELb0ELb0EEEvNS_16Flash_fwd_paramsE:
        /* <DEDUP_REMOVED lines=33> */
.L_x_1791:
[----:B-1-34-:R-:W-:Y:S02]  /*0210*/  MOV R0, c[0x0][0x218] ;  /* 0x0000860000007a02 */ /* 0x01afe40000000f00 */
.L_x_1792:
[----:B------:R-:W-:-:S04]  /*0220*/  ISETP.NE.U32.AND P2, PT, RZ, c[0x0][0x258], PT ;  /* 0x00009600ff007a0c */ /* 0x000fc80003f45070 */
[----:B------:R-:W-:-:S13]  /*0230*/  ISETP.NE.AND.EX P2, PT, RZ, c[0x0][0x25c], PT, P2 ;  /* 0x00009700ff007a0c */ /* 0x000fda0003f45320 */
[----:B-1----:R-:W-:-:S06]  /*0240*/  @P2 IMAD.WIDE R6, R3, R4, c[0x0][0x258] ;  /* 0x0000960003062625 */ /* 0x002fcc00078e0204 */
        /* <DEDUP_REMOVED lines=39> */
[----:B------:R-:W-:Y:S01]  /*04c0*/  @!P0 IMAD.WIDE.U32 R10, R3, c[0x0][0x1e0], RZ ;  /* 0x00007800030a8a25 */ /* 0x000fe200078e00ff */
[----:B------:R-:W-:-:S03]  /*04d0*/  @!P0 SHF.R.S32.HI R6, RZ, 0x1f, R3 ;  /* 0x0000001fff068819 */ /* 0x000fc60000011403 */
        /* <DEDUP_REMOVED lines=10> */
[----:B------:R-:W-:Y:S02]  /*0580*/  IMAD R7, R142, c[0x0][0x1ec], R7 ;  /* 0x00007b008e077a24 */ /* 0x000fe400078e0207 */
[----:B------:R-:W-:Y:S01]  /*0590*/  IMAD R9, R0, c[0x0][0x1f0], RZ ;  /* 0x00007c0000097a24 */ /* 0x000fe200078e02ff */
[----:B------:R-:W-:Y:S01]  /*05a0*/  SHF.R.S32.HI R0, RZ, 0x1f, R2 ;  /* 0x0000001fff007819 */ /* 0x000fe20000011402 */
[----:B------:R-:W-:Y:S01]  /*05b0*/  IMAD R3, R3, c[0x0][0x1c0], R24 ;  /* 0x0000700003037a24 */ /* 0x000fe200078e0218 */
[----:B------:R-:W-:Y:S01]  /*05c0*/  IADD3.X R5, R164, R5, R7, P0, !PT ;  /* 0x00000005a4057210 */ /* 0x000fe200007fe407 */
[----:B------:R-:W-:Y:S01]  /*05d0*/  IMAD R9, R24, c[0x0][0x1f4], R9 ;  /* 0x00007d0018097a24 */ /* 0x000fe200078e0209 */
[----:B------:R-:W-:Y:S01]  /*05e0*/  ISETP.GE.AND P0, PT, R2, R167, PT ;  /* 0x000000a70200720c */ /* 0x000fe20003f06270 */
[----:B------:R-:W-:-:S02]  /*05f0*/  IMAD R3, R3, c[0x0][0x214], R142 ;  /* 0x0000850003037a24 */ /* 0x000fc400078e028e */
        /* <DEDUP_REMOVED lines=13> */
.L_x_1795:
[----:B------:R-:W-:Y:S05]  /*06d0*/  BSYNC B0 ;  /* 0x0000000000007941 */ /* 0x000fea0003800000 */
.L_x_1794:
[----:B------:R-:W-:Y:S01]  /*06e0*/  IADD3 R8, R2, 0x20, RZ ;  /* 0x0000002002087810 */ /* 0x000fe20007ffe0ff */
[----:B------:R-:W-:Y:S03]  /*06f0*/  BSSY B0, `(.L_x_1796) ;  /* 0x0000010000007945 */ /* 0x000fe60003800000 */
[----:B------:R-:W-:-:S13]  /*0700*/  ISETP.GE.AND P0, PT, R8, R167, PT ;  /* 0x000000a70800720c */ /* 0x000fda0003f06270 */
[----:B------:R-:W-:Y:S05]  /*0710*/  @P0 BRA `(.L_x_1797) ;  /* 0x000000d000000947 */ /* 0x000fea0003800000 */
[----:B------:R-:W-:Y:S01]  /*0720*/  IADD3 R6, P0, R2, 0x20, RZ ;  /* 0x0000002002067810 */ /* 0x000fe20007f1e0ff */
[----:B------:R-:W-:Y:S01]  /*0730*/  IMAD.MOV.U32 R10, RZ, RZ, R4 ;  /* 0x000000ffff0a7224 */ /* 0x000fe200078e0004 */
[----:B------:R-:W-:-:S03]  /*0740*/  MOV R11, R7 ;  /* 0x00000007000b7202 */ /* 0x000fc60000000f00 */
[----:B------:R-:W-:Y:S02]  /*0750*/  IMAD.X R5, RZ, RZ, R0, P0 ;  /* 0x000000ffff057224 */ /* 0x000fe400000e0600 */
[----:B------:R-:W-:-:S04]  /*0760*/  IMAD.WIDE.U32 R10, R6, c[0x0][0x1e8], R10 ;  /* 0x00007a00060a7a25 */ /* 0x000fc800078e000a */
[----:B------:R-:W-:Y:S01]  /*0770*/  IMAD R5, R5, c[0x0][0x1e8], RZ ;  /* 0x00007a0005057a24 */ /* 0x000fe200078e02ff */
[----:B------:R-:W-:-:S03]  /*0780*/  LEA R4, P0, R10, c[0x0][0x1d0], 0x1 ;  /* 0x000074000a047a11 */ /* 0x000fc600078008ff */
[----:B------:R-:W-:-:S05]  /*0790*/  IMAD R5, R6, c[0x0][0x1ec], R5 ;  /* 0x00007b0006057a24 */ /* 0x000fca00078e0205 */
[----:B------:R-:W-:-:S04]  /*07a0*/  IADD3 R5, R11, R5, RZ ;  /* 0x000000050b057210 */ /* 0x000fc80007ffe0ff */
[----:B------:R-:W-:-:S05]  /*07b0*/  LEA.HI.X R5, R10, c[0x0][0x1d4], R5, 0x1, P0 ;  /* 0x000075000a057a11 */ /* 0x000fca00000f0c05 */
[----:B------:R2:W-:Y:S04]  /*07c0*/  STG.E.128 [R4.64], RZ ;  /* 0x000000ff04007986 */ /* 0x0005e8000c101d0c */
[----:B------:R2:W-:Y:S04]  /*07d0*/  STG.E.128 [R4.64+0x40], RZ ;  /* 0x000040ff04007986 */ /* 0x0005e8000c101d0c */
[----:B------:R2:W-:Y:S02]  /*07e0*/  STG.E.128 [R4.64+0x80], RZ ;  /* 0x000080ff04007986 */ /* 0x0005e4000c101d0c */
.L_x_1797:
[----:B------:R-:W-:Y:S05]  /*07f0*/  BSYNC B0 ;  /* 0x0000000000007941 */ /* 0x000fea0003800000 */
.L_x_1796:
[----:B------:R-:W-:-:S04]  /*0800*/  LOP3.LUT P2, RZ, R132, 0x3, RZ, 0xc0, !PT ;  /* 0x0000000384ff7812 */ /* 0x000fc8000784c0ff */
[-C--:B------:R-:W-:Y:S02]  /*0810*/  ISETP.GE.OR P1, PT, R2, R167.reuse, P2 ;  /* 0x000000a70200720c */ /* 0x080fe40001726670 */
[C---:B------:R-:W-:Y:S02]  /*0820*/  IADD3 R2, P0, R3.reuse, R2, RZ ;  /* 0x0000000203027210 */ /* 0x040fe40007f1e0ff */
        /* <DEDUP_REMOVED lines=10> */
.L_x_1793:
        /* <DEDUP_REMOVED lines=93> */
.L_x_1798:
        /* <DEDUP_REMOVED lines=15> */
.L_x_1800:
        /* <DEDUP_REMOVED lines=52> */
.L_x_1799:
[----:B------:R-:W-:Y:S01]  /*12d0*/  ISETP.NE.AND P0, PT, R164, -0x1, PT ;  /* 0xffffffffa400780c */ /* 0x000fe20003f05270 */
[----:B------:R-:W-:Y:S01]  /*12e0*/  IMAD.MOV.U32 R119, RZ, RZ, c[0x0][0x198] ;  /* 0x00006600ff777624 */ /* 0x000fe200078e00ff */
[----:B------:R-:W-:Y:S01]  /*12f0*/  SHF.R.S32.HI R9, RZ, 0x1f, R132 ;  /* 0x0000001fff097819 */ /* 0x000fe20000011484 */
[----:B------:R-:W-:Y:S01]  /*1300*/  IMAD R5, R5, c[0x0][0x1b8], RZ ;  /* 0x00006e0005057a24 */ /* 0x000fe200078e02ff */
[----:B------:R-:W-:Y:S01]  /*1310*/  IADD3 R160, -R142, R167, RZ ;  /* 0x000000a78ea07210 */ /* 0x000fe20007ffe1ff */
[----:B------:R-:W-:Y:S01]  /*1320*/  IMAD.MOV.U32 R129, RZ, RZ, c[0x0][0x1a0] ;  /* 0x00006800ff817624 */ /* 0x000fe200078e00ff */
[CC--:B------:R-:W-:Y:S01]  /*1330*/  LEA.HI R13, R9.reuse, R132.reuse, RZ, 0x2 ;  /* 0x00000084090d7211 */ /* 0x0c0fe200078f10ff */
[----:B------:R-:W-:Y:S01]  /*1340*/  IMAD R5, R4, c[0x0][0x1bc], R5 ;  /* 0x00006f0004057a24 */ /* 0x000fe200078e0205 */
[----:B------:R-:W-:Y:S01]  /*1350*/  LEA.HI R135, R9, R132, RZ, 0x5 ;  /* 0x0000008409877211 */ /* 0x000fe200078f28ff */
[----:B------:R-:W-:Y:S01]  /*1360*/  IMAD.SHL.U32 R141, R132, 0x2, RZ ;  /* 0x00000002848d7824 */ /* 0x000fe200078e00ff */
[----:B------:R-:W-:-:S02]  /*1370*/  LOP3.LUT R7, R13, 0xfffffffc, RZ, 0xc0, !PT ;  /* 0xfffffffc0d077812 */ /* 0x000fc400078ec0ff */
[----:B------:R-:W-:Y:S01]  /*1380*/  SHF.R.S32.HI R170, RZ, 0x2, R13 ;  /* 0x00000002ffaa7819 */ /* 0x000fe2000001140d */
[----:B------:R-:W-:Y:S01]  /*1390*/  @!P0 IMAD.WIDE.U32 R14, R3, c[0x0][0x178], RZ ;  /* 0x00005e00030e8a25 */ /* 0x000fe200078e00ff */
[----:B-----5:R-:W-:Y:S02]  /*13a0*/  @!P0 SHF.R.S32.HI R0, RZ, 0x1f, R3 ;  /* 0x0000001fff008819 */ /* 0x020fe40000011403 */
[----:B------:R-:W-:Y:S01]  /*13b0*/  IADD3 R6, R170, 0x20, RZ ;  /* 0x00000020aa067810 */ /* 0x000fe20007ffe0ff */
[----:B------:R-:W-:Y:S01]  /*13c0*/  IMAD.IADD R168, R132, 0x1, -R7 ;  /* 0x0000000184a87824 */ /* 0x000fe200078e0a07 */
[----:B------:R-:W-:Y:S01]  /*13d0*/  LEA.HI R13, R13, R170, RZ, 0x1 ;  /* 0x000000aa0d0d7211 */ /* 0x000fe200078f08ff */
[----:B------:R-:W-:Y:S01]  /*13e0*/  @!P0 IMAD R0, R0, c[0x0][0x178], RZ ;  /* 0x00005e0000008a24 */ /* 0x000fe200078e02ff */
[----:B------:R-:W-:Y:S01]  /*13f0*/  ISETP.GE.AND P2, PT, R6, R160, PT ;  /* 0x000000a00600720c */ /* 0x000fe20003f46270 */
[----:B------:R-:W-:Y:S01]  /*1400*/  @P0 IMAD.WIDE.U32 R28, R164, c[0x0][0x190], RZ ;  /* 0x00006400a41c0a25 */ /* 0x000fe200078e00ff */
[----:B------:R-:W-:-:S02]  /*1410*/  SHF.L.U32 R168, R168, 0x3, RZ ;  /* 0x00000003a8a87819 */ /* 0x000fc400000006ff */
[----:B------:R-:W-:Y:S01]  /*1420*/  SHF.R.S32.HI R171, RZ, 0x1f, R170 ;  /* 0x0000001fffab7819 */ /* 0x000fe200000114aa */
[----:B------:R-:W-:Y:S01]  /*1430*/  @!P0 IMAD R0, R3, c[0x0][0x17c], R0 ;  /* 0x00005f0003008a24 */ /* 0x000fe200078e0200 */
[----:B------:R-:W-:Y:S01]  /*1440*/  SHF.R.S32.HI R169, RZ, 0x1f, R168 ;  /* 0x0000001fffa97819 */ /* 0x000fe200000114a8 */
[----:B------:R-:W-:Y:S01]  /*1450*/  @!P0 IMAD.MOV.U32 R28, RZ, RZ, R14 ;  /* 0x000000ffff1c8224 */ /* 0x000fe200078e000e */
[----:B------:R-:W-:Y:S01]  /*1460*/  SHF.R.S32.HI R3, RZ, 0x1f, R24 ;  /* 0x0000001fff037819 */ /* 0x000fe20000011418 */
[----:B------:R-:W-:Y:S01]  /*1470*/  @P0 IMAD R7, R164, c[0x0][0x194], R29 ;  /* 0x00006500a4070a24 */ /* 0x000fe200078e021d */
[----:B------:R-:W-:Y:S01]  /*1480*/  ISETP.GE.AND P1, PT, R170, R160, PT ;  /* 0x000000a0aa00720c */ /* 0x000fe20003f26270 */
[----:B------:R-:W-:Y:S01]  /*1490*/  @!P0 IMAD.IADD R7, R15, 0x1, R0 ;  /* 0x000000010f078824 */ /* 0x000fe200078e0200 */
[----:B------:R-:W-:Y:S01]  /*14a0*/  IADD3 R28, P0, R168, R28, RZ ;  /* 0x0000001ca81c7210 */ /* 0x000fe20007f1e0ff */
[----:B------:R-:W-:Y:S01]  /*14b0*/  IMAD R3, R3, c[0x0][0x1a8], RZ ;  /* 0x00006a0003037a24 */ /* 0x000fe200078e02ff */
[----:B------:R-:W-:Y:S01]  /*14c0*/  LEA.HI R15, R9, R132, RZ, 0x3 ;  /* 0x00000084090f7211 */ /* 0x000fe200078f18ff */
[----:B------:R-:W-:Y:S01]  /*14d0*/  IMAD.WIDE R22, R23, 0x40, R170 ;  /* 0x0000004017167825 */ /* 0x000fe200078e02aa */
[----:B------:R-:W-:-:S02]  /*14e0*/  LOP3.LUT R13, R13, 0x7fffffe, RZ, 0xc0, !PT ;  /* 0x07fffffe0d0d7812 */ /* 0x000fc400078ec0ff */
[----:B------:R-:W-:Y:S01]  /*14f0*/  SHF.R.S32.HI R140, RZ, 0x5, R135 ;  /* 0x00000005ff8c7819 */ /* 0x000fe20000011487 */
[----:B------:R-:W-:Y:S01]  /*1500*/  IMAD.X R29, R169, 0x1, R7, P0 ;  /* 0x00000001a91d7824 */ /* 0x000fe200000e0607 */
[----:B------:R-:W-:Y:S01]  /*1510*/  SHF.R.S32.HI R7, RZ, 0x3, R15 ;  /* 0x00000003ff077819 */ /* 0x000fe2000001140f */
[----:B------:R-:W-:Y:S01]  /*1520*/  IMAD R26, R24, c[0x0][0x1ac], R3 ;  /* 0x00006b00181a7a24 */ /* 0x000fe200078e0203 */
[----:B------:R-:W-:Y:S01]  /*1530*/  IADD3 R165, R117, -0x1, RZ ;  /* 0xffffffff75a57810 */ /* 0x000fe20007ffe0ff */
[----:B------:R-:W-:Y:S01]  /*1540*/  IMAD.IADD R13, R170, 0x1, -R13 ;  /* 0x00000001aa0d7824 */ /* 0x000fe200078e0a0d */
[----:B------:R-:W-:Y:S01]  /*1550*/  @!P2 IADD3 R12, P0, R22, 0x20, RZ ;  /* 0x00000020160ca810 */ /* 0x000fe20007f1e0ff */
[----:B------:R-:W-:Y:S01]  /*1560*/  IMAD.SHL.U32 R3, R7, 0x40, RZ ;  /* 0x0000004007037824 */ /* 0x000fe200078e00ff */
[----:B------:R-:W-:Y:S01]  /*1570*/  IADD3 R138, P3, R168, R138, RZ ;  /* 0x0000008aa88a7210 */ /* 0x000fe20007f7e0ff */
[----:B------:R-:W-:Y:S01]  /*1580*/  IMAD.WIDE.U32 R24, R24, c[0x0][0x1a8], R28 ;  /* 0x00006a0018187a25 */ /* 0x000fe200078e001c */
[----:B------:R-:W-:-:S02]  /*1590*/  LEA R166, R140, R13, 0x3 ;  /* 0x0000000d8ca67211 */ /* 0x000fc400078e18ff */
[----:B------:R-:W-:Y:S01]  /*15a0*/  LOP3.LUT R3, R3, 0xc0, RZ, 0xc0, !PT ;  /* 0x000000c003037812 */ /* 0x000fe200078ec0ff */
[----:B------:R-:W-:Y:S01]  /*15b0*/  IMAD.IADD R27, R25, 0x1, R26 ;  /* 0x00000001191b7824 */ /* 0x000fe200078e021a */
[----:B------:R-:W-:Y:S01]  /*15c0*/  IADD3 R10, R170, 0x40, RZ ;  /* 0x00000040aa0a7810 */ /* 0x000fe20007ffe0ff */
[----:B------:R-:W-:Y:S01]  /*15d0*/  @!P1 IMAD.MOV.U32 R26, RZ, RZ, R24 ;  /* 0x000000ffff1a9224 */ /* 0x000fe200078e0018 */
[----:B------:R-:W-:Y:S01]  /*15e0*/  LOP3.LUT R0, R3, 0x18, R168, 0xf8, !PT ;  /* 0x0000001803007812 */ /* 0x000fe200078ef8a8 */
[----:B------:R-:W-:Y:S01]  /*15f0*/  @!P1 IMAD R13, R23, c[0x0][0x190], RZ ;  /* 0x00006400170d9a24 */ /* 0x000fe200078e02ff */
[----:B------:R-:W-:Y:S01]  /*1600*/  SHF.R.U32.HI R3, RZ, 0x3, R3 ;  /* 0x00000003ff037819 */ /* 0x000fe20000011603 */
[----:B------:R-:W-:Y:S01]  /*1610*/  @!P2 IMAD.X R23, RZ, RZ, R23, P0 ;  /* 0x000000ffff17a224 */ /* 0x000fe200000e0617 */
[----:B------:R-:W-:Y:S01]  /*1620*/  LOP3.LUT R15, R15, 0xfffffff8, RZ, 0xc0, !PT ;  /* 0xfffffff80f0f7812 */ /* 0x000fe200078ec0ff */
[----:B------:R-:W-:Y:S01]  /*1630*/  IMAD.X R139, R169, 0x1, R21, P3 ;  /* 0x00000001a98b7824 */ /* 0x000fe200018e0615 */
[----:B------:R-:W-:Y:S01]  /*1640*/  LOP3.LUT R3, R0, R3, RZ, 0x3c, !PT ;  /* 0x0000000300037212 */ /* 0x000fe200078e3cff */
[----:B------:R-:W-:Y:S01]  /*1650*/  IMAD.SHL.U32 R0, R165, 0x80, RZ ;  /* 0x00000080a5007824 */ /* 0x000fe200078e00ff */
[----:B------:R-:W-:Y:S01]  /*1660*/  LOP3.LUT R135, R135, 0xffffffe0, RZ, 0xc0, !PT ;  /* 0xffffffe087877812 */ /* 0x000fe200078ec0ff */
[----:B------:R-:W-:Y:S01]  /*1670*/  @!P1 IMAD R13, R22, c[0x0][0x194], R13 ;  /* 0x00006500160d9a24 */ /* 0x000fe200078e020d */
[----:B------:R-:W-:Y:S01]  /*1680*/  LEA R166, R166, R3, 0x5 ;  /* 0x00000003a6a67211 */ /* 0x000fe200078e28ff */
[----:B------:R-:W-:Y:S01]  /*1690*/  @!P1 IMAD.WIDE.U32 R20, R22, c[0x0][0x190], R26 ;  /* 0x0000640016149a25 */ /* 0x000fe200078e001a */
[----:B------:R-:W-:-:S02]  /*16a0*/  IADD3 R3, -R0, R116, RZ ;  /* 0x0000007400037210 */ /* 0x000fc40007ffe1ff */
[----:B------:R-:W-:Y:S01]  /*16b0*/  LOP3.LUT R141, R141, 0x6, RZ, 0xc0, !PT ;  /* 0x000000068d8d7812 */ /* 0x000fe200078ec0ff */
[----:B------:R-:W-:Y:S01]  /*16c0*/  @!P2 IMAD R23, R23, c[0x0][0x190], RZ ;  /* 0x000064001717aa24 */ /* 0x000fe200078e02ff */
[----:B------:R-:W-:Y:S01]  /*16d0*/  @!P1 IADD3 R2, R21, R13, RZ ;  /* 0x0000000d15029210 */ /* 0x000fe20007ffe0ff */
[----:B------:R-:W-:Y:S01]  /*16e0*/  @!P2 IMAD.MOV.U32 R25, RZ, RZ, R27 ;  /* 0x000000ffff19a224 */ /* 0x000fe200078e001b */
[-C--:B------:R-:W-:Y:S01]  /*16f0*/  ISETP.GE.AND P4, PT, R6, R3.reuse, PT ;  /* 0x000000030600720c */ /* 0x080fe20003f86270 */
[----:B------:R-:W-:Y:S01]  /*1700*/  @!P2 IMAD R8, R12, c[0x0][0x194], R23 ;  /* 0x000065000c08aa24 */ /* 0x000fe200078e0217 */
[----:B------:R-:W-:Y:S01]  /*1710*/  @!P1 LEA R26, P0, R20, c[0x0][0x160], 0x1 ;  /* 0x00005800141a9a11 */ /* 0x000fe200078008ff */
[----:B------:R-:W-:Y:S01]  /*1720*/  @!P2 IMAD.WIDE.U32 R12, R12, c[0x0][0x190], R24 ;  /* 0x000064000c0caa25 */ /* 0x000fe200078e0018 */
[----:B------:R-:W-:Y:S02]  /*1730*/  ISETP.GE.AND P5, PT, R170, R3, PT ;  /* 0x00000003aa00720c */ /* 0x000fe40003fa6270 */
[----:B------:R-:W-:Y:S01]  /*1740*/  @!P1 LEA.HI.X R27, R20, c[0x0][0x164], R2, 0x1, P0 ;  /* 0x00005900141b9a11 */ /* 0x000fe200000f0c02 */
[----:B------:R-:W-:Y:S01]  /*1750*/  IMAD R137, R171, c[0x0][0x198], RZ ;  /* 0x00006600ab897a24 */ /* 0x000fe200078e02ff */
[----:B------:R-:W-:Y:S01]  /*1760*/  @!P2 IADD3 R8, R13, R8, RZ ;  /* 0x000000080d08a210 */ /* 0x000fe20007ffe0ff */
[----:B------:R-:W-:Y:S01]  /*1770*/  IMAD.WIDE.U32 R138, R170, c[0x0][0x198], R138 ;  /* 0x00006600aa8a7a25 */ /* 0x000fe200078e008a */
[----:B------:R-:W-:-:S03]  /*1780*/  @!P2 LEA R22, P0, R12, c[0x0][0x160], 0x1 ;  /* 0x000058000c16aa11 */ /* 0x000fc600078008ff */
[----:B------:R-:W-:Y:S01]  /*1790*/  IMAD R137, R170, c[0x0][0x19c], R137 ;  /* 0x00006700aa897a24 */ /* 0x000fe200078e0289 */
[----:B------:R-:W-:Y:S01]  /*17a0*/  @!P2 LEA.HI.X R23, R12, c[0x0][0x164], R8, 0x1, P0 ;  /* 0x000059000c17aa11 */ /* 0x000fe200000f0c08 */
[----:B------:R-:W-:Y:S01]  /*17b0*/  IMAD.MOV.U32 R2, RZ, RZ, c[0x0][0x19c] ;  /* 0x00006700ff027624 */ /* 0x000fe200078e00ff */
[----:B------:R-:W-:Y:S01]  /*17c0*/  ISETP.GE.AND P0, PT, R10, R3, PT ;  /* 0x000000030a00720c */ /* 0x000fe20003f06270 */
[----:B------:R-:W-:Y:S01]  /*17d0*/  IMAD.IADD R137, R139, 0x1, R137 ;  /* 0x000000018b897824 */ /* 0x000fe200078e0289 */
[C---:B------:R-:W-:Y:S01]  /*17e0*/  @!P4 LEA R13, P3, R119.reuse, R138, 0x5 ;  /* 0x0000008a770dc211 */ /* 0x040fe200078628ff */
        /* <DEDUP_REMOVED lines=8> */
[----:B------:R-:W-:-:S02]  /*1870*/  IMAD.SHL.U32 R7, R7, 0x8, RZ ;  /* 0x0000000807077824 */ /* 0x000fc400078e00ff */
[----:B------:R-:W-:Y:S01]  /*1880*/  @!P4 LEA.HI.X R21, R13, c[0x0][0x16c], R8, 0x1, P3 ;  /* 0x00005b000d15ca11 */ /* 0x000fe200018f0c08 */
[----:B------:R1:W-:Y:S01]  /*1890*/  @!P1 LDGSTS.E.BYPASS.LTC128B.128 [R166+0x1000], [R26.64+0x40] ;  /* 0x010000401aa69fae */ /* 0x0003e2000b901d4c */
[----:B------:R-:W-:-:S03]  /*18a0*/  SHF.L.U32 R8, R2, 0x6, RZ ;  /* 0x0000000602087819 */ /* 0x000fc600000006ff */
        /* <DEDUP_REMOVED lines=10> */
[----:B------:R-:W-:-:S02]  /*1950*/  LEA.HI R8, R9, R132, RZ, 0x4 ;  /* 0x0000008409087211 */ /* 0x000fc400078f20ff */
[----:B------:R-:W-:Y:S01]  /*1960*/  IADD3 R130, P1, R170, R19, RZ ;  /* 0x00000013aa827210 */ /* 0x000fe20007f3e0ff */
[----:B------:R1:W-:Y:S01]  /*1970*/  @!P5 LDGSTS.E.BYPASS.LTC128B.128 [R166+0x3000], [R24.64] ;  /* 0x0300000018a6dfae */ /* 0x0003e2000b901d4c */
[----:B------:R-:W-:Y:S02]  /*1980*/  LOP3.LUT R19, R8, 0xfffffff0, RZ, 0xc0, !PT ;  /* 0xfffffff008137812 */ /* 0x000fe400078ec0ff */
[----:B------:R-:W-:Y:S01]  /*1990*/  SHF.R.S32.HI R9, RZ, 0x4, R8 ;  /* 0x00000004ff097819 */ /* 0x000fe20000011408 */
[----:B------:R1:W-:Y:S01]  /*19a0*/  @!P5 LDGSTS.E.BYPASS.LTC128B.128 [R166+0x5000], [R24.64+0x40] ;  /* 0x0500004018a6dfae */ /* 0x0003e2000b901d4c */
[-C--:B------:R-:W-:Y:S01]  /*19b0*/  ISETP.GE.AND P3, PT, R6, R3.reuse, PT ;  /* 0x000000030600720c */ /* 0x080fe20003f66270 */
[----:B------:R-:W-:Y:S01]  /*19c0*/  IMAD.X R6, R171, 0x1, R17, P1 ;  /* 0x00000001ab067824 */ /* 0x000fe200008e0611 */
[----:B------:R-:W-:Y:S01]  /*19d0*/  IADD3 R16, P1, R168, R16, RZ ;  /* 0x00000010a8107210 */ /* 0x000fe20007f3e0ff */
[----:B------:R-:W-:Y:S01]  /*19e0*/  IMAD.IADD R19, R132, 0x1, -R19 ;  /* 0x0000000184137824 */ /* 0x000fe200078e0a13 */
[----:B------:R-:W-:Y:S01]  /*19f0*/  ISETP.GE.AND P2, PT, R10, R3, PT ;  /* 0x000000030a00720c */ /* 0x000fe20003f46270 */
[----:B------:R1:W-:Y:S01]  /*1a00*/  @!P5 LDGSTS.E.BYPASS.LTC128B.128 [R166+0x7000], [R24.64+0x80] ;  /* 0x0700008018a6dfae */ /* 0x0003e2000b901d4c */
[----:B------:R-:W-:-:S02]  /*1a10*/  LEA.HI R8, R8, R9, RZ, 0x1 ;  /* 0x0000000908087211 */ /* 0x000fc400078f08ff */
[----:B------:R-:W-:Y:S01]  /*1a20*/  IADD3 R10, R170, 0x60, RZ ;  /* 0x00000060aa0a7810 */ /* 0x000fe20007ffe0ff */
[----:B------:R2:W-:Y:S01]  /*1a30*/  @!P4 LDGSTS.E.BYPASS.LTC128B.128 [R166+0x3800], [R20.64] ;  /* 0x0380000014a6cfae */ /* 0x0005e2000b901d4c */
[----:B------:R-:W-:Y:S01]  /*1a40*/  IADD3.X R17, R169, R11, RZ, P1, !PT ;  /* 0x0000000ba9117210 */ /* 0x000fe20000ffe4ff */
[----:B------:R-:W-:Y:S01]  /*1a50*/  IMAD.IADD R11, R132, 0x1, -R15 ;  /* 0x00000001840b7824 */ /* 0x000fe200078e0a0f */
[----:B------:R-:W-:Y:S01]  /*1a60*/  LOP3.LUT R8, R8, 0xfffffffe, RZ, 0xc0, !PT ;  /* 0xfffffffe08087812 */ /* 0x000fe200078ec0ff */
[----:B------:R2:W-:Y:S01]  /*1a70*/  @!P4 LDGSTS.E.BYPASS.LTC128B.128 [R166+0x5800], [R20.64+0x40] ;  /* 0x0580004014a6cfae */ /* 0x0005e2000b901d4c */
[----:B------:R-:W-:Y:S01]  /*1a80*/  ISETP.GE.AND P5, PT, R10, R3, PT ;  /* 0x000000030a00720c */ /* 0x000fe20003fa6270 */
[----:B------:R-:W-:Y:S01]  /*1a90*/  IMAD.WIDE.U32 R16, R4, c[0x0][0x1b8], R16 ;  /* 0x00006e0004107a25 */ /* 0x000fe200078e0010 */
[----:B------:R-:W-:Y:S01]  /*1aa0*/  LEA.HI R15, R19, R19, RZ, 0x1 ;  /* 0x00000013130f7211 */ /* 0x000fe200078f08ff */
[----:B------:R2:W-:Y:S01]  /*1ab0*/  @!P4 LDGSTS.E.BYPASS.LTC128B.128 [R166+0x7800], [R20.64+0x80] ;  /* 0x0780008014a6cfae */ /* 0x0005e2000b901d4c */
[-C--:B------:R-:W-:Y:S01]  /*1ac0*/  ISETP.GE.AND P4, PT, R170, R3.reuse, PT ;  /* 0x00000003aa00720c */ /* 0x080fe20003f86270 */
[----:B------:R-:W-:Y:S01]  /*1ad0*/  IMAD.IADD R17, R17, 0x1, R5 ;  /* 0x0000000111117824 */ /* 0x000fe200078e0205 */
[----:B------:R-:W-:Y:S01]  /*1ae0*/  ISETP.GE.AND P1, PT, R10, R3, PT ;  /* 0x000000030a00720c */ /* 0x000fe20003f26270 */
[----:B------:R3:W-:Y:S01]  /*1af0*/  @!P0 LDGSTS.E.BYPASS.LTC128B.128 [R166+0x4000], [R12.64] ;  /* 0x040000000ca68fae */ /* 0x0007e2000b901d4c */
[----:B------:R-:W-:-:S02]  /*1b00*/  IADD3 R9, R9, -R8, RZ ;  /* 0x8000000809097210 */ /* 0x000fc40007ffe0ff */
[----:B------:R-:W-:Y:S01]  /*1b10*/  LEA.HI R3, R11, R11, RZ, 0x1 ;  /* 0x0000000b0b037211 */ /* 0x000fe200078f08ff */
[----:B------:R3:W-:Y:S01]  /*1b20*/  @!P0 LDGSTS.E.BYPASS.LTC128B.128 [R166+0x6000], [R12.64+0x40] ;  /* 0x060000400ca68fae */ /* 0x0007e2000b901d4c */
[----:B------:R-:W-:Y:S01]  /*1b30*/  SHF.R.S32.HI R8, RZ, 0x1f, R19 ;  /* 0x0000001fff087819 */ /* 0x000fe20000011413 */
[----:B------:R-:W-:Y:S01]  /*1b40*/  @!P5 IMAD R2, R2, 0x60, RZ ;  /* 0x000000600202d824 */ /* 0x000fe200078e02ff */
[--C-:B------:R-:W-:Y:S01]  /*1b50*/  SHF.R.S32.HI R10, RZ, 0x1, R15.reuse ;  /* 0x00000001ff0a7819 */ /* 0x100fe2000001140f */
[----:B------:R3:W-:Y:S01]  /*1b60*/  @!P0 LDGSTS.E.BYPASS.LTC128B.128 [R166+0x8000], [R12.64+0x80] ;  /* 0x080000800ca68fae */ /* 0x0007e2000b901d4c */
[----:B------:R-:W-:Y:S02]  /*1b70*/  LOP3.LUT R134, R15, 0x7fffffe, RZ, 0xc0, !PT ;  /* 0x07fffffe0f867812 */ /* 0x000fe400078ec0ff */
[----:B------:R-:W-:Y:S02]  /*1b80*/  SHF.R.S32.HI R15, RZ, 0x1f, R15 ;  /* 0x0000001fff0f7819 */ /* 0x000fe4000001140f */
[----:B------:R-:W-:Y:S01]  /*1b90*/  LOP3.LUT R158, R3, 0x7fffffe, RZ, 0xc0, !PT ;  /* 0x07fffffe039e7812 */ /* 0x000fe200078ec0ff */
[----:B------:R-:W-:Y:S01]  /*1ba0*/  IMAD.IADD R134, R19, 0x1, -R134 ;  /* 0x0000000113867824 */ /* 0x000fe200078e0a86 */
[----:B------:R-:W-:-:S02]  /*1bb0*/  LEA.HI R133, R8, R19, RZ, 0x3 ;  /* 0x0000001308857211 */ /* 0x000fc400078f18ff */
[----:B------:R-:W-:Y:S01]  /*1bc0*/  LEA.HI R8, R15, R10, RZ, 0x2 ;  /* 0x0000000a0f087211 */ /* 0x000fe200078f10ff */
[----:B------:R-:W-:Y:S01]  /*1bd0*/  IMAD R15, R6, c[0x0][0x1a0], RZ ;  /* 0x00006800060f7a24 */ /* 0x000fe200078e02ff */
[----:B------:R-:W-:Y:S02]  /*1be0*/  IADD3 R158, R11, -R158, RZ ;  /* 0x8000009e0b9e7210 */ /* 0x000fe40007ffe0ff */
[----:B------:R-:W-:Y:S01]  /*1bf0*/  LOP3.LUT R11, R8, 0xfffffffc, RZ, 0xc0, !PT ;  /* 0xfffffffc080b7812 */ /* 0x000fe200078ec0ff */
[C---:B------:R-:W-:Y:S01]  /*1c00*/  IMAD R15, R130.reuse, c[0x0][0x1a4], R15 ;  /* 0x00006900820f7a24 */ /* 0x040fe200078e020f */
[----:B------:R-:W-:Y:S01]  /*1c10*/  @!P5 MOV R139, R137 ;  /* 0x00000089008bd202 */ /* 0x000fe20000000f00 */
[----:B------:R-:W-:Y:S01]  /*1c20*/  IMAD.WIDE.U32 R130, R130, c[0x0][0x1a0], R16 ;  /* 0x0000680082827a25 */ /* 0x000fe200078e0010 */
[----:B------:R-:W-:Y:S02]  /*1c30*/  IADD3 R4, R10, -R11, RZ ;  /* 0x8000000b0a047210 */ /* 0x000fe40007ffe0ff */
[----:B------:R-:W-:Y:S01]  /*1c40*/  SHF.R.S32.HI R3, RZ, 0x1, R3 ;  /* 0x00000001ff037819 */ /* 0x000fe20000011403 */
[----:B------:R-:W-:Y:S01]  /*1c50*/  @!P5 IMAD.WIDE.U32 R10, R119, 0x60, R138 ;  /* 0x00000060770ad825 */ /* 0x000fe200078e008a */
[----:B------:R-:W-:-:S02]  /*1c60*/  SHF.L.U32 R133, R133, 0x5, RZ ;  /* 0x0000000585857819 */ /* 0x000fc400000006ff */
[----:B------:R-:W-:Y:S01]  /*1c70*/  MOV R6, 0x5 ;  /* 0x0000000500067802 */ /* 0x000fe20000000f00 */
[----:B------:R-:W-:Y:S01]  /*1c80*/  IMAD.SHL.U32 R8, R3, 0x40, RZ ;  /* 0x0000004003087824 */ /* 0x000fe200078e00ff */
[----:B------:R-:W-:Y:S01]  /*1c90*/  @!P5 IADD3 R5, R11, R2, RZ ;  /* 0x000000020b05d210 */ /* 0x000fe20007ffe0ff */
[----:B------:R-:W-:Y:S01]  /*1ca0*/  IMAD.IADD R128, R131, 0x1, R15 ;  /* 0x0000000183807824 */ /* 0x000fe200078e020f */
[----:B------:R-:W-:Y:S01]  /*1cb0*/  @!P5 LEA R18, P0, R10, c[0x0][0x168], 0x1 ;  /* 0x00005a000a12da11 */ /* 0x000fe200078008ff */
[----:B------:R-:W-:Y:S01]  /*1cc0*/  IMAD R158, R9, 0x8, R158 ;  /* 0x00000008099e7824 */ /* 0x000fe200078e029e */
[----:B------:R-:W-:Y:S02]  /*1cd0*/  LOP3.LUT R8, R8, 0xc0, RZ, 0xc0, !PT ;  /* 0x000000c008087812 */ /* 0x000fe400078ec0ff */
[----:B------:R-:W-:Y:S02]  /*1ce0*/  @!P5 LEA.HI.X R19, R10, c[0x0][0x16c], R5, 0x1, P0 ;  /* 0x00005b000a13da11 */ /* 0x000fe400000f0c05 */
[----:B------:R-:W-:-:S02]  /*1cf0*/  LEA R162, P0, R130, c[0x0][0x170], 0x1 ;  /* 0x00005c0082a27a11 */ /* 0x000fc400078008ff */
[----:B------:R-:W-:Y:S01]  /*1d00*/  SHF.L.U32 R2, R4, 0x6, RZ ;  /* 0x0000000604027819 */ /* 0x000fe200000006ff */
[----:B------:R4:W-:Y:S01]  /*1d10*/  @!P5 LDGSTS.E.BYPASS.LTC128B.128 [R166+0x4800], [R18.64] ;  /* 0x0480000012a6dfae */ /* 0x0009e2000b901d4c */
[----:B------:R-:W-:Y:S02]  /*1d20*/  LEA.HI.X R161, R130, c[0x0][0x174], R128, 0x1, P0 ;  /* 0x00005d0082a17a11 */ /* 0x000fe400000f0c80 */
[----:B------:R-:W-:Y:S01]  /*1d30*/  LOP3.LUT R7, R8, 0x8, R7, 0xf8, !PT ;  /* 0x0000000808077812 */ /* 0x000fe200078ef807 */
[----:B------:R4:W-:Y:S01]  /*1d40*/  @!P5 LDGSTS.E.BYPASS.LTC128B.128 [R166+0x6800], [R18.64+0x40] ;  /* 0x0680004012a6dfae */ /* 0x0009e2000b901d4c */
[----:B------:R-:W-:Y:S01]  /*1d50*/  SHF.L.U32 R9, R9, 0x3, RZ ;  /* 0x0000000309097819 */ /* 0x000fe200000006ff */
[----:B------:R-:W-:Y:S01]  /*1d60*/  @!P1 IMAD.MOV.U32 R163, RZ, RZ, R161 ;  /* 0x000000ffffa39224 */ /* 0x000fe200078e00a1 */
[----:B------:R-:W-:Y:S01]  /*1d70*/  LOP3.LUT R2, R2, 0xc0, RZ, 0xc0, !PT ;  /* 0x000000c002027812 */ /* 0x000fe200078ec0ff */
[----:B------:R4:W-:Y:S01]  /*1d80*/  @!P5 LDGSTS.E.BYPASS.LTC128B.128 [R166+0x8800], [R18.64+0x80] ;  /* 0x0880008012a6dfae */ /* 0x0009e2000b901d4c */
[----:B------:R-:W-:Y:S01]  /*1d90*/  SHF.R.U32.HI R8, RZ, 0x3, R8 ;  /* 0x00000003ff087819 */ /* 0x000fe20000011608 */
[C---:B---3--:R-:W-:Y:S01]  /*1da0*/  @!P1 IMAD.WIDE.U32 R12, R129.reuse, 0xc0, R162 ;  /* 0x000000c0810c9825 */ /* 0x048fe200078e00a2 */
[----:B------:R-:W-:Y:S01]  /*1db0*/  SHF.L.U32 R5, R129, 0x5, RZ ;  /* 0x0000000581057819 */ /* 0x000fe200000006ff */
[----:B------:R-:W0:Y:S01]  /*1dc0*/  LDGDEPBAR ;  /* 0x00000000000079af */ /* 0x000e220000000000 */
[----:B------:R-:W-:-:S02]  /*1dd0*/  LOP3.LUT R9, R2, 0x8, R9, 0xf8, !PT ;  /* 0x0000000802097812 */ /* 0x000fc400078ef809 */
[----:B------:R-:W-:Y:S01]  /*1de0*/  LOP3.LUT R11, R7, R8, RZ, 0x3c, !PT ;  /* 0x00000008070b7212 */ /* 0x000fe200078e3cff */
[----:B------:R-:W-:Y:S01]  /*1df0*/  @!P1 IMAD.MOV.U32 R7, RZ, RZ, c[0x0][0x1a4] ;  /* 0x00006900ff079624 */ /* 0x000fe200078e00ff */
[----:B------:R-:W-:Y:S02]  /*1e00*/  SHF.R.U32.HI R2, RZ, 0x3, R2 ;  /* 0x00000003ff027819 */ /* 0x000fe40000011602 */
[----:B------:R-:W-:Y:S01]  /*1e10*/  LOP3.LUT R133, R133, 0xffffff00, RZ, 0xc0, !PT ;  /* 0xffffff0085857812 */ /* 0x000fe200078ec0ff */
[----:B------:R-:W-:Y:S01]  /*1e20*/  @!P1 IMAD R7, R7, 0xc0, RZ ;  /* 0x000000c007079824 */ /* 0x000fe200078e02ff */
[----:B------:R-:W-:Y:S02]  /*1e30*/  SHF.L.U64.HI R6, R129, R6, c[0x0][0x1a4] ;  /* 0x0000690081067619 */ /* 0x000fe40000010206 */
[----:B------:R-:W-:Y:S01]  /*1e40*/  @!P3 LEA R8, P0, R5, R162, 0x1 ;  /* 0x000000a20508b211 */ /* 0x000fe200078008ff */
[----:B------:R-:W-:Y:S01]  /*1e50*/  IMAD R159, R140, 0x200, R133 ;  /* 0x000002008c9f7824 */ /* 0x000fe200078e0285 */
[-C--:B------:R-:W-:Y:S01]  /*1e60*/  @!P4 MOV R163, R161.reuse ;  /* 0x000000a100a3c202 */ /* 0x080fe20000000f00 */
[----:B------:R-:W-:Y:S01]  /*1e70*/  @!P1 IMAD.IADD R7, R13, 0x1, R7 ;  /* 0x000000010d079824 */ /* 0x000fe200078e0207 */
[----:B------:R-:W-:Y:S01]  /*1e80*/  LOP3.LUT R2, R9, R2, RZ, 0x3c, !PT ;  /* 0x0000000209027212 */ /* 0x000fe200078e3cff */
[----:B------:R-:W-:Y:S01]  /*1e90*/  IMAD R159, R134, 0x20, R159 ;  /* 0x00000020869f7824 */ /* 0x000fe200078e029f */
[----:B------:R-:W-:Y:S01]  /*1ea0*/  @!P3 LEA.HI.X R9, R5, R161, R6, 0x1, P0 ;  /* 0x000000a10509b211 */ /* 0x000fe200000f0c06 */
[----:B------:R-:W-:Y:S01]  /*1eb0*/  @!P1 IMAD.MOV.U32 R6, RZ, RZ, R12 ;  /* 0x000000ffff069224 */ /* 0x000fe200078e000c */
[----:B------:R-:W-:Y:S01]  /*1ec0*/  @!P2 MOV R10, c[0x0][0x1a4] ;  /* 0x00006900000aaa02 */ /* 0x000fe20000000f00 */
[----:B------:R-:W-:Y:S01]  /*1ed0*/  IMAD.MOV.U32 R5, RZ, RZ, 0x10 ;  /* 0x00000010ff057424 */ /* 0x000fe200078e00ff */
[----:B------:R-:W-:-:S02]  /*1ee0*/  @!P2 LEA R12, P0, R129, R162, 0x7 ;  /* 0x000000a2810ca211 */ /* 0x000fc400078038ff */
[----:B------:R-:W-:Y:S01]  /*1ef0*/  LEA R158, R158, R11, 0x5 ;  /* 0x0000000b9e9e7211 */ /* 0x000fe200078e28ff */
[----:B------:R-:W-:-:S04]  /*1f00*/  DEPBAR.LE SB0, 0x0 ;  /* 0x000080000000791a */ /* 0x000fc80000000000 */
[----:B------:R-:W-:Y:S01]  /*1f10*/  BAR.SYNC.DEFER_BLOCKING 0x0 ;  /* 0x0000000000007b1d */ /* 0x000fe20000010000 */
[----:B------:R-:W-:Y:S01]  /*1f20*/  @!P2 LEA.HI.X R13, R129, R161, R10, 0x7, P0 ;  /* 0x000000a1810da211 */ /* 0x000fe200000f3c0a */
[----:B------:R-:W-:Y:S01]  /*1f30*/  IMAD.SHL.U32 R158, R158, 0x2, RZ ;  /* 0x000000029e9e7824 */ /* 0x000fe200078e00ff */
[----:B------:R-:W-:Y:S02]  /*1f40*/  IADD3 R159, R2, R159, RZ ;  /* 0x0000009f029f7210 */ /* 0x000fe40007ffe0ff */
[----:B------:R-:W-:Y:S02]  /*1f50*/  LOP3.LUT P0, RZ, R3, 0x2, RZ, 0xc0, !PT ;  /* 0x0000000203ff7812 */ /* 0x000fe4000780c0ff */
[----:B------:R-:W-:Y:S02]  /*1f60*/  SHF.L.U32 R159, R159, 0x1, RZ ;  /* 0x000000019f9f7819 */ /* 0x000fe400000006ff */
[----:B------:R-:W-:-:S04]  /*1f70*/  LEA R133, R134, R133, 0x5 ;  /* 0x0000008586857211 */ /* 0x000fc800078e28ff */
[----:B------:R-:W-:Y:S01]  /*1f80*/  IADD3 R156, R2, R133, RZ ;  /* 0x00000085029c7210 */ /* 0x000fe20007ffe0ff */
        /* <DEDUP_REMOVED lines=43> */
[----:B------:R-:W-:Y:S02]  /*2240*/  LEA R157, R3, R159, 0x1 ;  /* 0x0000009f039d7211 */ /* 0x000fe400078e08ff */
[----:B------:R-:W-:Y:S01]  /*2250*/  ISETP.GT.AND P1, PT, R117, 0x1, PT ;  /* 0x000000017500780c */ /* 0x000fe20003f24270 */
[----:B------:R-:W-:Y:S01]  /*2260*/  IMAD R118, R5, 0x2, R158 ;  /* 0x0000000205767824 */ /* 0x000fe200078e029e */
[----:B------:R-:W4:Y:S04]  /*2270*/  LDSM.16.M88.4 R32, [R158+0x3400] ;  /* 0x003400009e20783b */ /* 0x000f280000000200 */
[----:B------:R-:W-:Y:S04]  /*2280*/  LDSM.16.M88.4 R112, [R157] ;  /* 0x000000009d70783b */ /* 0x000fe80000000200 */
[----:B------:R-:W4:Y:S03]  /*2290*/  LDSM.16.M88.4 R92, [R118+0x3000] ;  /* 0x00300000765c783b */ /* 0x000f260000000200 */
[C---:B------:R-:W-:Y:S01]  /*22a0*/  @!P1 LEA R178, P0, R138.reuse, c[0x0][0x168], 0x1 ;  /* 0x00005a008ab29a11 */ /* 0x040fe200078008ff */
[----:B-1----:R-:W1:Y:S03]  /*22b0*/  LDSM.16.M88.4 R24, [R158+0x3800] ;  /* 0x003800009e18783b */ /* 0x002e660000000200 */
[----:B------:R-:W-:Y:S01]  /*22c0*/  @!P1 LEA.HI.X R179, R138, c[0x0][0x16c], R137, 0x1, P0 ;  /* 0x00005b008ab39a11 */ /* 0x000fe200000f0c89 */
[----:B------:R-:W-:Y:S04]  /*22d0*/  LDSM.16.M88.4 R48, [R159+0x1000] ;  /* 0x001000009f30783b */ /* 0x000fe80000000200 */
[----:B------:R-:W1:Y:S04]  /*22e0*/  LDSM.16.M88.4 R120, [R158+0x5000] ;  /* 0x005000009e78783b */ /* 0x000e680000000200 */
[----:B------:R-:W1:Y:S04]  /*22f0*/  LDSM.16.M88.4 R68, [R158+0x4400] ;  /* 0x004400009e44783b */ /* 0x000e680000000200 */
[----:B------:R-:W1:Y:S04]  /*2300*/  LDSM.16.M88.4 R8, [R118+0x3400] ;  /* 0x003400007608783b */ /* 0x000e680000000200 */
[----:B--2---:R-:W2:Y:S01]  /*2310*/  LDSM.16.M88.4 R4, [R118+0x3800] ;  /* 0x003800007604783b */ /* 0x004ea20000000200 */
[C---:B---3--:R-:W-:Y:S03]  /*2320*/  HMMA.16816.F32 R12, R52.reuse, R40, RZ ;  /* 0x00000028340c723c */ /* 0x048fe600000018ff */
[----:B------:R-:W3:Y:S04]  /*2330*/  LDSM.16.M88.4 R84, [R158+0x3c00] ;  /* 0x003c00009e54783b */ /* 0x000ee80000000200 */
[----:B------:R-:W2:Y:S01]  /*2340*/  LDSM.16.M88.4 R76, [R158+0x4000] ;  /* 0x004000009e4c783b */ /* 0x000ea20000000200 */
[C---:B------:R-:W-:Y:S03]  /*2350*/  HMMA.16816.F32 R40, R52.reuse, R42, RZ ;  /* 0x0000002a3428723c */ /* 0x040fe600000018ff */
[----:B------:R-:W2:Y:S04]  /*2360*/  LDSM.16.M88.4 R60, [R158+0x4800] ;  /* 0x004800009e3c783b */ /* 0x000ea80000000200 */
[----:B------:R-:W2:Y:S01]  /*2370*/  LDSM.16.M88.4 R44, [R158+0x4c00] ;  /* 0x004c00009e2c783b */ /* 0x000ea20000000200 */
[----:B----4-:R-:W-:Y:S03]  /*2380*/  HMMA.16816.F32 R36, R52, R32, RZ ;  /* 0x000000203424723c */ /* 0x010fe600000018ff */
[----:B------:R-:W-:Y:S04]  /*2390*/  LDSM.16.M88.4 R20, [R157+0x1000] ;  /* 0x001000009d14783b */ /* 0x000fe80000000200 */
[----:B------:R-:W4:Y:S01]  /*23a0*/  LDSM.16.M88.4 R16, [R118+0x5000] ;  /* 0x005000007610783b */ /* 0x000f220000000200 */
[----:B------:R-:W-:Y:S03]  /*23b0*/  HMMA.16816.F32 R12, R112, R92, R12 ;  /* 0x0000005c700c723c */ /* 0x000fe6000000180c */
[----:B------:R-:W2:Y:S04]  /*23c0*/  LDSM.16.M88.4 R100, [R118+0x4400] ;  /* 0x004400007664783b */ /* 0x000ea80000000200 */
        /* <DEDUP_REMOVED lines=8> */
[----:B------:R-:W-:Y:S01]  /*2450*/  HMMA.16816.F32 R40, R112, R94, R40 ;  /* 0x0000005e7028723c */ /* 0x000fe20000001828 */
[----:B------:R-:W-:Y:S07]  /*2460*/  LDSM.16.M88.4 R92, [R118+0x4c00] ;  /* 0x004c0000765c783b */ /* 0x000fee0000000200 */
[----:B------:R-:W-:Y:S08]  /*2470*/  HMMA.16816.F32 R12, R48, R120, R12 ;  /* 0x00000078300c723c */ /* 0x000ff0000000180c */
[C---:B------:R-:W-:Y:S08]  /*2480*/  HMMA.16816.F32 R72, R52.reuse, R68, RZ ;  /* 0x000000443448723c */ /* 0x040ff000000018ff */
[----:B------:R-:W-:Y:S08]  /*2490*/  HMMA.16816.F32 R68, R52, R70, RZ ;  /* 0x000000463444723c */ /* 0x000ff000000018ff */
[C---:B------:R-:W-:Y:S08]  /*24a0*/  HMMA.16816.F32 R36, R112.reuse, R8, R36 ;  /* 0x000000087024723c */ /* 0x040ff00000001824 */
[C---:B------:R-:W-:Y:S01]  /*24b0*/  HMMA.16816.F32 R32, R112.reuse, R10, R32 ;  /* 0x0000000a7020723c */ /* 0x040fe20000001820 */
[----:B------:R-:W-:Y:S07]  /*24c0*/  LDSM.16.M88.4 R8, [R159+0x2000] ;  /* 0x002000009f08783b */ /* 0x000fee0000000200 */
[C---:B--2---:R-:W-:Y:S08]  /*24d0*/  HMMA.16816.F32 R28, R112.reuse, R4, R28 ;  /* 0x00000004701c723c */ /* 0x044ff0000000181c */
[----:B------:R-:W-:Y:S01]  /*24e0*/  HMMA.16816.F32 R24, R112, R6, R24 ;  /* 0x000000067018723c */ /* 0x000fe20000001818 */
[----:B------:R-:W2:Y:S07]  /*24f0*/  LDSM.16.M88.4 R4, [R158+0x7000] ;  /* 0x007000009e04783b */ /* 0x000eae0000000200 */
[C---:B---3--:R-:W-:Y:S08]  /*2500*/  HMMA.16816.F32 R88, R52.reuse, R84, RZ ;  /* 0x000000543458723c */ /* 0x048ff000000018ff */
[C---:B------:R-:W-:Y:S08]  /*2510*/  HMMA.16816.F32 R80, R52.reuse, R76, RZ ;  /* 0x0000004c3450723c */ /* 0x040ff000000018ff */
[C---:B------:R-:W-:Y:S08]  /*2520*/  HMMA.16816.F32 R64, R52.reuse, R60, RZ ;  /* 0x0000003c3440723c */ /* 0x040ff000000018ff */
[C---:B------:R-:W-:Y:S08]  /*2530*/  HMMA.16816.F32 R84, R52.reuse, R86, RZ ;  /* 0x000000563454723c */ /* 0x040ff000000018ff */
[C---:B------:R-:W-:Y:S08]  /*2540*/  HMMA.16816.F32 R76, R52.reuse, R78, RZ ;  /* 0x0000004e344c723c */ /* 0x040ff000000018ff */
[C---:B------:R-:W-:Y:S08]  /*2550*/  HMMA.16816.F32 R60, R52.reuse, R62, RZ ;  /* 0x0000003e343c723c */ /* 0x040ff000000018ff */
[C---:B------:R-:W-:Y:S08]  /*2560*/  HMMA.16816.F32 R56, R52.reuse, R44, RZ ;  /* 0x0000002c3438723c */ /* 0x040ff000000018ff */
[----:B------:R-:W-:Y:S01]  /*2570*/  HMMA.16816.F32 R52, R52, R46, RZ ;  /* 0x0000002e3434723c */ /* 0x000fe200000018ff */
[----:B------:R-:W3:Y:S07]  /*2580*/  LDSM.16.M88.4 R44, [R158+0x5400] ;  /* 0x005400009e2c783b */ /* 0x000eee0000000200 */
[----:B------:R-:W-:Y:S01]  /*2590*/  HMMA.16816.F32 R120, R48, R122, R40 ;  /* 0x0000007a3078723c */ /* 0x000fe20000001828 */
[----:B------:R-:W-:Y:S07]  /*25a0*/  LDSM.16.M88.4 R40, [R118+0x7000] ;  /* 0x007000007628783b */ /* 0x000fee0000000200 */
[----:B----4-:R-:W-:Y:S08]  /*25b0*/  HMMA.16816.F32 R12, R20, R16, R12 ;  /* 0x00000010140c723c */ /* 0x010ff0000000180c */
[C---:B------:R-:W-:Y:S08]  /*25c0*/  HMMA.16816.F32 R72, R112.reuse, R100, R72 ;  /* 0x000000647048723c */ /* 0x040ff00000001848 */
[C---:B------:R-:W-:Y:S01]  /*25d0*/  HMMA.16816.F32 R68, R112.reuse, R102, R68 ;  /* 0x000000667044723c */ /* 0x040fe20000001844 */
[----:B------:R-:W4:Y:S07]  /*25e0*/  LDSM.16.M88.4 R100, [R157+0x2000] ;  /* 0x002000009d64783b */ /* 0x000f2e0000000200 */
[C---:B------:R-:W-:Y:S08]  /*25f0*/  HMMA.16816.F32 R80, R112.reuse, R104, R80 ;  /* 0x000000687050723c */ /* 0x040ff00000001850 */
[C---:B------:R-:W-:Y:S01]  /*2600*/  HMMA.16816.F32 R76, R112.reuse, R106, R76 ;  /* 0x0000006a704c723c */ /* 0x040fe2000000184c */
[----:B------:R-:W4:Y:S07]  /*2610*/  LDSM.16.M88.4 R104, [R118+0x5400] ;  /* 0x005400007668783b */ /* 0x000f2e0000000200 */
[C---:B-1----:R-:W-:Y:S08]  /*2620*/  HMMA.16816.F32 R64, R112.reuse, R96, R64 ;  /* 0x000000607040723c */ /* 0x042ff00000001840 */
[----:B------:R-:W-:Y:S01]  /*2630*/  HMMA.16816.F32 R60, R112, R98, R60 ;  /* 0x00000062703c723c */ /* 0x000fe2000000183c */
[----:B------:R-:W1:Y:S07]  /*2640*/  LDSM.16.M88.4 R96, [R158+0x5800] ;  /* 0x005800009e60783b */ /* 0x000e6e0000000200 */
[----:B------:R-:W-:Y:S01]  /*2650*/  HMMA.16816.F32 R120, R20, R18, R120 ;  /* 0x000000121478723c */ /* 0x000fe20000001878 */
[----:B------:R-:W1:Y:S07]  /*2660*/  LDSM.16.M88.4 R16, [R158+0x7400] ;  /* 0x007400009e10783b */ /* 0x000e6e0000000200 */
[----:B--2---:R-:W-:Y:S08]  /*2670*/  HMMA.16816.F32 R12, R8, R4, R12 ;  /* 0x00000004080c723c */ /* 0x004ff0000000180c */
[C---:B---3--:R-:W-:Y:S08]  /*2680*/  HMMA.16816.F32 R36, R48.reuse, R44, R36 ;  /* 0x0000002c3024723c */ /* 0x048ff00000001824 */
[----:B------:R-:W-:Y:S01]  /*2690*/  HMMA.16816.F32 R32, R48, R46, R32 ;  /* 0x0000002e3020723c */ /* 0x000fe20000001820 */
[----:B------:R-:W2:Y:S07]  /*26a0*/  LDSM.16.M88.4 R44, [R118+0x5800] ;  /* 0x00580000762c783b */ /* 0x000eae0000000200 */
[----:B------:R-:W-:Y:S01]  /*26b0*/  HMMA.16816.F32 R120, R8, R6, R120 ;  /* 0x000000060878723c */ /* 0x000fe20000001878 */
[----:B------:R-:W-:Y:S07]  /*26c0*/  LDSM.16.M88.4 R4, [R118+0x7400] ;  /* 0x007400007604783b */ /* 0x000fee0000000200 */
[----:B----4-:R-:W-:Y:S08]  /*26d0*/  HMMA.16816.F32 R12, R100, R40, R12 ;  /* 0x00000028640c723c */ /* 0x010ff0000000180c */
[C---:B------:R-:W-:Y:S08]  /*26e0*/  HMMA.16816.F32 R88, R112.reuse, R108, R88 ;  /* 0x0000006c7058723c */ /* 0x040ff00000001858 */
[----:B------:R-:W-:Y:S01]  /*26f0*/  HMMA.16816.F32 R84, R112, R110, R84 ;  /* 0x0000006e7054723c */ /* 0x000fe20000001854 */
[----:B------:R-:W3:Y:S07]  /*2700*/  LDSM.16.M88.4 R108, [R158+0x5c00] ;  /* 0x005c00009e6c783b */ /* 0x000eee0000000200 */
[----:B------:R-:W-:Y:S01]  /*2710*/  HMMA.16816.F32 R36, R20, R104, R36 ;  /* 0x000000681424723c */ /* 0x000fe20000001824 */
[----:B------:R-:W-:-:S07]  /*2720*/  FMUL.FTZ R12, R12, c[0x0][0x2ec] ;  /* 0x0000bb000c0c7a20 */ /* 0x000fce0000410000 */
[----:B------:R-:W-:Y:S08]  /*2730*/  HMMA.16816.F32 R32, R20, R106, R32 ;  /* 0x0000006a1420723c */ /* 0x000ff00000001820 */
[C---:B-1----:R-:W-:Y:S08]  /*2740*/  HMMA.16816.F32 R28, R48.reuse, R96, R28 ;  /* 0x00000060301c723c */ /* 0x042ff0000000181c */
[----:B------:R-:W-:Y:S08]  /*2750*/  HMMA.16816.F32 R24, R48, R98, R24 ;  /* 0x000000623018723c */ /* 0x000ff00000001818 */
[----:B------:R-:W-:Y:S01]  /*2760*/  HMMA.16816.F32 R120, R100, R42, R120 ;  /* 0x0000002a6478723c */ /* 0x000fe20000001878 */
[----:B------:R-:W1:Y:S07]  /*2770*/  LDSM.16.M88.4 R40, [R158+0x7800] ;  /* 0x007800009e28783b */ /* 0x000e6e0000000200 */
[C---:B------:R-:W-:Y:S01]  /*2780*/  HMMA.16816.F32 R56, R112.reuse, R92, R56 ;  /* 0x0000005c7038723c */ /* 0x040fe20000001838 */
[----:B------:R4:W1:Y:S06]  /*2790*/  MUFU.TANH R92, R12 ;  /* 0x0000000c005c7308 */ /* 0x00086c0000002400 */
[----:B------:R-:W-:Y:S01]  /*27a0*/  FMUL.FTZ R93, R13, c[0x0][0x2ec] ;  /* 0x0000bb000d5d7a20 */ /* 0x000fe20000410000 */
[----:B------:R-:W-:Y:S05]  /*27b0*/  HMMA.16816.F32 R52, R112, R94, R52 ;  /* 0x0000005e7034723c */ /* 0x000fea0000001834 */
[----:B------:R-:W1:Y:S02]  /*27c0*/  MUFU.TANH R93, R93 ;  /* 0x0000005d005d7308 */ /* 0x000e640000002400 */
[----:B------:R-:W-:Y:S01]  /*27d0*/  FMUL.FTZ R94, R14, c[0x0][0x2ec] ;  /* 0x0000bb000e5e7a20 */ /* 0x000fe20000410000 */
[----:B------:R-:W-:Y:S01]  /*27e0*/  HMMA.16816.F32 R36, R8, R16, R36 ;  /* 0x000000100824723c */ /* 0x000fe20000001824 */
[----:B------:R-:W-:-:S02]  /*27f0*/  FMUL.FTZ R95, R15, c[0x0][0x2ec] ;  /* 0x0000bb000f5f7a20 */ /* 0x000fc40000410000 */
[----:B----4-:R-:W4:Y:S01]  /*2800*/  LDSM.16.M88.4 R12, [R118+0x5c00] ;  /* 0x005c0000760c783b */ /* 0x010f220000000200 */
[----:B------:R-:W-:Y:S01]  /*2810*/  FMUL.FTZ R96, R120, c[0x0][0x2ec] ;  /* 0x0000bb0078607a20 */ /* 0x000fe20000410000 */
[----:B------:R-:W1:Y:S01]  /*2820*/  MUFU.TANH R94, R94 ;  /* 0x0000005e005e7308 */ /* 0x000e620000002400 */
[----:B------:R-:W-:Y:S02]  /*2830*/  FMUL.FTZ R97, R121, c[0x0][0x2ec] ;  /* 0x0000bb0079617a20 */ /* 0x000fe40000410000 */
[----:B------:R-:W-:Y:S01]  /*2840*/  HMMA.16816.F32 R32, R8, R18, R32 ;  /* 0x000000120820723c */ /* 0x000fe20000001820 */
[----:B------:R-:W-:Y:S01]  /*2850*/  LDSM.16.M88.4 R16, [R158+0x6400] ;  /* 0x006400009e10783b */ /* 0x000fe20000000200 */
[----:B------:R-:W-:Y:S02]  /*2860*/  FMUL.FTZ R98, R122, c[0x0][0x2ec] ;  /* 0x0000bb007a627a20 */ /* 0x000fe40000410000 */
[----:B------:R-:W-:Y:S01]  /*2870*/  FMUL.FTZ R99, R123, c[0x0][0x2ec] ;  /* 0x0000bb007b637a20 */ /* 0x000fe20000410000 */
[----:B------:R-:W1:Y:S03]  /*2880*/  MUFU.TANH R95, R95 ;  /* 0x0000005f005f7308 */ /* 0x000e660000002400 */
[C---:B--2---:R-:W-:Y:S05]  /*2890*/  HMMA.16816.F32 R28, R20.reuse, R44, R28 ;  /* 0x0000002c141c723c */ /* 0x044fea000000181c */
[----:B------:R-:W2:Y:S03]  /*28a0*/  MUFU.TANH R96, R96 ;  /* 0x0000006000607308 */ /* 0x000ea60000002400 */
[----:B------:R-:W-:Y:S01]  /*28b0*/  HMMA.16816.F32 R44, R20, R46, R24 ;  /* 0x0000002e142c723c */ /* 0x000fe20000001818 */
[----:B------:R-:W2:Y:S04]  /*28c0*/  LDSM.16.M88.4 R24, [R118+0x7800] ;  /* 0x007800007618783b */ /* 0x000ea80000000200 */
[----:B------:R-:W1:Y:S03]  /*28d0*/  MUFU.TANH R97, R97 ;  /* 0x0000006100617308 */ /* 0x000e660000002400 */
[C---:B---3--:R-:W-:Y:S05]  /*28e0*/  HMMA.16816.F32 R88, R48.reuse, R108, R88 ;  /* 0x0000006c3058723c */ /* 0x048fea0000001858 */
[----:B------:R-:W3:Y:S03]  /*28f0*/  MUFU.TANH R98, R98 ;  /* 0x0000006200627308 */ /* 0x000ee60000002400 */
[----:B------:R-:W-:Y:S05]  /*2900*/  HMMA.16816.F32 R84, R48, R110, R84 ;  /* 0x0000006e3054723c */ /* 0x000fea0000001854 */
[----:B------:R-:W1:Y:S03]  /*2910*/  MUFU.TANH R99, R99 ;  /* 0x0000006300637308 */ /* 0x000e660000002400 */
[C---:B------:R-:W-:Y:S08]  /*2920*/  HMMA.16816.F32 R36, R100.reuse, R4, R36 ;  /* 0x000000046424723c */ /* 0x040ff00000001824 */
[----:B------:R-:W-:Y:S01]  /*2930*/  HMMA.16816.F32 R32, R100, R6, R32 ;  /* 0x000000066420723c */ /* 0x000fe20000001820 */
[----:B------:R-:W3:Y:S07]  /*2940*/  LDSM.16.M88.4 R4, [R158+0x7c00] ;  /* 0x007c00009e04783b */ /* 0x000eee0000000200 */
[C---:B-1----:R-:W-:Y:S08]  /*2950*/  HMMA.16816.F32 R28, R8.reuse, R40, R28 ;  /* 0x00000028081c723c */ /* 0x042ff0000000181c */
[----:B------:R-:W-:Y:S01]  /*2960*/  HMMA.16816.F32 R44, R8, R42, R44 ;  /* 0x0000002a082c723c */ /* 0x000fe2000000182c */
[----:B------:R-:W1:Y:S01]  /*2970*/  LDSM.16.M88.4 R40, [R118+0x6000] ;  /* 0x006000007628783b */ /* 0x000e620000000200 */
[----:B------:R-:W-:-:S02]  /*2980*/  FMUL.FTZ R36, R36, c[0x0][0x2ec] ;  /* 0x0000bb0024247a20 */ /* 0x000fc40000410000 */
[----:B------:R-:W-:Y:S02]  /*2990*/  FMUL.FTZ R37, R37, c[0x0][0x2ec] ;  /* 0x0000bb0025257a20 */ /* 0x000fe40000410000 */
[----:B------:R-:W-:Y:S02]  /*29a0*/  FMUL.FTZ R38, R38, c[0x0][0x2ec] ;  /* 0x0000bb0026267a20 */ /* 0x000fe40000410000 */
[C---:B----4-:R-:W-:Y:S01]  /*29b0*/  HMMA.16816.F32 R88, R20.reuse, R12, R88 ;  /* 0x0000000c1458723c */ /* 0x050fe20000001858 */
[----:B------:R-:W-:Y:S01]  /*29c0*/  FMUL.FTZ R39, R39, c[0x0][0x2ec] ;  /* 0x0000bb0027277a20 */ /* 0x000fe20000410000 */
[----:B------:R-:W4:Y:S01]  /*29d0*/  MUFU.TANH R36, R36 ;  /* 0x0000002400247308 */ /* 0x000f220000002400 */
[----:B------:R-:W-:Y:S02]  /*29e0*/  FMUL.FTZ R32, R32, c[0x0][0x2ec] ;  /* 0x0000bb0020207a20 */ /* 0x000fe40000410000 */
[----:B------:R-:W-:Y:S02]  /*29f0*/  FMUL.FTZ R33, R33, c[0x0][0x2ec] ;  /* 0x0000bb0021217a20 */ /* 0x000fe40000410000 */
[----:B------:R-:W-:Y:S01]  /*2a00*/  FMUL.FTZ R34, R34, c[0x0][0x2ec] ;  /* 0x0000bb0022227a20 */ /* 0x000fe20000410000 */
[----:B------:R-:W-:Y:S01]  /*2a10*/  HMMA.16816.F32 R84, R20, R14, R84 ;  /* 0x0000000e1454723c */ /* 0x000fe20000001854 */
[----:B------:R-:W-:Y:S01]  /*2a20*/  LDSM.16.M88.4 R12, [R118+0x7c00] ;  /* 0x007c0000760c783b */ /* 0x000fe20000000200 */
[----:B------:R-:W-:Y:S01]  /*2a30*/  FMUL.FTZ R35, R35, c[0x0][0x2ec] ;  /* 0x0000bb0023237a20 */ /* 0x000fe20000410000 */
[----:B------:R-:W1:Y:S05]  /*2a40*/  MUFU.TANH R37, R37 ;  /* 0x0000002500257308 */ /* 0x000e6a0000002400 */
[----:B--2---:R-:W-:Y:S03]  /*2a50*/  HMMA.16816.F32 R28, R100, R24, R28 ;  /* 0x00000018641c723c */ /* 0x004fe6000000181c */
[----:B------:R-:W2:Y:S05]  /*2a60*/  MUFU.TANH R38, R38 ;  /* 0x0000002600267308 */ /* 0x000eaa0000002400 */
[----:B------:R-:W-:Y:S03]  /*2a70*/  HMMA.16816.F32 R80, R48, R124, R80 ;  /* 0x0000007c3050723c */ /* 0x000fe60000001850 */
[----:B------:R-:W1:Y:S05]  /*2a80*/  MUFU.TANH R39, R39 ;  /* 0x0000002700277308 */ /* 0x000e6a0000002400 */
[C---:B---3--:R-:W-:Y:S03]  /*2a90*/  HMMA.16816.F32 R88, R8.reuse, R4, R88 ;  /* 0x000000040858723c */ /* 0x048fe60000001858 */
[----:B------:R-:W3:Y:S05]  /*2aa0*/  MUFU.TANH R32, R32 ;  /* 0x0000002000207308 */ /* 0x000eea0000002400 */
[----:B------:R-:W-:Y:S01]  /*2ab0*/  HMMA.16816.F32 R84, R8, R6, R84 ;  /* 0x000000060854723c */ /* 0x000fe20000001854 */
[----:B------:R-:W2:Y:S01]  /*2ac0*/  LDSM.16.M88.4 R4, [R158+0x6800] ;  /* 0x006800009e04783b */ /* 0x000ea20000000200 */
[----:B------:R-:W-:Y:S01]  /*2ad0*/  FMUL.FTZ R28, R28, c[0x0][0x2ec] ;  /* 0x0000bb001c1c7a20 */ /* 0x000fe20000410000 */
[----:B------:R-:W2:Y:S01]  /*2ae0*/  MUFU.TANH R33, R33 ;  /* 0x0000002100217308 */ /* 0x000ea20000002400 */
[----:B------:R-:W-:-:S02]  /*2af0*/  FMUL.FTZ R29, R29, c[0x0][0x2ec] ;  /* 0x0000bb001d1d7a20 */ /* 0x000fc40000410000 */
[----:B------:R-:W-:Y:S02]  /*2b00*/  FMUL.FTZ R30, R30, c[0x0][0x2ec] ;  /* 0x0000bb001e1e7a20 */ /* 0x000fe40000410000 */
[----:B------:R-:W-:Y:S01]  /*2b10*/  FMUL.FTZ R31, R31, c[0x0][0x2ec] ;  /* 0x0000bb001f1f7a20 */ /* 0x000fe20000410000 */
[----:B-1----:R-:W-:Y:S02]  /*2b20*/  HMMA.16816.F32 R80, R20, R40, R80 ;  /* 0x000000281450723c */ /* 0x002fe40000001850 */
[----:B------:R-:W1:Y:S06]  /*2b30*/  MUFU.TANH R104, R28 ;  /* 0x0000001c00687308 */ /* 0x000e6c0000002400 */
[----:B------:R-:W-:Y:S01]  /*2b40*/  HMMA.16816.F32 R44, R100, R26, R44 ;  /* 0x0000001a642c723c */ /* 0x000fe2000000182c */
[----:B------:R-:W-:Y:S01]  /*2b50*/  LDSM.16.M88.4 R24, [R118+0x8000] ;  /* 0x008000007618783b */ /* 0x000fe20000000200 */
[----:B------:R-:W1:Y:S06]  /*2b60*/  MUFU.TANH R40, R29 ;  /* 0x0000001d00287308 */ /* 0x000e6c0000002400 */
[C---:B------:R-:W-:Y:S02]  /*2b70*/  HMMA.16816.F32 R76, R48.reuse, R126, R76 ;  /* 0x0000007e304c723c */ /* 0x040fe4000000184c */
[----:B------:R-:W1:Y:S06]  /*2b80*/  MUFU.TANH R41, R30 ;  /* 0x0000001e00297308 */ /* 0x000e6c0000002400 */
[C---:B------:R-:W-:Y:S02]  /*2b90*/  HMMA.16816.F32 R72, R48.reuse, R16, R72 ;  /* 0x000000103048723c */ /* 0x040fe40000001848 */
[----:B------:R1:W1:Y:S06]  /*2ba0*/  MUFU.TANH R105, R31 ;  /* 0x0000001f00697308 */ /* 0x00026c0000002400 */
[C---:B------:R-:W-:Y:S01]  /*2bb0*/  HMMA.16816.F32 R68, R48.reuse, R18, R68 ;  /* 0x000000123044723c */ /* 0x040fe20000001844 */
[----:B------:R-:W3:Y:S01]  /*2bc0*/  LDSM.16.M88.4 R16, [R158+0x8000] ;  /* 0x008000009e10783b */ /* 0x000ee20000000200 */
[----:B------:R-:W-:Y:S01]  /*2bd0*/  FMUL.FTZ R44, R44, c[0x0][0x2ec] ;  /* 0x0000bb002c2c7a20 */ /* 0x000fe20000410000 */
[----:B------:R-:W3:Y:S05]  /*2be0*/  MUFU.TANH R34, R34 ;  /* 0x0000002200227308 */ /* 0x000eea0000002400 */
[C---:B--2---:R-:W-:Y:S01]  /*2bf0*/  HMMA.16816.F32 R64, R48.reuse, R4, R64 ;  /* 0x000000043040723c */ /* 0x044fe20000001840 */
[----:B-1----:R-:W1:Y:S02]  /*2c00*/  LDSM.16.M88.4 R28, [R118+0x6400] ;  /* 0x00640000761c783b */ /* 0x002e640000000200 */
[----:B------:R-:W2:Y:S05]  /*2c10*/  MUFU.TANH R35, R35 ;  /* 0x0000002300237308 */ /* 0x000eaa0000002400 */
[----:B------:R-:W-:Y:S01]  /*2c20*/  HMMA.16816.F32 R60, R48, R6, R60 ;  /* 0x00000006303c723c */ /* 0x000fe2000000183c */
[----:B------:R-:W2:Y:S02]  /*2c30*/  LDSM.16.M88.4 R4, [R158+0x8400] ;  /* 0x008400009e04783b */ /* 0x000ea40000000200 */
[----:B------:R-:W1:Y:S05]  /*2c40*/  MUFU.TANH R44, R44 ;  /* 0x0000002c002c7308 */ /* 0x000e6a0000002400 */
[----:B------:R-:W-:Y:S07]  /*2c50*/  HMMA.16816.F32 R88, R100, R12, R88 ;  /* 0x0000000c6458723c */ /* 0x000fee0000001858 */
[----:B------:R-:W-:Y:S01]  /*2c60*/  FMUL.FTZ R12, R45, c[0x0][0x2ec] ;  /* 0x0000bb002d0c7a20 */ /* 0x000fe20000410000 */
[----:B------:R-:W-:Y:S01]  /*2c70*/  HMMA.16816.F32 R76, R20, R42, R76 ;  /* 0x0000002a144c723c */ /* 0x000fe2000000184c */
[----:B------:R-:W-:-:S02]  /*2c80*/  FMUL.FTZ R45, R47, c[0x0][0x2ec] ;  /* 0x0000bb002f2d7a20 */ /* 0x000fc40000410000 */
[----:B------:R1:W1:Y:S04]  /*2c90*/  MUFU.TANH R42, R12 ;  /* 0x0000000c002a7308 */ /* 0x0002680000002400 */
[----:B------:R-:W-:Y:S01]  /*2ca0*/  FMUL.FTZ R43, R46, c[0x0][0x2ec] ;  /* 0x0000bb002e2b7a20 */ /* 0x000fe20000410000 */
[----:B------:R-:W-:Y:S03]  /*2cb0*/  HMMA.16816.F32 R84, R100, R14, R84 ;  /* 0x0000000e6454723c */ /* 0x000fe60000001854 */
[----:B------:R-:W2:Y:S05]  /*2cc0*/  MUFU.TANH R45, R45 ;  /* 0x0000002d002d7308 */ /* 0x000eaa0000002400 */
[----:B---3--:R-:W-:Y:S01]  /*2cd0*/  HMMA.16816.F32 R80, R8, R16, R80 ;  /* 0x000000100850723c */ /* 0x008fe20000001850 */
[----:B------:R-:W-:Y:S01]  /*2ce0*/  FMUL.FTZ R88, R88, c[0x0][0x2ec] ;  /* 0x0000bb0058587a20 */ /* 0x000fe20000410000 */
[----:B-1----:R-:W1:Y:S01]  /*2cf0*/  LDSM.16.M88.4 R12, [R158+0x6c00] ;  /* 0x006c00009e0c783b */ /* 0x002e620000000200 */
[----:B------:R-:W-:Y:S01]  /*2d00*/  FMUL.FTZ R89, R89, c[0x0][0x2ec] ;  /* 0x0000bb0059597a20 */ /* 0x000fe20000410000 */
[----:B------:R-:W3:Y:S01]  /*2d10*/  MUFU.TANH R43, R43 ;  /* 0x0000002b002b7308 */ /* 0x000ee20000002400 */
[----:B------:R-:W-:-:S03]  /*2d20*/  FMUL.FTZ R90, R90, c[0x0][0x2ec] ;  /* 0x0000bb005a5a7a20 */ /* 0x000fc60000410000 */
[----:B------:R-:W-:Y:S01]  /*2d30*/  HMMA.16816.F32 R72, R20, R28, R72 ;  /* 0x0000001c1448723c */ /* 0x000fe20000001848 */
[----:B------:R-:W-:-:S03]  /*2d40*/  FMUL.FTZ R91, R91, c[0x0][0x2ec] ;  /* 0x0000bb005b5b7a20 */ /* 0x000fc60000410000 */
[----:B------:R1:W1:Y:S04]  /*2d50*/  MUFU.TANH R125, R88 ;  /* 0x00000058007d7308 */ /* 0x0002680000002400 */
[----:B------:R-:W-:Y:S01]  /*2d60*/  HMMA.16816.F32 R68, R20, R30, R68 ;  /* 0x0000001e1444723c */ /* 0x000fe20000001844 */
[----:B------:R-:W3:Y:S01]  /*2d70*/  LDSM.16.M88.4 R28, [R118+0x8400] ;  /* 0x00840000761c783b */ /* 0x000ee20000000200 */
[----:B------:R-:W-:Y:S02]  /*2d80*/  FMUL.FTZ R84, R84, c[0x0][0x2ec] ;  /* 0x0000bb0054547a20 */ /* 0x000fe40000410000 */
[----:B------:R-:W-:Y:S01]  /*2d90*/  FMUL.FTZ R85, R85, c[0x0][0x2ec] ;  /* 0x0000bb0055557a20 */ /* 0x000fe20000410000 */
[----:B------:R1:W1:Y:S01]  /*2da0*/  MUFU.TANH R203, R89 ;  /* 0x0000005900cb7308 */ /* 0x0002620000002400 */
[----:B------:R-:W-:-:S02]  /*2db0*/  FMUL.FTZ R86, R86, c[0x0][0x2ec] ;  /* 0x0000bb0056567a20 */ /* 0x000fc40000410000 */
[----:B------:R-:W-:Y:S01]  /*2dc0*/  HMMA.16816.F32 R76, R8, R18, R76 ;  /* 0x00000012084c723c */ /* 0x000fe2000000184c */
[----:B------:R-:W3:Y:S01]  /*2dd0*/  LDSM.16.M88.4 R16, [R118+0x6800] ;  /* 0x006800007610783b */ /* 0x000ee20000000200 */
[----:B------:R-:W-:-:S03]  /*2de0*/  FMUL.FTZ R87, R87, c[0x0][0x2ec] ;  /* 0x0000bb0057577a20 */ /* 0x000fc60000410000 */
[----:B------:R1:W1:Y:S03]  /*2df0*/  MUFU.TANH R123, R90 ;  /* 0x0000005a007b7308 */ /* 0x0002660000002400 */
[C---:B--2---:R-:W-:Y:S05]  /*2e00*/  HMMA.16816.F32 R72, R8.reuse, R4, R72 ;  /* 0x000000040848723c */ /* 0x044fea0000001848 */
[----:B------:R2:W2:Y:S03]  /*2e10*/  MUFU.TANH R199, R91 ;  /* 0x0000005b00c77308 */ /* 0x0004a60000002400 */
[----:B------:R-:W-:Y:S01]  /*2e20*/  HMMA.16816.F32 R68, R8, R6, R68 ;  /* 0x000000060844723c */ /* 0x000fe20000001844 */
[----:B------:R-:W2:Y:S04]  /*2e30*/  LDSM.16.M88.4 R4, [R118+0x6c00] ;  /* 0x006c00007604783b */ /* 0x000ea80000000200 */
[----:B------:R2:W2:Y:S03]  /*2e40*/  MUFU.TANH R121, R84 ;  /* 0x0000005400797308 */ /* 0x0004a60000002400 */
[C---:B-1----:R-:W-:Y:S05]  /*2e50*/  HMMA.16816.F32 R56, R48.reuse, R12, R56 ;  /* 0x0000000c3038723c */ /* 0x042fea0000001838 */
[----:B------:R1:W1:Y:S03]  /*2e60*/  MUFU.TANH R201, R85 ;  /* 0x0000005500c97308 */ /* 0x0002660000002400 */
[----:B------:R-:W-:Y:S01]  /*2e70*/  HMMA.16816.F32 R52, R48, R14, R52 ;  /* 0x0000000e3034723c */ /* 0x000fe20000001834 */
[----:B------:R-:W-:Y:S04]  /*2e80*/  LDSM.16.M88.4 R12, [R118+0x8c00] ;  /* 0x008c0000760c783b */ /* 0x000fe80000000200 */
[----:B------:R1:W1:Y:S03]  /*2e90*/  MUFU.TANH R197, R86 ;  /* 0x0000005600c57308 */ /* 0x0002660000002400 */
[C---:B------:R-:W-:Y:S05]  /*2ea0*/  HMMA.16816.F32 R80, R100.reuse, R24, R80 ;  /* 0x000000186450723c */ /* 0x040fea0000001850 */
[----:B------:R1:W1:Y:S03]  /*2eb0*/  MUFU.TANH R195, R87 ;  /* 0x0000005700c37308 */ /* 0x0002660000002400 */
[C---:B------:R-:W-:Y:S01]  /*2ec0*/  HMMA.16816.F32 R76, R100.reuse, R26, R76 ;  /* 0x0000001a644c723c */ /* 0x040fe2000000184c */
[----:B------:R-:W1:Y:S07]  /*2ed0*/  LDSM.16.M88.4 R24, [R158+0x8800] ;  /* 0x008800009e18783b */ /* 0x000e6e0000000200 */
[C---:B---3--:R-:W-:Y:S08]  /*2ee0*/  HMMA.16816.F32 R72, R100.reuse, R28, R72 ;  /* 0x0000001c6448723c */ /* 0x048ff00000001848 */
[----:B------:R-:W-:Y:S01]  /*2ef0*/  HMMA.16816.F32 R68, R100, R30, R68 ;  /* 0x0000001e6444723c */ /* 0x000fe20000001844 */
[----:B------:R-:W3:Y:S01]  /*2f00*/  LDSM.16.M88.4 R28, [R158+0x8c00] ;  /* 0x008c00009e1c783b */ /* 0x000ee20000000200 */
[----:B------:R-:W-:-:S02]  /*2f10*/  FMUL.FTZ R80, R80, c[0x0][0x2ec] ;  /* 0x0000bb0050507a20 */ /* 0x000fc40000410000 */
[----:B------:R-:W-:Y:S02]  /*2f20*/  FMUL.FTZ R81, R81, c[0x0][0x2ec] ;  /* 0x0000bb0051517a20 */ /* 0x000fe40000410000 */
[----:B------:R-:W-:Y:S01]  /*2f30*/  FMUL.FTZ R82, R82, c[0x0][0x2ec] ;  /* 0x0000bb0052527a20 */ /* 0x000fe20000410000 */
[----:B------:R1:W1:Y:S01]  /*2f40*/  MUFU.TANH R185, R80 ;  /* 0x0000005000b97308 */ /* 0x0002620000002400 */
[C---:B------:R-:W-:Y:S01]  /*2f50*/  HMMA.16816.F32 R64, R20.reuse, R16, R64 ;  /* 0x000000101440723c */ /* 0x040fe20000001840 */
[----:B------:R-:W-:Y:S02]  /*2f60*/  FMUL.FTZ R83, R83, c[0x0][0x2ec] ;  /* 0x0000bb0053537a20 */ /* 0x000fe40000410000 */
[----:B------:R-:W-:Y:S02]  /*2f70*/  FMUL.FTZ R76, R76, c[0x0][0x2ec] ;  /* 0x0000bb004c4c7a20 */ /* 0x000fe40000410000 */
[----:B------:R-:W-:Y:S02]  /*2f80*/  FMUL.FTZ R77, R77, c[0x0][0x2ec] ;  /* 0x0000bb004d4d7a20 */ /* 0x000fe40000410000 */
[----:B------:R-:W-:Y:S01]  /*2f90*/  FMUL.FTZ R78, R78, c[0x0][0x2ec] ;  /* 0x0000bb004e4e7a20 */ /* 0x000fe20000410000 */
[----:B------:R-:W-:Y:S01]  /*2fa0*/  HMMA.16816.F32 R60, R20, R18, R60 ;  /* 0x00000012143c723c */ /* 0x000fe2000000183c */
[----:B------:R-:W3:Y:S01]  /*2fb0*/  LDSM.16.M88.4 R16, [R118+0x8800] ;  /* 0x008800007610783b */ /* 0x000ee20000000200 */
[----:B------:R-:W-:Y:S01]  /*2fc0*/  FMUL.FTZ R79, R79, c[0x0][0x2ec] ;  /* 0x0000bb004f4f7a20 */ /* 0x000fe20000410000 */
[----:B------:R1:W1:Y:S01]  /*2fd0*/  MUFU.TANH R193, R81 ;  /* 0x0000005100c17308 */ /* 0x0002620000002400 */
[----:B------:R-:W-:Y:S01]  /*2fe0*/  FMUL.FTZ R72, R72, c[0x0][0x2ec] ;  /* 0x0000bb0048487a20 */ /* 0x000fe20000410000 */
[----:B------:R-:W-:-:S04]  /*2ff0*/  DEPBAR.LE SB0, 0x0 ;  /* 0x000080000000791a */ /* 0x000fc80000000000 */
[C---:B--2---:R-:W-:Y:S01]  /*3000*/  HMMA.16816.F32 R56, R20.reuse, R4, R56 ;  /* 0x000000041438723c */ /* 0x044fe20000001838 */
[----:B------:R-:W-:Y:S01]  /*3010*/  FMUL.FTZ R73, R73, c[0x0][0x2ec] ;  /* 0x0000bb0049497a20 */ /* 0x000fe20000410000 */
[----:B------:R2:W2:Y:S01]  /*3020*/  MUFU.TANH R183, R82 ;  /* 0x0000005200b77308 */ /* 0x0004a20000002400 */
[----:B------:R-:W-:Y:S02]  /*3030*/  FMUL.FTZ R74, R74, c[0x0][0x2ec] ;  /* 0x0000bb004a4a7a20 */ /* 0x000fe40000410000 */
[----:B------:R-:W-:Y:S02]  /*3040*/  FMUL.FTZ R75, R75, c[0x0][0x2ec] ;  /* 0x0000bb004b4b7a20 */ /* 0x000fe40000410000 */
[----:B------:R-:W-:Y:S01]  /*3050*/  FMUL.FTZ R4, R71, c[0x0][0x2ec] ;  /* 0x0000bb0047047a20 */ /* 0x000fe20000410000 */
[----:B------:R-:W-:Y:S01]  /*3060*/  HMMA.16816.F32 R52, R20, R6, R52 ;  /* 0x000000061434723c */ /* 0x000fe20000001834 */
[----:B------:R-:W-:Y:S01]  /*3070*/  FMUL.FTZ R68, R68, c[0x0][0x2ec] ;  /* 0x0000bb0044447a20 */ /* 0x000fe20000410000 */
[----:B------:R2:W2:Y:S01]  /*3080*/  MUFU.TANH R189, R83 ;  /* 0x0000005300bd7308 */ /* 0x0004a20000002400 */
[----:B------:R-:W-:-:S02]  /*3090*/  FMUL.FTZ R69, R69, c[0x0][0x2ec] ;  /* 0x0000bb0045457a20 */ /* 0x000fc40000410000 */
[----:B------:R-:W-:-:S03]  /*30a0*/  FMUL.FTZ R70, R70, c[0x0][0x2ec] ;  /* 0x0000bb0046467a20 */ /* 0x000fc60000410000 */
[C---:B-1----:R-:W-:Y:S02]  /*30b0*/  HMMA.16816.F32 R64, R8.reuse, R24, R64 ;  /* 0x000000180840723c */ /* 0x042fe40000001840 */
[----:B------:R1:W1:Y:S06]  /*30c0*/  MUFU.TANH R181, R76 ;  /* 0x0000004c00b57308 */ /* 0x00026c0000002400 */
[C---:B------:R-:W-:Y:S02]  /*30d0*/  HMMA.16816.F32 R60, R8.reuse, R26, R60 ;  /* 0x0000001a083c723c */ /* 0x040fe4000000183c */
[----:B------:R1:W1:Y:S06]  /*30e0*/  MUFU.TANH R191, R77 ;  /* 0x0000004d00bf7308 */ /* 0x00026c0000002400 */
[C---:B---3--:R-:W-:Y:S02]  /*30f0*/  HMMA.16816.F32 R56, R8.reuse, R28, R56 ;  /* 0x0000001c0838723c */ /* 0x048fe40000001838 */
[----:B------:R3:W1:Y:S06]  /*3100*/  MUFU.TANH R177, R78 ;  /* 0x0000004e00b17308 */ /* 0x00066c0000002400 */
[----:B------:R-:W-:Y:S02]  /*3110*/  HMMA.16816.F32 R52, R8, R30, R52 ;  /* 0x0000001e0834723c */ /* 0x000fe40000001834 */
[----:B------:R3:W1:Y:S05]  /*3120*/  MUFU.TANH R187, R79 ;  /* 0x0000004f00bb7308 */ /* 0x00066a0000002400 */
[----:B------:R-:W-:Y:S01]  /*3130*/  IMAD R9, R140, 0x10, R142 ;  /* 0x000000108c097824 */ /* 0x000fe200078e028e */
[C---:B------:R-:W-:Y:S02]  /*3140*/  HMMA.16816.F32 R64, R100.reuse, R16, R64 ;  /* 0x000000106440723c */ /* 0x040fe40000001840 */
[----:B------:R3:W1:Y:S06]  /*3150*/  MUFU.TANH R163, R72 ;  /* 0x0000004800a37308 */ /* 0x00066c0000002400 */
[C---:B------:R-:W-:Y:S02]  /*3160*/  HMMA.16816.F32 R60, R100.reuse, R18, R60 ;  /* 0x00000012643c723c */ /* 0x040fe4000000183c */
[----:B------:R3:W1:Y:S05]  /*3170*/  MUFU.TANH R155, R73 ;  /* 0x00000049009b7308 */ /* 0x00066a0000002400 */
[----:B------:R-:W-:Y:S01]  /*3180*/  IADD3 R18, -R135, R132, RZ ;  /* 0x0000008487127210 */ /* 0x000fe20007ffe1ff */
[----:B------:R-:W-:Y:S02]  /*3190*/  HMMA.16816.F32 R56, R100, R12, R56 ;  /* 0x0000000c6438723c */ /* 0x000fe40000001838 */
[----:B------:R3:W1:Y:S01]  /*31a0*/  MUFU.TANH R149, R74 ;  /* 0x0000004a00957308 */ /* 0x0006620000002400 */
[----:B------:R-:W-:-:S04]  /*31b0*/  SHF.R.S32.HI R7, RZ, 0x1f, R18 ;  /* 0x0000001fff077819 */ /* 0x000fc80000011412 */
[----:B------:R-:W-:Y:S01]  /*31c0*/  LEA.HI R7, R7, R18, RZ, 0x2 ;  /* 0x0000001207077211 */ /* 0x000fe200078f10ff */
[----:B------:R-:W-:Y:S01]  /*31d0*/  HMMA.16816.F32 R52, R100, R14, R52 ;  /* 0x0000000e6434723c */ /* 0x000fe20000001834 */
[----:B------:R-:W-:Y:S01]  /*31e0*/  FMUL.FTZ R16, R64, c[0x0][0x2ec] ;  /* 0x0000bb0040107a20 */ /* 0x000fe20000410000 */
[----:B------:R3:W1:Y:S01]  /*31f0*/  MUFU.TANH R147, R75 ;  /* 0x0000004b00937308 */ /* 0x0006620000002400 */
[----:B------:R-:W-:Y:S01]  /*3200*/  SHF.R.S32.HI R174, RZ, 0x2, R7 ;  /* 0x00000002ffae7819 */ /* 0x000fe20000011407 */
[----:B------:R-:W-:Y:S02]  /*3210*/  FMUL.FTZ R65, R65, c[0x0][0x2ec] ;  /* 0x0000bb0041417a20 */ /* 0x000fe40000410000 */
[----:B------:R-:W-:Y:S01]  /*3220*/  FMUL.FTZ R5, R66, c[0x0][0x2ec] ;  /* 0x0000bb0042057a20 */ /* 0x000fe20000410000 */
[----:B------:R-:W-:Y:S01]  /*3230*/  IADD3 R7, R9, 0x1, R174 ;  /* 0x0000000109077810 */ /* 0x000fe20007ffe0ae */
[----:B------:R-:W-:Y:S02]  /*3240*/  FMUL.FTZ R6, R67, c[0x0][0x2ec] ;  /* 0x0000bb0043067a20 */ /* 0x000fe40000410000 */
[----:B------:R-:W-:Y:S01]  /*3250*/  FMUL.FTZ R12, R60, c[0x0][0x2ec] ;  /* 0x0000bb003c0c7a20 */ /* 0x000fe20000410000 */
[----:B------:R3:W1:Y:S01]  /*3260*/  MUFU.TANH R153, R68 ;  /* 0x0000004400997308 */ /* 0x0006620000002400 */
[----:B------:R-:W-:Y:S01]  /*3270*/  FMUL.FTZ R61, R61, c[0x0][0x2ec] ;  /* 0x0000bb003d3d7a20 */ /* 0x000fe20000410000 */
[----:B------:R-:W-:Y:S01]  /*3280*/  IADD3 R7, R116, R7, -R167 ;  /* 0x0000000774077210 */ /* 0x000fe20007ffe8a7 */
[----:B------:R-:W-:-:S02]  /*3290*/  FMUL.FTZ R8, R62, c[0x0][0x2ec] ;  /* 0x0000bb003e087a20 */ /* 0x000fc40000410000 */
[----:B------:R-:W-:Y:S01]  /*32a0*/  FMUL.FTZ R25, R63, c[0x0][0x2ec] ;  /* 0x0000bb003f197a20 */ /* 0x000fe20000410000 */
[----:B------:R-:W-:Y:S01]  /*32b0*/  IADD3 R7, R7, c[0x0][0x2e8], RZ ;  /* 0x0000ba0007077a10 */ /* 0x000fe20007ffe0ff */
[----:B------:R-:W-:Y:S01]  /*32c0*/  FMUL.FTZ R49, R56, c[0x0][0x2ec] ;  /* 0x0000bb0038317a20 */ /* 0x000fe20000410000 */
[----:B------:R3:W1:Y:S01]  /*32d0*/  MUFU.TANH R151, R69 ;  /* 0x0000004500977308 */ /* 0x0006620000002400 */
[----:B------:R-:W-:Y:S01]  /*32e0*/  FMUL.FTZ R47, R57, c[0x0][0x2ec] ;  /* 0x0000bb00392f7a20 */ /* 0x000fe20000410000 */
[C---:B------:R-:W-:Y:S01]  /*32f0*/  IADD3 R139, R7.reuse, 0x8, RZ ;  /* 0x00000008078b7810 */ /* 0x040fe20007ffe0ff */
[----:B------:R-:W-:Y:S01]  /*3300*/  FMUL.FTZ R10, R58, c[0x0][0x2ec] ;  /* 0x0000bb003a0a7a20 */ /* 0x000fe20000410000 */
[-C--:B------:R-:W-:Y:S01]  /*3310*/  IMNMX R140, R7, R116.reuse, PT ;  /* 0x00000074078c7217 */ /* 0x080fe20003800200 */
[----:B------:R-:W-:Y:S01]  /*3320*/  FMUL.FTZ R14, R59, c[0x0][0x2ec] ;  /* 0x0000bb003b0e7a20 */ /* 0x000fe20000410000 */
[----:B------:R-:W-:Y:S01]  /*3330*/  IMNMX R139, R139, R116, PT ;  /* 0x000000748b8b7217 */ /* 0x000fe20003800200 */
[----:B------:R-:W-:Y:S01]  /*3340*/  FMUL.FTZ R20, R52, c[0x0][0x2ec] ;  /* 0x0000bb0034147a20 */ /* 0x000fe20000410000 */
[----:B------:R3:W1:Y:S01]  /*3350*/  MUFU.TANH R145, R70 ;  /* 0x0000004600917308 */ /* 0x0006620000002400 */
[----:B------:R-:W-:-:S02]  /*3360*/  FMUL.FTZ R27, R53, c[0x0][0x2ec] ;  /* 0x0000bb00351b7a20 */ /* 0x000fc40000410000 */
[----:B------:R-:W-:Y:S02]  /*3370*/  FMUL.FTZ R18, R54, c[0x0][0x2ec] ;  /* 0x0000bb0036127a20 */ /* 0x000fe40000410000 */
[----:B------:R-:W-:-:S03]  /*3380*/  FMUL.FTZ R17, R55, c[0x0][0x2ec] ;  /* 0x0000bb0037117a20 */ /* 0x000fc60000410000 */
[----:B------:R-:W1:Y:S08]  /*3390*/  MUFU.TANH R4, R4 ;  /* 0x0000000400047308 */ /* 0x000e700000002400 */
        /* <DEDUP_REMOVED lines=23> */
[----:B------:R-:W-:-:S04]  /*3510*/  LOP3.LUT R15, R15, c[0x0][0x2d0], RZ, 0x3c, !PT ;  /* 0x0000b4000f0f7a12 */ /* 0x000fc800078e3cff */
[----:B------:R-:W-:Y:S01]  /*3520*/  ISETP.GE.AND P0, PT, R15, RZ, PT ;  /* 0x000000ff0f00720c */ /* 0x000fe20003f06270 */
        /* <DEDUP_REMOVED lines=32> */
[----:B------:R-:W-:Y:S02]  /*3730*/  IMAD.WIDE R30, R2, 0x4, R172 ;  /* 0x00000004021e7825 */ /* 0x000fe400078e02ac */
        /* <DEDUP_REMOVED lines=18> */
.L_x_1802:
[----:B------:R-:W-:-:S04]  /*3860*/  LEA R2, -R119, RZ, 0x7 ;  /* 0x000000ff77027211 */ /* 0x000fc800078e39ff */
[----:B------:R-:W-:Y:S02]  /*3870*/  SHF.R.S32.HI R22, RZ, 0x1f, R2 ;  /* 0x0000001fff167819 */ /* 0x000fe40000011402 */
.L_x_1803:
        /* <DEDUP_REMOVED lines=29> */
.L_x_1801:
[----:B--234-:R-:W-:Y:S02]  /*3a50*/  IMAD.IADD R0, R0, 0x1, R141 ;  /* 0x0000000100007824 */ /* 0x01cfe400078e028d */
[----:B------:R-:W-:-:S03]  /*3a60*/  IMAD.SHL.U32 R156, R156, 0x2, RZ ;  /* 0x000000029c9c7824 */ /* 0x000fc600078e00ff */
[C---:B------:R-:W-:Y:S01]  /*3a70*/  IADD3 R7, R0.reuse, 0x1, RZ ;  /* 0x0000000100077810 */ /* 0x040fe20007ffe0ff */
[----:B------:R-:W-:Y:S01]  /*3a80*/  IMAD R116, R3, 0x2, R156 ;  /* 0x0000000203747824 */ /* 0x000fe200078e029c */
[----:B------:R-:W-:Y:S01]  /*3a90*/  IADD3 R2, R0, 0x8, RZ ;  /* 0x0000000800027810 */ /* 0x000fe20007ffe0ff */
[----:B------:R-:W-:Y:S01]  /*3aa0*/  LDSM.16.MT88.4 R108, [R156+0x9000] ;  /* 0x009000009c6c783b */ /* 0x000fe20000004200 */
[CC--:B------:R-:W-:Y:S02]  /*3ab0*/  ISETP.GE.AND P3, PT, R7.reuse, R140.reuse, PT ;  /* 0x0000008c0700720c */ /* 0x0c0fe40003f66270 */
[-C--:B------:R-:W-:Y:S01]  /*3ac0*/  ISETP.GE.AND P4, PT, R7, R139.reuse, PT ;  /* 0x0000008b0700720c */ /* 0x080fe20003f86270 */
[----:B------:R-:W-:Y:S01]  /*3ad0*/  LDSM.16.MT88.4 R100, [R116+0x9000] ;  /* 0x009000007464783b */ /* 0x000fe20000004200 */
[C---:B------:R-:W-:Y:S02]  /*3ae0*/  ISETP.GE.AND P1, PT, R2.reuse, R140, PT ;  /* 0x0000008c0200720c */ /* 0x040fe40003f26270 */
[----:B------:R-:W-:Y:S01]  /*3af0*/  ISETP.GE.AND P0, PT, R2, R139, PT ;  /* 0x0000008b0200720c */ /* 0x000fe20003f06270 */
[----:B------:R-:W-:Y:S01]  /*3b00*/  LDSM.16.MT88.4 R84, [R116+0xb000] ;  /* 0x00b000007454783b */ /* 0x000fe20000004200 */
[----:B------:R-:W-:-:S02]  /*3b10*/  IADD3 R7, R0, 0x9, RZ ;  /* 0x0000000900077810 */ /* 0x000fc40007ffe0ff */
[----:B------:R-:W-:Y:S01]  /*3b20*/  IADD3 R2, R0, 0x10, RZ ;  /* 0x0000001000027810 */ /* 0x000fe20007ffe0ff */
[----:B-1----:R-:W-:Y:S01]  /*3b30*/  LDSM.16.MT88.4 R76, [R156+0xd000] ;  /* 0x00d000009c4c783b */ /* 0x002fe20000004200 */
        /* <DEDUP_REMOVED lines=21> */
[-C--:B------:R-:W-:Y:S02]  /*3c90*/  ISETP.GE.AND P3, PT, R7, R140.reuse, PT ;  /* 0x0000008c0700720c */ /* 0x080fe40003f66270 */
[----:B------:R-:W-:-:S02]  /*3ca0*/  ISETP.GE.AND P1, PT, R2, R140, PT ;  /* 0x0000008c0200720c */ /* 0x000fc40003f26270 */
[----:B------:R-:W-:Y:S02]  /*3cb0*/  ISETP.GE.AND P0, PT, R2, R139, PT ;  /* 0x0000008b0200720c */ /* 0x000fe40003f06270 */
[----:B------:R-:W-:Y:S02]  /*3cc0*/  IADD3 R2, R0, 0x28, RZ ;  /* 0x0000002800027810 */ /* 0x000fe40007ffe0ff */
[----:B------:R-:W-:Y:S02]  /*3cd0*/  FSEL R69, R33, -INF , !P3 ;  /* 0xff80000021457808 */ /* 0x000fe40005800000 */
[----:B------:R-:W-:Y:S02]  /*3ce0*/  ISETP.GE.AND P3, PT, R2, R140, PT ;  /* 0x0000008c0200720c */ /* 0x000fe40003f66270 */
[----:B------:R-:W-:Y:S02]  /*3cf0*/  IADD3 R22, R0, 0x29, RZ ;  /* 0x0000002900167810 */ /* 0x000fe40007ffe0ff */
[----:B------:R-:W-:-:S02]  /*3d00*/  FSEL R209, R44, -INF , !P3 ;  /* 0xff8000002cd17808 */ /* 0x000fc40005800000 */
[-C--:B------:R-:W-:Y:S02]  /*3d10*/  ISETP.GE.AND P3, PT, R0, R140.reuse, PT ;  /* 0x0000008c0000720c */ /* 0x080fe40003f66270 */
[----:B------:R-:W-:Y:S02]  /*3d20*/  FSEL R11, R38, -INF , !P4 ;  /* 0xff800000260b7808 */ /* 0x000fe40006000000 */
[----:B------:R-:W-:Y:S02]  /*3d30*/  FSEL R31, R104, -INF , !P1 ;  /* 0xff800000681f7808 */ /* 0x000fe40004800000 */
[----:B------:R-:W-:Y:S02]  /*3d40*/  FSEL R33, R41, -INF , !P0 ;  /* 0xff80000029217808 */ /* 0x000fe40004000000 */
        /* <DEDUP_REMOVED lines=13> */
[----:B------:R-:W-:-:S02]  /*3e20*/  FSEL R7, R35, -INF , !P4 ;  /* 0xff80000023077808 */ /* 0x000fc40006000000 */
[----:B------:R-:W-:Y:S02]  /*3e30*/  FMNMX.FTZ R22, R92, R93, !PT ;  /* 0x0000005d5c167209 */ /* 0x000fe40007810000 */
[----:B------:R-:W-:Y:S02]  /*3e40*/  ISETP.GE.AND P4, PT, R2, R139, PT ;  /* 0x0000008b0200720c */ /* 0x000fe40003f86270 */
[----:B------:R-:W-:Y:S02]  /*3e50*/  IADD3 R2, R0, 0x30, RZ ;  /* 0x0000003000027810 */ /* 0x000fe40007ffe0ff */
[----:B------:R-:W-:Y:S02]  /*3e60*/  FMNMX.FTZ R22, R19, R22, !PT ;  /* 0x0000001613167209 */ /* 0x000fe40007810000 */
[----:B------:R-:W-:Y:S02]  /*3e70*/  FSEL R35, R40, -INF , !P5 ;  /* 0xff80000028237808 */ /* 0x000fe40006800000 */
[----:B------:R-:W-:-:S02]  /*3e80*/  FSEL R205, R105, -INF , !P2 ;  /* 0xff80000069cd7808 */ /* 0x000fc40005000000 */
[C---:B------:R-:W-:Y:S02]  /*3e90*/  ISETP.GE.AND P5, PT, R2.reuse, R140, PT ;  /* 0x0000008c0200720c */ /* 0x040fe40003fa6270 */
        /* <DEDUP_REMOVED lines=13> */
[----:B------:R-:W-:Y:S02]  /*3f70*/  FMNMX.FTZ R22, R53, R22, !PT ;  /* 0x0000001635167209 */ /* 0x000fe40007810000 */
[----:B------:R-:W-:Y:S02]  /*3f80*/  IADD3 R2, R0, 0x41, RZ ;  /* 0x0000004100027810 */ /* 0x000fe40007ffe0ff */
[----:B------:R-:W-:Y:S02]  /*3f90*/  FSEL R121, R121, -INF , !P0 ;  /* 0xff80000079797808 */ /* 0x000fe40004000000 */
[----:B------:R-:W-:-:S02]  /*3fa0*/  FMNMX.FTZ R22, R51, R22, !PT ;  /* 0x0000001633167209 */ /* 0x000fc40007810000 */
[----:B------:R-:W-:Y:S02]  /*3fb0*/  ISETP.GE.AND P0, PT, R2, R140, PT ;  /* 0x0000008c0200720c */ /* 0x000fe40003f06270 */
[----:B------:R-:W-:Y:S02]  /*3fc0*/  FMNMX.FTZ R22, R69, R22, !PT ;  /* 0x0000001645167209 */ /* 0x000fe40007810000 */
[----:B------:R-:W-:Y:S02]  /*3fd0*/  FSEL R193, R193, -INF , !P0 ;  /* 0xff800000c1c17808 */ /* 0x000fe40004000000 */
[----:B------:R-:W-:Y:S02]  /*3fe0*/  ISETP.GE.AND P0, PT, R0, R139, PT ;  /* 0x0000008b0000720c */ /* 0x000fe40003f06270 */
[----:B------:R-:W-:Y:S02]  /*3ff0*/  FMNMX.FTZ R22, R31, R22, !PT ;  /* 0x000000161f167209 */ /* 0x000fe40007810000 */
[----:B------:R-:W-:-:S02]  /*4000*/  FSEL R94, R94, -INF , !P0 ;  /* 0xff8000005e5e7808 */ /* 0x000fc40004000000 */
[----:B------:R-:W-:Y:S02]  /*4010*/  FMNMX.FTZ R40, R35, R22, !PT ;  /* 0x0000001623287209 */ /* 0x000fe40007810000 */
[----:B------:R-:W-:Y:S02]  /*4020*/  FMNMX.FTZ R38, R94, R95, !PT ;  /* 0x0000005f5e267209 */ /* 0x000fe40007810000 */
[----:B------:R-:W-:Y:S02]  /*4030*/  FMNMX.FTZ R40, R209, R40, !PT ;  /* 0x00000028d1287209 */ /* 0x000fe40007810000 */
[----:B------:R-:W-:Y:S02]  /*4040*/  FMNMX.FTZ R38, R15, R38, !PT ;  /* 0x000000260f267209 */ /* 0x000fe40007810000 */
[----:B------:R-:W-:Y:S02]  /*4050*/  FMNMX.FTZ R40, R211, R40, !PT ;  /* 0x00000028d3287209 */ /* 0x000fe40007810000 */
[----:B------:R-:W-:-:S02]  /*4060*/  FMNMX.FTZ R38, R99, R38, !PT ;  /* 0x0000002663267209 */ /* 0x000fc40007810000 */
[----:B------:R-:W-:Y:S02]  /*4070*/  FSEL R203, R203, -INF , !P4 ;  /* 0xff800000cbcb7808 */ /* 0x000fe40006000000 */
[----:B------:R-:W-:Y:S02]  /*4080*/  FMNMX.FTZ R40, R125, R40, !PT ;  /* 0x000000287d287209 */ /* 0x000fe40007810000 */
[----:B------:R-:W-:Y:S02]  /*4090*/  FMNMX.FTZ R38, R11, R38, !PT ;  /* 0x000000260b267209 */ /* 0x000fe40007810000 */
[----:B------:R-:W-:Y:S02]  /*40a0*/  IADD3 R23, R0, 0x40, RZ ;  /* 0x0000004000177810 */ /* 0x000fe40007ffe0ff */
[----:B------:R-:W-:Y:S02]  /*40b0*/  FMNMX.FTZ R40, R203, R40, !PT ;  /* 0x00000028cb287209 */ /* 0x000fe40007810000 */
        /* <DEDUP_REMOVED lines=8> */
[----:B------:R-:W-:Y:S02]  /*4140*/  IADD3 R23, R0, 0x48, RZ ;  /* 0x0000004800177810 */ /* 0x000fe40007ffe0ff */
[----:B------:R-:W-:Y:S02]  /*4150*/  FSEL R185, R185, -INF , !P4 ;  /* 0xff800000b9b97808 */ /* 0x000fe40006000000 */
[----:B------:R-:W-:Y:S02]  /*4160*/  FMNMX.FTZ R40, R201, R40, !PT ;  /* 0x00000028c9287209 */ /* 0x000fe40007810000 */
[----:B------:R-:W-:Y:S02]  /*4170*/  ISETP.GE.AND P3, PT, R2, R139, PT ;  /* 0x0000008b0200720c */ /* 0x000fe40003f66270 */
[----:B------:R-:W-:-:S02]  /*4180*/  IADD3 R2, R0, 0x49, RZ ;  /* 0x0000004900027810 */ /* 0x000fc40007ffe0ff */
[----:B------:R-:W-:Y:S02]  /*4190*/  FMNMX.FTZ R38, R7, R38, !PT ;  /* 0x0000002607267209 */ /* 0x000fe40007810000 */
[----:B------:R-:W-:Y:S02]  /*41a0*/  ISETP.GE.AND P5, PT, R23, R140, PT ;  /* 0x0000008c1700720c */ /* 0x000fe40003fa6270 */
[----:B------:R-:W-:Y:S02]  /*41b0*/  FMNMX.FTZ R40, R185, R40, !PT ;  /* 0x00000028b9287209 */ /* 0x000fe40007810000 */
[----:B------:R-:W-:Y:S02]  /*41c0*/  FSEL R183, R183, -INF , !P1 ;  /* 0xff800000b7b77808 */ /* 0x000fe40004800000 */
[C---:B------:R-:W-:Y:S02]  /*41d0*/  ISETP.GE.AND P4, PT, R2.reuse, R140, PT ;  /* 0x0000008c0200720c */ /* 0x040fe40003f86270 */
[----:B------:R-:W-:-:S02]  /*41e0*/  ISETP.GE.AND P1, PT, R2, R139, PT ;  /* 0x0000008b0200720c */ /* 0x000fc40003f26270 */
[----:B------:R-:W-:Y:S02]  /*41f0*/  FMNMX.FTZ R38, R33, R38, !PT ;  /* 0x0000002621267209 */ /* 0x000fe40007810000 */
[----:B------:R-:W-:Y:S02]  /*4200*/  IADD3 R2, R0, 0x50, RZ ;  /* 0x0000005000027810 */ /* 0x000fe40007ffe0ff */
[----:B------:R-:W-:Y:S02]  /*4210*/  FSEL R181, R181, -INF , !P5 ;  /* 0xff800000b5b57808 */ /* 0x000fe40006800000 */
[----:B------:R-:W-:Y:S02]  /*4220*/  FMNMX.FTZ R40, R193, R40, !PT ;  /* 0x00000028c1287209 */ /* 0x000fe40007810000 */
[----:B------:R-:W-:Y:S02]  /*4230*/  FSEL R189, R189, -INF , !P3 ;  /* 0xff800000bdbd7808 */ /* 0x000fe40005800000 */
[----:B------:R-:W-:-:S02]  /*4240*/  FMNMX.FTZ R38, R205, R38, !PT ;  /* 0x00000026cd267209 */ /* 0x000fc40007810000 */
[----:B------:R-:W-:Y:S02]  /*4250*/  ISETP.GE.AND P3, PT, R2, R140, PT ;  /* 0x0000008c0200720c */ /* 0x000fe40003f66270 */
[C---:B------:R-:W-:Y:S02]  /*4260*/  IADD3 R36, R0.reuse, 0x51, RZ ;  /* 0x0000005100247810 */ /* 0x040fe40007ffe0ff */
[----:B------:R-:W-:Y:S02]  /*4270*/  IADD3 R32, R0, 0x59, RZ ;  /* 0x0000005900207810 */ /* 0x000fe40007ffe0ff */
[----:B------:R-:W-:Y:S02]  /*4280*/  FSEL R191, R191, -INF , !P4 ;  /* 0xff800000bfbf7808 */ /* 0x000fe40006000000 */
[----:B------:R-:W-:Y:S02]  /*4290*/  FMNMX.FTZ R40, R181, R40, !PT ;  /* 0x00000028b5287209 */ /* 0x000fe40007810000 */
[----:B------:R-:W-:-:S02]  /*42a0*/  FMNMX.FTZ R38, R207, R38, !PT ;  /* 0x00000026cf267209 */ /* 0x000fc40007810000 */
[----:B------:R-:W-:Y:S02]  /*42b0*/  FSEL R163, R163, -INF , !P3 ;  /* 0xff800000a3a37808 */ /* 0x000fe40005800000 */
[----:B------:R-:W-:Y:S02]  /*42c0*/  IADD3 R34, R0, 0x58, RZ ;  /* 0x0000005800227810 */ /* 0x000fe40007ffe0ff */
[----:B------:R-:W-:Y:S02]  /*42d0*/  ISETP.GE.AND P5, PT, R36, R140, PT ;  /* 0x0000008c2400720c */ /* 0x000fe40003fa6270 */
[----:B------:R-:W-:Y:S02]  /*42e0*/  FMNMX.FTZ R40, R191, R40, !PT ;  /* 0x00000028bf287209 */ /* 0x000fe40007810000 */
[----:B------:R-:W-:Y:S02]  /*42f0*/  ISETP.GE.AND P3, PT, R32, R140, PT ;  /* 0x0000008c2000720c */ /* 0x000fe40003f66270 */
[----:B------:R-:W-:-:S02]  /*4300*/  IADD3 R26, R0, 0x68, RZ ;  /* 0x00000068001a7810 */ /* 0x000fc40007ffe0ff */
[----:B------:R-:W-:Y:S02]  /*4310*/  FMNMX.FTZ R38, R29, R38, !PT ;  /* 0x000000261d267209 */ /* 0x000fe40007810000 */
[----:B------:R-:W-:Y:S02]  /*4320*/  ISETP.GE.AND P4, PT, R34, R140, PT ;  /* 0x0000008c2200720c */ /* 0x000fe40003f86270 */
[----:B------:R-:W-:Y:S02]  /*4330*/  FSEL R155, R155, -INF , !P5 ;  /* 0xff8000009b9b7808 */ /* 0x000fe40006800000 */
[----:B------:R-:W-:Y:S02]  /*4340*/  FMNMX.FTZ R40, R163, R40, !PT ;  /* 0x00000028a3287209 */ /* 0x000fe40007810000 */
[----:B------:R-:W-:Y:S02]  /*4350*/  FSEL R151, R151, -INF , !P3 ;  /* 0xff80000097977808 */ /* 0x000fe40005800000 */
        /* <DEDUP_REMOVED lines=8> */
[----:B------:R-:W-:Y:S02]  /*43e0*/  IADD3 R28, R0, 0x61, RZ ;  /* 0x00000061001c7810 */ /* 0x000fe40007ffe0ff */
[----:B------:R-:W-:Y:S02]  /*43f0*/  FMNMX.FTZ R40, R153, R40, !PT ;  /* 0x0000002899287209 */ /* 0x000fe40007810000 */
[----:B------:R-:W-:Y:S02]  /*4400*/  FSEL R195, R195, -INF , !P2 ;  /* 0xff800000c3c37808 */ /* 0x000fe40005000000 */
[----:B------:R-:W-:Y:S02]  /*4410*/  FMNMX.FTZ R12, R197, R12, !PT ;  /* 0x0000000cc50c7209 */ /* 0x000fe40007810000 */
[----:B------:R-:W-:-:S02]  /*4420*/  FSEL R67, R16, -INF , !P5 ;  /* 0xff80000010437808 */ /* 0x000fc40006800000 */
[----:B------:R-:W-:Y:S02]  /*4430*/  ISETP.GE.AND P4, PT, R28, R140, PT ;  /* 0x0000008c1c00720c */ /* 0x000fe40003f86270 */
[----:B------:R-:W-:Y:S02]  /*4440*/  FMNMX.FTZ R16, R151, R40, !PT ;  /* 0x0000002897107209 */ /* 0x000fe40007810000 */
[----:B------:R-:W-:Y:S02]  /*4450*/  FMNMX.FTZ R12, R195, R12, !PT ;  /* 0x0000000cc30c7209 */ /* 0x000fe40007810000 */
[----:B------:R-:W-:Y:S02]  /*4460*/  IADD3 R24, R0, 0x69, RZ ;  /* 0x0000006900187810 */ /* 0x000fe40007ffe0ff */
[----:B------:R-:W-:Y:S02]  /*4470*/  FSEL R65, R65, -INF , !P4 ;  /* 0xff80000041417808 */ /* 0x000fe40006000000 */
[----:B------:R-:W-:-:S02]  /*4480*/  FMNMX.FTZ R16, R67, R16, !PT ;  /* 0x0000001043107209 */ /* 0x000fc40007810000 */
[-C--:B------:R-:W-:Y:S02]  /*4490*/  ISETP.GE.AND P2, PT, R23, R139.reuse, PT ;  /* 0x0000008b1700720c */ /* 0x080fe40003f46270 */
[----:B------:R-:W-:Y:S02]  /*44a0*/  FMNMX.FTZ R12, R183, R12, !PT ;  /* 0x0000000cb70c7209 */ /* 0x000fe40007810000 */
[----:B------:R-:W-:Y:S02]  /*44b0*/  ISETP.GE.AND P0, PT, R2, R139, PT ;  /* 0x0000008b0200720c */ /* 0x000fe40003f06270 */
[----:B------:R-:W-:Y:S02]  /*44c0*/  IADD3 R23, R0, 0x70, RZ ;  /* 0x0000007000177810 */ /* 0x000fe40007ffe0ff */
[----:B------:R-:W-:Y:S02]  /*44d0*/  ISETP.GE.AND P5, PT, R24, R140, PT ;  /* 0x0000008c1800720c */ /* 0x000fe40003fa6270 */
[----:B------:R-:W-:-:S02]  /*44e0*/  FMNMX.FTZ R16, R65, R16, !PT ;  /* 0x0000001041107209 */ /* 0x000fc40007810000 */
[C---:B------:R-:W-:Y:S02]  /*44f0*/  IADD3 R2, R0.reuse, 0x78, RZ ;  /* 0x0000007800027810 */ /* 0x040fe40007ffe0ff */
[----:B------:R-:W-:Y:S02]  /*4500*/  FSEL R177, R177, -INF , !P2 ;  /* 0xff800000b1b17808 */ /* 0x000fe40005000000 */
[----:B------:R-:W-:Y:S02]  /*4510*/  FMNMX.FTZ R12, R189, R12, !PT ;  /* 0x0000000cbd0c7209 */ /* 0x000fe40007810000 */
[----:B------:R-:W-:Y:S02]  /*4520*/  IADD3 R22, R0, 0x71, RZ ;  /* 0x0000007100167810 */ /* 0x000fe40007ffe0ff */
[----:B------:R-:W-:Y:S02]  /*4530*/  ISETP.GE.AND P4, PT, R23, R140, PT ;  /* 0x0000008c1700720c */ /* 0x000fe40003f86270 */
[----:B------:R-:W-:-:S02]  /*4540*/  FSEL R61, R61, -INF , !P5 ;  /* 0xff8000003d3d7808 */ /* 0x000fc40006800000 */
[----:B------:R-:W-:Y:S02]  /*4550*/  FMNMX.FTZ R16, R63, R16, !PT ;  /* 0x000000103f107209 */ /* 0x000fe40007810000 */
[----:B------:R-:W-:Y:S02]  /*4560*/  ISETP.GE.AND P5, PT, R2, R140, PT ;  /* 0x0000008c0200720c */ /* 0x000fe40003fa6270 */
[----:B------:R-:W-:Y:S02]  /*4570*/  FSEL R187, R187, -INF , !P1 ;  /* 0xff800000bbbb7808 */ /* 0x000fe40004800000 */
[----:B------:R-:W-:Y:S02]  /*4580*/  FMNMX.FTZ R12, R177, R12, !PT ;  /* 0x0000000cb10c7209 */ /* 0x000fe40007810000 */
[----:B------:R-:W-:Y:S02]  /*4590*/  ISETP.GE.AND P3, PT, R22, R140, PT ;  /* 0x0000008c1600720c */ /* 0x000fe40003f66270 */
[----:B------:R-:W-:-:S02]  /*45a0*/  FSEL R49, R49, -INF , !P4 ;  /* 0xff80000031317808 */ /* 0x000fc40006000000 */
[----:B------:R-:W-:Y:S02]  /*45b0*/  FMNMX.FTZ R16, R61, R16, !PT ;  /* 0x000000103d107209 */ /* 0x000fe40007810000 */
[----:B------:R-:W-:Y:S02]  /*45c0*/  FSEL R45, R20, -INF , !P5 ;  /* 0xff800000142d7808 */ /* 0x000fe40006800000 */
[----:B------:R-:W-:Y:S02]  /*45d0*/  ISETP.GE.AND P1, PT, R36, R139, PT ;  /* 0x0000008b2400720c */ /* 0x000fe40003f26270 */
[----:B------:R-:W-:Y:S02]  /*45e0*/  FSEL R149, R149, -INF , !P0 ;  /* 0xff80000095957808 */ /* 0x000fe40004000000 */
[----:B------:R-:W-:Y:S02]  /*45f0*/  FMNMX.FTZ R20, R187, R12, !PT ;  /* 0x0000000cbb147209 */ /* 0x000fe40007810000 */
[----:B------:R-:W-:-:S02]  /*4600*/  IADD3 R0, R0, 0x79, RZ ;  /* 0x0000007900007810 */ /* 0x000fc40007ffe0ff */
[----:B------:R-:W-:Y:S02]  /*4610*/  FSEL R47, R47, -INF , !P3 ;  /* 0xff8000002f2f7808 */ /* 0x000fe40005800000 */
[----:B------:R-:W-:Y:S02]  /*4620*/  FMNMX.FTZ R16, R49, R16, !PT ;  /* 0x0000001031107209 */ /* 0x000fe40007810000 */
[----:B------:R-:W-:Y:S02]  /*4630*/  ISETP.GE.AND P0, PT, R34, R139, PT ;  /* 0x0000008b2200720c */ /* 0x000fe40003f06270 */
[----:B------:R-:W-:Y:S02]  /*4640*/  FSEL R147, R147, -INF , !P1 ;  /* 0xff80000093937808 */ /* 0x000fe40004800000 */
[----:B------:R-:W-:Y:S02]  /*4650*/  FMNMX.FTZ R20, R149, R20, !PT ;  /* 0x0000001495147209 */ /* 0x000fe40007810000 */
[----:B------:R-:W-:-:S02]  /*4660*/  ISETP.GE.AND P4, PT, R0, R140, PT ;  /* 0x0000008c0000720c */ /* 0x000fc40003f86270 */
[----:B------:R-:W-:Y:S02]  /*4670*/  FMNMX.FTZ R16, R47, R16, !PT ;  /* 0x000000102f107209 */ /* 0x000fe40007810000 */
[----:B------:R-:W-:Y:S02]  /*4680*/  ISETP.GE.AND P1, PT, R32, R139, PT ;  /* 0x0000008b2000720c */ /* 0x000fe40003f26270 */
[----:B------:R-:W-:Y:S02]  /*4690*/  FSEL R145, R145, -INF , !P0 ;  /* 0xff80000091917808 */ /* 0x000fe40004000000 */
[----:B------:R-:W-:Y:S02]  /*46a0*/  FMNMX.FTZ R20, R147, R20, !PT ;  /* 0x0000001493147209 */ /* 0x000fe40007810000 */
[----:B------:R-:W-:Y:S02]  /*46b0*/  FSEL R27, R27, -INF , !P4 ;  /* 0xff8000001b1b7808 */ /* 0x000fe40006000000 */
[----:B------:R-:W-:-:S02]  /*46c0*/  FMNMX.FTZ R16, R45, R16, !PT ;  /* 0x000000102d107209 */ /* 0x000fc40007810000 */
[-C--:B------:R-:W-:Y:S02]  /*46d0*/  ISETP.GE.AND P0, PT, R30, R139.reuse, PT ;  /* 0x0000008b1e00720c */ /* 0x080fe40003f06270 */
[----:B------:R-:W-:Y:S02]  /*46e0*/  FSEL R133, R4, -INF , !P1 ;  /* 0xff80000004857808 */ /* 0x000fe40004800000 */
[----:B------:R-:W-:Y:S02]  /*46f0*/  FMNMX.FTZ R20, R145, R20, !PT ;  /* 0x0000001491147209 */ /* 0x000fe40007810000 */
[----:B------:R-:W-:Y:S02]  /*4700*/  FMNMX.FTZ R12, R27, R16, !PT ;  /* 0x000000101b0c7209 */ /* 0x000fe40007810000 */
[----:B------:R-:W-:Y:S02]  /*4710*/  ISETP.GE.AND P1, PT, R28, R139, PT ;  /* 0x0000008b1c00720c */ /* 0x000fe40003f26270 */
[----:B------:R-:W-:Y:S01]  /*4720*/  FSEL R59, R5, -INF , !P0 ;  /* 0xff800000053b7808 */ /* 0x000fe20004000000 */
[----:B------:R-:W1:Y:S01]  /*4730*/  SHFL.BFLY PT, R37, R12, 0x2, 0x1f ;  /* 0x0c401f000c257f89 */ /* 0x000e6200000e0000 */
[----:B------:R-:W-:-:S02]  /*4740*/  FMNMX.FTZ R20, R133, R20, !PT ;  /* 0x0000001485147209 */ /* 0x000fc40007810000 */
[-C--:B------:R-:W-:Y:S02]  /*4750*/  ISETP.GE.AND P0, PT, R26, R139.reuse, PT ;  /* 0x0000008b1a00720c */ /* 0x080fe40003f06270 */
[----:B------:R-:W-:Y:S02]  /*4760*/  FSEL R57, R6, -INF , !P1 ;  /* 0xff80000006397808 */ /* 0x000fe40004800000 */
[----:B------:R-:W-:Y:S02]  /*4770*/  FMNMX.FTZ R20, R59, R20, !PT ;  /* 0x000000143b147209 */ /* 0x000fe40007810000 */
[----:B------:R-:W-:Y:S02]  /*4780*/  ISETP.GE.AND P1, PT, R24, R139, PT ;  /* 0x0000008b1800720c */ /* 0x000fe40003f26270 */
[----:B------:R-:W-:Y:S02]  /*4790*/  FSEL R55, R8, -INF , !P0 ;  /* 0xff80000008377808 */ /* 0x000fe40004000000 */
        /* <DEDUP_REMOVED lines=13> */
[----:B-1----:R-:W-:Y:S02]  /*4870*/  FMNMX.FTZ R12, R12, R37, !PT ;  /* 0x000000250c0c7209 */ /* 0x002fe40007810000 */
[----:B------:R-:W-:Y:S02]  /*4880*/  FSEL R37, R17, -INF , !P1 ;  /* 0xff80000011257808 */ /* 0x000fe40004800000 */
[----:B------:R-:W-:Y:S01]  /*4890*/  FMNMX.FTZ R2, R39, R2, !PT ;  /* 0x0000000227027209 */ /* 0x000fe20007810000 */
[----:B------:R-:W1:Y:S03]  /*48a0*/  SHFL.BFLY PT, R5, R12, 0x1, 0x1f ;  /* 0x0c201f000c057f89 */ /* 0x000e6600000e0000 */
[----:B------:R-:W-:-:S05]  /*48b0*/  FMNMX.FTZ R17, R37, R2, !PT ;  /* 0x0000000225117209 */ /* 0x000fca0007810000 */
[----:B------:R-:W2:Y:S01]  /*48c0*/  SHFL.BFLY PT, R4, R17, 0x2, 0x1f ;  /* 0x0c401f0011047f89 */ /* 0x000ea200000e0000 */
[----:B-1----:R-:W-:-:S04]  /*48d0*/  FMNMX.FTZ R2, R12, R5, !PT ;  /* 0x000000050c027209 */ /* 0x002fc80007810000 */
[C---:B------:R-:W-:Y:S01]  /*48e0*/  FSETP.NEU.FTZ.AND P0, PT, R2.reuse, -INF , PT ;  /* 0xff8000000200780b */ /* 0x040fe20003f1d000 */
[----:B------:R-:W-:Y:S01]  /*48f0*/  FMUL.FTZ R24, R2, c[0x0][0x23c] ;  /* 0x00008f0002187a20 */ /* 0x000fe20000410000 */
[----:B--2---:R-:W-:-:S04]  /*4900*/  FMNMX.FTZ R4, R17, R4, !PT ;  /* 0x0000000411047209 */ /* 0x004fc80007810000 */
[----:B------:R-:W-:Y:S01]  /*4910*/  FSEL R24, R24, RZ, P0 ;  /* 0x000000ff18187208 */ /* 0x000fe20000000000 */
[----:B------:R-:W1:Y:S04]  /*4920*/  SHFL.BFLY PT, R5, R4, 0x1, 0x1f ;  /* 0x0c201f0004057f89 */ /* 0x000e6800000e0000 */
[--C-:B------:R-:W-:Y:S02]  /*4930*/  FFMA.FTZ R143, R92, c[0x0][0x23c], -R24.reuse ;  /* 0x00008f005c8f7a23 */ /* 0x100fe40000010818 */
[--C-:B------:R-:W-:Y:S02]  /*4940*/  FFMA.FTZ R52, R93, c[0x0][0x23c], -R24.reuse ;  /* 0x00008f005d347a23 */ /* 0x100fe40000010818 */
[--C-:B------:R-:W-:Y:S02]  /*4950*/  FFMA.FTZ R127, R19, c[0x0][0x23c], -R24.reuse ;  /* 0x00008f00137f7a23 */ /* 0x100fe40000010818 */
[--C-:B------:R-:W-:Y:S01]  /*4960*/  FFMA.FTZ R48, R97, c[0x0][0x23c], -R24.reuse ;  /* 0x00008f0061307a23 */ /* 0x100fe20000010818 */
[----:B------:R-:W-:Y:S01]  /*4970*/  MUFU.EX2 R143, R143 ;  /* 0x0000008f008f7308 */ /* 0x000fe20000000800 */
[--C-:B------:R-:W-:Y:S01]  /*4980*/  FFMA.FTZ R23, R21, c[0x0][0x23c], -R24.reuse ;  /* 0x00008f0015177a23 */ /* 0x100fe20000010818 */
[----:B------:R-:W-:Y:S01]  /*4990*/  LDSM.16.MT88.4 R16, [R156+0x9400] ;  /* 0x009400009c10783b */ /* 0x000fe20000004200 */
[----:B------:R-:W-:-:S02]  /*49a0*/  FFMA.FTZ R22, R53, c[0x0][0x23c], -R24 ;  /* 0x00008f0035167a23 */ /* 0x000fc40000010818 */
[--C-:B------:R-:W-:Y:S02]  /*49b0*/  FFMA.FTZ R21, R51, c[0x0][0x23c], -R24.reuse ;  /* 0x00008f0033157a23 */ /* 0x100fe40000010818 */
[--C-:B------:R-:W-:Y:S01]  /*49c0*/  FFMA.FTZ R20, R69, c[0x0][0x23c], -R24.reuse ;  /* 0x00008f0045147a23 */ /* 0x100fe20000010818 */
[----:B------:R-:W2:Y:S01]  /*49d0*/  MUFU.EX2 R52, R52 ;  /* 0x0000003400347308 */ /* 0x000ea20000000800 */
[--C-:B------:R-:W-:Y:S02]  /*49e0*/  FFMA.FTZ R40, R31, c[0x0][0x23c], -R24.reuse ;  /* 0x00008f001f287a23 */ /* 0x100fe40000010818 */
[--C-:B------:R-:W-:Y:S02]  /*49f0*/  FFMA.FTZ R35, R35, c[0x0][0x23c], -R24.reuse ;  /* 0x00008f0023237a23 */ /* 0x100fe40000010818 */
[--C-:B------:R-:W-:Y:S01]  /*4a00*/  FFMA.FTZ R31, R209, c[0x0][0x23c], -R24.reuse ;  /* 0x00008f00d11f7a23 */ /* 0x100fe20000010818 */
[----:B-1----:R-:W-:Y:S02]  /*4a10*/  FMNMX.FTZ R0, R4, R5, !PT ;  /* 0x0000000504007209 */ /* 0x002fe40007810000 */
[----:B------:R-:W-:Y:S01]  /*4a20*/  MUFU.EX2 R127, R127 ;  /* 0x0000007f007f7308 */ /* 0x000fe20000000800 */
[----:B------:R-:W-:Y:S01]  /*4a30*/  FFMA.FTZ R30, R211, c[0x0][0x23c], -R24 ;  /* 0x00008f00d31e7a23 */ /* 0x000fe20000010818 */
[C---:B------:R-:W-:Y:S01]  /*4a40*/  FSETP.NEU.FTZ.AND P0, PT, R0.reuse, -INF , PT ;  /* 0xff8000000000780b */ /* 0x040fe20003f1d000 */
[----:B------:R-:W-:-:S02]  /*4a50*/  FMUL.FTZ R36, R0, c[0x0][0x23c] ;  /* 0x00008f0000247a20 */ /* 0x000fc40000410000 */
[----:B------:R-:W-:-:S03]  /*4a60*/  FFMA.FTZ R125, R125, c[0x0][0x23c], -R24 ;  /* 0x00008f007d7d7a23 */ /* 0x000fc60000010818 */
[----:B------:R-:W1:Y:S01]  /*4a70*/  MUFU.EX2 R48, R48 ;  /* 0x0000003000307308 */ /* 0x000e620000000800 */
[----:B------:R-:W-:Y:S01]  /*4a80*/  FSEL R36, R36, RZ, P0 ;  /* 0x000000ff24247208 */ /* 0x000fe20000000000 */
[--C-:B------:R-:W-:Y:S01]  /*4a90*/  FFMA.FTZ R46, R203, c[0x0][0x23c], -R24.reuse ;  /* 0x00008f00cb2e7a23 */ /* 0x100fe20000010818 */
[----:B--2---:R-:W-:Y:S01]  /*4aa0*/  F2FP.PACK_AB R68, R52, R143 ;  /* 0x0000008f3444723e */ /* 0x004fe200000000ff */
[----:B------:R-:W-:Y:S01]  /*4ab0*/  FFMA.FTZ R121, R121, c[0x0][0x23c], -R24 ;  /* 0x00008f0079797a23 */ /* 0x000fe20000010818 */
[----:B------:R-:W-:Y:S01]  /*4ac0*/  ISETP.GE.AND P0, PT, R117, 0x2, PT ;  /* 0x000000027500780c */ /* 0x000fe20003f06270 */
[--C-:B------:R-:W-:Y:S02]  /*4ad0*/  FFMA.FTZ R175, R94, c[0x0][0x23c], -R36.reuse ;  /* 0x00008f005eaf7a23 */ /* 0x100fe40000010824 */
[--C-:B------:R-:W-:Y:S01]  /*4ae0*/  FFMA.FTZ R54, R95, c[0x0][0x23c], -R36.reuse ;  /* 0x00008f005f367a23 */ /* 0x100fe20000010824 */
[----:B------:R-:W-:Y:S01]  /*4af0*/  MUFU.EX2 R23, R23 ;  /* 0x0000001700177308 */ /* 0x000fe20000000800 */
[----:B------:R-:W2:Y:S01]  /*4b00*/  LDSM.16.MT88.4 R92, [R156+0xb000] ;  /* 0x00b000009c5c783b */ /* 0x000ea20000004200 */
[----:B------:R-:W-:-:S02]  /*4b10*/  FFMA.FTZ R135, R15, c[0x0][0x23c], -R36 ;  /* 0x00008f000f877a23 */ /* 0x000fc40000010824 */
[--C-:B------:R-:W-:Y:S02]  /*4b20*/  FFMA.FTZ R50, R99, c[0x0][0x23c], -R36.reuse ;  /* 0x00008f0063327a23 */ /* 0x100fe40000010824 */
[--C-:B------:R-:W-:Y:S01]  /*4b30*/  FFMA.FTZ R53, R11, c[0x0][0x23c], -R36.reuse ;  /* 0x00008f000b357a23 */ /* 0x100fe20000010824 */
[----:B-1----:R-:W-:Y:S01]  /*4b40*/  F2FP.PACK_AB R70, R48, R127 ;  /* 0x0000007f3046723e */ /* 0x002fe200000000ff */
[----:B------:R-:W-:Y:S01]  /*4b50*/  MUFU.EX2 R175, R175 ;  /* 0x000000af00af7308 */ /* 0x000fe20000000800 */
[--C-:B------:R-:W-:Y:S02]  /*4b60*/  FFMA.FTZ R51, R9, c[0x0][0x23c], -R36.reuse ;  /* 0x00008f0009337a23 */ /* 0x100fe40000010824 */
[----:B------:R-:W1:Y:S01]  /*4b70*/  LDSM.16.MT88.4 R8, [R156+0xb400] ;  /* 0x00b400009c08783b */ /* 0x000e620000004200 */
[--C-:B------:R-:W-:Y:S02]  /*4b80*/  FFMA.FTZ R26, R13, c[0x0][0x23c], -R36.reuse ;  /* 0x00008f000d1a7a23 */ /* 0x100fe40000010824 */
[--C-:B------:R-:W-:Y:S01]  /*4b90*/  FFMA.FTZ R38, R7, c[0x0][0x23c], -R36.reuse ;  /* 0x00008f0007267a23 */ /* 0x100fe20000010824 */
[----:B------:R-:W3:Y:S01]  /*4ba0*/  LDSM.16.MT88.4 R12, [R116+0x9400] ;  /* 0x00940000740c783b */ /* 0x000ee20000004200 */
[----:B------:R-:W4:Y:S01]  /*4bb0*/  MUFU.EX2 R54, R54 ;  /* 0x0000003600367308 */ /* 0x000f220000000800 */
[----:B------:R-:W-:-:S02]  /*4bc0*/  FFMA.FTZ R34, R33, c[0x0][0x23c], -R36 ;  /* 0x00008f0021227a23 */ /* 0x000fc40000010824 */
[--C-:B------:R-:W-:Y:S02]  /*4bd0*/  FFMA.FTZ R33, R205, c[0x0][0x23c], -R36.reuse ;  /* 0x00008f00cd217a23 */ /* 0x100fe40000010824 */
[--C-:B------:R-:W-:Y:S02]  /*4be0*/  FFMA.FTZ R32, R207, c[0x0][0x23c], -R36.reuse ;  /* 0x00008f00cf207a23 */ /* 0x100fe40000010824 */
[----:B------:R-:W-:Y:S01]  /*4bf0*/  FFMA.FTZ R29, R29, c[0x0][0x23c], -R36 ;  /* 0x00008f001d1d7a23 */ /* 0x000fe20000010824 */
[----:B------:R-:W-:Y:S01]  /*4c00*/  MUFU.EX2 R135, R135 ;  /* 0x0000008700877308 */ /* 0x000fe20000000800 */
[----:B------:R-:W-:Y:S02]  /*4c10*/  FFMA.FTZ R28, R201, c[0x0][0x23c], -R24 ;  /* 0x00008f00c91c7a23 */ /* 0x000fe40000010818 */
[--C-:B------:R-:W-:Y:S02]  /*4c20*/  FFMA.FTZ R123, R123, c[0x0][0x23c], -R36.reuse ;  /* 0x00008f007b7b7a23 */ /* 0x100fe40000010824 */
[----:B------:R-:W-:-:S02]  /*4c30*/  FFMA.FTZ R44, R199, c[0x0][0x23c], -R36 ;  /* 0x00008f00c72c7a23 */ /* 0x000fc40000010824 */
[--C-:B------:R-:W-:Y:S01]  /*4c40*/  FFMA.FTZ R42, R197, c[0x0][0x23c], -R36.reuse ;  /* 0x00008f00c52a7a23 */ /* 0x100fe20000010824 */
[----:B------:R-:W5:Y:S01]  /*4c50*/  MUFU.EX2 R50, R50 ;  /* 0x0000003200327308 */ /* 0x000f620000000800 */
[----:B----4-:R-:W-:Y:S01]  /*4c60*/  F2FP.PACK_AB R69, R54, R175 ;  /* 0x000000af3645723e */ /* 0x010fe200000000ff */
[----:B------:R-:W-:Y:S02]  /*4c70*/  FFMA.FTZ R3, R195, c[0x0][0x23c], -R36 ;  /* 0x00008f00c3037a23 */ /* 0x000fe40000010824 */
[--C-:B------:R-:W-:Y:S02]  /*4c80*/  FFMA.FTZ R185, R185, c[0x0][0x23c], -R24.reuse ;  /* 0x00008f00b9b97a23 */ /* 0x100fe40000010818 */
[--C-:B------:R-:W-:Y:S02]  /*4c90*/  FFMA.FTZ R62, R193, c[0x0][0x23c], -R24.reuse ;  /* 0x00008f00c13e7a23 */ /* 0x100fe40000010818 */
[----:B------:R-:W4:Y:S01]  /*4ca0*/  MUFU.EX2 R22, R22 ;  /* 0x0000001600167308 */ /* 0x000f220000000800 */
[----:B------:R-:W-:-:S02]  /*4cb0*/  FFMA.FTZ R181, R181, c[0x0][0x23c], -R24 ;  /* 0x00008f00b5b57a23 */ /* 0x000fc40000010818 */
[----:B------:R-:W-:Y:S02]  /*4cc0*/  FFMA.FTZ R58, R191, c[0x0][0x23c], -R24 ;  /* 0x00008f00bf3a7a23 */ /* 0x000fe40000010818 */
[--C-:B------:R-:W-:Y:S02]  /*4cd0*/  FFMA.FTZ R183, R183, c[0x0][0x23c], -R36.reuse ;  /* 0x00008f00b7b77a23 */ /* 0x100fe40000010824 */
[--C-:B------:R-:W-:Y:S01]  /*4ce0*/  FFMA.FTZ R60, R189, c[0x0][0x23c], -R36.reuse ;  /* 0x00008f00bd3c7a23 */ /* 0x100fe20000010824 */
[----:B-----5:R-:W-:Y:S01]  /*4cf0*/  F2FP.PACK_AB R71, R50, R135 ;  /* 0x000000873247723e */ /* 0x020fe200000000ff */
[----:B------:R-:W-:Y:S01]  /*4d00*/  MUFU.EX2 R21, R21 ;  /* 0x0000001500157308 */ /* 0x000fe20000000800 */
[--C-:B------:R-:W-:Y:S02]  /*4d10*/  FFMA.FTZ R177, R177, c[0x0][0x23c], -R36.reuse ;  /* 0x00008f00b1b17a23 */ /* 0x100fe40000010824 */
[----:B------:R-:W-:Y:S02]  /*4d20*/  FFMA.FTZ R56, R187, c[0x0][0x23c], -R36 ;  /* 0x00008f00bb387a23 */ /* 0x000fe40000010824 */
[--C-:B------:R-:W-:Y:S01]  /*4d30*/  FFMA.FTZ R163, R163, c[0x0][0x23c], -R24.reuse ;  /* 0x00008f00a3a37a23 */ /* 0x100fe20000010818 */
[----:B--2---:R-:W-:Y:S01]  /*4d40*/  HMMA.16816.F32 R96, R68, R92, RZ ;  /* 0x0000005c4460723c */ /* 0x004fe200000018ff */
[----:B----4-:R-:W-:Y:S01]  /*4d50*/  F2FP.PACK_AB R4, R22, R23 ;  /* 0x000000171604723e */ /* 0x010fe200000000ff */
[----:B------:R-:W2:Y:S01]  /*4d60*/  MUFU.EX2 R20, R20 ;  /* 0x0000001400147308 */ /* 0x000ea20000000800 */
[----:B------:R-:W-:-:S02]  /*4d70*/  FFMA.FTZ R66, R155, c[0x0][0x23c], -R24 ;  /* 0x00008f009b427a23 */ /* 0x000fc40000010818 */
[--C-:B------:R-:W-:Y:S02]  /*4d80*/  FFMA.FTZ R153, R153, c[0x0][0x23c], -R24.reuse ;  /* 0x00008f0099997a23 */ /* 0x100fe40000010818 */
[----:B------:R-:W-:Y:S01]  /*4d90*/  FFMA.FTZ R64, R151, c[0x0][0x23c], -R24 ;  /* 0x00008f0097407a23 */ /* 0x000fe20000010818 */
[C---:B------:R-:W-:Y:S01]  /*4da0*/  HMMA.16816.F32 R92, R68.reuse, R94, RZ ;  /* 0x0000005e445c723c */ /* 0x040fe200000018ff */
[--C-:B------:R-:W-:Y:S01]  /*4db0*/  FFMA.FTZ R149, R149, c[0x0][0x23c], -R36.reuse ;  /* 0x00008f0095957a23 */ /* 0x100fe20000010824 */
[----:B------:R-:W-:Y:S01]  /*4dc0*/  MUFU.EX2 R53, R53 ;  /* 0x0000003500357308 */ /* 0x000fe20000000800 */
[--C-:B------:R-:W-:Y:S02]  /*4dd0*/  FFMA.FTZ R120, R147, c[0x0][0x23c], -R36.reuse ;  /* 0x00008f0093787a23 */ /* 0x100fe40000010824 */
[----:B------:R-:W-:Y:S02]  /*4de0*/  FFMA.FTZ R145, R145, c[0x0][0x23c], -R36 ;  /* 0x00008f0091917a23 */ /* 0x000fe40000010824 */
[----:B------:R-:W-:Y:S01]  /*4df0*/  FADD.FTZ R54, R175, R54 ;  /* 0x00000036af367221 */ /* 0x000fe20000010000 */
[----:B------:R-:W-:Y:S01]  /*4e00*/  HMMA.16816.F32 R104, R68, R100, RZ ;  /* 0x000000644468723c */ /* 0x000fe200000018ff */
[----:B------:R-:W-:Y:S01]  /*4e10*/  FFMA.FTZ R67, R67, c[0x0][0x23c], -R24 ;  /* 0x00008f0043437a23 */ /* 0x000fe20000010818 */
[----:B------:R-:W4:Y:S01]  /*4e20*/  MUFU.EX2 R26, R26 ;  /* 0x0000001a001a7308 */ /* 0x000f220000000800 */
[----:B--2---:R-:W-:Y:S01]  /*4e30*/  F2FP.PACK_AB R6, R20, R21 ;  /* 0x000000151406723e */ /* 0x004fe200000000ff */
[----:B------:R-:W-:-:S02]  /*4e40*/  FADD.FTZ R135, R135, R54 ;  /* 0x0000003687877221 */ /* 0x000fc40000010000 */
[--C-:B------:R-:W-:Y:S02]  /*4e50*/  FFMA.FTZ R63, R63, c[0x0][0x23c], -R24.reuse ;  /* 0x00008f003f3f7a23 */ /* 0x100fe40000010818 */
[C---:B------:R-:W-:Y:S01]  /*4e60*/  HMMA.16816.F32 R100, R68.reuse, R102, RZ ;  /* 0x000000664464723c */ /* 0x040fe200000018ff */
[----:B------:R-:W-:Y:S01]  /*4e70*/  FADD.FTZ R124, R50, R135 ;  /* 0x00000087327c7221 */ /* 0x000fe20000010000 */
[----:B------:R-:W-:Y:S01]  /*4e80*/  MUFU.EX2 R51, R51 ;  /* 0x0000003300337308 */ /* 0x000fe20000000800 */
[----:B------:R-:W-:Y:S02]  /*4e90*/  FFMA.FTZ R50, R65, c[0x0][0x23c], -R24 ;  /* 0x00008f0041327a23 */ /* 0x000fe40000010818 */
[--C-:B------:R-:W-:Y:S02]  /*4ea0*/  FFMA.FTZ R59, R59, c[0x0][0x23c], -R36.reuse ;  /* 0x00008f003b3b7a23 */ /* 0x100fe40000010824 */
[----:B------:R-:W-:Y:S01]  /*4eb0*/  FFMA.FTZ R54, R57, c[0x0][0x23c], -R36 ;  /* 0x00008f0039367a23 */ /* 0x000fe20000010824 */
[----:B------:R-:W-:Y:S01]  /*4ec0*/  HMMA.16816.F32 R112, R68, R108, RZ ;  /* 0x0000006c4470723c */ /* 0x000fe200000018ff */
[--C-:B------:R-:W-:Y:S01]  /*4ed0*/  FFMA.FTZ R57, R49, c[0x0][0x23c], -R24.reuse ;  /* 0x00008f0031397a23 */ /* 0x100fe20000010818 */
[----:B------:R-:W2:Y:S01]  /*4ee0*/  MUFU.EX2 R38, R38 ;  /* 0x0000002600267308 */ /* 0x000ea20000000800 */
[----:B----4-:R-:W-:Y:S01]  /*4ef0*/  F2FP.PACK_AB R5, R26, R53 ;  /* 0x000000351a05723e */ /* 0x010fe200000000ff */
[----:B------:R-:W-:-:S02]  /*4f00*/  FFMA.FTZ R49, R45, c[0x0][0x23c], -R24 ;  /* 0x00008f002d317a23 */ /* 0x000fc40000010818 */
[--C-:B------:R-:W-:Y:S02]  /*4f10*/  FFMA.FTZ R43, R43, c[0x0][0x23c], -R36.reuse ;  /* 0x00008f002b2b7a23 */ /* 0x100fe40000010824 */
[----:B------:R-:W-:Y:S01]  /*4f20*/  HMMA.16816.F32 R88, R68, R84, RZ ;  /* 0x000000544458723c */ /* 0x000fe200000018ff */
[--C-:B------:R-:W-:Y:S01]  /*4f30*/  FFMA.FTZ R37, R37, c[0x0][0x23c], -R36.reuse ;  /* 0x00008f0025257a23 */ /* 0x100fe20000010824 */
[----:B------:R-:W-:Y:S01]  /*4f40*/  MUFU.EX2 R40, R40 ;  /* 0x0000002800287308 */ /* 0x000fe20000000800 */
[----:B------:R-:W-:-:S05]  /*4f50*/  FFMA.FTZ R39, R39, c[0x0][0x23c], -R36 ;  /* 0x00008f0027277a23 */ /* 0x000fca0000010824 */
[C---:B------:R-:W-:Y:S01]  /*4f60*/  HMMA.16816.F32 R80, R68.reuse, R76, RZ ;  /* 0x0000004c4450723c */ /* 0x040fe200000018ff */
[----:B--2---:R-:W-:Y:S01]  /*4f70*/  F2FP.PACK_AB R7, R38, R51 ;  /* 0x000000332607723e */ /* 0x004fe200000000ff */
[----:B------:R-:W2:Y:S06]  /*4f80*/  MUFU.EX2 R35, R35 ;  /* 0x0000002300237308 */ /* 0x000eac0000000800 */
[----:B------:R-:W-:Y:S02]  /*4f90*/  HMMA.16816.F32 R108, R68, R110, RZ ;  /* 0x0000006e446c723c */ /* 0x000fe400000018ff */
[----:B------:R-:W-:Y:S06]  /*4fa0*/  MUFU.EX2 R31, R31 ;  /* 0x0000001f001f7308 */ /* 0x000fec0000000800 */
[C---:B-1----:R-:W-:Y:S02]  /*4fb0*/  HMMA.16816.F32 R96, R4.reuse, R8, R96 ;  /* 0x000000080460723c */ /* 0x042fe40000001860 */
[----:B------:R-:W1:Y:S06]  /*4fc0*/  MUFU.EX2 R30, R30 ;  /* 0x0000001e001e7308 */ /* 0x000e6c0000000800 */
[----:B------:R-:W-:Y:S01]  /*4fd0*/  HMMA.16816.F32 R92, R4, R10, R92 ;  /* 0x0000000a045c723c */ /* 0x000fe2000000185c */
[----:B------:R-:W4:Y:S01]  /*4fe0*/  LDSM.16.MT88.4 R8, [R116+0xd000] ;  /* 0x00d000007408783b */ /* 0x000f220000004200 */
[----:B------:R-:W-:Y:S06]  /*4ff0*/  MUFU.EX2 R34, R34 ;  /* 0x0000002200227308 */ /* 0x000fec0000000800 */
[C---:B------:R-:W-:Y:S02]  /*5000*/  HMMA.16816.F32 R84, R68.reuse, R86, RZ ;  /* 0x000000564454723c */ /* 0x040fe400000018ff */
[----:B------:R-:W5:Y:S06]  /*5010*/  MUFU.EX2 R33, R33 ;  /* 0x0000002100217308 */ /* 0x000f6c0000000800 */
[----:B------:R-:W-:Y:S02]  /*5020*/  HMMA.16816.F32 R76, R68, R78, RZ ;  /* 0x0000004e444c723c */ /* 0x000fe400000018ff */
[----:B------:R-:W-:Y:S06]  /*5030*/  MUFU.EX2 R32, R32 ;  /* 0x0000002000207308 */ /* 0x000fec0000000800 */
[C---:B---3--:R-:W-:Y:S02]  /*5040*/  HMMA.16816.F32 R104, R4.reuse, R12, R104 ;  /* 0x0000000c0468723c */ /* 0x048fe40000001868 */
[----:B------:R-:W3:Y:S06]  /*5050*/  MUFU.EX2 R29, R29 ;  /* 0x0000001d001d7308 */ /* 0x000eec0000000800 */
[C---:B------:R-:W-:Y:S01]  /*5060*/  HMMA.16816.F32 R100, R4.reuse, R14, R100 ;  /* 0x0000000e0464723c */ /* 0x040fe20000001864 */
[----:B------:R-:W1:Y:S01]  /*5070*/  LDSM.16.MT88.4 R12, [R156+0xd400] ;  /* 0x00d400009c0c783b */ /* 0x000e620000004200 */
[----:B------:R-:W-:Y:S06]  /*5080*/  MUFU.EX2 R125, R125 ;  /* 0x0000007d007d7308 */ /* 0x000fec0000000800 */
[----:B------:R-:W-:Y:S02]  /*5090*/  HMMA.16816.F32 R112, R4, R16, R112 ;  /* 0x000000100470723c */ /* 0x000fe40000001870 */
[----:B------:R-:W1:Y:S06]  /*50a0*/  MUFU.EX2 R46, R46 ;  /* 0x0000002e002e7308 */ /* 0x000e6c0000000800 */
[C---:B----4-:R-:W-:Y:S02]  /*50b0*/  HMMA.16816.F32 R72, R68.reuse, R8, RZ ;  /* 0x000000084448723c */ /* 0x050fe400000018ff */
[----:B------:R-:W-:Y:S06]  /*50c0*/  MUFU.EX2 R121, R121 ;  /* 0x0000007900797308 */ /* 0x000fec0000000800 */
[----:B------:R-:W-:Y:S01]  /*50d0*/  HMMA.16816.F32 R68, R68, R10, RZ ;  /* 0x0000000a4444723c */ /* 0x000fe200000018ff */
[----:B------:R-:W4:Y:S01]  /*50e0*/  LDSM.16.MT88.4 R8, [R116+0xd400] ;  /* 0x00d400007408783b */ /* 0x000f220000004200 */
[----:B------:R-:W2:Y:S06]  /*50f0*/  MUFU.EX2 R28, R28 ;  /* 0x0000001c001c7308 */ /* 0x000eac0000000800 */
[C---:B------:R-:W-:Y:S01]  /*5100*/  HMMA.16816.F32 R108, R4.reuse, R18, R108 ;  /* 0x00000012046c723c */ /* 0x040fe2000000186c */
[----:B------:R-:W2:Y:S01]  /*5110*/  LDSM.16.MT88.4 R16, [R116+0xb400] ;  /* 0x00b400007410783b */ /* 0x000ea20000004200 */
[----:B------:R-:W-:Y:S06]  /*5120*/  MUFU.EX2 R123, R123 ;  /* 0x0000007b007b7308 */ /* 0x000fec0000000800 */
[C---:B-1----:R-:W-:Y:S02]  /*5130*/  HMMA.16816.F32 R80, R4.reuse, R12, R80 ;  /* 0x0000000c0450723c */ /* 0x042fe40000001850 */
[----:B------:R-:W1:Y:S06]  /*5140*/  MUFU.EX2 R44, R44 ;  /* 0x0000002c002c7308 */ /* 0x000e6c0000000800 */
[C---:B------:R-:W-:Y:S01]  /*5150*/  HMMA.16816.F32 R76, R4.reuse, R14, R76 ;  /* 0x0000000e044c723c */ /* 0x040fe2000000184c */
[----:B------:R-:W1:Y:S01]  /*5160*/  LDSM.16.MT88.4 R12, [R156+0x9800] ;  /* 0x009800009c0c783b */ /* 0x000e620000004200 */
[----:B------:R-:W-:Y:S08]  /*5170*/  MUFU.EX2 R42, R42 ;  /* 0x0000002a002a7308 */ /* 0x000ff00000000800 */
[----:B------:R-:W1:Y:S01]  /*5180*/  MUFU.EX2 R3, R3 ;  /* 0x0000000300037308 */ /* 0x000e620000000800 */
[C---:B----4-:R-:W-:Y:S07]  /*5190*/  HMMA.16816.F32 R72, R4.reuse, R8, R72 ;  /* 0x000000080448723c */ /* 0x050fee0000001848 */
[----:B------:R-:W-:Y:S01]  /*51a0*/  MUFU.EX2 R185, R185 ;  /* 0x000000b900b97308 */ /* 0x000fe20000000800 */
[C---:B------:R-:W-:Y:S01]  /*51b0*/  HMMA.16816.F32 R68, R4.reuse, R10, R68 ;  /* 0x0000000a0444723c */ /* 0x040fe20000001844 */
[----:B------:R-:W4:Y:S06]  /*51c0*/  LDSM.16.MT88.4 R8, [R116+0x9800] ;  /* 0x009800007408783b */ /* 0x000f2c0000004200 */
[----:B------:R-:W1:Y:S01]  /*51d0*/  MUFU.EX2 R62, R62 ;  /* 0x0000003e003e7308 */ /* 0x000e620000000800 */
[C---:B--2---:R-:W-:Y:S07]  /*51e0*/  HMMA.16816.F32 R88, R4.reuse, R16, R88 ;  /* 0x000000100458723c */ /* 0x044fee0000001858 */
[----:B------:R-:W-:Y:S01]  /*51f0*/  MUFU.EX2 R181, R181 ;  /* 0x000000b500b57308 */ /* 0x000fe20000000800 */
[----:B------:R-:W-:Y:S01]  /*5200*/  HMMA.16816.F32 R84, R4, R18, R84 ;  /* 0x000000120454723c */ /* 0x000fe20000001854 */
[----:B------:R-:W-:Y:S06]  /*5210*/  LDSM.16.MT88.4 R16, [R156+0xa400] ;  /* 0x00a400009c10783b */ /* 0x000fec0000004200 */
[----:B------:R-:W2:Y:S01]  /*5220*/  MUFU.EX2 R58, R58 ;  /* 0x0000003a003a7308 */ /* 0x000ea20000000800 */
[----:B------:R-:W-:-:S02]  /*5230*/  F2FP.PACK_AB R4, R35, R40 ;  /* 0x000000282304723e */ /* 0x000fc400000000ff */
[----:B------:R-:W-:-:S05]  /*5240*/  F2FP.PACK_AB R6, R30, R31 ;  /* 0x0000001f1e06723e */ /* 0x000fca00000000ff */
[----:B------:R-:W-:Y:S01]  /*5250*/  MUFU.EX2 R183, R183 ;  /* 0x000000b700b77308 */ /* 0x000fe20000000800 */
[----:B-----5:R-:W-:Y:S02]  /*5260*/  F2FP.PACK_AB R5, R33, R34 ;  /* 0x000000222105723e */ /* 0x020fe400000000ff */
[----:B---3--:R-:W-:-:S05]  /*5270*/  F2FP.PACK_AB R7, R29, R32 ;  /* 0x000000201d07723e */ /* 0x008fca00000000ff */
[----:B------:R-:W3:Y:S02]  /*5280*/  MUFU.EX2 R60, R60 ;  /* 0x0000003c003c7308 */ /* 0x000ee40000000800 */
[C---:B-1----:R-:W-:Y:S06]  /*5290*/  HMMA.16816.F32 R112, R4.reuse, R12, R112 ;  /* 0x0000000c0470723c */ /* 0x042fec0000001870 */
[----:B------:R-:W-:Y:S02]  /*52a0*/  MUFU.EX2 R177, R177 ;  /* 0x000000b100b17308 */ /* 0x000fe40000000800 */
[C---:B----4-:R-:W-:Y:S06]  /*52b0*/  HMMA.16816.F32 R104, R4.reuse, R8, R104 ;  /* 0x000000080468723c */ /* 0x050fec0000001868 */
[----:B------:R-:W1:Y:S02]  /*52c0*/  MUFU.EX2 R56, R56 ;  /* 0x0000003800387308 */ /* 0x000e640000000800 */
[C---:B------:R-:W-:Y:S01]  /*52d0*/  HMMA.16816.F32 R100, R4.reuse, R10, R100 ;  /* 0x0000000a0464723c */ /* 0x040fe20000001864 */
[----:B------:R-:W4:Y:S05]  /*52e0*/  LDSM.16.MT88.4 R8, [R116+0xb800] ;  /* 0x00b800007408783b */ /* 0x000f2a0000004200 */
[----:B------:R-:W-:Y:S02]  /*52f0*/  MUFU.EX2 R163, R163 ;  /* 0x000000a300a37308 */ /* 0x000fe40000000800 */
[C---:B------:R-:W-:Y:S01]  /*5300*/  HMMA.16816.F32 R108, R4.reuse, R14, R108 ;  /* 0x0000000e046c723c */ /* 0x040fe2000000186c */
[----:B------:R-:W5:Y:S05]  /*5310*/  LDSM.16.MT88.4 R12, [R156+0xb800] ;  /* 0x00b800009c0c783b */ /* 0x000f6a0000004200 */
[----:B------:R-:W-:Y:S08]  /*5320*/  MUFU.EX2 R66, R66 ;  /* 0x0000004200427308 */ /* 0x000ff00000000800 */
[----:B------:R-:W-:Y:S08]  /*5330*/  MUFU.EX2 R153, R153 ;  /* 0x0000009900997308 */ /* 0x000ff00000000800 */
[----:B------:R-:W1:Y:S08]  /*5340*/  MUFU.EX2 R64, R64 ;  /* 0x0000004000407308 */ /* 0x000e700000000800 */
[----:B------:R-:W-:Y:S01]  /*5350*/  MUFU.EX2 R149, R149 ;  /* 0x0000009500957308 */ /* 0x000fe20000000800 */
[C---:B----4-:R-:W-:Y:S07]  /*5360*/  HMMA.16816.F32 R88, R4.reuse, R8, R88 ;  /* 0x000000080458723c */ /* 0x050fee0000001858 */
[----:B------:R-:W4:Y:S01]  /*5370*/  MUFU.EX2 R120, R120 ;  /* 0x0000007800787308 */ /* 0x000f220000000800 */
        /* <DEDUP_REMOVED lines=13> */
[----:B------:R-:W1:Y:S06]  /*5450*/  LDSM.16.MT88.4 R8, [R116+0x9c00] ;  /* 0x009c00007408783b */ /* 0x000e6c0000004200 */
[----:B------:R-:W-:Y:S01]  /*5460*/  MUFU.EX2 R37, R37 ;  /* 0x0000002500257308 */ /* 0x000fe20000000800 */
        /* <DEDUP_REMOVED lines=27> */
[----:B---3--:R-:W-:Y:S02]  /*5620*/  F2FP.PACK_AB R5, R60, R183 ;  /* 0x000000b73c05723e */ /* 0x008fe400000000ff */
        /* <DEDUP_REMOVED lines=22> */
[----:B------:R-:W-:Y:S01]  /*5790*/  MUFU.EX2 R143, R145 ;  /* 0x00000091008f7308 */ /* 0x000fe20000000800 */
[----:B------:R-:W-:Y:S01]  /*57a0*/  FADD.FTZ R127, R127, R4 ;  /* 0x000000047f7f7221 */ /* 0x000fe20000010000 */
[----:B------:R-:W-:-:S02]  /*57b0*/  F2FP.PACK_AB R4, R66, R163 ;  /* 0x000000a34204723e */ /* 0x000fc400000000ff */
[----:B----4-:R-:W-:Y:S01]  /*57c0*/  F2FP.PACK_AB R5, R120, R149 ;  /* 0x000000957805723e */ /* 0x010fe200000000ff */
[----:B------:R-:W-:Y:S02]  /*57d0*/  FADD.FTZ R122, R48, R127 ;  /* 0x0000007f307a7221 */ /* 0x000fe40000010000 */
[----:B------:R-:W-:Y:S01]  /*57e0*/  FFMA.FTZ R48, R61, c[0x0][0x23c], -R24 ;  /* 0x00008f003d307a23 */ /* 0x000fe20000010818 */
[----:B------:R-:W3:Y:S01]  /*57f0*/  MUFU.EX2 R52, R52 ;  /* 0x0000003400347308 */ /* 0x000ee20000000800 */
[----:B------:R-:W-:-:S04]  /*5800*/  FADD.FTZ R23, R23, R122 ;  /* 0x0000007a17177221 */ /* 0x000fc80000010000 */
[----:B------:R-:W-:-:S03]  /*5810*/  FADD.FTZ R22, R22, R23 ;  /* 0x0000001716167221 */ /* 0x000fc60000010000 */
[----:B------:R-:W4:Y:S01]  /*5820*/  MUFU.EX2 R48, R48 ;  /* 0x0000003000307308 */ /* 0x000f220000000800 */
[----:B------:R-:W-:-:S04]  /*5830*/  FADD.FTZ R21, R21, R22 ;  /* 0x0000001615157221 */ /* 0x000fc80000010000 */
[----:B------:R-:W-:Y:S02]  /*5840*/  FADD.FTZ R45, R20, R21 ;  /* 0x00000015142d7221 */ /* 0x000fe40000010000 */
[----:B------:R-:W-:Y:S01]  /*5850*/  LDSM.16.MT88.4 R20, [R156+0xc800] ;  /* 0x00c800009c14783b */ /* 0x000fe20000004200 */
[----:B---3--:R-:W-:-:S07]  /*5860*/  F2FP.PACK_AB R7, R52, R143 ;  /* 0x0000008f3407723e */ /* 0x008fce00000000ff */
        /* <DEDUP_REMOVED lines=15> */
[----:B------:R-:W-:-:S02]  /*5960*/  FFMA.FTZ R53, R25, c[0x0][0x23c], -R36 ;  /* 0x00008f0019357a23 */ /* 0x000fc40000010824 */
[----:B------:R-:W-:Y:S02]  /*5970*/  FFMA.FTZ R12, R55, c[0x0][0x23c], -R36 ;  /* 0x00008f00370c7a23 */ /* 0x000fe40000010824 */
[----:B------:R-:W-:Y:S02]  /*5980*/  FADD.FTZ R26, R26, R13 ;  /* 0x0000000d1a1a7221 */ /* 0x000fe40000010000 */
[----:B------:R2:W-:Y:S01]  /*5990*/  MUFU.EX2 R122, R12 ;  /* 0x0000000c007a7308 */ /* 0x0005e20000000800 */
[----:B---3--:R-:W-:Y:S01]  /*59a0*/  HMMA.16816.F32 R88, R4, R16, R88 ;  /* 0x000000100458723c */ /* 0x008fe20000001858 */
[--C-:B------:R-:W-:Y:S02]  /*59b0*/  FFMA.FTZ R55, R47, c[0x0][0x23c], -R24.reuse ;  /* 0x00008f002f377a23 */ /* 0x100fe40000010818 */
[----:B------:R-:W-:Y:S02]  /*59c0*/  FFMA.FTZ R47, R27, c[0x0][0x23c], -R24 ;  /* 0x00008f001b2f7a23 */ /* 0x000fe40000010818 */
[----:B------:R-:W-:-:S02]  /*59d0*/  FADD.FTZ R51, R51, R26 ;  /* 0x0000001a33337221 */ /* 0x000fc40000010000 */
[----:B------:R-:W3:Y:S01]  /*59e0*/  MUFU.EX2 R53, R53 ;  /* 0x0000003500357308 */ /* 0x000ee20000000800 */
[----:B------:R-:W-:Y:S01]  /*59f0*/  HMMA.16816.F32 R84, R4, R18, R84 ;  /* 0x000000120454723c */ /* 0x000fe20000001854 */
[----:B------:R-:W5:Y:S01]  /*5a00*/  LDSM.16.MT88.4 R16, [R116+0xe800] ;  /* 0x00e800007410783b */ /* 0x000f620000004200 */
[----:B------:R-:W-:Y:S02]  /*5a10*/  FADD.FTZ R51, R38, R51 ;  /* 0x0000003326337221 */ /* 0x000fe40000010000 */
[----:B------:R-:W-:Y:S01]  /*5a20*/  FFMA.FTZ R124, R41, c[0x0][0x23c], -R36 ;  /* 0x00008f00297c7a23 */ /* 0x000fe20000010824 */
[----:B------:R-:W-:Y:S01]  /*5a30*/  LDSM.16.MT88.4 R24, [R116+0xa800] ;  /* 0x00a800007418783b */ /* 0x000fe20000004200 */
[----:B------:R-:W-:Y:S01]  /*5a40*/  FADD.FTZ R34, R34, R51 ;  /* 0x0000003322227221 */ /* 0x000fe20000010000 */
[----:B------:R-:W-:Y:S01]  /*5a50*/  F2FP.PACK_AB R4, R50, R67 ;  /* 0x000000433204723e */ /* 0x000fe200000000ff */
[----:B------:R-:W-:Y:S01]  /*5a60*/  MUFU.EX2 R36, R39 ;  /* 0x0000002700247308 */ /* 0x000fe20000000800 */
[----:B----4-:R-:W-:Y:S01]  /*5a70*/  F2FP.PACK_AB R6, R48, R63 ;  /* 0x0000003f3006723e */ /* 0x010fe200000000ff */
[----:B--2---:R-:W2:Y:S01]  /*5a80*/  LDSM.16.MT88.4 R12, [R116+0xc800] ;  /* 0x00c80000740c783b */ /* 0x004ea20000004200 */
[----:B------:R-:W-:Y:S01]  /*5a90*/  F2FP.PACK_AB R5, R54, R59 ;  /* 0x0000003b3605723e */ /* 0x000fe200000000ff */
[----:B------:R-:W-:Y:S01]  /*5aa0*/  FADD.FTZ R33, R33, R34 ;  /* 0x0000002221217221 */ /* 0x000fe20000010000 */
[----:B---3--:R-:W-:-:S03]  /*5ab0*/  F2FP.PACK_AB R7, R53, R122 ;  /* 0x0000007a3507723e */ /* 0x008fc600000000ff */
[----:B------:R-:W-:Y:S01]  /*5ac0*/  FADD.FTZ R32, R32, R33 ;  /* 0x0000002120207221 */ /* 0x000fe20000010000 */
[----:B------:R-:W-:Y:S03]  /*5ad0*/  MUFU.EX2 R124, R124 ;  /* 0x0000007c007c7308 */ /* 0x000fe60000000800 */
        /* <DEDUP_REMOVED lines=11> */
[----:B-----5:R-:W-:Y:S03]  /*5b90*/  HMMA.16816.F32 R72, R4, R16, R72 ;  /* 0x000000100448723c */ /* 0x020fe60000001848 */
[----:B------:R-:W-:-:S04]  /*5ba0*/  FADD.FTZ R177, R177, R60 ;  /* 0x0000003cb1b17221 */ /* 0x000fc80000010000 */
        /* <DEDUP_REMOVED lines=22> */
[----:B------:R-:W-:Y:S01]  /*5d10*/  HMMA.16816.F32 R104, R4, R24, R104 ;  /* 0x000000180468723c */ /* 0x000fe20000001868 */
[----:B------:R-:W-:Y:S01]  /*5d20*/  MUFU.EX2 R24, R57 ;  /* 0x0000003900187308 */ /* 0x000fe20000000800 */
[----:B------:R-:W-:Y:S02]  /*5d30*/  FADD.FTZ R185, R185, R28 ;  /* 0x0000001cb9b97221 */ /* 0x000fe40000010000 */
[----:B------:R-:W-:Y:S02]  /*5d40*/  FADD.FTZ R122, R53, R122 ;  /* 0x0000007a357a7221 */ /* 0x000fe40000010000 */
[----:B------:R-:W-:-:S02]  /*5d50*/  FADD.FTZ R62, R62, R185 ;  /* 0x000000b93e3e7221 */ /* 0x000fc40000010000 */
[----:B------:R-:W-:Y:S01]  /*5d60*/  HMMA.16816.F32 R100, R4, R26, R100 ;  /* 0x0000001a0464723c */ /* 0x000fe20000001864 */
[----:B------:R-:W3:Y:S01]  /*5d70*/  MUFU.EX2 R27, R55 ;  /* 0x00000037001b7308 */ /* 0x000ee20000000800 */
[----:B------:R-:W-:-:S04]  /*5d80*/  FADD.FTZ R181, R181, R62 ;  /* 0x0000003eb5b57221 */ /* 0x000fc80000010000 */
[----:B------:R-:W-:Y:S02]  /*5d90*/  FADD.FTZ R58, R58, R181 ;  /* 0x000000b53a3a7221 */ /* 0x000fe40000010000 */
[C---:B------:R-:W-:Y:S01]  /*5da0*/  HMMA.16816.F32 R92, R4.reuse, R22, R92 ;  /* 0x00000016045c723c */ /* 0x040fe2000000185c */
[----:B------:R-:W-:Y:S01]  /*5db0*/  MUFU.EX2 R25, R49 ;  /* 0x0000003100197308 */ /* 0x000fe20000000800 */
[----:B------:R-:W-:Y:S01]  /*5dc0*/  FADD.FTZ R163, R163, R58 ;  /* 0x0000003aa3a37221 */ /* 0x000fe20000010000 */
[----:B------:R-:W4:Y:S03]  /*5dd0*/  LDSM.16.MT88.4 R20, [R156+0xac00] ;  /* 0x00ac00009c14783b */ /* 0x000f260000004200 */
[----:B------:R-:W-:Y:S02]  /*5de0*/  FADD.FTZ R66, R66, R163 ;  /* 0x000000a342427221 */ /* 0x000fe40000010000 */
[----:B------:R-:W-:Y:S01]  /*5df0*/  HMMA.16816.F32 R68, R4, R18, R68 ;  /* 0x000000120444723c */ /* 0x000fe20000001844 */
[----:B------:R-:W5:Y:S01]  /*5e00*/  MUFU.EX2 R26, R47 ;  /* 0x0000002f001a7308 */ /* 0x000f620000000800 */
[----:B------:R-:W4:Y:S01]  /*5e10*/  LDSM.16.MT88.4 R16, [R116+0xcc00] ;  /* 0x00cc00007410783b */ /* 0x000f220000004200 */
[----:B------:R-:W-:-:S04]  /*5e20*/  FADD.FTZ R153, R153, R66 ;  /* 0x0000004299997221 */ /* 0x000fc80000010000 */
[----:B---3--:R-:W-:Y:S01]  /*5e30*/  F2FP.PACK_AB R4, R27, R24 ;  /* 0x000000181b04723e */ /* 0x008fe200000000ff */
[----:B------:R-:W-:Y:S01]  /*5e40*/  FADD.FTZ R64, R64, R153 ;  /* 0x0000009940407221 */ /* 0x000fe20000010000 */
[C---:B------:R-:W-:Y:S01]  /*5e50*/  F2FP.PACK_AB R5, R124.reuse, R43 ;  /* 0x0000002b7c05723e */ /* 0x040fe200000000ff */
[----:B------:R-:W-:Y:S01]  /*5e60*/  FADD.FTZ R43, R43, R122 ;  /* 0x0000007a2b2b7221 */ /* 0x000fe20000010000 */
[----:B------:R-:W-:Y:S01]  /*5e70*/  F2FP.PACK_AB R7, R37, R36 ;  /* 0x000000242507723e */ /* 0x000fe200000000ff */
[----:B------:R-:W-:Y:S02]  /*5e80*/  FADD.FTZ R67, R67, R64 ;  /* 0x0000004043437221 */ /* 0x000fe40000010000 */
[----:B------:R-:W-:Y:S02]  /*5e90*/  FADD.FTZ R43, R124, R43 ;  /* 0x0000002b7c2b7221 */ /* 0x000fe40000010000 */
[----:B------:R-:W-:Y:S01]  /*5ea0*/  FADD.FTZ R50, R50, R67 ;  /* 0x0000004332327221 */ /* 0x000fe20000010000 */
[----:B-----5:R-:W-:Y:S01]  /*5eb0*/  F2FP.PACK_AB R6, R26, R25 ;  /* 0x000000191a06723e */ /* 0x020fe200000000ff */
        /* <DEDUP_REMOVED lines=10> */
[----:B-1----:R-:W-:Y:S02]  /*5f60*/  HMMA.16816.F32 R96, R4, R8, R96 ;  /* 0x000000080460723c */ /* 0x002fe40000001860 */
[----:B------:R-:W-:-:S06]  /*5f70*/  FADD.FTZ R177, R26, R25 ;  /* 0x000000191ab17221 */ /* 0x000fcc0000010000 */
[C---:B------:R-:W-:Y:S01]  /*5f80*/  HMMA.16816.F32 R92, R4.reuse, R10, R92 ;  /* 0x0000000a045c723c */ /* 0x040fe2000000185c */
[----:B------:R-:W1:Y:S07]  /*5f90*/  LDSM.16.MT88.4 R8, [R116+0xec00] ;  /* 0x00ec00007408783b */ /* 0x000e6e0000004200 */
[C---:B----4-:R-:W-:Y:S08]  /*5fa0*/  HMMA.16816.F32 R112, R4.reuse, R20, R112 ;  /* 0x000000140470723c */ /* 0x050ff00000001870 */
        /* <DEDUP_REMOVED lines=70> */
.L_x_1805:
[----:B------:R-:W-:-:S04]  /*6410*/  LEA R5, -R129, RZ, 0x7 ;  /* 0x000000ff81057211 */ /* 0x000fc800078e39ff */
[----:B------:R-:W-:Y:S02]  /*6420*/  SHF.R.S32.HI R4, RZ, 0x1f, R5 ;  /* 0x0000001fff047819 */ /* 0x000fe40000011405 */
.L_x_1806:
        /* <DEDUP_REMOVED lines=180> */
[----:B------:R-:W-:Y:S08]  /*6f70*/  MUFU.TANH R58, R58 ;  /* 0x0000003a003a7308 */ /* 0x000ff00000002400 */
[----:B------:R-:W-:Y:S01]  /*6f80*/  FMUL.FTZ R3, R64, c[0x0][0x2ec] ;  /* 0x0000bb0040037a20 */ /* 0x000fe20000410000 */
[----:B------:R-:W-:Y:S01]  /*6f90*/  MUFU.TANH R196, R59 ;  /* 0x0000003b00c47308 */ /* 0x000fe20000002400 */
[----:B------:R-:W-:-:S02]  /*6fa0*/  FMUL.FTZ R64, R65, c[0x0][0x2ec] ;  /* 0x0000bb0041407a20 */ /* 0x000fc40000410000 */
[----:B------:R-:W-:Y:S02]  /*6fb0*/  FMUL.FTZ R65, R66, c[0x0][0x2ec] ;  /* 0x0000bb0042417a20 */ /* 0x000fe40000410000 */
[----:B------:R-:W-:Y:S02]  /*6fc0*/  FMUL.FTZ R67, R67, c[0x0][0x2ec] ;  /* 0x0000bb0043437a20 */ /* 0x000fe40000410000 */
[----:B------:R-:W-:Y:S01]  /*6fd0*/  FMUL.FTZ R66, R60, c[0x0][0x2ec] ;  /* 0x0000bb003c427a20 */ /* 0x000fe20000410000 */
[----:B-1----:R-:W-:Y:S01]  /*6fe0*/  HMMA.16816.F32 R40, R128, R120, R40 ;  /* 0x000000788028723c */ /* 0x002fe20000001828 */
[----:B------:R-:W1:Y:S01]  /*6ff0*/  MUFU.TANH R64, R64 ;  /* 0x0000004000407308 */ /* 0x000e620000002400 */
[----:B------:R-:W-:Y:S02]  /*7000*/  FMUL.FTZ R60, R61, c[0x0][0x2ec] ;  /* 0x0000bb003d3c7a20 */ /* 0x000fe40000410000 */
[----:B------:R-:W-:Y:S02]  /*7010*/  FMUL.FTZ R61, R53, c[0x0][0x2ec] ;  /* 0x0000bb00353d7a20 */ /* 0x000fe40000410000 */
[----:B------:R-:W-:-:S02]  /*7020*/  FMUL.FTZ R53, R54, c[0x0][0x2ec] ;  /* 0x0000bb0036357a20 */ /* 0x000fc40000410000 */
[C---:B------:R-:W-:Y:S01]  /*7030*/  HMMA.16816.F32 R36, R128.reuse, R122, R36 ;  /* 0x0000007a8024723c */ /* 0x040fe20000001824 */
[----:B------:R-:W3:Y:S01]  /*7040*/  LDSM.16.M88.4 R120, [R118+0x8400] ;  /* 0x008400007678783b */ /* 0x000ee20000000200 */
[----:B------:R-:W4:Y:S06]  /*7050*/  MUFU.TANH R66, R66 ;  /* 0x0000004200427308 */ /* 0x000f2c0000002400 */
[C---:B--2---:R-:W-:Y:S02]  /*7060*/  HMMA.16816.F32 R48, R128.reuse, R124, R48 ;  /* 0x0000007c8030723c */ /* 0x044fe40000001830 */
[----:B------:R-:W-:Y:S06]  /*7070*/  MUFU.TANH R60, R60 ;  /* 0x0000003c003c7308 */ /* 0x000fec0000002400 */
[----:B------:R-:W-:Y:S01]  /*7080*/  HMMA.16816.F32 R44, R128, R126, R44 ;  /* 0x0000007e802c723c */ /* 0x000fe2000000182c */
[----:B------:R-:W2:Y:S01]  /*7090*/  LDSM.16.M88.4 R124, [R118+0x8000] ;  /* 0x00800000767c783b */ /* 0x000ea20000000200 */
[----:B------:R-:W-:Y:S01]  /*70a0*/  MUFU.TANH R67, R67 ;  /* 0x0000004300437308 */ /* 0x000fe20000002400 */
[----:B------:R-:W-:-:S02]  /*70b0*/  FMUL.FTZ R41, R41, c[0x0][0x2ec] ;  /* 0x0000bb0029297a20 */ /* 0x000fc40000410000 */
[----:B------:R-:W-:Y:S02]  /*70c0*/  FMUL.FTZ R42, R42, c[0x0][0x2ec] ;  /* 0x0000bb002a2a7a20 */ /* 0x000fe40000410000 */
[----:B------:R-:W-:Y:S02]  /*70d0*/  FMUL.FTZ R40, R40, c[0x0][0x2ec] ;  /* 0x0000bb0028287a20 */ /* 0x000fe40000410000 */
[----:B------:R-:W-:Y:S01]  /*70e0*/  FMUL.FTZ R36, R36, c[0x0][0x2ec] ;  /* 0x0000bb0024247a20 */ /* 0x000fe20000410000 */
[----:B------:R-:W-:Y:S01]  /*70f0*/  MUFU.TANH R53, R53 ;  /* 0x0000003500357308 */ /* 0x000fe20000002400 */
[----:B------:R-:W-:Y:S02]  /*7100*/  FMUL.FTZ R37, R37, c[0x0][0x2ec] ;  /* 0x0000bb0025257a20 */ /* 0x000fe40000410000 */
[----:B------:R-:W-:Y:S02]  /*7110*/  FMUL.FTZ R43, R43, c[0x0][0x2ec] ;  /* 0x0000bb002b2b7a20 */ /* 0x000fe40000410000 */
[----:B------:R-:W-:-:S02]  /*7120*/  FMUL.FTZ R38, R38, c[0x0][0x2ec] ;  /* 0x0000bb0026267a20 */ /* 0x000fc40000410000 */
[----:B------:R-:W-:Y:S01]  /*7130*/  FMUL.FTZ R50, R50, c[0x0][0x2ec] ;  /* 0x0000bb0032327a20 */ /* 0x000fe20000410000 */
[----:B------:R5:W-:Y:S01]  /*7140*/  MUFU.TANH R183, R36 ;  /* 0x0000002400b77308 */ /* 0x000be20000002400 */
[----:B------:R-:W-:Y:S02]  /*7150*/  FMUL.FTZ R49, R49, c[0x0][0x2ec] ;  /* 0x0000bb0031317a20 */ /* 0x000fe40000410000 */
[----:B------:R-:W-:Y:S02]  /*7160*/  FMUL.FTZ R51, R51, c[0x0][0x2ec] ;  /* 0x0000bb0033337a20 */ /* 0x000fe40000410000 */
[----:B------:R-:W-:Y:S01]  /*7170*/  FMUL.FTZ R48, R48, c[0x0][0x2ec] ;  /* 0x0000bb0030307a20 */ /* 0x000fe20000410000 */
[----:B---3--:R-:W-:Y:S02]  /*7180*/  HMMA.16816.F32 R24, R128, R120, R24 ;  /* 0x000000788018723c */ /* 0x008fe40000001818 */
[----:B------:R-:W-:Y:S01]  /*7190*/  MUFU.TANH R194, R50 ;  /* 0x0000003200c27308 */ /* 0x000fe20000002400 */
[----:B------:R-:W-:-:S02]  /*71a0*/  FMUL.FTZ R44, R44, c[0x0][0x2ec] ;  /* 0x0000bb002c2c7a20 */ /* 0x000fc40000410000 */
[----:B------:R-:W-:Y:S02]  /*71b0*/  FMUL.FTZ R45, R45, c[0x0][0x2ec] ;  /* 0x0000bb002d2d7a20 */ /* 0x000fe40000410000 */
[----:B------:R-:W-:Y:S01]  /*71c0*/  FMUL.FTZ R46, R46, c[0x0][0x2ec] ;  /* 0x0000bb002e2e7a20 */ /* 0x000fe20000410000 */
[----:B------:R-:W-:Y:S01]  /*71d0*/  HMMA.16816.F32 R20, R128, R122, R20 ;  /* 0x0000007a8014723c */ /* 0x000fe20000001814 */
[----:B------:R-:W3:Y:S01]  /*71e0*/  LDSM.16.M88.4 R120, [R118+0x8c00] ;  /* 0x008c00007678783b */ /* 0x000ee20000000200 */
[----:B------:R-:W-:Y:S01]  /*71f0*/  MUFU.TANH R193, R49 ;  /* 0x0000003100c17308 */ /* 0x000fe20000002400 */
[----:B------:R-:W-:Y:S02]  /*7200*/  FMUL.FTZ R47, R47, c[0x0][0x2ec] ;  /* 0x0000bb002f2f7a20 */ /* 0x000fe40000410000 */
[----:B------:R-:W-:-:S03]  /*7210*/  FMUL.FTZ R39, R39, c[0x0][0x2ec] ;  /* 0x0000bb0027277a20 */ /* 0x000fc60000410000 */
[C---:B--2---:R-:W-:Y:S02]  /*7220*/  HMMA.16816.F32 R32, R128.reuse, R124, R32 ;  /* 0x0000007c8020723c */ /* 0x044fe40000001820 */
[----:B------:R-:W-:Y:S06]  /*7230*/  MUFU.TANH R191, R44 ;  /* 0x0000002c00bf7308 */ /* 0x000fec0000002400 */
[----:B------:R-:W-:Y:S01]  /*7240*/  HMMA.16816.F32 R28, R128, R126, R28 ;  /* 0x0000007e801c723c */ /* 0x000fe2000000181c */
[----:B------:R-:W2:Y:S01]  /*7250*/  LDSM.16.M88.4 R124, [R118+0x8800] ;  /* 0x00880000767c783b */ /* 0x000ea20000000200 */
[----:B------:R-:W-:Y:S01]  /*7260*/  FMUL.FTZ R149, R24, c[0x0][0x2ec] ;  /* 0x0000bb0018957a20 */ /* 0x000fe20000410000 */
[----:B------:R1:W-:Y:S01]  /*7270*/  MUFU.TANH R181, R37 ;  /* 0x0000002500b57308 */ /* 0x0003e20000002400 */
[----:B------:R-:W-:Y:S01]  /*7280*/  FMUL.FTZ R151, R25, c[0x0][0x2ec] ;  /* 0x0000bb0019977a20 */ /* 0x000fe20000410000 */
[----:B------:R-:W-:-:S04]  /*7290*/  DEPBAR.LE SB0, 0x0 ;  /* 0x000080000000791a */ /* 0x000fc80000000000 */
[----:B------:R-:W-:Y:S02]  /*72a0*/  FMUL.FTZ R147, R20, c[0x0][0x2ec] ;  /* 0x0000bb0014937a20 */ /* 0x000fe40000410000 */
[----:B------:R-:W-:Y:S01]  /*72b0*/  MUFU.TANH R192, R51 ;  /* 0x0000003300c07308 */ /* 0x000fe20000002400 */
[----:B------:R-:W-:Y:S02]  /*72c0*/  FMUL.FTZ R145, R21, c[0x0][0x2ec] ;  /* 0x0000bb0015917a20 */ /* 0x000fe40000410000 */
[----:B------:R-:W-:Y:S02]  /*72d0*/  FMUL.FTZ R26, R26, c[0x0][0x2ec] ;  /* 0x0000bb001a1a7a20 */ /* 0x000fe40000410000 */
[----:B------:R-:W-:Y:S02]  /*72e0*/  FMUL.FTZ R154, R34, c[0x0][0x2ec] ;  /* 0x0000bb00229a7a20 */ /* 0x000fe40000410000 */
[----:B------:R-:W-:Y:S01]  /*72f0*/  IMAD.SHL.U32 R34, R165, 0x80, RZ ;  /* 0x00000080a5227824 */ /* 0x000fe200078e00ff */
[----:B------:R-:W-:Y:S01]  /*7300*/  MUFU.TANH R189, R45 ;  /* 0x0000002d00bd7308 */ /* 0x000fe20000002400 */
[----:B------:R-:W-:-:S02]  /*7310*/  FMUL.FTZ R155, R32, c[0x0][0x2ec] ;  /* 0x0000bb00209b7a20 */ /* 0x000fc40000410000 */
[----:B------:R-:W-:Y:S01]  /*7320*/  FMUL.FTZ R150, R35, c[0x0][0x2ec] ;  /* 0x0000bb0023967a20 */ /* 0x000fe20000410000 */
[--C-:B------:R-:W-:Y:S01]  /*7330*/  LOP3.LUT R32, R34, 0x8, R141.reuse, 0xfe, !PT ;  /* 0x0000000822207812 */ /* 0x100fe200078efe8d */
[----:B------:R-:W-:Y:S01]  /*7340*/  FMUL.FTZ R175, R28, c[0x0][0x2ec] ;  /* 0x0000bb001caf7a20 */ /* 0x000fe20000410000 */
[C---:B---3--:R-:W-:Y:S01]  /*7350*/  HMMA.16816.F32 R8, R128.reuse, R120, R8 ;  /* 0x000000788008723c */ /* 0x048fe20000001808 */
[----:B-----5:R-:W-:Y:S01]  /*7360*/  LOP3.LUT R36, R34, R141, RZ, 0xfc, !PT ;  /* 0x0000008d22247212 */ /* 0x020fe200078efcff */
[----:B------:R-:W-:Y:S01]  /*7370*/  FMUL.FTZ R33, R33, c[0x0][0x2ec] ;  /* 0x0000bb0021217a20 */ /* 0x000fe20000410000 */
[CC--:B------:R-:W-:Y:S01]  /*7380*/  ISETP.GE.AND P3, PT, R32.reuse, R140.reuse, PT ;  /* 0x0000008c2000720c */ /* 0x0c0fe20003f66270 */
[----:B------:R-:W-:Y:S01]  /*7390*/  FMUL.FTZ R152, R31, c[0x0][0x2ec] ;  /* 0x0000bb001f987a20 */ /* 0x000fe20000410000 */
[-C--:B------:R-:W-:Y:S01]  /*73a0*/  ISETP.GE.AND P2, PT, R32, R139.reuse, PT ;  /* 0x0000008b2000720c */ /* 0x080fe20003f46270 */
[----:B------:R4:W-:Y:S01]  /*73b0*/  MUFU.TANH R163, R33 ;  /* 0x0000002100a37308 */ /* 0x0009e20000002400 */
[----:B------:R-:W-:Y:S01]  /*73c0*/  FMUL.FTZ R120, R62, c[0x0][0x2ec] ;  /* 0x0000bb003e787a20 */ /* 0x000fe20000410000 */
[----:B------:R-:W-:Y:S01]  /*73d0*/  IADD3 R28, R36, 0x1, RZ ;  /* 0x00000001241c7810 */ /* 0x000fe20007ffe0ff */
[----:B------:R-:W-:Y:S01]  /*73e0*/  FMUL.FTZ R62, R63, c[0x0][0x2ec] ;  /* 0x0000bb003f3e7a20 */ /* 0x000fe20000410000 */
[--C-:B------:R-:W-:Y:S01]  /*73f0*/  LOP3.LUT R32, R34, 0x10, R141.reuse, 0xfe, !PT ;  /* 0x0000001022207812 */ /* 0x100fe200078efe8d */
[----:B------:R-:W-:Y:S01]  /*7400*/  FMUL.FTZ R63, R56, c[0x0][0x2ec] ;  /* 0x0000bb00383f7a20 */ /* 0x000fe20000410000 */
[-C--:B------:R-:W-:Y:S01]  /*7410*/  ISETP.GE.AND P4, PT, R28, R140.reuse, PT ;  /* 0x0000008c1c00720c */ /* 0x080fe20003f86270 */
[----:B------:R-:W-:Y:S01]  /*7420*/  FMUL.FTZ R56, R57, c[0x0][0x2ec] ;  /* 0x0000bb0039387a20 */ /* 0x000fe20000410000 */
[----:B------:R-:W-:Y:S01]  /*7430*/  MUFU.TANH R120, R120 ;  /* 0x0000007800787308 */ /* 0x000fe20000002400 */
[-C--:B------:R-:W-:Y:S01]  /*7440*/  ISETP.GE.AND P5, PT, R32, R139.reuse, PT ;  /* 0x0000008b2000720c */ /* 0x080fe20003fa6270 */
[----:B------:R-:W-:Y:S01]  /*7450*/  FMUL.FTZ R57, R52, c[0x0][0x2ec] ;  /* 0x0000bb0034397a20 */ /* 0x000fe20000410000 */
[----:B------:R-:W-:Y:S01]  /*7460*/  IADD3 R24, R36, 0x11, RZ ;  /* 0x0000001124187810 */ /* 0x000fe20007ffe0ff */
[C---:B--2---:R-:W-:Y:S01]  /*7470*/  HMMA.16816.F32 R16, R128.reuse, R124, R16 ;  /* 0x0000007c8010723c */ /* 0x044fe20000001810 */
[----:B-1----:R-:W-:Y:S01]  /*7480*/  FSEL R35, R64, -INF , !P4 ;  /* 0xff80000040237808 */ /* 0x002fe20006000000 */
[----:B------:R-:W-:Y:S01]  /*7490*/  FMUL.FTZ R29, R29, c[0x0][0x2ec] ;  /* 0x0000bb001d1d7a20 */ /* 0x000fe20000410000 */
[----:B------:R-:W-:Y:S01]  /*74a0*/  FSEL R64, R58, -INF , !P5 ;  /* 0xff8000003a407808 */ /* 0x000fe20006800000 */
[----:B------:R-:W1:Y:S01]  /*74b0*/  MUFU.TANH R63, R63 ;  /* 0x0000003f003f7308 */ /* 0x000e620000002400 */
[-C--:B------:R-:W-:Y:S01]  /*74c0*/  ISETP.GE.AND P1, PT, R32, R140.reuse, PT ;  /* 0x0000008c2000720c */ /* 0x080fe20003f26270 */
[----:B------:R-:W-:Y:S01]  /*74d0*/  FMUL.FTZ R52, R55, c[0x0][0x2ec] ;  /* 0x0000bb0037347a20 */ /* 0x000fe20000410000 */
[----:B------:R-:W-:Y:S01]  /*74e0*/  IADD3 R37, R36, 0x9, RZ ;  /* 0x0000000924257810 */ /* 0x000fe20007ffe0ff */
[----:B------:R-:W-:Y:S01]  /*74f0*/  FMUL.FTZ R148, R30, c[0x0][0x2ec] ;  /* 0x0000bb001e947a20 */ /* 0x000fe20000410000 */
[-C--:B------:R-:W-:Y:S01]  /*7500*/  ISETP.GE.AND P5, PT, R24, R140.reuse, PT ;  /* 0x0000008c1800720c */ /* 0x080fe20003fa6270 */
[C---:B------:R-:W-:Y:S01]  /*7510*/  HMMA.16816.F32 R12, R128.reuse, R126, R12 ;  /* 0x0000007e800c723c */ /* 0x040fe2000000180c */
[--C-:B------:R-:W-:Y:S01]  /*7520*/  LOP3.LUT R31, R34, 0x20, R141.reuse, 0xfe, !PT ;  /* 0x00000020221f7812 */ /* 0x100fe200078efe8d */
[----:B------:R-:W2:Y:S01]  /*7530*/  MUFU.TANH R56, R56 ;  /* 0x0000003800387308 */ /* 0x000ea20000002400 */
[----:B----4-:R-:W-:Y:S01]  /*7540*/  FSEL R33, R66, -INF , !P3 ;  /* 0xff80000042217808 */ /* 0x010fe20005800000 */
[----:B------:R-:W-:Y:S01]  /*7550*/  FMUL.FTZ R27, R27, c[0x0][0x2ec] ;  /* 0x0000bb001b1b7a20 */ /* 0x000fe20000410000 */
[-C--:B------:R-:W-:Y:S01]  /*7560*/  ISETP.GE.AND P3, PT, R37, R140.reuse, PT ;  /* 0x0000008c2500720c */ /* 0x080fe20003f66270 */
[----:B------:R-:W-:Y:S01]  /*7570*/  FMUL.FTZ R22, R22, c[0x0][0x2ec] ;  /* 0x0000bb0016167a20 */ /* 0x000fe20000410000 */
[-C--:B------:R-:W-:Y:S01]  /*7580*/  ISETP.GE.AND P4, PT, R28, R139.reuse, PT ;  /* 0x0000008b1c00720c */ /* 0x080fe20003f86270 */
[----:B------:R-:W-:Y:S01]  /*7590*/  HMMA.16816.F32 R4, R128, R122, R4 ;  /* 0x0000007a8004723c */ /* 0x000fe20000001804 */
[--C-:B------:R-:W-:Y:S01]  /*75a0*/  LOP3.LUT R28, R34, 0x18, R141.reuse, 0xfe, !PT ;  /* 0x00000018221c7812 */ /* 0x100fe200078efe8d */
[----:B------:R-:W3:Y:S01]  /*75b0*/  MUFU.TANH R62, R62 ;  /* 0x0000003e003e7308 */ /* 0x000ee20000002400 */
[----:B-1----:R-:W-:Y:S01]  /*75c0*/  FSEL R63, R63, -INF , !P1 ;  /* 0xff8000003f3f7808 */ /* 0x002fe20004800000 */
[----:B------:R-:W-:Y:S01]  /*75d0*/  FMUL.FTZ R23, R23, c[0x0][0x2ec] ;  /* 0x0000bb0017177a20 */ /* 0x000fe20000410000 */
[-C--:B------:R-:W-:Y:S01]  /*75e0*/  ISETP.GE.AND P1, PT, R31, R139.reuse, PT ;  /* 0x0000008b1f00720c */ /* 0x080fe20003f26270 */
[----:B------:R-:W-:Y:S01]  /*75f0*/  FMUL.FTZ R127, R16, c[0x0][0x2ec] ;  /* 0x0000bb00107f7a20 */ /* 0x000fe20000410000 */
[----:B------:R-:W-:Y:S01]  /*7600*/  IADD3 R20, R36, 0x21, RZ ;  /* 0x0000002124147810 */ /* 0x000fe20007ffe0ff */
        /* <DEDUP_REMOVED lines=11> */
[----:B------:R-:W-:Y:S01]  /*76c0*/  FSEL R194, R194, -INF , !P1 ;  /* 0xff800000c2c27808 */ /* 0x000fe20004800000 */
[----:B------:R-:W-:Y:S01]  /*76d0*/  FMUL.FTZ R133, R12, c[0x0][0x2ec] ;  /* 0x0000bb000c857a20 */ /* 0x000fe20000410000 */
[-C--:B------:R-:W-:Y:S01]  /*76e0*/  ISETP.GE.AND P2, PT, R28, R139.reuse, PT ;  /* 0x0000008b1c00720c */ /* 0x080fe20003f46270 */
[----:B------:R-:W-:Y:S01]  /*76f0*/  FMUL.FTZ R18, R18, c[0x0][0x2ec] ;  /* 0x0000bb0012127a20 */ /* 0x000fe20000410000 */
[-C--:B------:R-:W-:Y:S01]  /*7700*/  ISETP.GE.AND P5, PT, R24, R140.reuse, PT ;  /* 0x0000008c1800720c */ /* 0x080fe20003fa6270 */
[----:B------:R-:W-:Y:S01]  /*7710*/  FMUL.FTZ R14, R14, c[0x0][0x2ec] ;  /* 0x0000bb000e0e7a20 */ /* 0x000fe20000410000 */
[-C--:B------:R-:W-:Y:S01]  /*7720*/  ISETP.GE.AND P1, PT, R20, R140.reuse, PT ;  /* 0x0000008c1400720c */ /* 0x080fe20003f26270 */
[----:B------:R4:W-:Y:S01]  /*7730*/  MUFU.TANH R153, R29 ;  /* 0x0000001d00997308 */ /* 0x0009e20000002400 */
[----:B------:R-:W-:Y:S01]  /*7740*/  FSEL R32, R67, -INF , !P4 ;  /* 0xff80000043207808 */ /* 0x000fe20006000000 */
[----:B------:R-:W-:Y:S01]  /*7750*/  FMUL.FTZ R15, R15, c[0x0][0x2ec] ;  /* 0x0000bb000f0f7a20 */ /* 0x000fe20000410000 */
[----:B------:R-:W-:Y:S01]  /*7760*/  IADD3 R21, R36, 0x29, RZ ;  /* 0x0000002924157810 */ /* 0x000fe20007ffe0ff */
[----:B------:R-:W-:Y:S01]  /*7770*/  FMUL.FTZ R129, R9, c[0x0][0x2ec] ;  /* 0x0000bb0009817a20 */ /* 0x000fe20000410000 */
[-C--:B------:R-:W-:Y:S01]  /*7780*/  ISETP.GE.AND P4, PT, R28, R140.reuse, PT ;  /* 0x0000008c1c00720c */ /* 0x080fe20003f86270 */
[----:B------:R-:W-:Y:S01]  /*7790*/  FMUL.FTZ R10, R10, c[0x0][0x2ec] ;  /* 0x0000bb000a0a7a20 */ /* 0x000fe20000410000 */
[----:B------:R-:W-:Y:S01]  /*77a0*/  FSEL R193, R193, -INF , !P1 ;  /* 0xff800000c1c17808 */ /* 0x000fe20004800000 */
[----:B------:R-:W5:Y:S01]  /*77b0*/  MUFU.TANH R61, R61 ;  /* 0x0000003d003d7308 */ /* 0x000f620000002400 */
[----:B------:R-:W-:Y:S01]  /*77c0*/  FSEL R191, R191, -INF , !P5 ;  /* 0xff800000bfbf7808 */ /* 0x000fe20006800000 */
[----:B------:R-:W-:Y:S01]  /*77d0*/  FMUL.FTZ R11, R11, c[0x0][0x2ec] ;  /* 0x0000bb000b0b7a20 */ /* 0x000fe20000410000 */
[-C--:B------:R-:W-:Y:S01]  /*77e0*/  ISETP.GE.AND P1, PT, R20, R139.reuse, PT ;  /* 0x0000008b1400720c */ /* 0x080fe20003f26270 */
[----:B------:R-:W-:Y:S01]  /*77f0*/  FMUL.FTZ R4, R4, c[0x0][0x2ec] ;  /* 0x0000bb0004047a20 */ /* 0x000fe20000410000 */
[----:B------:R-:W-:Y:S01]  /*7800*/  ISETP.GE.AND P5, PT, R21, R140, PT ;  /* 0x0000008c1500720c */ /* 0x000fe20003fa6270 */
[----:B------:R-:W-:Y:S01]  /*7810*/  FMUL.FTZ R135, R5, c[0x0][0x2ec] ;  /* 0x0000bb0005877a20 */ /* 0x000fe20000410000 */
[----:B------:R-:W-:Y:S01]  /*7820*/  IADD3 R25, R36, 0x19, RZ ;  /* 0x0000001924197810 */ /* 0x000fe20007ffe0ff */
[----:B------:R-:W2:Y:S01]  /*7830*/  MUFU.TANH R195, R48 ;  /* 0x0000003000c37308 */ /* 0x000ea20000002400 */
[----:B----4-:R-:W-:Y:S01]  /*7840*/  FSEL R29, R60, -INF , !P3 ;  /* 0xff8000003c1d7808 */ /* 0x010fe20005800000 */
[----:B------:R-:W-:Y:S01]  /*7850*/  FMUL.FTZ R6, R6, c[0x0][0x2ec] ;  /* 0x0000bb0006067a20 */ /* 0x000fe20000410000 */
[----:B------:R-:W-:Y:S01]  /*7860*/  ISETP.GE.AND P3, PT, R37, R139, PT ;  /* 0x0000008b2500720c */ /* 0x000fe20003f66270 */
[----:B------:R-:W-:Y:S01]  /*7870*/  FMUL.FTZ R7, R7, c[0x0][0x2ec] ;  /* 0x0000bb0007077a20 */ /* 0x000fe20000410000 */
[----:B------:R-:W-:-:S02]  /*7880*/  LOP3.LUT R20, R34, 0x38, R141, 0xfe, !PT ;  /* 0x0000003822147812 */ /* 0x000fc400078efe8d */
[----:B---3--:R-:W-:Y:S01]  /*7890*/  FSEL R28, R62, -INF , !P3 ;  /* 0xff8000003e1c7808 */ /* 0x008fe20005800000 */
[----:B------:R-:W3:Y:S01]  /*78a0*/  MUFU.TANH R188, R47 ;  /* 0x0000002f00bc7308 */ /* 0x000ee20000002400 */
[----:B------:R-:W-:Y:S02]  /*78b0*/  FSEL R62, R53, -INF , !P2 ;  /* 0xff800000353e7808 */ /* 0x000fe40005000000 */
[----:B------:R-:W-:Y:S02]  /*78c0*/  ISETP.GE.AND P2, PT, R24, R139, PT ;  /* 0x0000008b1800720c */ /* 0x000fe40003f46270 */
[----:B-1----:R-:W-:Y:S02]  /*78d0*/  FSEL R49, R57, -INF , !P4 ;  /* 0xff80000039317808 */ /* 0x002fe40006000000 */
[----:B------:R-:W-:Y:S01]  /*78e0*/  FSEL R192, R192, -INF , !P1 ;  /* 0xff800000c0c07808 */ /* 0x000fe20004800000 */
[----:B------:R-:W1:Y:S01]  /*78f0*/  MUFU.TANH R52, R52 ;  /* 0x0000003400347308 */ /* 0x000e620000002400 */
[----:B--2---:R-:W-:-:S02]  /*7900*/  FSEL R190, R190, -INF , !P2 ;  /* 0xff800000bebe7808 */ /* 0x004fc40005000000 */
[----:B------:R-:W-:Y:S02]  /*7910*/  FSEL R189, R189, -INF , !P5 ;  /* 0xff800000bdbd7808 */ /* 0x000fe40006800000 */
[-C--:B------:R-:W-:Y:S02]  /*7920*/  ISETP.GE.AND P3, PT, R31, R140.reuse, PT ;  /* 0x0000008c1f00720c */ /* 0x080fe40003f66270 */
[-C--:B------:R-:W-:Y:S01]  /*7930*/  ISETP.GE.AND P4, PT, R25, R140.reuse, PT ;  /* 0x0000008c1900720c */ /* 0x080fe20003f86270 */
[----:B------:R-:W-:Y:S01]  /*7940*/  MUFU.TANH R185, R41 ;  /* 0x0000002900b97308 */ /* 0x000fe20000002400 */
[C---:B------:R-:W-:Y:S02]  /*7950*/  ISETP.GE.AND P1, PT, R20.reuse, R140, PT ;  /* 0x0000008c1400720c */ /* 0x040fe40003f26270 */
[-C--:B------:R-:W-:Y:S02]  /*7960*/  ISETP.GE.AND P2, PT, R20, R139.reuse, PT ;  /* 0x0000008b1400720c */ /* 0x080fe40003f46270 */
[----:B------:R-:W-:-:S02]  /*7970*/  ISETP.GE.AND P5, PT, R21, R139, PT ;  /* 0x0000008b1500720c */ /* 0x000fc40003fa6270 */
[----:B------:R-:W-:Y:S01]  /*7980*/  LOP3.LUT R24, R34, 0x30, R141, 0xfe, !PT ;  /* 0x0000003022187812 */ /* 0x000fe200078efe8d */
[----:B------:R-:W2:Y:S01]  /*7990*/  MUFU.TANH R186, R42 ;  /* 0x0000002a00ba7308 */ /* 0x000ea20000002400 */
[----:B------:R-:W-:Y:S02]  /*79a0*/  IADD3 R20, R36, 0x31, RZ ;  /* 0x0000003124147810 */ /* 0x000fe40007ffe0ff */
[----:B-----5:R-:W-:Y:S02]  /*79b0*/  FSEL R61, R61, -INF , !P4 ;  /* 0xff8000003d3d7808 */ /* 0x020fe40006000000 */
[----:B------:R-:W-:Y:S02]  /*79c0*/  FSEL R195, R195, -INF , !P3 ;  /* 0xff800000c3c37808 */ /* 0x000fe40005800000 */
[----:B---3--:R-:W-:Y:S01]  /*79d0*/  FSEL R188, R188, -INF , !P5 ;  /* 0xff800000bcbc7808 */ /* 0x008fe20006800000 */
[----:B------:R-:W3:Y:S01]  /*79e0*/  MUFU.TANH R187, R40 ;  /* 0x0000002800bb7308 */ /* 0x000ee20000002400 */
[----:B------:R-:W-:-:S02]  /*79f0*/  ISETP.GE.AND P4, PT, R25, R139, PT ;  /* 0x0000008b1900720c */ /* 0x000fc40003f86270 */
[----:B------:R-:W-:Y:S02]  /*7a00*/  ISETP.GE.AND P3, PT, R24, R139, PT ;  /* 0x0000008b1800720c */ /* 0x000fe40003f66270 */
[----:B------:R-:W-:Y:S02]  /*7a10*/  ISETP.GE.AND P5, PT, R20, R140, PT ;  /* 0x0000008c1400720c */ /* 0x000fe40003fa6270 */
[----:B------:R-:W-:Y:S01]  /*7a20*/  LOP3.LUT R16, R34, 0x40, R141, 0xfe, !PT ;  /* 0x0000004022107812 */ /* 0x000fe200078efe8d */
[----:B------:R-:W4:Y:S01]  /*7a30*/  MUFU.TANH R184, R43 ;  /* 0x0000002b00b87308 */ /* 0x000f220000002400 */
[----:B-1----:R-:W-:Y:S02]  /*7a40*/  FSEL R60, R52, -INF , !P4 ;  /* 0xff800000343c7808 */ /* 0x002fe40006000000 */
[----:B--2---:R-:W-:Y:S02]  /*7a50*/  FSEL R186, R186, -INF , !P3 ;  /* 0xff800000baba7808 */ /* 0x004fe40005800000 */
[----:B------:R-:W-:-:S02]  /*7a60*/  FSEL R185, R185, -INF , !P5 ;  /* 0xff800000b9b97808 */ /* 0x000fc40006800000 */
[-C--:B------:R-:W-:Y:S01]  /*7a70*/  ISETP.GE.AND P4, PT, R24, R140.reuse, PT ;  /* 0x0000008c1800720c */ /* 0x080fe20003f86270 */
[----:B------:R-:W1:Y:S01]  /*7a80*/  MUFU.TANH R182, R38 ;  /* 0x0000002600b67308 */ /* 0x000e620000002400 */
[C---:B------:R-:W-:Y:S02]  /*7a90*/  ISETP.GE.AND P3, PT, R16.reuse, R140, PT ;  /* 0x0000008c1000720c */ /* 0x040fe40003f66270 */
[----:B------:R-:W-:Y:S02]  /*7aa0*/  ISETP.GE.AND P5, PT, R16, R139, PT ;  /* 0x0000008b1000720c */ /* 0x000fe40003fa6270 */
[----:B------:R-:W-:Y:S02]  /*7ab0*/  IADD3 R16, R36, 0x39, RZ ;  /* 0x0000003924107810 */ /* 0x000fe40007ffe0ff */
[----:B---3--:R-:W-:Y:S01]  /*7ac0*/  FSEL R187, R187, -INF , !P4 ;  /* 0xff800000bbbb7808 */ /* 0x008fe20006000000 */
[----:B------:R-:W2:Y:S01]  /*7ad0*/  MUFU.TANH R176, R39 ;  /* 0x0000002700b07308 */ /* 0x000ea20000002400 */
[----:B------:R-:W-:-:S02]  /*7ae0*/  FSEL R183, R183, -INF , !P1 ;  /* 0xff800000b7b77808 */ /* 0x000fc40004800000 */
[----:B------:R-:W-:Y:S02]  /*7af0*/  ISETP.GE.AND P4, PT, R20, R139, PT ;  /* 0x0000008b1400720c */ /* 0x000fe40003f86270 */
[-C--:B------:R-:W-:Y:S02]  /*7b00*/  ISETP.GE.AND P1, PT, R16, R140.reuse, PT ;  /* 0x0000008c1000720c */ /* 0x080fe40003f26270 */
[----:B------:R-:W-:Y:S01]  /*7b10*/  LOP3.LUT R17, R34, 0x48, R141, 0xfe, !PT ;  /* 0x0000004822117812 */ /* 0x000fe200078efe8d */
[----:B------:R-:W3:Y:S01]  /*7b20*/  MUFU.TANH R155, R155 ;  /* 0x0000009b009b7308 */ /* 0x000ee20000002400 */
[----:B----4-:R-:W-:Y:S02]  /*7b30*/  FSEL R184, R184, -INF , !P4 ;  /* 0xff800000b8b87808 */ /* 0x010fe40006000000 */
[----:B------:R-:W-:Y:S02]  /*7b40*/  FSEL R181, R181, -INF , !P1 ;  /* 0xff800000b5b57808 */ /* 0x000fe40004800000 */
[----:B------:R-:W-:-:S02]  /*7b50*/  ISETP.GE.AND P4, PT, R17, R140, PT ;  /* 0x0000008c1100720c */ /* 0x000fc40003f86270 */
[----:B------:R-:W-:Y:S01]  /*7b60*/  ISETP.GE.AND P1, PT, R16, R139, PT ;  /* 0x0000008b1000720c */ /* 0x000fe20003f26270 */
[----:B------:R-:W4:Y:S01]  /*7b70*/  MUFU.TANH R175, R175 ;  /* 0x000000af00af7308 */ /* 0x000f220000002400 */
[C---:B------:R-:W-:Y:S02]  /*7b80*/  IADD3 R16, R36.reuse, 0x41, RZ ;  /* 0x0000004124107810 */ /* 0x040fe40007ffe0ff */
[----:B------:R-:W-:Y:S02]  /*7b90*/  IADD3 R13, R36, 0x49, RZ ;  /* 0x00000049240d7810 */ /* 0x000fe40007ffe0ff */
[----:B-1----:R-:W-:Y:S02]  /*7ba0*/  FSEL R182, R182, -INF , !P2 ;  /* 0xff800000b6b67808 */ /* 0x002fe40005000000 */
[----:B--2---:R-:W-:Y:S01]  /*7bb0*/  FSEL R176, R176, -INF , !P1 ;  /* 0xff800000b0b07808 */ /* 0x004fe20004800000 */
[----:B------:R-:W1:Y:S01]  /*7bc0*/  MUFU.TANH R154, R154 ;  /* 0x0000009a009a7308 */ /* 0x000e620000002400 */
[----:B---3--:R-:W-:-:S02]  /*7bd0*/  FSEL R155, R155, -INF , !P3 ;  /* 0xff8000009b9b7808 */ /* 0x008fc40005800000 */
[-C--:B------:R-:W-:Y:S02]  /*7be0*/  ISETP.GE.AND P2, PT, R17, R139.reuse, PT ;  /* 0x0000008b1100720c */ /* 0x080fe40003f46270 */
[CC--:B------:R-:W-:Y:S02]  /*7bf0*/  ISETP.GE.AND P1, PT, R16.reuse, R140.reuse, PT ;  /* 0x0000008c1000720c */ /* 0x0c0fe40003f26270 */
[----:B------:R-:W-:Y:S01]  /*7c00*/  ISETP.GE.AND P3, PT, R16, R139, PT ;  /* 0x0000008b1000720c */ /* 0x000fe20003f66270 */
[----:B------:R-:W2:Y:S01]  /*7c10*/  MUFU.TANH R150, R150 ;  /* 0x0000009600967308 */ /* 0x000ea20000002400 */
[----:B----4-:R-:W-:Y:S02]  /*7c20*/  FSEL R175, R175, -INF , !P4 ;  /* 0xff800000afaf7808 */ /* 0x010fe40006000000 */
[----:B------:R-:W-:Y:S02]  /*7c30*/  ISETP.GE.AND P4, PT, R13, R140, PT ;  /* 0x0000008c0d00720c */ /* 0x000fe40003f86270 */
[----:B------:R-:W-:-:S02]  /*7c40*/  LOP3.LUT R16, R34, 0x50, R141, 0xfe, !PT ;  /* 0x0000005022107812 */ /* 0x000fc400078efe8d */
[----:B------:R-:W-:Y:S01]  /*7c50*/  LOP3.LUT R12, R34, 0x58, R141, 0xfe, !PT ;  /* 0x00000058220c7812 */ /* 0x000fe200078efe8d */
[----:B------:R-:W3:Y:S01]  /*7c60*/  MUFU.TANH R148, R148 ;  /* 0x0000009400947308 */ /* 0x000ee20000002400 */
[----:B-1----:R-:W-:Y:S02]  /*7c70*/  FSEL R154, R154, -INF , !P5 ;  /* 0xff8000009a9a7808 */ /* 0x002fe40006800000 */
[----:B------:R-:W-:Y:S02]  /*7c80*/  FSEL R153, R153, -INF , !P4 ;  /* 0xff80000099997808 */ /* 0x000fe40006000000 */
[----:B------:R-:W-:Y:S02]  /*7c90*/  ISETP.GE.AND P5, PT, R16, R140, PT ;  /* 0x0000008c1000720c */ /* 0x000fe40003fa6270 */
[----:B------:R-:W-:Y:S01]  /*7ca0*/  ISETP.GE.AND P4, PT, R13, R139, PT ;  /* 0x0000008b0d00720c */ /* 0x000fe20003f86270 */
[----:B------:R-:W1:Y:S01]  /*7cb0*/  MUFU.TANH R152, R152 ;  /* 0x0000009800987308 */ /* 0x000e620000002400 */
[----:B--2---:R-:W-:-:S02]  /*7cc0*/  FSEL R150, R150, -INF , !P3 ;  /* 0xff80000096967808 */ /* 0x004fc40005800000 */
[----:B------:R-:W-:Y:S02]  /*7cd0*/  ISETP.GE.AND P3, PT, R12, R140, PT ;  /* 0x0000008c0c00720c */ /* 0x000fe40003f66270 */
[----:B------:R-:W-:Y:S02]  /*7ce0*/  FSEL R163, R163, -INF , !P1 ;  /* 0xff800000a3a37808 */ /* 0x000fe40004800000 */
[-C--:B------:R-:W-:Y:S01]  /*7cf0*/  ISETP.GE.AND P1, PT, R16, R139.reuse, PT ;  /* 0x0000008b1000720c */ /* 0x080fe20003f26270 */
[----:B------:R-:W2:Y:S01]  /*7d00*/  MUFU.TANH R149, R149 ;  /* 0x0000009500957308 */ /* 0x000ea20000002400 */
[----:B---3--:R-:W-:Y:S02]  /*7d10*/  FSEL R148, R148, -INF , !P2 ;  /* 0xff80000094947808 */ /* 0x008fe40005000000 */
[----:B------:R-:W-:Y:S02]  /*7d20*/  ISETP.GE.AND P2, PT, R12, R139, PT ;  /* 0x0000008b0c00720c */ /* 0x000fe40003f46270 */
[----:B------:R-:W-:-:S02]  /*7d30*/  LOP3.LUT R12, R34, 0x60, R141, 0xfe, !PT ;  /* 0x00000060220c7812 */ /* 0x000fc400078efe8d */
[----:B------:R-:W-:Y:S01]  /*7d40*/  LOP3.LUT R8, R34, 0x68, R141, 0xfe, !PT ;  /* 0x0000006822087812 */ /* 0x000fe200078efe8d */
[----:B------:R-:W3:Y:S01]  /*7d50*/  MUFU.TANH R146, R26 ;  /* 0x0000001a00927308 */ /* 0x000ee20000002400 */
[----:B-1----:R-:W-:Y:S02]  /*7d60*/  FSEL R152, R152, -INF , !P4 ;  /* 0xff80000098987808 */ /* 0x002fe40006000000 */
[----:B------:R-:W-:Y:S02]  /*7d70*/  ISETP.GE.AND P4, PT, R12, R140, PT ;  /* 0x0000008c0c00720c */ /* 0x000fe40003f86270 */
[C---:B------:R-:W-:Y:S02]  /*7d80*/  IADD3 R9, R36.reuse, 0x59, RZ ;  /* 0x0000005924097810 */ /* 0x040fe40007ffe0ff */
[----:B------:R-:W-:Y:S01]  /*7d90*/  IADD3 R5, R36, 0x71, RZ ;  /* 0x0000007124057810 */ /* 0x000fe20007ffe0ff */
[----:B------:R-:W1:Y:S01]  /*7da0*/  MUFU.TANH R151, R151 ;  /* 0x0000009700977308 */ /* 0x000e620000002400 */
[----:B--2---:R-:W-:-:S02]  /*7db0*/  FSEL R149, R149, -INF , !P5 ;  /* 0xff80000095957808 */ /* 0x004fc40006800000 */
        /* <DEDUP_REMOVED lines=23> */
[-C--:B------:R-:W-:Y:S02]  /*7f30*/  ISETP.GE.AND P3, PT, R9, R139.reuse, PT ;  /* 0x0000008b0900720c */ /* 0x080fe40003f66270 */
[C-C-:B------:R-:W-:Y:S02]  /*7f40*/  LOP3.LUT R9, R34.reuse, 0x70, R141.reuse, 0xfe, !PT ;  /* 0x0000007022097812 */ /* 0x140fe400078efe8d */
[----:B------:R-:W-:Y:S01]  /*7f50*/  LOP3.LUT R141, R34, 0x78, R141, 0xfe, !PT ;  /* 0x00000078228d7812 */ /* 0x000fe200078efe8d */
[----:B------:R-:W3:Y:S01]  /*7f60*/  MUFU.TANH R128, R19 ;  /* 0x0000001300807308 */ /* 0x000ee20000002400 */
[----:B-1----:R-:W-:Y:S02]  /*7f70*/  FSEL R125, R125, -INF , !P4 ;  /* 0xff8000007d7d7808 */ /* 0x002fe40006000000 */
[----:B------:R-:W-:-:S02]  /*7f80*/  ISETP.GE.AND P4, PT, R8, R139, PT ;  /* 0x0000008b0800720c */ /* 0x000fc40003f86270 */
        /* <DEDUP_REMOVED lines=24> */
[C---:B------:R-:W-:Y:S02]  /*8110*/  ISETP.GE.AND P3, PT, R36.reuse, R139, PT ;  /* 0x0000008b2400720c */ /* 0x040fe40003f66270 */
        /* <DEDUP_REMOVED lines=8> */
[----:B---3--:R-:W-:Y:S01]  /*81a0*/  FSEL R59, R59, -INF , !P5 ;  /* 0xff8000003b3b7808 */ /* 0x008fe20006800000 */
[----:B------:R-:W-:Y:S01]  /*81b0*/  BAR.SYNC.DEFER_BLOCKING 0x0 ;  /* 0x0000000000007b1d */ /* 0x000fe20000010000 */
[----:B------:R-:W-:-:S05]  /*81c0*/  ISETP.GE.AND P5, PT, R141, R140, PT ;  /* 0x0000008c8d00720c */ /* 0x000fca0003fa6270 */
[----:B------:R-:W3:Y:S01]  /*81d0*/  MUFU.TANH R4, R4 ;  /* 0x0000000400047308 */ /* 0x000ee20000002400 */
[----:B-1----:R-:W-:Y:S02]  /*81e0*/  FSEL R58, R58, -INF , !P4 ;  /* 0xff8000003a3a7808 */ /* 0x002fe40006000000 */
[----:B------:R-:W-:-:S05]  /*81f0*/  ISETP.GE.AND P4, PT, R36, R140, PT ;  /* 0x0000008c2400720c */ /* 0x000fca0003f86270 */
[----:B------:R-:W1:Y:S01]  /*8200*/  MUFU.TANH R135, R135 ;  /* 0x0000008700877308 */ /* 0x000e620000002400 */
[----:B--2---:R-:W-:-:S07]  /*8210*/  FSEL R65, R65, -INF , !P3 ;  /* 0xff80000041417808 */ /* 0x004fce0005800000 */
[----:B------:R-:W2:Y:S01]  /*8220*/  MUFU.TANH R120, R6 ;  /* 0x0000000600787308 */ /* 0x000ea20000002400 */
[----:B---3--:R-:W-:-:S07]  /*8230*/  FSEL R139, R4, -INF , !P5 ;  /* 0xff800000048b7808 */ /* 0x008fce0006800000 */
[----:B------:R-:W3:Y:S01]  /*8240*/  MUFU.TANH R117, R7 ;  /* 0x0000000700757308 */ /* 0x000ee20000002400 */
[----:B-1----:R-:W-:Y:S02]  /*8250*/  FSEL R135, R135, -INF , !P4 ;  /* 0xff80000087877808 */ /* 0x002fe40006000000 */
[----:B--2---:R-:W-:Y:S02]  /*8260*/  FSEL R120, R120, -INF , !P2 ;  /* 0xff80000078787808 */ /* 0x004fe40005000000 */
[----:B---3--:R-:W-:Y:S01]  /*8270*/  FSEL R117, R117, -INF , !P1 ;  /* 0xff80000075757808 */ /* 0x008fe20004800000 */
[----:B------:R-:W-:Y:S05]  /*8280*/  @!P0 BRA `(.L_x_1807) ;  /* 0x0000058000008947 */ /* 0x000fea0003800000 */
[----:B------:R-:W-:Y:S05]  /*8290*/  @!P6 BRA `(.L_x_1808) ;  /* 0x000003900000e947 */ /* 0x000fea0003800000 */
[----:B------:R-:W1:Y:S01]  /*82a0*/  I2F.RP R7, R136 ;  /* 0x0000008800077306 */ /* 0x000e620000209400 */
[----:B------:R-:W-:Y:S02]  /*82b0*/  IADD3 R9, R34, -0x80, RZ ;  /* 0xffffff8022097810 */ /* 0x000fe40007ffe0ff */
[----:B------:R-:W-:Y:S02]  /*82c0*/  IABS R6, R34 ;  /* 0x0000002200067213 */ /* 0x000fe40000000000 */
[----:B------:R-:W-:-:S02]  /*82d0*/  IABS R4, R9 ;  /* 0x0000000900047213 */ /* 0x000fc40000000000 */
        /* <DEDUP_REMOVED lines=53> */
.L_x_1808:
[----:B------:R-:W-:-:S04]  /*8630*/  LEA R5, -R119, RZ, 0x7 ;  /* 0x000000ff77057211 */ /* 0x000fc800078e39ff */
[----:B------:R-:W-:Y:S02]  /*8640*/  SHF.R.S32.HI R4, RZ, 0x1f, R5 ;  /* 0x0000001fff047819 */ /* 0x000fe40000011405 */
.L_x_1809:
        /* <DEDUP_REMOVED lines=28> */
.L_x_1807:
        /* <DEDUP_REMOVED lines=77> */
[----:B------:R-:W-:-:S03]  /*8ce0*/  FMUL.FTZ R138, R56, c[0x0][0x23c] ;  /* 0x00008f00388a7a20 */ /* 0x000fc60000410000 */
[----:B------:R-:W-:Y:S02]  /*8cf0*/  FSEL R7, R56, RZ, P1 ;  /* 0x000000ff38077208 */ /* 0x000fe40000800000 */
[----:B------:R-:W-:-:S03]  /*8d00*/  FSEL R138, R138, RZ, P1 ;  /* 0x000000ff8a8a7208 */ /* 0x000fc60000800000 */
[----:B------:R-:W-:Y:S02]  /*8d10*/  FADD.FTZ R142, R2, -R7 ;  /* 0x80000007028e7221 */ /* 0x000fe40000010000 */
[--C-:B------:R-:W-:Y:S01]  /*8d20*/  FFMA.FTZ R141, R3, c[0x0][0x23c], -R138.reuse ;  /* 0x00008f00038d7a23 */ /* 0x100fe2000001088a */
[----:B--2---:R-:W-:Y:S01]  /*8d30*/  FMNMX.FTZ R3, R5, R4, !PT ;  /* 0x0000000405037209 */ /* 0x004fe20007810000 */
[--C-:B------:R-:W-:Y:S02]  /*8d40*/  FFMA.FTZ R136, R35, c[0x0][0x23c], -R138.reuse ;  /* 0x00008f0023887a23 */ /* 0x100fe4000001088a */
[--C-:B------:R-:W-:Y:S01]  /*8d50*/  FFMA.FTZ R122, R33, c[0x0][0x23c], -R138.reuse ;  /* 0x00008f00217a7a23 */ /* 0x100fe2000001088a */
[C---:B------:R-:W-:Y:S01]  /*8d60*/  FSETP.NEU.FTZ.AND P0, PT, R3.reuse, -INF , PT ;  /* 0xff8000000300780b */ /* 0x040fe20003f1d000 */
[----:B------:R-:W-:Y:S01]  /*8d70*/  FMUL.FTZ R119, R3, c[0x0][0x23c] ;  /* 0x00008f0003777a20 */ /* 0x000fe20000410000 */
[----:B------:R-:W-:Y:S01]  /*8d80*/  MUFU.EX2 R141, R141 ;  /* 0x0000008d008d7308 */ /* 0x000fe20000000800 */
[--C-:B------:R-:W-:Y:S01]  /*8d90*/  FFMA.FTZ R57, R29, c[0x0][0x23c], -R138.reuse ;  /* 0x00008f001d397a23 */ /* 0x100fe2000001088a */
[----:B------:R-:W-:Y:S01]  /*8da0*/  FSEL R5, R3, RZ, P0 ;  /* 0x000000ff03057208 */ /* 0x000fe20000000000 */
[----:B------:R-:W-:Y:S01]  /*8db0*/  FMUL.FTZ R142, R142, c[0x0][0x23c] ;  /* 0x00008f008e8e7a20 */ /* 0x000fe20000410000 */
[----:B------:R-:W-:Y:S01]  /*8dc0*/  FSEL R119, R119, RZ, P0 ;  /* 0x000000ff77777208 */ /* 0x000fe20000000000 */
[----:B------:R-:W-:-:S02]  /*8dd0*/  FFMA.FTZ R2, R61, c[0x0][0x23c], -R138 ;  /* 0x00008f003d027a23 */ /* 0x000fc4000001088a */
[----:B------:R-:W-:Y:S01]  /*8de0*/  FADD.FTZ R140, R0, -R5 ;  /* 0x80000005008c7221 */ /* 0x000fe20000010000 */
[----:B------:R-:W1:Y:S01]  /*8df0*/  MUFU.EX2 R136, R136 ;  /* 0x0000008800887308 */ /* 0x000e620000000800 */
[--C-:B------:R-:W-:Y:S02]  /*8e00*/  FFMA.FTZ R137, R65, c[0x0][0x23c], -R119.reuse ;  /* 0x00008f0041897a23 */ /* 0x100fe40000010877 */
[--C-:B------:R-:W-:Y:S02]  /*8e10*/  FFMA.FTZ R123, R32, c[0x0][0x23c], -R119.reuse ;  /* 0x00008f00207b7a23 */ /* 0x100fe40000010877 */
[--C-:B------:R-:W-:Y:S02]  /*8e20*/  FFMA.FTZ R121, R30, c[0x0][0x23c], -R119.reuse ;  /* 0x00008f001e797a23 */ /* 0x100fe40000010877 */
[----:B------:R-:W-:Y:S01]  /*8e30*/  FMUL.FTZ R140, R140, c[0x0][0x23c] ;  /* 0x00008f008c8c7a20 */ /* 0x000fe20000410000 */
[----:B------:R-:W-:Y:S01]  /*8e40*/  MUFU.EX2 R122, R122 ;  /* 0x0000007a007a7308 */ /* 0x000fe20000000800 */
[----:B------:R-:W-:-:S02]  /*8e50*/  FFMA.FTZ R0, R28, c[0x0][0x23c], -R119 ;  /* 0x00008f001c007a23 */ /* 0x000fc40000010877 */
[----:B------:R-:W2:Y:S01]  /*8e60*/  LDSM.16.MT88.4 R28, [R156+0xb000] ;  /* 0x00b000009c1c783b */ /* 0x000ea20000004200 */
[--C-:B------:R-:W-:Y:S02]  /*8e70*/  FFMA.FTZ R181, R181, c[0x0][0x23c], -R138.reuse ;  /* 0x00008f00b5b57a23 */ /* 0x100fe4000001088a */
[--C-:B------:R-:W-:Y:S02]  /*8e80*/  FFMA.FTZ R176, R176, c[0x0][0x23c], -R119.reuse ;  /* 0x00008f00b0b07a23 */ /* 0x100fe40000010877 */
[----:B------:R-:W3:Y:S01]  /*8e90*/  MUFU.EX2 R57, R57 ;  /* 0x0000003900397308 */ /* 0x000ee20000000800 */
[----:B-1----:R-:W-:Y:S01]  /*8ea0*/  F2FP.PACK_AB R4, R136, R141 ;  /* 0x0000008d8804723e */ /* 0x002fe200000000ff */
[----:B------:R-:W-:Y:S02]  /*8eb0*/  FFMA.FTZ R163, R163, c[0x0][0x23c], -R138 ;  /* 0x00008f00a3a37a23 */ /* 0x000fe4000001088a */
[--C-:B------:R-:W-:Y:S02]  /*8ec0*/  FFMA.FTZ R154, R154, c[0x0][0x23c], -R119.reuse ;  /* 0x00008f009a9a7a23 */ /* 0x100fe40000010877 */
[----:B------:R-:W-:-:S02]  /*8ed0*/  FFMA.FTZ R148, R148, c[0x0][0x23c], -R119 ;  /* 0x00008f0094947a23 */ /* 0x000fc40000010877 */
[----:B------:R-:W-:Y:S01]  /*8ee0*/  MUFU.EX2 R137, R137 ;  /* 0x0000008900897308 */ /* 0x000fe20000000800 */
[----:B------:R-:W-:Y:S02]  /*8ef0*/  FFMA.FTZ R145, R145, c[0x0][0x23c], -R138 ;  /* 0x00008f0091917a23 */ /* 0x000fe4000001088a */
[--C-:B------:R-:W-:Y:S02]  /*8f00*/  FFMA.FTZ R146, R146, c[0x0][0x23c], -R119.reuse ;  /* 0x00008f0092927a23 */ /* 0x100fe40000010877 */
[--C-:B------:R-:W-:Y:S02]  /*8f10*/  FFMA.FTZ R132, R132, c[0x0][0x23c], -R119.reuse ;  /* 0x00008f0084847a23 */ /* 0x100fe40000010877 */
[--C-:B------:R-:W-:Y:S01]  /*8f20*/  FFMA.FTZ R128, R128, c[0x0][0x23c], -R119.reuse ;  /* 0x00008f0080807a23 */ /* 0x100fe20000010877 */
[----:B------:R-:W1:Y:S01]  /*8f30*/  MUFU.EX2 R123, R123 ;  /* 0x0000007b007b7308 */ /* 0x000e620000000800 */
[----:B---3--:R-:W-:Y:S01]  /*8f40*/  F2FP.PACK_AB R6, R57, R122 ;  /* 0x0000007a3906723e */ /* 0x008fe200000000ff */
[----:B------:R-:W-:-:S02]  /*8f50*/  FFMA.FTZ R126, R126, c[0x0][0x23c], -R119 ;  /* 0x00008f007e7e7a23 */ /* 0x000fc40000010877 */
[--C-:B------:R-:W-:Y:S02]  /*8f60*/  FFMA.FTZ R143, R143, c[0x0][0x23c], -R138.reuse ;  /* 0x00008f008f8f7a23 */ /* 0x100fe4000001088a */
[--C-:B------:R-:W-:Y:S02]  /*8f70*/  FFMA.FTZ R139, R139, c[0x0][0x23c], -R138.reuse ;  /* 0x00008f008b8b7a23 */ /* 0x100fe4000001088a */
[----:B------:R-:W-:Y:S01]  /*8f80*/  MUFU.EX2 R121, R121 ;  /* 0x0000007900797308 */ /* 0x000fe20000000800 */
[----:B------:R-:W-:Y:S02]  /*8f90*/  FFMA.FTZ R135, R135, c[0x0][0x23c], -R138 ;  /* 0x00008f0087877a23 */ /* 0x000fe4000001088a */
[----:B------:R-:W-:-:S05]  /*8fa0*/  FFMA.FTZ R120, R120, c[0x0][0x23c], -R119 ;  /* 0x00008f0078787a23 */ /* 0x000fca0000010877 */
[----:B------:R-:W3:Y:S01]  /*8fb0*/  MUFU.EX2 R142, R142 ;  /* 0x0000008e008e7308 */ /* 0x000ee20000000800 */
[----:B-1----:R-:W-:-:S07]  /*8fc0*/  F2FP.PACK_AB R5, R123, R137 ;  /* 0x000000897b05723e */ /* 0x002fce00000000ff */
[----:B------:R-:W1:Y:S08]  /*8fd0*/  MUFU.EX2 R140, R140 ;  /* 0x0000008c008c7308 */ /* 0x000e700000000800 */
[----:B------:R-:W4:Y:S01]  /*8fe0*/  MUFU.EX2 R0, R0 ;  /* 0x0000000000007308 */ /* 0x000f220000000800 */
[-C--:B---3--:R-:W-:Y:S02]  /*8ff0*/  FMUL.FTZ R40, R80, R142.reuse ;  /* 0x0000008e50287220 */ /* 0x088fe40000410000 */
[----:B------:R-:W-:-:S02]  /*9000*/  FMUL.FTZ R41, R81, R142 ;  /* 0x0000008e51297220 */ /* 0x000fc40000410000 */
[-C--:B------:R-:W-:Y:S02]  /*9010*/  FMUL.FTZ R76, R76, R142.reuse ;  /* 0x0000008e4c4c7220 */ /* 0x080fe40000410000 */
[----:B------:R-:W-:Y:S01]  /*9020*/  FMUL.FTZ R77, R77, R142 ;  /* 0x0000008e4d4d7220 */ /* 0x000fe20000410000 */
[----:B------:R-:W-:Y:S01]  /*9030*/  MUFU.EX2 R2, R2 ;  /* 0x0000000200027308 */ /* 0x000fe20000000800 */
[-C--:B-1----:R-:W-:Y:S02]  /*9040*/  FMUL.FTZ R42, R82, R140.reuse ;  /* 0x0000008c522a7220 */ /* 0x082fe40000410000 */
[-C--:B------:R-:W-:Y:S02]  /*9050*/  FMUL.FTZ R43, R83, R140.reuse ;  /* 0x0000008c532b7220 */ /* 0x080fe40000410000 */
[-C--:B------:R-:W-:Y:S02]  /*9060*/  FMUL.FTZ R78, R78, R140.reuse ;  /* 0x0000008c4e4e7220 */ /* 0x080fe40000410000 */
[----:B------:R-:W-:Y:S01]  /*9070*/  FMUL.FTZ R79, R79, R140 ;  /* 0x0000008c4f4f7220 */ /* 0x000fe20000410000 */
[----:B----4-:R-:W-:Y:S01]  /*9080*/  F2FP.PACK_AB R7, R0, R121 ;  /* 0x000000790007723e */ /* 0x010fe200000000ff */
[--C-:B------:R-:W-:Y:S01]  /*9090*/  FFMA.FTZ R81, R62, c[0x0][0x23c], -R119.reuse ;  /* 0x00008f003e517a23 */ /* 0x100fe20000010877 */
[----:B------:R-:W-:Y:S01]  /*90a0*/  MUFU.EX2 R181, R181 ;  /* 0x000000b500b57308 */ /* 0x000fe20000000800 */
[----:B------:R-:W-:-:S02]  /*90b0*/  FFMA.FTZ R83, R64, c[0x0][0x23c], -R119 ;  /* 0x00008f0040537a23 */ /* 0x000fc40000010877 */
[-C--:B------:R-:W-:Y:S01]  /*90c0*/  FMUL.FTZ R16, R104, R142.reuse ;  /* 0x0000008e68107220 */ /* 0x080fe20000410000 */
[----:B------:R-:W-:Y:S01]  /*90d0*/  LDSM.16.MT88.4 R64, [R156+0x9400] ;  /* 0x009400009c40783b */ /* 0x000fe20000004200 */
[C---:B------:R-:W-:Y:S01]  /*90e0*/  HMMA.16816.F32 R40, R4.reuse, R44, R40 ;  /* 0x0000002c0428723c */ /* 0x040fe20000001828 */
        /* <DEDUP_REMOVED lines=10> */
[--C-:B------:R-:W-:Y:S01]  /*9190*/  FFMA.FTZ R79, R63, c[0x0][0x23c], -R138.reuse ;  /* 0x00008f003f4f7a23 */ /* 0x100fe2000001088a */
[----:B------:R-:W-:Y:S01]  /*91a0*/  HMMA.16816.F32 R16, R4, R20, R16 ;  /* 0x000000140410723c */ /* 0x000fe20000001810 */
[----:B------:R-:W-:Y:S02]  /*91b0*/  FFMA.FTZ R78, R60, c[0x0][0x23c], -R119 ;  /* 0x00008f003c4e7a23 */ /* 0x000fe40000010877 */
[----:B------:R-:W1:Y:S01]  /*91c0*/  LDSM.16.MT88.4 R60, [R116+0x9400] ;  /* 0x00940000743c783b */ /* 0x000e620000004200 */
[--C-:B------:R-:W-:Y:S01]  /*91d0*/  FFMA.FTZ R76, R51, c[0x0][0x23c], -R138.reuse ;  /* 0x00008f00334c7a23 */ /* 0x100fe2000001088a */
[----:B------:R-:W-:Y:S01]  /*91e0*/  MUFU.EX2 R79, R79 ;  /* 0x0000004f004f7308 */ /* 0x000fe20000000800 */
[----:B------:R-:W-:-:S02]  /*91f0*/  FFMA.FTZ R77, R49, c[0x0][0x23c], -R138 ;  /* 0x00008f00314d7a23 */ /* 0x000fc4000001088a */
[----:B------:R-:W-:Y:S01]  /*9200*/  FFMA.FTZ R80, R196, c[0x0][0x23c], -R119 ;  /* 0x00008f00c4507a23 */ /* 0x000fe20000010877 */
[----:B------:R-:W-:Y:S01]  /*9210*/  HMMA.16816.F32 R20, R4, R22, R100 ;  /* 0x000000160414723c */ /* 0x000fe20000001864 */
[-C--:B------:R-:W-:Y:S01]  /*9220*/  FMUL.FTZ R8, R112, R142.reuse ;  /* 0x0000008e70087220 */ /* 0x080fe20000410000 */
[----:B------:R-:W-:Y:S01]  /*9230*/  LDSM.16.MT88.4 R100, [R116+0xac00] ;  /* 0x00ac00007464783b */ /* 0x000fe20000004200 */
[----:B------:R-:W-:Y:S01]  /*9240*/  FMUL.FTZ R9, R113, R142 ;  /* 0x0000008e71097220 */ /* 0x000fe20000410000 */
[----:B------:R-:W3:Y:S01]  /*9250*/  MUFU.EX2 R76, R76 ;  /* 0x0000004c004c7308 */ /* 0x000ee20000000800 */
[-C--:B------:R-:W-:Y:S02]  /*9260*/  FMUL.FTZ R10, R114, R140.reuse ;  /* 0x0000008c720a7220 */ /* 0x080fe40000410000 */
[----:B------:R-:W-:Y:S02]  /*9270*/  FMUL.FTZ R11, R115, R140 ;  /* 0x0000008c730b7220 */ /* 0x000fe40000410000 */
[----:B------:R-:W-:-:S02]  /*9280*/  FMUL.FTZ R108, R108, R142 ;  /* 0x0000008e6c6c7220 */ /* 0x000fc40000410000 */
[----:B------:R-:W-:Y:S01]  /*9290*/  FMUL.FTZ R109, R109, R142 ;  /* 0x0000008e6d6d7220 */ /* 0x000fe20000410000 */
[----:B------:R-:W-:Y:S01]  /*92a0*/  MUFU.EX2 R77, R77 ;  /* 0x0000004d004d7308 */ /* 0x000fe20000000800 */
[-C--:B------:R-:W-:Y:S01]  /*92b0*/  FMUL.FTZ R110, R110, R140.reuse ;  /* 0x0000008c6e6e7220 */ /* 0x080fe20000410000 */
[C---:B------:R-:W-:Y:S01]  /*92c0*/  HMMA.16816.F32 R8, R4.reuse, R12, R8 ;  /* 0x0000000c0408723c */ /* 0x040fe20000001808 */
[----:B------:R-:W-:Y:S02]  /*92d0*/  FMUL.FTZ R111, R111, R140 ;  /* 0x0000008c6f6f7220 */ /* 0x000fe40000410000 */
[-C--:B------:R-:W-:Y:S02]  /*92e0*/  FMUL.FTZ R24, R96, R142.reuse ;  /* 0x0000008e60187220 */ /* 0x080fe40000410000 */
[----:B------:R-:W-:Y:S01]  /*92f0*/  FMUL.FTZ R25, R97, R142 ;  /* 0x0000008e61197220 */ /* 0x000fe20000410000 */
[----:B------:R-:W4:Y:S01]  /*9300*/  MUFU.EX2 R80, R80 ;  /* 0x0000005000507308 */ /* 0x000f220000000800 */
[-C--:B------:R-:W-:Y:S01]  /*9310*/  FMUL.FTZ R26, R98, R140.reuse ;  /* 0x0000008c621a7220 */ /* 0x080fe20000410000 */
[----:B------:R-:W-:Y:S01]  /*9320*/  HMMA.16816.F32 R12, R4, R14, R108 ;  /* 0x0000000e040c723c */ /* 0x000fe2000000186c */
[----:B------:R-:W-:Y:S01]  /*9330*/  FMUL.FTZ R27, R99, R140 ;  /* 0x0000008c631b7220 */ /* 0x000fe20000410000 */
[----:B------:R-:W-:Y:S01]  /*9340*/  LDSM.16.MT88.4 R108, [R156+0xac00] ;  /* 0x00ac00009c6c783b */ /* 0x000fe20000004200 */
[----:B------:R-:W-:-:S02]  /*9350*/  FMUL.FTZ R32, R88, R142 ;  /* 0x0000008e58207220 */ /* 0x000fc40000410000 */
[----:B------:R-:W-:Y:S01]  /*9360*/  FMUL.FTZ R33, R89, R142 ;  /* 0x0000008e59217220 */ /* 0x000fe20000410000 */
[----:B------:R-:W5:Y:S01]  /*9370*/  MUFU.EX2 R78, R78 ;  /* 0x0000004e004e7308 */ /* 0x000f620000000800 */
[-C--:B------:R-:W-:Y:S01]  /*9380*/  FMUL.FTZ R34, R90, R140.reuse ;  /* 0x0000008c5a227220 */ /* 0x080fe20000410000 */
[C---:B--2---:R-:W-:Y:S01]  /*9390*/  HMMA.16816.F32 R24, R4.reuse, R28, R24 ;  /* 0x0000001c0418723c */ /* 0x044fe20000001818 */
[----:B------:R-:W-:Y:S02]  /*93a0*/  FMUL.FTZ R35, R91, R140 ;  /* 0x0000008c5b237220 */ /* 0x000fe40000410000 */
        /* <DEDUP_REMOVED lines=12> */
[-C--:B------:R-:W-:Y:S02]  /*9470*/  FMUL.FTZ R48, R72, R142.reuse ;  /* 0x0000008e48307220 */ /* 0x080fe40000410000 */
[----:B------:R-:W-:Y:S01]  /*9480*/  FMUL.FTZ R49, R73, R142 ;  /* 0x0000008e49317220 */ /* 0x000fe20000410000 */
[----:B------:R-:W-:Y:S01]  /*9490*/  MUFU.EX2 R154, R154 ;  /* 0x0000009a009a7308 */ /* 0x000fe20000000800 */
[-C--:B------:R-:W-:Y:S01]  /*94a0*/  FMUL.FTZ R50, R74, R140.reuse ;  /* 0x0000008c4a327220 */ /* 0x080fe20000410000 */
[----:B------:R-:W-:Y:S01]  /*94b0*/  HMMA.16816.F32 R36, R4, R38, R84 ;  /* 0x000000260424723c */ /* 0x000fe20000001854 */
[----:B------:R-:W-:-:S02]  /*94c0*/  FMUL.FTZ R51, R75, R140 ;  /* 0x0000008c4b337220 */ /* 0x000fc40000410000 */
[-C--:B------:R-:W-:Y:S01]  /*94d0*/  FMUL.FTZ R68, R68, R142.reuse ;  /* 0x0000008e44447220 */ /* 0x080fe20000410000 */
[----:B------:R-:W2:Y:S01]  /*94e0*/  LDSM.16.MT88.4 R72, [R156+0xb400] ;  /* 0x00b400009c48783b */ /* 0x000ea20000004200 */
[----:B------:R-:W-:Y:S01]  /*94f0*/  FMUL.FTZ R69, R69, R142 ;  /* 0x0000008e45457220 */ /* 0x000fe20000410000 */
[----:B------:R-:W-:Y:S01]  /*9500*/  MUFU.EX2 R148, R148 ;  /* 0x0000009400947308 */ /* 0x000fe20000000800 */
[-C--:B------:R-:W-:Y:S01]  /*9510*/  FMUL.FTZ R70, R70, R140.reuse ;  /* 0x0000008c46467220 */ /* 0x080fe20000410000 */
[C---:B------:R-:W-:Y:S01]  /*9520*/  HMMA.16816.F32 R48, R4.reuse, R52, R48 ;  /* 0x000000340430723c */ /* 0x040fe20000001830 */
[----:B------:R-:W-:Y:S02]  /*9530*/  FMUL.FTZ R71, R71, R140 ;  /* 0x0000008c47477220 */ /* 0x000fe40000410000 */
[--C-:B------:R-:W-:Y:S02]  /*9540*/  FFMA.FTZ R85, R195, c[0x0][0x23c], -R138.reuse ;  /* 0x00008f00c3557a23 */ /* 0x100fe4000001088a */
[--C-:B------:R-:W-:Y:S01]  /*9550*/  FFMA.FTZ R84, R193, c[0x0][0x23c], -R138.reuse ;  /* 0x00008f00c1547a23 */ /* 0x100fe2000001088a */
[----:B------:R-:W-:Y:S01]  /*9560*/  MUFU.EX2 R145, R145 ;  /* 0x0000009100917308 */ /* 0x000fe20000000800 */
[----:B---3--:R-:W-:Y:S01]  /*9570*/  F2FP.PACK_AB R52, R76, R79 ;  /* 0x0000004f4c34723e */ /* 0x008fe200000000ff */
[----:B------:R-:W-:Y:S01]  /*9580*/  HMMA.16816.F32 R4, R4, R54, R68 ;  /* 0x000000360404723c */ /* 0x000fe20000001844 */
[----:B----4-:R-:W-:Y:S01]  /*9590*/  F2FP.PACK_AB R53, R80, R83 ;  /* 0x000000535035723e */ /* 0x010fe200000000ff */
[----:B------:R-:W3:Y:S01]  /*95a0*/  LDSM.16.MT88.4 R68, [R116+0xb400] ;  /* 0x00b400007444783b */ /* 0x000ee20000004200 */
[----:B------:R-:W-:-:S02]  /*95b0*/  FFMA.FTZ R82, R191, c[0x0][0x23c], -R138 ;  /* 0x00008f00bf527a23 */ /* 0x000fc4000001088a */
[--C-:B------:R-:W-:Y:S01]  /*95c0*/  FFMA.FTZ R87, R189, c[0x0][0x23c], -R138.reuse ;  /* 0x00008f00bd577a23 */ /* 0x100fe2000001088a */
[----:B------:R-:W-:Y:S01]  /*95d0*/  MUFU.EX2 R85, R85 ;  /* 0x0000005500557308 */ /* 0x000fe20000000800 */
[----:B------:R-:W-:Y:S01]  /*95e0*/  F2FP.PACK_AB R54, R2, R77 ;  /* 0x0000004d0236723e */ /* 0x000fe200000000ff */
[--C-:B------:R-:W-:Y:S01]  /*95f0*/  FFMA.FTZ R91, R194, c[0x0][0x23c], -R119.reuse ;  /* 0x00008f00c25b7a23 */ /* 0x100fe20000010877 */
[----:B-----5:R-:W-:Y:S01]  /*9600*/  F2FP.PACK_AB R55, R78, R81 ;  /* 0x000000514e37723e */ /* 0x020fe200000000ff */
[--C-:B------:R-:W-:Y:S02]  /*9610*/  FFMA.FTZ R88, R192, c[0x0][0x23c], -R119.reuse ;  /* 0x00008f00c0587a23 */ /* 0x100fe40000010877 */
[--C-:B------:R-:W-:Y:S02]  /*9620*/  FFMA.FTZ R89, R190, c[0x0][0x23c], -R119.reuse ;  /* 0x00008f00be597a23 */ /* 0x100fe40000010877 */
[----:B------:R-:W-:Y:S01]  /*9630*/  FFMA.FTZ R86, R188, c[0x0][0x23c], -R119 ;  /* 0x00008f00bc567a23 */ /* 0x000fe20000010877 */
[----:B------:R-:W4:Y:S01]  /*9640*/  MUFU.EX2 R84, R84 ;  /* 0x0000005400547308 */ /* 0x000f220000000800 */
[----:B-1----:R-:W-:Y:S01]  /*9650*/  HMMA.16816.F32 R16, R52, R60, R16 ;  /* 0x0000003c3410723c */ /* 0x002fe20000001810 */
[----:B------:R-:W-:-:S02]  /*9660*/  FFMA.FTZ R90, R183, c[0x0][0x23c], -R138 ;  /* 0x00008f00b75a7a23 */ /* 0x000fc4000001088a */
[--C-:B------:R-:W-:Y:S02]  /*9670*/  FFMA.FTZ R97, R187, c[0x0][0x23c], -R138.reuse ;  /* 0x00008f00bb617a23 */ /* 0x100fe4000001088a */
[--C-:B------:R-:W-:Y:S02]  /*9680*/  FFMA.FTZ R96, R185, c[0x0][0x23c], -R138.reuse ;  /* 0x00008f00b9607a23 */ /* 0x100fe4000001088a */
[----:B------:R-:W-:Y:S01]  /*9690*/  MUFU.EX2 R82, R82 ;  /* 0x0000005200527308 */ /* 0x000fe20000000800 */
[C---:B------:R-:W-:Y:S01]  /*96a0*/  HMMA.16816.F32 R20, R52.reuse, R62, R20 ;  /* 0x0000003e3414723c */ /* 0x040fe20000001814 */
[----:B------:R-:W1:Y:S01]  /*96b0*/  LDSM.16.MT88.4 R60, [R116+0xd400] ;  /* 0x00d40000743c783b */ /* 0x000e620000004200 */
[--C-:B------:R-:W-:Y:S02]  /*96c0*/  FFMA.FTZ R99, R186, c[0x0][0x23c], -R119.reuse ;  /* 0x00008f00ba637a23 */ /* 0x100fe40000010877 */
[--C-:B------:R-:W-:Y:S02]  /*96d0*/  FFMA.FTZ R98, R184, c[0x0][0x23c], -R119.reuse ;  /* 0x00008f00b8627a23 */ /* 0x100fe40000010877 */
[----:B------:R-:W-:Y:S01]  /*96e0*/  FFMA.FTZ R183, R182, c[0x0][0x23c], -R119 ;  /* 0x00008f00b6b77a23 */ /* 0x000fe20000010877 */
[----:B------:R-:W-:Y:S01]  /*96f0*/  MUFU.EX2 R87, R87 ;  /* 0x0000005700577308 */ /* 0x000fe20000000800 */
[----:B------:R-:W-:Y:S01]  /*9700*/  HMMA.16816.F32 R8, R52, R64, R8 ;  /* 0x000000403408723c */ /* 0x000fe20000001808 */
[----:B------:R-:W-:-:S02]  /*9710*/  FFMA.FTZ R182, R155, c[0x0][0x23c], -R138 ;  /* 0x00008f009bb67a23 */ /* 0x000fc4000001088a */
[--C-:B------:R-:W-:Y:S02]  /*9720*/  FFMA.FTZ R155, R175, c[0x0][0x23c], -R138.reuse ;  /* 0x00008f00af9b7a23 */ /* 0x100fe4000001088a */
[--C-:B------:R-:W-:Y:S02]  /*9730*/  FFMA.FTZ R184, R153, c[0x0][0x23c], -R138.reuse ;  /* 0x00008f0099b87a23 */ /* 0x100fe4000001088a */
[----:B------:R-:W-:Y:S01]  /*9740*/  MUFU.EX2 R91, R91 ;  /* 0x0000005b005b7308 */ /* 0x000fe20000000800 */
[C---:B------:R-:W-:Y:S01]  /*9750*/  HMMA.16816.F32 R12, R52.reuse, R66, R12 ;  /* 0x00000042340c723c */ /* 0x040fe2000000180c */
[----:B------:R-:W5:Y:S01]  /*9760*/  LDSM.16.MT88.4 R64, [R156+0xd400] ;  /* 0x00d400009c40783b */ /* 0x000f620000004200 */
[--C-:B------:R-:W-:Y:S02]  /*9770*/  FFMA.FTZ R175, R150, c[0x0][0x23c], -R119.reuse ;  /* 0x00008f0096af7a23 */ /* 0x100fe40000010877 */
[----:B------:R-:W-:Y:S02]  /*9780*/  FFMA.FTZ R153, R152, c[0x0][0x23c], -R119 ;  /* 0x00008f0098997a23 */ /* 0x000fe40000010877 */
[----:B------:R-:W-:Y:S01]  /*9790*/  FFMA.FTZ R177, R177, R142, R141 ;  /* 0x0000008eb1b17223 */ /* 0x000fe2000001008d */
[----:B------:R-:W1:Y:S01]  /*97a0*/  MUFU.EX2 R88, R88 ;  /* 0x0000005800587308 */ /* 0x000e620000000800 */
[----:B--2---:R-:W-:Y:S01]  /*97b0*/  HMMA.16816.F32 R24, R52, R72, R24 ;  /* 0x000000483418723c */ /* 0x004fe20000001818 */
[----:B------:R-:W-:-:S02]  /*97c0*/  FFMA.FTZ R141, R149, c[0x0][0x23c], -R138 ;  /* 0x00008f00958d7a23 */ /* 0x000fc4000001088a */
[--C-:B------:R-:W-:Y:S02]  /*97d0*/  FFMA.FTZ R142, R147, c[0x0][0x23c], -R138.reuse ;  /* 0x00008f00938e7a23 */ /* 0x100fe4000001088a */
[--C-:B------:R-:W-:Y:S02]  /*97e0*/  FFMA.FTZ R150, R151, c[0x0][0x23c], -R138.reuse ;  /* 0x00008f0097967a23 */ /* 0x100fe4000001088a */
[----:B------:R-:W-:Y:S01]  /*97f0*/  MUFU.EX2 R89, R89 ;  /* 0x0000005900597308 */ /* 0x000fe20000000800 */
[C---:B------:R-:W-:Y:S01]  /*9800*/  HMMA.16816.F32 R28, R52.reuse, R74, R28 ;  /* 0x0000004a341c723c */ /* 0x040fe2000000181c */
[----:B------:R-:W-:Y:S01]  /*9810*/  LDSM.16.MT88.4 R72, [R156+0xb800] ;  /* 0x00b800009c48783b */ /* 0x000fe20000004200 */
[--C-:B------:R-:W-:Y:S02]  /*9820*/  FFMA.FTZ R149, R134, c[0x0][0x23c], -R119.reuse ;  /* 0x00008f0086957a23 */ /* 0x100fe40000010877 */
[----:B------:R-:W-:Y:S02]  /*9830*/  FFMA.FTZ R147, R144, c[0x0][0x23c], -R119 ;  /* 0x00008f0090937a23 */ /* 0x000fe40000010877 */
[--C-:B------:R-:W-:Y:S01]  /*9840*/  FFMA.FTZ R134, R127, c[0x0][0x23c], -R138.reuse ;  /* 0x00008f007f867a23 */ /* 0x100fe2000001088a */
[----:B------:R-:W2:Y:S01]  /*9850*/  MUFU.EX2 R86, R86 ;  /* 0x0000005600567308 */ /* 0x000ea20000000800 */
[----:B---3--:R-:W-:Y:S01]  /*9860*/  HMMA.16816.F32 R32, R52, R68, R32 ;  /* 0x000000443420723c */ /* 0x008fe20000001820 */
[----:B------:R-:W-:-:S02]  /*9870*/  FFMA.FTZ R127, R125, c[0x0][0x23c], -R138 ;  /* 0x00008f007d7f7a23 */ /* 0x000fc4000001088a */
[--C-:B------:R-:W-:Y:S02]  /*9880*/  FFMA.FTZ R92, R131, c[0x0][0x23c], -R138.reuse ;  /* 0x00008f00835c7a23 */ /* 0x100fe4000001088a */
[--C-:B------:R-:W-:Y:S02]  /*9890*/  FFMA.FTZ R93, R129, c[0x0][0x23c], -R138.reuse ;  /* 0x00008f00815d7a23 */ /* 0x100fe4000001088a */
[----:B------:R-:W-:Y:S01]  /*98a0*/  MUFU.EX2 R97, R97 ;  /* 0x0000006100617308 */ /* 0x000fe20000000800 */
[----:B-1----:R-:W-:Y:S01]  /*98b0*/  HMMA.16816.F32 R48, R52, R60, R48 ;  /* 0x0000003c3430723c */ /* 0x002fe20000001830 */
[----:B------:R-:W-:Y:S02]  /*98c0*/  FFMA.FTZ R125, R133, c[0x0][0x23c], -R138 ;  /* 0x00008f00857d7a23 */ /* 0x000fe4000001088a */
[--C-:B------:R-:W-:Y:S02]  /*98d0*/  FFMA.FTZ R129, R130, c[0x0][0x23c], -R119.reuse ;  /* 0x00008f0082817a23 */ /* 0x100fe40000010877 */
[----:B------:R-:W-:-:S02]  /*98e0*/  FFMA.FTZ R131, R124, c[0x0][0x23c], -R119 ;  /* 0x00008f007c837a23 */ /* 0x000fc40000010877 */
[----:B------:R-:W1:Y:S01]  /*98f0*/  MUFU.EX2 R96, R96 ;  /* 0x0000006000607308 */ /* 0x000e620000000800 */
[C---:B------:R-:W-:Y:S01]  /*9900*/  HMMA.16816.F32 R4, R52.reuse, R62, R4 ;  /* 0x0000003e3404723c */ /* 0x040fe20000001804 */
[----:B------:R-:W3:Y:S01]  /*9910*/  LDSM.16.MT88.4 R60, [R116+0x9800] ;  /* 0x00980000743c783b */ /* 0x000ee20000004200 */
[----:B------:R-:W-:Y:S02]  /*9920*/  FADD.FTZ R177, R136, R177 ;  /* 0x000000b188b17221 */ /* 0x000fe40000010000 */
[----:B------:R-:W-:Y:S02]  /*9930*/  FFMA.FTZ R140, R180, R140, R137 ;  /* 0x0000008cb48c7223 */ /* 0x000fe40000010089 */
[--C-:B------:R-:W-:Y:S01]  /*9940*/  FFMA.FTZ R180, R117, c[0x0][0x23c], -R119.reuse ;  /* 0x00008f0075b47a23 */ /* 0x100fe20000010877 */
[----:B------:R-:W-:Y:S01]  /*9950*/  MUFU.EX2 R90, R90 ;  /* 0x0000005a005a7308 */ /* 0x000fe20000000800 */
[----:B-----5:R-:W-:Y:S01]  /*9960*/  HMMA.16816.F32 R40, R52, R64, R40 ;  /* 0x000000403428723c */ /* 0x020fe20000001828 */
[----:B------:R-:W-:-:S02]  /*9970*/  FFMA.FTZ R95, R59, c[0x0][0x23c], -R119 ;  /* 0x00008f003b5f7a23 */ /* 0x000fc40000010877 */
[----:B------:R-:W-:Y:S02]  /*9980*/  FFMA.FTZ R94, R58, c[0x0][0x23c], -R119 ;  /* 0x00008f003a5e7a23 */ /* 0x000fe40000010877 */
[----:B------:R-:W-:Y:S02]  /*9990*/  FADD.FTZ R140, R123, R140 ;  /* 0x0000008c7b8c7221 */ /* 0x000fe40000010000 */
[----:B------:R-:W-:Y:S01]  /*99a0*/  MUFU.EX2 R99, R99 ;  /* 0x0000006300637308 */ /* 0x000fe20000000800 */
[C---:B------:R-:W-:Y:S01]  /*99b0*/  HMMA.16816.F32 R44, R52.reuse, R66, R44 ;  /* 0x00000042342c723c */ /* 0x040fe2000000182c */
[----:B------:R-:W5:Y:S01]  /*99c0*/  LDSM.16.MT88.4 R64, [R156+0x9800] ;  /* 0x009800009c40783b */ /* 0x000f620000004200 */
[----:B------:R-:W-:Y:S02]  /*99d0*/  FADD.FTZ R122, R122, R177 ;  /* 0x000000b17a7a7221 */ /* 0x000fe40000010000 */
[----:B------:R-:W-:Y:S02]  /*99e0*/  FADD.FTZ R121, R121, R140 ;  /* 0x0000008c79797221 */ /* 0x000fe40000010000 */
[----:B------:R-:W-:Y:S01]  /*99f0*/  FADD.FTZ R122, R57, R122 ;  /* 0x0000007a397a7221 */ /* 0x000fe20000010000 */
[----:B------:R-:W1:Y:S01]  /*9a00*/  MUFU.EX2 R98, R98 ;  /* 0x0000006200627308 */ /* 0x000e620000000800 */
[----:B------:R-:W-:Y:S01]  /*9a10*/  HMMA.16816.F32 R36, R52, R70, R36 ;  /* 0x000000463424723c */ /* 0x000fe20000001824 */
[----:B------:R-:W1:Y:S01]  /*9a20*/  LDSM.16.MT88.4 R68, [R116+0xb800] ;  /* 0x00b800007444783b */ /* 0x000e620000004200 */
[----:B------:R-:W-:-:S02]  /*9a30*/  FADD.FTZ R0, R0, R121 ;  /* 0x0000007900007221 */ /* 0x000fc40000010000 */
[----:B------:R-:W-:Y:S02]  /*9a40*/  FADD.FTZ R79, R79, R122 ;  /* 0x0000007a4f4f7221 */ /* 0x000fe40000010000 */
[----:B------:R-:W-:Y:S01]  /*9a50*/  FADD.FTZ R83, R83, R0 ;  /* 0x0000000053537221 */ /* 0x000fe20000010000 */
[----:B----4-:R-:W-:Y:S01]  /*9a60*/  F2FP.PACK_AB R52, R84, R85 ;  /* 0x000000555434723e */ /* 0x010fe200000000ff */
[----:B------:R-:W4:Y:S01]  /*9a70*/  MUFU.EX2 R183, R183 ;  /* 0x000000b700b77308 */ /* 0x000f220000000800 */
[----:B------:R-:W-:Y:S01]  /*9a80*/  F2FP.PACK_AB R53, R88, R91 ;  /* 0x0000005b5835723e */ /* 0x000fe200000000ff */
[----:B------:R-:W-:Y:S01]  /*9a90*/  FADD.FTZ R76, R76, R79 ;  /* 0x0000004f4c4c7221 */ /* 0x000fe20000010000 */
[----:B------:R-:W-:Y:S01]  /*9aa0*/  F2FP.PACK_AB R54, R87, R82 ;  /* 0x000000525736723e */ /* 0x000fe200000000ff */
[----:B------:R-:W-:Y:S01]  /*9ab0*/  FADD.FTZ R80, R80, R83 ;  /* 0x0000005350507221 */ /* 0x000fe20000010000 */
[----:B--2---:R-:W-:Y:S01]  /*9ac0*/  F2FP.PACK_AB R55, R86, R89 ;  /* 0x000000595637723e */ /* 0x004fe200000000ff */
[----:B------:R-:W-:-:S02]  /*9ad0*/  FADD.FTZ R77, R77, R76 ;  /* 0x0000004c4d4d7221 */ /* 0x000fc40000010000 */
[----:B------:R-:W2:Y:S01]  /*9ae0*/  MUFU.EX2 R182, R182 ;  /* 0x000000b600b67308 */ /* 0x000ea20000000800 */
[----:B------:R-:W-:Y:S02]  /*9af0*/  FADD.FTZ R81, R81, R80 ;  /* 0x0000005051517221 */ /* 0x000fe40000010000 */
[----:B------:R-:W-:Y:S01]  /*9b00*/  FADD.FTZ R2, R2, R77 ;  /* 0x0000004d02027221 */ /* 0x000fe20000010000 */
[----:B---3--:R-:W-:Y:S01]  /*9b10*/  HMMA.16816.F32 R16, R52, R60, R16 ;  /* 0x0000003c3410723c */ /* 0x008fe20000001810 */
[----:B------:R-:W-:-:S03]  /*9b20*/  FADD.FTZ R78, R78, R81 ;  /* 0x000000514e4e7221 */ /* 0x000fc60000010000 */
[----:B------:R-:W-:Y:S01]  /*9b30*/  MUFU.EX2 R155, R155 ;  /* 0x0000009b009b7308 */ /* 0x000fe20000000800 */
[----:B------:R-:W-:Y:S02]  /*9b40*/  FADD.FTZ R91, R91, R78 ;  /* 0x0000004e5b5b7221 */ /* 0x000fe40000010000 */
[----:B------:R-:W-:Y:S01]  /*9b50*/  LDSM.16.MT88.4 R76, [R156+0xec00] ;  /* 0x00ec00009c4c783b */ /* 0x000fe20000004200 */
[----:B------:R-:W-:Y:S01]  /*9b60*/  HMMA.16816.F32 R20, R52, R62, R20 ;  /* 0x0000003e3414723c */ /* 0x000fe20000001814 */
[----:B------:R-:W-:Y:S02]  /*9b70*/  FADD.FTZ R88, R88, R91 ;  /* 0x0000005b58587221 */ /* 0x000fe40000010000 */
[----:B------:R-:W3:Y:S01]  /*9b80*/  LDSM.16.MT88.4 R60, [R116+0xd800] ;  /* 0x00d80000743c783b */ /* 0x000ee20000004200 */
[----:B------:R-:W-:Y:S01]  /*9b90*/  MUFU.EX2 R184, R184 ;  /* 0x000000b800b87308 */ /* 0x000fe20000000800 */
[----:B------:R-:W-:-:S03]  /*9ba0*/  FADD.FTZ R89, R89, R88 ;  /* 0x0000005859597221 */ /* 0x000fc60000010000 */
[----:B-----5:R-:W-:Y:S01]  /*9bb0*/  HMMA.16816.F32 R8, R52, R64, R8 ;  /* 0x000000403408723c */ /* 0x020fe20000001808 */
[----:B------:R-:W-:-:S03]  /*9bc0*/  FADD.FTZ R86, R86, R89 ;  /* 0x0000005956567221 */ /* 0x000fc60000010000 */
[----:B------:R-:W5:Y:S04]  /*9bd0*/  MUFU.EX2 R175, R175 ;  /* 0x000000af00af7308 */ /* 0x000f680000000800 */
[C---:B------:R-:W-:Y:S01]  /*9be0*/  HMMA.16816.F32 R12, R52.reuse, R66, R12 ;  /* 0x00000042340c723c */ /* 0x040fe2000000180c */
[----:B------:R-:W2:Y:S03]  /*9bf0*/  LDSM.16.MT88.4 R64, [R156+0xd800] ;  /* 0x00d800009c40783b */ /* 0x000ea60000004200 */
[----:B------:R-:W1:Y:S04]  /*9c00*/  MUFU.EX2 R153, R153 ;  /* 0x0000009900997308 */ /* 0x000e680000000800 */
[C---:B------:R-:W-:Y:S04]  /*9c10*/  HMMA.16816.F32 R24, R52.reuse, R72, R24 ;  /* 0x000000483418723c */ /* 0x040fe80000001818 */
[----:B------:R-:W-:Y:S04]  /*9c20*/  MUFU.EX2 R141, R141 ;  /* 0x0000008d008d7308 */ /* 0x000fe80000000800 */
[C---:B------:R-:W-:Y:S01]  /*9c30*/  HMMA.16816.F32 R28, R52.reuse, R74, R28 ;  /* 0x0000004a341c723c */ /* 0x040fe2000000181c */
[----:B------:R-:W-:Y:S03]  /*9c40*/  LDSM.16.MT88.4 R72, [R156+0xbc00] ;  /* 0x00bc00009c48783b */ /* 0x000fe60000004200 */
[----:B------:R-:W2:Y:S04]  /*9c50*/  MUFU.EX2 R150, R150 ;  /* 0x0000009600967308 */ /* 0x000ea80000000800 */
[C---:B-1----:R-:W-:Y:S04]  /*9c60*/  HMMA.16816.F32 R32, R52.reuse, R68, R32 ;  /* 0x000000443420723c */ /* 0x042fe80000001820 */
[----:B------:R-:W-:Y:S04]  /*9c70*/  MUFU.EX2 R142, R142 ;  /* 0x0000008e008e7308 */ /* 0x000fe80000000800 */
[C---:B---3--:R-:W-:Y:S04]  /*9c80*/  HMMA.16816.F32 R48, R52.reuse, R60, R48 ;  /* 0x0000003c3430723c */ /* 0x048fe80000001830 */
[----:B------:R-:W-:Y:S04]  /*9c90*/  MUFU.EX2 R146, R146 ;  /* 0x0000009200927308 */ /* 0x000fe80000000800 */
[C---:B------:R-:W-:Y:S01]  /*9ca0*/  HMMA.16816.F32 R4, R52.reuse, R62, R4 ;  /* 0x0000003e3404723c */ /* 0x040fe20000001804 */
[----:B------:R-:W1:Y:S03]  /*9cb0*/  LDSM.16.MT88.4 R60, [R116+0x9c00] ;  /* 0x009c0000743c783b */ /* 0x000e660000004200 */
[----:B------:R-:W3:Y:S04]  /*9cc0*/  MUFU.EX2 R149, R149 ;  /* 0x0000009500957308 */ /* 0x000ee80000000800 */
[C---:B--2---:R-:W-:Y:S04]  /*9cd0*/  HMMA.16816.F32 R40, R52.reuse, R64, R40 ;  /* 0x000000403428723c */ /* 0x044fe80000001828 */
[----:B------:R-:W-:Y:S04]  /*9ce0*/  MUFU.EX2 R132, R132 ;  /* 0x0000008400847308 */ /* 0x000fe80000000800 */
[C---:B------:R-:W-:Y:S01]  /*9cf0*/  HMMA.16816.F32 R44, R52.reuse, R66, R44 ;  /* 0x00000042342c723c */ /* 0x040fe2000000182c */
[----:B------:R-:W2:Y:S03]  /*9d00*/  LDSM.16.MT88.4 R64, [R156+0x9c00] ;  /* 0x009c00009c40783b */ /* 0x000ea60000004200 */
[----:B------:R-:W1:Y:S04]  /*9d10*/  MUFU.EX2 R147, R147 ;  /* 0x0000009300937308 */ /* 0x000e680000000800 */
[----:B------:R-:W-:Y:S01]  /*9d20*/  HMMA.16816.F32 R36, R52, R70, R36 ;  /* 0x000000463424723c */ /* 0x000fe20000001824 */
[----:B------:R-:W3:Y:S03]  /*9d30*/  LDSM.16.MT88.4 R68, [R116+0xbc00] ;  /* 0x00bc00007444783b */ /* 0x000ee60000004200 */
[----:B------:R-:W-:Y:S03]  /*9d40*/  MUFU.EX2 R134, R134 ;  /* 0x0000008600867308 */ /* 0x000fe60000000800 */
[----:B------:R-:W-:-:S02]  /*9d50*/  F2FP.PACK_AB R52, R96, R97 ;  /* 0x000000616034723e */ /* 0x000fc400000000ff */
[----:B------:R-:W-:Y:S01]  /*9d60*/  F2FP.PACK_AB R53, R98, R99 ;  /* 0x000000636235723e */ /* 0x000fe200000000ff */
[----:B------:R-:W-:Y:S01]  /*9d70*/  FADD.FTZ R99, R99, R86 ;  /* 0x0000005663637221 */ /* 0x000fe20000010000 */
[----:B------:R-:W-:Y:S01]  /*9d80*/  F2FP.PACK_AB R54, R181, R90 ;  /* 0x0000005ab536723e */ /* 0x000fe200000000ff */
[----:B------:R-:W2:Y:S01]  /*9d90*/  MUFU.EX2 R127, R127 ;  /* 0x0000007f007f7308 */ /* 0x000ea20000000800 */
[----:B----4-:R-:W-:-:S07]  /*9da0*/  F2FP.PACK_AB R55, R176, R183 ;  /* 0x000000b7b037723e */ /* 0x010fce00000000ff */
[C---:B-1----:R-:W-:Y:S01]  /*9db0*/  HMMA.16816.F32 R16, R52.reuse, R60, R16 ;  /* 0x0000003c3410723c */ /* 0x042fe20000001810 */
[----:B------:R-:W-:Y:S07]  /*9dc0*/  MUFU.EX2 R125, R125 ;  /* 0x0000007d007d7308 */ /* 0x000fee0000000800 */
[C---:B------:R-:W-:Y:S01]  /*9dd0*/  HMMA.16816.F32 R20, R52.reuse, R62, R20 ;  /* 0x0000003e3414723c */ /* 0x040fe20000001814 */
[----:B------:R-:W1:Y:S01]  /*9de0*/  LDSM.16.MT88.4 R60, [R116+0xdc00] ;  /* 0x00dc0000743c783b */ /* 0x000e620000004200 */
[----:B------:R-:W-:Y:S06]  /*9df0*/  MUFU.EX2 R136, R143 ;  /* 0x0000008f00887308 */ /* 0x000fec0000000800 */
[C---:B--2---:R-:W-:Y:S02]  /*9e00*/  HMMA.16816.F32 R8, R52.reuse, R64, R8 ;  /* 0x000000403408723c */ /* 0x044fe40000001808 */
[----:B------:R-:W-:Y:S06]  /*9e10*/  MUFU.EX2 R129, R129 ;  /* 0x0000008100817308 */ /* 0x000fec0000000800 */
[C---:B------:R-:W-:Y:S01]  /*9e20*/  HMMA.16816.F32 R12, R52.reuse, R66, R12 ;  /* 0x00000042340c723c */ /* 0x040fe2000000180c */
[----:B------:R-:W2:Y:S01]  /*9e30*/  LDSM.16.MT88.4 R64, [R156+0xdc00] ;  /* 0x00dc00009c40783b */ /* 0x000ea20000004200 */
[----:B------:R-:W4:Y:S06]  /*9e40*/  MUFU.EX2 R128, R128 ;  /* 0x0000008000807308 */ /* 0x000f2c0000000800 */
[C---:B---3--:R-:W-:Y:S02]  /*9e50*/  HMMA.16816.F32 R32, R52.reuse, R68, R32 ;  /* 0x000000443420723c */ /* 0x048fe40000001820 */
[----:B------:R-:W-:Y:S06]  /*9e60*/  MUFU.EX2 R126, R126 ;  /* 0x0000007e007e7308 */ /* 0x000fec0000000800 */
[C---:B------:R-:W-:Y:S01]  /*9e70*/  HMMA.16816.F32 R36, R52.reuse, R70, R36 ;  /* 0x000000463424723c */ /* 0x040fe20000001824 */
[----:B------:R-:W-:Y:S01]  /*9e80*/  LDSM.16.MT88.4 R68, [R116+0xc000] ;  /* 0x00c000007444783b */ /* 0x000fe20000004200 */
[----:B------:R-:W3:Y:S06]  /*9e90*/  MUFU.EX2 R131, R131 ;  /* 0x0000008300837308 */ /* 0x000eec0000000800 */
[C---:B------:R-:W-:Y:S02]  /*9ea0*/  HMMA.16816.F32 R24, R52.reuse, R72, R24 ;  /* 0x000000483418723c */ /* 0x040fe40000001818 */
[----:B------:R-:W-:Y:S06]  /*9eb0*/  MUFU.EX2 R58, R92 ;  /* 0x0000005c003a7308 */ /* 0x000fec0000000800 */
[C---:B-1----:R-:W-:Y:S02]  /*9ec0*/  HMMA.16816.F32 R48, R52.reuse, R60, R48 ;  /* 0x0000003c3430723c */ /* 0x042fe40000001830 */
[----:B------:R-:W1:Y:S06]  /*9ed0*/  MUFU.EX2 R59, R93 ;  /* 0x0000005d003b7308 */ /* 0x000e6c0000000800 */
[C---:B------:R-:W-:Y:S01]  /*9ee0*/  HMMA.16816.F32 R4, R52.reuse, R62, R4 ;  /* 0x0000003e3404723c */ /* 0x040fe20000001804 */
[----:B------:R-:W1:Y:S01]  /*9ef0*/  LDSM.16.MT88.4 R60, [R116+0xa000] ;  /* 0x00a00000743c783b */ /* 0x000e620000004200 */
[----:B------:R-:W-:Y:S06]  /*9f00*/  MUFU.EX2 R139, R139 ;  /* 0x0000008b008b7308 */ /* 0x000fec0000000800 */
[C---:B--2---:R-:W-:Y:S02]  /*9f10*/  HMMA.16816.F32 R40, R52.reuse, R64, R40 ;  /* 0x000000403428723c */ /* 0x044fe40000001828 */
[----:B------:R-:W-:Y:S06]  /*9f20*/  MUFU.EX2 R180, R180 ;  /* 0x000000b400b47308 */ /* 0x000fec0000000800 */
[C---:B------:R-:W-:Y:S01]  /*9f30*/  HMMA.16816.F32 R44, R52.reuse, R66, R44 ;  /* 0x00000042342c723c */ /* 0x040fe2000000182c */
[----:B------:R-:W2:Y:S07]  /*9f40*/  LDSM.16.MT88.4 R64, [R156+0xa000] ;  /* 0x00a000009c40783b */ /* 0x000eae0000004200 */
[----:B------:R-:W-:Y:S01]  /*9f50*/  HMMA.16816.F32 R28, R52, R74, R28 ;  /* 0x0000004a341c723c */ /* 0x000fe2000000181c */
[----:B------:R-:W3:Y:S06]  /*9f60*/  LDSM.16.MT88.4 R72, [R156+0xc000] ;  /* 0x00c000009c48783b */ /* 0x000eec0000004200 */
[----:B------:R-:W-:-:S02]  /*9f70*/  F2FP.PACK_AB R52, R163, R182 ;  /* 0x000000b6a334723e */ /* 0x000fc400000000ff */
[----:B-----5:R-:W-:Y:S02]  /*9f80*/  F2FP.PACK_AB R53, R175, R154 ;  /* 0x0000009aaf35723e */ /* 0x020fe400000000ff */
        /* <DEDUP_REMOVED lines=10> */
[----:B------:R-:W5:Y:S07]  /*a030*/  LDSM.16.MT88.4 R68, [R156+0xa400] ;  /* 0x00a400009c44783b */ /* 0x000f6e0000004200 */
[C---:B---3--:R-:W-:Y:S08]  /*a040*/  HMMA.16816.F32 R24, R52.reuse, R72, R24 ;  /* 0x000000483418723c */ /* 0x048ff00000001818 */
[C---:B-1----:R-:W-:Y:S08]  /*a050*/  HMMA.16816.F32 R48, R52.reuse, R60, R48 ;  /* 0x0000003c3430723c */ /* 0x042ff00000001830 */
[C---:B------:R-:W-:Y:S01]  /*a060*/  HMMA.16816.F32 R4, R52.reuse, R62, R4 ;  /* 0x0000003e3404723c */ /* 0x040fe20000001804 */
[----:B------:R-:W1:Y:S07]  /*a070*/  LDSM.16.MT88.4 R60, [R116+0xa400] ;  /* 0x00a40000743c783b */ /* 0x000e6e0000004200 */
[C---:B------:R-:W-:Y:S01]  /*a080*/  HMMA.16816.F32 R28, R52.reuse, R74, R28 ;  /* 0x0000004a341c723c */ /* 0x040fe2000000181c */
[----:B------:R-:W-:Y:S07]  /*a090*/  LDSM.16.MT88.4 R72, [R116+0xc400] ;  /* 0x00c400007448783b */ /* 0x000fee0000004200 */
[C---:B--2---:R-:W-:Y:S08]  /*a0a0*/  HMMA.16816.F32 R40, R52.reuse, R64, R40 ;  /* 0x000000403428723c */ /* 0x044ff00000001828 */
[----:B------:R-:W-:Y:S01]  /*a0b0*/  HMMA.16816.F32 R44, R52, R66, R44 ;  /* 0x00000042342c723c */ /* 0x000fe2000000182c */
[----:B------:R-:W2:Y:S06]  /*a0c0*/  LDSM.16.MT88.4 R64, [R156+0xc400] ;  /* 0x00c400009c40783b */ /* 0x000eac0000004200 */
[----:B------:R-:W-:-:S02]  /*a0d0*/  F2FP.PACK_AB R52, R150, R141 ;  /* 0x0000008d9634723e */ /* 0x000fc400000000ff */
[----:B------:R-:W-:Y:S02]  /*a0e0*/  F2FP.PACK_AB R53, R149, R146 ;  /* 0x000000929535723e */ /* 0x000fe400000000ff */
[----:B------:R-:W-:Y:S02]  /*a0f0*/  F2FP.PACK_AB R54, R145, R142 ;  /* 0x0000008e9136723e */ /* 0x000fe400000000ff */
[----:B------:R-:W-:-:S07]  /*a100*/  F2FP.PACK_AB R55, R147, R132 ;  /* 0x000000849337723e */ /* 0x000fce00000000ff */
[C---:B-----5:R-:W-:Y:S08]  /*a110*/  HMMA.16816.F32 R8, R52.reuse, R68, R8 ;  /* 0x000000443408723c */ /* 0x060ff00000001808 */
        /* <DEDUP_REMOVED lines=8> */
[C---:B------:R-:W-:Y:S08]  /*a1a0*/  HMMA.16816.F32 R32, R52.reuse, R72, R32 ;  /* 0x000000483420723c */ /* 0x040ff00000001820 */
[C---:B---3--:R-:W-:Y:S08]  /*a1b0*/  HMMA.16816.F32 R40, R52.reuse, R68, R40 ;  /* 0x000000443428723c */ /* 0x048ff00000001828 */
[C---:B------:R-:W-:Y:S01]  /*a1c0*/  HMMA.16816.F32 R44, R52.reuse, R70, R44 ;  /* 0x00000046342c723c */ /* 0x040fe2000000182c */
[----:B------:R-:W2:Y:S07]  /*a1d0*/  LDSM.16.MT88.4 R68, [R116+0xa800] ;  /* 0x00a800007444783b */ /* 0x000eae0000004200 */
[C---:B-1----:R-:W-:Y:S08]  /*a1e0*/  HMMA.16816.F32 R48, R52.reuse, R60, R48 ;  /* 0x0000003c3430723c */ /* 0x042ff00000001830 */
[C---:B------:R-:W-:Y:S01]  /*a1f0*/  HMMA.16816.F32 R4, R52.reuse, R62, R4 ;  /* 0x0000003e3404723c */ /* 0x040fe20000001804 */
[----:B------:R-:W1:Y:S07]  /*a200*/  LDSM.16.MT88.4 R60, [R156+0xc800] ;  /* 0x00c800009c3c783b */ /* 0x000e6e0000004200 */
[----:B------:R-:W-:Y:S01]  /*a210*/  HMMA.16816.F32 R36, R52, R74, R36 ;  /* 0x0000004a3424723c */ /* 0x000fe20000001824 */
[----:B------:R-:W3:Y:S06]  /*a220*/  LDSM.16.MT88.4 R72, [R116+0xc800] ;  /* 0x00c800007448783b */ /* 0x000eec0000004200 */
[----:B------:R-:W-:-:S02]  /*a230*/  F2FP.PACK_AB R52, R127, R134 ;  /* 0x000000867f34723e */ /* 0x000fc400000000ff */
[----:B----4-:R-:W-:Y:S02]  /*a240*/  F2FP.PACK_AB R53, R128, R129 ;  /* 0x000000818035723e */ /* 0x010fe400000000ff */
[----:B------:R-:W-:Y:S02]  /*a250*/  F2FP.PACK_AB R54, R136, R125 ;  /* 0x0000007d8836723e */ /* 0x000fe400000000ff */
[----:B------:R-:W-:-:S07]  /*a260*/  F2FP.PACK_AB R55, R131, R126 ;  /* 0x0000007e8337723e */ /* 0x000fce00000000ff */
[C---:B--2---:R-:W-:Y:S08]  /*a270*/  HMMA.16816.F32 R16, R52.reuse, R68, R16 ;  /* 0x000000443410723c */ /* 0x044ff00000001810 */
[C---:B------:R-:W-:Y:S01]  /*a280*/  HMMA.16816.F32 R20, R52.reuse, R70, R20 ;  /* 0x000000463414723c */ /* 0x040fe20000001814 */
[----:B------:R-:W2:Y:S07]  /*a290*/  LDSM.16.MT88.4 R68, [R116+0xe800] ;  /* 0x00e800007444783b */ /* 0x000eae0000004200 */
[C---:B------:R-:W-:Y:S08]  /*a2a0*/  HMMA.16816.F32 R8, R52.reuse, R64, R8 ;  /* 0x000000403408723c */ /* 0x040ff00000001808 */
[C---:B-1----:R-:W-:Y:S01]  /*a2b0*/  HMMA.16816.F32 R24, R52.reuse, R60, R24 ;  /* 0x0000003c3418723c */ /* 0x042fe20000001818 */
[----:B------:R-:W-:Y:S07]  /*a2c0*/  MUFU.EX2 R61, R95 ;  /* 0x0000005f003d7308 */ /* 0x000fee0000000800 */
[C---:B------:R-:W-:Y:S01]  /*a2d0*/  HMMA.16816.F32 R28, R52.reuse, R62, R28 ;  /* 0x0000003e341c723c */ /* 0x040fe2000000181c */
[----:B------:R-:W-:Y:S07]  /*a2e0*/  MUFU.EX2 R62, R135 ;  /* 0x00000087003e7308 */ /* 0x000fee0000000800 */
[C---:B------:R-:W-:Y:S01]  /*a2f0*/  HMMA.16816.F32 R12, R52.reuse, R66, R12 ;  /* 0x00000042340c723c */ /* 0x040fe2000000180c */
[----:B------:R1:W4:Y:S01]  /*a300*/  MUFU.EX2 R60, R94 ;  /* 0x0000005e003c7308 */ /* 0x0003220000000800 */
[----:B------:R-:W5:Y:S06]  /*a310*/  LDSM.16.MT88.4 R64, [R156+0xe800] ;  /* 0x00e800009c40783b */ /* 0x000f6c0000004200 */
[C---:B---3--:R-:W-:Y:S01]  /*a320*/  HMMA.16816.F32 R32, R52.reuse, R72, R32 ;  /* 0x000000483420723c */ /* 0x048fe20000001820 */
[----:B------:R-:W3:Y:S07]  /*a330*/  MUFU.EX2 R63, R120 ;  /* 0x00000078003f7308 */ /* 0x000eee0000000800 */
[C---:B--2---:R-:W-:Y:S01]  /*a340*/  HMMA.16816.F32 R48, R52.reuse, R68, R48 ;  /* 0x000000443430723c */ /* 0x044fe20000001830 */
[----:B-1----:R-:W1:Y:S06]  /*a350*/  LDSM.16.MT88.4 R92, [R156+0xcc00] ;  /* 0x00cc00009c5c783b */ /* 0x002e6c0000004200 */
[----:B------:R-:W-:Y:S01]  /*a360*/  F2FP.PACK_AB R68, R59, R58 ;  /* 0x0000003a3b44723e */ /* 0x000fe200000000ff */
[----:B------:R-:W-:Y:S01]  /*a370*/  HMMA.16816.F32 R4, R52, R70, R4 ;  /* 0x000000463404723c */ /* 0x000fe20000001804 */
[----:B----4-:R-:W-:-:S06]  /*a380*/  F2FP.PACK_AB R69, R60, R61 ;  /* 0x0000003d3c45723e */ /* 0x010fcc00000000ff */
[----:B------:R-:W-:Y:S01]  /*a390*/  F2FP.PACK_AB R70, R62, R139 ;  /* 0x0000008b3e46723e */ /* 0x000fe200000000ff */
[----:B------:R-:W-:Y:S01]  /*a3a0*/  HMMA.16816.F32 R36, R52, R74, R36 ;  /* 0x0000004a3424723c */ /* 0x000fe20000001824 */
[----:B---3--:R-:W-:-:S07]  /*a3b0*/  F2FP.PACK_AB R71, R180, R63 ;  /* 0x0000003fb447723e */ /* 0x008fce00000000ff */
[C---:B------:R-:W-:Y:S01]  /*a3c0*/  HMMA.16816.F32 R112, R68.reuse, R108, R8 ;  /* 0x0000006c4470723c */ /* 0x040fe20000001808 */
[----:B------:R-:W2:Y:S07]  /*a3d0*/  LDSM.16.MT88.4 R8, [R116+0xcc00] ;  /* 0x00cc00007408783b */ /* 0x000eae0000004200 */
[C---:B------:R-:W-:Y:S07]  /*a3e0*/  HMMA.16816.F32 R108, R68.reuse, R110, R12 ;  /* 0x0000006e446c723c */ /* 0x040fee000000180c */
[----:B------:R-:W-:Y:S01]  /*a3f0*/  FADD.FTZ R13, R85, R2 ;  /* 0x00000002550d7221 */ /* 0x000fe20000010000 */
[----:B------:R-:W-:Y:S01]  /*a400*/  HMMA.16816.F32 R104, R68, R100, R16 ;  /* 0x000000644468723c */ /* 0x000fe20000001810 */
[----:B------:R-:W-:-:S02]  /*a410*/  MOV R2, R56 ;  /* 0x0000003800027202 */ /* 0x000fc40000000f00 */
[----:B------:R-:W-:-:S04]  /*a420*/  FADD.FTZ R13, R84, R13 ;  /* 0x0000000d540d7221 */ /* 0x000fc80000010000 */
[----:B------:R-:W-:Y:S01]  /*a430*/  FADD.FTZ R0, R82, R13 ;  /* 0x0000000d52007221 */ /* 0x000fe20000010000 */
[----:B-----5:R-:W-:Y:S03]  /*a440*/  HMMA.16816.F32 R40, R52, R64, R40 ;  /* 0x000000403428723c */ /* 0x020fe60000001828 */
[----:B------:R-:W-:-:S04]  /*a450*/  FADD.FTZ R0, R87, R0 ;  /* 0x0000000057007221 */ /* 0x000fc80000010000 */
[----:B------:R-:W-:Y:S01]  /*a460*/  FADD.FTZ R13, R97, R0 ;  /* 0x00000000610d7221 */ /* 0x000fe20000010000 */
[----:B------:R-:W-:Y:S01]  /*a470*/  HMMA.16816.F32 R44, R52, R66, R44 ;  /* 0x00000042342c723c */ /* 0x000fe2000000182c */
[----:B------:R-:W-:Y:S02]  /*a480*/  FADD.FTZ R0, R98, R99 ;  /* 0x0000006362007221 */ /* 0x000fe40000010000 */
[----:B------:R-:W-:Y:S02]  /*a490*/  FADD.FTZ R13, R96, R13 ;  /* 0x0000000d600d7221 */ /* 0x000fe40000010000 */
[----:B------:R-:W-:Y:S02]  /*a4a0*/  FADD.FTZ R17, R183, R0 ;  /* 0x00000000b7117221 */ /* 0x000fe40000010000 */
[----:B------:R-:W-:Y:S01]  /*a4b0*/  FADD.FTZ R90, R90, R13 ;  /* 0x0000000d5a5a7221 */ /* 0x000fe20000010000 */
[----:B-1----:R-:W-:Y:S01]  /*a4c0*/  HMMA.16816.F32 R96, R68, R92, R24 ;  /* 0x0000005c4460723c */ /* 0x002fe20000001818 */
[----:B------:R-:W-:Y:S01]  /*a4d0*/  FADD.FTZ R17, R176, R17 ;  /* 0x00000011b0117221 */ /* 0x000fe20000010000 */
[----:B------:R-:W1:Y:S01]  /*a4e0*/  LDSM.16.MT88.4 R12, [R116+0xec00] ;  /* 0x00ec0000740c783b */ /* 0x000e620000004200 */
        /* <DEDUP_REMOVED lines=33> */
[----:B------:R-:W-:Y:S01]  /*a700*/  FADD.FTZ R61, R61, R0 ;  /* 0x000000003d3d7221 */ /* 0x000fe20000010000 */
[----:B------:R-:W-:Y:S01]  /*a710*/  MOV R0, R3 ;  /* 0x0000000300007202 */ /* 0x000fe20000000f00 */
[----:B------:R-:W-:-:S02]  /*a720*/  FADD.FTZ R58, R59, R58 ;  /* 0x0000003a3b3a7221 */ /* 0x000fc40000010000 */
[----:B------:R-:W-:Y:S02]  /*a730*/  FADD.FTZ R60, R60, R61 ;  /* 0x0000003d3c3c7221 */ /* 0x000fe40000010000 */
[----:B------:R-:W-:Y:S01]  /*a740*/  FADD.FTZ R139, R139, R58 ;  /* 0x0000003a8b8b7221 */ /* 0x000fe20000010000 */
[----:B------:R-:W-:Y:S01]  /*a750*/  HMMA.16816.F32 R68, R68, R14, R4 ;  /* 0x0000000e4444723c */ /* 0x000fe20000001804 */
[----:B------:R-:W-:Y:S02]  /*a760*/  FADD.FTZ R63, R63, R60 ;  /* 0x0000003c3f3f7221 */ /* 0x000fe40000010000 */
[----:B------:R-:W-:Y:S02]  /*a770*/  FADD.FTZ R177, R62, R139 ;  /* 0x0000008b3eb17221 */ /* 0x000fe40000010000 */
[----:B------:R-:W-:-:S03]  /*a780*/  FADD.FTZ R180, R180, R63 ;  /* 0x0000003fb4b47221 */ /* 0x000fc60000010000 */
.L_x_1804:
        /* <DEDUP_REMOVED lines=14> */
.L_x_1814:
        /* <DEDUP_REMOVED lines=64> */
.L_x_1811:
        /* <DEDUP_REMOVED lines=26> */
[----:B------:R-:W4:Y:S08]  /*ae10*/  LDSM.16.M88.4 R124, [R158+0x3000] ;  /* 0x003000009e7c783b */ /* 0x000f300000000200 */
        /* <DEDUP_REMOVED lines=15> */
[----:B------:R-:W1:Y:S01]  /*af10*/  LDSM.16.M88.4 R128, [R118+0x3000] ;  /* 0x003000007680783b */ /* 0x000e620000000200 */
        /* <DEDUP_REMOVED lines=276> */
[----:B------:R-:W-:Y:S04]  /*c060*/  LOP3.LUT R10, R10, c[0x0][0x2d0], RZ, 0x3c, !PT ;  /* 0x0000b4000a0a7a12 */ /* 0x000fe800078e3cff */
[----:B------:R-:W-:Y:S01]  /*c070*/  ISETP.GE.AND P2, PT, R10, RZ, PT ;  /* 0x000000ff0a00720c */ /* 0x000fe20003f46270 */
[----:B--2---:R-:W2:Y:S02]  /*c080*/  MUFU.RCP R2, R5 ;  /* 0x0000000500027308 */ /* 0x004ea40000001000 */
[----:B--2---:R-:W-:Y:S02]  /*c090*/  IADD3 R6, R2, 0xffffffe, RZ ;  /* 0x0ffffffe02067810 */ /* 0x004fe40007ffe0ff */
[----:B------:R-:W-:Y:S06]  /*c0a0*/  IABS R2, R8 ;  /* 0x0000000800027213 */ /* 0x000fec0000000000 */
[----:B------:R-:W2:Y:S01]  /*c0b0*/  F2I.FTZ.U32.TRUNC.NTZ R7, R6 ;  /* 0x0000000600077305 */ /* 0x000ea2000021f000 */
        /* <DEDUP_REMOVED lines=48> */
.L_x_1813:
        /* <DEDUP_REMOVED lines=26> */
.L_x_1812:
        /* <DEDUP_REMOVED lines=137> */
[----:B------:R-:W-:Y:S01]  /*cdf0*/  MUFU.EX2 R124, R124 ;  /* 0x0000007c007c7308 */ /* 0x000fe20000000800 */
[C---:B------:R-:W-:Y:S02]  /*ce00*/  FMUL.FTZ R43, R53.reuse, R79 ;  /* 0x0000004f352b7220 */ /* 0x040fe40000410000 */
[----:B------:R-:W-:Y:S01]  /*ce10*/  LDSM.16.MT88.4 R76, [R156+0xe400] ;  /* 0x00e400009c4c783b */ /* 0x000fe20000004200 */
[C---:B------:R-:W-:Y:S02]  /*ce20*/  FMUL.FTZ R48, R54.reuse, R68 ;  /* 0x0000004436307220 */ /* 0x040fe40000410000 */
[----:B------:R-:W-:Y:S02]  /*ce30*/  FMUL.FTZ R49, R54, R69 ;  /* 0x0000004536317220 */ /* 0x000fe40000410000 */
[C---:B------:R-:W-:Y:S02]  /*ce40*/  FMUL.FTZ R50, R53.reuse, R70 ;  /* 0x0000004635327220 */ /* 0x040fe40000410000 */
[----:B------:R-:W1:Y:S01]  /*ce50*/  MUFU.EX2 R117, R117 ;  /* 0x0000007500757308 */ /* 0x000e620000000800 */
        /* <DEDUP_REMOVED lines=15> */
[----:B-1----:R-:W-:Y:S01]  /*cf50*/  F2FP.PACK_AB R58, R117, R124 ;  /* 0x0000007c753a723e */ /* 0x002fe200000000ff */
        /* <DEDUP_REMOVED lines=38> */
[----:B------:R-:W-:Y:S01]  /*d1c0*/  FFMA.FTZ R97, R221, c[0x0][0x23c], -R122 ;  /* 0x00008f00dd617a23 */ /* 0x000fe2000001087a */
[C---:B------:R-:W-:Y:S03]  /*d1d0*/  HMMA.16816.F32 R20, R56.reuse, R28, R20 ;  /* 0x0000001c3814723c */ /* 0x040fe60000001814 */
[----:B------:R-:W-:Y:S02]  /*d1e0*/  FFMA.FTZ R136, R53, R180, R136 ;  /* 0x000000b435887223 */ /* 0x000fe40000010088 */
        /* <DEDUP_REMOVED lines=23> */
[----:B------:R-:W1:Y:S01]  /*d360*/  MUFU.EX2 R81, R81 ;  /* 0x0000005100517308 */ /* 0x000e620000000800 */
[--C-:B------:R-:W-:Y:S02]  /*d370*/  FFMA.FTZ R80, R229, c[0x0][0x23c], -R122.reuse ;  /* 0x00008f00e5507a23 */ /* 0x100fe4000001087a */
[----:B------:R-:W-:Y:S02]  /*d380*/  FFMA.FTZ R82, R222, c[0x0][0x23c], -R123 ;  /* 0x00008f00de527a23 */ /* 0x000fe4000001087b */
        /* <DEDUP_REMOVED lines=8> */
[----:B------:R-:W2:Y:S01]  /*d410*/  MUFU.EX2 R83, R83 ;  /* 0x0000005300537308 */ /* 0x000ea20000000800 */
[C---:B------:R-:W-:Y:S02]  /*d420*/  FMUL.FTZ R46, R53.reuse, R74 ;  /* 0x0000004a352e7220 */ /* 0x040fe40000410000 */
[----:B------:R-:W-:Y:S02]  /*d430*/  FMUL.FTZ R47, R53, R75 ;  /* 0x0000004b352f7220 */ /* 0x000fe40000410000 */
[----:B------:R-:W3:Y:S01]  /*d440*/  LDSM.16.MT88.4 R72, [R116+0x9400] ;  /* 0x009400007448783b */ /* 0x000ee20000004200 */
[----:B------:R-:W-:Y:S02]  /*d450*/  FADD.FTZ R53, R121, R136 ;  /* 0x0000008879357221 */ /* 0x000fe40000010000 */
[----:B------:R-:W-:Y:S02]  /*d460*/  FADD.FTZ R54, R124, R125 ;  /* 0x0000007d7c367221 */ /* 0x000fe40000010000 */
[C---:B------:R-:W-:Y:S01]  /*d470*/  HMMA.16816.F32 R44, R56.reuse, R60, R44 ;  /* 0x0000003c382c723c */ /* 0x040fe2000000182c */
[----:B------:R-:W4:Y:S02]  /*d480*/  MUFU.EX2 R82, R82 ;  /* 0x0000005200527308 */ /* 0x000f240000000800 */
[----:B------:R-:W-:Y:S02]  /*d490*/  FADD.FTZ R120, R120, R53 ;  /* 0x0000003578787221 */ /* 0x000fe40000010000 */
[----:B------:R-:W-:Y:S02]  /*d4a0*/  FADD.FTZ R117, R117, R54 ;  /* 0x0000003675757221 */ /* 0x000fe40000010000 */
[----:B------:R-:W-:Y:S01]  /*d4b0*/  FADD.FTZ R95, R55, R120 ;  /* 0x00000078375f7221 */ /* 0x000fe20000010000 */
[----:B------:R-:W-:Y:S01]  /*d4c0*/  HMMA.16816.F32 R48, R56, R62, R48 ;  /* 0x0000003e3830723c */ /* 0x000fe20000001830 */
[----:B------:R-:W5:Y:S02]  /*d4d0*/  LDSM.16.MT88.4 R60, [R156+0xb400] ;  /* 0x00b400009c3c783b */ /* 0x000f640000004200 */
[----:B------:R-:W-:Y:S01]  /*d4e0*/  MUFU.EX2 R143, R143 ;  /* 0x0000008f008f7308 */ /* 0x000fe20000000800 */
[--C-:B------:R-:W-:Y:S02]  /*d4f0*/  FFMA.FTZ R125, R187, c[0x0][0x23c], -R122.reuse ;  /* 0x00008f00bb7d7a23 */ /* 0x100fe4000001087a */
[----:B------:R-:W-:Y:S01]  /*d500*/  FFMA.FTZ R136, R185, c[0x0][0x23c], -R122 ;  /* 0x00008f00b9887a23 */ /* 0x000fe2000001087a */
[----:B-1----:R-:W-:Y:S01]  /*d510*/  F2FP.PACK_AB R58, R81, R84 ;  /* 0x00000054513a723e */ /* 0x002fe200000000ff */
[----:B------:R-:W-:Y:S01]  /*d520*/  FFMA.FTZ R184, R184, c[0x0][0x23c], -R123 ;  /* 0x00008f00b8b87a23 */ /* 0x000fe2000001087b */
[----:B------:R-:W-:Y:S03]  /*d530*/  F2FP.PACK_AB R56, R93, R96 ;  /* 0x000000605d38723e */ /* 0x000fe600000000ff */
[----:B------:R-:W-:Y:S01]  /*d540*/  F2FP.PACK_AB R57, R85, R88 ;  /* 0x000000585539723e */ /* 0x000fe200000000ff */
[----:B------:R-:W-:Y:S01]  /*d550*/  FADD.FTZ R88, R88, R95 ;  /* 0x0000005f58587221 */ /* 0x000fe20000010000 */
[----:B--2---:R-:W-:Y:S01]  /*d560*/  F2FP.PACK_AB R59, R83, R80 ;  /* 0x00000050533b723e */ /* 0x004fe200000000ff */
[----:B------:R-:W-:Y:S01]  /*d570*/  MUFU.EX2 R150, R150 ;  /* 0x0000009600967308 */ /* 0x000fe20000000800 */
[----:B------:R-:W-:Y:S01]  /*d580*/  FADD.FTZ R96, R96, R117 ;  /* 0x0000007560607221 */ /* 0x000fe20000010000 */
[----:B------:R-:W-:Y:S01]  /*d590*/  MOV R117, R0 ;  /* 0x0000000000757202 */ /* 0x000fe20000000f00 */
[----:B------:R-:W-:Y:S02]  /*d5a0*/  FADD.FTZ R85, R85, R88 ;  /* 0x0000005855557221 */ /* 0x000fe40000010000 */
[----:B------:R-:W-:Y:S01]  /*d5b0*/  FADD.FTZ R93, R93, R96 ;  /* 0x000000605d5d7221 */ /* 0x000fe20000010000 */
[C---:B------:R-:W-:Y:S03]  /*d5c0*/  HMMA.16816.F32 R4, R56.reuse, R64, R4 ;  /* 0x000000403804723c */ /* 0x040fe60000001804 */
[--C-:B------:R-:W-:Y:S01]  /*d5d0*/  FFMA.FTZ R186, R186, c[0x0][0x23c], -R123.reuse ;  /* 0x00008f00baba7a23 */ /* 0x100fe2000001087b */
[----:B------:R-:W-:Y:S01]  /*d5e0*/  MUFU.EX2 R145, R145 ;  /* 0x0000009100917308 */ /* 0x000fe20000000800 */
[--C-:B------:R-:W-:Y:S02]  /*d5f0*/  FFMA.FTZ R153, R190, c[0x0][0x23c], -R123.reuse ;  /* 0x00008f00be997a23 */ /* 0x100fe4000001087b */
[--C-:B------:R-:W-:Y:S01]  /*d600*/  FFMA.FTZ R194, R194, c[0x0][0x23c], -R123.reuse ;  /* 0x00008f00c2c27a23 */ /* 0x100fe2000001087b */
[C---:B------:R-:W-:Y:S01]  /*d610*/  HMMA.16816.F32 R8, R56.reuse, R66, R8 ;  /* 0x000000423808723c */ /* 0x040fe20000001808 */
[----:B------:R-:W1:Y:S03]  /*d620*/  LDSM.16.MT88.4 R64, [R116+0xb400] ;  /* 0x00b400007440783b */ /* 0x000e660000004200 */
[--C-:B------:R-:W-:Y:S02]  /*d630*/  FFMA.FTZ R196, R196, c[0x0][0x23c], -R123.reuse ;  /* 0x00008f00c4c47a23 */ /* 0x100fe4000001087b */
[----:B------:R-:W-:Y:S01]  /*d640*/  MUFU.EX2 R152, R152 ;  /* 0x0000009800987308 */ /* 0x000fe20000000800 */
[----:B------:R-:W-:Y:S01]  /*d650*/  FFMA.FTZ R123, R198, c[0x0][0x23c], -R123 ;  /* 0x00008f00c67b7a23 */ /* 0x000fe2000001087b */
[C---:B---3--:R-:W-:Y:S04]  /*d660*/  HMMA.16816.F32 R12, R56.reuse, R72, R12 ;  /* 0x00000048380c723c */ /* 0x048fe8000000180c */
[--C-:B------:R-:W-:Y:S02]  /*d670*/  FFMA.FTZ R163, R163, c[0x0][0x23c], -R122.reuse ;  /* 0x00008f00a3a37a23 */ /* 0x100fe4000001087a */
[--C-:B------:R-:W-:Y:S02]  /*d680*/  FFMA.FTZ R181, R181, c[0x0][0x23c], -R122.reuse ;  /* 0x00008f00b5b57a23 */ /* 0x100fe4000001087a */
[C---:B------:R-:W-:Y:S01]  /*d690*/  HMMA.16816.F32 R16, R56.reuse, R74, R16 ;  /* 0x0000004a3810723c */ /* 0x040fe20000001810 */
[----:B------:R-:W-:Y:S01]  /*d6a0*/  LDSM.16.MT88.4 R72, [R156+0xc000] ;  /* 0x00c000009c48783b */ /* 0x000fe20000004200 */
[----:B------:R-:W-:Y:S02]  /*d6b0*/  MUFU.EX2 R147, R147 ;  /* 0x0000009300937308 */ /* 0x000fe40000000800 */
[----:B------:R-:W-:Y:S04]  /*d6c0*/  FFMA.FTZ R122, R3, c[0x0][0x23c], -R122 ;  /* 0x00008f00037a7a23 */ /* 0x000fe8000001087a */
[C---:B-----5:R-:W-:Y:S04]  /*d6d0*/  HMMA.16816.F32 R20, R56.reuse, R60, R20 ;  /* 0x0000003c3814723c */ /* 0x060fe80000001814 */
[----:B------:R-:W-:Y:S04]  /*d6e0*/  MUFU.EX2 R154, R154 ;  /* 0x0000009a009a7308 */ /* 0x000fe80000000800 */
[C---:B------:R-:W-:Y:S01]  /*d6f0*/  HMMA.16816.F32 R24, R56.reuse, R62, R24 ;  /* 0x0000003e3818723c */ /* 0x040fe20000001818 */
[----:B------:R-:W2:Y:S05]  /*d700*/  LDSM.16.MT88.4 R60, [R116+0xd400] ;  /* 0x00d40000743c783b */ /* 0x000eaa0000004200 */
[----:B------:R-:W-:Y:S02]  /*d710*/  MUFU.EX2 R89, R89 ;  /* 0x0000005900597308 */ /* 0x000fe40000000800 */
[C---:B-1----:R-:W-:Y:S08]  /*d720*/  HMMA.16816.F32 R28, R56.reuse, R64, R28 ;  /* 0x00000040381c723c */ /* 0x042ff0000000181c */
[----:B------:R-:W1:Y:S01]  /*d730*/  MUFU.EX2 R90, R90 ;  /* 0x0000005a005a7308 */ /* 0x000e620000000800 */
[C---:B------:R-:W-:Y:S01]  /*d740*/  HMMA.16816.F32 R32, R56.reuse, R66, R32 ;  /* 0x000000423820723c */ /* 0x040fe20000001820 */
[----:B------:R-:W3:Y:S07]  /*d750*/  LDSM.16.MT88.4 R64, [R156+0x9800] ;  /* 0x009800009c40783b */ /* 0x000eee0000004200 */
[C---:B------:R-:W-:Y:S01]  /*d760*/  HMMA.16816.F32 R36, R56.reuse, R68, R36 ;  /* 0x000000443824723c */ /* 0x040fe20000001824 */
[----:B------:R-:W-:Y:S07]  /*d770*/  MUFU.EX2 R91, R91 ;  /* 0x0000005b005b7308 */ /* 0x000fee0000000800 */
[C---:B------:R-:W-:Y:S01]  /*d780*/  HMMA.16816.F32 R40, R56.reuse, R70, R40 ;  /* 0x000000463828723c */ /* 0x040fe20000001828 */
[----:B------:R-:W5:Y:S02]  /*d790*/  LDSM.16.MT88.4 R68, [R116+0x9800] ;  /* 0x009800007444783b */ /* 0x000f640000004200 */
[----:B------:R-:W3:Y:S05]  /*d7a0*/  MUFU.EX2 R98, R98 ;  /* 0x0000006200627308 */ /* 0x000eea0000000800 */
[C---:B--2---:R-:W-:Y:S05]  /*d7b0*/  HMMA.16816.F32 R44, R56.reuse, R60, R44 ;  /* 0x0000003c382c723c */ /* 0x044fea000000182c */
[----:B------:R-:W2:Y:S03]  /*d7c0*/  MUFU.EX2 R97, R97 ;  /* 0x0000006100617308 */ /* 0x000ea60000000800 */
[----:B------:R-:W-:Y:S01]  /*d7d0*/  HMMA.16816.F32 R48, R56, R62, R48 ;  /* 0x0000003e3830723c */ /* 0x000fe20000001830 */
[----:B------:R-:W5:Y:S06]  /*d7e0*/  LDSM.16.MT88.4 R60, [R156+0xb800] ;  /* 0x00b800009c3c783b */ /* 0x000f6c0000004200 */
[----:B----4-:R-:W-:Y:S01]  /*d7f0*/  F2FP.PACK_AB R56, R82, R87 ;  /* 0x000000575238723e */ /* 0x010fe200000000ff */
[----:B------:R-:W-:Y:S01]  /*d800*/  MUFU.EX2 R130, R130 ;  /* 0x0000008200827308 */ /* 0x000fe20000000800 */
[----:B-1----:R-:W-:Y:S03]  /*d810*/  F2FP.PACK_AB R57, R90, R89 ;  /* 0x000000595a39723e */ /* 0x002fe600000000ff */
[----:B---3--:R-:W-:Y:S06]  /*d820*/  F2FP.PACK_AB R58, R98, R91 ;  /* 0x0000005b623a723e */ /* 0x008fec00000000ff */
[----:B------:R-:W1:Y:S01]  /*d830*/  MUFU.EX2 R127, R127 ;  /* 0x0000007f007f7308 */ /* 0x000e620000000800 */
[----:B--2---:R-:W-:Y:S07]  /*d840*/  F2FP.PACK_AB R59, R126, R97 ;  /* 0x000000617e3b723e */ /* 0x004fee00000000ff */
[C---:B------:R-:W-:Y:S02]  /*d850*/  HMMA.16816.F32 R4, R56.reuse, R64, R4 ;  /* 0x000000403804723c */ /* 0x040fe40000001804 */
[----:B------:R-:W-:Y:S06]  /*d860*/  MUFU.EX2 R129, R129 ;  /* 0x0000008100817308 */ /* 0x000fec0000000800 */
[C---:B------:R-:W-:Y:S01]  /*d870*/  HMMA.16816.F32 R8, R56.reuse, R66, R8 ;  /* 0x000000423808723c */ /* 0x040fe20000001808 */
[----:B------:R-:W2:Y:S03]  /*d880*/  LDSM.16.MT88.4 R64, [R116+0xb800] ;  /* 0x00b800007440783b */ /* 0x000ea60000004200 */
[----:B------:R-:W3:Y:S04]  /*d890*/  MUFU.EX2 R132, R132 ;  /* 0x0000008400847308 */ /* 0x000ee80000000800 */
[C---:B-----5:R-:W-:Y:S06]  /*d8a0*/  HMMA.16816.F32 R12, R56.reuse, R68, R12 ;  /* 0x00000044380c723c */ /* 0x060fec000000180c */
[----:B------:R-:W4:Y:S02]  /*d8b0*/  MUFU.EX2 R134, R134 ;  /* 0x0000008600867308 */ /* 0x000f240000000800 */
[C---:B------:R-:W-:Y:S01]  /*d8c0*/  HMMA.16816.F32 R16, R56.reuse, R70, R16 ;  /* 0x000000463810723c */ /* 0x040fe20000001810 */
[----:B------:R-:W5:Y:S07]  /*d8d0*/  LDSM.16.MT88.4 R68, [R156+0xd800] ;  /* 0x00d800009c44783b */ /* 0x000f6e0000004200 */
[----:B------:R-:W-:Y:S01]  /*d8e0*/  MUFU.EX2 R140, R140 ;  /* 0x0000008c008c7308 */ /* 0x000fe20000000800 */
        /* <DEDUP_REMOVED lines=67> */
[----:B------:R-:W5:Y:S02]  /*dd20*/  LDSM.16.MT88.4 R68, [R116+0xe000] ;  /* 0x00e000007444783b */ /* 0x000f640000004200 */
[----:B------:R-:W-:Y:S05]  /*dd30*/  MUFU.EX2 R122, R122 ;  /* 0x0000007a007a7308 */ /* 0x000fea0000000800 */
        /* <DEDUP_REMOVED lines=44> */
[----:B--2---:R-:W-:Y:S02]  /*e000*/  F2FP.PACK_AB R69, R64, R3 ;  /* 0x000000034045723e */ /* 0x004fe400000000ff */
[----:B------:R-:W-:Y:S02]  /*e010*/  F2FP.PACK_AB R71, R122, R65 ;  /* 0x000000417a47723e */ /* 0x000fe400000000ff */
[C---:B------:R-:W-:Y:S08]  /*e020*/  HMMA.16816.F32 R24, R52.reuse, R74, R24 ;  /* 0x0000004a3418723c */ /* 0x040ff00000001818 */
[C---:B------:R-:W-:Y:S08]  /*e030*/  HMMA.16816.F32 R28, R52.reuse, R76, R28 ;  /* 0x0000004c341c723c */ /* 0x040ff0000000181c */
[C---:B------:R-:W-:Y:S01]  /*e040*/  HMMA.16816.F32 R32, R52.reuse, R78, R32 ;  /* 0x0000004e3420723c */ /* 0x040fe20000001820 */
[----:B------:R-:W-:Y:S07]  /*e050*/  LDSM.16.MT88.4 R76, [R156+0xec00] ;  /* 0x00ec00009c4c783b */ /* 0x000fee0000004200 */
[C---:B------:R-:W-:Y:S07]  /*e060*/  HMMA.16816.F32 R36, R52.reuse, R56, R36 ;  /* 0x000000383424723c */ /* 0x040fee0000001824 */
[----:B------:R-:W-:Y:S01]  /*e070*/  FADD.FTZ R56, R80, R85 ;  /* 0x0000005550387221 */ /* 0x000fe20000010000 */
[C---:B------:R-:W-:Y:S04]  /*e080*/  HMMA.16816.F32 R40, R52.reuse, R58, R40 ;  /* 0x0000003a3428723c */ /* 0x040fe80000001828 */
[----:B------:R-:W-:Y:S03]  /*e090*/  FADD.FTZ R56, R83, R56 ;  /* 0x0000003853387221 */ /* 0x000fe60000010000 */
[----:B------:R-:W-:Y:S01]  /*e0a0*/  FADD.FTZ R58, R84, R93 ;  /* 0x0000005d543a7221 */ /* 0x000fe20000010000 */
[C---:B----4-:R-:W-:Y:S01]  /*e0b0*/  HMMA.16816.F32 R44, R52.reuse, R60, R44 ;  /* 0x0000003c342c723c */ /* 0x050fe2000000182c */
[----:B------:R-:W1:Y:S03]  /*e0c0*/  LDSM.16.MT88.4 R92, [R156+0xcc00] ;  /* 0x00cc00009c5c783b */ /* 0x000e660000004200 */
[----:B------:R-:W-:Y:S02]  /*e0d0*/  FADD.FTZ R58, R81, R58 ;  /* 0x0000003a513a7221 */ /* 0x000fe40000010000 */
[----:B------:R-:W-:Y:S02]  /*e0e0*/  FADD.FTZ R89, R89, R56 ;  /* 0x0000003859597221 */ /* 0x000fe40000010000 */
[----:B------:R-:W-:Y:S04]  /*e0f0*/  HMMA.16816.F32 R48, R52, R62, R48 ;  /* 0x0000003e3430723c */ /* 0x000fe80000001830 */
[----:B------:R-:W-:Y:S04]  /*e100*/  FADD.FTZ R90, R90, R89 ;  /* 0x000000595a5a7221 */ /* 0x000fe80000010000 */
        /* <DEDUP_REMOVED lines=63> */
.L_x_1810:
        /* <DEDUP_REMOVED lines=198> */
.L_x_1816:
[----:B------:R-:W-:Y:S05]  /*f160*/  BSYNC B0 ;  /* 0x0000000000007941 */ /* 0x000fea0003800000 */
.L_x_1815:
[----:B------:R-:W5:Y:S01]  /*f170*/  S2R R2, SR_CTAID.X ;  /* 0x0000000000027919 */ /* 0x000f620000002500 */
[----:B---3--:R-:W-:Y:S01]  /*f180*/  SHF.R.S32.HI R4, RZ, 0x1f, R10 ;  /* 0x0000001fff047819 */ /* 0x008fe2000001140a */
[----:B------:R-:W-:Y:S01]  /*f190*/  BSSY B0, `(.L_x_1817) ;  /* 0x0000018000007945 */ /* 0x000fe20003800000 */
[----:B-----5:R-:W-:-:S04]  /*f1a0*/  SHF.L.U32 R3, R2, 0x6, RZ ;  /* 0x0000000602037819 */ /* 0x020fc800000006ff */
        /* <DEDUP_REMOVED lines=22> */
.L_x_1818:
[----:B------:R-:W-:Y:S05]  /*f310*/  BSYNC B0 ;  /* 0x0000000000007941 */ /* 0x000fea0003800000 */
.L_x_1817:
[----:B------:R-:W-:Y:S01]  /*f320*/  IMAD R2, R2, -0x40, R167 ;  /* 0xffffffc002027824 */ /* 0x000fe200078e02a7 */
[----:B------:R-:W-:-:S04]  /*f330*/  LEA.HI.SX32 R3, R8, 0x20, 0x1e ;  /* 0x0000002008037811 */ /* 0x000fc800078ff2ff */
[----:B------:R-:W-:-:S13]  /*f340*/  ISETP.GE.AND P0, PT, R3, R2, PT ;  /* 0x000000020300720c */ /* 0x000fda0003f06270 */
[----:B------:R-:W-:Y:S05]  /*f350*/  @P0 EXIT ;  /* 0x000000000000094d */ /* 0x000fea0003800000 */
        /* <DEDUP_REMOVED lines=14> */
.L_x_1819:
        /* <DEDUP_REMOVED lines=12> */
.L_x_6119:


//--------------------- .text._ZN5flash24flash_fwd_splitkv_kernelI23Flash_fwd_kernel_traitsILi96ELi64ELi128ELi4ELb0ELb0EN7cutlass6half_tE19Flash_kernel_traitsILi96ELi64ELi128ELi4ES3_EELb1ELb0ELb1ELb0ELb0ELb0ELb0ELb0EEEvNS_16Flash_fwd_paramsE --------------------------
	.section	.text._ZN5flash24flash_fwd_splitkv_kernelI23Flash_fwd_kernel_traitsILi96ELi64ELi128ELi4ELb0ELb0EN7cutlass6half_tE19Flash_kernel_traitsILi96ELi64ELi128ELi4ES3_EELb1ELb0ELb1ELb0ELb0ELb0ELb0ELb0EEEvNS_16Flash_fwd_paramsE,"ax",@progbits
	.sectioninfo	@"SHI_REGISTERS=220"
	.align	128
        .global         _ZN5flash24flash_fwd_splitkv_kernelI23Flash_fwd_kernel_traitsILi96ELi64ELi128ELi4ELb0ELb0EN7cutlass6half_tE19Flash_kernel_traitsILi96ELi64ELi128ELi4ES3_EELb1ELb0ELb1ELb0ELb0ELb0ELb0ELb0EEEvNS_16Flash_fwd_paramsE
        .type           _ZN5flash24flash_fwd_splitkv_kernelI23Flash_fwd_kernel_traitsILi96ELi64ELi128ELi4ELb0ELb0EN7cutlass6half_tE19Flash_kernel_traitsILi96ELi64ELi128ELi4ES3_EELb1ELb0ELb1ELb0ELb0ELb0ELb0ELb0EEEvNS_16Flash_fwd_paramsE,@function
        .size           _ZN5flash24flash_fwd_splitkv_kernelI23Flash_fwd_kernel_traitsILi96ELi64ELi128ELi4ELb0ELb0EN7cutlass6half_tE19Flash_kernel_traitsILi96ELi64ELi128ELi4ES3_EELb1ELb0ELb1ELb0ELb0ELb0ELb0ELb0EEEvNS_16Flash_fwd_paramsE,(.L_x_6120 - _ZN5flash24flash_fwd_splitkv_kernelI23Flash_fwd_kernel_traitsILi96ELi64ELi128ELi4ELb0ELb0EN7cutlass6half_tE19Flash_kernel_traitsILi96ELi64ELi128ELi4ES3_EELb1ELb0ELb1ELb0ELb0ELb0ELb0ELb0EEEvNS_16Flash_fwd_paramsE)
        .other          _ZN5flash24flash_fwd_splitkv_kernelI23Flash_fwd_kernel_traitsILi96ELi64ELi128ELi4ELb0ELb0EN7cutlass6half_tE19Flash_kernel_traitsILi96ELi64ELi128ELi4ES3_EELb1ELb0ELb1ELb0ELb0ELb0ELb0ELb0EEEvNS_16Flash_fwd_paramsE,@"STO_CUDA_ENTRY STV_DEFAULT"
_ZN5flash24flash_fwd_splitkv_kernelI23Flash_fwd_kernel_traitsILi96ELi64ELi128ELi4ELb0ELb0EN7cutlass6half_tE19Flash_kernel_traitsILi96ELi64ELi128ELi4ES3_EELb1ELb0ELb1ELb0ELb0ELb0ELb0ELb0EEEvNS_16Flash_fwd_paramsE:
.text._ZN5flash24flash_fwd_splitkv_kernelI23Flash_fwd_kernel_traitsILi96ELi64ELi128ELi4ELb0ELb0EN7cutlass6half_tE19Flash_kernel_traitsILi96ELi64ELi128ELi4ES3_EELb1ELb0ELb1ELb0ELb0ELb0ELb0ELb0EEEvNS_16Flash_fwd_paramsE:
        /* <DEDUP_REMOVED lines=33> */
.L_x_1820:
[----:B-1-34-:R-:W-:Y:S02]  /*0210*/  MOV R0, c[0x0][0x218] ;  /* 0x0000860000007a02 */ /* 0x01afe40000000f00 */
.L_x_1821:
        /* <DEDUP_REMOVED lines=35> */
[----:B------:R-:W-:Y:S02]  /*0450*/  IADD3 R182, -R21, R182, RZ ;  /* 0x000000b615b67210 */ /* 0x000fe40007ffe1ff */
[----:B------:R-:W-:-:S05]  /*0460*/  LOP3.LUT R2, R0, 0xfffffffc, RZ, 0xc0, !PT ;  /* 0xfffffffc00027812 */ /* 0x000fca00078ec0ff */
        /* <DEDUP_REMOVED lines=9> */
[----:B------:R-:W-:Y:S01]  /*0500*/  @!P0 IMAD R3, R15, c[0x0][0x1e4], R6 ;  /* 0x000079000f038a24 */ /* 0x000fe200078e0206 */
[----:B------:R-:W-:Y:S01]  /*0510*/  IADD3 R6, R8, 0x20, RZ ;  /* 0x0000002008067810 */ /* 0x000fe20007ffe0ff */
[----:B------:R-:W-:-:S02]  /*0520*/  IMAD R2, R2, c[0x0][0x1e8], RZ ;  /* 0x00007a0002027a24 */ /* 0x000fc400078e02ff */
[----:B------:R-:W-:-:S04]  /*0530*/  IMAD.WIDE.U32 R10, R21, c[0x0][0x1e8], R8 ;  /* 0x00007a00150a7a25 */ /* 0x000fc800078e0008 */
[----:B------:R-:W-:Y:S02]  /*0540*/  @P0 IMAD R183, R183, c[0x0][0x1ec], R5 ;  /* 0x00007b00b7b70a24 */ /* 0x000fe400078e0205 */
[----:B------:R-:W-:Y:S01]  /*0550*/  @!P0 IMAD.IADD R183, R13, 0x1, R3 ;  /* 0x000000010db78824 */ /* 0x000fe200078e0203 */
[----:B------:R-:W-:Y:S01]  /*0560*/  IADD3 R4, P0, R4, R10, RZ ;  /* 0x0000000a04047210 */ /* 0x000fe20007f1e0ff */
[----:B------:R-:W-:Y:S01]  /*0570*/  IMAD R2, R21, c[0x0][0x1ec], R2 ;  /* 0x00007b0015027a24 */ /* 0x000fe200078e0202 */
[----:B------:R-:W-:-:S04]  /*0580*/  SHF.R.S32.HI R3, RZ, 0x1f, R24 ;  /* 0x0000001fff037819 */ /* 0x000fc80000011418 */
[----:B------:R-:W-:Y:S01]  /*0590*/  IADD3.X R5, R183, R11, R2, P0, !PT ;  /* 0x0000000bb7057210 */ /* 0x000fe200007fe402 */
[----:B------:R-:W-:Y:S01]  /*05a0*/  IMAD R3, R3, c[0x0][0x1f0], RZ ;  /* 0x00007c0003037a24 */ /* 0x000fe200078e02ff */
[----:B------:R-:W-:Y:S01]  /*05b0*/  SHF.R.S32.HI R11, RZ, 0x2, R0 ;  /* 0x00000002ff0b7819 */ /* 0x000fe20000011400 */
[----:B------:R-:W-:Y:S01]  /*05c0*/  IMAD R0, R15, c[0x0][0x1c0], R24 ;  /* 0x000070000f007a24 */ /* 0x000fe200078e0218 */
[----:B------:R-:W-:Y:S01]  /*05d0*/  IADD3 R2, R8, 0x40, RZ ;  /* 0x0000004008027810 */ /* 0x000fe20007ffe0ff */
[C---:B------:R-:W-:Y:S01]  /*05e0*/  IMAD R3, R24.reuse, c[0x0][0x1f4], R3 ;  /* 0x00007d0018037a24 */ /* 0x040fe200078e0203 */
[----:B------:R-:W-:Y:S01]  /*05f0*/  ISETP.GE.AND P0, PT, R11, R182, PT ;  /* 0x000000b60b00720c */ /* 0x000fe20003f06270 */
[----:B------:R-:W-:-:S04]  /*0600*/  IMAD.WIDE.U32 R4, R24, c[0x0][0x1f0], R4 ;  /* 0x00007c0018047a25 */ /* 0x000fc800078e0004 */
[----:B------:R-:W-:Y:S01]  /*0610*/  IMAD R21, R0, c[0x0][0x214], R21 ;  /* 0x0000850000157a24 */ /* 0x000fe200078e0215 */
[----:B------:R-:W-:Y:S01]  /*0620*/  SHF.R.S32.HI R0, RZ, 0x1f, R11 ;  /* 0x0000001fff007819 */ /* 0x000fe2000001140b */
[----:B------:R-:W-:-:S06]  /*0630*/  IMAD.IADD R15, R5, 0x1, R3 ;  /* 0x00000001050f7824 */ /* 0x000fcc00078e0203 */
        /* <DEDUP_REMOVED lines=14> */
.L_x_1824:
[----:B------:R-:W-:Y:S05]  /*0720*/  BSYNC B0 ;  /* 0x0000000000007941 */ /* 0x000fea0003800000 */
.L_x_1823:
        /* <DEDUP_REMOVED lines=19> */
.L_x_1826:
[----:B------:R-:W-:Y:S05]  /*0860*/  BSYNC B0 ;  /* 0x0000000000007941 */ /* 0x000fea0003800000 */
.L_x_1825:
[----:B------:R-:W-:-:S04]  /*0870*/  ISETP.NE.AND P2, PT, R7, RZ, PT ;  /* 0x000000ff0700720c */ /* 0x000fc80003f45270 */
        /* <DEDUP_REMOVED lines=12> */
.L_x_1822:
        /* <DEDUP_REMOVED lines=74> */
[----:B------:R-:W-:-:S04]  /*0de0*/  @!P1 LOP3.LUT R22, RZ, c[0x0][0x1c8], RZ, 0x33, !PT ;  /* 0x00007200ff169a12 */ /* 0x000fc800078e33ff */
[----:B-1----:R-:W-:Y:S02]  /*0df0*/  SHF.R.S32.HI R11, RZ, 0x1f, R22 ;  /* 0x0000001fff0b7819 */ /* 0x002fe40000011416 */
[----:B--2---:R-:W-:Y:S01]  /*0e00*/  SHF.R.S32.HI R17, RZ, 0x1f, R0 ;  /* 0x0000001fff117819 */ /* 0x004fe20000011400 */
[----:B------:R-:W-:-:S04]  /*0e10*/  IMAD.WIDE.U32 R4, R0, c[0x0][0x180], RZ ;  /* 0x0000600000047a25 */ /* 0x000fc800078e00ff */
[C---:B------:R-:W-:Y:S02]  /*0e20*/  IMAD R3, R17.reuse, c[0x0][0x180], RZ ;  /* 0x0000600011037a24 */ /* 0x040fe400078e02ff */
[----:B------:R-:W-:Y:S02]  /*0e30*/  IMAD R17, R17, c[0x0][0x188], RZ ;  /* 0x0000620011117a24 */ /* 0x000fe400078e02ff */
[C---:B------:R-:W-:Y:S02]  /*0e40*/  IMAD R3, R0.reuse, c[0x0][0x184], R3 ;  /* 0x0000610000037a24 */ /* 0x040fe400078e0203 */
[----:B------:R-:W-:-:S03]  /*0e50*/  IMAD.WIDE.U32 R8, R0, c[0x0][0x188], RZ ;  /* 0x0000620000087a25 */ /* 0x000fc600078e00ff */
[----:B------:R-:W-:Y:S01]  /*0e60*/  IADD3 R5, R5, R3, RZ ;  /* 0x0000000305057210 */ /* 0x000fe20007ffe0ff */
[----:B------:R-:W-:Y:S01]  /*0e70*/  IMAD R3, R11, c[0x0][0x1b0], RZ ;  /* 0x00006c000b037a24 */ /* 0x000fe200078e02ff */
[----:B------:R-:W-:Y:S01]  /*0e80*/  MOV R16, R8 ;  /* 0x0000000800107202 */ /* 0x000fe20000000f00 */
[----:B------:R-:W-:Y:S02]  /*0e90*/  IMAD R17, R0, c[0x0][0x18c], R17 ;  /* 0x0000630000117a24 */ /* 0x000fe400078e0211 */
[----:B------:R-:W-:-:S04]  /*0ea0*/  IMAD.WIDE.U32 R4, R13, c[0x0][0x198], R4 ;  /* 0x000066000d047a25 */ /* 0x000fc800078e0004 */
[----:B------:R-:W-:Y:S02]  /*0eb0*/  IMAD.IADD R5, R5, 0x1, R2 ;  /* 0x0000000105057824 */ /* 0x000fe400078e0202 */
[C---:B------:R-:W-:Y:S02]  /*0ec0*/  IMAD R3, R22.reuse, c[0x0][0x1b4], R3 ;  /* 0x00006d0016037a24 */ /* 0x040fe400078e0203 */
[----:B------:R-:W-:-:S04]  /*0ed0*/  IMAD.WIDE.U32 R28, R22, c[0x0][0x1b0], R4 ;  /* 0x00006c00161c7a25 */ /* 0x000fc800078e0004 */
[----:B------:R-:W-:Y:S01]  /*0ee0*/  IMAD.IADD R17, R9, 0x1, R17 ;  /* 0x0000000109117824 */ /* 0x000fe200078e0211 */
[----:B------:R-:W-:Y:S01]  /*0ef0*/  IADD3 R29, R29, R3, RZ ;  /* 0x000000031d1d7210 */ /* 0x000fe20007ffe0ff */
[----:B------:R-:W-:Y:S05]  /*0f00*/  BRA `(.L_x_1828) ;  /* 0x0000043000007947 */ /* 0x000fea0003800000 */
.L_x_1827:
        /* <DEDUP_REMOVED lines=15> */
.L_x_1829:
[----:B------:R-:W-:Y:S01]  /*1000*/  IABS R8, c[0x0][0x1c8] ;  /* 0x0000720000087a13 */ /* 0x000fe20000000000 */
[----:B------:R-:W-:Y:S01]  /*1010*/  @P3 IMAD.IADD R17, R2, 0x1, R17 ;  /* 0x0000000102113824 */ /* 0x000fe200078e0211 */
[----:B------:R-:W-:Y:S02]  /*1020*/  LEA R13, R128, 0xffffff80, 0x7 ;  /* 0xffffff80800d7811 */ /* 0x000fe400078e38ff */
[----:B------:R-:W1:Y:S02]  /*1030*/  I2F.RP R9, R8 ;  /* 0x0000000800097306 */ /* 0x000e640000209400 */
[----:B------:R-:W-:-:S06]  /*1040*/  SHF.R.S32.HI R27, RZ, 0x1f, R13 ;  /* 0x0000001fff1b7819 */ /* 0x000fcc000001140d */
        /* <DEDUP_REMOVED lines=11> */
[----:B------:R-:W-:Y:S02]  /*1100*/  IMAD R5, R8, R5, R6 ;  /* 0x0000000508057224 */ /* 0x000fe400078e0206 */
[----:B------:R-:W-:-:S03]  /*1110*/  IMAD R6, R27, c[0x0][0x198], RZ ;  /* 0x000066001b067a24 */ /* 0x000fc600078e02ff */
[----:B------:R-:W-:-:S13]  /*1120*/  ISETP.GT.U32.AND P0, PT, R8, R5, PT ;  /* 0x000000050800720c */ /* 0x000fda0003f04070 */
[-C--:B------:R-:W-:Y:S02]  /*1130*/  @!P0 IADD3 R5, R5, -R8.reuse, RZ ;  /* 0x8000000805058210 */ /* 0x080fe40007ffe0ff */
[----:B------:R-:W-:Y:S02]  /*1140*/  @!P0 IADD3 R22, R22, 0x1, RZ ;  /* 0x0000000116168810 */ /* 0x000fe40007ffe0ff */
[----:B------:R-:W-:Y:S01]  /*1150*/  ISETP.GE.U32.AND P2, PT, R5, R8, PT ;  /* 0x000000080500720c */ /* 0x000fe20003f46070 */
[C---:B------:R-:W-:Y:S01]  /*1160*/  @P3 IMAD.WIDE.U32 R8, R17.reuse, c[0x0][0x1a0], RZ ;  /* 0x0000680011083a25 */ /* 0x040fe200078e00ff */
[----:B------:R-:W-:Y:S02]  /*1170*/  LOP3.LUT R5, R24, c[0x0][0x1c8], RZ, 0x3c, !PT ;  /* 0x0000720018057a12 */ /* 0x000fe400078e3cff */
[----:B------:R-:W-:Y:S01]  /*1180*/  ISETP.NE.AND P0, PT, RZ, c[0x0][0x1c8], PT ;  /* 0x00007200ff007a0c */ /* 0x000fe20003f05270 */
[----:B------:R-:W-:Y:S01]  /*1190*/  @P3 IMAD R17, R17, c[0x0][0x1a4], R9 ;  /* 0x0000690011113a24 */ /* 0x000fe200078e0209 */
[----:B------:R-:W-:Y:S01]  /*11a0*/  ISETP.GE.AND P1, PT, R5, RZ, PT ;  /* 0x000000ff0500720c */ /* 0x000fe20003f26270 */
[----:B------:R-:W-:Y:S01]  /*11b0*/  @P3 IMAD.MOV.U32 R16, RZ, RZ, R8 ;  /* 0x000000ffff103224 */ /* 0x000fe200078e0008 */
[----:B------:R-:W-:Y:S01]  /*11c0*/  MOV R5, R3 ;  /* 0x0000000300057202 */ /* 0x000fe20000000f00 */
[----:B------:R-:W-:-:S04]  /*11d0*/  IMAD R3, R13, c[0x0][0x19c], R6 ;  /* 0x000067000d037a24 */ /* 0x000fc800078e0206 */
[----:B------:R-:W-:Y:S01]  /*11e0*/  @P2 IADD3 R22, R22, 0x1, RZ ;  /* 0x0000000116162810 */ /* 0x000fe20007ffe0ff */
[----:B------:R-:W-:-:S05]  /*11f0*/  IMAD.WIDE.U32 R4, R13, c[0x0][0x198], R4 ;  /* 0x000066000d047a25 */ /* 0x000fca00078e0004 */
[----:B------:R-:W-:Y:S01]  /*1200*/  @!P1 IMAD.MOV R22, RZ, RZ, -R22 ;  /* 0x000000ffff169224 */ /* 0x000fe200078e0a16 */
[----:B------:R-:W-:Y:S02]  /*1210*/  @!P0 LOP3.LUT R22, RZ, c[0x0][0x1c8], RZ, 0x33, !PT ;  /* 0x00007200ff168a12 */ /* 0x000fe400078e33ff */
[----:B------:R-:W-:Y:S02]  /*1220*/  IADD3 R5, R5, R3, RZ ;  /* 0x0000000305057210 */ /* 0x000fe40007ffe0ff */
[----:B------:R-:W-:-:S03]  /*1230*/  SHF.R.S32.HI R11, RZ, 0x1f, R22 ;  /* 0x0000001fff0b7819 */ /* 0x000fc60000011416 */
[----:B------:R-:W-:-:S04]  /*1240*/  IMAD.WIDE.U32 R4, R22, c[0x0][0x1b0], R4 ;  /* 0x00006c0016047a25 */ /* 0x000fc800078e0004 */
[----:B------:R-:W-:Y:S01]  /*1250*/  IMAD R29, R11, c[0x0][0x1b0], RZ ;  /* 0x00006c000b1d7a24 */ /* 0x000fe200078e02ff */
[----:B------:R-:W-:-:S03]  /*1260*/  MOV R28, R4 ;  /* 0x00000004001c7202 */ /* 0x000fc60000000f00 */
        /* <DEDUP_REMOVED lines=13> */
.L_x_1828:
[----:B------:R-:W-:Y:S01]  /*1340*/  ISETP.NE.AND P0, PT, R183, -0x1, PT ;  /* 0xffffffffb700780c */ /* 0x000fe20003f05270 */
[----:B------:R-:W-:Y:S01]  /*1350*/  IMAD R11, R11, c[0x0][0x1b8], RZ ;  /* 0x00006e000b0b7a24 */ /* 0x000fe200078e02ff */
[----:B-----5:R-:W-:Y:S01]  /*1360*/  SHF.R.S32.HI R0, RZ, 0x1f, R7 ;  /* 0x0000001fff007819 */ /* 0x020fe20000011407 */
[----:B------:R-:W-:Y:S01]  /*1370*/  BSSY B0, `(.L_x_1830) ;  /* 0x000006b000007945 */ /* 0x000fe20003800000 */
[----:B------:R-:W-:Y:S01]  /*1380*/  SHF.R.S32.HI R25, RZ, 0x1f, R24 ;  /* 0x0000001fff197819 */ /* 0x000fe20000011418 */
[----:B------:R-:W-:Y:S01]  /*1390*/  IMAD R6, R22, c[0x0][0x1bc], R11 ;  /* 0x00006f0016067a24 */ /* 0x000fe200078e020b */
[CC--:B------:R-:W-:Y:S02]  /*13a0*/  LEA.HI R9, R0.reuse, R7.reuse, RZ, 0x2 ;  /* 0x0000000700097211 */ /* 0x0c0fe400078f10ff */
[----:B------:R-:W-:Y:S02]  /*13b0*/  LEA.HI R14, R0, R7, RZ, 0x3 ;  /* 0x00000007000e7211 */ /* 0x000fe400078f18ff */
[----:B------:R-:W-:-:S02]  /*13c0*/  LOP3.LUT R184, R9, 0xfffffffc, RZ, 0xc0, !PT ;  /* 0xfffffffc09b87812 */ /* 0x000fc400078ec0ff */
[----:B------:R-:W-:Y:S01]  /*13d0*/  SHF.R.S32.HI R19, RZ, 0x3, R14 ;  /* 0x00000003ff137819 */ /* 0x000fe2000001140e */
[----:B------:R-:W-:Y:S01]  /*13e0*/  @P0 IMAD.WIDE.U32 R2, R183, c[0x0][0x190], RZ ;  /* 0x00006400b7020a25 */ /* 0x000fe200078e00ff */
[----:B------:R-:W-:Y:S02]  /*13f0*/  @!P0 SHF.R.S32.HI R4, RZ, 0x1f, R15 ;  /* 0x0000001fff048819 */ /* 0x000fe4000001140f */
[-C--:B------:R-:W-:Y:S01]  /*1400*/  LEA.HI R5, R0, R7.reuse, RZ, 0x4 ;  /* 0x0000000700057211 */ /* 0x080fe200078f20ff */
[----:B------:R-:W-:Y:S01]  /*1410*/  IMAD.IADD R184, R7, 0x1, -R184 ;  /* 0x0000000107b87824 */ /* 0x000fe200078e0ab8 */
[----:B------:R-:W-:Y:S01]  /*1420*/  SHF.R.S32.HI R188, RZ, 0x2, R9 ;  /* 0x00000002ffbc7819 */ /* 0x000fe20000011409 */
[----:B------:R-:W-:Y:S01]  /*1430*/  @!P0 IMAD R4, R4, c[0x0][0x178], RZ ;  /* 0x00005e0004048a24 */ /* 0x000fe200078e02ff */
[----:B------:R-:W-:Y:S01]  /*1440*/  LEA.HI R0, R0, R7, RZ, 0x5 ;  /* 0x0000000700007211 */ /* 0x000fe200078f28ff */
[----:B------:R-:W-:Y:S01]  /*1450*/  IMAD.SHL.U32 R181, R19, 0x40, RZ ;  /* 0x0000004013b57824 */ /* 0x000fe200078e00ff */
[----:B------:R-:W-:Y:S01]  /*1460*/  SHF.R.S32.HI R189, RZ, 0x1f, R188 ;  /* 0x0000001fffbd7819 */ /* 0x000fe200000114bc */
[----:B------:R-:W-:Y:S01]  /*1470*/  @!P0 IMAD.WIDE.U32 R32, R15, c[0x0][0x178], RZ ;  /* 0x00005e000f208a25 */ /* 0x000fe200078e00ff */
[----:B------:R-:W-:-:S02]  /*1480*/  LEA.HI R9, R9, R188, RZ, 0x1 ;  /* 0x000000bc09097211 */ /* 0x000fc400078f08ff */
[----:B------:R-:W-:Y:S01]  /*1490*/  LOP3.LUT R181, R181, 0xc0, RZ, 0xc0, !PT ;  /* 0x000000c0b5b57812 */ /* 0x000fe200078ec0ff */
[----:B------:R-:W-:Y:S01]  /*14a0*/  @!P0 IMAD R4, R15, c[0x0][0x17c], R4 ;  /* 0x00005f000f048a24 */ /* 0x000fe200078e0204 */
[----:B------:R-:W-:Y:S01]  /*14b0*/  LOP3.LUT R9, R9, 0x7fffffe, RZ, 0xc0, !PT ;  /* 0x07fffffe09097812 */ /* 0x000fe200078ec0ff */
[----:B------:R-:W-:Y:S01]  /*14c0*/  IMAD.SHL.U32 R184, R184, 0x8, RZ ;  /* 0x00000008b8b87824 */ /* 0x000fe200078e00ff */
[----:B------:R-:W-:Y:S01]  /*14d0*/  SHF.R.S32.HI R18, RZ, 0x5, R0 ;  /* 0x00000005ff127819 */ /* 0x000fe20000011400 */
[----:B------:R-:W-:Y:S01]  /*14e0*/  @P0 IMAD R3, R183, c[0x0][0x194], R3 ;  /* 0x00006500b7030a24 */ /* 0x000fe200078e0203 */
[----:B------:R-:W-:Y:S01]  /*14f0*/  IADD3 R9, R188, -R9, RZ ;  /* 0x80000009bc097210 */ /* 0x000fe20007ffe0ff */
[----:B------:R-:W-:Y:S01]  /*1500*/  @!P0 IMAD.IADD R3, R33, 0x1, R4 ;  /* 0x0000000121038824 */ /* 0x000fe200078e0204 */
[----:B------:R-:W-:Y:S01]  /*1510*/  LOP3.LUT R4, R181, 0x18, R184, 0xf8, !PT ;  /* 0x00000018b5047812 */ /* 0x000fe200078ef8b8 */
[----:B------:R-:W-:Y:S01]  /*1520*/  @!P0 IMAD.MOV.U32 R2, RZ, RZ, R32 ;  /* 0x000000ffff028224 */ /* 0x000fe200078e0020 */
[----:B------:R-:W-:Y:S01]  /*1530*/  IADD3 R16, P0, R184, R16, RZ ;  /* 0x00000010b8107210 */ /* 0x000fe20007f1e0ff */
[----:B------:R-:W-:Y:S01]  /*1540*/  IMAD R10, R18, 0x8, R9 ;  /* 0x00000008120a7824 */ /* 0x000fe200078e0209 */
[----:B------:R-:W-:Y:S01]  /*1550*/  SHF.R.S32.HI R185, RZ, 0x1f, R184 ;  /* 0x0000001fffb97819 */ /* 0x000fe200000114b8 */
[----:B------:R-:W-:Y:S01]  /*1560*/  IMAD.IADD R9, R182, 0x1, -R21 ;  /* 0x00000001b6097824 */ /* 0x000fe200078e0a15 */
[----:B------:R-:W-:Y:S01]  /*1570*/  SHF.R.U32.HI R181, RZ, 0x3, R181 ;  /* 0x00000003ffb57819 */ /* 0x000fe200000116b5 */
[----:B------:R-:W-:Y:S01]  /*1580*/  IMAD R131, R189, c[0x0][0x198], RZ ;  /* 0x00006600bd837a24 */ /* 0x000fe200078e02ff */
[----:B------:R-:W-:Y:S01]  /*1590*/  IADD3 R28, P1, R184, R28, RZ ;  /* 0x0000001cb81c7210 */ /* 0x000fe20007f3e0ff */
[----:B------:R-:W-:Y:S01]  /*15a0*/  IMAD.X R17, R185, 0x1, R17, P0 ;  /* 0x00000001b9117824 */ /* 0x000fe200000e0611 */
[----:B------:R-:W-:Y:S01]  /*15b0*/  LOP3.LUT R181, R4, R181, RZ, 0x3c, !PT ;  /* 0x000000b504b57212 */ /* 0x000fe200078e3cff */
[C---:B------:R-:W-:Y:S01]  /*15c0*/  IMAD R131, R188.reuse, c[0x0][0x19c], R131 ;  /* 0x00006700bc837a24 */ /* 0x040fe200078e0283 */
[----:B------:R-:W-:Y:S01]  /*15d0*/  LOP3.LUT R4, R5, 0xfffffff0, RZ, 0xc0, !PT ;  /* 0xfffffff005047812 */ /* 0x000fe200078ec0ff */
[----:B------:R-:W-:Y:S01]  /*15e0*/  IMAD.X R29, R185, 0x1, R29, P1 ;  /* 0x00000001b91d7824 */ /* 0x000fe200008e061d */
[----:B------:R-:W-:Y:S01]  /*15f0*/  IADD3 R120, P0, R188, R13, RZ ;  /* 0x0000000dbc787210 */ /* 0x000fe20007f1e0ff */
[----:B------:R-:W-:Y:S01]  /*1600*/  IMAD.WIDE.U32 R22, R22, c[0x0][0x1b8], R16 ;  /* 0x00006e0016167a25 */ /* 0x000fe200078e0010 */
[----:B------:R-:W-:-:S02]  /*1610*/  LOP3.LUT R178, R0, 0xffffffe0, RZ, 0xc0, !PT ;  /* 0xffffffe000b27812 */ /* 0x000fc400078ec0ff */
[----:B------:R-:W-:Y:S01]  /*1620*/  IADD3 R175, R184, 0x20, RZ ;  /* 0x00000020b8af7810 */ /* 0x000fe20007ffe0ff */
[----:B------:R-:W-:Y:S01]  /*1630*/  IMAD.IADD R11, R7, 0x1, -R4 ;  /* 0x00000001070b7824 */ /* 0x000fe200078e0a04 */
[----:B------:R-:W-:Y:S01]  /*1640*/  IADD3 R178, -R178, R7, RZ ;  /* 0x00000007b2b27210 */ /* 0x000fe20007ffe1ff */
[----:B------:R-:W-:Y:S01]  /*1650*/  IMAD.X R4, R189, 0x1, R27, P0 ;  /* 0x00000001bd047824 */ /* 0x000fe200000e061b */
[----:B------:R-:W-:Y:S01]  /*1660*/  IADD3 R174, R184, 0x40, RZ ;  /* 0x00000040b8ae7810 */ /* 0x000fe20007ffe0ff */
[----:B------:R-:W-:Y:S01]  /*1670*/  IMAD.WIDE.U32 R132, R188, c[0x0][0x198], R28 ;  /* 0x00006600bc847a25 */ /* 0x000fe200078e001c */
[----:B------:R-:W-:-:S03]  /*1680*/  LEA.HI R13, R11, R11, RZ, 0x1 ;  /* 0x0000000b0b0d7211 */ /* 0x000fc600078f08ff */
[----:B------:R-:W-:Y:S01]  /*1690*/  IMAD R29, R4, c[0x0][0x1a0], RZ ;  /* 0x00006800041d7a24 */ /* 0x000fe200078e02ff */
[--C-:B------:R-:W-:Y:S01]  /*16a0*/  SHF.R.S32.HI R17, RZ, 0x1, R13.reuse ;  /* 0x00000001ff117819 */ /* 0x100fe2000001140d */
[----:B------:R-:W-:Y:S01]  /*16b0*/  IMAD.IADD R23, R23, 0x1, R6 ;  /* 0x0000000117177824 */ /* 0x000fe200078e0206 */
[----:B------:R-:W-:Y:S01]  /*16c0*/  SHF.R.S32.HI R8, RZ, 0x1f, R13 ;  /* 0x0000001fff087819 */ /* 0x000fe2000001140d */
[C---:B------:R-:W-:Y:S02]  /*16d0*/  IMAD R29, R120.reuse, c[0x0][0x1a4], R29 ;  /* 0x00006900781d7a24 */ /* 0x040fe400078e021d */
[----:B------:R-:W-:Y:S01]  /*16e0*/  IMAD.WIDE.U32 R120, R120, c[0x0][0x1a0], R22 ;  /* 0x0000680078787a25 */ /* 0x000fe200078e0016 */
[----:B------:R-:W-:Y:S02]  /*16f0*/  IADD3 R22, P0, R184, R2, RZ ;  /* 0x00000002b8167210 */ /* 0x000fe40007f1e0ff */
[----:B------:R-:W-:Y:S01]  /*1700*/  LEA.HI R8, R8, R17, RZ, 0x2 ;  /* 0x0000001108087211 */ /* 0x000fe200078f10ff */
[----:B------:R-:W-:-:S02]  /*1710*/  IMAD R27, R25, c[0x0][0x1a8], RZ ;  /* 0x00006a00191b7a24 */ /* 0x000fc400078e02ff */
[----:B------:R-:W-:Y:S01]  /*1720*/  IMAD.X R23, R185, 0x1, R3, P0 ;  /* 0x00000001b9177824 */ /* 0x000fe200000e0603 */
[----:B------:R-:W-:Y:S01]  /*1730*/  ISETP.GE.AND P0, PT, R188, R9, PT ;  /* 0x00000009bc00720c */ /* 0x000fe20003f06270 */
[----:B------:R-:W-:Y:S01]  /*1740*/  IMAD.MOV.U32 R3, RZ, RZ, 0x10 ;  /* 0x00000010ff037424 */ /* 0x000fe200078e00ff */
[----:B------:R-:W-:Y:S01]  /*1750*/  LOP3.LUT R8, R8, 0xfffffffc, RZ, 0xc0, !PT ;  /* 0xfffffffc08087812 */ /* 0x000fe200078ec0ff */
[----:B------:R-:W-:Y:S02]  /*1760*/  IMAD.U32 R181, R10, 0x20, R181 ;  /* 0x000000200ab57824 */ /* 0x000fe400078e00b5 */
[C---:B------:R-:W-:Y:S01]  /*1770*/  IMAD R27, R24.reuse, c[0x0][0x1ac], R27 ;  /* 0x00006b00181b7a24 */ /* 0x040fe200078e021b */
[----:B------:R-:W-:Y:S01]  /*1780*/  IADD3 R17, R17, -R8, RZ ;  /* 0x8000000811117210 */ /* 0x000fe20007ffe0ff */
[----:B------:R-:W-:-:S03]  /*1790*/  IMAD.WIDE.U32 R22, R24, c[0x0][0x1a8], R22 ;  /* 0x00006a0018167a25 */ /* 0x000fc600078e0016 */
[----:B------:R-:W-:Y:S01]  /*17a0*/  LOP3.LUT P1, RZ, R17, 0x2, RZ, 0xc0, !PT ;  /* 0x0000000211ff7812 */ /* 0x000fe2000782c0ff */
[----:B------:R-:W-:-:S03]  /*17b0*/  IMAD.WIDE R30, R31, 0x40, R188 ;  /* 0x000000401f1e7825 */ /* 0x000fc600078e02bc */
[----:B------:R-:W-:Y:S01]  /*17c0*/  SEL R4, R3, 0xfffffff0, !P1 ;  /* 0xfffffff003047807 */ /* 0x000fe20004800000 */
        /* <DEDUP_REMOVED lines=37> */
.L_x_1831:
[----:B------:R-:W-:Y:S05]  /*1a20*/  BSYNC B0 ;  /* 0x0000000000007941 */ /* 0x000fea0003800000 */
.L_x_1830:
        /* <DEDUP_REMOVED lines=36> */
.L_x_1833:
[----:B------:R-:W-:Y:S05]  /*1c70*/  BSYNC B0 ;  /* 0x0000000000007941 */ /* 0x000fea0003800000 */
.L_x_1832:
[----:B------:R-:W-:Y:S01]  /*1c80*/  IADD3 R180, R128, -0x1, RZ ;  /* 0xffffffff80b47810 */ /* 0x000fe20007ffe0ff */
[----:B------:R-:W-:Y:S04]  /*1c90*/  BSSY B0, `(.L_x_1834) ;  /* 0x0000020000007945 */ /* 0x000fe80003800000 */
[----:B------:R-:W-:-:S04]  /*1ca0*/  IMAD.SHL.U32 R2, R180, 0x80, RZ ;  /* 0x00000080b4027824 */ /* 0x000fc800078e00ff */
[----:B--2---:R-:W-:-:S05]  /*1cb0*/  IMAD.IADD R9, R123, 0x1, -R2 ;  /* 0x000000017b097824 */ /* 0x004fca00078e0a02 */
[----:B------:R-:W-:-:S13]  /*1cc0*/  ISETP.GE.AND P0, PT, R188, R9, PT ;  /* 0x00000009bc00720c */ /* 0x000fda0003f06270 */
[----:B------:R-:W-:Y:S05]  /*1cd0*/  @P0 BRA `(.L_x_1835) ;  /* 0x000001b000000947 */ /* 0x000fea0003800000 */
[----:B------:R-:W-:Y:S02]  /*1ce0*/  ISETP.GE.AND P3, PT, R184, c[0x0][0x220], PT ;  /* 0x00008800b8007a0c */ /* 0x000fe40003f66270 */
[----:B------:R-:W-:Y:S02]  /*1cf0*/  ISETP.GE.AND P2, PT, R175, c[0x0][0x220], PT ;  /* 0x00008800af007a0c */ /* 0x000fe40003f46270 */
[----:B------:R-:W-:-:S09]  /*1d00*/  ISETP.GE.AND P0, PT, R174, c[0x0][0x220], PT ;  /* 0x00008800ae007a0c */ /* 0x000fd20003f06270 */
[C---:B------:R-:W-:Y:S01]  /*1d10*/  @!P3 LEA R26, P4, R132.reuse, c[0x0][0x168], 0x1 ;  /* 0x00005a00841aba11 */ /* 0x040fe200078808ff */
        /* <DEDUP_REMOVED lines=23> */
.L_x_1835:
[----:B------:R-:W-:Y:S05]  /*1e90*/  BSYNC B0 ;  /* 0x0000000000007941 */ /* 0x000fea0003800000 */
.L_x_1834:
        /* <DEDUP_REMOVED lines=9> */
[----:B--2---:R-:W-:Y:S02]  /*1f30*/  IADD3 R23, P1, R177, R132, RZ ;  /* 0x00000084b1177210 */ /* 0x004fe40007f3e0ff */
[----:B------:R-:W-:-:S03]  /*1f40*/  ISETP.GE.AND P0, PT, R174, c[0x0][0x220], PT ;  /* 0x00008800ae007a0c */ /* 0x000fc60003f06270 */
[----:B------:R-:W-:-:S04]  /*1f50*/  IMAD.X R0, R176, 0x1, R131, P1 ;  /* 0x00000001b0007824 */ /* 0x000fc800008e0683 */
        /* <DEDUP_REMOVED lines=22> */
.L_x_1837:
[----:B------:R-:W-:Y:S05]  /*20c0*/  BSYNC B0 ;  /* 0x0000000000007941 */ /* 0x000fea0003800000 */
.L_x_1836:
[----:B------:R-:W-:Y:S01]  /*20d0*/  IADD3 R10, R188, 0x40, RZ ;  /* 0x00000040bc0a7810 */ /* 0x000fe20007ffe0ff */
[----:B------:R-:W-:Y:S03]  /*20e0*/  BSSY B0, `(.L_x_1838) ;  /* 0x000001f000007945 */ /* 0x000fe60003800000 */
[----:B------:R-:W-:-:S13]  /*20f0*/  ISETP.GE.AND P0, PT, R10, R9, PT ;  /* 0x000000090a00720c */ /* 0x000fda0003f06270 */
[----:B------:R-:W-:Y:S05]  /*2100*/  @P0 BRA `(.L_x_1839) ;  /* 0x000001c000000947 */ /* 0x000fea0003800000 */
[----:B------:R-:W-:Y:S01]  /*2110*/  ISETP.GE.AND P3, PT, R184, c[0x0][0x220], PT ;  /* 0x00008800b8007a0c */ /* 0x000fe20003f66270 */
[----:B------:R-:W-:Y:S01]  /*2120*/  IMAD.MOV.U32 R0, RZ, RZ, c[0x0][0x19c] ;  /* 0x00006700ff007624 */ /* 0x000fe200078e00ff */
[----:B------:R-:W-:Y:S02]  /*2130*/  ISETP.GE.AND P2, PT, R175, c[0x0][0x220], PT ;  /* 0x00008800af007a0c */ /* 0x000fe40003f46270 */
[C---:B--23--:R-:W-:Y:S02]  /*2140*/  LEA R23, P1, R129.reuse, R132, 0x6 ;  /* 0x0000008481177211 */ /* 0x04cfe400078230ff */
        /* <DEDUP_REMOVED lines=24> */
.L_x_1839:
[----:B------:R-:W-:Y:S05]  /*22d0*/  BSYNC B0 ;  /* 0x0000000000007941 */ /* 0x000fea0003800000 */
.L_x_1838:
        /* <DEDUP_REMOVED lines=14> */
[C---:B---3--:R-:W-:Y:S02]  /*23c0*/  @!P2 LEA R22, P1, R26.reuse, c[0x0][0x168], 0x1 ;  /* 0x00005a001a16aa11 */ /* 0x048fe400078208ff */
        /* <DEDUP_REMOVED lines=19> */
.L_x_1841:
[----:B------:R-:W-:Y:S05]  /*2500*/  BSYNC B0 ;  /* 0x0000000000007941 */ /* 0x000fea0003800000 */
.L_x_1840:
[----:B------:R-:W-:Y:S01]  /*2510*/  SHF.R.S32.HI R0, RZ, 0x1f, R15 ;  /* 0x0000001fff007819 */ /* 0x000fe2000001140f */
[----:B------:R-:W-:Y:S01]  /*2520*/  IMAD.WIDE.U32 R24, R15, c[0x0][0x320], R24 ;  /* 0x0000c8000f187a25 */ /* 0x000fe200078e0018 */
[----:B------:R-:W0:Y:S03]  /*2530*/  LDGDEPBAR ;  /* 0x00000000000079af */ /* 0x000e260000000000 */
[----:B------:R-:W-:Y:S01]  /*2540*/  IMAD R0, R0, c[0x0][0x320], RZ ;  /* 0x0000c80000007a24 */ /* 0x000fe200078e02ff */
[----:B--2---:R-:W-:-:S03]  /*2550*/  LEA R26, P0, R24, c[0x0][0x318], 0x2 ;  /* 0x0000c600181a7a11 */ /* 0x004fc600078010ff */
[----:B------:R-:W-:-:S04]  /*2560*/  IMAD R0, R15, c[0x0][0x324], R0 ;  /* 0x0000c9000f007a24 */ /* 0x000fc800078e0200 */
[----:B------:R-:W-:-:S05]  /*2570*/  IMAD.IADD R0, R25, 0x1, R0 ;  /* 0x0000000119007824 */ /* 0x000fca00078e0200 */
[----:B------:R-:W-:-:S05]  /*2580*/  LEA.HI.X R27, R24, c[0x0][0x31c], R0, 0x2, P0 ;  /* 0x0000c700181b7a11 */ /* 0x000fca00000f1400 */
[----:B------:R-:W2:Y:S01]  /*2590*/  LDG.E R0, [R26.64] ;  /* 0x000000061a007981 */ /* 0x000ea2000c1e1900 */
[----:B---3--:R-:W-:Y:S01]  /*25a0*/  SHF.R.S32.HI R22, RZ, 0x1f, R11 ;  /* 0x0000001fff167819 */ /* 0x008fe2000001140b */
[----:B------:R-:W-:Y:S01]  /*25b0*/  IMAD.SHL.U32 R179, R7, 0x2, RZ ;  /* 0x0000000207b37824 */ /* 0x000fe200078e00ff */
[----:B------:R-:W-:-:S04]  /*25c0*/  DEPBAR.LE SB0, 0x0 ;  /* 0x000080000000791a */ /* 0x000fc80000000000 */
[----:B------:R-:W-:Y:S01]  /*25d0*/  LOP3.LUT R14, R14, 0xfffffff8, RZ, 0xc0, !PT ;  /* 0xfffffff80e0e7812 */ /* 0x000fe200078ec0ff */
[----:B------:R-:W-:Y:S01]  /*25e0*/  BSSY B0, `(.L_x_1842) ;  /* 0x0000050000007945 */ /* 0x000fe20003800000 */
[----:B------:R-:W-:Y:S02]  /*25f0*/  LOP3.LUT R16, R13, 0x7fffffe, RZ, 0xc0, !PT ;  /* 0x07fffffe0d107812 */ /* 0x000fe400078ec0ff */
[----:B------:R-:W-:Y:S01]  /*2600*/  SHF.R.S32.HI R20, RZ, 0x4, R5 ;  /* 0x00000004ff147819 */ /* 0x000fe20000011405 */
[----:B------:R-:W-:Y:S01]  /*2610*/  IMAD.IADD R14, R7, 0x1, -R14 ;  /* 0x00000001070e7824 */ /* 0x000fe200078e0a0e */
[----:B------:R-:W-:Y:S01]  /*2620*/  LEA.HI R15, R22, R11, RZ, 0x3 ;  /* 0x0000000b160f7211 */ /* 0x000fe200078f18ff */
[----:B------:R-:W-:Y:S01]  /*2630*/  IMAD.IADD R16, R11, 0x1, -R16 ;  /* 0x000000010b107824 */ /* 0x000fe200078e0a10 */
[----:B------:R-:W-:Y:S02]  /*2640*/  LEA.HI R11, R5, R20, RZ, 0x1 ;  /* 0x00000014050b7211 */ /* 0x000fe400078f08ff */
[----:B------:R-:W-:Y:S01]  /*2650*/  SHF.R.S32.HI R5, RZ, 0x1f, R178 ;  /* 0x0000001fff057819 */ /* 0x000fe200000114b2 */
[----:B------:R-:W-:Y:S01]  /*2660*/  IMAD.SHL.U32 R15, R15, 0x20, RZ ;  /* 0x000000200f0f7824 */ /* 0x000fe200078e00ff */
[----:B------:R-:W-:Y:S01]  /*2670*/  BAR.SYNC.DEFER_BLOCKING 0x0 ;  /* 0x0000000000007b1d */ /* 0x000fe20000010000 */
[----:B------:R-:W-:-:S02]  /*2680*/  ISETP.GE.AND P1, PT, R188, R9, PT ;  /* 0x00000009bc00720c */ /* 0x000fc40003f26270 */
[----:B------:R-:W-:Y:S02]  /*2690*/  LEA.HI R13, R14, R14, RZ, 0x1 ;  /* 0x0000000e0e0d7211 */ /* 0x000fe400078f08ff */
[----:B------:R-:W-:Y:S02]  /*26a0*/  LOP3.LUT R11, R11, 0xfffffffe, RZ, 0xc0, !PT ;  /* 0xfffffffe0b0b7812 */ /* 0x000fe400078ec0ff */
[----:B------:R-:W-:Y:S02]  /*26b0*/  LEA.HI R178, R5, R178, RZ, 0x2 ;  /* 0x000000b205b27211 */ /* 0x000fe400078f10ff */
[----:B------:R-:W-:Y:S01]  /*26c0*/  LOP3.LUT R15, R15, 0xffffff00, RZ, 0xc0, !PT ;  /* 0xffffff000f0f7812 */ /* 0x000fe200078ec0ff */
[----:B------:R-:W-:Y:S01]  /*26d0*/  IMAD.IADD R20, R20, 0x1, -R11 ;  /* 0x0000000114147824 */ /* 0x000fe200078e0a0b */
[----:B------:R-:W-:Y:S01]  /*26e0*/  LOP3.LUT R5, R13, 0x7fffffe, RZ, 0xc0, !PT ;  /* 0x07fffffe0d057812 */ /* 0x000fe200078ec0ff */
[C---:B------:R-:W-:Y:S01]  /*26f0*/  IMAD R11, R18.reuse, 0x10, R21 ;  /* 0x00000010120b7824 */ /* 0x040fe200078e0215 */
[----:B------:R-:W-:Y:S01]  /*2700*/  SHF.R.S32.HI R13, RZ, 0x1, R13 ;  /* 0x00000001ff0d7819 */ /* 0x000fe2000001140d */
[----:B------:R-:W-:Y:S01]  /*2710*/  IMAD R21, R18, 0x200, R15 ;  /* 0x0000020012157824 */ /* 0x000fe200078e020f */
[----:B------:R-:W-:Y:S01]  /*2720*/  SHF.R.S32.HI R178, RZ, 0x2, R178 ;  /* 0x00000002ffb27819 */ /* 0x000fe200000114b2 */
[----:B------:R-:W-:Y:S01]  /*2730*/  IMAD.IADD R5, R14, 0x1, -R5 ;  /* 0x000000010e057824 */ /* 0x000fe200078e0a05 */
[----:B------:R-:W-:Y:S01]  /*2740*/  LOP3.LUT P2, RZ, R13, 0x2, RZ, 0xc0, !PT ;  /* 0x000000020dff7812 */ /* 0x000fe2000784c0ff */
[----:B------:R-:W-:Y:S01]  /*2750*/  IMAD.SHL.U32 R14, R17, 0x40, RZ ;  /* 0x00000040110e7824 */ /* 0x000fe200078e00ff */
[----:B------:R-:W-:Y:S01]  /*2760*/  IADD3 R11, R11, 0x1, R178 ;  /* 0x000000010b0b7810 */ /* 0x000fe20007ffe0b2 */
[----:B------:R-:W-:Y:S01]  /*2770*/  IMAD R15, R16, 0x20, R15 ;  /* 0x00000020100f7824 */ /* 0x000fe200078e020f */
[----:B------:R-:W-:Y:S01]  /*2780*/  LEA R198, P0, R120, c[0x0][0x170], 0x1 ;  /* 0x00005c0078c67a11 */ /* 0x000fe200078008ff */
[----:B------:R-:W-:Y:S01]  /*2790*/  IMAD R21, R16, 0x20, R21 ;  /* 0x0000002010157824 */ /* 0x000fe200078e0215 */
[----:B------:R-:W-:Y:S01]  /*27a0*/  LOP3.LUT R14, R14, 0xc0, RZ, 0xc0, !PT ;  /* 0x000000c00e0e7812 */ /* 0x000fe200078ec0ff */
[----:B------:R-:W-:Y:S01]  /*27b0*/  IMAD.SHL.U32 R17, R19, 0x8, RZ ;  /* 0x0000000813117824 */ /* 0x000fe200078e00ff */
[----:B------:R3:W-:Y:S01]  /*27c0*/  @P1 STS [R181+0x9000], RZ ;  /* 0x009000ffb5001388 */ /* 0x0007e20000000800 */
[----:B------:R-:W-:Y:S01]  /*27d0*/  IMAD.SHL.U32 R16, R13, 0x40, RZ ;  /* 0x000000400d107824 */ /* 0x000fe200078e00ff */
[----:B------:R-:W-:Y:S01]  /*27e0*/  IADD3 R122, R123, R11, -R182 ;  /* 0x0000000b7b7a7210 */ /* 0x000fe20007ffe8b6 */
[----:B------:R-:W-:Y:S01]  /*27f0*/  IMAD.SHL.U32 R19, R20, 0x8, RZ ;  /* 0x0000000814137824 */ /* 0x000fe200078e00ff */
[----:B------:R3:W-:Y:S01]  /*2800*/  @P1 STS [R181+0x9004], RZ ;  /* 0x009004ffb5001388 */ /* 0x0007e20000000800 */
[----:B------:R-:W2:Y:S01]  /*2810*/  MUFU.RCP R13, c[0x0][0x238] ;  /* 0x00008e00000d7b08 */ /* 0x000ea20000001000 */
[----:B------:R-:W-:Y:S01]  /*2820*/  LOP3.LUT R16, R16, 0xc0, RZ, 0xc0, !PT ;  /* 0x000000c010107812 */ /* 0x000fe200078ec0ff */
[----:B------:R-:W-:Y:S01]  /*2830*/  IMAD R172, R20, 0x8, R5 ;  /* 0x0000000814ac7824 */ /* 0x000fe200078e0205 */
[----:B------:R3:W-:Y:S01]  /*2840*/  @P1 STS.64 [R181+0x9008], RZ ;  /* 0x009008ffb5001388 */ /* 0x0007e20000000a00 */
[----:B------:R-:W-:-:S02]  /*2850*/  LOP3.LUT R19, R14, 0x8, R19, 0xf8, !PT ;  /* 0x000000080e137812 */ /* 0x000fc400078ef813 */
[----:B------:R-:W-:Y:S01]  /*2860*/  SHF.R.U32.HI R14, RZ, 0x3, R14 ;  /* 0x00000003ff0e7819 */ /* 0x000fe2000001160e */
[----:B------:R3:W-:Y:S01]  /*2870*/  @P1 STS.128 [R181+0xb000], RZ ;  /* 0x00b000ffb5001388 */ /* 0x0007e20000000c00 */
[----:B------:R-:W-:Y:S02]  /*2880*/  LOP3.LUT R17, R16, 0x8, R17, 0xf8, !PT ;  /* 0x0000000810117812 */ /* 0x000fe400078ef811 */
[----:B------:R-:W-:Y:S01]  /*2890*/  SHF.R.U32.HI R16, RZ, 0x3, R16 ;  /* 0x00000003ff107819 */ /* 0x000fe20000011610 */
[----:B------:R3:W-:Y:S01]  /*28a0*/  @P1 STS.128 [R181+0xd000], RZ ;  /* 0x00d000ffb5001388 */ /* 0x0007e20000000c00 */
[----:B------:R-:W-:Y:S02]  /*28b0*/  LOP3.LUT R14, R19, R14, RZ, 0x3c, !PT ;  /* 0x0000000e130e7212 */ /* 0x000fe400078e3cff */
[----:B------:R-:W-:Y:S02]  /*28c0*/  LOP3.LUT R17, R17, R16, RZ, 0x3c, !PT ;  /* 0x0000001011117212 */ /* 0x000fe400078e3cff */
[----:B------:R-:W-:Y:S01]  /*28d0*/  LOP3.LUT R179, R179, 0x6, RZ, 0xc0, !PT ;  /* 0x00000006b3b37812 */ /* 0x000fe200078ec0ff */
[----:B------:R-:W-:Y:S01]  /*28e0*/  IMAD.IADD R173, R14, 0x1, R21 ;  /* 0x000000010ead7824 */ /* 0x000fe200078e0215 */
[----:B------:R-:W-:Y:S01]  /*28f0*/  LEA.HI.X R199, R120, c[0x0][0x174], R6, 0x1, P0 ;  /* 0x00005d0078c77a11 */ /* 0x000fe200000f0c06 */
[----:B------:R-:W-:Y:S01]  /*2900*/  IMAD.IADD R5, R14, 0x1, R15 ;  /* 0x000000010e057824 */ /* 0x000fe200078e020f */
[----:B------:R-:W-:Y:S01]  /*2910*/  SEL R3, R3, 0xfffffff0, !P2 ;  /* 0xfffffff003037807 */ /* 0x000fe20005000000 */
[----:B------:R-:W-:Y:S01]  /*2920*/  IMAD.U32 R172, R172, 0x20, R17 ;  /* 0x00000020acac7824 */ /* 0x000fe200078e0011 */
[----:B------:R-:W-:Y:S01]  /*2930*/  IADD3 R122, R122, c[0x0][0x2e8], RZ ;  /* 0x0000ba007a7a7a10 */ /* 0x000fe20007ffe0ff */
[----:B------:R-:W-:-:S02]  /*2940*/  IMAD.SHL.U32 R173, R173, 0x2, RZ ;  /* 0x00000002adad7824 */ /* 0x000fc400078e00ff */
[----:B--2---:R-:W-:Y:S01]  /*2950*/  FMUL.FTZ R0, R0, R13 ;  /* 0x0000000d00007220 */ /* 0x004fe20000410000 */
[----:B------:R-:W-:Y:S05]  /*2960*/  @P1 BRA `(.L_x_1843) ;  /* 0x0000017000001947 */ /* 0x000fea0003800000 */
[----:B---3--:R-:W-:Y:S02]  /*2970*/  ISETP.GE.AND P2, PT, R184, c[0x0][0x220], PT ;  /* 0x00008800b8007a0c */ /* 0x008fe40003f46270 */
[----:B------:R-:W-:Y:S02]  /*2980*/  ISETP.GE.AND P1, PT, R175, c[0x0][0x220], PT ;  /* 0x00008800af007a0c */ /* 0x000fe40003f26270 */
        /* <DEDUP_REMOVED lines=17> */
[----:B------:R-:W-:Y:S01]  /*2aa0*/  @!PT LDS RZ, [RZ] ;  /* 0x00000000fffff984 */ /* 0x000fe20000000800 */
[----:B------:R-:W-:Y:S01]  /*2ab0*/  @!PT LDS RZ, [RZ] ;  /* 0x00000000fffff984 */ /* 0x000fe20000000800 */
[----:B------:R-:W-:Y:S01]  /*2ac0*/  @!PT LDS RZ, [RZ] ;  /* 0x00000000fffff984 */ /* 0x000fe20000000800 */
[----:B------:R3:W-:Y:S02]  /*2ad0*/  LDGSTS.E.BYPASS.LTC128B.128 [R181+0xd000], [R198.64+0x80] ;  /* 0x0d000080c6b57fae */ /* 0x0007e4000b901d46 */
.L_x_1843:
[----:B---3--:R-:W-:Y:S05]  /*2ae0*/  BSYNC B0 ;  /* 0x0000000000007941 */ /* 0x008fea0003800000 */
.L_x_1842:
        /* <DEDUP_REMOVED lines=34> */
.L_x_1845:
[----:B------:R-:W-:Y:S05]  /*2d10*/  BSYNC B0 ;  /* 0x0000000000007941 */ /* 0x000fea0003800000 */
.L_x_1844:
        /* <DEDUP_REMOVED lines=34> */
.L_x_1847:
[----:B------:R-:W-:Y:S05]  /*2f40*/  BSYNC B0 ;  /* 0x0000000000007941 */ /* 0x000fea0003800000 */
.L_x_1846:
        /* <DEDUP_REMOVED lines=10> */
[--C-:B------:R-:W-:Y:S01]  /*2ff0*/  @!P2 IMAD.MOV.U32 R11, RZ, RZ, R199.reuse ;  /* 0x000000ffff0ba224 */ /* 0x100fe200078e00c7 */
[----:B------:R-:W-:Y:S01]  /*3000*/  @!P2 MOV R10, R198 ;  /* 0x000000c6000aa202 */ /* 0x000fe20000000f00 */
[C---:B--2---:R-:W-:Y:S01]  /*3010*/  @!P1 IMAD.WIDE.U32 R12, R7.reuse, 0xc0, R198 ;  /* 0x000000c0070c9825 */ /* 0x044fe200078e00c6 */
[----:B------:R-:W-:Y:S01]  /*3020*/  @!P1 MOV R8, c[0x0][0x1a4] ;  /* 0x0000690000089a02 */ /* 0x000fe20000000f00 */
[----:B------:R2:W-:Y:S02]  /*3030*/  @P2 STS.128 [R181+0xa800], RZ ;  /* 0x00a800ffb5002388 */ /* 0x0005e40000000c00 */
[----:B------:R-:W-:-:S04]  /*3040*/  @!P2 IMAD.WIDE.U32 R10, R7, 0xc0, R10 ;  /* 0x000000c0070aa825 */ /* 0x000fc800078e000a */
[----:B------:R-:W-:Y:S02]  /*3050*/  @!P2 IMAD R9, R9, 0xc0, RZ ;  /* 0x000000c00909a824 */ /* 0x000fe400078e02ff */
[----:B------:R-:W-:-:S03]  /*3060*/  @!P1 IMAD R8, R8, 0xc0, RZ ;  /* 0x000000c008089824 */ /* 0x000fc600078e02ff */
[----:B------:R-:W-:Y:S01]  /*3070*/  @!P2 IADD3 R11, R11, R9, RZ ;  /* 0x000000090b0ba210 */ /* 0x000fe20007ffe0ff */
[----:B------:R-:W-:-:S04]  /*3080*/  @!P1 IMAD.IADD R13, R13, 0x1, R8 ;  /* 0x000000010d0d9824 */ /* 0x000fc800078e0208 */
        /* <DEDUP_REMOVED lines=11> */
[----:B------:R-:W-:Y:S01]  /*3140*/  ULDC UR4, c[0x0][0x1a4] ;  /* 0x0000690000047ab9 */ /* 0x000fe20000000800 */
[----:B------:R-:W-:Y:S01]  /*3150*/  IMAD.WIDE.U32 R8, R7, 0xc0, R198 ;  /* 0x000000c007087825 */ /* 0x000fe200078e00c6 */
[----:B------:R-:W-:-:S06]  /*3160*/  UIMAD UR4, UR4, 0xc0, URZ ;  /* 0x000000c0040478a4 */ /* 0x000fcc000f8e023f */
[----:B------:R-:W-:-:S05]  /*3170*/  IADD3 R9, R9, UR4, RZ ;  /* 0x0000000409097c10 */ /* 0x000fca000fffe0ff */
[----:B------:R-:W-:Y:S01]  /*3180*/  @!PT LDS RZ, [RZ] ;  /* 0x00000000fffff984 */ /* 0x000fe20000000800 */
[----:B------:R-:W-:Y:S01]  /*3190*/  @!PT LDS RZ, [RZ] ;  /* 0x00000000fffff984 */ /* 0x000fe20000000800 */
[----:B------:R-:W-:Y:S01]  /*31a0*/  @!PT LDS RZ, [RZ] ;  /* 0x00000000fffff984 */ /* 0x000fe20000000800 */
[----:B------:R1:W-:Y:S02]  /*31b0*/  LDGSTS.E.BYPASS.LTC128B.128 [R181+0xe800], [R8.64+0x80] ;  /* 0x0e80008008b57fae */ /* 0x0003e4000b901d46 */
.L_x_1849:
[----:B------:R-:W-:Y:S05]  /*31c0*/  BSYNC B0 ;  /* 0x0000000000007941 */ /* 0x000fea0003800000 */
.L_x_1848:
[----:B------:R-:W-:Y:S01]  /*31d0*/  IMAD.SHL.U32 R172, R172, 0x2, RZ ;  /* 0x00000002acac7824 */ /* 0x000fe200078e00ff */
[----:B------:R-:W-:Y:S01]  /*31e0*/  LDSM.16.M88.4 R60, [R173] ;  /* 0x00000000ad3c783b */ /* 0x000fe20000000200 */
[----:B------:R-:W-:Y:S01]  /*31f0*/  IMAD R171, R4, 0x2, R173 ;  /* 0x0000000204ab7824 */ /* 0x000fe200078e02ad */
[----:B------:R-:W-:Y:S01]  /*3200*/  IMNMX R134, R122, R123, PT ;  /* 0x0000007b7a867217 */ /* 0x000fe20003800200 */
[----:B------:R-:W-:Y:S01]  /*3210*/  IMAD R169, R3, 0x2, R172 ;  /* 0x0000000203a97824 */ /* 0x000fe200078e02ac */
[----:B------:R-:W5:Y:S01]  /*3220*/  LDSM.16.M88.4 R40, [R172+0x3000] ;  /* 0x00300000ac28783b */ /* 0x000f620000000200 */
[----:B------:R-:W-:-:S03]  /*3230*/  IMAD.IADD R3, R2, 0x1, R179 ;  /* 0x0000000102037824 */ /* 0x000fc600078e02b3 */
[----:B-1----:R-:W1:Y:S04]  /*3240*/  LDSM.16.M88.4 R32, [R172+0x3400] ;  /* 0x00340000ac20783b */ /* 0x002e680000000200 */
[----:B------:R-:W2:Y:S04]  /*3250*/  LDSM.16.M88.4 R84, [R172+0x4000] ;  /* 0x00400000ac54783b */ /* 0x000ea80000000200 */
[----:B------:R-:W3:Y:S04]  /*3260*/  LDSM.16.M88.4 R76, [R172+0x4400] ;  /* 0x00440000ac4c783b */ /* 0x000ee80000000200 */
[----:B------:R-:W-:Y:S04]  /*3270*/  LDSM.16.M88.4 R20, [R171] ;  /* 0x00000000ab14783b */ /* 0x000fe80000000200 */
[----:B------:R-:W4:Y:S04]  /*3280*/  LDSM.16.M88.4 R48, [R169+0x3000] ;  /* 0x00300000a930783b */ /* 0x000f280000000200 */
[----:B------:R-:W2:Y:S04]  /*3290*/  LDSM.16.M88.4 R24, [R172+0x3800] ;  /* 0x00380000ac18783b */ /* 0x000ea80000000200 */
[----:B------:R-:W2:Y:S04]  /*32a0*/  LDSM.16.M88.4 R92, [R172+0x3c00] ;  /* 0x003c0000ac5c783b */ /* 0x000ea80000000200 */
[----:B------:R-:W2:Y:S04]  /*32b0*/  LDSM.16.M88.4 R68, [R172+0x4800] ;  /* 0x00480000ac44783b */ /* 0x000ea80000000200 */
[----:B------:R-:W3:Y:S04]  /*32c0*/  LDSM.16.M88.4 R52, [R172+0x4c00] ;  /* 0x004c0000ac34783b */ /* 0x000ee80000000200 */
[----:B--2---:R-:W2:Y:S01]  /*32d0*/  LDSM.16.M88.4 R8, [R169+0x3400] ;  /* 0x00340000a908783b */ /* 0x004ea20000000200 */
[C---:B-----5:R-:W-:Y:S03]  /*32e0*/  HMMA.16816.F32 R44, R60.reuse, R40, RZ ;  /* 0x000000283c2c723c */ /* 0x060fe600000018ff */
[----:B------:R-:W5:Y:S04]  /*32f0*/  LDSM.16.M88.4 R56, [R169+0x4000] ;  /* 0x00400000a938783b */ /* 0x000f680000000200 */
[----:B------:R-:W2:Y:S01]  /*3300*/  LDSM.16.M88.4 R16, [R169+0x4400] ;  /* 0x00440000a910783b */ /* 0x000ea20000000200 */
[C---:B------:R-:W-:Y:S03]  /*3310*/  HMMA.16816.F32 R40, R60.reuse, R42, RZ ;  /* 0x0000002a3c28723c */ /* 0x040fe600000018ff */
[----:B------:R-:W2:Y:S04]  /*3320*/  LDSM.16.M88.4 R104, [R169+0x3800] ;  /* 0x00380000a968783b */ /* 0x000ea80000000200 */
[----:B------:R-:W-:Y:S01]  /*3330*/  LDSM.16.M88.4 R100, [R169+0x3c00] ;  /* 0x003c0000a964783b */ /* 0x000fe20000000200 */
[C---:B-1----:R-:W-:Y:S03]  /*3340*/  HMMA.16816.F32 R36, R60.reuse, R32, RZ ;  /* 0x000000203c24723c */ /* 0x042fe600000018ff */
[----:B------:R-:W-:Y:S04]  /*3350*/  LDSM.16.M88.4 R96, [R169+0x4800] ;  /* 0x00480000a960783b */ /* 0x000fe80000000200 */
[----:B------:R-:W-:Y:S01]  /*3360*/  LDSM.16.M88.4 R108, [R172+0x5800] ;  /* 0x00580000ac6c783b */ /* 0x000fe20000000200 */
[C---:B------:R-:W-:Y:S03]  /*3370*/  HMMA.16816.F32 R32, R60.reuse, R34, RZ ;  /* 0x000000223c20723c */ /* 0x040fe600000018ff */
[----:B------:R-:W-:Y:S04]  /*3380*/  LDSM.16.M88.4 R116, [R172+0x5400] ;  /* 0x00540000ac74783b */ /* 0x000fe80000000200 */
[----:B------:R-:W-:Y:S01]  /*3390*/  LDSM.16.M88.4 R112, [R171+0x1000] ;  /* 0x00100000ab70783b */ /* 0x000fe20000000200 */
[C---:B------:R-:W-:Y:S03]  /*33a0*/  HMMA.16816.F32 R88, R60.reuse, R84, RZ ;  /* 0x000000543c58723c */ /* 0x040fe600000018ff */
[----:B------:R-:W0:Y:S05]  /*33b0*/  LDGDEPBAR ;  /* 0x00000000000079af */ /* 0x000e2a0000000000 */
[C---:B---3--:R-:W-:Y:S08]  /*33c0*/  HMMA.16816.F32 R80, R60.reuse, R76, RZ ;  /* 0x0000004c3c50723c */ /* 0x048ff000000018ff */
[C---:B------:R-:W-:Y:S08]  /*33d0*/  HMMA.16816.F32 R84, R60.reuse, R86, RZ ;  /* 0x000000563c54723c */ /* 0x040ff000000018ff */
[----:B------:R-:W-:Y:S08]  /*33e0*/  HMMA.16816.F32 R76, R60, R78, RZ ;  /* 0x0000004e3c4c723c */ /* 0x000ff000000018ff */
[C---:B----4-:R-:W-:Y:S08]  /*33f0*/  HMMA.16816.F32 R44, R20.reuse, R48, R44 ;  /* 0x00000030142c723c */ /* 0x050ff0000000182c */
[----:B------:R-:W-:Y:S01]  /*3400*/  HMMA.16816.F32 R40, R20, R50, R40 ;  /* 0x000000321428723c */ /* 0x000fe20000001828 */
[----:B------:R-:W1:Y:S07]  /*3410*/  LDSM.16.M88.4 R48, [R169+0x4c00] ;  /* 0x004c0000a930783b */ /* 0x000e6e0000000200 */
        /* <DEDUP_REMOVED lines=8> */
[----:B------:R-:W-:Y:S07]  /*34a0*/  LDSM.16.M88.4 R52, [R173+0x1000] ;  /* 0x00100000ad34783b */ /* 0x000fee0000000200 */
[C---:B--2---:R-:W-:Y:S08]  /*34b0*/  HMMA.16816.F32 R36, R20.reuse, R8, R36 ;  /* 0x000000081424723c */ /* 0x044ff00000001824 */
[C---:B------:R-:W-:Y:S01]  /*34c0*/  HMMA.16816.F32 R32, R20.reuse, R10, R32 ;  /* 0x0000000a1420723c */ /* 0x040fe20000001820 */
[----:B------:R-:W2:Y:S07]  /*34d0*/  LDSM.16.M88.4 R8, [R172+0x5000] ;  /* 0x00500000ac08783b */ /* 0x000eae0000000200 */
[C---:B-----5:R-:W-:Y:S08]  /*34e0*/  HMMA.16816.F32 R88, R20.reuse, R56, R88 ;  /* 0x000000381458723c */ /* 0x060ff00000001858 */
        /* <DEDUP_REMOVED lines=13> */
[----:B------:R-:W5:Y:S07]  /*35c0*/  LDSM.16.M88.4 R100, [R172+0x6800] ;  /* 0x00680000ac64783b */ /* 0x000f6e0000000200 */
[C---:B------:R-:W-:Y:S08]  /*35d0*/  HMMA.16816.F32 R72, R20.reuse, R96, R72 ;  /* 0x000000601448723c */ /* 0x040ff00000001848 */
[----:B------:R-:W-:Y:S01]  /*35e0*/  HMMA.16816.F32 R68, R20, R98, R68 ;  /* 0x000000621444723c */ /* 0x000fe20000001844 */
[----:B------:R-:W1:Y:S04]  /*35f0*/  LDSM.16.M88.4 R96, [R172+0x6c00] ;  /* 0x006c0000ac60783b */ /* 0x000e680000000200 */
[----:B------:R-:W1:Y:S03]  /*3600*/  LDSM.16.M88.4 R20, [R169+0x5400] ;  /* 0x00540000a914783b */ /* 0x000e660000000200 */
[C---:B--2---:R-:W-:Y:S08]  /*3610*/  HMMA.16816.F32 R44, R52.reuse, R8, R44 ;  /* 0x00000008342c723c */ /* 0x044ff0000000182c */
[C---:B------:R-:W-:Y:S01]  /*3620*/  HMMA.16816.F32 R40, R52.reuse, R10, R40 ;  /* 0x0000000a3428723c */ /* 0x040fe20000001828 */
[----:B------:R-:W2:Y:S07]  /*3630*/  LDSM.16.M88.4 R8, [R169+0x5800] ;  /* 0x00580000a908783b */ /* 0x000eae0000000200 */
[C---:B------:R-:W-:Y:S08]  /*3640*/  HMMA.16816.F32 R28, R52.reuse, R108, R28 ;  /* 0x0000006c341c723c */ /* 0x040ff0000000181c */
[C---:B------:R-:W-:Y:S01]  /*3650*/  HMMA.16816.F32 R24, R52.reuse, R110, R24 ;  /* 0x0000006e3418723c */ /* 0x040fe20000001818 */
[----:B------:R-:W1:Y:S07]  /*3660*/  LDSM.16.M88.4 R108, [R169+0x6000] ;  /* 0x00600000a96c783b */ /* 0x000e6e0000000200 */
        /* <DEDUP_REMOVED lines=8> */
[----:B------:R-:W3:Y:S07]  /*36f0*/  LDSM.16.M88.4 R16, [R173+0x2000] ;  /* 0x00200000ad10783b */ /* 0x000eee0000000200 */
[----:B-1----:R-:W-:Y:S08]  /*3700*/  HMMA.16816.F32 R44, R112, R48, R44 ;  /* 0x00000030702c723c */ /* 0x002ff0000000182c */
[C---:B------:R-:W-:Y:S08]  /*3710*/  HMMA.16816.F32 R12, R52.reuse, R104, R12 ;  /* 0x00000068340c723c */ /* 0x040ff0000000180c */
[C---:B------:R-:W-:Y:S01]  /*3720*/  HMMA.16816.F32 R92, R52.reuse, R106, R92 ;  /* 0x0000006a345c723c */ /* 0x040fe2000000185c */
[----:B------:R-:W-:Y:S07]  /*3730*/  LDSM.16.M88.4 R104, [R169+0x6400] ;  /* 0x00640000a968783b */ /* 0x000fee0000000200 */
[C---:B-----5:R-:W-:Y:S08]  /*3740*/  HMMA.16816.F32 R72, R52.reuse, R100, R72 ;  /* 0x000000643448723c */ /* 0x060ff00000001848 */
[C---:B------:R-:W-:Y:S01]  /*3750*/  HMMA.16816.F32 R68, R52.reuse, R102, R68 ;  /* 0x000000663444723c */ /* 0x040fe20000001844 */
[----:B------:R-:W-:Y:S07]  /*3760*/  LDSM.16.M88.4 R100, [R169+0x6800] ;  /* 0x00680000a964783b */ /* 0x000fee0000000200 */
[C---:B------:R-:W-:Y:S08]  /*3770*/  HMMA.16816.F32 R64, R52.reuse, R96, R64 ;  /* 0x000000603440723c */ /* 0x040ff00000001840 */
[----:B------:R-:W-:Y:S01]  /*3780*/  HMMA.16816.F32 R60, R52, R98, R60 ;  /* 0x00000062343c723c */ /* 0x000fe2000000183c */
[----:B------:R-:W1:Y:S04]  /*3790*/  LDSM.16.M88.4 R52, [R172+0x7400] ;  /* 0x00740000ac34783b */ /* 0x000e680000000200 */
[----:B------:R-:W-:Y:S03]  /*37a0*/  LDSM.16.M88.4 R96, [R169+0x6c00] ;  /* 0x006c0000a960783b */ /* 0x000fe60000000200 */
[C---:B------:R-:W-:Y:S08]  /*37b0*/  HMMA.16816.F32 R36, R112.reuse, R20, R36 ;  /* 0x000000147024723c */ /* 0x040ff00000001824 */
[C---:B------:R-:W-:Y:S01]  /*37c0*/  HMMA.16816.F32 R32, R112.reuse, R22, R32 ;  /* 0x000000167020723c */ /* 0x040fe20000001820 */
[----:B------:R-:W-:Y:S07]  /*37d0*/  LDSM.16.M88.4 R20, [R169+0x7000] ;  /* 0x00700000a914783b */ /* 0x000fee0000000200 */
[C---:B--2---:R-:W-:Y:S08]  /*37e0*/  HMMA.16816.F32 R28, R112.reuse, R8, R28 ;  /* 0x00000008701c723c */ /* 0x044ff0000000181c */
[C---:B------:R-:W-:Y:S01]  /*37f0*/  HMMA.16816.F32 R24, R112.reuse, R10, R24 ;  /* 0x0000000a7018723c */ /* 0x040fe20000001818 */
[----:B------:R-:W2:Y:S07]  /*3800*/  LDSM.16.M88.4 R8, [R171+0x2000] ;  /* 0x00200000ab08783b */ /* 0x000eae0000000200 */
[C---:B------:R-:W-:Y:S01]  /*3810*/  HMMA.16816.F32 R40, R112.reuse, R50, R40 ;  /* 0x000000327028723c */ /* 0x040fe20000001828 */
[----:B------:R-:W4:Y:S07]  /*3820*/  LDSM.16.M88.4 R48, [R172+0x7800] ;  /* 0x00780000ac30783b */ /* 0x000f2e0000000200 */
[C---:B------:R-:W-:Y:S08]  /*3830*/  HMMA.16816.F32 R88, R112.reuse, R108, R88 ;  /* 0x0000006c7058723c */ /* 0x040ff00000001858 */
[----:B------:R-:W-:Y:S08]  /*3840*/  HMMA.16816.F32 R84, R112, R110, R84 ;  /* 0x0000006e7054723c */ /* 0x000ff00000001854 */
[C---:B---3--:R-:W-:Y:S01]  /*3850*/  HMMA.16816.F32 R108, R16.reuse, R56, R44 ;  /* 0x00000038106c723c */ /* 0x048fe2000000182c */
[----:B------:R-:W3:Y:S07]  /*3860*/  LDSM.16.M88.4 R44, [R169+0x7400] ;  /* 0x00740000a92c783b */ /* 0x000eee0000000200 */
[C---:B------:R-:W-:Y:S08]  /*3870*/  HMMA.16816.F32 R40, R16.reuse, R58, R40 ;  /* 0x0000003a1028723c */ /* 0x040ff00000001828 */
[----:B-1----:R-:W-:Y:S08]  /*3880*/  HMMA.16816.F32 R36, R16, R52, R36 ;  /* 0x000000341024723c */ /* 0x002ff00000001824 */
[----:B--2---:R-:W-:Y:S07]  /*3890*/  HMMA.16816.F32 R108, R8, R20, R108 ;  /* 0x00000014086c723c */ /* 0x004fee000000186c */
[----:B------:R-:W-:Y:S01]  /*38a0*/  IADD3 R20, R122, 0x8, RZ ;  /* 0x000000087a147810 */ /* 0x000fe20007ffe0ff */
[----:B----4-:R-:W-:Y:S03]  /*38b0*/  HMMA.16816.F32 R28, R16, R48, R28 ;  /* 0x00000030101c723c */ /* 0x010fe6000000181c */
[----:B------:R-:W-:-:S04]  /*38c0*/  IMNMX R133, R20, R123, PT ;  /* 0x0000007b14857217 */ /* 0x000fc80003800200 */
[C---:B------:R-:W-:Y:S01]  /*38d0*/  IADD3 R48, R3.reuse, 0x1, RZ ;  /* 0x0000000103307810 */ /* 0x040fe20007ffe0ff */
[----:B------:R-:W-:Y:S01]  /*38e0*/  HMMA.16816.F32 R40, R8, R22, R40 ;  /* 0x000000160828723c */ /* 0x000fe20000001828 */
[----:B------:R-:W1:Y:S02]  /*38f0*/  LDSM.16.M88.4 R20, [R172+0x8000] ;  /* 0x00800000ac14783b */ /* 0x000e640000000200 */
[----:B------:R-:W2:Y:S01]  /*3900*/  I2F R49, R48 ;  /* 0x0000003000317306 */ /* 0x000ea20000201400 */
[C---:B------:R-:W-:Y:S02]  /*3910*/  ISETP.GE.AND P4, PT, R48.reuse, R134, PT ;  /* 0x000000863000720c */ /* 0x040fe40003f86270 */
[----:B------:R-:W-:Y:S02]  /*3920*/  ISETP.GE.AND P2, PT, R48, R133, PT ;  /* 0x000000853000720c */ /* 0x000fe40003f46270 */
[----:B------:R-:W-:Y:S07]  /*3930*/  HMMA.16816.F32 R24, R16, R50, R24 ;  /* 0x000000321018723c */ /* 0x000fee0000001818 */
[----:B------:R-:W-:Y:S01]  /*3940*/  IADD3 R50, R3, 0x8, RZ ;  /* 0x0000000803327810 */ /* 0x000fe20007ffe0ff */
[----:B------:R-:W-:Y:S01]  /*3950*/  HMMA.16816.F32 R80, R112, R104, R80 ;  /* 0x000000687050723c */ /* 0x000fe20000001850 */
[----:B--2---:R-:W-:-:S02]  /*3960*/  FFMA.FTZ R52, R0, R49, R109 ;  /* 0x0000003100347223 */ /* 0x004fc4000001006d */
[----:B------:R-:W2:Y:S01]  /*3970*/  I2F R53, R50 ;  /* 0x0000003200357306 */ /* 0x000ea20000201400 */
[C---:B------:R-:W-:Y:S02]  /*3980*/  ISETP.GE.AND P3, PT, R50.reuse, R134, PT ;  /* 0x000000863200720c */ /* 0x040fe40003f66270 */
[----:B------:R-:W-:Y:S02]  /*3990*/  ISETP.GE.AND P0, PT, R50, R133, PT ;  /* 0x000000853200720c */ /* 0x000fe40003f06270 */
[----:B------:R-:W-:Y:S01]  /*39a0*/  HMMA.16816.F32 R76, R112, R106, R76 ;  /* 0x0000006a704c723c */ /* 0x000fe2000000184c */
[----:B------:R-:W4:Y:S01]  /*39b0*/  LDSM.16.M88.4 R104, [R172+0x7c00] ;  /* 0x007c0000ac68783b */ /* 0x000f220000000200 */
[----:B------:R-:W-:-:S06]  /*39c0*/  FSEL R52, R52, -INF , !P4 ;  /* 0xff80000034347808 */ /* 0x000fcc0006000000 */
[----:B------:R-:W-:Y:S01]  /*39d0*/  HMMA.16816.F32 R32, R16, R54, R32 ;  /* 0x000000361020723c */ /* 0x000fe20000001820 */
[CC--:B--2---:R-:W-:Y:S02]  /*39e0*/  FFMA.FTZ R40, R0.reuse, R53.reuse, R40 ;  /* 0x0000003500287223 */ /* 0x0c4fe40000010028 */
[----:B------:R-:W-:-:S04]  /*39f0*/  FFMA.FTZ R42, R0, R53, R42 ;  /* 0x00000035002a7223 */ /* 0x000fc8000001002a */
[C---:B------:R-:W-:Y:S01]  /*3a00*/  IADD3 R54, R3.reuse, 0x9, RZ ;  /* 0x0000000903367810 */ /* 0x040fe20007ffe0ff */
[----:B------:R-:W-:Y:S01]  /*3a10*/  HMMA.16816.F32 R64, R112, R96, R64 ;  /* 0x000000607040723c */ /* 0x000fe20000001840 */
[C---:B------:R-:W-:Y:S02]  /*3a20*/  IADD3 R55, R3.reuse, 0x11, RZ ;  /* 0x0000001103377810 */ /* 0x040fe40007ffe0ff */
[C---:B------:R-:W-:Y:S02]  /*3a30*/  ISETP.GE.AND P5, PT, R54.reuse, R134, PT ;  /* 0x000000863600720c */ /* 0x040fe40003fa6270 */
[----:B------:R-:W-:Y:S02]  /*3a40*/  ISETP.GE.AND P1, PT, R54, R133, PT ;  /* 0x000000853600720c */ /* 0x000fe40003f26270 */
[----:B------:R-:W-:Y:S01]  /*3a50*/  FFMA.FTZ R97, R0, R49, R111 ;  /* 0x0000003100617223 */ /* 0x000fe2000001006f */
[----:B---3--:R-:W-:Y:S01]  /*3a60*/  HMMA.16816.F32 R36, R8, R44, R36 ;  /* 0x0000002c0824723c */ /* 0x008fe20000001824 */
[----:B------:R-:W2:Y:S01]  /*3a70*/  LDSM.16.M88.4 R48, [R169+0x7800] ;  /* 0x00780000a930783b */ /* 0x000ea20000000200 */
[----:B------:R-:W3:Y:S01]  /*3a80*/  I2F R44, R54 ;  /* 0x00000036002c7306 */ /* 0x000ee20000201400 */
[----:B------:R-:W-:-:S02]  /*3a90*/  IADD3 R53, R3, 0x18, RZ ;  /* 0x0000001803357810 */ /* 0x000fc40007ffe0ff */
[----:B------:R-:W-:Y:S02]  /*3aa0*/  FSEL R97, R97, -INF , !P2 ;  /* 0xff80000061617808 */ /* 0x000fe40005000000 */
[----:B------:R-:W-:Y:S01]  /*3ab0*/  IADD3 R45, R3, 0x10, RZ ;  /* 0x00000010032d7810 */ /* 0x000fe20007ffe0ff */
[C---:B------:R-:W-:Y:S01]  /*3ac0*/  HMMA.16816.F32 R92, R112.reuse, R118, R92 ;  /* 0x00000076705c723c */ /* 0x040fe2000000185c */
[----:B------:R-:W-:Y:S01]  /*3ad0*/  FSEL R96, R40, -INF , !P3 ;  /* 0xff80000028607808 */ /* 0x000fe20005800000 */
[----:B------:R-:W5:Y:S01]  /*3ae0*/  I2F R54, R55 ;  /* 0x0000003700367306 */ /* 0x000f620000201400 */
[CC--:B------:R-:W-:Y:S02]  /*3af0*/  ISETP.GE.AND P4, PT, R45.reuse, R134.reuse, PT ;  /* 0x000000862d00720c */ /* 0x0c0fe40003f86270 */
[----:B------:R-:W-:Y:S02]  /*3b00*/  ISETP.GE.AND P2, PT, R45, R133, PT ;  /* 0x000000852d00720c */ /* 0x000fe40003f46270 */
[----:B------:R-:W-:Y:S01]  /*3b10*/  ISETP.GE.AND P3, PT, R55, R134, PT ;  /* 0x000000863700720c */ /* 0x000fe20003f66270 */
[----:B------:R-:W-:Y:S02]  /*3b20*/  HMMA.16816.F32 R12, R112, R116, R12 ;  /* 0x00000074700c723c */ /* 0x000fe4000000180c */
[----:B------:R-:W1:Y:S01]  /*3b30*/  I2F R45, R45 ;  /* 0x0000002d002d7306 */ /* 0x000e620000201400 */
[----:B---3--:R-:W-:-:S02]  /*3b40*/  FFMA.FTZ R41, R0, R44, R41 ;  /* 0x0000002c00297223 */ /* 0x008fc40000010029 */
[----:B------:R-:W-:-:S03]  /*3b50*/  FFMA.FTZ R43, R0, R44, R43 ;  /* 0x0000002c002b7223 */ /* 0x000fc6000001002b */
[----:B------:R-:W-:Y:S01]  /*3b60*/  HMMA.16816.F32 R32, R8, R46, R32 ;  /* 0x0000002e0820723c */ /* 0x000fe20000001820 */
[----:B-----5:R-:W-:-:S07]  /*3b70*/  FFMA.FTZ R37, R0, R54, R37 ;  /* 0x0000003600257223 */ /* 0x020fce0000010025 */
[----:B------:R-:W-:Y:S01]  /*3b80*/  HMMA.16816.F32 R72, R112, R100, R72 ;  /* 0x000000647048723c */ /* 0x000fe20000001848 */
[----:B-1----:R-:W-:-:S06]  /*3b90*/  FFMA.FTZ R38, R0, R45, R38 ;  /* 0x0000002d00267223 */ /* 0x002fcc0000010026 */
[----:B------:R-:W-:Y:S01]  /*3ba0*/  FFMA.FTZ R100, R0, R45, R36 ;  /* 0x0000002d00647223 */ /* 0x000fe20000010024 */
[----:B------:R-:W-:Y:S01]  /*3bb0*/  IADD3 R36, R3, 0x19, RZ ;  /* 0x0000001903247810 */ /* 0x000fe20007ffe0ff */
[----:B------:R-:W-:Y:S01]  /*3bc0*/  HMMA.16816.F32 R60, R112, R98, R60 ;  /* 0x00000062703c723c */ /* 0x000fe2000000183c */
[----:B------:R-:W-:Y:S01]  /*3bd0*/  FSEL R101, R43, -INF , !P1 ;  /* 0xff8000002b657808 */ /* 0x000fe20004800000 */
[----:B------:R-:W1:Y:S01]  /*3be0*/  LDSM.16.M88.4 R44, [R169+0x7c00] ;  /* 0x007c0000a92c783b */ /* 0x000e620000000200 */
[----:B------:R-:W-:Y:S02]  /*3bf0*/  ISETP.GE.AND P1, PT, R53, R133, PT ;  /* 0x000000853500720c */ /* 0x000fe40003f26270 */
[----:B------:R-:W-:Y:S02]  /*3c00*/  FSEL R100, R100, -INF , !P4 ;  /* 0xff80000064647808 */ /* 0x000fe40006000000 */
[----:B------:R-:W-:Y:S01]  /*3c10*/  FSEL R98, R41, -INF , !P5 ;  /* 0xff80000029627808 */ /* 0x000fe20006800000 */
[----:B------:R-:W-:Y:S01]  /*3c20*/  HMMA.16816.F32 R88, R16, R20, R88 ;  /* 0x000000141058723c */ /* 0x000fe20000001858 */
[----:B------:R-:W-:Y:S01]  /*3c30*/  ISETP.GE.AND P5, PT, R53, R134, PT ;  /* 0x000000863500720c */ /* 0x000fe20003fa6270 */
[----:B------:R-:W3:Y:S01]  /*3c40*/  I2F R20, R36 ;  /* 0x0000002400147306 */ /* 0x000ee20000201400 */
[----:B------:R-:W-:-:S02]  /*3c50*/  FSEL R99, R42, -INF , !P0 ;  /* 0xff8000002a637808 */ /* 0x000fc40004000000 */
[-C--:B------:R-:W-:Y:S01]  /*3c60*/  ISETP.GE.AND P0, PT, R55, R133.reuse, PT ;  /* 0x000000853700720c */ /* 0x080fe20003f06270 */
[----:B------:R-:W-:Y:S01]  /*3c70*/  LDSM.16.M88.4 R40, [R172+0x8400] ;  /* 0x00840000ac28783b */ /* 0x000fe20000000200 */
[----:B------:R-:W-:Y:S01]  /*3c80*/  IADD3 R21, R3, 0x20, RZ ;  /* 0x0000002003157810 */ /* 0x000fe20007ffe0ff */
[----:B----4-:R-:W-:Y:S01]  /*3c90*/  HMMA.16816.F32 R92, R16, R106, R92 ;  /* 0x0000006a105c723c */ /* 0x010fe2000000185c */
[----:B------:R-:W-:Y:S01]  /*3ca0*/  ISETP.GE.AND P4, PT, R36, R134, PT ;  /* 0x000000862400720c */ /* 0x000fe20003f86270 */
[----:B------:R-:W4:Y:S05]  /*3cb0*/  I2F R53, R53 ;  /* 0x0000003500357306 */ /* 0x000f2a0000201400 */
[C---:B------:R-:W-:Y:S01]  /*3cc0*/  FFMA.FTZ R107, R0.reuse, R54, R39 ;  /* 0x00000036006b7223 */ /* 0x040fe20000010027 */
[----:B--2---:R-:W-:Y:S02]  /*3cd0*/  HMMA.16816.F32 R28, R8, R48, R28 ;  /* 0x00000030081c723c */ /* 0x004fe4000000181c */
[----:B------:R2:W5:Y:S01]  /*3ce0*/  I2F R39, R21 ;  /* 0x0000001500277306 */ /* 0x0005620000201400 */
[CC--:B---3--:R-:W-:Y:S01]  /*3cf0*/  FFMA.FTZ R33, R0.reuse, R20.reuse, R33 ;  /* 0x0000001400217223 */ /* 0x0c8fe20000010021 */
[----:B------:R-:W-:Y:S01]  /*3d00*/  FSEL R107, R107, -INF , !P0 ;  /* 0xff8000006b6b7808 */ /* 0x000fe20004000000 */
[----:B------:R-:W-:Y:S01]  /*3d10*/  FFMA.FTZ R35, R0, R20, R35 ;  /* 0x0000001400237223 */ /* 0x000fe20000010023 */
[----:B------:R-:W-:-:S02]  /*3d20*/  ISETP.GE.AND P0, PT, R21, R133, PT ;  /* 0x000000851500720c */ /* 0x000fc40003f06270 */
[----:B------:R-:W-:Y:S01]  /*3d30*/  FSEL R48, R37, -INF , !P3 ;  /* 0xff80000025307808 */ /* 0x000fe20005800000 */
[----:B------:R-:W-:Y:S01]  /*3d40*/  HMMA.16816.F32 R12, R16, R104, R12 ;  /* 0x00000068100c723c */ /* 0x000fe2000000180c */
[----:B------:R-:W-:Y:S01]  /*3d50*/  ISETP.GE.AND P3, PT, R21, R134, PT ;  /* 0x000000861500720c */ /* 0x000fe20003f66270 */
[CC--:B----4-:R-:W-:Y:S02]  /*3d60*/  FFMA.FTZ R34, R0.reuse, R53.reuse, R34 ;  /* 0x0000003500227223 */ /* 0x0d0fe40000010022 */
[----:B------:R-:W-:-:S03]  /*3d70*/  FFMA.FTZ R32, R0, R53, R32 ;  /* 0x0000003500207223 */ /* 0x000fc60000010020 */
[----:B------:R-:W-:Y:S01]  /*3d80*/  FSEL R105, R38, -INF , !P2 ;  /* 0xff80000026697808 */ /* 0x000fe20005000000 */
[----:B------:R-:W-:Y:S01]  /*3d90*/  HMMA.16816.F32 R84, R16, R22, R84 ;  /* 0x000000161054723c */ /* 0x000fe20000001854 */
[----:B--2---:R-:W2:Y:S01]  /*3da0*/  LDSM.16.M88.4 R20, [R169+0x8000] ;  /* 0x00800000a914783b */ /* 0x004ea20000000200 */
[----:B------:R-:W-:Y:S02]  /*3db0*/  ISETP.GE.AND P2, PT, R36, R133, PT ;  /* 0x000000852400720c */ /* 0x000fe40003f46270 */
[C---:B------:R-:W-:Y:S02]  /*3dc0*/  IADD3 R36, R3.reuse, 0x21, RZ ;  /* 0x0000002103247810 */ /* 0x040fe40007ffe0ff */
[----:B------:R-:W-:Y:S01]  /*3dd0*/  FSEL R37, R34, -INF , !P1 ;  /* 0xff80000022257808 */ /* 0x000fe20004800000 */
[CC--:B-----5:R-:W-:Y:S01]  /*3de0*/  FFMA.FTZ R30, R0.reuse, R39.reuse, R30 ;  /* 0x00000027001e7223 */ /* 0x0e0fe2000001001e */
[----:B------:R-:W-:Y:S01]  /*3df0*/  HMMA.16816.F32 R24, R8, R50, R24 ;  /* 0x000000320818723c */ /* 0x000fe20000001818 */
[----:B------:R-:W-:Y:S01]  /*3e00*/  IADD3 R34, R3, 0x28, RZ ;  /* 0x0000002803227810 */ /* 0x000fe20007ffe0ff */
[----:B------:R-:W-:Y:S01]  /*3e10*/  FFMA.FTZ R28, R0, R39, R28 ;  /* 0x00000027001c7223 */ /* 0x000fe2000001001c */
[----:B------:R-:W-:-:S02]  /*3e20*/  FSEL R104, R33, -INF , !P4 ;  /* 0xff80000021687808 */ /* 0x000fc40006000000 */
[----:B------:R-:W3:Y:S01]  /*3e30*/  I2F R33, R34 ;  /* 0x0000002200217306 */ /* 0x000ee20000201400 */
[----:B------:R-:W-:Y:S02]  /*3e40*/  ISETP.GE.AND P4, PT, R34, R134, PT ;  /* 0x000000862200720c */ /* 0x000fe40003f86270 */
[----:B------:R-:W-:Y:S01]  /*3e50*/  HMMA.16816.F32 R68, R112, R102, R68 ;  /* 0x000000667044723c */ /* 0x000fe20000001844 */
[----:B------:R-:W-:Y:S02]  /*3e60*/  ISETP.GE.AND P1, PT, R36, R133, PT ;  /* 0x000000852400720c */ /* 0x000fe40003f26270 */
[----:B------:R-:W-:-:S04]  /*3e70*/  FSEL R53, R30, -INF , !P0 ;  /* 0xff8000001e357808 */ /* 0x000fc80004000000 */
[----:B------:R-:W-:Y:S01]  /*3e80*/  FSEL R102, R32, -INF , !P5 ;  /* 0xff80000020667808 */ /* 0x000fe20006800000 */
[C---:B-1----:R-:W-:Y:S01]  /*3e90*/  HMMA.16816.F32 R12, R8.reuse, R44, R12 ;  /* 0x0000002c080c723c */ /* 0x042fe2000000180c */
[----:B------:R-:W1:Y:S01]  /*3ea0*/  I2F R32, R36 ;  /* 0x0000002400207306 */ /* 0x000e620000201400 */
[----:B------:R-:W-:Y:S02]  /*3eb0*/  FSEL R103, R35, -INF , !P2 ;  /* 0xff80000023677808 */ /* 0x000fe40005000000 */
[----:B------:R-:W-:Y:S02]  /*3ec0*/  ISETP.GE.AND P5, PT, R36, R134, PT ;  /* 0x000000862400720c */ /* 0x000fe40003fa6270 */
[----:B------:R-:W-:Y:S02]  /*3ed0*/  ISETP.GE.AND P2, PT, R34, R133, PT ;  /* 0x000000852200720c */ /* 0x000fe40003f46270 */
[CC--:B---3--:R-:W-:Y:S01]  /*3ee0*/  FFMA.FTZ R148, R0.reuse, R33.reuse, R24 ;  /* 0x0000002100947223 */ /* 0x0c8fe20000010018 */
[C---:B------:R-:W-:Y:S01]  /*3ef0*/  IADD3 R34, R3.reuse, 0x30, RZ ;  /* 0x0000003003227810 */ /* 0x040fe20007ffe0ff */
[----:B------:R-:W-:Y:S01]  /*3f00*/  HMMA.16816.F32 R92, R8, R46, R92 ;  /* 0x0000002e085c723c */ /* 0x000fe2000000185c */
[C---:B------:R-:W-:Y:S01]  /*3f10*/  IADD3 R24, R3.reuse, 0x31, RZ ;  /* 0x0000003103187810 */ /* 0x040fe20007ffe0ff */
[----:B------:R-:W-:Y:S01]  /*3f20*/  FFMA.FTZ R26, R0, R33, R26 ;  /* 0x00000021001a7223 */ /* 0x000fe2000001001a */
[----:B------:R-:W-:-:S02]  /*3f30*/  IADD3 R35, R3, 0x29, RZ ;  /* 0x0000002903237810 */ /* 0x000fc40007ffe0ff */
[----:B------:R-:W3:Y:S01]  /*3f40*/  I2F R30, R24 ;  /* 0x00000018001e7306 */ /* 0x000ee20000201400 */
[----:B------:R-:W-:Y:S01]  /*3f50*/  FSEL R148, R148, -INF , !P4 ;  /* 0xff80000094947808 */ /* 0x000fe20006000000 */
[-C--:B-1----:R-:W-:Y:S01]  /*3f60*/  FFMA.FTZ R29, R0, R32.reuse, R29 ;  /* 0x00000020001d7223 */ /* 0x082fe2000001001d */
[----:B------:R-:W-:Y:S01]  /*3f70*/  FSEL R36, R28, -INF , !P3 ;  /* 0xff8000001c247808 */ /* 0x000fe20005800000 */
[----:B--2---:R-:W-:Y:S01]  /*3f80*/  HMMA.16816.F32 R88, R8, R20, R88 ;  /* 0x000000140858723c */ /* 0x004fe20000001858 */
[----:B------:R-:W-:Y:S01]  /*3f90*/  FFMA.FTZ R31, R0, R32, R31 ;  /* 0x00000020001f7223 */ /* 0x000fe2000001001f */
[----:B------:R-:W-:Y:S02]  /*3fa0*/  IADD3 R32, R3, 0x38, RZ ;  /* 0x0000003803207810 */ /* 0x000fe40007ffe0ff */
[----:B------:R-:W-:Y:S01]  /*3fb0*/  FSEL R122, R29, -INF , !P5 ;  /* 0xff8000001d7a7808 */ /* 0x000fe20006800000 */
[----:B------:R-:W1:Y:S01]  /*3fc0*/  I2F R28, R35 ;  /* 0x00000023001c7306 */ /* 0x000e620000201400 */
[----:B------:R-:W-:-:S02]  /*3fd0*/  FSEL R57, R31, -INF , !P1 ;  /* 0xff8000001f397808 */ /* 0x000fc40004800000 */
[----:B------:R-:W-:Y:S01]  /*3fe0*/  IADD3 R21, R3, 0x40, RZ ;  /* 0x0000004003157810 */ /* 0x000fe20007ffe0ff */
[C---:B------:R-:W-:Y:S01]  /*3ff0*/  HMMA.16816.F32 R80, R16.reuse, R40, R80 ;  /* 0x000000281050723c */ /* 0x040fe20000001850 */
[C---:B------:R-:W-:Y:S01]  /*4000*/  ISETP.GE.AND P3, PT, R35.reuse, R134, PT ;  /* 0x000000862300720c */ /* 0x040fe20003f66270 */
[CC--:B---3--:R-:W-:Y:S02]  /*4010*/  FFMA.FTZ R54, R0.reuse, R30.reuse, R13 ;  /* 0x0000001e00367223 */ /* 0x0c8fe4000001000d */
[----:B------:R-:W2:Y:S01]  /*4020*/  I2F R29, R34 ;  /* 0x00000022001d7306 */ /* 0x000ea20000201400 */
[----:B------:R-:W-:Y:S01]  /*4030*/  FFMA.FTZ R55, R0, R30, R15 ;  /* 0x0000001e00377223 */ /* 0x000fe2000001000f */
[-C--:B------:R-:W-:Y:S02]  /*4040*/  ISETP.GE.AND P0, PT, R35, R133.reuse, PT ;  /* 0x000000852300720c */ /* 0x080fe40003f06270 */
[----:B------:R-:W-:Y:S01]  /*4050*/  FSEL R143, R26, -INF , !P2 ;  /* 0xff8000001a8f7808 */ /* 0x000fe20005000000 */
[----:B------:R-:W-:Y:S01]  /*4060*/  HMMA.16816.F32 R76, R16, R42, R76 ;  /* 0x0000002a104c723c */ /* 0x000fe2000000184c */
[----:B------:R-:W-:Y:S01]  /*4070*/  ISETP.GE.AND P4, PT, R24, R134, PT ;  /* 0x000000861800720c */ /* 0x000fe20003f86270 */
[CC--:B-1----:R-:W-:Y:S01]  /*4080*/  FFMA.FTZ R25, R0.reuse, R28.reuse, R25 ;  /* 0x0000001c00197223 */ /* 0x0c2fe20000010019 */
[----:B------:R-:W1:Y:S01]  /*4090*/  I2F R31, R32 ;  /* 0x00000020001f7306 */ /* 0x000e620000201400 */
[----:B------:R-:W-:Y:S01]  /*40a0*/  FFMA.FTZ R27, R0, R28, R27 ;  /* 0x0000001c001b7223 */ /* 0x000fe2000001001b */
[----:B------:R-:W-:-:S02]  /*40b0*/  ISETP.GE.AND P2, PT, R24, R133, PT ;  /* 0x000000851800720c */ /* 0x000fc40003f46270 */
[----:B------:R-:W-:Y:S01]  /*40c0*/  FSEL R150, R25, -INF , !P3 ;  /* 0xff80000019967808 */ /* 0x000fe20005800000 */
[----:B------:R-:W-:Y:S01]  /*40d0*/  HMMA.16816.F32 R84, R8, R22, R84 ;  /* 0x000000160854723c */ /* 0x000fe20000001854 */
[----:B------:R-:W-:Y:S01]  /*40e0*/  FSEL R145, R27, -INF , !P0 ;  /* 0xff8000001b917808 */ /* 0x000fe20004000000 */
[CC--:B--2---:R-:W-:Y:S01]  /*40f0*/  FFMA.FTZ R56, R0.reuse, R29.reuse, R12 ;  /* 0x0000001d00387223 */ /* 0x0c4fe2000001000c */
[----:B------:R-:W2:Y:S01]  /*4100*/  LDSM.16.M88.4 R24, [R172+0x8800] ;  /* 0x00880000ac18783b */ /* 0x000ea20000000200 */
[----:B------:R-:W-:Y:S01]  /*4110*/  FFMA.FTZ R59, R0, R29, R14 ;  /* 0x0000001d003b7223 */ /* 0x000fe2000001000e */
[CC--:B------:R-:W-:Y:S01]  /*4120*/  ISETP.GE.AND P5, PT, R34.reuse, R134.reuse, PT ;  /* 0x000000862200720c */ /* 0x0c0fe20003fa6270 */
[----:B------:R-:W3:Y:S01]  /*4130*/  I2F R29, R21 ;  /* 0x00000015001d7306 */ /* 0x000ee20000201400 */
[----:B------:R-:W4:Y:S01]  /*4140*/  LDSM.16.M88.4 R12, [R169+0x8400] ;  /* 0x00840000a90c783b */ /* 0x000f220000000200 */
[----:B------:R-:W-:Y:S02]  /*4150*/  ISETP.GE.AND P1, PT, R34, R133, PT ;  /* 0x000000852200720c */ /* 0x000fe40003f26270 */
[----:B------:R-:W-:Y:S01]  /*4160*/  IADD3 R28, R3, 0x39, RZ ;  /* 0x00000039031c7810 */ /* 0x000fe20007ffe0ff */
[-C--:B-1----:R-:W-:Y:S01]  /*4170*/  FFMA.FTZ R92, R0, R31.reuse, R92 ;  /* 0x0000001f005c7223 */ /* 0x082fe2000001005c */
[----:B------:R-:W-:Y:S01]  /*4180*/  FSEL R56, R56, -INF , !P5 ;  /* 0xff80000038387808 */ /* 0x000fe20006800000 */
[----:B------:R-:W-:Y:S01]  /*4190*/  FFMA.FTZ R94, R0, R31, R94 ;  /* 0x0000001f005e7223 */ /* 0x000fe2000001005e */
[----:B------:R-:W-:Y:S01]  /*41a0*/  FSEL R59, R59, -INF , !P1 ;  /* 0xff8000003b3b7808 */ /* 0x000fe20004800000 */
[----:B------:R1:W5:Y:S01]  /*41b0*/  I2F R20, R28 ;  /* 0x0000001c00147306 */ /* 0x0003620000201400 */
[----:B------:R-:W-:-:S02]  /*41c0*/  ISETP.GE.AND P5, PT, R28, R134, PT ;  /* 0x000000861c00720c */ /* 0x000fc40003fa6270 */
[----:B------:R-:W-:Y:S02]  /*41d0*/  ISETP.GE.AND P1, PT, R28, R133, PT ;  /* 0x000000851c00720c */ /* 0x000fe40003f26270 */
[-C--:B------:R-:W-:Y:S01]  /*41e0*/  ISETP.GE.AND P3, PT, R32, R134.reuse, PT ;  /* 0x000000862000720c */ /* 0x080fe20003f66270 */
[----:B---3--:R-:W-:Y:S01]  /*41f0*/  FFMA.FTZ R88, R0, R29, R88 ;  /* 0x0000001d00587223 */ /* 0x008fe20000010058 */
[----:B------:R-:W-:Y:S01]  /*4200*/  ISETP.GE.AND P0, PT, R32, R133, PT ;  /* 0x000000852000720c */ /* 0x000fe20003f06270 */
[----:B------:R-:W-:Y:S01]  /*4210*/  FFMA.FTZ R90, R0, R29, R90 ;  /* 0x0000001d005a7223 */ /* 0x000fe2000001005a */
[C---:B------:R-:W-:Y:S02]  /*4220*/  IADD3 R32, R3.reuse, 0x41, RZ ;  /* 0x0000004103207810 */ /* 0x040fe40007ffe0ff */
[----:B------:R-:W-:Y:S02]  /*4230*/  IADD3 R22, R3, 0x48, RZ ;  /* 0x0000004803167810 */ /* 0x000fe40007ffe0ff */
[----:B------:R-:W-:Y:S01]  /*4240*/  FSEL R54, R54, -INF , !P4 ;  /* 0xff80000036367808 */ /* 0x000fe20006000000 */
[----:B-1----:R-:W1:Y:S01]  /*4250*/  LDSM.16.M88.4 R28, [R172+0x8c00] ;  /* 0x008c0000ac1c783b */ /* 0x002e620000000200 */
[----:B------:R-:W-:Y:S01]  /*4260*/  FSEL R55, R55, -INF , !P2 ;  /* 0xff80000037377808 */ /* 0x000fe20005000000 */
[----:B------:R-:W3:Y:S01]  /*4270*/  I2F R23, R22 ;  /* 0x0000001600177306 */ /* 0x000ee20000201400 */
[C---:B------:R-:W-:Y:S01]  /*4280*/  ISETP.GE.AND P4, PT, R21.reuse, R134, PT ;  /* 0x000000861500720c */ /* 0x040fe20003f86270 */
[CC--:B-----5:R-:W-:Y:S01]  /*4290*/  FFMA.FTZ R93, R0.reuse, R20.reuse, R93 ;  /* 0x00000014005d7223 */ /* 0x0e0fe2000001005d */
[----:B------:R-:W-:Y:S01]  /*42a0*/  ISETP.GE.AND P2, PT, R21, R133, PT ;  /* 0x000000851500720c */ /* 0x000fe20003f46270 */
[----:B------:R-:W-:Y:S01]  /*42b0*/  FFMA.FTZ R95, R0, R20, R95 ;  /* 0x00000014005f7223 */ /* 0x000fe2000001005f */
[----:B------:R-:W-:-:S02]  /*42c0*/  FSEL R140, R92, -INF , !P3 ;  /* 0xff8000005c8c7808 */ /* 0x000fc40005800000 */
[----:B------:R-:W-:Y:S01]  /*42d0*/  FSEL R127, R94, -INF , !P0 ;  /* 0xff8000005e7f7808 */ /* 0x000fe20004000000 */
[----:B------:R5:W5:Y:S01]  /*42e0*/  I2F R21, R32 ;  /* 0x0000002000157306 */ /* 0x000b620000201400 */
[CC--:B------:R-:W-:Y:S01]  /*42f0*/  ISETP.GE.AND P3, PT, R32.reuse, R134.reuse, PT ;  /* 0x000000862000720c */ /* 0x0c0fe20003f66270 */
[----:B--2---:R-:W-:Y:S01]  /*4300*/  HMMA.16816.F32 R72, R16, R24, R72 ;  /* 0x000000181048723c */ /* 0x004fe20000001848 */
[----:B------:R-:W-:Y:S02]  /*4310*/  ISETP.GE.AND P0, PT, R32, R133, PT ;  /* 0x000000852000720c */ /* 0x000fe40003f06270 */
[C---:B------:R-:W-:Y:S02]  /*4320*/  IADD3 R20, R3.reuse, 0x49, RZ ;  /* 0x0000004903147810 */ /* 0x040fe40007ffe0ff */
[----:B------:R-:W-:Y:S01]  /*4330*/  FSEL R136, R88, -INF , !P4 ;  /* 0xff80000058887808 */ /* 0x000fe20006000000 */
[-C--:B---3--:R-:W-:Y:S01]  /*4340*/  FFMA.FTZ R84, R0, R23.reuse, R84 ;  /* 0x0000001700547223 */ /* 0x088fe20000010054 */
[----:B------:R-:W-:Y:S01]  /*4350*/  FSEL R139, R90, -INF , !P2 ;  /* 0xff8000005a8b7808 */ /* 0x000fe20005000000 */
[----:B----4-:R-:W-:Y:S01]  /*4360*/  HMMA.16816.F32 R80, R8, R12, R80 ;  /* 0x0000000c0850723c */ /* 0x010fe20000001850 */
[----:B------:R-:W-:Y:S01]  /*4370*/  IADD3 R24, R3, 0x50, RZ ;  /* 0x0000005003187810 */ /* 0x000fe20007ffe0ff */
[----:B------:R-:W-:Y:S01]  /*4380*/  FFMA.FTZ R86, R0, R23, R86 ;  /* 0x0000001700567223 */ /* 0x000fe20000010056 */
[----:B------:R-:W-:-:S02]  /*4390*/  ISETP.GE.AND P4, PT, R20, R134, PT ;  /* 0x000000861400720c */ /* 0x000fc40003f86270 */
[----:B------:R-:W-:Y:S01]  /*43a0*/  ISETP.GE.AND P2, PT, R20, R133, PT ;  /* 0x000000851400720c */ /* 0x000fe20003f46270 */
[----:B-----5:R-:W2:Y:S01]  /*43b0*/  LDSM.16.M88.4 R32, [R169+0x8800] ;  /* 0x00880000a920783b */ /* 0x020ea20000000200 */
[----:B------:R-:W3:Y:S01]  /*43c0*/  I2F R20, R20 ;  /* 0x0000001400147306 */ /* 0x000ee20000201400 */
[----:B------:R-:W-:Y:S01]  /*43d0*/  HMMA.16816.F32 R76, R8, R14, R76 ;  /* 0x0000000e084c723c */ /* 0x000fe2000000184c */
[----:B------:R-:W-:Y:S01]  /*43e0*/  FSEL R146, R93, -INF , !P5 ;  /* 0xff8000005d927808 */ /* 0x000fe20006800000 */
[----:B------:R-:W4:Y:S01]  /*43f0*/  LDSM.16.M88.4 R12, [R169+0x8c00] ;  /* 0x008c0000a90c783b */ /* 0x000f220000000200 */
[----:B------:R-:W-:Y:S01]  /*4400*/  FSEL R135, R95, -INF , !P1 ;  /* 0xff8000005f877808 */ /* 0x000fe20004800000 */
[-C--:B------:R-:W-:Y:S01]  /*4410*/  FFMA.FTZ R89, R0, R21.reuse, R89 ;  /* 0x0000001500597223 */ /* 0x080fe20000010059 */
[----:B------:R-:W-:Y:S01]  /*4420*/  ISETP.GE.AND P5, PT, R22, R134, PT ;  /* 0x000000861600720c */ /* 0x000fe20003fa6270 */
[----:B------:R-:W-:Y:S01]  /*4430*/  FFMA.FTZ R91, R0, R21, R91 ;  /* 0x00000015005b7223 */ /* 0x000fe2000001005b */
[----:B------:R-:W-:Y:S01]  /*4440*/  ISETP.GE.AND P1, PT, R22, R133, PT ;  /* 0x000000851600720c */ /* 0x000fe20003f26270 */
[----:B------:R-:W5:Y:S01]  /*4450*/  I2F R21, R24 ;  /* 0x0000001800157306 */ /* 0x000f620000201400 */
[C---:B------:R-:W-:Y:S01]  /*4460*/  IADD3 R25, R3.reuse, 0x51, RZ ;  /* 0x0000005103197810 */ /* 0x040fe20007ffe0ff */
[----:B------:R-:W-:Y:S01]  /*4470*/  HMMA.16816.F32 R68, R16, R26, R68 ;  /* 0x0000001a1044723c */ /* 0x000fe20000001844 */
[----:B------:R-:W-:Y:S01]  /*4480*/  IADD3 R23, R3, 0x58, RZ ;  /* 0x0000005803177810 */ /* 0x000fe20007ffe0ff */
[----:B------:R-:W-:-:S04]  /*4490*/  DEPBAR.LE SB0, 0x0 ;  /* 0x000080000000791a */ /* 0x000fc80000000000 */
[----:B------:R-:W-:Y:S01]  /*44a0*/  FSEL R126, R89, -INF , !P3 ;  /* 0xff800000597e7808 */ /* 0x000fe20005800000 */
[----:B------:R1:W1:Y:S01]  /*44b0*/  I2F R22, R25 ;  /* 0x0000001900167306 */ /* 0x0002620000201400 */
[----:B------:R-:W-:Y:S01]  /*44c0*/  FSEL R125, R91, -INF , !P0 ;  /* 0xff8000005b7d7808 */ /* 0x000fe20004000000 */
[-C--:B---3--:R-:W-:Y:S01]  /*44d0*/  FFMA.FTZ R85, R0, R20.reuse, R85 ;  /* 0x0000001400557223 */ /* 0x088fe20000010055 */
[----:B------:R-:W-:Y:S01]  /*44e0*/  FSEL R142, R84, -INF , !P5 ;  /* 0xff800000548e7808 */ /* 0x000fe20006800000 */
[----:B------:R-:W-:Y:S01]  /*44f0*/  FFMA.FTZ R87, R0, R20, R87 ;  /* 0x0000001400577223 */ /* 0x000fe20000010057 */
[----:B------:R-:W-:Y:S02]  /*4500*/  FSEL R137, R86, -INF , !P1 ;  /* 0xff80000056897808 */ /* 0x000fe40004800000 */
[CC--:B------:R-:W-:Y:S01]  /*4510*/  ISETP.GE.AND P3, PT, R24.reuse, R134.reuse, PT ;  /* 0x000000861800720c */ /* 0x0c0fe20003f66270 */
[----:B------:R3:W2:Y:S01]  /*4520*/  I2F R39, R23 ;  /* 0x0000001700277306 */ /* 0x0006a20000201400 */
[----:B------:R-:W-:Y:S01]  /*4530*/  ISETP.GE.AND P0, PT, R24, R133, PT ;  /* 0x000000851800720c */ /* 0x000fe20003f06270 */
[----:B-----5:R-:W-:Y:S01]  /*4540*/  FFMA.FTZ R58, R0, R21, R80 ;  /* 0x00000015003a7223 */ /* 0x020fe20000010050 */
[----:B------:R-:W-:-:S02]  /*4550*/  ISETP.GE.AND P5, PT, R25, R134, PT ;  /* 0x000000861900720c */ /* 0x000fc40003fa6270 */
[----:B------:R-:W-:Y:S02]  /*4560*/  ISETP.GE.AND P1, PT, R25, R133, PT ;  /* 0x000000851900720c */ /* 0x000fe40003f26270 */
[----:B------:R-:W-:Y:S01]  /*4570*/  IADD3 R20, R3, 0x59, RZ ;  /* 0x0000005903147810 */ /* 0x000fe20007ffe0ff */
[C---:B-1----:R-:W-:Y:S01]  /*4580*/  HMMA.16816.F32 R24, R16.reuse, R28, R64 ;  /* 0x0000001c1018723c */ /* 0x042fe20000001840 */
[----:B------:R-:W-:Y:S01]  /*4590*/  FSEL R138, R85, -INF , !P4 ;  /* 0xff800000558a7808 */ /* 0x000fe20006000000 */
[C---:B------:R-:W-:Y:S01]  /*45a0*/  FFMA.FTZ R81, R0.reuse, R22, R81 ;  /* 0x0000001600517223 */ /* 0x040fe20000010051 */
[----:B------:R-:W-:Y:S01]  /*45b0*/  FSEL R123, R87, -INF , !P2 ;  /* 0xff800000577b7808 */ /* 0x000fe20005000000 */
[----:B------:R1:W5:Y:S01]  /*45c0*/  I2F R28, R20 ;  /* 0x00000014001c7306 */ /* 0x0003620000201400 */
[C---:B------:R-:W-:Y:S02]  /*45d0*/  ISETP.GE.AND P4, PT, R23.reuse, R134, PT ;  /* 0x000000861700720c */ /* 0x040fe40003f86270 */
[C---:B------:R-:W-:Y:S01]  /*45e0*/  FFMA.FTZ R65, R0.reuse, R21, R82 ;  /* 0x0000001500417223 */ /* 0x040fe20000010052 */
[----:B------:R-:W-:Y:S01]  /*45f0*/  HMMA.16816.F32 R16, R16, R30, R60 ;  /* 0x0000001e1010723c */ /* 0x000fe2000000183c */
[----:B------:R-:W-:Y:S01]  /*4600*/  ISETP.GE.AND P2, PT, R23, R133, PT ;  /* 0x000000851700720c */ /* 0x000fe20003f46270 */
[----:B---3--:R-:W-:Y:S01]  /*4610*/  FFMA.FTZ R23, R0, R22, R83 ;  /* 0x0000001600177223 */ /* 0x008fe20000010053 */
[----:B------:R-:W-:Y:S01]  /*4620*/  FSEL R58, R58, -INF , !P3 ;  /* 0xff8000003a3a7808 */ /* 0x000fe20005800000 */
[----:B--2---:R-:W-:Y:S01]  /*4630*/  FFMA.FTZ R78, R0, R39, R78 ;  /* 0x00000027004e7223 */ /* 0x004fe2000001004e */
[----:B------:R-:W-:-:S02]  /*4640*/  FSEL R65, R65, -INF , !P0 ;  /* 0xff80000041417808 */ /* 0x000fc40004000000 */
[C---:B------:R-:W-:Y:S01]  /*4650*/  ISETP.GE.AND P3, PT, R20.reuse, R134, PT ;  /* 0x000000861400720c */ /* 0x040fe20003f66270 */
[C---:B------:R-:W-:Y:S01]  /*4660*/  HMMA.16816.F32 R72, R8.reuse, R32, R72 ;  /* 0x000000200848723c */ /* 0x040fe20000001848 */
[----:B------:R-:W-:Y:S02]  /*4670*/  ISETP.GE.AND P0, PT, R20, R133, PT ;  /* 0x000000851400720c */ /* 0x000fe40003f06270 */
[----:B------:R-:W-:Y:S01]  /*4680*/  IADD3 R21, R3, 0x60, RZ ;  /* 0x0000006003157810 */ /* 0x000fe20007ffe0ff */
[C---:B-1----:R-:W-:Y:S01]  /*4690*/  FFMA.FTZ R20, R0.reuse, R39, R76 ;  /* 0x0000002700147223 */ /* 0x042fe2000001004c */
[----:B------:R-:W-:Y:S01]  /*46a0*/  FSEL R22, R81, -INF , !P5 ;  /* 0xff80000051167808 */ /* 0x000fe20006800000 */
[C---:B-----5:R-:W-:Y:S01]  /*46b0*/  FFMA.FTZ R66, R0.reuse, R28, R77 ;  /* 0x0000001c00427223 */ /* 0x060fe2000001004d */
[----:B------:R-:W-:Y:S01]  /*46c0*/  IADD3 R32, R3, 0x61, RZ ;  /* 0x0000006103207810 */ /* 0x000fe20007ffe0ff */
[----:B------:R1:W2:Y:S01]  /*46d0*/  I2F R29, R21 ;  /* 0x00000015001d7306 */ /* 0x0002a20000201400 */
[----:B------:R-:W-:Y:S01]  /*46e0*/  FSEL R23, R23, -INF , !P1 ;  /* 0xff80000017177808 */ /* 0x000fe20004800000 */
[----:B------:R-:W-:Y:S01]  /*46f0*/  HMMA.16816.F32 R68, R8, R34, R68 ;  /* 0x000000220844723c */ /* 0x000fe20000001844 */
[C---:B------:R-:W-:Y:S01]  /*4700*/  ISETP.GE.AND P5, PT, R21.reuse, R134, PT ;  /* 0x000000861500720c */ /* 0x040fe20003fa6270 */
[----:B------:R-:W-:Y:S01]  /*4710*/  FFMA.FTZ R79, R0, R28, R79 ;  /* 0x0000001c004f7223 */ /* 0x000fe2000001004f */
[----:B------:R-:W-:-:S02]  /*4720*/  ISETP.GE.AND P1, PT, R21, R133, PT ;  /* 0x000000851500720c */ /* 0x000fc40003f26270 */
[----:B------:R-:W-:Y:S01]  /*4730*/  FSEL R20, R20, -INF , !P4 ;  /* 0xff80000014147808 */ /* 0x000fe20006000000 */
[----:B------:R3:W5:Y:S01]  /*4740*/  I2F R38, R32 ;  /* 0x0000002000267306 */ /* 0x0007620000201400 */
[-C--:B------:R-:W-:Y:S01]  /*4750*/  ISETP.GE.AND P4, PT, R32, R134.reuse, PT ;  /* 0x000000862000720c */ /* 0x080fe20003f86270 */
[C---:B----4-:R-:W-:Y:S01]  /*4760*/  HMMA.16816.F32 R16, R8.reuse, R14, R16 ;  /* 0x0000000e0810723c */ /* 0x050fe20000001810 */
[C---:B------:R-:W-:Y:S02]  /*4770*/  IADD3 R39, R3.reuse, 0x68, RZ ;  /* 0x0000006803277810 */ /* 0x040fe40007ffe0ff */
[----:B------:R-:W-:Y:S02]  /*4780*/  IADD3 R28, R3, 0x69, RZ ;  /* 0x00000069031c7810 */ /* 0x000fe40007ffe0ff */
[----:B------:R-:W-:Y:S01]  /*4790*/  FSEL R66, R66, -INF , !P3 ;  /* 0xff80000042427808 */ /* 0x000fe20005800000 */
[----:B------:R4:W4:Y:S01]  /*47a0*/  I2F R31, R39 ;  /* 0x00000027001f7306 */ /* 0x0009220000201400 */
[----:B-1----:R-:W-:Y:S01]  /*47b0*/  FSEL R21, R78, -INF , !P2 ;  /* 0xff8000004e157808 */ /* 0x002fe20005000000 */
[----:B--2---:R-:W-:Y:S01]  /*47c0*/  FFMA.FTZ R40, R0, R29, R72 ;  /* 0x0000001d00287223 */ /* 0x004fe20000010048 */
[----:B------:R-:W-:Y:S01]  /*47d0*/  BAR.SYNC.DEFER_BLOCKING 0x0 ;  /* 0x0000000000007b1d */ /* 0x000fe20000010000 */
[----:B------:R-:W-:Y:S01]  /*47e0*/  ISETP.GE.AND P2, PT, R32, R133, PT ;  /* 0x000000852000720c */ /* 0x000fe20003f46270 */
[C---:B------:R-:W-:Y:S01]  /*47f0*/  FFMA.FTZ R29, R0.reuse, R29, R74 ;  /* 0x0000001d001d7223 */ /* 0x040fe2000001004a */
[----:B------:R-:W-:Y:S01]  /*4800*/  FSEL R61, R79, -INF , !P0 ;  /* 0xff8000004f3d7808 */ /* 0x000fe20004000000 */
[----:B---3--:R-:W-:Y:S02]  /*4810*/  HMMA.16816.F32 R32, R8, R12, R24 ;  /* 0x0000000c0820723c */ /* 0x008fe40000001818 */
[----:B------:R-:W1:Y:S01]  /*4820*/  I2F R12, R28 ;  /* 0x0000001c000c7306 */ /* 0x000e620000201400 */
[C---:B------:R-:W-:Y:S01]  /*4830*/  ISETP.GE.AND P3, PT, R39.reuse, R134, PT ;  /* 0x000000862700720c */ /* 0x040fe20003f66270 */
[----:B-----5:R-:W-:Y:S01]  /*4840*/  FFMA.FTZ R75, R0, R38, R75 ;  /* 0x00000026004b7223 */ /* 0x020fe2000001004b */
[----:B------:R-:W-:-:S02]  /*4850*/  ISETP.GE.AND P0, PT, R39, R133, PT ;  /* 0x000000852700720c */ /* 0x000fc40003f06270 */
[----:B------:R-:W-:Y:S02]  /*4860*/  FSEL R40, R40, -INF , !P5 ;  /* 0xff80000028287808 */ /* 0x000fe40006800000 */
[C---:B------:R-:W-:Y:S01]  /*4870*/  IADD3 R24, R3.reuse, 0x70, RZ ;  /* 0x0000007003187810 */ /* 0x040fe20007ffe0ff */
[C---:B----4-:R-:W-:Y:S01]  /*4880*/  FFMA.FTZ R39, R0.reuse, R38, R73 ;  /* 0x0000002600277223 */ /* 0x050fe20000010049 */
[----:B------:R-:W-:Y:S01]  /*4890*/  IADD3 R8, R3, 0x78, RZ ;  /* 0x0000007803087810 */ /* 0x000fe20007ffe0ff */
[CC--:B------:R-:W-:Y:S01]  /*48a0*/  FFMA.FTZ R38, R0.reuse, R31.reuse, R68 ;  /* 0x0000001f00267223 */ /* 0x0c0fe20000010044 */
[----:B------:R-:W2:Y:S01]  /*48b0*/  I2F R25, R24 ;  /* 0x0000001800197306 */ /* 0x000ea20000201400 */
[----:B------:R-:W-:Y:S01]  /*48c0*/  FSEL R29, R29, -INF , !P1 ;  /* 0xff8000001d1d7808 */ /* 0x000fe20004800000 */
[----:B------:R-:W-:Y:S01]  /*48d0*/  FFMA.FTZ R27, R0, R31, R70 ;  /* 0x0000001f001b7223 */ /* 0x000fe20000010046 */
[----:B------:R-:W-:Y:S02]  /*48e0*/  IADD3 R26, R3, 0x71, RZ ;  /* 0x00000071031a7810 */ /* 0x000fe40007ffe0ff */
[----:B------:R-:W-:Y:S01]  /*48f0*/  ISETP.GE.AND P5, PT, R28, R134, PT ;  /* 0x000000861c00720c */ /* 0x000fe20003fa6270 */
[-C--:B-1----:R-:W-:Y:S01]  /*4900*/  FFMA.FTZ R50, R0, R12.reuse, R69 ;  /* 0x0000000c00327223 */ /* 0x082fe20000010045 */
[----:B------:R-:W-:Y:S01]  /*4910*/  ISETP.GE.AND P1, PT, R28, R133, PT ;  /* 0x000000851c00720c */ /* 0x000fe20003f26270 */
[----:B------:R-:W1:Y:S01]  /*4920*/  I2F R11, R8 ;  /* 0x00000008000b7306 */ /* 0x000e620000201400 */
[----:B------:R-:W-:Y:S01]  /*4930*/  FSEL R39, R39, -INF , !P4 ;  /* 0xff80000027277808 */ /* 0x000fe20006000000 */
[----:B------:R-:W-:Y:S01]  /*4940*/  FFMA.FTZ R71, R0, R12, R71 ;  /* 0x0000000c00477223 */ /* 0x000fe20000010047 */
[----:B------:R-:W-:-:S02]  /*4950*/  FSEL R28, R75, -INF , !P2 ;  /* 0xff8000004b1c7808 */ /* 0x000fc40005000000 */
[CC--:B------:R-:W-:Y:S02]  /*4960*/  ISETP.GE.AND P4, PT, R24.reuse, R134.reuse, PT ;  /* 0x000000861800720c */ /* 0x0c0fe40003f86270 */
[----:B------:R-:W-:Y:S01]  /*4970*/  ISETP.GE.AND P2, PT, R24, R133, PT ;  /* 0x000000851800720c */ /* 0x000fe20003f46270 */
[CC--:B--2---:R-:W-:Y:S01]  /*4980*/  FFMA.FTZ R31, R0.reuse, R25.reuse, R32 ;  /* 0x00000019001f7223 */ /* 0x0c4fe20000010020 */
[----:B------:R-:W2:Y:S01]  /*4990*/  I2F R13, R26 ;  /* 0x0000001a000d7306 */ /* 0x000ea20000201400 */
[C---:B------:R-:W-:Y:S01]  /*49a0*/  FFMA.FTZ R25, R0.reuse, R25, R34 ;  /* 0x0000001900197223 */ /* 0x040fe20000010022 */
[----:B------:R-:W-:Y:S02]  /*49b0*/  IADD3 R10, R3, 0x79, RZ ;  /* 0x00000079030a7810 */ /* 0x000fe40007ffe0ff */
[----:B------:R-:W-:Y:S02]  /*49c0*/  FSEL R31, R31, -INF , !P4 ;  /* 0xff8000001f1f7808 */ /* 0x000fe40006000000 */
[----:B------:R-:W-:Y:S01]  /*49d0*/  FSEL R25, R25, -INF , !P2 ;  /* 0xff80000019197808 */ /* 0x000fe20005000000 */
[CC--:B-1----:R-:W-:Y:S01]  /*49e0*/  FFMA.FTZ R16, R0.reuse, R11.reuse, R16 ;  /* 0x0000000b00107223 */ /* 0x0c2fe20000010010 */
[----:B------:R-:W1:Y:S01]  /*49f0*/  I2F R9, R3 ;  /* 0x0000000300097306 */ /* 0x000e620000201400 */
[C---:B------:R-:W-:Y:S01]  /*4a00*/  ISETP.GE.AND P4, PT, R3.reuse, R134, PT ;  /* 0x000000860300720c */ /* 0x040fe20003f86270 */
[----:B------:R-:W-:Y:S01]  /*4a10*/  FFMA.FTZ R18, R0, R11, R18 ;  /* 0x0000000b00127223 */ /* 0x000fe20000010012 */
[----:B------:R-:W-:-:S02]  /*4a20*/  ISETP.GE.AND P2, PT, R3, R133, PT ;  /* 0x000000850300720c */ /* 0x000fc40003f46270 */
[----:B------:R-:W-:Y:S02]  /*4a30*/  FSEL R50, R50, -INF , !P5 ;  /* 0xff80000032327808 */ /* 0x000fe40006800000 */
[-C--:B------:R-:W-:Y:S01]  /*4a40*/  ISETP.GE.AND P5, PT, R8, R134.reuse, PT ;  /* 0x000000860800720c */ /* 0x080fe20003fa6270 */
[----:B------:R-:W3:Y:S01]  /*4a50*/  I2F R3, R10 ;  /* 0x0000000a00037306 */ /* 0x000ee20000201400 */
[----:B------:R-:W-:Y:S01]  /*4a60*/  FSEL R38, R38, -INF , !P3 ;  /* 0xff80000026267808 */ /* 0x000fe20005800000 */
[-C--:B--2---:R-:W-:Y:S01]  /*4a70*/  FFMA.FTZ R30, R0, R13.reuse, R33 ;  /* 0x0000000d001e7223 */ /* 0x084fe20000010021 */
[----:B------:R-:W-:Y:S01]  /*4a80*/  FSEL R45, R16, -INF , !P5 ;  /* 0xff800000102d7808 */ /* 0x000fe20006800000 */
[----:B------:R-:W-:Y:S01]  /*4a90*/  FFMA.FTZ R24, R0, R13, R35 ;  /* 0x0000000d00187223 */ /* 0x000fe20000010023 */
[----:B------:R-:W-:Y:S02]  /*4aa0*/  ISETP.GE.AND P5, PT, R128, 0x2, PT ;  /* 0x000000028000780c */ /* 0x000fe40003fa6270 */
[----:B------:R-:W-:Y:S01]  /*4ab0*/  FSEL R27, R27, -INF , !P0 ;  /* 0xff8000001b1b7808 */ /* 0x000fe20004000000 */
[----:B-1----:R-:W-:Y:S01]  /*4ac0*/  FFMA.FTZ R108, R0, R9, R108 ;  /* 0x00000009006c7223 */ /* 0x002fe2000001006c */
[----:B------:R-:W-:-:S02]  /*4ad0*/  ISETP.GE.AND P3, PT, R26, R134, PT ;  /* 0x000000861a00720c */ /* 0x000fc40003f66270 */
[-C--:B------:R-:W-:Y:S02]  /*4ae0*/  ISETP.GE.AND P0, PT, R26, R133.reuse, PT ;  /* 0x000000851a00720c */ /* 0x080fe40003f06270 */
[----:B------:R-:W-:Y:S02]  /*4af0*/  FSEL R26, R71, -INF , !P1 ;  /* 0xff800000471a7808 */ /* 0x000fe40004800000 */
[----:B------:R-:W-:Y:S01]  /*4b00*/  ISETP.GE.AND P1, PT, R8, R133, PT ;  /* 0x000000850800720c */ /* 0x000fe20003f26270 */
[----:B------:R-:W-:Y:S01]  /*4b10*/  FFMA.FTZ R8, R0, R9, R110 ;  /* 0x0000000900087223 */ /* 0x000fe2000001006e */
[----:B------:R-:W-:Y:S01]  /*4b20*/  FSEL R30, R30, -INF , !P3 ;  /* 0xff8000001e1e7808 */ /* 0x000fe20005800000 */
[-C--:B---3--:R-:W-:Y:S01]  /*4b30*/  FFMA.FTZ R17, R0, R3.reuse, R17 ;  /* 0x0000000300117223 */ /* 0x088fe20000010011 */
[----:B------:R-:W-:Y:S01]  /*4b40*/  FSEL R24, R24, -INF , !P0 ;  /* 0xff80000018187808 */ /* 0x000fe20004000000 */
[----:B------:R-:W-:Y:S01]  /*4b50*/  FFMA.FTZ R19, R0, R3, R19 ;  /* 0x0000000300137223 */ /* 0x000fe20000010013 */
[----:B------:R-:W-:-:S02]  /*4b60*/  ISETP.GE.AND P3, PT, R10, R134, PT ;  /* 0x000000860a00720c */ /* 0x000fc40003f66270 */
[----:B------:R-:W-:Y:S02]  /*4b70*/  ISETP.GE.AND P0, PT, R10, R133, PT ;  /* 0x000000850a00720c */ /* 0x000fe40003f06270 */
        /* <DEDUP_REMOVED lines=64> */
.L_x_1851:
[----:B------:R-:W-:-:S04]  /*4f80*/  LEA R13, -R129, RZ, 0x7 ;  /* 0x000000ff810d7211 */ /* 0x000fc800078e39ff */
[----:B------:R-:W-:Y:S02]  /*4f90*/  SHF.R.S32.HI R14, RZ, 0x1f, R13 ;  /* 0x0000001fff0e7819 */ /* 0x000fe4000001140d */
.L_x_1852:
        /* <DEDUP_REMOVED lines=121> */
.L_x_1854:
[----:B------:R-:W-:Y:S05]  /*5730*/  BSYNC B0 ;  /* 0x0000000000007941 */ /* 0x000fea0003800000 */
.L_x_1853:
[----:B------:R-:W0:Y:S01]  /*5740*/  LDGDEPBAR ;  /* 0x00000000000079af */ /* 0x000e220000000000 */
[----:B------:R-:W-:-:S04]  /*5750*/  IADD3 R132, P0, R13, R132, RZ ;  /* 0x000000840d847210 */ /* 0x000fc80007f1e0ff */
[----:B------:R-:W-:Y:S02]  /*5760*/  IADD3.X R131, R14, R131, RZ, P0, !PT ;  /* 0x000000830e837210 */ /* 0x000fe400007fe4ff */
.L_x_1850:
[----:B--2---:R-:W-:Y:S02]  /*5770*/  FMNMX.FTZ R3, R9, R52, !PT ;  /* 0x0000003409037209 */ /* 0x004fe40007810000 */
        /* <DEDUP_REMOVED lines=46> */
[----:B------:R-:W-:-:S02]  /*5a60*/  SHF.L.U32 R170, R5, 0x1, RZ ;  /* 0x0000000105aa7819 */ /* 0x000fc400000006ff */
        /* <DEDUP_REMOVED lines=8> */
[----:B-1----:R-:W-:Y:S01]  /*5af0*/  LDSM.16.MT88.4 R72, [R168+0x9000] ;  /* 0x00900000a848783b */ /* 0x002fe20000004200 */
[----:B------:R-:W-:Y:S02]  /*5b00*/  FMNMX.FTZ R10, R30, R3, !PT ;  /* 0x000000031e0a7209 */ /* 0x000fe40007810000 */
[----:B------:R-:W-:Y:S01]  /*5b10*/  FMNMX.FTZ R3, R29, R2, !PT ;  /* 0x000000021d037209 */ /* 0x000fe20007810000 */
[----:B------:R-:W-:Y:S01]  /*5b20*/  LDSM.16.MT88.4 R16, [R168+0x9400] ;  /* 0x00940000a810783b */ /* 0x000fe20000004200 */
[----:B------:R-:W-:Y:S02]  /*5b30*/  FMNMX.FTZ R13, R45, R10, !PT ;  /* 0x0000000a2d0d7209 */ /* 0x000fe40007810000 */
[----:B------:R-:W-:Y:S01]  /*5b40*/  FMNMX.FTZ R2, R28, R3, !PT ;  /* 0x000000031c027209 */ /* 0x000fe20007810000 */
[----:B------:R-:W-:Y:S01]  /*5b50*/  LDSM.16.MT88.4 R32, [R170+0x9400] ;  /* 0x00940000aa20783b */ /* 0x000fe20000004200 */
        /* <DEDUP_REMOVED lines=8> */
[----:B------:R-:W-:Y:S01]  /*5be0*/  SHFL.BFLY PT, R2, R11, 0x2, 0x1f ;  /* 0x0c401f000b027f89 */ /* 0x000fe200000e0000 */
[----:B-1----:R-:W-:-:S03]  /*5bf0*/  FMNMX.FTZ R10, R13, R10, !PT ;  /* 0x0000000a0d0a7209 */ /* 0x002fc60007810000 */
[----:B------:R-:W-:Y:S04]  /*5c00*/  LDSM.16.MT88.4 R12, [R170+0xb400] ;  /* 0x00b40000aa0c783b */ /* 0x000fe80000004200 */
[----:B------:R-:W1:Y:S02]  /*5c10*/  SHFL.BFLY PT, R3, R10, 0x1, 0x1f ;  /* 0x0c201f000a037f89 */ /* 0x000e6400000e0000 */
[----:B-1----:R-:W-:-:S04]  /*5c20*/  FMNMX.FTZ R3, R10, R3, !PT ;  /* 0x000000030a037209 */ /* 0x002fc80007810000 */
[C---:B------:R-:W-:Y:S01]  /*5c30*/  FSETP.NEU.FTZ.AND P0, PT, R3.reuse, -INF , PT ;  /* 0xff8000000300780b */ /* 0x040fe20003f1d000 */
[----:B------:R-:W-:-:S05]  /*5c40*/  FMUL.FTZ R49, R3, c[0x0][0x23c] ;  /* 0x00008f0003317a20 */ /* 0x000fca0000410000 */
[----:B------:R-:W-:-:S05]  /*5c50*/  FSEL R49, R49, RZ, P0 ;  /* 0x000000ff31317208 */ /* 0x000fca0000000000 */
[--C-:B------:R-:W-:Y:S01]  /*5c60*/  FFMA.FTZ R144, R9, c[0x0][0x23c], -R49.reuse ;  /* 0x00008f0009907a23 */ /* 0x100fe20000010831 */
[----:B------:R-:W-:Y:S01]  /*5c70*/  FMNMX.FTZ R9, R11, R2, !PT ;  /* 0x000000020b097209 */ /* 0x000fe20007810000 */
[--C-:B------:R-:W-:Y:S02]  /*5c80*/  FFMA.FTZ R141, R52, c[0x0][0x23c], -R49.reuse ;  /* 0x00008f00348d7a23 */ /* 0x100fe40000010831 */
[--C-:B------:R-:W-:Y:S02]  /*5c90*/  FFMA.FTZ R116, R96, c[0x0][0x23c], -R49.reuse ;  /* 0x00008f0060747a23 */ /* 0x100fe40000010831 */
[----:B------:R-:W1:Y:S01]  /*5ca0*/  SHFL.BFLY PT, R2, R9, 0x1, 0x1f ;  /* 0x0c201f0009027f89 */ /* 0x000e6200000e0000 */
[--C-:B------:R-:W-:Y:S01]  /*5cb0*/  FFMA.FTZ R67, R98, c[0x0][0x23c], -R49.reuse ;  /* 0x00008f0062437a23 */ /* 0x100fe20000010831 */
[----:B------:R-:W-:Y:S01]  /*5cc0*/  MUFU.EX2 R144, R144 ;  /* 0x0000009000907308 */ /* 0x000fe20000000800 */
[--C-:B------:R-:W-:Y:S02]  /*5cd0*/  FFMA.FTZ R47, R104, c[0x0][0x23c], -R49.reuse ;  /* 0x00008f00682f7a23 */ /* 0x100fe40000010831 */
[----:B------:R-:W-:-:S02]  /*5ce0*/  FFMA.FTZ R60, R48, c[0x0][0x23c], -R49 ;  /* 0x00008f00303c7a23 */ /* 0x000fc40000010831 */
[--C-:B------:R-:W-:Y:S02]  /*5cf0*/  FFMA.FTZ R63, R100, c[0x0][0x23c], -R49.reuse ;  /* 0x00008f00643f7a23 */ /* 0x100fe40000010831 */
[--C-:B------:R-:W-:Y:S01]  /*5d00*/  FFMA.FTZ R48, R102, c[0x0][0x23c], -R49.reuse ;  /* 0x00008f0066307a23 */ /* 0x100fe20000010831 */
[----:B------:R-:W2:Y:S01]  /*5d10*/  MUFU.EX2 R141, R141 ;  /* 0x0000008d008d7308 */ /* 0x000ea20000000800 */
[--C-:B------:R-:W-:Y:S02]  /*5d20*/  FFMA.FTZ R124, R36, c[0x0][0x23c], -R49.reuse ;  /* 0x00008f00247c7a23 */ /* 0x100fe40000010831 */
[--C-:B------:R-:W-:Y:S02]  /*5d30*/  FFMA.FTZ R40, R40, c[0x0][0x23c], -R49.reuse ;  /* 0x00008f0028287a23 */ /* 0x100fe40000010831 */
[----:B------:R-:W-:-:S03]  /*5d40*/  FFMA.FTZ R38, R38, c[0x0][0x23c], -R49 ;  /* 0x00008f0026267a23 */ /* 0x000fc60000010831 */
[----:B------:R-:W-:Y:S01]  /*5d50*/  MUFU.EX2 R116, R116 ;  /* 0x0000007400747308 */ /* 0x000fe20000000800 */
[----:B-1----:R-:W-:-:S07]  /*5d60*/  FMNMX.FTZ R2, R9, R2, !PT ;  /* 0x0000000209027209 */ /* 0x002fce0007810000 */
[----:B------:R-:W1:Y:S01]  /*5d70*/  MUFU.EX2 R67, R67 ;  /* 0x0000004300437308 */ /* 0x000e620000000800 */
[----:B--2---:R-:W-:Y:S01]  /*5d80*/  F2FP.PACK_AB R104, R141, R144 ;  /* 0x000000908d68723e */ /* 0x004fe200000000ff */
[----:B------:R-:W-:Y:S01]  /*5d90*/  FADD.FTZ R141, R144, R141 ;  /* 0x0000008d908d7221 */ /* 0x000fe20000010000 */
[C---:B------:R-:W-:Y:S01]  /*5da0*/  FSETP.NEU.FTZ.AND P0, PT, R2.reuse, -INF , PT ;  /* 0xff8000000200780b */ /* 0x040fe20003f1d000 */
[----:B------:R-:W-:-:S04]  /*5db0*/  FMUL.FTZ R46, R2, c[0x0][0x23c] ;  /* 0x00008f00022e7a20 */ /* 0x000fc80000410000 */
[----:B------:R-:W-:Y:S01]  /*5dc0*/  MUFU.EX2 R63, R63 ;  /* 0x0000003f003f7308 */ /* 0x000fe20000000800 */
[----:B------:R-:W-:Y:S02]  /*5dd0*/  FSEL R46, R46, RZ, P0 ;  /* 0x000000ff2e2e7208 */ /* 0x000fe40000000000 */
[----:B------:R-:W-:-:S03]  /*5de0*/  LEA R194, P0, R132, c[0x0][0x168], 0x1 ;  /* 0x00005a0084c27a11 */ /* 0x000fc600078008ff */
[--C-:B------:R-:W-:Y:S01]  /*5df0*/  FFMA.FTZ R119, R8, c[0x0][0x23c], -R46.reuse ;  /* 0x00008f0008777a23 */ /* 0x100fe2000001082e */
[----:B------:R-:W-:Y:S01]  /*5e00*/  LEA.HI.X R195, R132, c[0x0][0x16c], R131, 0x1, P0 ;  /* 0x00005b0084c37a11 */ /* 0x000fe200000f0c83 */
[--C-:B------:R-:W-:Y:S01]  /*5e10*/  FFMA.FTZ R118, R97, c[0x0][0x23c], -R46.reuse ;  /* 0x00008f0061767a23 */ /* 0x100fe2000001082e */
[----:B-1----:R-:W-:Y:S01]  /*5e20*/  F2FP.PACK_AB R106, R67, R116 ;  /* 0x00000074436a723e */ /* 0x002fe200000000ff */
[--C-:B------:R-:W-:Y:S01]  /*5e30*/  FFMA.FTZ R117, R99, c[0x0][0x23c], -R46.reuse ;  /* 0x00008f0063757a23 */ /* 0x100fe2000001082e */
[----:B------:R-:W1:Y:S01]  /*5e40*/  MUFU.EX2 R60, R60 ;  /* 0x0000003c003c7308 */ /* 0x000e620000000800 */
[--C-:B------:R-:W-:Y:S01]  /*5e50*/  FFMA.FTZ R64, R101, c[0x0][0x23c], -R46.reuse ;  /* 0x00008f0065407a23 */ /* 0x100fe2000001082e */
[----:B------:R-:W2:Y:S01]  /*5e60*/  LDSM.16.MT88.4 R96, [R170+0xd000] ;  /* 0x00d00000aa60783b */ /* 0x000ea20000004200 */
[--C-:B------:R-:W-:Y:S02]  /*5e70*/  FFMA.FTZ R62, R105, c[0x0][0x23c], -R46.reuse ;  /* 0x00008f00693e7a23 */ /* 0x100fe4000001082e */
[----:B------:R-:W-:-:S02]  /*5e80*/  FFMA.FTZ R51, R107, c[0x0][0x23c], -R46 ;  /* 0x00008f006b337a23 */ /* 0x000fc4000001082e */
[--C-:B------:R-:W-:Y:S01]  /*5e90*/  FFMA.FTZ R52, R37, c[0x0][0x23c], -R46.reuse ;  /* 0x00008f0025347a23 */ /* 0x100fe2000001082e */
[----:B------:R-:W-:Y:S01]  /*5ea0*/  MUFU.EX2 R119, R119 ;  /* 0x0000007700777308 */ /* 0x000fe20000000800 */
[--C-:B------:R-:W-:Y:S02]  /*5eb0*/  FFMA.FTZ R41, R103, c[0x0][0x23c], -R46.reuse ;  /* 0x00008f0067297a23 */ /* 0x100fe4000001082e */
[--C-:B------:R-:W-:Y:S02]  /*5ec0*/  FFMA.FTZ R37, R122, c[0x0][0x23c], -R49.reuse ;  /* 0x00008f007a257a23 */ /* 0x100fe40000010831 */
[--C-:B------:R-:W-:Y:S02]  /*5ed0*/  FFMA.FTZ R36, R53, c[0x0][0x23c], -R46.reuse ;  /* 0x00008f0035247a23 */ /* 0x100fe4000001082e */
[----:B------:R-:W-:Y:S01]  /*5ee0*/  FFMA.FTZ R5, R145, c[0x0][0x23c], -R46 ;  /* 0x00008f0091057a23 */ /* 0x000fe2000001082e */
[----:B------:R-:W3:Y:S01]  /*5ef0*/  MUFU.EX2 R118, R118 ;  /* 0x0000007600767308 */ /* 0x000ee20000000800 */
[----:B-1----:R-:W-:Y:S01]  /*5f00*/  F2FP.PACK_AB R8, R60, R63 ;  /* 0x0000003f3c08723e */ /* 0x002fe200000000ff */
        /* <DEDUP_REMOVED lines=21> */
[----:B------:R-:W-:Y:S02]  /*6060*/  FFMA.FTZ R61, R61, c[0x0][0x23c], -R46 ;  /* 0x00008f003d3d7a23 */ /* 0x000fe4000001082e */
[----:B------:R-:W-:Y:S01]  /*6070*/  FADD.FTZ R118, R119, R118 ;  /* 0x0000007677767221 */ /* 0x000fe20000010000 */
[C---:B------:R-:W-:Y:S01]  /*6080*/  HMMA.16816.F32 R76, R104.reuse, R80, RZ ;  /* 0x00000050684c723c */ /* 0x040fe200000018ff */
[----:B------:R-:W-:Y:S01]  /*6090*/  FFMA.FTZ R27, R27, c[0x0][0x23c], -R46 ;  /* 0x00008f001b1b7a23 */ /* 0x000fe2000001082e */
[----:B------:R-:W-:Y:S01]  /*60a0*/  MUFU.EX2 R62, R62 ;  /* 0x0000003e003e7308 */ /* 0x000fe20000000800 */
[----:B------:R-:W-:Y:S02]  /*60b0*/  FADD.FTZ R117, R117, R118 ;  /* 0x0000007675757221 */ /* 0x000fe40000010000 */
[--C-:B------:R-:W-:Y:S02]  /*60c0*/  FFMA.FTZ R43, R43, c[0x0][0x23c], -R46.reuse ;  /* 0x00008f002b2b7a23 */ /* 0x100fe4000001082e */
[----:B------:R-:W-:Y:S01]  /*60d0*/  FADD.FTZ R117, R64, R117 ;  /* 0x0000007540757221 */ /* 0x000fe20000010000 */
[----:B------:R-:W-:Y:S01]  /*60e0*/  HMMA.16816.F32 R80, R104, R82, RZ ;  /* 0x000000526850723c */ /* 0x000fe200000018ff */
[----:B------:R-:W-:Y:S01]  /*60f0*/  FFMA.FTZ R64, R31, c[0x0][0x23c], -R49 ;  /* 0x00008f001f407a23 */ /* 0x000fe20000010831 */
[----:B------:R-:W3:Y:S01]  /*6100*/  MUFU.EX2 R51, R51 ;  /* 0x0000003300337308 */ /* 0x000ee20000000800 */
[----:B-1----:R-:W-:Y:S01]  /*6110*/  F2FP.PACK_AB R10, R47, R48 ;  /* 0x000000302f0a723e */ /* 0x002fe200000000ff */
[----:B------:R-:W-:-:S04]  /*6120*/  FFMA.FTZ R42, R42, c[0x0][0x23c], -R46 ;  /* 0x00008f002a2a7a23 */ /* 0x000fc8000001082e */
[C---:B------:R-:W-:Y:S02]  /*6130*/  HMMA.16816.F32 R84, R104.reuse, R88, RZ ;  /* 0x000000586854723c */ /* 0x040fe400000018ff */
[----:B------:R-:W-:Y:S06]  /*6140*/  MUFU.EX2 R52, R52 ;  /* 0x0000003400347308 */ /* 0x000fec0000000800 */
[----:B------:R-:W-:Y:S02]  /*6150*/  HMMA.16816.F32 R88, R104, R90, RZ ;  /* 0x0000005a6858723c */ /* 0x000fe400000018ff */
[----:B------:R-:W1:Y:S01]  /*6160*/  MUFU.EX2 R41, R41 ;  /* 0x0000002900297308 */ /* 0x000e620000000800 */
[----:B---3--:R-:W-:Y:S01]  /*6170*/  F2FP.PACK_AB R9, R51, R62 ;  /* 0x0000003e3309723e */ /* 0x008fe200000000ff */
[----:B------:R-:W-:-:S04]  /*6180*/  FADD.FTZ R62, R62, R117 ;  /* 0x000000753e3e7221 */ /* 0x000fc80000010000 */
[C---:B------:R-:W-:Y:S02]  /*6190*/  HMMA.16816.F32 R112, R104.reuse, R108, RZ ;  /* 0x0000006c6870723c */ /* 0x040fe400000018ff */
[----:B------:R-:W-:Y:S06]  /*61a0*/  MUFU.EX2 R124, R124 ;  /* 0x0000007c007c7308 */ /* 0x000fec0000000800 */
[C---:B------:R-:W-:Y:S01]  /*61b0*/  HMMA.16816.F32 R68, R104.reuse, R72, RZ ;  /* 0x000000486844723c */ /* 0x040fe200000018ff */
[----:B-1----:R-:W-:Y:S01]  /*61c0*/  F2FP.PACK_AB R11, R41, R52 ;  /* 0x00000034290b723e */ /* 0x002fe200000000ff */
[----:B------:R-:W1:Y:S06]  /*61d0*/  MUFU.EX2 R37, R37 ;  /* 0x0000002500257308 */ /* 0x000e6c0000000800 */
[----:B--2---:R-:W-:Y:S02]  /*61e0*/  HMMA.16816.F32 R92, R104, R96, RZ ;  /* 0x00000060685c723c */ /* 0x004fe400000018ff */
        /* <DEDUP_REMOVED lines=10> */
[----:B------:R-:W-:Y:S02]  /*6290*/  HMMA.16816.F32 R96, R104, R98, RZ ;  /* 0x000000626860723c */ /* 0x000fe400000018ff */
        /* <DEDUP_REMOVED lines=15> */
[----:B------:R-:W-:-:S02]  /*6390*/  FFMA.FTZ R32, R143, c[0x0][0x23c], -R46 ;  /* 0x00008f008f207a23 */ /* 0x000fc4000001082e */
[--C-:B------:R-:W-:Y:S01]  /*63a0*/  FFMA.FTZ R57, R54, c[0x0][0x23c], -R49.reuse ;  /* 0x00008f0036397a23 */ /* 0x100fe20000010831 */
[----:B------:R-:W-:Y:S01]  /*63b0*/  MUFU.EX2 R126, R126 ;  /* 0x0000007e007e7308 */ /* 0x000fe20000000800 */
[--C-:B------:R-:W-:Y:S02]  /*63c0*/  FFMA.FTZ R54, R55, c[0x0][0x23c], -R46.reuse ;  /* 0x00008f0037367a23 */ /* 0x100fe4000001082e */
[--C-:B------:R-:W-:Y:S02]  /*63d0*/  FFMA.FTZ R35, R148, c[0x0][0x23c], -R49.reuse ;  /* 0x00008f0094237a23 */ /* 0x100fe40000010831 */
[--C-:B------:R-:W-:Y:S01]  /*63e0*/  FFMA.FTZ R34, R150, c[0x0][0x23c], -R49.reuse ;  /* 0x00008f0096227a23 */ /* 0x100fe20000010831 */
[----:B---3--:R-:W-:Y:S01]  /*63f0*/  HMMA.16816.F32 R92, R8, R16, R92 ;  /* 0x00000010085c723c */ /* 0x008fe2000000185c */
[----:B------:R-:W-:Y:S01]  /*6400*/  FFMA.FTZ R55, R127, c[0x0][0x23c], -R46 ;  /* 0x00008f007f377a23 */ /* 0x000fe2000001082e */
[----:B------:R-:W3:Y:S01]  /*6410*/  MUFU.EX2 R33, R33 ;  /* 0x0000002100217308 */ /* 0x000ee20000000800 */
[----:B------:R-:W-:-:S02]  /*6420*/  FFMA.FTZ R127, R138, c[0x0][0x23c], -R49 ;  /* 0x00008f008a7f7a23 */ /* 0x000fc40000010831 */
[----:B------:R-:W-:Y:S02]  /*6430*/  FFMA.FTZ R138, R139, c[0x0][0x23c], -R46 ;  /* 0x00008f008b8a7a23 */ /* 0x000fe4000001082e */
[--C-:B------:R-:W-:Y:S01]  /*6440*/  FFMA.FTZ R139, R58, c[0x0][0x23c], -R49.reuse ;  /* 0x00008f003a8b7a23 */ /* 0x100fe20000010831 */
[----:B------:R-:W-:Y:S01]  /*6450*/  HMMA.16816.F32 R96, R8, R18, R96 ;  /* 0x000000120860723c */ /* 0x000fe20000001860 */
[----:B------:R-:W-:Y:S01]  /*6460*/  LDSM.16.MT88.4 R16, [R168+0xa400] ;  /* 0x00a40000a810783b */ /* 0x000fe20000004200 */
[----:B------:R-:W-:Y:S01]  /*6470*/  MUFU.EX2 R35, R35 ;  /* 0x0000002300237308 */ /* 0x000fe20000000800 */
[----:B------:R-:W-:-:S05]  /*6480*/  FFMA.FTZ R58, R20, c[0x0][0x23c], -R49 ;  /* 0x00008f00143a7a23 */ /* 0x000fca0000010831 */
[C---:B--2---:R-:W-:Y:S02]  /*6490*/  HMMA.16816.F32 R100, R104.reuse, R12, RZ ;  /* 0x0000000c6864723c */ /* 0x044fe400000018ff */
[----:B------:R-:W2:Y:S06]  /*64a0*/  MUFU.EX2 R34, R34 ;  /* 0x0000002200227308 */ /* 0x000eac0000000800 */
[----:B------:R-:W-:Y:S01]  /*64b0*/  HMMA.16816.F32 R104, R104, R14, RZ ;  /* 0x0000000e6868723c */ /* 0x000fe200000018ff */
[----:B------:R-:W4:Y:S01]  /*64c0*/  LDSM.16.MT88.4 R12, [R168+0xd400] ;  /* 0x00d40000a80c783b */ /* 0x000f220000004200 */
[----:B------:R-:W5:Y:S08]  /*64d0*/  MUFU.EX2 R32, R32 ;  /* 0x0000002000207308 */ /* 0x000f700000000800 */
[----:B------:R-:W1:Y:S08]  /*64e0*/  MUFU.EX2 R57, R57 ;  /* 0x0000003900397308 */ /* 0x000e700000000800 */
[----:B------:R-:W1:Y:S08]  /*64f0*/  MUFU.EX2 R54, R54 ;  /* 0x0000003600367308 */ /* 0x000e700000000800 */
[----:B------:R-:W1:Y:S08]  /*6500*/  MUFU.EX2 R55, R55 ;  /* 0x0000003700377308 */ /* 0x000e700000000800 */
[----:B------:R-:W-:Y:S01]  /*6510*/  MUFU.EX2 R127, R127 ;  /* 0x0000007f007f7308 */ /* 0x000fe20000000800 */
[C---:B----4-:R-:W-:Y:S07]  /*6520*/  HMMA.16816.F32 R100, R8.reuse, R12, R100 ;  /* 0x0000000c0864723c */ /* 0x050fee0000001864 */
[----:B------:R-:W4:Y:S01]  /*6530*/  MUFU.EX2 R138, R138 ;  /* 0x0000008a008a7308 */ /* 0x000f220000000800 */
[----:B------:R-:W-:Y:S01]  /*6540*/  HMMA.16816.F32 R104, R8, R14, R104 ;  /* 0x0000000e0868723c */ /* 0x000fe20000001868 */
[----:B------:R-:W4:Y:S06]  /*6550*/  LDSM.16.MT88.4 R12, [R170+0x9800] ;  /* 0x00980000aa0c783b */ /* 0x000f2c0000004200 */
[----:B------:R-:W4:Y:S01]  /*6560*/  MUFU.EX2 R123, R123 ;  /* 0x0000007b007b7308 */ /* 0x000f220000000800 */
[----:B-1----:R-:W-:-:S02]  /*6570*/  F2FP.PACK_AB R8, R37, R124 ;  /* 0x0000007c2508723e */ /* 0x002fc400000000ff */
[----:B---3--:R-:W-:-:S05]  /*6580*/  F2FP.PACK_AB R9, R33, R36 ;  /* 0x000000242109723e */ /* 0x008fca00000000ff */
[----:B------:R-:W-:Y:S01]  /*6590*/  MUFU.EX2 R139, R139 ;  /* 0x0000008b008b7308 */ /* 0x000fe20000000800 */
[----:B--2---:R-:W-:Y:S02]  /*65a0*/  F2FP.PACK_AB R10, R34, R35 ;  /* 0x00000023220a723e */ /* 0x004fe400000000ff */
[----:B-----5:R-:W-:-:S05]  /*65b0*/  F2FP.PACK_AB R11, R5, R32 ;  /* 0x00000020050b723e */ /* 0x020fca00000000ff */
[----:B------:R-:W-:Y:S08]  /*65c0*/  MUFU.EX2 R142, R142 ;  /* 0x0000008e008e7308 */ /* 0x000ff00000000800 */
[----:B------:R-:W-:Y:S08]  /*65d0*/  MUFU.EX2 R58, R58 ;  /* 0x0000003a003a7308 */ /* 0x000ff00000000800 */
[----:B------:R-:W-:Y:S01]  /*65e0*/  MUFU.EX2 R137, R137 ;  /* 0x0000008900897308 */ /* 0x000fe20000000800 */
[C---:B----4-:R-:W-:Y:S07]  /*65f0*/  HMMA.16816.F32 R112, R8.reuse, R12, R112 ;  /* 0x0000000c0870723c */ /* 0x050fee0000001870 */
[----:B------:R-:W-:Y:S01]  /*6600*/  MUFU.EX2 R66, R66 ;  /* 0x0000004200427308 */ /* 0x000fe20000000800 */
[C---:B------:R-:W-:Y:S01]  /*6610*/  HMMA.16816.F32 R108, R8.reuse, R14, R108 ;  /* 0x0000000e086c723c */ /* 0x040fe2000000186c */
[----:B------:R-:W1:Y:S06]  /*6620*/  LDSM.16.MT88.4 R12, [R168+0x9800] ;  /* 0x00980000a80c783b */ /* 0x000e6c0000004200 */
[----:B------:R-:W2:Y:S08]  /*6630*/  MUFU.EX2 R65, R65 ;  /* 0x0000004100417308 */ /* 0x000eb00000000800 */
[----:B------:R-:W-:Y:S08]  /*6640*/  MUFU.EX2 R61, R61 ;  /* 0x0000003d003d7308 */ /* 0x000ff00000000800 */
[----:B------:R-:W-:Y:S08]  /*6650*/  MUFU.EX2 R40, R40 ;  /* 0x0000002800287308 */ /* 0x000ff00000000800 */
[----:B------:R-:W-:Y:S08]  /*6660*/  MUFU.EX2 R38, R38 ;  /* 0x0000002600267308 */ /* 0x000ff00000000800 */
[----:B------:R-:W-:Y:S01]  /*6670*/  MUFU.EX2 R43, R43 ;  /* 0x0000002b002b7308 */ /* 0x000fe20000000800 */
[C---:B-1----:R-:W-:Y:S07]  /*6680*/  HMMA.16816.F32 R68, R8.reuse, R12, R68 ;  /* 0x0000000c0844723c */ /* 0x042fee0000001844 */
[----:B------:R-:W-:Y:S01]  /*6690*/  MUFU.EX2 R42, R42 ;  /* 0x0000002a002a7308 */ /* 0x000fe20000000800 */
        /* <DEDUP_REMOVED lines=60> */
[----:B------:R-:W-:Y:S01]  /*6a60*/  FFMA.FTZ R116, R21, c[0x0][0x23c], -R46 ;  /* 0x00008f0015747a23 */ /* 0x000fe2000001082e */
[----:B------:R-:W-:Y:S01]  /*6a70*/  F2FP.PACK_AB R10, R137, R58 ;  /* 0x0000003a890a723e */ /* 0x000fe200000000ff */
[----:B------:R-:W-:Y:S01]  /*6a80*/  FADD.FTZ R8, R67, R8 ;  /* 0x0000000843087221 */ /* 0x000fe20000010000 */
[----:B------:R-:W2:Y:S01]  /*6a90*/  LDSM.16.MT88.4 R20, [R170+0xa400] ;  /* 0x00a40000aa14783b */ /* 0x000ea20000004200 */
[----:B------:R-:W-:-:S02]  /*6aa0*/  FFMA.FTZ R67, R29, c[0x0][0x23c], -R46 ;  /* 0x00008f001d437a23 */ /* 0x000fc4000001082e */
[----:B------:R-:W3:Y:S01]  /*6ab0*/  MUFU.EX2 R116, R116 ;  /* 0x0000007400747308 */ /* 0x000ee20000000800 */
[----:B------:R-:W-:Y:S01]  /*6ac0*/  FADD.FTZ R63, R63, R8 ;  /* 0x000000083f3f7221 */ /* 0x000fe20000010000 */
[----:B------:R-:W-:-:S03]  /*6ad0*/  F2FP.PACK_AB R8, R142, R139 ;  /* 0x0000008b8e08723e */ /* 0x000fc600000000ff */
[----:B------:R-:W-:Y:S02]  /*6ae0*/  FADD.FTZ R117, R60, R63 ;  /* 0x0000003f3c757221 */ /* 0x000fe40000010000 */
[--C-:B------:R-:W-:Y:S01]  /*6af0*/  FFMA.FTZ R63, R39, c[0x0][0x23c], -R49.reuse ;  /* 0x00008f00273f7a23 */ /* 0x100fe20000010831 */
[----:B------:R-:W-:Y:S01]  /*6b00*/  MUFU.EX2 R67, R67 ;  /* 0x0000004300437308 */ /* 0x000fe20000000800 */
[--C-:B------:R-:W-:Y:S02]  /*6b10*/  FFMA.FTZ R39, R50, c[0x0][0x23c], -R49.reuse ;  /* 0x00008f0032277a23 */ /* 0x100fe40000010831 */
[--C-:B------:R-:W-:Y:S02]  /*6b20*/  FFMA.FTZ R50, R28, c[0x0][0x23c], -R46.reuse ;  /* 0x00008f001c327a23 */ /* 0x100fe4000001082e */
[----:B------:R-:W-:Y:S02]  /*6b30*/  FFMA.FTZ R60, R45, c[0x0][0x23c], -R49 ;  /* 0x00008f002d3c7a23 */ /* 0x000fe40000010831 */
[--C-:B------:R-:W-:Y:S01]  /*6b40*/  FFMA.FTZ R45, R25, c[0x0][0x23c], -R46.reuse ;  /* 0x00008f00192d7a23 */ /* 0x100fe2000001082e */
[----:B---3--:R-:W-:Y:S01]  /*6b50*/  F2FP.PACK_AB R11, R61, R116 ;  /* 0x000000743d0b723e */ /* 0x008fe200000000ff */
[----:B------:R-:W3:Y:S06]  /*6b60*/  MUFU.EX2 R63, R63 ;  /* 0x0000003f003f7308 */ /* 0x000eec0000000800 */
[C---:B------:R-:W-:Y:S02]  /*6b70*/  HMMA.16816.F32 R68, R8.reuse, R16, R68 ;  /* 0x000000100844723c */ /* 0x040fe40000001844 */
[----:B------:R-:W-:Y:S06]  /*6b80*/  MUFU.EX2 R39, R39 ;  /* 0x0000002700277308 */ /* 0x000fec0000000800 */
[C---:B-1----:R-:W-:Y:S02]  /*6b90*/  HMMA.16816.F32 R76, R8.reuse, R12, R76 ;  /* 0x0000000c084c723c */ /* 0x042fe4000000184c */
[----:B------:R-:W1:Y:S06]  /*6ba0*/  MUFU.EX2 R50, R50 ;  /* 0x0000003200327308 */ /* 0x000e6c0000000800 */
[C---:B------:R-:W-:Y:S01]  /*6bb0*/  HMMA.16816.F32 R80, R8.reuse, R14, R80 ;  /* 0x0000000e0850723c */ /* 0x040fe20000001850 */
[----:B------:R-:W4:Y:S07]  /*6bc0*/  LDSM.16.MT88.4 R12, [R170+0xe400] ;  /* 0x00e40000aa0c783b */ /* 0x000f2e0000004200 */
[C---:B------:R-:W-:Y:S01]  /*6bd0*/  HMMA.16816.F32 R72, R8.reuse, R18, R72 ;  /* 0x000000120848723c */ /* 0x040fe20000001848 */
[----:B------:R-:W5:Y:S07]  /*6be0*/  LDSM.16.MT88.4 R16, [R168+0xe400] ;  /* 0x00e40000a810783b */ /* 0x000f6e0000004200 */
[C---:B--2---:R-:W-:Y:S08]  /*6bf0*/  HMMA.16816.F32 R112, R8.reuse, R20, R112 ;  /* 0x000000140870723c */ /* 0x044ff00000001870 */
[C---:B------:R-:W-:Y:S01]  /*6c00*/  HMMA.16816.F32 R108, R8.reuse, R22, R108 ;  /* 0x00000016086c723c */ /* 0x040fe2000000186c */
[----:B------:R-:W2:Y:S07]  /*6c10*/  LDSM.16.MT88.4 R20, [R168+0xc400] ;  /* 0x00c40000a814783b */ /* 0x000eae0000004200 */
[C---:B----4-:R-:W-:Y:S08]  /*6c20*/  HMMA.16816.F32 R92, R8.reuse, R12, R92 ;  /* 0x0000000c085c723c */ /* 0x050ff0000000185c */
[C---:B------:R-:W-:Y:S01]  /*6c30*/  HMMA.16816.F32 R96, R8.reuse, R14, R96 ;  /* 0x0000000e0860723c */ /* 0x040fe20000001860 */
[----:B------:R-:W4:Y:S07]  /*6c40*/  LDSM.16.MT88.4 R12, [R170+0xa800] ;  /* 0x00a80000aa0c783b */ /* 0x000f2e0000004200 */
[C---:B-----5:R-:W-:Y:S07]  /*6c50*/  HMMA.16816.F32 R100, R8.reuse, R16, R100 ;  /* 0x000000100864723c */ /* 0x060fee0000001864 */
[----:B------:R-:W-:Y:S01]  /*6c60*/  FADD.FTZ R16, R48, R117 ;  /* 0x0000007530107221 */ /* 0x000fe20000010000 */
[----:B--2---:R-:W-:Y:S01]  /*6c70*/  HMMA.16816.F32 R84, R8, R20, R84 ;  /* 0x000000140854723c */ /* 0x004fe20000001854 */
[----:B------:R-:W-:-:S02]  /*6c80*/  FFMA.FTZ R48, R26, c[0x0][0x23c], -R46 ;  /* 0x00008f001a307a23 */ /* 0x000fc4000001082e */
[----:B------:R-:W-:Y:S02]  /*6c90*/  FADD.FTZ R17, R51, R62 ;  /* 0x0000003e33117221 */ /* 0x000fe40000010000 */
[----:B------:R2:W-:Y:S01]  /*6ca0*/  MUFU.EX2 R51, R27 ;  /* 0x0000001b00337308 */ /* 0x0005e20000000800 */
[----:B------:R-:W-:Y:S02]  /*6cb0*/  FFMA.FTZ R62, R30, c[0x0][0x23c], -R49 ;  /* 0x00008f001e3e7a23 */ /* 0x000fe40000010831 */
[C---:B------:R-:W-:Y:S01]  /*6cc0*/  HMMA.16816.F32 R88, R8.reuse, R22, R88 ;  /* 0x000000160858723c */ /* 0x040fe20000001858 */
[----:B------:R-:W-:Y:S01]  /*6cd0*/  FADD.FTZ R52, R52, R17 ;  /* 0x0000001134347221 */ /* 0x000fe20000010000 */
[----:B------:R-:W5:Y:S01]  /*6ce0*/  LDSM.16.MT88.4 R28, [R168+0xa800] ;  /* 0x00a80000a81c783b */ /* 0x000f620000004200 */
[----:B------:R-:W-:Y:S02]  /*6cf0*/  FADD.FTZ R17, R47, R16 ;  /* 0x000000102f117221 */ /* 0x000fe40000010000 */
[----:B------:R-:W4:Y:S01]  /*6d00*/  MUFU.EX2 R48, R48 ;  /* 0x0000003000307308 */ /* 0x000f220000000800 */
[----:B------:R-:W-:Y:S01]  /*6d10*/  FFMA.FTZ R49, R44, c[0x0][0x23c], -R49 ;  /* 0x00008f002c317a23 */ /* 0x000fe20000010831 */
[----:B------:R-:W-:Y:S01]  /*6d20*/  LDSM.16.MT88.4 R20, [R168+0xe800] ;  /* 0x00e80000a814783b */ /* 0x000fe20000004200 */
[----:B------:R-:W-:Y:S01]  /*6d30*/  HMMA.16816.F32 R104, R8, R18, R104 ;  /* 0x000000120868723c */ /* 0x000fe20000001868 */
[----:B------:R-:W-:-:S02]  /*6d40*/  FADD.FTZ R124, R124, R17 ;  /* 0x000000117c7c7221 */ /* 0x000fc40000010000 */
[----:B------:R-:W5:Y:S01]  /*6d50*/  LDSM.16.MT88.4 R16, [R168+0xc800] ;  /* 0x00c80000a810783b */ /* 0x000f620000004200 */
[----:B------:R-:W-:Y:S02]  /*6d60*/  FFMA.FTZ R44, R24, c[0x0][0x23c], -R46 ;  /* 0x00008f00182c7a23 */ /* 0x000fe4000001082e */
[----:B------:R-:W-:Y:S01]  /*6d70*/  FADD.FTZ R47, R41, R52 ;  /* 0x00000034292f7221 */ /* 0x000fe20000010000 */
[----:B---3--:R-:W-:Y:S01]  /*6d80*/  F2FP.PACK_AB R8, R63, R40 ;  /* 0x000000283f08723e */ /* 0x008fe200000000ff */
[----:B--2---:R-:W2:Y:S01]  /*6d90*/  LDSM.16.MT88.4 R24, [R170+0xc800] ;  /* 0x00c80000aa18783b */ /* 0x004ea20000004200 */
[----:B-1----:R-:W-:Y:S01]  /*6da0*/  F2FP.PACK_AB R9, R50, R67 ;  /* 0x000000433209723e */ /* 0x002fe200000000ff */
[----:B------:R-:W-:Y:S01]  /*6db0*/  FADD.FTZ R36, R36, R47 ;  /* 0x0000002f24247221 */ /* 0x000fe20000010000 */
[----:B------:R-:W-:Y:S01]  /*6dc0*/  F2FP.PACK_AB R10, R39, R38 ;  /* 0x00000026270a723e */ /* 0x000fe200000000ff */
[----:B------:R-:W-:Y:S01]  /*6dd0*/  FADD.FTZ R124, R37, R124 ;  /* 0x0000007c257c7221 */ /* 0x000fe20000010000 */
[----:B----4-:R-:W-:Y:S01]  /*6de0*/  F2FP.PACK_AB R11, R48, R51 ;  /* 0x00000033300b723e */ /* 0x010fe200000000ff */
[----:B------:R-:W-:Y:S01]  /*6df0*/  FADD.FTZ R33, R33, R36 ;  /* 0x0000002421217221 */ /* 0x000fe20000010000 */
[----:B------:R-:W-:Y:S01]  /*6e00*/  MUFU.EX2 R41, R45 ;  /* 0x0000002d00297308 */ /* 0x000fe20000000800 */
[----:B------:R-:W-:-:S02]  /*6e10*/  FADD.FTZ R35, R35, R124 ;  /* 0x0000007c23237221 */ /* 0x000fc40000010000 */
[----:B------:R-:W-:Y:S02]  /*6e20*/  FADD.FTZ R32, R32, R33 ;  /* 0x0000002120207221 */ /* 0x000fe40000010000 */
[C---:B------:R-:W-:Y:S01]  /*6e30*/  HMMA.16816.F32 R112, R8.reuse, R12, R112 ;  /* 0x0000000c0870723c */ /* 0x040fe20000001870 */
[----:B------:R-:W-:Y:S02]  /*6e40*/  FADD.FTZ R33, R34, R35 ;  /* 0x0000002322217221 */ /* 0x000fe40000010000 */
[----:B------:R-:W-:Y:S01]  /*6e50*/  FADD.FTZ R32, R5, R32 ;  /* 0x0000002005207221 */ /* 0x000fe20000010000 */
[----:B------:R-:W-:Y:S01]  /*6e60*/  MUFU.EX2 R44, R44 ;  /* 0x0000002c002c7308 */ /* 0x000fe20000000800 */
[----:B------:R-:W-:Y:S02]  /*6e70*/  FADD.FTZ R122, R122, R33 ;  /* 0x000000217a7a7221 */ /* 0x000fe40000010000 */
[----:B------:R-:W-:Y:S01]  /*6e80*/  FADD.FTZ R59, R59, R32 ;  /* 0x000000203b3b7221 */ /* 0x000fe20000010000 */
[----:B------:R-:W-:Y:S01]  /*6e90*/  HMMA.16816.F32 R108, R8, R14, R108 ;  /* 0x0000000e086c723c */ /* 0x000fe2000000186c */
[----:B------:R-:W1:Y:S01]  /*6ea0*/  LDSM.16.MT88.4 R12, [R170+0xe800] ;  /* 0x00e80000aa0c783b */ /* 0x000e620000004200 */
[----:B------:R-:W-:-:S02]  /*6eb0*/  FADD.FTZ R57, R57, R122 ;  /* 0x0000007a39397221 */ /* 0x000fc40000010000 */
[----:B------:R-:W-:Y:S02]  /*6ec0*/  FADD.FTZ R54, R54, R59 ;  /* 0x0000003b36367221 */ /* 0x000fe40000010000 */
[----:B------:R-:W-:Y:S02]  /*6ed0*/  FADD.FTZ R56, R56, R57 ;  /* 0x0000003938387221 */ /* 0x000fe40000010000 */
[C---:B-----5:R-:W-:Y:S01]  /*6ee0*/  HMMA.16816.F32 R68, R8.reuse, R28, R68 ;  /* 0x0000001c0844723c */ /* 0x060fe20000001844 */
[----:B------:R-:W-:Y:S01]  /*6ef0*/  FADD.FTZ R55, R55, R54 ;  /* 0x0000003637377221 */ /* 0x000fe20000010000 */
[----:B------:R-:W-:Y:S01]  /*6f00*/  MUFU.EX2 R28, R64 ;  /* 0x00000040001c7308 */ /* 0x000fe20000000800 */
        /* <DEDUP_REMOVED lines=9> */
[C---:B------:R-:W-:Y:S01]  /*6fa0*/  HMMA.16816.F32 R88, R8.reuse, R18, R88 ;  /* 0x000000120858723c */ /* 0x040fe20000001858 */
[----:B------:R-:W3:Y:S01]  /*6fb0*/  LDSM.16.MT88.4 R16, [R168+0xac00] ;  /* 0x00ac0000a810783b */ /* 0x000ee20000004200 */
[----:B------:R-:W-:Y:S02]  /*6fc0*/  FADD.FTZ R126, R126, R125 ;  /* 0x0000007d7e7e7221 */ /* 0x000fe40000010000 */
[----:B------:R-:W-:Y:S02]  /*6fd0*/  FADD.FTZ R4, R127, R4 ;  /* 0x000000047f047221 */ /* 0x000fe40000010000 */
[----:B------:R-:W-:Y:S02]  /*6fe0*/  FADD.FTZ R123, R123, R126 ;  /* 0x0000007e7b7b7221 */ /* 0x000fe40000010000 */
[----:B------:R-:W-:Y:S01]  /*6ff0*/  HMMA.16816.F32 R72, R8, R30, R72 ;  /* 0x0000001e0848723c */ /* 0x000fe20000001848 */
[----:B------:R-:W4:Y:S01]  /*7000*/  MUFU.EX2 R31, R62 ;  /* 0x0000003e001f7308 */ /* 0x000f220000000800 */
        /* <DEDUP_REMOVED lines=19> */
[----:B------:R-:W5:Y:S01]  /*7140*/  LDSM.16.MT88.4 R24, [R170+0xac00] ;  /* 0x00ac0000aa18783b */ /* 0x000f620000004200 */
[----:B------:R-:W-:Y:S02]  /*7150*/  FADD.FTZ R51, R51, R50 ;  /* 0x0000003233337221 */ /* 0x000fe40000010000 */
[----:B------:R-:W-:Y:S02]  /*7160*/  FADD.FTZ R39, R39, R38 ;  /* 0x0000002627277221 */ /* 0x000fe40000010000 */
[----:B------:R-:W-:-:S02]  /*7170*/  FADD.FTZ R48, R48, R51 ;  /* 0x0000003330307221 */ /* 0x000fc40000010000 */
[C---:B------:R-:W-:Y:S08]  /*7180*/  HMMA.16816.F32 R100, R8.reuse, R20, R100 ;  /* 0x000000140864723c */ /* 0x040ff00000001864 */
[----:B------:R-:W-:Y:S01]  /*7190*/  HMMA.16816.F32 R104, R8, R22, R104 ;  /* 0x000000160868723c */ /* 0x000fe20000001868 */
[----:B------:R-:W5:Y:S06]  /*71a0*/  LDSM.16.MT88.4 R20, [R168+0xcc00] ;  /* 0x00cc0000a814783b */ /* 0x000f6c0000004200 */
[----:B----4-:R-:W-:Y:S01]  /*71b0*/  F2FP.PACK_AB R8, R31, R28 ;  /* 0x0000001c1f08723e */ /* 0x010fe200000000ff */
[----:B------:R-:W-:Y:S01]  /*71c0*/  FADD.FTZ R28, R28, R39 ;  /* 0x000000271c1c7221 */ /* 0x000fe20000010000 */
[----:B------:R-:W-:Y:S01]  /*71d0*/  F2FP.PACK_AB R9, R44, R41 ;  /* 0x000000292c09723e */ /* 0x000fe200000000ff */
[----:B------:R-:W-:Y:S01]  /*71e0*/  FADD.FTZ R41, R41, R48 ;  /* 0x0000003029297221 */ /* 0x000fe20000010000 */
[----:B--2---:R-:W-:Y:S01]  /*71f0*/  F2FP.PACK_AB R10, R30, R29 ;  /* 0x0000001d1e0a723e */ /* 0x004fe200000000ff */
        /* <DEDUP_REMOVED lines=10> */
[C---:B-1----:R-:W-:Y:S08]  /*72a0*/  HMMA.16816.F32 R76, R8.reuse, R12, R76 ;  /* 0x0000000c084c723c */ /* 0x042ff0000000184c */
[C---:B------:R-:W-:Y:S01]  /*72b0*/  HMMA.16816.F32 R80, R8.reuse, R14, R80 ;  /* 0x0000000e0850723c */ /* 0x040fe20000001850 */
[----:B------:R-:W1:Y:S07]  /*72c0*/  LDSM.16.MT88.4 R12, [R168+0xec00] ;  /* 0x00ec0000a80c783b */ /* 0x000e6e0000004200 */
[C---:B-----5:R-:W-:Y:S08]  /*72d0*/  HMMA.16816.F32 R112, R8.reuse, R24, R112 ;  /* 0x000000180870723c */ /* 0x060ff00000001870 */
        /* <DEDUP_REMOVED lines=22> */
[----:B------:R-:W-:Y:S02]  /*7440*/  LOP3.LUT R4, RZ, c[0x0][0x2d0], RZ, 0x33, !PT ;  /* 0x0000b400ff047a12 */ /* 0x000fe400078e33ff */
        /* <DEDUP_REMOVED lines=46> */
.L_x_1856:
[----:B------:R-:W-:-:S04]  /*7730*/  LEA R12, -R7, RZ, 0x7 ;  /* 0x000000ff070c7211 */ /* 0x000fc800078e39ff */
[----:B------:R-:W-:Y:S02]  /*7740*/  SHF.R.S32.HI R7, RZ, 0x1f, R12 ;  /* 0x0000001fff077819 */ /* 0x000fe4000001140c */
.L_x_1857:
        /* <DEDUP_REMOVED lines=20> */
[C---:B------:R-:W-:Y:S01]  /*7890*/  @!P3 LEA R14, P4, R8.reuse, R198, 0x1 ;  /* 0x000000c6080eb211 */ /* 0x040fe200078808ff */
        /* <DEDUP_REMOVED lines=15> */
[----:B------:R-:W-:Y:S01]  /*7990*/  @!P1 IMAD.X R4, R7, 0x1, R6, P0 ;  /* 0x0000000107049824 */ /* 0x000fe200000e0606 */
[C---:B------:R-:W-:Y:S01]  /*79a0*/  @!P1 LEA R20, P0, R5.reuse, c[0x0][0x170], 0x1 ;  /* 0x00005c0005149a11 */ /* 0x040fe200078008ff */
[----:B------:R-:W-:Y:S01]  /*79b0*/  IMAD.X R7, R186, 0x1, R7, P4 ;  /* 0x00000001ba077824 */ /* 0x000fe200020e0607 */
[CC--:B------:R-:W-:Y:S01]  /*79c0*/  @!P2 IADD3 R9, P4, R8.reuse, R120.reuse, RZ ;  /* 0x000000780809a210 */ /* 0x0c0fe20007f9e0ff */
[----:B------:R-:W-:Y:S01]  /*79d0*/  @P1 STS.128 [R181+0xd000], RZ ;  /* 0x00d000ffb5001388 */ /* 0x000fe20000000c00 */
[----:B------:R-:W-:Y:S02]  /*79e0*/  @!P1 LEA.HI.X R21, R5, c[0x0][0x174], R4, 0x1, P0 ;  /* 0x00005d0005159a11 */ /* 0x000fe400000f0c04 */
[----:B------:R-:W-:Y:S01]  /*79f0*/  @!P1 IADD3 R4, P0, R8, R120, RZ ;  /* 0x0000007808049210 */ /* 0x000fe20007f1e0ff */
[--C-:B------:R-:W-:Y:S01]  /*7a00*/  @!P2 IMAD.X R16, R7, 0x1, R6.reuse, P4 ;  /* 0x000000010710a824 */ /* 0x100fe200020e0606 */
[----:B------:R-:W-:Y:S01]  /*7a10*/  @!P2 LEA R22, P4, R9, c[0x0][0x170], 0x1 ;  /* 0x00005c000916aa11 */ /* 0x000fe200078808ff */
        /* <DEDUP_REMOVED lines=35> */
[----:B------:R-:W-:Y:S01]  /*7c50*/  @!P1 LEA R28, P0, R120, c[0x0][0x170], 0x1 ;  /* 0x00005c00781c9a11 */ /* 0x000fe200078008ff */
        /* <DEDUP_REMOVED lines=35> */
[----:B-1----:R-:W1:Y:S04]  /*7e90*/  LDSM.16.M88.4 R24, [R172+0x3c00] ;  /* 0x003c0000ac18783b */ /* 0x002e680000000200 */
[----:B------:R-:W1:Y:S04]  /*7ea0*/  LDSM.16.M88.4 R32, [R172+0x3800] ;  /* 0x00380000ac20783b */ /* 0x000e680000000200 */
[----:B------:R-:W1:Y:S04]  /*7eb0*/  LDSM.16.M88.4 R48, [R172+0x3000] ;  /* 0x00300000ac30783b */ /* 0x000e680000000200 */
[----:B------:R-:W-:Y:S04]  /*7ec0*/  LDSM.16.M88.4 R64, [R171] ;  /* 0x00000000ab40783b */ /* 0x000fe80000000200 */
[----:B------:R-:W1:Y:S04]  /*7ed0*/  LDSM.16.M88.4 R4, [R169+0x3400] ;  /* 0x00340000a904783b */ /* 0x000e680000000200 */
[----:B------:R-:W1:Y:S04]  /*7ee0*/  LDSM.16.M88.4 R120, [R169+0x3c00] ;  /* 0x003c0000a978783b */ /* 0x000e680000000200 */
[----:B----4-:R-:W4:Y:S04]  /*7ef0*/  LDSM.16.M88.4 R12, [R169+0x3800] ;  /* 0x00380000a90c783b */ /* 0x010f280000000200 */
[----:B-----5:R-:W5:Y:S04]  /*7f00*/  LDSM.16.M88.4 R20, [R169+0x3000] ;  /* 0x00300000a914783b */ /* 0x020f680000000200 */
[----:B---3--:R-:W3:Y:S01]  /*7f10*/  LDSM.16.M88.4 R8, [R172+0x4400] ;  /* 0x00440000ac08783b */ /* 0x008ee20000000200 */
[C---:B--2---:R-:W-:Y:S03]  /*7f20*/  HMMA.16816.F32 R44, R116.reuse, R40, RZ ;  /* 0x00000028742c723c */ /* 0x044fe600000018ff */
[----:B------:R-:W2:Y:S04]  /*7f30*/  LDSM.16.M88.4 R16, [R172+0x4000] ;  /* 0x00400000ac10783b */ /* 0x000ea80000000200 */
[----:B------:R-:W-:Y:S01]  /*7f40*/  LDSM.16.M88.4 R56, [R169+0x4000] ;  /* 0x00400000a938783b */ /* 0x000fe20000000200 */
[C---:B------:R-:W-:Y:S03]  /*7f50*/  HMMA.16816.F32 R40, R116.reuse, R42, RZ ;  /* 0x0000002a7428723c */ /* 0x040fe600000018ff */
[----:B------:R-:W-:Y:S04]  /*7f60*/  LDSM.16.M88.4 R60, [R172+0x4800] ;  /* 0x00480000ac3c783b */ /* 0x000fe80000000200 */
[----:B------:R-:W-:Y:S01]  /*7f70*/  LDSM.16.M88.4 R124, [R169+0x4800] ;  /* 0x00480000a97c783b */ /* 0x000fe20000000200 */
[C---:B-1----:R-:W-:Y:S03]  /*7f80*/  HMMA.16816.F32 R28, R116.reuse, R24, RZ ;  /* 0x00000018741c723c */ /* 0x042fe600000018ff */
[----:B------:R-:W0:Y:S05]  /*7f90*/  LDGDEPBAR ;  /* 0x00000000000079af */ /* 0x000e2a0000000000 */
[C---:B------:R-:W-:Y:S08]  /*7fa0*/  HMMA.16816.F32 R24, R116.reuse, R26, RZ ;  /* 0x0000001a7418723c */ /* 0x040ff000000018ff */
[C---:B------:R-:W-:Y:S08]  /*7fb0*/  HMMA.16816.F32 R36, R116.reuse, R32, RZ ;  /* 0x000000207424723c */ /* 0x040ff000000018ff */
[C---:B------:R-:W-:Y:S08]  /*7fc0*/  HMMA.16816.F32 R52, R116.reuse, R48, RZ ;  /* 0x000000307434723c */ /* 0x040ff000000018ff */
[C---:B------:R-:W-:Y:S08]  /*7fd0*/  HMMA.16816.F32 R32, R116.reuse, R34, RZ ;  /* 0x000000227420723c */ /* 0x040ff000000018ff */
[----:B------:R-:W-:Y:S08]  /*7fe0*/  HMMA.16816.F32 R48, R116, R50, RZ ;  /* 0x000000327430723c */ /* 0x000ff000000018ff */
[C---:B------:R-:W-:Y:S08]  /*7ff0*/  HMMA.16816.F32 R44, R64.reuse, R4, R44 ;  /* 0x00000004402c723c */ /* 0x040ff0000000182c */
[C---:B------:R-:W-:Y:S01]  /*8000*/  HMMA.16816.F32 R40, R64.reuse, R6, R40 ;  /* 0x000000064028723c */ /* 0x040fe20000001828 */
[----:B------:R-:W1:Y:S07]  /*8010*/  LDSM.16.M88.4 R4, [R169+0x4400] ;  /* 0x00440000a904783b */ /* 0x000e6e0000000200 */
[C---:B------:R-:W-:Y:S08]  /*8020*/  HMMA.16816.F32 R28, R64.reuse, R120, R28 ;  /* 0x00000078401c723c */ /* 0x040ff0000000181c */
[C---:B------:R-:W-:Y:S01]  /*8030*/  HMMA.16816.F32 R24, R64.reuse, R122, R24 ;  /* 0x0000007a4018723c */ /* 0x040fe20000001818 */
[----:B------:R-:W1:Y:S07]  /*8040*/  LDSM.16.M88.4 R120, [R172+0x4c00] ;  /* 0x004c0000ac78783b */ /* 0x000e6e0000000200 */
[C---:B----4-:R-:W-:Y:S08]  /*8050*/  HMMA.16816.F32 R36, R64.reuse, R12, R36 ;  /* 0x0000000c4024723c */ /* 0x050ff00000001824 */
[C---:B------:R-:W-:Y:S08]  /*8060*/  HMMA.16816.F32 R32, R64.reuse, R14, R32 ;  /* 0x0000000e4020723c */ /* 0x040ff00000001820 */
[C---:B-----5:R-:W-:Y:S08]  /*8070*/  HMMA.16816.F32 R52, R64.reuse, R20, R52 ;  /* 0x000000144034723c */ /* 0x060ff00000001834 */
[----:B------:R-:W-:Y:S08]  /*8080*/  HMMA.16816.F32 R48, R64, R22, R48 ;  /* 0x000000164030723c */ /* 0x000ff00000001830 */
[C---:B---3--:R-:W-:Y:S08]  /*8090*/  HMMA.16816.F32 R12, R116.reuse, R8, RZ ;  /* 0x00000008740c723c */ /* 0x048ff000000018ff */
[C---:B--2---:R-:W-:Y:S08]  /*80a0*/  HMMA.16816.F32 R20, R116.reuse, R16, RZ ;  /* 0x000000107414723c */ /* 0x044ff000000018ff */
        /* <DEDUP_REMOVED lines=9> */
[----:B------:R-:W-:Y:S01]  /*8140*/  HMMA.16816.F32 R116, R116, R122, RZ ;  /* 0x0000007a7474723c */ /* 0x000fe200000018ff */
[----:B------:R-:W1:Y:S07]  /*8150*/  LDSM.16.M88.4 R120, [R169+0x4c00] ;  /* 0x004c0000a978783b */ /* 0x000e6e0000000200 */
[C---:B------:R-:W-:Y:S08]  /*8160*/  HMMA.16816.F32 R4, R64.reuse, R124, R4 ;  /* 0x0000007c4004723c */ /* 0x040ff00000001804 */
[C---:B------:R-:W-:Y:S08]  /*8170*/  HMMA.16816.F32 R60, R64.reuse, R126, R60 ;  /* 0x0000007e403c723c */ /* 0x040ff0000000183c */
[C---:B-1----:R-:W-:Y:S08]  /*8180*/  HMMA.16816.F32 R56, R64.reuse, R120, R56 ;  /* 0x000000784038723c */ /* 0x042ff00000001838 */
[----:B------:R-:W-:Y:S01]  /*8190*/  HMMA.16816.F32 R116, R64, R122, R116 ;  /* 0x0000007a4074723c */ /* 0x000fe20000001874 */
[----:B------:R-:W-:Y:S04]  /*81a0*/  LDSM.16.M88.4 R120, [R173+0x1000] ;  /* 0x00100000ad78783b */ /* 0x000fe80000000200 */
[----:B------:R-:W1:Y:S03]  /*81b0*/  LDSM.16.M88.4 R64, [R172+0x5000] ;  /* 0x00500000ac40783b */ /* 0x000e660000000200 */
[C---:B-1----:R-:W-:Y:S08]  /*81c0*/  HMMA.16816.F32 R52, R120.reuse, R64, R52 ;  /* 0x000000407834723c */ /* 0x042ff00000001834 */
[C---:B------:R-:W-:Y:S01]  /*81d0*/  HMMA.16816.F32 R48, R120.reuse, R66, R48 ;  /* 0x000000427830723c */ /* 0x040fe20000001830 */
[----:B------:R-:W1:Y:S07]  /*81e0*/  LDSM.16.M88.4 R64, [R172+0x5400] ;  /* 0x00540000ac40783b */ /* 0x000e6e0000000200 */
        /* <DEDUP_REMOVED lines=92> */
[----:B------:R-:W1:Y:S01]  /*87b0*/  LDSM.16.M88.4 R64, [R169+0x8c00] ;  /* 0x008c0000a940783b */ /* 0x000e620000000200 */
[----:B------:R-:W-:-:S06]  /*87c0*/  DEPBAR.LE SB0, 0x0 ;  /* 0x000080000000791a */ /* 0x000fcc0000000000 */
[C---:B-1----:R-:W-:Y:S07]  /*87d0*/  HMMA.16816.F32 R56, R120.reuse, R64, R56 ;  /* 0x000000407838723c */ /* 0x042fee0000001838 */
[----:B------:R-:W-:Y:S01]  /*87e0*/  LOP3.LUT R64, R204, R179, RZ, 0xfc, !PT ;  /* 0x000000b3cc407212 */ /* 0x000fe200078efcff */
[----:B------:R-:W-:Y:S07]  /*87f0*/  HMMA.16816.F32 R116, R120, R66, R116 ;  /* 0x000000427874723c */ /* 0x000fee0000001874 */
[----:B------:R-:W-:-:S02]  /*8800*/  IADD3 R66, R64, 0x1, RZ ;  /* 0x0000000140427810 */ /* 0x000fc40007ffe0ff */
[C-C-:B------:R-:W-:Y:S02]  /*8810*/  LOP3.LUT R120, R204.reuse, 0x10, R179.reuse, 0xfe, !PT ;  /* 0x00000010cc787812 */ /* 0x140fe400078efeb3 */
[----:B------:R-:W1:Y:S01]  /*8820*/  I2F R65, R66 ;  /* 0x0000004200417306 */ /* 0x000e620000201400 */
[----:B------:R-:W-:Y:S02]  /*8830*/  LOP3.LUT R122, R204, 0x8, R179, 0xfe, !PT ;  /* 0x00000008cc7a7812 */ /* 0x000fe400078efeb3 */
[----:B------:R-:W-:Y:S01]  /*8840*/  IADD3 R67, R64, 0x9, RZ ;  /* 0x0000000940437810 */ /* 0x000fe20007ffe0ff */
[----:B------:R-:W-:Y:S01]  /*8850*/  BAR.SYNC.DEFER_BLOCKING 0x0 ;  /* 0x0000000000007b1d */ /* 0x000fe20000010000 */
[CC--:B------:R-:W-:Y:S02]  /*8860*/  ISETP.GE.AND P5, PT, R66.reuse, R134.reuse, PT ;  /* 0x000000864200720c */ /* 0x0c0fe40003fa6270 */
[----:B------:R-:W-:Y:S02]  /*8870*/  ISETP.GE.AND P4, PT, R66, R133, PT ;  /* 0x000000854200720c */ /* 0x000fe40003f86270 */
[----:B------:R-:W-:Y:S01]  /*8880*/  ISETP.GE.AND P0, PT, R122, R134, PT ;  /* 0x000000867a00720c */ /* 0x000fe20003f06270 */
[----:B------:R-:W2:Y:S01]  /*8890*/  I2F R121, R122 ;  /* 0x0000007a00797306 */ /* 0x000ea20000201400 */
[----:B-1----:R-:W-:-:S02]  /*88a0*/  FFMA.FTZ R53, R0, R65, R53 ;  /* 0x0000004100357223 */ /* 0x002fc40000010035 */
[----:B------:R-:W-:-:S05]  /*88b0*/  FFMA.FTZ R55, R0, R65, R55 ;  /* 0x0000004100377223 */ /* 0x000fca0000010037 */
[----:B------:R-:W1:Y:S01]  /*88c0*/  I2F R66, R67 ;  /* 0x0000004300427306 */ /* 0x000e620000201400 */
[----:B------:R-:W-:Y:S02]  /*88d0*/  FSEL R53, R53, -INF , !P5 ;  /* 0xff80000035357808 */ /* 0x000fe40006800000 */
[----:B------:R-:W-:Y:S01]  /*88e0*/  ISETP.GE.AND P5, PT, R122, R133, PT ;  /* 0x000000857a00720c */ /* 0x000fe20003fa6270 */
[----:B--2---:R-:W-:-:S04]  /*88f0*/  FFMA.FTZ R48, R0, R121, R48 ;  /* 0x0000007900307223 */ /* 0x004fc80000010030 */
[----:B------:R-:W2:Y:S01]  /*8900*/  I2F R65, R120 ;  /* 0x0000007800417306 */ /* 0x000ea20000201400 */
[----:B------:R-:W-:Y:S01]  /*8910*/  FFMA.FTZ R121, R0, R121, R50 ;  /* 0x0000007900797223 */ /* 0x000fe20000010032 */
[----:B------:R-:W-:Y:S02]  /*8920*/  FSEL R50, R55, -INF , !P4 ;  /* 0xff80000037327808 */ /* 0x000fe40006000000 */
[----:B------:R-:W-:Y:S02]  /*8930*/  ISETP.GE.AND P4, PT, R67, R134, PT ;  /* 0x000000864300720c */ /* 0x000fe40003f86270 */
[----:B------:R-:W-:Y:S01]  /*8940*/  FSEL R55, R48, -INF , !P0 ;  /* 0xff80000030377808 */ /* 0x000fe20004000000 */
[CC--:B-1----:R-:W-:Y:S01]  /*8950*/  FFMA.FTZ R49, R0.reuse, R66.reuse, R49 ;  /* 0x0000004200317223 */ /* 0x0c2fe20000010031 */
[----:B------:R-:W-:Y:S01]  /*8960*/  FSEL R48, R121, -INF , !P5 ;  /* 0xff80000079307808 */ /* 0x000fe20006800000 */
[----:B------:R-:W-:Y:S01]  /*8970*/  FFMA.FTZ R51, R0, R66, R51 ;  /* 0x0000004200337223 */ /* 0x000fe20000010033 */
[----:B------:R-:W-:-:S02]  /*8980*/  ISETP.GE.AND P5, PT, R120, R133, PT ;  /* 0x000000857800720c */ /* 0x000fc40003fa6270 */
[----:B------:R-:W-:Y:S02]  /*8990*/  FSEL R49, R49, -INF , !P4 ;  /* 0xff80000031317808 */ /* 0x000fe40006000000 */
[----:B------:R-:W-:Y:S01]  /*89a0*/  ISETP.GE.AND P4, PT, R67, R133, PT ;  /* 0x000000854300720c */ /* 0x000fe20003f86270 */
[-C--:B--2---:R-:W-:Y:S01]  /*89b0*/  FFMA.FTZ R125, R0, R65.reuse, R44 ;  /* 0x00000041007d7223 */ /* 0x084fe2000001002c */
[----:B------:R-:W-:Y:S01]  /*89c0*/  LOP3.LUT R67, R204, 0x18, R179, 0xfe, !PT ;  /* 0x00000018cc437812 */ /* 0x000fe200078efeb3 */
[----:B------:R-:W-:Y:S01]  /*89d0*/  FFMA.FTZ R208, R0, R65, R46 ;  /* 0x0000004100d07223 */ /* 0x000fe2000001002e */
[C---:B------:R-:W-:Y:S02]  /*89e0*/  IADD3 R65, R64.reuse, 0x11, RZ ;  /* 0x0000001140417810 */ /* 0x040fe40007ffe0ff */
[----:B------:R-:W-:Y:S02]  /*89f0*/  IADD3 R46, R64, 0x19, RZ ;  /* 0x00000019402e7810 */ /* 0x000fe40007ffe0ff */
[----:B------:R-:W1:Y:S01]  /*8a00*/  I2F R66, R65 ;  /* 0x0000004100427306 */ /* 0x000e620000201400 */
[----:B------:R-:W-:-:S02]  /*8a10*/  FSEL R44, R51, -INF , !P4 ;  /* 0xff800000332c7808 */ /* 0x000fc40006000000 */
[----:B------:R-:W-:Y:S02]  /*8a20*/  FSEL R208, R208, -INF , !P5 ;  /* 0xff800000d0d07808 */ /* 0x000fe40006800000 */
[-C--:B------:R-:W-:Y:S02]  /*8a30*/  ISETP.GE.AND P5, PT, R65, R134.reuse, PT ;  /* 0x000000864100720c */ /* 0x080fe40003fa6270 */
[-C--:B------:R-:W-:Y:S01]  /*8a40*/  ISETP.GE.AND P0, PT, R120, R134.reuse, PT ;  /* 0x000000867800720c */ /* 0x080fe20003f06270 */
[----:B------:R-:W2:Y:S01]  /*8a50*/  I2F R51, R67 ;  /* 0x0000004300337306 */ /* 0x000ea20000201400 */
[----:B------:R-:W-:Y:S02]  /*8a60*/  ISETP.GE.AND P4, PT, R67, R134, PT ;  /* 0x000000864300720c */ /* 0x000fe40003f86270 */
[----:B------:R-:W-:Y:S02]  /*8a70*/  FSEL R125, R125, -INF , !P0 ;  /* 0xff8000007d7d7808 */ /* 0x000fe40004000000 */
[----:B------:R-:W-:-:S03]  /*8a80*/  ISETP.GE.AND P0, PT, R67, R133, PT ;  /* 0x000000854300720c */ /* 0x000fc60003f06270 */
[----:B------:R-:W3:Y:S01]  /*8a90*/  I2F R122, R46 ;  /* 0x0000002e007a7306 */ /* 0x000ee20000201400 */
[CC--:B-1----:R-:W-:Y:S02]  /*8aa0*/  FFMA.FTZ R45, R0.reuse, R66.reuse, R45 ;  /* 0x00000042002d7223 */ /* 0x0c2fe4000001002d */
[----:B------:R-:W-:-:S03]  /*8ab0*/  FFMA.FTZ R47, R0, R66, R47 ;  /* 0x00000042002f7223 */ /* 0x000fc6000001002f */
[----:B------:R-:W-:Y:S02]  /*8ac0*/  FSEL R127, R45, -INF , !P5 ;  /* 0xff8000002d7f7808 */ /* 0x000fe40006800000 */
[----:B------:R-:W-:Y:S01]  /*8ad0*/  ISETP.GE.AND P5, PT, R65, R133, PT ;  /* 0x000000854100720c */ /* 0x000fe20003fa6270 */
[-C--:B--2---:R-:W-:Y:S01]  /*8ae0*/  FFMA.FTZ R42, R0, R51.reuse, R42 ;  /* 0x00000033002a7223 */ /* 0x084fe2000001002a */
[----:B------:R-:W-:Y:S01]  /*8af0*/  LOP3.LUT R45, R204, 0x20, R179, 0xfe, !PT ;  /* 0x00000020cc2d7812 */ /* 0x000fe200078efeb3 */
[----:B------:R-:W-:Y:S01]  /*8b00*/  FFMA.FTZ R40, R0, R51, R40 ;  /* 0x0000003300287223 */ /* 0x000fe20000010028 */
[----:B------:R-:W-:Y:S02]  /*8b10*/  FSEL R210, R47, -INF , !P5 ;  /* 0xff8000002fd27808 */ /* 0x000fe40006800000 */
[----:B------:R-:W-:Y:S01]  /*8b20*/  ISETP.GE.AND P5, PT, R46, R134, PT ;  /* 0x000000862e00720c */ /* 0x000fe20003fa6270 */
[-C--:B---3--:R-:W-:Y:S01]  /*8b30*/  FFMA.FTZ R41, R0, R122.reuse, R41 ;  /* 0x0000007a00297223 */ /* 0x088fe20000010029 */
[----:B------:R-:W-:Y:S01]  /*8b40*/  FSEL R212, R42, -INF , !P0 ;  /* 0xff8000002ad47808 */ /* 0x000fe20004000000 */
[----:B------:R-:W-:Y:S01]  /*8b50*/  FFMA.FTZ R122, R0, R122, R43 ;  /* 0x0000007a007a7223 */ /* 0x000fe2000001002b */
[----:B------:R-:W-:-:S02]  /*8b60*/  LOP3.LUT R43, R204, 0x28, R179, 0xfe, !PT ;  /* 0x00000028cc2b7812 */ /* 0x000fc400078efeb3 */
[----:B------:R-:W-:Y:S02]  /*8b70*/  FSEL R209, R41, -INF , !P5 ;  /* 0xff80000029d17808 */ /* 0x000fe40006800000 */
[C---:B------:R-:W-:Y:S01]  /*8b80*/  ISETP.GE.AND P0, PT, R45.reuse, R134, PT ;  /* 0x000000862d00720c */ /* 0x040fe20003f06270 */
[----:B------:R-:W1:Y:S01]  /*8b90*/  I2F R41, R43 ;  /* 0x0000002b00297306 */ /* 0x000e620000201400 */
[-C--:B------:R-:W-:Y:S02]  /*8ba0*/  ISETP.GE.AND P5, PT, R45, R133.reuse, PT ;  /* 0x000000852d00720c */ /* 0x080fe40003fa6270 */
[----:B------:R-:W-:Y:S02]  /*8bb0*/  IADD3 R42, R64, 0x21, RZ ;  /* 0x00000021402a7810 */ /* 0x000fe40007ffe0ff */
[----:B------:R-:W-:Y:S02]  /*8bc0*/  FSEL R207, R40, -INF , !P4 ;  /* 0xff80000028cf7808 */ /* 0x000fe40006000000 */
[----:B------:R-:W-:Y:S01]  /*8bd0*/  ISETP.GE.AND P4, PT, R46, R133, PT ;  /* 0x000000852e00720c */ /* 0x000fe20003f86270 */
[----:B------:R-:W2:Y:S03]  /*8be0*/  I2F R45, R45 ;  /* 0x0000002d002d7306 */ /* 0x000ea60000201400 */
[----:B------:R-:W-:-:S02]  /*8bf0*/  FSEL R122, R122, -INF , !P4 ;  /* 0xff8000007a7a7808 */ /* 0x000fc40006000000 */
[----:B------:R-:W-:-:S03]  /*8c00*/  ISETP.GE.AND P4, PT, R42, R134, PT ;  /* 0x000000862a00720c */ /* 0x000fc60003f86270 */
[----:B------:R-:W3:Y:S01]  /*8c10*/  I2F R40, R42 ;  /* 0x0000002a00287306 */ /* 0x000ee20000201400 */
[-C--:B-1----:R-:W-:Y:S01]  /*8c20*/  FFMA.FTZ R164, R0, R41.reuse, R34 ;  /* 0x0000002900a47223 */ /* 0x082fe20000010022 */
[----:B------:R-:W-:Y:S01]  /*8c30*/  IADD3 R34, R64, 0x29, RZ ;  /* 0x0000002940227810 */ /* 0x000fe20007ffe0ff */
[C---:B------:R-:W-:Y:S02]  /*8c40*/  FFMA.FTZ R32, R0.reuse, R41, R32 ;  /* 0x0000002900207223 */ /* 0x040fe40000010020 */
[CC--:B--2---:R-:W-:Y:S02]  /*8c50*/  FFMA.FTZ R36, R0.reuse, R45.reuse, R36 ;  /* 0x0000002d00247223 */ /* 0x0c4fe40000010024 */
[----:B------:R-:W-:-:S03]  /*8c60*/  FFMA.FTZ R38, R0, R45, R38 ;  /* 0x0000002d00267223 */ /* 0x000fc60000010026 */
[----:B------:R-:W-:Y:S02]  /*8c70*/  FSEL R123, R36, -INF , !P0 ;  /* 0xff800000247b7808 */ /* 0x000fe40004000000 */
[----:B------:R-:W1:Y:S01]  /*8c80*/  I2F R36, R34 ;  /* 0x0000002200247306 */ /* 0x000e620000201400 */
[----:B------:R-:W-:Y:S01]  /*8c90*/  ISETP.GE.AND P0, PT, R43, R134, PT ;  /* 0x000000862b00720c */ /* 0x000fe20003f06270 */
[-C--:B---3--:R-:W-:Y:S01]  /*8ca0*/  FFMA.FTZ R37, R0, R40.reuse, R37 ;  /* 0x0000002800257223 */ /* 0x088fe20000010025 */
[----:B------:R-:W-:Y:S01]  /*8cb0*/  FSEL R124, R38, -INF , !P5 ;  /* 0xff800000267c7808 */ /* 0x000fe20006800000 */
[----:B------:R-:W-:Y:S01]  /*8cc0*/  FFMA.FTZ R39, R0, R40, R39 ;  /* 0x0000002800277223 */ /* 0x000fe20000010027 */
[----:B------:R-:W-:Y:S02]  /*8cd0*/  FSEL R165, R32, -INF , !P0 ;  /* 0xff80000020a57808 */ /* 0x000fe40004000000 */
[----:B------:R-:W-:Y:S02]  /*8ce0*/  LOP3.LUT R38, R204, 0x30, R179, 0xfe, !PT ;  /* 0x00000030cc267812 */ /* 0x000fe400078efeb3 */
[----:B------:R-:W-:-:S02]  /*8cf0*/  IADD3 R32, R64, 0x31, RZ ;  /* 0x0000003140207810 */ /* 0x000fc40007ffe0ff */
[----:B------:R-:W-:Y:S02]  /*8d00*/  FSEL R121, R37, -INF , !P4 ;  /* 0xff80000025797808 */ /* 0x000fe40006000000 */
[----:B------:R-:W2:Y:S01]  /*8d10*/  I2F R37, R38 ;  /* 0x0000002600257306 */ /* 0x000ea20000201400 */
[-C--:B------:R-:W-:Y:S01]  /*8d20*/  ISETP.GE.AND P5, PT, R43, R133.reuse, PT ;  /* 0x000000852b00720c */ /* 0x080fe20003fa6270 */
[-C--:B-1----:R-:W-:Y:S01]  /*8d30*/  FFMA.FTZ R33, R0, R36.reuse, R33 ;  /* 0x0000002400217223 */ /* 0x082fe20000010021 */
[----:B------:R-:W-:Y:S01]  /*8d40*/  ISETP.GE.AND P0, PT, R38, R133, PT ;  /* 0x000000852600720c */ /* 0x000fe20003f06270 */
[----:B------:R-:W-:Y:S01]  /*8d50*/  FFMA.FTZ R35, R0, R36, R35 ;  /* 0x0000002400237223 */ /* 0x000fe20000010023 */
[----:B------:R-:W-:-:S03]  /*8d60*/  FSEL R164, R164, -INF , !P5 ;  /* 0xff800000a4a47808 */ /* 0x000fc60006800000 */
[----:B------:R-:W1:Y:S01]  /*8d70*/  I2F R202, R32 ;  /* 0x0000002000ca7306 */ /* 0x000e620000201400 */
[----:B------:R-:W-:Y:S02]  /*8d80*/  ISETP.GE.AND P5, PT, R34, R134, PT ;  /* 0x000000862200720c */ /* 0x000fe40003fa6270 */
[-C--:B------:R-:W-:Y:S02]  /*8d90*/  ISETP.GE.AND P4, PT, R42, R133.reuse, PT ;  /* 0x000000852a00720c */ /* 0x080fe40003f86270 */
[----:B------:R-:W-:Y:S02]  /*8da0*/  FSEL R205, R33, -INF , !P5 ;  /* 0xff80000021cd7808 */ /* 0x000fe40006800000 */
[----:B------:R-:W-:Y:S01]  /*8db0*/  ISETP.GE.AND P5, PT, R34, R133, PT ;  /* 0x000000852200720c */ /* 0x000fe20003fa6270 */
[-C--:B--2---:R-:W-:Y:S01]  /*8dc0*/  FFMA.FTZ R30, R0, R37.reuse, R30 ;  /* 0x00000025001e7223 */ /* 0x084fe2000001001e */
[----:B------:R-:W-:Y:S01]  /*8dd0*/  LOP3.LUT R33, R204, 0x38, R179, 0xfe, !PT ;  /* 0x00000038cc217812 */ /* 0x000fe200078efeb3 */
[----:B------:R-:W-:Y:S01]  /*8de0*/  FFMA.FTZ R28, R0, R37, R28 ;  /* 0x00000025001c7223 */ /* 0x000fe2000001001c */
[----:B------:R-:W-:-:S02]  /*8df0*/  FSEL R162, R35, -INF , !P5 ;  /* 0xff80000023a27808 */ /* 0x000fc40006800000 */
[----:B------:R-:W-:Y:S02]  /*8e00*/  ISETP.GE.AND P5, PT, R32, R134, PT ;  /* 0x000000862000720c */ /* 0x000fe40003fa6270 */
[----:B------:R-:W-:Y:S01]  /*8e10*/  FSEL R160, R30, -INF , !P0 ;  /* 0xff8000001ea07808 */ /* 0x000fe20004000000 */
[C---:B-1----:R-:W-:Y:S01]  /*8e20*/  FFMA.FTZ R29, R0.reuse, R202, R29 ;  /* 0x000000ca001d7223 */ /* 0x042fe2000001001d */
[----:B------:R-:W-:Y:S01]  /*8e30*/  ISETP.GE.AND P0, PT, R33, R134, PT ;  /* 0x000000862100720c */ /* 0x000fe20003f06270 */
[----:B------:R-:W-:Y:S01]  /*8e40*/  FFMA.FTZ R202, R0, R202, R31 ;  /* 0x000000ca00ca7223 */ /* 0x000fe2000001001f */
[----:B------:R-:W-:Y:S02]  /*8e50*/  LOP3.LUT R31, R204, 0x40, R179, 0xfe, !PT ;  /* 0x00000040cc1f7812 */ /* 0x000fe400078efeb3 */
[----:B------:R-:W-:Y:S02]  /*8e60*/  FSEL R161, R29, -INF , !P5 ;  /* 0xff8000001da17808 */ /* 0x000fe40006800000 */
[----:B------:R-:W-:Y:S01]  /*8e70*/  ISETP.GE.AND P5, PT, R33, R133, PT ;  /* 0x000000852100720c */ /* 0x000fe20003fa6270 */
[----:B------:R-:W1:Y:S01]  /*8e80*/  I2F R29, R31 ;  /* 0x0000001f001d7306 */ /* 0x000e620000201400 */
[----:B------:R-:W-:-:S02]  /*8e90*/  FSEL R166, R39, -INF , !P4 ;  /* 0xff80000027a67808 */ /* 0x000fc40006000000 */
[----:B------:R-:W-:Y:S02]  /*8ea0*/  ISETP.GE.AND P4, PT, R38, R134, PT ;  /* 0x000000862600720c */ /* 0x000fe40003f86270 */
[----:B------:R-:W-:Y:S02]  /*8eb0*/  IADD3 R30, R64, 0x39, RZ ;  /* 0x00000039401e7810 */ /* 0x000fe40007ffe0ff */
[----:B------:R-:W-:Y:S01]  /*8ec0*/  FSEL R159, R28, -INF , !P4 ;  /* 0xff8000001c9f7808 */ /* 0x000fe20006000000 */
[----:B------:R-:W2:Y:S01]  /*8ed0*/  I2F R33, R33 ;  /* 0x0000002100217306 */ /* 0x000ea20000201400 */
[----:B------:R-:W-:-:S04]  /*8ee0*/  ISETP.GE.AND P4, PT, R32, R133, PT ;  /* 0x000000852000720c */ /* 0x000fc80003f86270 */
[----:B------:R-:W-:Y:S02]  /*8ef0*/  FSEL R202, R202, -INF , !P4 ;  /* 0xff800000caca7808 */ /* 0x000fe40006000000 */
[----:B------:R-:W-:Y:S01]  /*8f00*/  ISETP.GE.AND P4, PT, R30, R134, PT ;  /* 0x000000861e00720c */ /* 0x000fe20003f86270 */
        /* <DEDUP_REMOVED lines=84> */
[----:B------:R-:W-:Y:S02]  /*9450*/  FSEL R126, R15, -INF , !P4 ;  /* 0xff8000000f7e7808 */ /* 0x000fe40006000000 */
[----:B------:R-:W-:Y:S02]  /*9460*/  FSEL R152, R5, -INF , !P5 ;  /* 0xff80000005987808 */ /* 0x000fe40006800000 */
[----:B------:R-:W-:-:S02]  /*9470*/  ISETP.GE.AND P5, PT, R9, R133, PT ;  /* 0x000000850900720c */ /* 0x000fc40003fa6270 */
[----:B------:R-:W1:Y:S01]  /*9480*/  I2F R9, R9 ;  /* 0x0000000900097306 */ /* 0x000e620000201400 */
[----:B------:R-:W-:Y:S02]  /*9490*/  ISETP.GE.AND P4, PT, R14, R134, PT ;  /* 0x000000860e00720c */ /* 0x000fe40003f86270 */
[----:B------:R-:W-:Y:S02]  /*94a0*/  IADD3 R6, R64, 0x69, RZ ;  /* 0x0000006940067810 */ /* 0x000fe40007ffe0ff */
[----:B------:R-:W-:Y:S02]  /*94b0*/  LOP3.LUT R7, R204, 0x70, R179, 0xfe, !PT ;  /* 0x00000070cc077812 */ /* 0x000fe400078efeb3 */
[----:B------:R-:W-:Y:S02]  /*94c0*/  FSEL R149, R4, -INF , !P4 ;  /* 0xff80000004957808 */ /* 0x000fe40006000000 */
[----:B------:R-:W2:Y:S01]  /*94d0*/  I2F R4, R6 ;  /* 0x0000000600047306 */ /* 0x000ea20000201400 */
[----:B------:R-:W-:-:S04]  /*94e0*/  ISETP.GE.AND P4, PT, R8, R133, PT ;  /* 0x000000850800720c */ /* 0x000fc80003f86270 */
[----:B------:R-:W-:Y:S01]  /*94f0*/  FSEL R66, R66, -INF , !P4 ;  /* 0xff80000042427808 */ /* 0x000fe20006000000 */
[CC--:B-1----:R-:W-:Y:S02]  /*9500*/  FFMA.FTZ R60, R0.reuse, R9.reuse, R60 ;  /* 0x00000009003c7223 */ /* 0x0c2fe4000001003c */
[----:B------:R1:W3:Y:S01]  /*9510*/  I2F R5, R7 ;  /* 0x0000000700057306 */ /* 0x0002e20000201400 */
[----:B------:R-:W-:Y:S01]  /*9520*/  FFMA.FTZ R62, R0, R9, R62 ;  /* 0x00000009003e7223 */ /* 0x000fe2000001003e */
[-C--:B------:R-:W-:Y:S02]  /*9530*/  ISETP.GE.AND P4, PT, R6, R134.reuse, PT ;  /* 0x000000860600720c */ /* 0x080fe40003f86270 */
[----:B------:R-:W-:Y:S02]  /*9540*/  FSEL R155, R60, -INF , !P0 ;  /* 0xff8000003c9b7808 */ /* 0x000fe40004000000 */
[----:B------:R-:W-:Y:S02]  /*9550*/  FSEL R65, R62, -INF , !P5 ;  /* 0xff8000003e417808 */ /* 0x000fe40006800000 */
[C---:B------:R-:W-:Y:S01]  /*9560*/  ISETP.GE.AND P0, PT, R7.reuse, R134, PT ;  /* 0x000000860700720c */ /* 0x040fe20003f06270 */
[CC--:B--2---:R-:W-:Y:S01]  /*9570*/  FFMA.FTZ R61, R0.reuse, R4.reuse, R61 ;  /* 0x00000004003d7223 */ /* 0x0c4fe2000001003d */
[----:B------:R-:W-:Y:S01]  /*9580*/  ISETP.GE.AND P5, PT, R7, R133, PT ;  /* 0x000000850700720c */ /* 0x000fe20003fa6270 */
[----:B------:R-:W-:-:S03]  /*9590*/  FFMA.FTZ R63, R0, R4, R63 ;  /* 0x00000004003f7223 */ /* 0x000fc6000001003f */
[----:B------:R-:W-:Y:S02]  /*95a0*/  FSEL R154, R61, -INF , !P4 ;  /* 0xff8000003d9a7808 */ /* 0x000fe40006000000 */
[----:B-1----:R-:W-:Y:S01]  /*95b0*/  LOP3.LUT R7, R204, 0x78, R179, 0xfe, !PT ;  /* 0x00000078cc077812 */ /* 0x002fe200078efeb3 */
[----:B---3--:R-:W-:Y:S01]  /*95c0*/  FFMA.FTZ R56, R0, R5, R56 ;  /* 0x0000000500387223 */ /* 0x008fe20000010038 */
[----:B------:R-:W-:Y:S01]  /*95d0*/  ISETP.GE.AND P4, PT, R6, R133, PT ;  /* 0x000000850600720c */ /* 0x000fe20003f86270 */
[----:B------:R-:W-:Y:S01]  /*95e0*/  FFMA.FTZ R58, R0, R5, R58 ;  /* 0x00000005003a7223 */ /* 0x000fe2000001003a */
[----:B------:R-:W-:Y:S01]  /*95f0*/  IADD3 R6, R64, 0x71, RZ ;  /* 0x0000007140067810 */ /* 0x000fe20007ffe0ff */
[----:B------:R-:W1:Y:S01]  /*9600*/  I2F R5, R7 ;  /* 0x0000000700057306 */ /* 0x000e620000201400 */
[----:B------:R-:W-:Y:S02]  /*9610*/  FSEL R63, R63, -INF , !P4 ;  /* 0xff8000003f3f7808 */ /* 0x000fe40006000000 */
[----:B------:R-:W-:-:S02]  /*9620*/  ISETP.GE.AND P4, PT, R6, R134, PT ;  /* 0x000000860600720c */ /* 0x000fc40003f86270 */
[----:B------:R-:W-:Y:S02]  /*9630*/  FSEL R157, R56, -INF , !P0 ;  /* 0xff800000389d7808 */ /* 0x000fe40004000000 */
[----:B------:R-:W-:Y:S01]  /*9640*/  FSEL R58, R58, -INF , !P5 ;  /* 0xff8000003a3a7808 */ /* 0x000fe20006800000 */
[----:B------:R-:W2:Y:S01]  /*9650*/  I2F R4, R6 ;  /* 0x0000000600047306 */ /* 0x000ea20000201400 */
[C---:B------:R-:W-:Y:S02]  /*9660*/  ISETP.GE.AND P0, PT, R7.reuse, R134, PT ;  /* 0x000000860700720c */ /* 0x040fe40003f06270 */
[----:B------:R-:W-:Y:S01]  /*9670*/  ISETP.GE.AND P5, PT, R7, R133, PT ;  /* 0x000000850700720c */ /* 0x000fe20003fa6270 */
[-C--:B-1----:R-:W-:Y:S01]  /*9680*/  FFMA.FTZ R116, R0, R5.reuse, R116 ;  /* 0x0000000500747223 */ /* 0x082fe20000010074 */
[----:B------:R-:W-:Y:S01]  /*9690*/  IADD3 R7, R64, 0x79, RZ ;  /* 0x0000007940077810 */ /* 0x000fe20007ffe0ff */
[----:B------:R-:W-:Y:S02]  /*96a0*/  FFMA.FTZ R60, R0, R5, R118 ;  /* 0x00000005003c7223 */ /* 0x000fe40000010076 */
[----:B------:R-:W1:Y:S01]  /*96b0*/  I2F R5, R64 ;  /* 0x0000004000057306 */ /* 0x000e620000201400 */
[----:B------:R-:W-:-:S02]  /*96c0*/  FSEL R158, R116, -INF , !P0 ;  /* 0xff800000749e7808 */ /* 0x000fc40004000000 */
[-C--:B------:R-:W-:Y:S01]  /*96d0*/  ISETP.GE.AND P0, PT, R64, R133.reuse, PT ;  /* 0x000000854000720c */ /* 0x080fe20003f06270 */
[-C--:B--2---:R-:W-:Y:S01]  /*96e0*/  FFMA.FTZ R57, R0, R4.reuse, R57 ;  /* 0x0000000400397223 */ /* 0x084fe20000010039 */
[----:B------:R-:W-:Y:S01]  /*96f0*/  FSEL R60, R60, -INF , !P5 ;  /* 0xff8000003c3c7808 */ /* 0x000fe20006800000 */
[----:B------:R-:W-:Y:S01]  /*9700*/  FFMA.FTZ R59, R0, R4, R59 ;  /* 0x00000004003b7223 */ /* 0x000fe2000001003b */
[-C--:B------:R-:W-:Y:S02]  /*9710*/  ISETP.GE.AND P5, PT, R7, R134.reuse, PT ;  /* 0x000000860700720c */ /* 0x080fe40003fa6270 */
[----:B------:R-:W-:Y:S02]  /*9720*/  FSEL R156, R57, -INF , !P4 ;  /* 0xff800000399c7808 */ /* 0x000fe40006000000 */
[----:B------:R-:W-:Y:S02]  /*9730*/  ISETP.GE.AND P4, PT, R6, R133, PT ;  /* 0x000000850600720c */ /* 0x000fe40003f86270 */
[----:B------:R-:W2:Y:S02]  /*9740*/  I2F R6, R7 ;  /* 0x0000000700067306 */ /* 0x000ea40000201400 */
[----:B------:R-:W-:Y:S01]  /*9750*/  FSEL R59, R59, -INF , !P4 ;  /* 0xff8000003b3b7808 */ /* 0x000fe20006000000 */
[-C--:B-1----:R-:W-:Y:S01]  /*9760*/  FFMA.FTZ R4, R0, R5.reuse, R54 ;  /* 0x0000000500047223 */ /* 0x082fe20000010036 */
[----:B------:R-:W-:Y:S01]  /*9770*/  ISETP.GE.AND P4, PT, R64, R134, PT ;  /* 0x000000864000720c */ /* 0x000fe20003f86270 */
[----:B------:R-:W-:-:S03]  /*9780*/  FFMA.FTZ R52, R0, R5, R52 ;  /* 0x0000000500347223 */ /* 0x000fc60000010034 */
[----:B------:R-:W-:Y:S02]  /*9790*/  FSEL R4, R4, -INF , !P0 ;  /* 0xff80000004047808 */ /* 0x000fe40004000000 */
[----:B------:R-:W-:Y:S02]  /*97a0*/  ISETP.GE.AND P0, PT, R128, 0x3, PT ;  /* 0x000000038000780c */ /* 0x000fe40003f06270 */
[----:B------:R-:W-:Y:S02]  /*97b0*/  FSEL R5, R52, -INF , !P4 ;  /* 0xff80000034057808 */ /* 0x000fe40006000000 */
[----:B------:R-:W-:Y:S01]  /*97c0*/  ISETP.GE.AND P4, PT, R7, R133, PT ;  /* 0x000000850700720c */ /* 0x000fe20003f86270 */
[CC--:B--2---:R-:W-:Y:S02]  /*97d0*/  FFMA.FTZ R117, R0.reuse, R6.reuse, R117 ;  /* 0x0000000600757223 */ /* 0x0c4fe40000010075 */
[----:B------:R-:W-:-:S03]  /*97e0*/  FFMA.FTZ R64, R0, R6, R119 ;  /* 0x0000000600407223 */ /* 0x000fc60000010077 */
        /* <DEDUP_REMOVED lines=23> */
[----:B------:R-:W-:Y:S01]  /*9960*/  IMAD R7, R130, R6, R7 ;  /* 0x0000000682077224 */ /* 0x000fe200078e0207 */
[----:B------:R-:W-:-:S04]  /*9970*/  LOP3.LUT R6, RZ, c[0x0][0x2d0], RZ, 0x33, !PT ;  /* 0x0000b400ff067a12 */ /* 0x000fc800078e33ff */
[----:B------:R-:W-:-:S03]  /*9980*/  ISETP.GT.U32.AND P4, PT, R130, R7, PT ;  /* 0x000000078200720c */ /* 0x000fc60003f84070 */
[----:B------:R-:W-:Y:S01]  /*9990*/  @!P0 IMAD.IADD R9, R9, 0x1, -R130 ;  /* 0x0000000109098824 */ /* 0x000fe200078e0a82 */
[----:B------:R-:W-:-:S04]  /*99a0*/  @!P0 IADD3 R10, R10, 0x1, RZ ;  /* 0x000000010a0a8810 */ /* 0x000fc80007ffe0ff */
[----:B------:R-:W-:-:S05]  /*99b0*/  ISETP.GE.U32.AND P5, PT, R9, R130, PT ;  /* 0x000000820900720c */ /* 0x000fca0003fa6070 */
[-C--:B------:R-:W-:Y:S02]  /*99c0*/  @!P4 IADD3 R7, R7, -R130.reuse, RZ ;  /* 0x800000820707c210 */ /* 0x080fe40007ffe0ff */
[----:B------:R-:W-:Y:S02]  /*99d0*/  @!P4 IADD3 R11, R11, 0x1, RZ ;  /* 0x000000010b0bc810 */ /* 0x000fe40007ffe0ff */
[----:B------:R-:W-:Y:S02]  /*99e0*/  ISETP.GE.U32.AND P0, PT, R7, R130, PT ;  /* 0x000000820700720c */ /* 0x000fe40003f06070 */
[----:B------:R-:W-:Y:S02]  /*99f0*/  ISETP.GE.AND P4, PT, R8, RZ, PT ;  /* 0x000000ff0800720c */ /* 0x000fe40003f86270 */
[----:B------:R-:W-:Y:S02]  /*9a00*/  @P5 IADD3 R10, R10, 0x1, RZ ;  /* 0x000000010a0a5810 */ /* 0x000fe40007ffe0ff */
[----:B------:R-:W-:-:S07]  /*9a10*/  ISETP.GE.AND P5, PT, R204, RZ, PT ;  /* 0x000000ffcc00720c */ /* 0x000fce0003fa6270 */
[----:B------:R-:W-:Y:S02]  /*9a20*/  @P0 IADD3 R11, R11, 0x1, RZ ;  /* 0x000000010b0b0810 */ /* 0x000fe40007ffe0ff */
[----:B------:R-:W-:-:S03]  /*9a30*/  ISETP.NE.AND P0, PT, RZ, c[0x0][0x2d0], PT ;  /* 0x0000b400ff007a0c */ /* 0x000fc60003f05270 */
[----:B------:R-:W-:Y:S02]  /*9a40*/  @!P4 IMAD.MOV R11, RZ, RZ, -R11 ;  /* 0x000000ffff0bc224 */ /* 0x000fe400078e0a0b */
[----:B------:R-:W-:-:S05]  /*9a50*/  @!P5 IMAD.MOV R10, RZ, RZ, -R10 ;  /* 0x000000ffff0ad224 */ /* 0x000fca00078e0a0a */
        /* <DEDUP_REMOVED lines=22> */
.L_x_1859:
[----:B------:R-:W-:-:S04]  /*9bc0*/  LEA R129, -R129, RZ, 0x7 ;  /* 0x000000ff81817211 */ /* 0x000fc800078e39ff */
[----:B------:R-:W-:Y:S02]  /*9bd0*/  SHF.R.S32.HI R10, RZ, 0x1f, R129 ;  /* 0x0000001fff0a7819 */ /* 0x000fe40000011481 */
.L_x_1860:
[----:B------:R-:W-:Y:S01]  /*9be0*/  @!P2 IADD3 R7, P0, R132, R129, RZ ;  /* 0x000000818407a210 */ /* 0x000fe20007f1e0ff */
[----:B------:R1:W-:Y:S01]  /*9bf0*/  @P3 STS [R181+0x3004], RZ ;  /* 0x003004ffb5003388 */ /* 0x0003e20000000800 */
[----:B------:R-:W-:Y:S03]  /*9c00*/  BSSY B0, `(.L_x_1861) ;  /* 0x000006c000007945 */ /* 0x000fe60003800000 */
[----:B------:R-:W-:Y:S01]  /*9c10*/  @!P2 IMAD.X R6, R131, 0x1, R10, P0 ;  /* 0x000000018306a824 */ /* 0x000fe200000e060a */
[C---:B------:R-:W-:Y:S01]  /*9c20*/  @!P2 LEA R12, P0, R7.reuse, c[0x0][0x168], 0x1 ;  /* 0x00005a00070caa11 */ /* 0x040fe200078008ff */
[----:B------:R1:W-:Y:S03]  /*9c30*/  @P3 STS.64 [R181+0x3008], RZ ;  /* 0x003008ffb5003388 */ /* 0x0003e60000000a00 */
[----:B------:R-:W-:Y:S01]  /*9c40*/  @!P2 LEA.HI.X R13, R7, c[0x0][0x16c], R6, 0x1, P0 ;  /* 0x00005b00070daa11 */ /* 0x000fe200000f0c06 */
[----:B------:R1:W-:Y:S01]  /*9c50*/  @P3 STS [R181+0x3000], RZ ;  /* 0x003000ffb5003388 */ /* 0x0003e20000000800 */
[----:B------:R-:W-:-:S04]  /*9c60*/  @!P3 LEA R14, P0, R129, R194, 0x1 ;  /* 0x000000c2810eb211 */ /* 0x000fc800078008ff */
[----:B------:R-:W-:Y:S02]  /*9c70*/  @!P3 LEA.HI.X R15, R129, R195, R10, 0x1, P0 ;  /* 0x000000c3810fb211 */ /* 0x000fe400000f0c0a */
[----:B------:R-:W-:-:S03]  /*9c80*/  @!P1 IADD3 R7, P0, R132, R129, RZ ;  /* 0x0000008184079210 */ /* 0x000fc60007f1e0ff */
[----:B------:R-:W-:Y:S01]  /*9c90*/  @!PT LDS RZ, [RZ] ;  /* 0x00000000fffff984 */ /* 0x000fe20000000800 */
[----:B------:R-:W-:Y:S01]  /*9ca0*/  @!PT LDS RZ, [RZ] ;  /* 0x00000000fffff984 */ /* 0x000fe20000000800 */
[----:B------:R-:W-:Y:S01]  /*9cb0*/  @!PT LDS RZ, [RZ] ;  /* 0x00000000fffff984 */ /* 0x000fe20000000800 */
[----:B------:R2:W-:Y:S02]  /*9cc0*/  @!P3 LDGSTS.E.BYPASS.LTC128B.128 [R181+0x3000], [R14.64] ;  /* 0x030000000eb5bfae */ /* 0x0005e4000b901d46 */
[----:B------:R-:W-:Y:S01]  /*9cd0*/  @!P1 IMAD.X R6, R131, 0x1, R10, P0 ;  /* 0x0000000183069824 */ /* 0x000fe200000e060a */
[C---:B------:R-:W-:Y:S01]  /*9ce0*/  @!P1 LEA R8, P0, R7.reuse, c[0x0][0x168], 0x1 ;  /* 0x00005a0007089a11 */ /* 0x040fe200078008ff */
[----:B------:R1:W-:Y:S03]  /*9cf0*/  @P2 STS.128 [R181+0x5000], RZ ;  /* 0x005000ffb5002388 */ /* 0x0003e60000000c00 */
[----:B------:R-:W-:Y:S01]  /*9d00*/  @!P1 LEA.HI.X R9, R7, c[0x0][0x16c], R6, 0x1, P0 ;  /* 0x00005b0007099a11 */ /* 0x000fe200000f0c06 */
[----:B------:R-:W-:Y:S01]  /*9d10*/  @!PT LDS RZ, [RZ] ;  /* 0x00000000fffff984 */ /* 0x000fe20000000800 */
[----:B------:R-:W-:Y:S01]  /*9d20*/  @!PT LDS RZ, [RZ] ;  /* 0x00000000fffff984 */ /* 0x000fe20000000800 */
[----:B------:R-:W-:Y:S01]  /*9d30*/  @!PT LDS RZ, [RZ] ;  /* 0x00000000fffff984 */ /* 0x000fe20000000800 */
[----:B------:R3:W-:Y:S01]  /*9d40*/  @!P2 LDGSTS.E.BYPASS.LTC128B.128 [R181+0x5000], [R12.64+0x40] ;  /* 0x050000400cb5afae */ /* 0x0007e2000b901d46 */
[----:B------:R-:W-:-:S03]  /*9d50*/  @!P3 IADD3 R7, P0, R177, R129, RZ ;  /* 0x00000081b107b210 */ /* 0x000fc60007f1e0ff */
[----:B------:R1:W-:Y:S02]  /*9d60*/  @P1 STS.128 [R181+0x7000], RZ ;  /* 0x007000ffb5001388 */ /* 0x0003e40000000c00 */
        /* <DEDUP_REMOVED lines=12> */
[----:B------:R5:W-:Y:S01]  /*9e30*/  @!P3 LDGSTS.E.BYPASS.LTC128B.128 [R181+0x3800], [R16.64] ;  /* 0x0380000010b5bfae */ /* 0x000be2000b901d46 */
[----:B------:R-:W-:-:S03]  /*9e40*/  @!P2 IADD3.X R6, R131, R10, R176, P4, P0 ;  /* 0x0000000a8306a210 */ /* 0x000fc600027e04b0 */
[----:B------:R1:W-:Y:S01]  /*9e50*/  @P2 STS.128 [R181+0x5800], RZ ;  /* 0x005800ffb5002388 */ /* 0x0003e20000000c00 */
[----:B---3--:R-:W-:-:S04]  /*9e60*/  @!P2 LEA R12, P0, R7, c[0x0][0x168], 0x1 ;  /* 0x00005a00070caa11 */ /* 0x008fc800078008ff */
[----:B------:R-:W-:Y:S02]  /*9e70*/  @!P2 LEA.HI.X R13, R7, c[0x0][0x16c], R6, 0x1, P0 ;  /* 0x00005b00070daa11 */ /* 0x000fe400000f0c06 */
[----:B------:R-:W-:-:S03]  /*9e80*/  @!P1 IADD3 R7, P4, P0, R132, R129, R177 ;  /* 0x0000008184079210 */ /* 0x000fc6000789e0b1 */
[----:B------:R-:W-:Y:S01]  /*9e90*/  @!PT LDS RZ, [RZ] ;  /* 0x00000000fffff984 */ /* 0x000fe20000000800 */
[----:B------:R-:W-:Y:S01]  /*9ea0*/  @!PT LDS RZ, [RZ] ;  /* 0x00000000fffff984 */ /* 0x000fe20000000800 */
[----:B------:R-:W-:Y:S01]  /*9eb0*/  @!PT LDS RZ, [RZ] ;  /* 0x00000000fffff984 */ /* 0x000fe20000000800 */
[----:B------:R3:W-:Y:S01]  /*9ec0*/  @!P2 LDGSTS.E.BYPASS.LTC128B.128 [R181+0x5800], [R12.64+0x40] ;  /* 0x058000400cb5afae */ /* 0x0007e2000b901d46 */
[----:B------:R-:W-:Y:S02]  /*9ed0*/  @!P1 IADD3.X R6, R131, R10, R176, P4, P0 ;  /* 0x0000000a83069210 */ /* 0x000fe400027e04b0 */
[C---:B--2---:R-:W-:Y:S01]  /*9ee0*/  @!P1 LEA R14, P0, R7.reuse, c[0x0][0x168], 0x1 ;  /* 0x00005a00070e9a11 */ /* 0x044fe200078008ff */
[----:B------:R1:W-:Y:S03]  /*9ef0*/  @P1 STS.128 [R181+0x7800], RZ ;  /* 0x007800ffb5001388 */ /* 0x0003e60000000c00 */
[----:B------:R-:W-:Y:S02]  /*9f00*/  @!P1 LEA.HI.X R15, R7, c[0x0][0x16c], R6, 0x1, P0 ;  /* 0x00005b00070f9a11 */ /* 0x000fe400000f0c06 */
[----:B----4-:R-:W-:-:S03]  /*9f10*/  IADD3 R9, P4, P0, R177, R129, R177 ;  /* 0x00000081b1097210 */ /* 0x010fc6000789e0b1 */
[----:B------:R-:W-:Y:S01]  /*9f20*/  @!PT LDS RZ, [RZ] ;  /* 0x00000000fffff984 */ /* 0x000fe20000000800 */
[----:B------:R-:W-:Y:S01]  /*9f30*/  @!PT LDS RZ, [RZ] ;  /* 0x00000000fffff984 */ /* 0x000fe20000000800 */
[----:B------:R-:W-:Y:S01]  /*9f40*/  @!PT LDS RZ, [RZ] ;  /* 0x00000000fffff984 */ /* 0x000fe20000000800 */
[----:B------:R2:W-:Y:S01]  /*9f50*/  @!P1 LDGSTS.E.BYPASS.LTC128B.128 [R181+0x7800], [R14.64+0x80] ;  /* 0x078000800eb59fae */ /* 0x0005e2000b901d46 */
[----:B------:R-:W-:Y:S02]  /*9f60*/  IADD3.X R8, R176, R10, R176, P4, P0 ;  /* 0x0000000ab0087210 */ /* 0x000fe400027e04b0 */
        /* <DEDUP_REMOVED lines=8> */
[----:B------:R-:W-:Y:S01]  /*9ff0*/  @!P2 IMAD.X R6, R131, 0x1, R8, P0 ;  /* 0x000000018306a824 */ /* 0x000fe200000e0608 */
[C---:B---3--:R-:W-:Y:S01]  /*a000*/  @!P2 LEA R12, P0, R7.reuse, c[0x0][0x168], 0x1 ;  /* 0x00005a00070caa11 */ /* 0x048fe200078008ff */
[----:B------:R1:W-:Y:S03]  /*a010*/  @P2 STS.128 [R181+0x6000], RZ ;  /* 0x006000ffb5002388 */ /* 0x0003e60000000c00 */
        /* <DEDUP_REMOVED lines=42> */
.L_x_1862:
[----:B------:R-:W-:Y:S05]  /*a2c0*/  BSYNC B0 ;  /* 0x0000000000007941 */ /* 0x000fea0003800000 */
.L_x_1861:
[----:B------:R-:W0:Y:S01]  /*a2d0*/  LDGDEPBAR ;  /* 0x00000000000079af */ /* 0x000e220000000000 */
[----:B------:R-:W-:-:S04]  /*a2e0*/  LEA R194, P0, R129, R194, 0x1 ;  /* 0x000000c281c27211 */ /* 0x000fc800078008ff */
[----:B------:R-:W-:Y:S02]  /*a2f0*/  LEA.HI.X R195, R129, R195, R10, 0x1, P0 ;  /* 0x000000c381c37211 */ /* 0x000fe400000f0c0a */
.L_x_1858:
        /* <DEDUP_REMOVED lines=68> */
[----:B------:R-:W1:Y:S04]  /*a740*/  SHFL.BFLY PT, R6, R9, 0x2, 0x1f ;  /* 0x0c401f0009067f89 */ /* 0x000e6800000e0000 */
[----:B------:R-:W2:Y:S01]  /*a750*/  SHFL.BFLY PT, R7, R8, 0x2, 0x1f ;  /* 0x0c401f0008077f89 */ /* 0x000ea200000e0000 */
[----:B-1----:R-:W-:Y:S02]  /*a760*/  FMNMX.FTZ R6, R9, R6, !PT ;  /* 0x0000000609067209 */ /* 0x002fe40007810000 */
[----:B--2---:R-:W-:-:S03]  /*a770*/  FMNMX.FTZ R7, R8, R7, !PT ;  /* 0x0000000708077209 */ /* 0x004fc60007810000 */
[----:B------:R-:W1:Y:S04]  /*a780*/  SHFL.BFLY PT, R57, R6, 0x1, 0x1f ;  /* 0x0c201f0006397f89 */ /* 0x000e6800000e0000 */
[----:B------:R-:W2:Y:S04]  /*a790*/  SHFL.BFLY PT, R56, R7, 0x1, 0x1f ;  /* 0x0c201f0007387f89 */ /* 0x000ea800000e0000 */
[----:B------:R-:W3:Y:S01]  /*a7a0*/  LDSM.16.MT88.4 R8, [R170+0x9000] ;  /* 0x00900000aa08783b */ /* 0x000ee20000004200 */
[----:B-1----:R-:W-:-:S04]  /*a7b0*/  FMNMX.FTZ R57, R6, R57, !PT ;  /* 0x0000003906397209 */ /* 0x002fc80007810000 */
[C---:B------:R-:W-:Y:S01]  /*a7c0*/  FSETP.NEU.FTZ.AND P1, PT, R57.reuse, -INF , PT ;  /* 0xff8000003900780b */ /* 0x040fe20003f3d000 */
[----:B------:R-:W-:Y:S01]  /*a7d0*/  FMUL.FTZ R136, R57, c[0x0][0x23c] ;  /* 0x00008f0039887a20 */ /* 0x000fe20000410000 */
[----:B--2---:R-:W-:Y:S02]  /*a7e0*/  FMNMX.FTZ R56, R7, R56, !PT ;  /* 0x0000003807387209 */ /* 0x004fe40007810000 */
[----:B------:R-:W-:Y:S02]  /*a7f0*/  FSEL R6, R57, RZ, P1 ;  /* 0x000000ff39067208 */ /* 0x000fe40000800000 */
[C---:B------:R-:W-:Y:S01]  /*a800*/  FSETP.NEU.FTZ.AND P0, PT, R56.reuse, -INF , PT ;  /* 0xff8000003800780b */ /* 0x040fe20003f1d000 */
[----:B------:R-:W-:Y:S01]  /*a810*/  FMUL.FTZ R67, R56, c[0x0][0x23c] ;  /* 0x00008f0038437a20 */ /* 0x000fe20000410000 */
[----:B------:R-:W-:Y:S01]  /*a820*/  FSEL R136, R136, RZ, P1 ;  /* 0x000000ff88887208 */ /* 0x000fe20000800000 */
[----:B------:R-:W-:Y:S01]  /*a830*/  FADD.FTZ R6, R3, -R6 ;  /* 0x8000000603067221 */ /* 0x000fe20000010000 */
[----:B------:R-:W-:-:S02]  /*a840*/  FSEL R3, R56, RZ, P0 ;  /* 0x000000ff38037208 */ /* 0x000fc40000000000 */
[----:B------:R-:W-:Y:S01]  /*a850*/  FSEL R67, R67, RZ, P0 ;  /* 0x000000ff43437208 */ /* 0x000fe20000000000 */
[--C-:B------:R-:W-:Y:S02]  /*a860*/  FFMA.FTZ R201, R5, c[0x0][0x23c], -R136.reuse ;  /* 0x00008f0005c97a23 */ /* 0x100fe40000010888 */
[----:B------:R-:W-:Y:S02]  /*a870*/  FADD.FTZ R3, R2, -R3 ;  /* 0x8000000302037221 */ /* 0x000fe40000010000 */
[--C-:B------:R-:W-:Y:S02]  /*a880*/  FFMA.FTZ R134, R53, c[0x0][0x23c], -R136.reuse ;  /* 0x00008f0035867a23 */ /* 0x100fe40000010888 */
[--C-:B------:R-:W-:Y:S01]  /*a890*/  FFMA.FTZ R131, R55, c[0x0][0x23c], -R136.reuse ;  /* 0x00008f0037837a23 */ /* 0x100fe20000010888 */
[----:B------:R-:W-:Y:S01]  /*a8a0*/  MUFU.EX2 R201, R201 ;  /* 0x000000c900c97308 */ /* 0x000fe20000000800 */
[----:B------:R-:W-:Y:S01]  /*a8b0*/  FFMA.FTZ R130, R49, c[0x0][0x23c], -R136 ;  /* 0x00008f0031827a23 */ /* 0x000fe20000010888 */
[----:B------:R-:W1:Y:S01]  /*a8c0*/  LDSM.16.MT88.4 R52, [R168+0xd000] ;  /* 0x00d00000a834783b */ /* 0x000e620000004200 */
[----:B------:R-:W-:-:S02]  /*a8d0*/  FFMA.FTZ R193, R4, c[0x0][0x23c], -R67 ;  /* 0x00008f0004c17a23 */ /* 0x000fc40000010843 */
[--C-:B------:R-:W-:Y:S02]  /*a8e0*/  FFMA.FTZ R137, R50, c[0x0][0x23c], -R67.reuse ;  /* 0x00008f0032897a23 */ /* 0x100fe40000010843 */
[----:B------:R-:W-:Y:S01]  /*a8f0*/  FMUL.FTZ R206, R6, c[0x0][0x23c] ;  /* 0x00008f0006ce7a20 */ /* 0x000fe20000410000 */
[----:B------:R-:W2:Y:S01]  /*a900*/  MUFU.EX2 R134, R134 ;  /* 0x0000008600867308 */ /* 0x000ea20000000800 */
[--C-:B------:R-:W-:Y:S02]  /*a910*/  FFMA.FTZ R132, R48, c[0x0][0x23c], -R67.reuse ;  /* 0x00008f0030847a23 */ /* 0x100fe40000010843 */
[----:B------:R-:W-:Y:S02]  /*a920*/  FFMA.FTZ R129, R44, c[0x0][0x23c], -R67 ;  /* 0x00008f002c817a23 */ /* 0x000fe40000010843 */
[----:B------:R-:W-:Y:S02]  /*a930*/  FMUL.FTZ R3, R3, c[0x0][0x23c] ;  /* 0x00008f0003037a20 */ /* 0x000fe40000410000 */
[--C-:B------:R-:W-:Y:S01]  /*a940*/  FFMA.FTZ R204, R125, c[0x0][0x23c], -R136.reuse ;  /* 0x00008f007dcc7a23 */ /* 0x100fe20000010888 */
[----:B------:R-:W-:Y:S01]  /*a950*/  MUFU.EX2 R131, R131 ;  /* 0x0000008300837308 */ /* 0x000fe20000000800 */
[----:B------:R-:W-:-:S02]  /*a960*/  FFMA.FTZ R127, R127, c[0x0][0x23c], -R136 ;  /* 0x00008f007f7f7a23 */ /* 0x000fc40000010888 */
[--C-:B------:R-:W-:Y:S02]  /*a970*/  FFMA.FTZ R62, R207, c[0x0][0x23c], -R136.reuse ;  /* 0x00008f00cf3e7a23 */ /* 0x100fe40000010888 */
[--C-:B------:R-:W-:Y:S02]  /*a980*/  FFMA.FTZ R128, R208, c[0x0][0x23c], -R67.reuse ;  /* 0x00008f00d0807a23 */ /* 0x100fe40000010843 */
[--C-:B------:R-:W-:Y:S01]  /*a990*/  FFMA.FTZ R125, R210, c[0x0][0x23c], -R67.reuse ;  /* 0x00008f00d27d7a23 */ /* 0x100fe20000010843 */
[----:B------:R-:W4:Y:S01]  /*a9a0*/  MUFU.EX2 R130, R130 ;  /* 0x0000008200827308 */ /* 0x000f220000000800 */
[----:B--2---:R-:W-:Y:S01]  /*a9b0*/  F2FP.PACK_AB R48, R134, R201 ;  /* 0x000000c98630723e */ /* 0x004fe200000000ff */
[--C-:B------:R-:W-:Y:S02]  /*a9c0*/  FFMA.FTZ R61, R212, c[0x0][0x23c], -R67.reuse ;  /* 0x00008f00d43d7a23 */ /* 0x100fe40000010843 */
[----:B------:R-:W-:Y:S02]  /*a9d0*/  FFMA.FTZ R2, R122, c[0x0][0x23c], -R67 ;  /* 0x00008f007a027a23 */ /* 0x000fe40000010843 */
[----:B------:R-:W-:-:S02]  /*a9e0*/  FFMA.FTZ R122, R121, c[0x0][0x23c], -R136 ;  /* 0x00008f00797a7a23 */ /* 0x000fc40000010888 */
        /* <DEDUP_REMOVED lines=10> */
[----:B------:R-:W4:Y:S01]  /*aa90*/  MUFU.EX2 R206, R206 ;  /* 0x000000ce00ce7308 */ /* 0x000f220000000800 */
[--C-:B------:R-:W-:Y:S02]  /*aaa0*/  FFMA.FTZ R165, R161, c[0x0][0x23c], -R136.reuse ;  /* 0x00008f00a1a57a23 */ /* 0x100fe40000010888 */
[--C-:B------:R-:W-:Y:S02]  /*aab0*/  FFMA.FTZ R166, R159, c[0x0][0x23c], -R136.reuse ;  /* 0x00008f009fa67a23 */ /* 0x100fe40000010888 */
[--C-:B------:R-:W-:Y:S02]  /*aac0*/  FFMA.FTZ R161, R163, c[0x0][0x23c], -R136.reuse ;  /* 0x00008f00a3a17a23 */ /* 0x100fe40000010888 */
[----:B------:R-:W-:Y:S01]  /*aad0*/  FFMA.FTZ R164, R160, c[0x0][0x23c], -R67 ;  /* 0x00008f00a0a47a23 */ /* 0x000fe20000010843 */
[----:B------:R-:W5:Y:S01]  /*aae0*/  MUFU.EX2 R203, R3 ;  /* 0x0000000300cb7308 */ /* 0x000f620000000800 */
[----:B--2---:R-:W-:Y:S01]  /*aaf0*/  F2FP.PACK_AB R49, R137, R193 ;  /* 0x000000c18931723e */ /* 0x004fe200000000ff */
[----:B------:R-:W-:-:S02]  /*ab00*/  FFMA.FTZ R162, R167, c[0x0][0x23c], -R136 ;  /* 0x00008f00a7a27a23 */ /* 0x000fc40000010888 */
[--C-:B------:R-:W-:Y:S02]  /*ab10*/  FFMA.FTZ R163, R202, c[0x0][0x23c], -R67.reuse ;  /* 0x00008f00caa37a23 */ /* 0x100fe40000010843 */
[----:B------:R-:W-:Y:S02]  /*ab20*/  FFMA.FTZ R160, R200, c[0x0][0x23c], -R67 ;  /* 0x00008f00c8a07a23 */ /* 0x000fe40000010843 */
[----:B------:R-:W-:Y:S01]  /*ab30*/  MUFU.EX2 R132, R132 ;  /* 0x0000008400847308 */ /* 0x000fe20000000800 */
[-C--:B----4-:R-:W-:Y:S02]  /*ab40*/  FMUL.FTZ R12, R68, R206.reuse ;  /* 0x000000ce440c7220 */ /* 0x090fe40000410000 */
[-C--:B------:R-:W-:Y:S02]  /*ab50*/  FMUL.FTZ R13, R69, R206.reuse ;  /* 0x000000ce450d7220 */ /* 0x080fe40000410000 */
[-C--:B------:R-:W-:Y:S02]  /*ab60*/  FMUL.FTZ R72, R72, R206.reuse ;  /* 0x000000ce48487220 */ /* 0x080fe40000410000 */
[----:B------:R-:W-:Y:S01]  /*ab70*/  FMUL.FTZ R73, R73, R206 ;  /* 0x000000ce49497220 */ /* 0x000fe20000410000 */
[----:B------:R-:W2:Y:S01]  /*ab80*/  MUFU.EX2 R129, R129 ;  /* 0x0000008100817308 */ /* 0x000ea20000000800 */
[----:B-----5:R-:W-:-:S02]  /*ab90*/  FMUL.FTZ R14, R70, R203 ;  /* 0x000000cb460e7220 */ /* 0x020fc40000410000 */
[-C--:B------:R-:W-:Y:S02]  /*aba0*/  FMUL.FTZ R15, R71, R203.reuse ;  /* 0x000000cb470f7220 */ /* 0x080fe40000410000 */
[-C--:B------:R-:W-:Y:S01]  /*abb0*/  FMUL.FTZ R74, R74, R203.reuse ;  /* 0x000000cb4a4a7220 */ /* 0x080fe20000410000 */
[----:B------:R-:W-:Y:S01]  /*abc0*/  LDSM.16.MT88.4 R68, [R168+0x9400] ;  /* 0x00940000a844783b */ /* 0x000fe20000004200 */
[-C--:B------:R-:W-:Y:S01]  /*abd0*/  FMUL.FTZ R75, R75, R203.reuse ;  /* 0x000000cb4b4b7220 */ /* 0x080fe20000410000 */
[----:B------:R-:W-:Y:S01]  /*abe0*/  MUFU.EX2 R204, R204 ;  /* 0x000000cc00cc7308 */ /* 0x000fe20000000800 */
[-C--:B------:R-:W-:Y:S02]  /*abf0*/  FMUL.FTZ R4, R112, R206.reuse ;  /* 0x000000ce70047220 */ /* 0x080fe40000410000 */
[----:B------:R-:W-:Y:S02]  /*ac00*/  FMUL.FTZ R5, R113, R206 ;  /* 0x000000ce71057220 */ /* 0x000fe40000410000 */
[----:B------:R-:W-:-:S02]  /*ac10*/  FMUL.FTZ R6, R114, R203 ;  /* 0x000000cb72067220 */ /* 0x000fc40000410000 */
[-C--:B------:R-:W-:Y:S01]  /*ac20*/  FMUL.FTZ R7, R115, R203.reuse ;  /* 0x000000cb73077220 */ /* 0x080fe20000410000 */
[----:B--2---:R-:W-:Y:S01]  /*ac30*/  F2FP.PACK_AB R51, R129, R132 ;  /* 0x000000848133723e */ /* 0x004fe200000000ff */
[-C--:B------:R-:W-:Y:S01]  /*ac40*/  FMUL.FTZ R108, R108, R206.reuse ;  /* 0x000000ce6c6c7220 */ /* 0x080fe20000410000 */
[----:B------:R-:W2:Y:S01]  /*ac50*/  MUFU.EX2 R127, R127 ;  /* 0x0000007f007f7308 */ /* 0x000ea20000000800 */
[-C--:B------:R-:W-:Y:S02]  /*ac60*/  FMUL.FTZ R109, R109, R206.reuse ;  /* 0x000000ce6d6d7220 */ /* 0x080fe40000410000 */
[-C--:B------:R-:W-:Y:S02]  /*ac70*/  FMUL.FTZ R110, R110, R203.reuse ;  /* 0x000000cb6e6e7220 */ /* 0x080fe40000410000 */
[----:B------:R-:W-:Y:S01]  /*ac80*/  HMMA.16816.F32 R12, R48, R16, R12 ;  /* 0x00000010300c723c */ /* 0x000fe2000000180c */
[----:B------:R-:W-:Y:S02]  /*ac90*/  FMUL.FTZ R111, R111, R203 ;  /* 0x000000cb6f6f7220 */ /* 0x000fe40000410000 */
[----:B------:R-:W-:Y:S01]  /*aca0*/  FFMA.FTZ R3, R209, c[0x0][0x23c], -R136 ;  /* 0x00008f00d1037a23 */ /* 0x000fe20000010888 */
[----:B------:R-:W-:Y:S01]  /*acb0*/  MUFU.EX2 R62, R62 ;  /* 0x0000003e003e7308 */ /* 0x000fe20000000800 */
[----:B------:R-:W-:-:S02]  /*acc0*/  FMUL.FTZ R20, R76, R206 ;  /* 0x000000ce4c147220 */ /* 0x000fc40000410000 */
[-C--:B------:R-:W-:Y:S01]  /*acd0*/  FMUL.FTZ R21, R77, R206.reuse ;  /* 0x000000ce4d157220 */ /* 0x080fe20000410000 */
[C---:B------:R-:W-:Y:S01]  /*ace0*/  HMMA.16816.F32 R16, R48.reuse, R18, R72 ;  /* 0x000000123010723c */ /* 0x040fe20000001848 */
[----:B------:R-:W4:Y:S01]  /*acf0*/  LDSM.16.MT88.4 R72, [R170+0x9400] ;  /* 0x00940000aa48783b */ /* 0x000f220000004200 */
[-C--:B------:R-:W-:Y:S02]  /*ad00*/  FMUL.FTZ R22, R78, R203.reuse ;  /* 0x000000cb4e167220 */ /* 0x080fe40000410000 */
[----:B------:R-:W-:Y:S01]  /*ad10*/  MUFU.EX2 R3, R3 ;  /* 0x0000000300037308 */ /* 0x000fe20000000800 */
[----:B------:R-:W-:Y:S02]  /*ad20*/  FMUL.FTZ R23, R79, R203 ;  /* 0x000000cb4f177220 */ /* 0x000fe40000410000 */
[-C--:B------:R-:W-:Y:S01]  /*ad30*/  FMUL.FTZ R28, R84, R206.reuse ;  /* 0x000000ce541c7220 */ /* 0x080fe20000410000 */
[----:B---3--:R-:W-:Y:S01]  /*ad40*/  HMMA.16816.F32 R4, R48, R8, R4 ;  /* 0x000000083004723c */ /* 0x008fe20000001804 */
[----:B------:R-:W-:-:S02]  /*ad50*/  FMUL.FTZ R29, R85, R206 ;  /* 0x000000ce551d7220 */ /* 0x000fc40000410000 */
        /* <DEDUP_REMOVED lines=8> */
[----:B------:R-:W3:Y:S01]  /*ade0*/  MUFU.EX2 R125, R125 ;  /* 0x0000007d007d7308 */ /* 0x000ee20000000800 */
        /* <DEDUP_REMOVED lines=15> */
[----:B------:R-:W-:Y:S02]  /*aee0*/  FMUL.FTZ R97, R97, R206 ;  /* 0x000000ce61617220 */ /* 0x000fe40000410000 */
[-C--:B------:R-:W-:Y:S01]  /*aef0*/  FMUL.FTZ R98, R98, R203.reuse ;  /* 0x000000cb62627220 */ /* 0x080fe20000410000 */
[----:B------:R-:W-:Y:S01]  /*af00*/  MUFU.EX2 R123, R123 ;  /* 0x0000007b007b7308 */ /* 0x000fe20000000800 */
        /* <DEDUP_REMOVED lines=15> */
[--C-:B------:R-:W-:Y:S01]  /*b000*/  FFMA.FTZ R159, R192, c[0x0][0x23c], -R67.reuse ;  /* 0x00008f00c09f7a23 */ /* 0x100fe20000010843 */
[C---:B------:R-:W-:Y:S01]  /*b010*/  HMMA.16816.F32 R40, R48.reuse, R42, R96 ;  /* 0x0000002a3028723c */ /* 0x040fe20000001860 */
[----:B------:R-:W-:Y:S01]  /*b020*/  FFMA.FTZ R150, R150, c[0x0][0x23c], -R67 ;  /* 0x00008f0096967a23 */ /* 0x000fe20000010843 */
[----:B------:R-:W-:Y:S01]  /*b030*/  LDSM.16.MT88.4 R96, [R170+0xe000] ;  /* 0x00e00000aa60783b */ /* 0x000fe20000004200 */
[--C-:B------:R-:W-:Y:S01]  /*b040*/  FFMA.FTZ R139, R139, c[0x0][0x23c], -R136.reuse ;  /* 0x00008f008b8b7a23 */ /* 0x100fe20000010888 */
[----:B------:R-:W-:Y:S01]  /*b050*/  MUFU.EX2 R118, R118 ;  /* 0x0000007600767308 */ /* 0x000fe20000000800 */
[--C-:B------:R-:W-:Y:S02]  /*b060*/  FFMA.FTZ R135, R135, c[0x0][0x23c], -R136.reuse ;  /* 0x00008f0087877a23 */ /* 0x100fe40000010888 */
[--C-:B------:R-:W-:Y:S01]  /*b070*/  FFMA.FTZ R141, R141, c[0x0][0x23c], -R136.reuse ;  /* 0x00008f008d8d7a23 */ /* 0x100fe20000010888 */
[----:B-1----:R-:W-:Y:S01]  /*b080*/  HMMA.16816.F32 R44, R48, R52, R44 ;  /* 0x00000034302c723c */ /* 0x002fe2000000182c */
[----:B------:R-:W-:-:S02]  /*b090*/  FFMA.FTZ R145, R145, c[0x0][0x23c], -R136 ;  /* 0x00008f0091917a23 */ /* 0x000fc40000010888 */
[--C-:B------:R-:W-:Y:S01]  /*b0a0*/  FFMA.FTZ R149, R149, c[0x0][0x23c], -R136.reuse ;  /* 0x00008f0095957a23 */ /* 0x100fe20000010888 */
[----:B------:R-:W-:Y:S01]  /*b0b0*/  MUFU.EX2 R124, R124 ;  /* 0x0000007c007c7308 */ /* 0x000fe20000000800 */
[--C-:B------:R-:W-:Y:S02]  /*b0c0*/  FFMA.FTZ R152, R152, c[0x0][0x23c], -R136.reuse ;  /* 0x00008f0098987a23 */ /* 0x100fe40000010888 */
[----:B--2---:R-:W-:Y:S01]  /*b0d0*/  F2FP.PACK_AB R52, R127, R204 ;  /* 0x000000cc7f34723e */ /* 0x004fe200000000ff */
[----:B------:R-:W-:Y:S01]  /*b0e0*/  HMMA.16816.F32 R48, R48, R54, R104 ;  /* 0x000000363030723c */ /* 0x000fe20000001868 */
[----:B---3--:R-:W-:Y:S01]  /*b0f0*/  F2FP.PACK_AB R53, R125, R128 ;  /* 0x000000807d35723e */ /* 0x008fe200000000ff */
[--C-:B------:R-:W-:Y:S02]  /*b100*/  FFMA.FTZ R155, R155, c[0x0][0x23c], -R136.reuse ;  /* 0x00008f009b9b7a23 */ /* 0x100fe40000010888 */
[----:B------:R-:W-:Y:S01]  /*b110*/  MUFU.EX2 R121, R121 ;  /* 0x0000007900797308 */ /* 0x000fe20000000800 */
[----:B------:R-:W-:-:S02]  /*b120*/  FFMA.FTZ R154, R154, c[0x0][0x23c], -R136 ;  /* 0x00008f009a9a7a23 */ /* 0x000fc40000010888 */
[----:B------:R-:W-:Y:S01]  /*b130*/  F2FP.PACK_AB R54, R3, R62 ;  /* 0x0000003e0336723e */ /* 0x000fe200000000ff */
[----:B------:R-:W-:Y:S01]  /*b140*/  FFMA.FTZ R197, R197, R206, R201 ;  /* 0x000000cec5c57223 */ /* 0x000fe200000100c9 */
[----:B-----5:R-:W-:Y:S01]  /*b150*/  F2FP.PACK_AB R55, R2, R61 ;  /* 0x0000003d0237723e */ /* 0x020fe200000000ff */
[----:B------:R-:W-:Y:S02]  /*b160*/  FFMA.FTZ R196, R196, R203, R193 ;  /* 0x000000cbc4c47223 */ /* 0x000fe400000100c1 */
[----:B------:R-:W-:Y:S01]  /*b170*/  MUFU.EX2 R117, R117 ;  /* 0x0000007500757308 */ /* 0x000fe20000000800 */
[----:B------:R-:W-:Y:S02]  /*b180*/  FADD.FTZ R134, R134, R197 ;  /* 0x000000c586867221 */ /* 0x000fe40000010000 */
[----:B------:R-:W-:Y:S01]  /*b190*/  FADD.FTZ R137, R137, R196 ;  /* 0x000000c489897221 */ /* 0x000fe20000010000 */
[----:B----4-:R-:W-:Y:S01]  /*b1a0*/  HMMA.16816.F32 R4, R52, R72, R4 ;  /* 0x000000483404723c */ /* 0x010fe20000001804 */
[----:B------:R-:W-:-:S02]  /*b1b0*/  FADD.FTZ R131, R131, R134 ;  /* 0x0000008683837221 */ /* 0x000fc40000010000 */
[----:B------:R-:W-:Y:S01]  /*b1c0*/  FADD.FTZ R132, R132, R137 ;  /* 0x0000008984847221 */ /* 0x000fe20000010000 */
[----:B------:R-:W-:Y:S01]  /*b1d0*/  MUFU.EX2 R116, R116 ;  /* 0x0000007400747308 */ /* 0x000fe20000000800 */
[--C-:B------:R-:W-:Y:S02]  /*b1e0*/  FFMA.FTZ R157, R157, c[0x0][0x23c], -R136.reuse ;  /* 0x00008f009d9d7a23 */ /* 0x100fe40000010888 */
[--C-:B------:R-:W-:Y:S01]  /*b1f0*/  FFMA.FTZ R156, R156, c[0x0][0x23c], -R136.reuse ;  /* 0x00008f009c9c7a23 */ /* 0x100fe20000010888 */
[----:B------:R-:W-:Y:S01]  /*b200*/  HMMA.16816.F32 R8, R52, R74, R8 ;  /* 0x0000004a3408723c */ /* 0x000fe20000001808 */
[----:B------:R-:W1:Y:S01]  /*b210*/  LDSM.16.MT88.4 R72, [R170+0xb400] ;  /* 0x00b40000aa48783b */ /* 0x000e620000004200 */
[--C-:B------:R-:W-:Y:S02]  /*b220*/  FFMA.FTZ R158, R158, c[0x0][0x23c], -R136.reuse ;  /* 0x00008f009e9e7a23 */ /* 0x100fe40000010888 */
[----:B------:R-:W-:Y:S01]  /*b230*/  MUFU.EX2 R166, R166 ;  /* 0x000000a600a67308 */ /* 0x000fe20000000800 */
[----:B------:R-:W-:-:S02]  /*b240*/  FFMA.FTZ R133, R133, c[0x0][0x23c], -R136 ;  /* 0x00008f0085857a23 */ /* 0x000fc40000010888 */
[----:B------:R-:W-:Y:S01]  /*b250*/  FADD.FTZ R131, R130, R131 ;  /* 0x0000008382837221 */ /* 0x000fe20000010000 */
[C---:B------:R-:W-:Y:S01]  /*b260*/  HMMA.16816.F32 R12, R52.reuse, R68, R12 ;  /* 0x00000044340c723c */ /* 0x040fe2000000180c */
[----:B------:R-:W-:Y:S02]  /*b270*/  FADD.FTZ R129, R129, R132 ;  /* 0x0000008481817221 */ /* 0x000fe40000010000 */
[--C-:B------:R-:W-:Y:S01]  /*b280*/  FFMA.FTZ R58, R58, c[0x0][0x23c], -R67.reuse ;  /* 0x00008f003a3a7a23 */ /* 0x100fe20000010843 */
[----:B------:R-:W2:Y:S01]  /*b290*/  MUFU.EX2 R165, R165 ;  /* 0x000000a500a57308 */ /* 0x000ea20000000800 */
[--C-:B------:R-:W-:Y:S02]  /*b2a0*/  FFMA.FTZ R59, R59, c[0x0][0x23c], -R67.reuse ;  /* 0x00008f003b3b7a23 */ /* 0x100fe40000010843 */
[--C-:B------:R-:W-:Y:S01]  /*b2b0*/  FFMA.FTZ R60, R60, c[0x0][0x23c], -R67.reuse ;  /* 0x00008f003c3c7a23 */ /* 0x100fe20000010843 */
[----:B------:R-:W-:Y:S01]  /*b2c0*/  HMMA.16816.F32 R16, R52, R70, R16 ;  /* 0x000000463410723c */ /* 0x000fe20000001810 */
[----:B------:R-:W3:Y:S01]  /*b2d0*/  LDSM.16.MT88.4 R68, [R168+0xb400] ;  /* 0x00b40000a844783b */ /* 0x000ee20000004200 */
[----:B------:R-:W-:-:S02]  /*b2e0*/  FFMA.FTZ R64, R64, c[0x0][0x23c], -R67 ;  /* 0x00008f0040407a23 */ /* 0x000fc40000010843 */
[----:B------:R-:W-:Y:S01]  /*b2f0*/  MUFU.EX2 R162, R162 ;  /* 0x000000a200a27308 */ /* 0x000fe20000000800 */
[----:B------:R-:W-:-:S04]  /*b300*/  FADD.FTZ R204, R204, R131 ;  /* 0x00000083cccc7221 */ /* 0x000fc80000010000 */
[----:B------:R-:W-:-:S03]  /*b310*/  FADD.FTZ R127, R127, R204 ;  /* 0x000000cc7f7f7221 */ /* 0x000fc60000010000 */
[----:B------:R-:W4:Y:S01]  /*b320*/  MUFU.EX2 R161, R161 ;  /* 0x000000a100a17308 */ /* 0x000f220000000800 */
[----:B--2---:R-:W-:Y:S01]  /*b330*/  F2FP.PACK_AB R104, R165, R166 ;  /* 0x000000a6a568723e */ /* 0x004fe200000000ff */
[----:B------:R-:W-:-:S04]  /*b340*/  FADD.FTZ R62, R62, R127 ;  /* 0x0000007f3e3e7221 */ /* 0x000fc80000010000 */
[----:B------:R-:W-:Y:S02]  /*b350*/  FADD.FTZ R62, R3, R62 ;  /* 0x0000003e033e7221 */ /* 0x000fe40000010000 */
[----:B------:R-:W-:Y:S01]  /*b360*/  MUFU.EX2 R164, R164 ;  /* 0x000000a400a47308 */ /* 0x000fe20000000800 */
[C---:B-1----:R-:W-:Y:S07]  /*b370*/  HMMA.16816.F32 R20, R52.reuse, R72, R20 ;  /* 0x000000483414723c */ /* 0x042fee0000001814 */
[----:B------:R-:W1:Y:S01]  /*b380*/  MUFU.EX2 R163, R163 ;  /* 0x000000a300a37308 */ /* 0x000e620000000800 */
[----:B----4-:R-:W-:Y:S01]  /*b390*/  F2FP.PACK_AB R106, R161, R162 ;  /* 0x000000a2a16a723e */ /* 0x010fe200000000ff */
[C---:B------:R-:W-:Y:S01]  /*b3a0*/  HMMA.16816.F32 R24, R52.reuse, R74, R24 ;  /* 0x0000004a3418723c */ /* 0x040fe20000001818 */
[----:B------:R-:W2:Y:S05]  /*b3b0*/  LDSM.16.MT88.4 R72, [R170+0xd400] ;  /* 0x00d40000aa48783b */ /* 0x000eaa0000004200 */
[----:B------:R-:W-:Y:S02]  /*b3c0*/  MUFU.EX2 R160, R160 ;  /* 0x000000a000a07308 */ /* 0x000fe40000000800 */
[C---:B---3--:R-:W-:Y:S06]  /*b3d0*/  HMMA.16816.F32 R28, R52.reuse, R68, R28 ;  /* 0x00000044341c723c */ /* 0x048fec000000181c */
[----:B------:R-:W3:Y:S01]  /*b3e0*/  MUFU.EX2 R159, R159 ;  /* 0x0000009f009f7308 */ /* 0x000ee20000000800 */
[----:B-1----:R-:W-:Y:S01]  /*b3f0*/  F2FP.PACK_AB R105, R163, R164 ;  /* 0x000000a4a369723e */ /* 0x002fe200000000ff */
[----:B------:R-:W-:Y:S01]  /*b400*/  HMMA.16816.F32 R32, R52, R70, R32 ;  /* 0x000000463420723c */ /* 0x000fe20000001820 */
[----:B------:R-:W1:Y:S05]  /*b410*/  LDSM.16.MT88.4 R68, [R168+0xd400] ;  /* 0x00d40000a844783b */ /* 0x000e6a0000004200 */
[----:B------:R-:W-:Y:S01]  /*b420*/  MUFU.EX2 R157, R157 ;  /* 0x0000009d009d7308 */ /* 0x000fe20000000800 */
[----:B---3--:R-:W-:-:S07]  /*b430*/  F2FP.PACK_AB R107, R159, R160 ;  /* 0x000000a09f6b723e */ /* 0x008fce00000000ff */
[----:B------:R-:W-:Y:S08]  /*b440*/  MUFU.EX2 R156, R156 ;  /* 0x0000009c009c7308 */ /* 0x000ff00000000800 */
[----:B------:R-:W-:Y:S01]  /*b450*/  MUFU.EX2 R158, R158 ;  /* 0x0000009e009e7308 */ /* 0x000fe20000000800 */
[C---:B--2---:R-:W-:Y:S07]  /*b460*/  HMMA.16816.F32 R36, R52.reuse, R72, R36 ;  /* 0x000000483424723c */ /* 0x044fee0000001824 */
[----:B------:R-:W-:Y:S01]  /*b470*/  MUFU.EX2 R133, R133 ;  /* 0x0000008500857308 */ /* 0x000fe20000000800 */
[C---:B------:R-:W-:Y:S01]  /*b480*/  HMMA.16816.F32 R40, R52.reuse, R74, R40 ;  /* 0x0000004a3428723c */ /* 0x040fe20000001828 */
[----:B------:R-:W2:Y:S07]  /*b490*/  LDSM.16.MT88.4 R72, [R170+0x9800] ;  /* 0x00980000aa48783b */ /* 0x000eae0000004200 */
[C---:B-1----:R-:W-:Y:S08]  /*b4a0*/  HMMA.16816.F32 R44, R52.reuse, R68, R44 ;  /* 0x00000044342c723c */ /* 0x042ff0000000182c */
[----:B------:R-:W-:Y:S01]  /*b4b0*/  HMMA.16816.F32 R48, R52, R70, R48 ;  /* 0x000000463430723c */ /* 0x000fe20000001830 */
[----:B------:R-:W1:Y:S06]  /*b4c0*/  LDSM.16.MT88.4 R68, [R168+0x9800] ;  /* 0x00980000a844783b */ /* 0x000e6c0000004200 */
[----:B------:R-:W-:Y:S01]  /*b4d0*/  F2FP.PACK_AB R52, R122, R123 ;  /* 0x0000007b7a34723e */ /* 0x000fe200000000ff */
[----:B------:R-:W-:Y:S01]  /*b4e0*/  FADD.FTZ R123, R123, R62 ;  /* 0x0000003e7b7b7221 */ /* 0x000fe20000010000 */
[----:B------:R-:W-:-:S02]  /*b4f0*/  F2FP.PACK_AB R53, R121, R124 ;  /* 0x0000007c7935723e */ /* 0x000fc400000000ff */
[----:B------:R-:W-:Y:S01]  /*b500*/  F2FP.PACK_AB R54, R118, R119 ;  /* 0x000000777636723e */ /* 0x000fe200000000ff */
[----:B------:R-:W-:Y:S01]  /*b510*/  FADD.FTZ R122, R122, R123 ;  /* 0x0000007b7a7a7221 */ /* 0x000fe20000010000 */
[----:B------:R-:W-:-:S03]  /*b520*/  F2FP.PACK_AB R55, R116, R117 ;  /* 0x000000757437723e */ /* 0x000fc600000000ff */
[----:B------:R-:W-:-:S04]  /*b530*/  FADD.FTZ R3, R119, R122 ;  /* 0x0000007a77037221 */ /* 0x000fc80000010000 */
[----:B------:R-:W-:-:S04]  /*b540*/  FADD.FTZ R3, R118, R3 ;  /* 0x0000000376037221 */ /* 0x000fc80000010000 */
[----:B------:R-:W-:Y:S01]  /*b550*/  FADD.FTZ R166, R166, R3 ;  /* 0x00000003a6a67221 */ /* 0x000fe20000010000 */
[----:B--2---:R-:W-:Y:S03]  /*b560*/  HMMA.16816.F32 R4, R52, R72, R4 ;  /* 0x000000483404723c */ /* 0x004fe60000001804 */
[----:B------:R-:W-:-:S04]  /*b570*/  FADD.FTZ R165, R165, R166 ;  /* 0x000000a6a5a57221 */ /* 0x000fc80000010000 */
[----:B------:R-:W-:Y:S01]  /*b580*/  FADD.FTZ R162, R162, R165 ;  /* 0x000000a5a2a27221 */ /* 0x000fe20000010000 */
[----:B------:R-:W-:Y:S01]  /*b590*/  HMMA.16816.F32 R8, R52, R74, R8 ;  /* 0x0000004a3408723c */ /* 0x000fe20000001808 */
[----:B------:R-:W2:Y:S02]  /*b5a0*/  LDSM.16.MT88.4 R72, [R170+0xb800] ;  /* 0x00b80000aa48783b */ /* 0x000ea40000004200 */
[----:B------:R-:W-:-:S05]  /*b5b0*/  FADD.FTZ R161, R161, R162 ;  /* 0x000000a2a1a17221 */ /* 0x000fca0000010000 */
        /* <DEDUP_REMOVED lines=14> */
[----:B------:R-:W1:Y:S04]  /*b6a0*/  LDSM.16.MT88.4 R68, [R168+0x9c00] ;  /* 0x009c0000a844783b */ /* 0x000e680000004200 */
[----:B------:R-:W3:Y:S03]  /*b6b0*/  LDSM.16.MT88.4 R52, [R170+0xbc00] ;  /* 0x00bc0000aa34783b */ /* 0x000ee60000004200 */
[C---:B--2---:R-:W-:Y:S01]  /*b6c0*/  HMMA.16816.F32 R112, R104.reuse, R72, R4 ;  /* 0x000000486870723c */ /* 0x044fe20000001804 */
[----:B------:R-:W2:Y:S07]  /*b6d0*/  LDSM.16.MT88.4 R4, [R168+0xdc00] ;  /* 0x00dc0000a804783b */ /* 0x000eae0000004200 */
[C---:B------:R-:W-:Y:S01]  /*b6e0*/  HMMA.16816.F32 R8, R104.reuse, R74, R8 ;  /* 0x0000004a6808723c */ /* 0x040fe20000001808 */
[----:B------:R-:W-:Y:S07]  /*b6f0*/  LDSM.16.MT88.4 R72, [R168+0xa000] ;  /* 0x00a00000a848783b */ /* 0x000fee0000004200 */
[C---:B-1----:R-:W-:Y:S08]  /*b700*/  HMMA.16816.F32 R12, R104.reuse, R68, R12 ;  /* 0x00000044680c723c */ /* 0x042ff0000000180c */
[C---:B------:R-:W-:Y:S01]  /*b710*/  HMMA.16816.F32 R16, R104.reuse, R70, R16 ;  /* 0x000000466810723c */ /* 0x040fe20000001810 */
[----:B------:R-:W1:Y:S07]  /*b720*/  LDSM.16.MT88.4 R68, [R168+0xbc00] ;  /* 0x00bc0000a844783b */ /* 0x000e6e0000004200 */
[C---:B---3--:R-:W-:Y:S08]  /*b730*/  HMMA.16816.F32 R20, R104.reuse, R52, R20 ;  /* 0x000000346814723c */ /* 0x048ff00000001814 */
[C---:B------:R-:W-:Y:S01]  /*b740*/  HMMA.16816.F32 R24, R104.reuse, R54, R24 ;  /* 0x000000366818723c */ /* 0x040fe20000001818 */
[----:B------:R-:W3:Y:S07]  /*b750*/  LDSM.16.MT88.4 R52, [R170+0xdc00] ;  /* 0x00dc0000aa34783b */ /* 0x000eee0000004200 */
[C---:B--2---:R-:W-:Y:S08]  /*b760*/  HMMA.16816.F32 R44, R104.reuse, R4, R44 ;  /* 0x00000004682c723c */ /* 0x044ff0000000182c */
[C---:B-1----:R-:W-:Y:S08]  /*b770*/  HMMA.16816.F32 R28, R104.reuse, R68, R28 ;  /* 0x00000044681c723c */ /* 0x042ff0000000181c */
[C---:B------:R-:W-:Y:S08]  /*b780*/  HMMA.16816.F32 R32, R104.reuse, R70, R32 ;  /* 0x000000466820723c */ /* 0x040ff00000001820 */
[C---:B---3--:R-:W-:Y:S07]  /*b790*/  HMMA.16816.F32 R36, R104.reuse, R52, R36 ;  /* 0x000000346824723c */ /* 0x048fee0000001824 */
[--C-:B------:R-:W-:Y:S01]  /*b7a0*/  FFMA.FTZ R52, R151, c[0x0][0x23c], -R136.reuse ;  /* 0x00008f0097347a23 */ /* 0x100fe20000010888 */
[----:B------:R-:W-:Y:S01]  /*b7b0*/  HMMA.16816.F32 R40, R104, R54, R40 ;  /* 0x000000366828723c */ /* 0x000fe20000001828 */
[----:B------:R-:W-:-:S04]  /*b7c0*/  FFMA.FTZ R53, R153, c[0x0][0x23c], -R136 ;  /* 0x00008f0099357a23 */ /* 0x000fc80000010888 */
[----:B------:R-:W-:Y:S02]  /*b7d0*/  MUFU.EX2 R52, R52 ;  /* 0x0000003400347308 */ /* 0x000fe40000000800 */
[--C-:B------:R-:W-:Y:S01]  /*b7e0*/  FFMA.FTZ R54, R143, c[0x0][0x23c], -R136.reuse ;  /* 0x00008f008f367a23 */ /* 0x100fe20000010888 */
[----:B------:R-:W-:Y:S01]  /*b7f0*/  HMMA.16816.F32 R104, R104, R6, R48 ;  /* 0x000000066868723c */ /* 0x000fe20000001830 */
[----:B------:R-:W-:Y:S02]  /*b800*/  FFMA.FTZ R55, R147, c[0x0][0x23c], -R136 ;  /* 0x00008f0093377a23 */ /* 0x000fe40000010888 */
[--C-:B------:R-:W-:Y:S02]  /*b810*/  FFMA.FTZ R143, R148, c[0x0][0x23c], -R67.reuse ;  /* 0x00008f00948f7a23 */ /* 0x100fe40000010843 */
[----:B------:R-:W-:Y:S02]  /*b820*/  MUFU.EX2 R54, R54 ;  /* 0x0000003600367308 */ /* 0x000fe40000000800 */
[----:B------:R-:W-:-:S02]  /*b830*/  FFMA.FTZ R48, R144, c[0x0][0x23c], -R67 ;  /* 0x00008f0090307a23 */ /* 0x000fc40000010843 */
[----:B------:R-:W-:-:S04]  /*b840*/  FFMA.FTZ R49, R146, c[0x0][0x23c], -R67 ;  /* 0x00008f0092317a23 */ /* 0x000fc80000010843 */
[----:B------:R-:W1:Y:S08]  /*b850*/  MUFU.EX2 R55, R55 ;  /* 0x0000003700377308 */ /* 0x000e700000000800 */
[----:B------:R-:W2:Y:S08]  /*b860*/  MUFU.EX2 R53, R53 ;  /* 0x0000003500357308 */ /* 0x000eb00000000800 */
[----:B------:R-:W-:Y:S01]  /*b870*/  MUFU.EX2 R143, R143 ;  /* 0x0000008f008f7308 */ /* 0x000fe20000000800 */
[----:B-1----:R-:W-:Y:S01]  /*b880*/  F2FP.PACK_AB R4, R55, R54 ;  /* 0x000000363704723e */ /* 0x002fe200000000ff */
[----:B------:R-:W-:-:S04]  /*b890*/  FADD.FTZ R54, R54, R161 ;  /* 0x000000a136367221 */ /* 0x000fc80000010000 */
[----:B------:R-:W-:Y:S02]  /*b8a0*/  FADD.FTZ R55, R55, R54 ;  /* 0x0000003637377221 */ /* 0x000fe40000010000 */
[----:B------:R-:W1:Y:S01]  /*b8b0*/  MUFU.EX2 R50, R150 ;  /* 0x0000009600327308 */ /* 0x000e620000000800 */
[----:B--2---:R-:W-:Y:S01]  /*b8c0*/  F2FP.PACK_AB R6, R53, R52 ;  /* 0x000000343506723e */ /* 0x004fe200000000ff */
[----:B------:R-:W-:-:S04]  /*b8d0*/  FADD.FTZ R52, R52, R55 ;  /* 0x0000003734347221 */ /* 0x000fc80000010000 */
[----:B------:R-:W-:Y:S02]  /*b8e0*/  FADD.FTZ R53, R53, R52 ;  /* 0x0000003435357221 */ /* 0x000fe40000010000 */
[----:B------:R-:W-:Y:S08]  /*b8f0*/  MUFU.EX2 R48, R48 ;  /* 0x0000003000307308 */ /* 0x000ff00000000800 */
[----:B------:R-:W2:Y:S01]  /*b900*/  MUFU.EX2 R49, R49 ;  /* 0x0000003100317308 */ /* 0x000ea20000000800 */
[----:B-1----:R-:W-:-:S02]  /*b910*/  F2FP.PACK_AB R5, R50, R143 ;  /* 0x0000008f3205723e */ /* 0x002fc400000000ff */
        /* <DEDUP_REMOVED lines=20> */
[----:B------:R-:W4:Y:S01]  /*ba60*/  LDSM.16.MT88.4 R16, [R168+0xa400] ;  /* 0x00a40000a810783b */ /* 0x000f220000004200 */
[----:B------:R-:W-:Y:S06]  /*ba70*/  MUFU.EX2 R34, R34 ;  /* 0x0000002200227308 */ /* 0x000fec0000000800 */
[C---:B------:R-:W-:Y:S01]  /*ba80*/  HMMA.16816.F32 R80, R4.reuse, R82, R24 ;  /* 0x000000520450723c */ /* 0x040fe20000001818 */
[----:B------:R-:W-:Y:S01]  /*ba90*/  LDSM.16.MT88.4 R24, [R168+0xa800] ;  /* 0x00a80000a818783b */ /* 0x000fe20000004200 */
[----:B------:R-:W5:Y:S06]  /*baa0*/  MUFU.EX2 R35, R35 ;  /* 0x0000002300237308 */ /* 0x000f6c0000000800 */
[C---:B------:R-:W-:Y:S02]  /*bab0*/  HMMA.16816.F32 R96, R4.reuse, R98, R40 ;  /* 0x000000620460723c */ /* 0x040fe40000001828 */
[----:B------:R-:W-:Y:S05]  /*bac0*/  MUFU.EX2 R32, R32 ;  /* 0x0000002000207308 */ /* 0x000fea0000000800 */
[--C-:B------:R-:W-:Y:S01]  /*bad0*/  FFMA.FTZ R40, R120, c[0x0][0x23c], -R67.reuse ;  /* 0x00008f0078287a23 */ /* 0x100fe20000010843 */
[----:B-1----:R-:W-:Y:S01]  /*bae0*/  HMMA.16816.F32 R100, R4, R8, R44 ;  /* 0x000000080464723c */ /* 0x002fe2000000182c */
[--C-:B------:R-:W-:Y:S01]  /*baf0*/  FFMA.FTZ R43, R66, c[0x0][0x23c], -R67.reuse ;  /* 0x00008f00422b7a23 */ /* 0x100fe20000010843 */
[----:B------:R-:W1:Y:S01]  /*bb00*/  MUFU.EX2 R33, R33 ;  /* 0x0000002100217308 */ /* 0x000e620000000800 */
[----:B------:R-:W-:-:S02]  /*bb10*/  FFMA.FTZ R41, R65, c[0x0][0x23c], -R67 ;  /* 0x00008f0041297a23 */ /* 0x000fc40000010843 */
[----:B------:R-:W-:Y:S02]  /*bb20*/  FFMA.FTZ R42, R63, c[0x0][0x23c], -R67 ;  /* 0x00008f003f2a7a23 */ /* 0x000fe40000010843 */
[----:B------:R-:W-:Y:S01]  /*bb30*/  FADD.FTZ R44, R128, R129 ;  /* 0x00000081802c7221 */ /* 0x000fe20000010000 */
[----:B------:R-:W-:Y:S01]  /*bb40*/  HMMA.16816.F32 R104, R4, R10, R104 ;  /* 0x0000000a0468723c */ /* 0x000fe20000001868 */
[----:B------:R-:W4:Y:S01]  /*bb50*/  LDSM.16.MT88.4 R8, [R170+0xc400] ;  /* 0x00c40000aa08783b */ /* 0x000f220000004200 */
[----:B------:R-:W-:Y:S01]  /*bb60*/  MUFU.EX2 R38, R149 ;  /* 0x0000009500267308 */ /* 0x000fe20000000800 */
[----:B------:R-:W-:-:S04]  /*bb70*/  FADD.FTZ R44, R125, R44 ;  /* 0x0000002c7d2c7221 */ /* 0x000fc80000010000 */
[----:B---3--:R-:W-:Y:S01]  /*bb80*/  F2FP.PACK_AB R4, R31, R28 ;  /* 0x0000001c1f04723e */ /* 0x008fe200000000ff */
[----:B------:R-:W-:Y:S01]  /*bb90*/  FADD.FTZ R61, R61, R44 ;  /* 0x0000002c3d3d7221 */ /* 0x000fe20000010000 */
[----:B-----5:R-:W-:Y:S01]  /*bba0*/  F2FP.PACK_AB R5, R35, R34 ;  /* 0x000000222305723e */ /* 0x020fe200000000ff */
[----:B------:R-:W3:Y:S01]  /*bbb0*/  MUFU.EX2 R37, R152 ;  /* 0x0000009800257308 */ /* 0x000ee20000000800 */
[----:B------:R-:W-:Y:S01]  /*bbc0*/  F2FP.PACK_AB R6, R30, R29 ;  /* 0x0000001d1e06723e */ /* 0x000fe200000000ff */
[----:B------:R-:W-:Y:S01]  /*bbd0*/  FADD.FTZ R61, R2, R61 ;  /* 0x0000003d023d7221 */ /* 0x000fe20000010000 */
[----:B-1----:R-:W-:-:S03]  /*bbe0*/  F2FP.PACK_AB R7, R33, R32 ;  /* 0x000000202107723e */ /* 0x002fc600000000ff */
[----:B------:R-:W-:Y:S02]  /*bbf0*/  FADD.FTZ R2, R124, R61 ;  /* 0x0000003d7c027221 */ /* 0x000fe40000010000 */
[----:B------:R-:W-:Y:S02]  /*bc00*/  MUFU.EX2 R36, R155 ;  /* 0x0000009b00247308 */ /* 0x000fe40000000800 */
[----:B--2---:R-:W-:Y:S01]  /*bc10*/  HMMA.16816.F32 R112, R4, R12, R112 ;  /* 0x0000000c0470723c */ /* 0x004fe20000001870 */
[----:B------:R-:W-:-:S05]  /*bc20*/  FADD.FTZ R2, R121, R2 ;  /* 0x0000000279027221 */ /* 0x000fca0000010000 */
[----:B------:R-:W-:Y:S02]  /*bc30*/  MUFU.EX2 R39, R154 ;  /* 0x0000009a00277308 */ /* 0x000fe40000000800 */
[C---:B------:R-:W-:Y:S01]  /*bc40*/  HMMA.16816.F32 R108, R4.reuse, R14, R108 ;  /* 0x0000000e046c723c */ /* 0x040fe2000000186c */
[----:B------:R-:W1:Y:S05]  /*bc50*/  LDSM.16.MT88.4 R12, [R168+0xc400] ;  /* 0x00c40000a80c783b */ /* 0x000e6a0000004200 */
        /* <DEDUP_REMOVED lines=9> */
[----:B------:R-:W2:Y:S07]  /*bcf0*/  LDSM.16.MT88.4 R8, [R168+0xe400] ;  /* 0x00e40000a808783b */ /* 0x000eae0000004200 */
[C---:B-1----:R-:W-:Y:S08]  /*bd00*/  HMMA.16816.F32 R84, R4.reuse, R12, R84 ;  /* 0x0000000c0454723c */ /* 0x042ff00000001854 */
        /* <DEDUP_REMOVED lines=8> */
[----:B---3--:R-:W-:-:S02]  /*bd90*/  F2FP.PACK_AB R4, R37, R38 ;  /* 0x000000262504723e */ /* 0x008fc400000000ff */
[----:B------:R-:W-:Y:S02]  /*bda0*/  F2FP.PACK_AB R5, R43, R40 ;  /* 0x000000282b05723e */ /* 0x000fe400000000ff */
[----:B------:R-:W-:Y:S02]  /*bdb0*/  F2FP.PACK_AB R6, R39, R36 ;  /* 0x000000242706723e */ /* 0x000fe400000000ff */
[----:B-----5:R-:W-:-:S07]  /*bdc0*/  F2FP.PACK_AB R7, R42, R41 ;  /* 0x000000292a07723e */ /* 0x020fce00000000ff */
        /* <DEDUP_REMOVED lines=8> */
[C---:B------:R-:W-:Y:S01]  /*be50*/  HMMA.16816.F32 R72, R4.reuse, R26, R72 ;  /* 0x0000001a0448723c */ /* 0x040fe20000001848 */
[----:B------:R-:W5:Y:S07]  /*be60*/  MUFU.EX2 R24, R59 ;  /* 0x0000003b00187308 */ /* 0x000f6e0000000800 */
[C---:B----4-:R-:W-:Y:S01]  /*be70*/  HMMA.16816.F32 R84, R4.reuse, R16, R84 ;  /* 0x000000100454723c */ /* 0x050fe20000001854 */
[----:B------:R-:W-:Y:S07]  /*be80*/  MUFU.EX2 R26, R60 ;  /* 0x0000003c001a7308 */ /* 0x000fee0000000800 */
[C---:B------:R-:W-:Y:S01]  /*be90*/  HMMA.16816.F32 R88, R4.reuse, R18, R88 ;  /* 0x000000120458723c */ /* 0x040fe20000001858 */
[----:B------:R-:W4:Y:S01]  /*bea0*/  MUFU.EX2 R27, R64 ;  /* 0x00000040001b7308 */ /* 0x000f220000000800 */
[----:B------:R-:W3:Y:S06]  /*beb0*/  LDSM.16.MT88.4 R16, [R168+0xac00] ;  /* 0x00ac0000a810783b */ /* 0x000eec0000004200 */
[C---:B--2---:R-:W-:Y:S08]  /*bec0*/  HMMA.16816.F32 R92, R4.reuse, R8, R92 ;  /* 0x00000008045c723c */ /* 0x044ff0000000185c */
[C---:B------:R-:W-:Y:S01]  /*bed0*/  HMMA.16816.F32 R96, R4.reuse, R10, R96 ;  /* 0x0000000a0460723c */ /* 0x040fe20000001860 */
[----:B------:R-:W2:Y:S07]  /*bee0*/  LDSM.16.MT88.4 R8, [R170+0xcc00] ;  /* 0x00cc0000aa08783b */ /* 0x000eae0000004200 */
[C---:B-1----:R-:W-:Y:S08]  /*bef0*/  HMMA.16816.F32 R100, R4.reuse, R12, R100 ;  /* 0x0000000c0464723c */ /* 0x042ff00000001864 */
[----:B------:R-:W-:Y:S01]  /*bf00*/  HMMA.16816.F32 R104, R4, R14, R104 ;  /* 0x0000000e0468723c */ /* 0x000fe20000001868 */
[----:B------:R-:W1:Y:S06]  /*bf10*/  LDSM.16.MT88.4 R12, [R168+0xcc00] ;  /* 0x00cc0000a80c783b */ /* 0x000e6c0000004200 */
[----:B------:R-:W-:-:S02]  /*bf20*/  F2FP.PACK_AB R4, R156, R157 ;  /* 0x0000009d9c04723e */ /* 0x000fc400000000ff */
[----:B-----5:R-:W-:Y:S02]  /*bf30*/  F2FP.PACK_AB R5, R24, R25 ;  /* 0x000000191805723e */ /* 0x020fe400000000ff */
[----:B------:R-:W-:Y:S02]  /*bf40*/  F2FP.PACK_AB R6, R133, R158 ;  /* 0x0000009e8506723e */ /* 0x000fe400000000ff */
[----:B----4-:R-:W-:-:S07]  /*bf50*/  F2FP.PACK_AB R7, R27, R26 ;  /* 0x0000001a1b07723e */ /* 0x010fce00000000ff */
[C---:B---3--:R-:W-:Y:S07]  /*bf60*/  HMMA.16816.F32 R112, R4.reuse, R20, R112 ;  /* 0x000000140470723c */ /* 0x048fee0000001870 */
        /* <DEDUP_REMOVED lines=11> */
[C---:B------:R-:W-:Y:S01]  /*c020*/  HMMA.16816.F32 R80, R4.reuse, R10, R80 ;  /* 0x0000000a0450723c */ /* 0x040fe20000001850 */
[----:B------:R-:W2:Y:S01]  /*c030*/  LDSM.16.MT88.4 R8, [R168+0xec00] ;  /* 0x00ec0000a808783b */ /* 0x000ea20000004200 */
        /* <DEDUP_REMOVED lines=10> */
[----:B------:R-:W-:Y:S01]  /*c0e0*/  FADD.FTZ R38, R38, R3 ;  /* 0x0000000326267221 */ /* 0x000fe20000010000 */
[----:B------:R-:W-:Y:S01]  /*c0f0*/  MOV R3, R57 ;  /* 0x0000003900037202 */ /* 0x000fe20000000f00 */
[----:B------:R-:W-:Y:S02]  /*c100*/  FADD.FTZ R35, R35, R34 ;  /* 0x0000002223237221 */ /* 0x000fe40000010000 */
[----:B------:R-:W-:-:S02]  /*c110*/  FADD.FTZ R37, R37, R38 ;  /* 0x0000002625257221 */ /* 0x000fc40000010000 */
[----:B------:R-:W-:Y:S01]  /*c120*/  FADD.FTZ R32, R32, R35 ;  /* 0x0000002320207221 */ /* 0x000fe20000010000 */
[----:B------:R-:W-:Y:S01]  /*c130*/  HMMA.16816.F32 R88, R4, R14, R88 ;  /* 0x0000000e0458723c */ /* 0x000fe20000001858 */
[----:B------:R-:W-:Y:S02]  /*c140*/  FADD.FTZ R36, R36, R37 ;  /* 0x0000002524247221 */ /* 0x000fe40000010000 */
[----:B------:R-:W-:-:S04]  /*c150*/  FADD.FTZ R33, R33, R32 ;  /* 0x0000002021217221 */ /* 0x000fc80000010000 */
[----:B------:R-:W-:Y:S01]  /*c160*/  FADD.FTZ R2, R40, R33 ;  /* 0x0000002128027221 */ /* 0x000fe20000010000 */
[----:B---3--:R-:W-:Y:S03]  /*c170*/  HMMA.16816.F32 R92, R4, R16, R92 ;  /* 0x00000010045c723c */ /* 0x008fe6000000185c */
[----:B------:R-:W-:-:S04]  /*c180*/  FADD.FTZ R2, R43, R2 ;  /* 0x000000022b027221 */ /* 0x000fc80000010000 */
[----:B------:R-:W-:Y:S01]  /*c190*/  FADD.FTZ R41, R41, R2 ;  /* 0x0000000229297221 */ /* 0x000fe20000010000 */
[C---:B------:R-:W-:Y:S01]  /*c1a0*/  HMMA.16816.F32 R96, R4.reuse, R18, R96 ;  /* 0x000000120460723c */ /* 0x040fe20000001860 */
[----:B------:R-:W-:Y:S02]  /*c1b0*/  FADD.FTZ R2, R39, R36 ;  /* 0x0000002427027221 */ /* 0x000fe40000010000 */
[----:B------:R-:W-:Y:S02]  /*c1c0*/  FADD.FTZ R42, R42, R41 ;  /* 0x000000292a2a7221 */ /* 0x000fe40000010000 */
[----:B------:R-:W-:Y:S01]  /*c1d0*/  FADD.FTZ R157, R157, R2 ;  /* 0x000000029d9d7221 */ /* 0x000fe20000010000 */
[----:B------:R-:W-:Y:S01]  /*c1e0*/  MOV R2, R56 ;  /* 0x0000003800027202 */ /* 0x000fe20000000f00 */
        /* <DEDUP_REMOVED lines=8> */
[----:B------:R-:W-:-:S05]  /*c270*/  FADD.FTZ R196, R27, R26 ;  /* 0x0000001a1bc47221 */ /* 0x000fca0000010000 */
.L_x_1855:
        /* <DEDUP_REMOVED lines=9> */
.L_x_1867:
        /* <DEDUP_REMOVED lines=64> */
.L_x_1864:
[----:B------:R-:W-:Y:S02]  /*c710*/  ISETP.GE.AND P4, PT, R184, c[0x0][0x220], PT ;  /* 0x00008800b8007a0c */ /* 0x000fe40003f86270 */
[----:B------:R-:W-:Y:S02]  /*c720*/  ISETP.GE.AND P3, PT, R175, c[0x0][0x220], PT ;  /* 0x00008800af007a0c */ /* 0x000fe40003f66270 */
[----:B------:R-:W-:Y:S02]  /*c730*/  LEA R2, P1, R200, R198, 0x1 ;  /* 0x000000c6c8027211 */ /* 0x000fe400078208ff */
        /* <DEDUP_REMOVED lines=53> */
[----:B------:R-:W-:Y:S03]  /*ca90*/  ISETP.GE.AND P0, PT, R180, 0x2, PT ;  /* 0x00000002b400780c */ /* 0x000fe60003f06270 */
        /* <DEDUP_REMOVED lines=42> */
[----:B------:R-:W2:Y:S01]  /*cd40*/  LDSM.16.M88.4 R140, [R172+0x4000] ;  /* 0x00400000ac8c783b */ /* 0x000ea20000000200 */
[----:B------:R-:W-:Y:S03]  /*cd50*/  IMAD.MOV.U32 R199, RZ, RZ, R3 ;  /* 0x000000ffffc77224 */ /* 0x000fe600078e0003 */
        /* <DEDUP_REMOVED lines=71> */
[----:B------:R-:W2:Y:S04]  /*d1d0*/  LDSM.16.M88.4 R120, [R169+0x5400] ;  /* 0x00540000a978783b */ /* 0x000ea80000000200 */
[----:B------:R-:W-:Y:S03]  /*d1e0*/  LDSM.16.M88.4 R132, [R169+0x5c00] ;  /* 0x005c0000a984783b */ /* 0x000fe60000000200 */
        /* <DEDUP_REMOVED lines=64> */
[----:B------:R-:W2:Y:S01]  /*d5f0*/  LDSM.16.M88.4 R120, [R169+0x8800] ;  /* 0x00880000a978783b */ /* 0x000ea20000000200 */
[----:B------:R-:W-:Y:S04]  /*d600*/  DEPBAR.LE SB0, 0x0 ;  /* 0x000080000000791a */ /* 0x000fe80000000000 */
[----:B------:R-:W-:Y:S02]  /*d610*/  BAR.SYNC.DEFER_BLOCKING 0x0 ;  /* 0x0000000000007b1d */ /* 0x000fe40000010000 */
[C---:B-1----:R-:W-:Y:S08]  /*d620*/  HMMA.16816.F32 R44, R124.reuse, R128, R44 ;  /* 0x000000807c2c723c */ /* 0x042ff0000000182c */
[C---:B------:R-:W-:Y:S08]  /*d630*/  HMMA.16816.F32 R48, R124.reuse, R130, R48 ;  /* 0x000000827c30723c */ /* 0x040ff00000001830 */
[C---:B--2---:R-:W-:Y:S08]  /*d640*/  HMMA.16816.F32 R52, R124.reuse, R120, R52 ;  /* 0x000000787c34723c */ /* 0x044ff00000001834 */
        /* <DEDUP_REMOVED lines=32> */
[C---:B------:R-:W-:Y:S05]  /*d850*/  IMAD R120, R3.reuse, R118, R120 ;  /* 0x0000007603787224 */ /* 0x040fea00078e0278 */
[----:B------:R-:W-:Y:S07]  /*d860*/  ISETP.GT.U32.AND P1, PT, R3, R120, PT ;  /* 0x000000780300720c */ /* 0x000fee0003f24070 */
[----:B------:R-:W-:Y:S01]  /*d870*/  @!P0 IADD3 R121, R121, 0x1, RZ ;  /* 0x0000000179798810 */ /* 0x000fe20007ffe0ff */
[--C-:B------:R-:W-:Y:S05]  /*d880*/  @!P0 IMAD.IADD R119, R119, 0x1, -R3.reuse ;  /* 0x0000000177778824 */ /* 0x100fea00078e0a03 */
[-C--:B------:R-:W-:Y:S01]  /*d890*/  ISETP.GE.U32.AND P5, PT, R119, R3.reuse, PT ;  /* 0x000000037700720c */ /* 0x080fe20003fa6070 */
[----:B------:R-:W-:Y:S01]  /*d8a0*/  @!P1 IMAD.IADD R120, R120, 0x1, -R3 ;  /* 0x0000000178789824 */ /* 0x000fe200078e0a03 */
[----:B------:R-:W-:Y:S02]  /*d8b0*/  @!P1 IADD3 R2, R2, 0x1, RZ ;  /* 0x0000000102029810 */ /* 0x000fe40007ffe0ff */
[----:B------:R-:W-:Y:S02]  /*d8c0*/  ISETP.GE.AND P1, PT, R122, RZ, PT ;  /* 0x000000ff7a00720c */ /* 0x000fe40003f26270 */
[----:B------:R-:W-:Y:S02]  /*d8d0*/  ISETP.GE.U32.AND P0, PT, R120, R3, PT ;  /* 0x000000037800720c */ /* 0x000fe40003f06070 */
[----:B------:R-:W-:Y:S05]  /*d8e0*/  LOP3.LUT R3, RZ, c[0x0][0x2d0], RZ, 0x33, !PT ;  /* 0x0000b400ff037a12 */ /* 0x000fea00078e33ff */
        /* <DEDUP_REMOVED lines=12> */
[----:B------:R-:W-:Y:S01]  /*d9b0*/  IMAD.MOV.U32 R119, RZ, RZ, c[0x0][0x2d0] ;  /* 0x0000b400ff777624 */ /* 0x000fe200078e00ff */
[----:B------:R-:W-:Y:S01]  /*d9c0*/  LEA.HI.X.SX32 R123, R3, R191, 0x2, P0 ;  /* 0x000000bf037b7211 */ /* 0x000fe200000f16ff */
        /* <DEDUP_REMOVED lines=14> */
.L_x_1866:
[----:B------:R1:W-:Y:S01]  /*dab0*/  @P4 STS [R181+0x3004], RZ ;  /* 0x003004ffb5004388 */ /* 0x0003e20000000800 */
[C---:B------:R-:W-:Y:S02]  /*dac0*/  LEA R122, P1, R2.reuse, R194, 0x1 ;  /* 0x000000c2027a7211 */ /* 0x040fe400078208ff */
[----:B------:R-:W-:Y:S01]  /*dad0*/  IADD3 R119, P0, R177, R2, RZ ;  /* 0x00000002b1777210 */ /* 0x000fe20007f1e0ff */
[----:B------:R1:W-:Y:S01]  /*dae0*/  @P4 STS.64 [R181+0x3008], RZ ;  /* 0x003008ffb5004388 */ /* 0x0003e20000000a00 */
[--C-:B------:R-:W-:Y:S02]  /*daf0*/  LEA.HI.X R123, R2, R195, R118.reuse, 0x1, P1 ;  /* 0x000000c3027b7211 */ /* 0x100fe400008f0c76 */
[CC--:B------:R-:W-:Y:S01]  /*db00*/  @!P3 LEA R136, P1, R119.reuse, R194.reuse, 0x1 ;  /* 0x000000c27788b211 */ /* 0x0c0fe200078208ff */
[----:B------:R1:W-:Y:S01]  /*db10*/  @P4 STS [R181+0x3000], RZ ;  /* 0x003000ffb5004388 */ /* 0x0003e20000000800 */
[C---:B------:R-:W-:Y:S01]  /*db20*/  IMAD.X R118, R176.reuse, 0x1, R118, P0 ;  /* 0x00000001b0767824 */ /* 0x040fe200000e0676 */
[-C--:B------:R-:W-:Y:S02]  /*db30*/  @!P4 LEA R130, P0, R119, R194.reuse, 0x1 ;  /* 0x000000c27782c211 */ /* 0x080fe400078008ff */
[----:B------:R-:W-:Y:S01]  /*db40*/  @!PT LDS RZ, [RZ] ;  /* 0x00000000fffff984 */ /* 0x000fe20000000800 */
[----:B------:R-:W-:Y:S01]  /*db50*/  @!PT LDS RZ, [RZ] ;  /* 0x00000000fffff984 */ /* 0x000fe20000000800 */
[----:B------:R-:W-:Y:S01]  /*db60*/  @!PT LDS RZ, [RZ] ;  /* 0x00000000fffff984 */ /* 0x000fe20000000800 */
[----:B------:R1:W-:Y:S01]  /*db70*/  @!P4 LDGSTS.E.BYPASS.LTC128B.128 [R181+0x3000], [R122.64] ;  /* 0x030000007ab5cfae */ /* 0x0003e2000b901d46 */
[----:B------:R-:W-:Y:S02]  /*db80*/  IADD3 R3, P5, R177, R119, RZ ;  /* 0x00000077b1037210 */ /* 0x000fe40007fbe0ff */
[CCC-:B------:R-:W-:Y:S01]  /*db90*/  @!P4 LEA.HI.X R131, R119.reuse, R195.reuse, R118.reuse, 0x1, P0 ;  /* 0x000000c37783c211 */ /* 0x1c0fe200000f0c76 */
[----:B------:R1:W-:Y:S01]  /*dba0*/  @P3 STS.128 [R181+0x5000], RZ ;  /* 0x005000ffb5003388 */ /* 0x0003e20000000c00 */
[CCC-:B------:R-:W-:Y:S02]  /*dbb0*/  @!P3 LEA.HI.X R137, R119.reuse, R195.reuse, R118.reuse, 0x1, P1 ;  /* 0x000000c37789b211 */ /* 0x1c0fe400008f0c76 */
[-C--:B------:R-:W-:Y:S01]  /*dbc0*/  @!P2 LEA R120, P0, R119, R194.reuse, 0x1 ;  /* 0x000000c27778a211 */ /* 0x080fe200078008ff */
[----:B------:R-:W-:Y:S01]  /*dbd0*/  @!PT LDS RZ, [RZ] ;  /* 0x00000000fffff984 */ /* 0x000fe20000000800 */
[----:B------:R-:W-:Y:S01]  /*dbe0*/  @!PT LDS RZ, [RZ] ;  /* 0x00000000fffff984 */ /* 0x000fe20000000800 */
[----:B------:R-:W-:Y:S01]  /*dbf0*/  @!PT LDS RZ, [RZ] ;  /* 0x00000000fffff984 */ /* 0x000fe20000000800 */
[----:B------:R1:W-:Y:S01]  /*dc00*/  @!P3 LDGSTS.E.BYPASS.LTC128B.128 [R181+0x5000], [R122.64+0x40] ;  /* 0x050000407ab5bfae */ /* 0x0003e2000b901d46 */
[-C--:B------:R-:W-:Y:S02]  /*dc10*/  @!P3 LEA R126, P1, R3, R194.reuse, 0x1 ;  /* 0x000000c2037eb211 */ /* 0x080fe400078208ff */
[-CC-:B------:R-:W-:Y:S01]  /*dc20*/  @!P2 LEA.HI.X R121, R119, R195.reuse, R118.reuse, 0x1, P0 ;  /* 0x000000c37779a211 */ /* 0x180fe200000f0c76 */
        /* <DEDUP_REMOVED lines=11> */
[--C-:B------:R-:W-:Y:S01]  /*dce0*/  @!P2 LEA.HI.X R125, R3, R195, R118.reuse, 0x1, P0 ;  /* 0x000000c3037da211 */ /* 0x100fe200000f0c76 */
[----:B------:R-:W-:Y:S01]  /*dcf0*/  @!PT LDS RZ, [RZ] ;  /* 0x00000000fffff984 */ /* 0x000fe20000000800 */
[----:B------:R-:W-:Y:S01]  /*dd00*/  @!PT LDS RZ, [RZ] ;  /* 0x00000000fffff984 */ /* 0x000fe20000000800 */
[----:B------:R-:W-:Y:S01]  /*dd10*/  @!PT LDS RZ, [RZ] ;  /* 0x00000000fffff984 */ /* 0x000fe20000000800 */
[----:B------:R2:W-:Y:S01]  /*dd20*/  @!P4 LDGSTS.E.BYPASS.LTC128B.128 [R181+0x3800], [R130.64] ;  /* 0x0380000082b5cfae */ /* 0x0005e2000b901d46 */
[----:B------:R-:W-:Y:S03]  /*dd30*/  IADD3 R2, P5, R177, R3, RZ ;  /* 0x00000003b1027210 */ /* 0x000fe60007fbe0ff */
[----:B------:R1:W-:Y:S01]  /*dd40*/  @P3 STS.128 [R181+0x5800], RZ ;  /* 0x005800ffb5003388 */ /* 0x0003e20000000c00 */
[-C--:B------:R-:W-:Y:S01]  /*dd50*/  @!P2 LEA R134, P0, R2, R194.reuse, 0x1 ;  /* 0x000000c20286a211 */ /* 0x080fe200078008ff */
        /* <DEDUP_REMOVED lines=8> */
[CC--:B------:R-:W-:Y:S03]  /*dde0*/  @!P2 LEA.HI.X R135, R2.reuse, R195.reuse, R118, 0x1, P0 ;  /* 0x000000c30287a211 */ /* 0x0c0fe600000f0c76 */
        /* <DEDUP_REMOVED lines=8> */
[----:B------:R1:W-:Y:S01]  /*de70*/  @!P4 LDGSTS.E.BYPASS.LTC128B.128 [R181+0x4000], [R128.64] ;  /* 0x0400000080b5cfae */ /* 0x0003e2000b901d46 */
[C---:B--2---:R-:W-:Y:S03]  /*de80*/  @!P3 LEA R130, P1, R2.reuse, R194, 0x1 ;  /* 0x000000c20282b211 */ /* 0x044fe600078208ff */
[----:B------:R1:W-:Y:S01]  /*de90*/  @P3 STS.128 [R181+0x6000], RZ ;  /* 0x006000ffb5003388 */ /* 0x0003e20000000c00 */
[----:B------:R-:W-:Y:S01]  /*dea0*/  IMAD.MOV.U32 R194, RZ, RZ, R122 ;  /* 0x000000ffffc27224 */ /* 0x000fe200078e007a */
[----:B------:R-:W-:Y:S02]  /*deb0*/  @!P3 LEA.HI.X R131, R2, R195, R118, 0x1, P1 ;  /* 0x000000c30283b211 */ /* 0x000fe400008f0c76 */
        /* <DEDUP_REMOVED lines=26> */
.L_x_1865:
[----:B-1----:R-:W-:Y:S04]  /*e060*/  IADD3 R124, R180, -0x1, RZ ;  /* 0xffffffffb47c7810 */ /* 0x002fe80007ffe0ff */
[----:B------:R-:W-:Y:S04]  /*e070*/  LEA R2, R124, R179, 0x7 ;  /* 0x000000b37c027211 */ /* 0x000fe800078e38ff */
[----:B------:R-:W-:Y:S01]  /*e080*/  I2F R129, R2 ;  /* 0x0000000200817306 */ /* 0x000fe20000201400 */
[C---:B------:R-:W-:Y:S02]  /*e090*/  IADD3 R126, R2.reuse, 0x1, RZ ;  /* 0x00000001027e7810 */ /* 0x040fe40007ffe0ff */
[C---:B------:R-:W-:Y:S02]  /*e0a0*/  IADD3 R119, R2.reuse, 0x20, RZ ;  /* 0x0000002002777810 */ /* 0x040fe40007ffe0ff */
[C---:B------:R-:W-:Y:S02]  /*e0b0*/  IADD3 R118, R2.reuse, 0x21, RZ ;  /* 0x0000002102767810 */ /* 0x040fe40007ffe0ff */
[C---:B------:R-:W-:Y:S02]  /*e0c0*/  IADD3 R3, R2.reuse, 0x28, RZ ;  /* 0x0000002802037810 */ /* 0x040fe40007ffe0ff */
[C---:B------:R-:W-:Y:S01]  /*e0d0*/  IADD3 R128, R2.reuse, 0x29, RZ ;  /* 0x0000002902807810 */ /* 0x040fe20007ffe0ff */
[----:B------:R-:W-:Y:S01]  /*e0e0*/  I2F R126, R126 ;  /* 0x0000007e007e7306 */ /* 0x000fe20000201400 */
[C---:B------:R-:W-:Y:S02]  /*e0f0*/  IADD3 R127, R2.reuse, 0x8, RZ ;  /* 0x00000008027f7810 */ /* 0x040fe40007ffe0ff */
[C---:B------:R-:W-:Y:S02]  /*e100*/  IADD3 R125, R2.reuse, 0x9, RZ ;  /* 0x00000009027d7810 */ /* 0x040fe40007ffe0ff */
[C---:B------:R-:W-:Y:S02]  /*e110*/  IADD3 R123, R2.reuse, 0x10, RZ ;  /* 0x00000010027b7810 */ /* 0x040fe40007ffe0ff */
[C---:B------:R-:W-:Y:S02]  /*e120*/  IADD3 R122, R2.reuse, 0x11, RZ ;  /* 0x00000011027a7810 */ /* 0x040fe40007ffe0ff */
[C---:B------:R-:W-:Y:S01]  /*e130*/  IADD3 R121, R2.reuse, 0x18, RZ ;  /* 0x0000001802797810 */ /* 0x040fe20007ffe0ff */
[----:B------:R-:W-:Y:S01]  /*e140*/  I2F R127, R127 ;  /* 0x0000007f007f7306 */ /* 0x000fe20000201400 */
[----:B------:R-:W-:Y:S09]  /*e150*/  IADD3 R120, R2, 0x19, RZ ;  /* 0x0000001902787810 */ /* 0x000ff20007ffe0ff */
[----:B------:R-:W-:Y:S10]  /*e160*/  I2F R125, R125 ;  /* 0x0000007d007d7306 */ /* 0x000ff40000201400 */
[----:B------:R-:W-:Y:S10]  /*e170*/  I2F R123, R123 ;  /* 0x0000007b007b7306 */ /* 0x000ff40000201400 */
[----:B------:R-:W-:Y:S10]  /*e180*/  I2F R122, R122 ;  /* 0x0000007a007a7306 */ /* 0x000ff40000201400 */
[----:B------:R-:W-:Y:S10]  /*e190*/  I2F R121, R121 ;  /* 0x0000007900797306 */ /* 0x000ff40000201400 */
[----:B------:R-:W-:Y:S10]  /*e1a0*/  I2F R120, R120 ;  /* 0x0000007800787306 */ /* 0x000ff40000201400 */
[----:B------:R-:W-:Y:S10]  /*e1b0*/  I2F R119, R119 ;  /* 0x0000007700777306 */ /* 0x000ff40000201400 */
[----:B------:R-:W-:Y:S10]  /*e1c0*/  I2F R118, R118 ;  /* 0x0000007600767306 */ /* 0x000ff40000201400 */
[----:B------:R-:W-:Y:S10]  /*e1d0*/  I2F R3, R3 ;  /* 0x0000000300037306 */ /* 0x000ff40000201400 */
[----:B------:R-:W1:Y:S02]  /*e1e0*/  I2F R128, R128 ;  /* 0x0000008000807306 */ /* 0x000e640000201400 */
[C---:B-1----:R-:W-:Y:S02]  /*e1f0*/  FFMA.FTZ R27, R0.reuse, R128, R27 ;  /* 0x00000080001b7223 */ /* 0x042fe4000001001b */
[CC--:B------:R-:W-:Y:S02]  /*e200*/  FFMA.FTZ R6, R0.reuse, R129.reuse, R6 ;  /* 0x0000008100067223 */ /* 0x0c0fe40000010006 */
[----:B------:R-:W-:Y:S01]  /*e210*/  FFMA.FTZ R4, R0, R129, R4 ;  /* 0x0000008100047223 */ /* 0x000fe20000010004 */
[----:B------:R-:W-:Y:S01]  /*e220*/  IADD3 R129, R2, 0x30, RZ ;  /* 0x0000003002817810 */ /* 0x000fe20007ffe0ff */
[-C--:B------:R-:W-:Y:S01]  /*e230*/  FFMA.FTZ R7, R0, R126.reuse, R7 ;  /* 0x0000007e00077223 */ /* 0x080fe20000010007 */
[----:B------:R-:W-:Y:S01]  /*e240*/  FMNMX.FTZ R130, R6, R117, !PT ;  /* 0x0000007506827209 */ /* 0x000fe20007810000 */
[----:B------:R-:W-:Y:S01]  /*e250*/  FFMA.FTZ R5, R0, R126, R5 ;  /* 0x0000007e00057223 */ /* 0x000fe20000010005 */
[----:B------:R-:W-:Y:S01]  /*e260*/  IADD3 R126, R2, 0x31, RZ ;  /* 0x00000031027e7810 */ /* 0x000fe20007ffe0ff */
[CC--:B------:R-:W-:Y:S01]  /*e270*/  FFMA.FTZ R22, R0.reuse, R119.reuse, R22 ;  /* 0x0000007700167223 */ /* 0x0c0fe20000010016 */
[----:B------:R-:W1:Y:S01]  /*e280*/  I2F R129, R129 ;  /* 0x0000008100817306 */ /* 0x000e620000201400 */
[----:B------:R-:W-:Y:S01]  /*e290*/  FFMA.FTZ R20, R0, R119, R20 ;  /* 0x0000007700147223 */ /* 0x000fe20000010014 */
[----:B------:R-:W-:Y:S01]  /*e2a0*/  IADD3 R119, R2, 0x50, RZ ;  /* 0x0000005002777810 */ /* 0x000fe20007ffe0ff */
[CC--:B------:R-:W-:Y:S02]  /*e2b0*/  FFMA.FTZ R23, R0.reuse, R118.reuse, R23 ;  /* 0x0000007600177223 */ /* 0x0c0fe40000010017 */
[----:B------:R-:W-:Y:S01]  /*e2c0*/  FFMA.FTZ R21, R0, R118, R21 ;  /* 0x0000007600157223 */ /* 0x000fe20000010015 */
[----:B------:R-:W-:Y:S01]  /*e2d0*/  IADD3 R118, R2, 0x51, RZ ;  /* 0x0000005102767810 */ /* 0x000fe20007ffe0ff */
[CC--:B------:R-:W-:Y:S02]  /*e2e0*/  FFMA.FTZ R26, R0.reuse, R3.reuse, R26 ;  /* 0x00000003001a7223 */ /* 0x0c0fe4000001001a */
[C---:B------:R-:W-:Y:S01]  /*e2f0*/  FFMA.FTZ R24, R0.reuse, R3, R24 ;  /* 0x0000000300187223 */ /* 0x040fe20000010018 */
[----:B------:R-:W2:Y:S01]  /*e300*/  I2F R126, R126 ;  /* 0x0000007e007e7306 */ /* 0x000ea20000201400 */
[-C--:B------:R-:W-:Y:S01]  /*e310*/  FFMA.FTZ R10, R0, R127.reuse, R10 ;  /* 0x0000007f000a7223 */ /* 0x080fe2000001000a */
[----:B------:R-:W-:Y:S01]  /*e320*/  IADD3 R3, R2, 0x58, RZ ;  /* 0x0000005802037810 */ /* 0x000fe20007ffe0ff */
[----:B------:R-:W-:Y:S01]  /*e330*/  FFMA.FTZ R8, R0, R127, R8 ;  /* 0x0000007f00087223 */ /* 0x000fe20000010008 */
[----:B------:R-:W-:Y:S01]  /*e340*/  IADD3 R127, R2, 0x38, RZ ;  /* 0x00000038027f7810 */ /* 0x000fe20007ffe0ff */
[CC--:B------:R-:W-:Y:S02]  /*e350*/  FFMA.FTZ R11, R0.reuse, R125.reuse, R11 ;  /* 0x0000007d000b7223 */ /* 0x0c0fe4000001000b */
[----:B------:R-:W-:Y:S01]  /*e360*/  FFMA.FTZ R9, R0, R125, R9 ;  /* 0x0000007d00097223 */ /* 0x000fe20000010009 */
[----:B------:R-:W-:Y:S01]  /*e370*/  IADD3 R125, R2, 0x39, RZ ;  /* 0x00000039027d7810 */ /* 0x000fe20007ffe0ff */
[CC--:B------:R-:W-:Y:S01]  /*e380*/  FFMA.FTZ R14, R0.reuse, R123.reuse, R14 ;  /* 0x0000007b000e7223 */ /* 0x0c0fe2000001000e */
[----:B------:R-:W3:Y:S01]  /*e390*/  I2F R127, R127 ;  /* 0x0000007f007f7306 */ /* 0x000ee20000201400 */
[----:B------:R-:W-:Y:S01]  /*e3a0*/  FFMA.FTZ R12, R0, R123, R12 ;  /* 0x0000007b000c7223 */ /* 0x000fe2000001000c */
[----:B------:R-:W-:Y:S01]  /*e3b0*/  IADD3 R123, R2, 0x40, RZ ;  /* 0x00000040027b7810 */ /* 0x000fe20007ffe0ff */
[C---:B------:R-:W-:Y:S02]  /*e3c0*/  FFMA.FTZ R15, R0.reuse, R122, R15 ;  /* 0x0000007a000f7223 */ /* 0x040fe4000001000f */
[CC--:B-1----:R-:W-:Y:S02]  /*e3d0*/  FFMA.FTZ R30, R0.reuse, R129.reuse, R30 ;  /* 0x00000081001e7223 */ /* 0x0c2fe4000001001e */
[C---:B------:R-:W-:Y:S01]  /*e3e0*/  FFMA.FTZ R28, R0.reuse, R129, R28 ;  /* 0x00000081001c7223 */ /* 0x040fe2000001001c */
[----:B------:R-:W-:Y:S01]  /*e3f0*/  FMNMX.FTZ R129, R7, R130, !PT ;  /* 0x0000008207817209 */ /* 0x000fe20007810000 */
[----:B------:R-:W-:Y:S01]  /*e400*/  FFMA.FTZ R13, R0, R122, R13 ;  /* 0x0000007a000d7223 */ /* 0x000fe2000001000d */
[----:B------:R-:W1:Y:S01]  /*e410*/  I2F R125, R125 ;  /* 0x0000007d007d7306 */ /* 0x000e620000201400 */
[----:B------:R-:W-:Y:S01]  /*e420*/  FMNMX.FTZ R130, R4, R116, !PT ;  /* 0x0000007404827209 */ /* 0x000fe20007810000 */
[----:B------:R-:W-:Y:S01]  /*e430*/  FFMA.FTZ R18, R0, R121, R18 ;  /* 0x0000007900127223 */ /* 0x000fe20000010012 */
[----:B------:R-:W-:Y:S01]  /*e440*/  IADD3 R122, R2, 0x41, RZ ;  /* 0x00000041027a7810 */ /* 0x000fe20007ffe0ff */
[C---:B--2---:R-:W-:Y:S01]  /*e450*/  FFMA.FTZ R31, R0.reuse, R126, R31 ;  /* 0x0000007e001f7223 */ /* 0x044fe2000001001f */
[----:B------:R-:W-:Y:S01]  /*e460*/  FMNMX.FTZ R131, R5, R130, !PT ;  /* 0x0000008205837209 */ /* 0x000fe20007810000 */
[----:B------:R-:W-:Y:S01]  /*e470*/  FFMA.FTZ R29, R0, R126, R29 ;  /* 0x0000007e001d7223 */ /* 0x000fe2000001001d */
[----:B------:R-:W-:Y:S01]  /*e480*/  FMNMX.FTZ R126, R10, R129, !PT ;  /* 0x000000810a7e7209 */ /* 0x000fe20007810000 */
[----:B------:R-:W-:Y:S01]  /*e490*/  FFMA.FTZ R16, R0, R121, R16 ;  /* 0x0000007900107223 */ /* 0x000fe20000010010 */
[----:B------:R-:W-:Y:S01]  /*e4a0*/  FMNMX.FTZ R130, R8, R131, !PT ;  /* 0x0000008308827209 */ /* 0x000fe20007810000 */
[----:B------:R-:W2:Y:S01]  /*e4b0*/  I2F R123, R123 ;  /* 0x0000007b007b7306 */ /* 0x000ea20000201400 */
[----:B------:R-:W-:Y:S01]  /*e4c0*/  FMNMX.FTZ R129, R11, R126, !PT ;  /* 0x0000007e0b817209 */ /* 0x000fe20007810000 */
[C---:B------:R-:W-:Y:S01]  /*e4d0*/  FFMA.FTZ R19, R0.reuse, R120, R19 ;  /* 0x0000007800137223 */ /* 0x040fe20000010013 */
[----:B------:R-:W-:Y:S01]  /*e4e0*/  FMNMX.FTZ R131, R9, R130, !PT ;  /* 0x0000008209837209 */ /* 0x000fe20007810000 */
[----:B------:R-:W-:Y:S01]  /*e4f0*/  FFMA.FTZ R17, R0, R120, R17 ;  /* 0x0000007800117223 */ /* 0x000fe20000010011 */
[----:B------:R-:W-:Y:S01]  /*e500*/  FMNMX.FTZ R126, R14, R129, !PT ;  /* 0x000000810e7e7209 */ /* 0x000fe20007810000 */
[----:B------:R-:W-:Y:S01]  /*e510*/  FFMA.FTZ R25, R0, R128, R25 ;  /* 0x0000008000197223 */ /* 0x000fe20000010019 */
[----:B------:R-:W-:Y:S01]  /*e520*/  FMNMX.FTZ R130, R12, R131, !PT ;  /* 0x000000830c827209 */ /* 0x000fe20007810000 */
[CC--:B---3--:R-:W-:Y:S01]  /*e530*/  FFMA.FTZ R34, R0.reuse, R127.reuse, R34 ;  /* 0x0000007f00227223 */ /* 0x0c8fe20000010022 */
[----:B------:R-:W-:Y:S01]  /*e540*/  FMNMX.FTZ R129, R15, R126, !PT ;  /* 0x0000007e0f817209 */ /* 0x000fe20007810000 */
[----:B------:R-:W3:Y:S01]  /*e550*/  I2F R119, R119 ;  /* 0x0000007700777306 */ /* 0x000ee20000201400 */
[----:B------:R-:W-:Y:S01]  /*e560*/  FMNMX.FTZ R131, R13, R130, !PT ;  /* 0x000000820d837209 */ /* 0x000fe20007810000 */
[----:B------:R-:W-:Y:S01]  /*e570*/  FFMA.FTZ R32, R0, R127, R32 ;  /* 0x0000007f00207223 */ /* 0x000fe20000010020 */
[----:B------:R-:W-:Y:S01]  /*e580*/  FMNMX.FTZ R126, R18, R129, !PT ;  /* 0x00000081127e7209 */ /* 0x000fe20007810000 */
[----:B-1----:R-:W-:Y:S01]  /*e590*/  FFMA.FTZ R35, R0, R125, R35 ;  /* 0x0000007d00237223 */ /* 0x002fe20000010023 */
[----:B------:R-:W-:Y:S01]  /*e5a0*/  FMNMX.FTZ R130, R16, R131, !PT ;  /* 0x0000008310827209 */ /* 0x000fe20007810000 */
[----:B------:R-:W-:Y:S01]  /*e5b0*/  FFMA.FTZ R33, R0, R125, R33 ;  /* 0x0000007d00217223 */ /* 0x000fe20000010021 */
[----:B------:R-:W-:Y:S02]  /*e5c0*/  FMNMX.FTZ R129, R19, R126, !PT ;  /* 0x0000007e13817209 */ /* 0x000fe40007810000 */
[----:B------:R-:W-:Y:S01]  /*e5d0*/  IADD3 R120, R2, 0x49, RZ ;  /* 0x0000004902787810 */ /* 0x000fe20007ffe0ff */
[----:B------:R-:W1:Y:S01]  /*e5e0*/  I2F R122, R122 ;  /* 0x0000007a007a7306 */ /* 0x000e620000201400 */
[----:B------:R-:W-:Y:S02]  /*e5f0*/  FMNMX.FTZ R126, R22, R129, !PT ;  /* 0x00000081167e7209 */ /* 0x000fe40007810000 */
[----:B------:R-:W-:Y:S01]  /*e600*/  FMNMX.FTZ R131, R17, R130, !PT ;  /* 0x0000008211837209 */ /* 0x000fe20007810000 */
[CC--:B--2---:R-:W-:Y:S01]  /*e610*/  FFMA.FTZ R38, R0.reuse, R123.reuse, R38 ;  /* 0x0000007b00267223 */ /* 0x0c4fe20000010026 */
[----:B------:R-:W-:Y:S01]  /*e620*/  FMNMX.FTZ R129, R23, R126, !PT ;  /* 0x0000007e17817209 */ /* 0x000fe20007810000 */
[----:B------:R-:W-:Y:S01]  /*e630*/  FFMA.FTZ R36, R0, R123, R36 ;  /* 0x0000007b00247223 */ /* 0x000fe20000010024 */
[----:B------:R-:W-:Y:S02]  /*e640*/  FMNMX.FTZ R130, R20, R131, !PT ;  /* 0x0000008314827209 */ /* 0x000fe40007810000 */
[----:B------:R-:W-:Y:S01]  /*e650*/  FMNMX.FTZ R126, R26, R129, !PT ;  /* 0x000000811a7e7209 */ /* 0x000fe20007810000 */
[----:B------:R-:W2:Y:S01]  /*e660*/  I2F R120, R120 ;  /* 0x0000007800787306 */ /* 0x000ea20000201400 */
[----:B------:R-:W-:Y:S02]  /*e670*/  IADD3 R121, R2, 0x48, RZ ;  /* 0x0000004802797810 */ /* 0x000fe40007ffe0ff */
[----:B------:R-:W-:Y:S01]  /*e680*/  FMNMX.FTZ R131, R21, R130, !PT ;  /* 0x0000008215837209 */ /* 0x000fe20007810000 */
[CC--:B---3--:R-:W-:Y:S01]  /*e690*/  FFMA.FTZ R46, R0.reuse, R119.reuse, R46 ;  /* 0x00000077002e7223 */ /* 0x0c8fe2000001002e */
[----:B------:R-:W-:Y:S01]  /*e6a0*/  FMNMX.FTZ R129, R27, R126, !PT ;  /* 0x0000007e1b817209 */ /* 0x000fe20007810000 */
[----:B------:R-:W-:Y:S01]  /*e6b0*/  FFMA.FTZ R44, R0, R119, R44 ;  /* 0x00000077002c7223 */ /* 0x000fe2000001002c */
[----:B------:R-:W-:Y:S02]  /*e6c0*/  FMNMX.FTZ R130, R24, R131, !PT ;  /* 0x0000008318827209 */ /* 0x000fe40007810000 */
[----:B------:R-:W-:Y:S01]  /*e6d0*/  FMNMX.FTZ R126, R30, R129, !PT ;  /* 0x000000811e7e7209 */ /* 0x000fe20007810000 */
[----:B------:R-:W3:Y:S01]  /*e6e0*/  I2F R121, R121 ;  /* 0x0000007900797306 */ /* 0x000ee20000201400 */
[----:B------:R-:W-:Y:S02]  /*e6f0*/  FMNMX.FTZ R131, R25, R130, !PT ;  /* 0x0000008219837209 */ /* 0x000fe40007810000 */
[----:B------:R-:W-:Y:S01]  /*e700*/  FMNMX.FTZ R129, R31, R126, !PT ;  /* 0x0000007e1f817209 */ /* 0x000fe20007810000 */
[-C--:B-1----:R-:W-:Y:S01]  /*e710*/  FFMA.FTZ R39, R0, R122.reuse, R39 ;  /* 0x0000007a00277223 */ /* 0x082fe20000010027 */
[----:B------:R-:W-:Y:S01]  /*e720*/  FMNMX.FTZ R130, R28, R131, !PT ;  /* 0x000000831c827209 */ /* 0x000fe20007810000 */
[----:B------:R-:W-:Y:S01]  /*e730*/  FFMA.FTZ R37, R0, R122, R37 ;  /* 0x0000007a00257223 */ /* 0x000fe20000010025 */
[----:B------:R-:W-:Y:S02]  /*e740*/  FMNMX.FTZ R126, R34, R129, !PT ;  /* 0x00000081227e7209 */ /* 0x000fe40007810000 */
[----:B------:R-:W-:Y:S01]  /*e750*/  FMNMX.FTZ R131, R29, R130, !PT ;  /* 0x000000821d837209 */ /* 0x000fe20007810000 */
[----:B------:R-:W1:Y:S01]  /*e760*/  I2F R118, R118 ;  /* 0x0000007600767306 */ /* 0x000e620000201400 */
[----:B------:R-:W-:Y:S02]  /*e770*/  IADD3 R128, R2, 0x59, RZ ;  /* 0x0000005902807810 */ /* 0x000fe40007ffe0ff */
[----:B------:R-:W-:Y:S01]  /*e780*/  FMNMX.FTZ R129, R35, R126, !PT ;  /* 0x0000007e23817209 */ /* 0x000fe20007810000 */
[-C--:B--2---:R-:W-:Y:S01]  /*e790*/  FFMA.FTZ R43, R0, R120.reuse, R43 ;  /* 0x00000078002b7223 */ /* 0x084fe2000001002b */
[----:B------:R-:W-:Y:S01]  /*e7a0*/  FMNMX.FTZ R130, R32, R131, !PT ;  /* 0x0000008320827209 */ /* 0x000fe20007810000 */
[----:B------:R-:W-:Y:S01]  /*e7b0*/  FFMA.FTZ R41, R0, R120, R41 ;  /* 0x0000007800297223 */ /* 0x000fe20000010029 */
[C---:B------:R-:W-:Y:S02]  /*e7c0*/  IADD3 R120, R2.reuse, 0x71, RZ ;  /* 0x0000007102787810 */ /* 0x040fe40007ffe0ff */
[----:B------:R-:W-:Y:S01]  /*e7d0*/  IADD3 R127, R2, 0x60, RZ ;  /* 0x00000060027f7810 */ /* 0x000fe20007ffe0ff */
[----:B------:R-:W2:Y:S01]  /*e7e0*/  I2F R3, R3 ;  /* 0x0000000300037306 */ /* 0x000ea20000201400 */
[----:B------:R-:W-:Y:S02]  /*e7f0*/  FMNMX.FTZ R126, R38, R129, !PT ;  /* 0x00000081267e7209 */ /* 0x000fe40007810000 */
[----:B------:R-:W-:Y:S01]  /*e800*/  FMNMX.FTZ R131, R33, R130, !PT ;  /* 0x0000008221837209 */ /* 0x000fe20007810000 */
[-C--:B---3--:R-:W-:Y:S01]  /*e810*/  FFMA.FTZ R42, R0, R121.reuse, R42 ;  /* 0x00000079002a7223 */ /* 0x088fe2000001002a */
[----:B------:R-:W-:Y:S01]  /*e820*/  IADD3 R125, R2, 0x61, RZ ;  /* 0x00000061027d7810 */ /* 0x000fe20007ffe0ff */
[----:B------:R-:W-:Y:S01]  /*e830*/  FFMA.FTZ R40, R0, R121, R40 ;  /* 0x0000007900287223 */ /* 0x000fe20000010028 */
[----:B------:R-:W-:Y:S02]  /*e840*/  FMNMX.FTZ R129, R39, R126, !PT ;  /* 0x0000007e27817209 */ /* 0x000fe40007810000 */
[----:B------:R-:W-:Y:S01]  /*e850*/  FMNMX.FTZ R126, R36, R131, !PT ;  /* 0x00000083247e7209 */ /* 0x000fe20007810000 */
[----:B------:R-:W3:Y:S01]  /*e860*/  I2F R128, R128 ;  /* 0x0000008000807306 */ /* 0x000ee20000201400 */
[----:B------:R-:W-:Y:S02]  /*e870*/  IADD3 R123, R2, 0x68, RZ ;  /* 0x00000068027b7810 */ /* 0x000fe40007ffe0ff */
[----:B------:R-:W-:Y:S01]  /*e880*/  FMNMX.FTZ R130, R42, R129, !PT ;  /* 0x000000812a827209 */ /* 0x000fe20007810000 */
[C---:B-1----:R-:W-:Y:S01]  /*e890*/  FFMA.FTZ R47, R0.reuse, R118, R47 ;  /* 0x00000076002f7223 */ /* 0x042fe2000001002f */
[----:B------:R-:W-:Y:S01]  /*e8a0*/  FMNMX.FTZ R133, R37, R126, !PT ;  /* 0x0000007e25857209 */ /* 0x000fe20007810000 */
[----:B------:R-:W-:Y:S01]  /*e8b0*/  FFMA.FTZ R45, R0, R118, R45 ;  /* 0x00000076002d7223 */ /* 0x000fe2000001002d */
[----:B------:R-:W-:Y:S02]  /*e8c0*/  IADD3 R122, R2, 0x69, RZ ;  /* 0x00000069027a7810 */ /* 0x000fe40007ffe0ff */
[----:B------:R-:W-:Y:S01]  /*e8d0*/  FMNMX.FTZ R131, R43, R130, !PT ;  /* 0x000000822b837209 */ /* 0x000fe20007810000 */
[----:B------:R-:W1:Y:S01]  /*e8e0*/  I2F R119, R120 ;  /* 0x0000007800777306 */ /* 0x000e620000201400 */
[----:B------:R-:W-:Y:S02]  /*e8f0*/  FMNMX.FTZ R126, R40, R133, !PT ;  /* 0x00000085287e7209 */ /* 0x000fe40007810000 */
[----:B------:R-:W-:Y:S01]  /*e900*/  IADD3 R121, R2, 0x70, RZ ;  /* 0x0000007002797810 */ /* 0x000fe20007ffe0ff */
[----:B--2---:R-:W-:Y:S01]  /*e910*/  FFMA.FTZ R50, R0, R3, R50 ;  /* 0x0000000300327223 */ /* 0x004fe20000010032 */
[----:B------:R-:W-:Y:S01]  /*e920*/  FMNMX.FTZ R118, R46, R131, !PT ;  /* 0x000000832e767209 */ /* 0x000fe20007810000 */
[----:B------:R-:W-:Y:S01]  /*e930*/  FFMA.FTZ R48, R0, R3, R48 ;  /* 0x0000000300307223 */ /* 0x000fe20000010030 */
[----:B------:R-:W-:Y:S02]  /*e940*/  FMNMX.FTZ R3, R41, R126, !PT ;  /* 0x0000007e29037209 */ /* 0x000fe40007810000 */
[----:B------:R-:W-:Y:S01]  /*e950*/  FMNMX.FTZ R131, R47, R118, !PT ;  /* 0x000000762f837209 */ /* 0x000fe20007810000 */
[----:B------:R-:W2:Y:S01]  /*e960*/  I2F R127, R127 ;  /* 0x0000007f007f7306 */ /* 0x000ea20000201400 */
[----:B------:R-:W-:Y:S02]  /*e970*/  FMNMX.FTZ R118, R44, R3, !PT ;  /* 0x000000032c767209 */ /* 0x000fe40007810000 */
[----:B------:R-:W-:Y:S01]  /*e980*/  IADD3 R129, R2, 0x78, RZ ;  /* 0x0000007802817810 */ /* 0x000fe20007ffe0ff */
[C---:B---3--:R-:W-:Y:S01]  /*e990*/  FFMA.FTZ R51, R0.reuse, R128, R51 ;  /* 0x0000008000337223 */ /* 0x048fe20000010033 */
[----:B------:R-:W-:Y:S01]  /*e9a0*/  FMNMX.FTZ R3, R45, R118, !PT ;  /* 0x000000762d037209 */ /* 0x000fe20007810000 */
[----:B------:R-:W-:Y:S01]  /*e9b0*/  FFMA.FTZ R49, R0, R128, R49 ;  /* 0x0000008000317223 */ /* 0x000fe20000010031 */
[----:B------:R-:W-:Y:S02]  /*e9c0*/  IADD3 R2, R2, 0x79, RZ ;  /* 0x0000007902027810 */ /* 0x000fe40007ffe0ff */
[----:B------:R-:W-:Y:S01]  /*e9d0*/  FMNMX.FTZ R118, R48, R3, !PT ;  /* 0x0000000330767209 */ /* 0x000fe20007810000 */
[----:B------:R-:W3:Y:S03]  /*e9e0*/  I2F R125, R125 ;  /* 0x0000007d007d7306 */ /* 0x000ee60000201400 */
[----:B------:R-:W-:Y:S01]  /*e9f0*/  FMNMX.FTZ R3, R49, R118, !PT ;  /* 0x0000007631037209 */ /* 0x000fe20007810000 */
[----:B-1----:R-:W-:Y:S01]  /*ea00*/  FFMA.FTZ R63, R0, R119, R63 ;  /* 0x00000077003f7223 */ /* 0x002fe2000001003f */
[----:B------:R-:W-:Y:S01]  /*ea10*/  FMNMX.FTZ R120, R50, R131, !PT ;  /* 0x0000008332787209 */ /* 0x000fe20007810000 */
[C---:B------:R-:W-:Y:S03]  /*ea20*/  FFMA.FTZ R61, R0.reuse, R119, R61 ;  /* 0x00000077003d7223 */ /* 0x040fe6000001003d */
[----:B------:R-:W-:Y:S01]  /*ea30*/  FMNMX.FTZ R131, R51, R120, !PT ;  /* 0x0000007833837209 */ /* 0x000fe20007810000 */
[----:B------:R-:W1:Y:S01]  /*ea40*/  I2F R123, R123 ;  /* 0x0000007b007b7306 */ /* 0x000e620000201400 */
[CC--:B--2---:R-:W-:Y:S02]  /*ea50*/  FFMA.FTZ R54, R0.reuse, R127.reuse, R54 ;  /* 0x0000007f00367223 */ /* 0x0c4fe40000010036 */
[----:B------:R-:W-:Y:S03]  /*ea60*/  FFMA.FTZ R52, R0, R127, R52 ;  /* 0x0000007f00347223 */ /* 0x000fe60000010034 */
[----:B------:R-:W-:Y:S04]  /*ea70*/  FMNMX.FTZ R120, R54, R131, !PT ;  /* 0x0000008336787209 */ /* 0x000fe80007810000 */
[----:B------:R-:W2:Y:S01]  /*ea80*/  I2F R122, R122 ;  /* 0x0000007a007a7306 */ /* 0x000ea20000201400 */
[----:B------:R-:W-:Y:S01]  /*ea90*/  FMNMX.FTZ R118, R52, R3, !PT ;  /* 0x0000000334767209 */ /* 0x000fe20007810000 */
[CC--:B---3--:R-:W-:Y:S02]  /*eaa0*/  FFMA.FTZ R55, R0.reuse, R125.reuse, R55 ;  /* 0x0000007d00377223 */ /* 0x0c8fe40000010037 */
[C---:B------:R-:W-:Y:S03]  /*eab0*/  FFMA.FTZ R53, R0.reuse, R125, R53 ;  /* 0x0000007d00357223 */ /* 0x040fe60000010035 */
[----:B------:R-:W-:Y:S03]  /*eac0*/  FMNMX.FTZ R127, R55, R120, !PT ;  /* 0x00000078377f7209 */ /* 0x000fe60007810000 */
[----:B------:R-:W3:Y:S01]  /*ead0*/  I2F R121, R121 ;  /* 0x0000007900797306 */ /* 0x000ee20000201400 */
[----:B------:R-:W-:Y:S01]  /*eae0*/  FMNMX.FTZ R3, R53, R118, !PT ;  /* 0x0000007635037209 */ /* 0x000fe20007810000 */
[CC--:B-1----:R-:W-:Y:S02]  /*eaf0*/  FFMA.FTZ R58, R0.reuse, R123.reuse, R58 ;  /* 0x0000007b003a7223 */ /* 0x0c2fe4000001003a */
[----:B------:R-:W-:Y:S03]  /*eb00*/  FFMA.FTZ R56, R0, R123, R56 ;  /* 0x0000007b00387223 */ /* 0x000fe60000010038 */
[----:B------:R-:W-:Y:S03]  /*eb10*/  FMNMX.FTZ R120, R58, R127, !PT ;  /* 0x0000007f3a787209 */ /* 0x000fe60007810000 */
[----:B------:R-:W1:Y:S01]  /*eb20*/  I2F R129, R129 ;  /* 0x0000008100817306 */ /* 0x000e620000201400 */
[----:B------:R-:W-:Y:S01]  /*eb30*/  FMNMX.FTZ R118, R56, R3, !PT ;  /* 0x0000000338767209 */ /* 0x000fe20007810000 */
[CC--:B--2---:R-:W-:Y:S02]  /*eb40*/  FFMA.FTZ R59, R0.reuse, R122.reuse, R59 ;  /* 0x0000007a003b7223 */ /* 0x0c4fe4000001003b */
[C---:B------:R-:W-:Y:S03]  /*eb50*/  FFMA.FTZ R57, R0.reuse, R122, R57 ;  /* 0x0000007a00397223 */ /* 0x040fe60000010039 */
[----:B------:R-:W-:Y:S03]  /*eb60*/  FMNMX.FTZ R123, R59, R120, !PT ;  /* 0x000000783b7b7209 */ /* 0x000fe60007810000 */
[----:B------:R-:W2:Y:S01]  /*eb70*/  I2F R2, R2 ;  /* 0x0000000200027306 */ /* 0x000ea20000201400 */
[CC--:B---3--:R-:W-:Y:S02]  /*eb80*/  FFMA.FTZ R62, R0.reuse, R121.reuse, R62 ;  /* 0x00000079003e7223 */ /* 0x0c8fe4000001003e */
[----:B------:R-:W-:Y:S01]  /*eb90*/  FFMA.FTZ R60, R0, R121, R60 ;  /* 0x00000079003c7223 */ /* 0x000fe2000001003c */
[----:B------:R-:W-:Y:S02]  /*eba0*/  FMNMX.FTZ R121, R57, R118, !PT ;  /* 0x0000007639797209 */ /* 0x000fe40007810000 */
[----:B------:R-:W-:Y:S04]  /*ebb0*/  FMNMX.FTZ R120, R62, R123, !PT ;  /* 0x0000007b3e787209 */ /* 0x000fe80007810000 */
[----:B------:R-:W-:Y:S01]  /*ebc0*/  FMNMX.FTZ R3, R63, R120, !PT ;  /* 0x000000783f037209 */ /* 0x000fe20007810000 */
[----:B-1----:R-:W-:Y:S01]  /*ebd0*/  FFMA.FTZ R66, R0, R129, R66 ;  /* 0x0000008100427223 */ /* 0x002fe20000010042 */
[----:B------:R-:W-:Y:S01]  /*ebe0*/  FMNMX.FTZ R120, R60, R121, !PT ;  /* 0x000000793c787209 */ /* 0x000fe20007810000 */
[----:B------:R-:W-:Y:S03]  /*ebf0*/  FFMA.FTZ R64, R0, R129, R64 ;  /* 0x0000008100407223 */ /* 0x000fe60000010040 */
[----:B------:R-:W-:Y:S02]  /*ec00*/  FMNMX.FTZ R118, R66, R3, !PT ;  /* 0x0000000342767209 */ /* 0x000fe40007810000 */
[----:B------:R-:W-:Y:S01]  /*ec10*/  FMNMX.FTZ R3, R61, R120, !PT ;  /* 0x000000783d037209 */ /* 0x000fe20007810000 */
[CC--:B--2---:R-:W-:Y:S02]  /*ec20*/  FFMA.FTZ R67, R0.reuse, R2.reuse, R67 ;  /* 0x0000000200437223 */ /* 0x0c4fe40000010043 */
[----:B------:R-:W-:Y:S03]  /*ec30*/  FFMA.FTZ R65, R0, R2, R65 ;  /* 0x0000000200417223 */ /* 0x000fe60000010041 */
[----:B------:R-:W-:Y:S02]  /*ec40*/  FMNMX.FTZ R121, R67, R118, !PT ;  /* 0x0000007643797209 */ /* 0x000fe40007810000 */
[----:B------:R-:W-:Y:S03]  /*ec50*/  FMNMX.FTZ R118, R64, R3, !PT ;  /* 0x0000000340767209 */ /* 0x000fe60007810000 */
[----:B------:R-:W1:Y:S01]  /*ec60*/  SHFL.BFLY PT, R2, R121, 0x2, 0x1f ;  /* 0x0c401f0079027f89 */ /* 0x000e6200000e0000 */
[----:B------:R-:W-:Y:S07]  /*ec70*/  FMNMX.FTZ R122, R65, R118, !PT ;  /* 0x00000076417a7209 */ /* 0x000fee0007810000 */
[----:B------:R-:W2:Y:S01]  /*ec80*/  SHFL.BFLY PT, R3, R122, 0x2, 0x1f ;  /* 0x0c401f007a037f89 */ /* 0x000ea200000e0000 */
[----:B-1----:R-:W-:Y:S07]  /*ec90*/  FMNMX.FTZ R119, R121, R2, !PT ;  /* 0x0000000279777209 */ /* 0x002fee0007810000 */
[----:B------:R-:W1:Y:S01]  /*eca0*/  SHFL.BFLY PT, R2, R119, 0x1, 0x1f ;  /* 0x0c201f0077027f89 */ /* 0x000e6200000e0000 */
[----:B--2---:R-:W-:Y:S07]  /*ecb0*/  FMNMX.FTZ R120, R122, R3, !PT ;  /* 0x000000037a787209 */ /* 0x004fee0007810000 */
[----:B------:R-:W2:Y:S01]  /*ecc0*/  SHFL.BFLY PT, R3, R120, 0x1, 0x1f ;  /* 0x0c201f0078037f89 */ /* 0x000ea200000e0000 */
[----:B-1----:R-:W-:Y:S04]  /*ecd0*/  FMNMX.FTZ R2, R119, R2, !PT ;  /* 0x0000000277027209 */ /* 0x002fe80007810000 */
[C---:B------:R-:W-:Y:S01]  /*ece0*/  FSETP.NEU.FTZ.AND P0, PT, R2.reuse, -INF , PT ;  /* 0xff8000000200780b */ /* 0x040fe20003f1d000 */
[C---:B------:R-:W-:Y:S02]  /*ecf0*/  FADD.FTZ R118, -R2.reuse, R117 ;  /* 0x0000007502767221 */ /* 0x040fe40000010100 */
[----:B------:R-:W-:Y:S01]  /*ed00*/  FMUL.FTZ R121, R2, c[0x0][0x23c] ;  /* 0x00008f0002797a20 */ /* 0x000fe20000410000 */
[----:B--2---:R-:W-:Y:S01]  /*ed10*/  FMNMX.FTZ R3, R120, R3, !PT ;  /* 0x0000000378037209 */ /* 0x004fe20007810000 */
[----:B------:R-:W-:Y:S03]  /*ed20*/  FMUL.FTZ R117, R118, c[0x0][0x23c] ;  /* 0x00008f0076757a20 */ /* 0x000fe60000410000 */
[----:B------:R-:W-:Y:S01]  /*ed30*/  FSEL R119, R121, RZ, P0 ;  /* 0x000000ff79777208 */ /* 0x000fe20000000000 */
[C---:B------:R-:W-:Y:S01]  /*ed40*/  FADD.FTZ R118, -R3.reuse, R116 ;  /* 0x0000007403767221 */ /* 0x040fe20000010100 */
[C---:B------:R-:W-:Y:S01]  /*ed50*/  FSETP.NEU.FTZ.AND P0, PT, R3.reuse, -INF , PT ;  /* 0xff8000000300780b */ /* 0x040fe20003f1d000 */
[----:B------:R-:W1:Y:S01]  /*ed60*/  MUFU.EX2 R117, R117 ;  /* 0x0000007500757308 */ /* 0x000e620000000800 */
[----:B------:R-:W2:Y:S01]  /*ed70*/  LDSM.16.MT88.4 R120, [R170+0x9000] ;  /* 0x00900000aa78783b */ /* 0x000ea20000004200 */
[----:B------:R-:W-:Y:S02]  /*ed80*/  FMUL.FTZ R116, R118, c[0x0][0x23c] ;  /* 0x00008f0076747a20 */ /* 0x000fe40000410000 */
[----:B------:R-:W-:Y:S02]  /*ed90*/  FMUL.FTZ R118, R3, c[0x0][0x23c] ;  /* 0x00008f0003767a20 */ /* 0x000fe40000410000 */
[--C-:B------:R-:W-:Y:S02]  /*eda0*/  FFMA.FTZ R128, R10, c[0x0][0x23c], -R119.reuse ;  /* 0x00008f000a807a23 */ /* 0x100fe40000010877 */
[--C-:B------:R-:W-:Y:S01]  /*edb0*/  FFMA.FTZ R125, R11, c[0x0][0x23c], -R119.reuse ;  /* 0x00008f000b7d7a23 */ /* 0x100fe20000010877 */
[----:B------:R-:W-:Y:S01]  /*edc0*/  FSEL R118, R118, RZ, P0 ;  /* 0x000000ff76767208 */ /* 0x000fe20000000000 */
[----:B------:R-:W3:Y:S01]  /*edd0*/  MUFU.EX2 R116, R116 ;  /* 0x0000007400747308 */ /* 0x000ee20000000800 */
[--C-:B------:R-:W-:Y:S01]  /*ede0*/  FFMA.FTZ R138, R6, c[0x0][0x23c], -R119.reuse ;  /* 0x00008f00068a7a23 */ /* 0x100fe20000010877 */
[----:B------:R-:W-:Y:S01]  /*edf0*/  ISETP.GT.AND P0, PT, R180, 0x1, PT ;  /* 0x00000001b400780c */ /* 0x000fe20003f04270 */
[--C-:B------:R-:W-:Y:S01]  /*ee00*/  FFMA.FTZ R135, R7, c[0x0][0x23c], -R119.reuse ;  /* 0x00008f0007877a23 */ /* 0x100fe20000010877 */
[----:B------:R-:W-:Y:S01]  /*ee10*/  MOV R180, R124 ;  /* 0x0000007c00b47202 */ /* 0x000fe20000000f00 */
        /* <DEDUP_REMOVED lines=12> */
[C---:B---3--:R-:W-:Y:S02]  /*eee0*/  FMUL.FTZ R8, R116.reuse, R108 ;  /* 0x0000006c74087220 */ /* 0x048fe40000410000 */
[C---:B------:R-:W-:Y:S02]  /*eef0*/  FMUL.FTZ R9, R116.reuse, R109 ;  /* 0x0000006d74097220 */ /* 0x040fe40000410000 */
[----:B------:R-:W3:Y:S01]  /*ef00*/  LDSM.16.MT88.4 R108, [R168+0x9000] ;  /* 0x00900000a86c783b */ /* 0x000ee20000004200 */
[----:B------:R-:W-:Y:S01]  /*ef10*/  MUFU.EX2 R128, R128 ;  /* 0x0000008000807308 */ /* 0x000fe20000000800 */
        /* <DEDUP_REMOVED lines=18> */
[----:B------:R-:W1:Y:S01]  /*f040*/  MUFU.EX2 R129, R129 ;  /* 0x0000008100817308 */ /* 0x000e620000000800 */
[C---:B------:R-:W-:Y:S02]  /*f050*/  FMUL.FTZ R80, R116.reuse, R80 ;  /* 0x0000005074507220 */ /* 0x040fe40000410000 */
[C---:B------:R-:W-:Y:S01]  /*f060*/  FMUL.FTZ R81, R116.reuse, R81 ;  /* 0x0000005174517220 */ /* 0x040fe20000410000 */
[----:B----4-:R-:W-:Y:S01]  /*f070*/  F2FP.PACK_AB R115, R125, R128 ;  /* 0x000000807d73723e */ /* 0x010fe200000000ff */
        /* <DEDUP_REMOVED lines=21> */
[C---:B------:R-:W-:Y:S02]  /*f1d0*/  FMUL.FTZ R103, R117.reuse, R103 ;  /* 0x0000006775677220 */ /* 0x040fe40000410000 */
[C---:B------:R-:W-:Y:S02]  /*f1e0*/  FMUL.FTZ R100, R116.reuse, R100 ;  /* 0x0000006474647220 */ /* 0x040fe40000410000 */
[----:B------:R-:W-:Y:S01]  /*f1f0*/  FMUL.FTZ R101, R116, R101 ;  /* 0x0000006574657220 */ /* 0x000fe20000410000 */
[----:B----4-:R-:W-:Y:S01]  /*f200*/  F2FP.PACK_AB R114, R126, R127 ;  /* 0x0000007f7e72723e */ /* 0x010fe200000000ff */
[----:B------:R-:W-:Y:S02]  /*f210*/  FMUL.FTZ R14, R117, R106 ;  /* 0x0000006a750e7220 */ /* 0x000fe40000410000 */
[--C-:B------:R-:W-:Y:S02]  /*f220*/  FFMA.FTZ R131, R22, c[0x0][0x23c], -R119.reuse ;  /* 0x00008f0016837a23 */ /* 0x100fe40000010877 */
[--C-:B------:R-:W-:Y:S02]  /*f230*/  FFMA.FTZ R130, R23, c[0x0][0x23c], -R119.reuse ;  /* 0x00008f0017827a23 */ /* 0x100fe40000010877 */
[C---:B--2---:R-:W-:Y:S02]  /*f240*/  HMMA.16816.F32 R4, R112.reuse, R120, R4 ;  /* 0x000000787004723c */ /* 0x044fe40000001804 */
[----:B------:R-:W-:Y:S03]  /*f250*/  MUFU.EX2 R131, R131 ;  /* 0x0000008300837308 */ /* 0x000fe60000000800 */
[--C-:B------:R-:W-:Y:S02]  /*f260*/  FFMA.FTZ R132, R20, c[0x0][0x23c], -R118.reuse ;  /* 0x00008f0014847a23 */ /* 0x100fe40000010876 */
[--C-:B------:R-:W-:Y:S01]  /*f270*/  FFMA.FTZ R141, R30, c[0x0][0x23c], -R119.reuse ;  /* 0x00008f001e8d7a23 */ /* 0x100fe20000010877 */
[C---:B------:R-:W-:Y:S04]  /*f280*/  HMMA.16816.F32 R8, R112.reuse, R122, R8 ;  /* 0x0000007a7008723c */ /* 0x040fe80000001808 */
[--C-:B------:R-:W-:Y:S01]  /*f290*/  FFMA.FTZ R136, R31, c[0x0][0x23c], -R119.reuse ;  /* 0x00008f001f887a23 */ /* 0x100fe20000010877 */
[----:B------:R-:W-:Y:S01]  /*f2a0*/  MUFU.EX2 R130, R130 ;  /* 0x0000008200827308 */ /* 0x000fe20000000800 */
[--C-:B------:R-:W-:Y:S02]  /*f2b0*/  FFMA.FTZ R137, R34, c[0x0][0x23c], -R119.reuse ;  /* 0x00008f0022897a23 */ /* 0x100fe40000010877 */
[C---:B---3--:R-:W-:Y:S04]  /*f2c0*/  HMMA.16816.F32 R68, R112.reuse, R108, R68 ;  /* 0x0000006c7044723c */ /* 0x048fe80000001844 */
[--C-:B------:R-:W-:Y:S02]  /*f2d0*/  FFMA.FTZ R122, R25, c[0x0][0x23c], -R118.reuse ;  /* 0x00008f00197a7a23 */ /* 0x100fe40000010876 */
[--C-:B------:R-:W-:Y:S01]  /*f2e0*/  FFMA.FTZ R134, R35, c[0x0][0x23c], -R119.reuse ;  /* 0x00008f0023867a23 */ /* 0x100fe20000010877 */
[----:B------:R-:W-:Y:S01]  /*f2f0*/  MUFU.EX2 R132, R132 ;  /* 0x0000008400847308 */ /* 0x000fe20000000800 */
[C---:B------:R-:W-:Y:S01]  /*f300*/  HMMA.16816.F32 R72, R112.reuse, R110, R72 ;  /* 0x0000006e7048723c */ /* 0x040fe20000001848 */
[----:B------:R-:W1:Y:S03]  /*f310*/  LDSM.16.MT88.4 R108, [R170+0xb000] ;  /* 0x00b00000aa6c783b */ /* 0x000e660000004200 */
[--C-:B------:R-:W-:Y:S02]  /*f320*/  FFMA.FTZ R140, R28, c[0x0][0x23c], -R118.reuse ;  /* 0x00008f001c8c7a23 */ /* 0x100fe40000010876 */
[--C-:B------:R-:W-:Y:S02]  /*f330*/  FFMA.FTZ R139, R29, c[0x0][0x23c], -R118.reuse ;  /* 0x00008f001d8b7a23 */ /* 0x100fe40000010876 */
[--C-:B------:R-:W-:Y:S01]  /*f340*/  FFMA.FTZ R144, R32, c[0x0][0x23c], -R118.reuse ;  /* 0x00008f0020907a23 */ /* 0x100fe20000010876 */
[----:B------:R-:W-:Y:S01]  /*f350*/  LDSM.16.MT88.4 R28, [R170+0xc000] ;  /* 0x00c00000aa1c783b */ /* 0x000fe20000004200 */
[----:B------:R-:W-:Y:S02]  /*f360*/  MUFU.EX2 R122, R122 ;  /* 0x0000007a007a7308 */ /* 0x000fe40000000800 */
[--C-:B------:R-:W-:Y:S02]  /*f370*/  FFMA.FTZ R143, R33, c[0x0][0x23c], -R118.reuse ;  /* 0x00008f00218f7a23 */ /* 0x100fe40000010876 */
[--C-:B------:R-:W-:Y:S02]  /*f380*/  FFMA.FTZ R152, R38, c[0x0][0x23c], -R119.reuse ;  /* 0x00008f0026987a23 */ /* 0x100fe40000010877 */
[--C-:B------:R-:W-:Y:S01]  /*f390*/  FFMA.FTZ R147, R39, c[0x0][0x23c], -R119.reuse ;  /* 0x00008f0027937a23 */ /* 0x100fe20000010877 */
[----:B------:R-:W-:Y:S01]  /*f3a0*/  LDSM.16.MT88.4 R32, [R170+0xc400] ;  /* 0x00c40000aa20783b */ /* 0x000fe20000004200 */
[--C-:B------:R-:W-:Y:S02]  /*f3b0*/  FFMA.FTZ R148, R42, c[0x0][0x23c], -R119.reuse ;  /* 0x00008f002a947a23 */ /* 0x100fe40000010877 */
[--C-:B------:R-:W-:Y:S01]  /*f3c0*/  FFMA.FTZ R145, R43, c[0x0][0x23c], -R119.reuse ;  /* 0x00008f002b917a23 */ /* 0x100fe20000010877 */
[----:B------:R-:W-:Y:S01]  /*f3d0*/  MUFU.EX2 R141, R141 ;  /* 0x0000008d008d7308 */ /* 0x000fe20000000800 */
[--C-:B------:R-:W-:Y:S02]  /*f3e0*/  FFMA.FTZ R149, R36, c[0x0][0x23c], -R118.reuse ;  /* 0x00008f0024957a23 */ /* 0x100fe40000010876 */
[--C-:B------:R-:W-:Y:S02]  /*f3f0*/  FFMA.FTZ R150, R37, c[0x0][0x23c], -R118.reuse ;  /* 0x00008f0025967a23 */ /* 0x100fe40000010876 */
[----:B------:R-:W-:Y:S01]  /*f400*/  LDSM.16.MT88.4 R36, [R168+0xc800] ;  /* 0x00c80000a824783b */ /* 0x000fe20000004200 */
[--C-:B------:R-:W-:Y:S02]  /*f410*/  FFMA.FTZ R151, R40, c[0x0][0x23c], -R118.reuse ;  /* 0x00008f0028977a23 */ /* 0x100fe40000010876 */
[--C-:B------:R-:W-:Y:S02]  /*f420*/  FFMA.FTZ R154, R41, c[0x0][0x23c], -R118.reuse ;  /* 0x00008f00299a7a23 */ /* 0x100fe40000010876 */
[--C-:B------:R-:W-:Y:S01]  /*f430*/  FFMA.FTZ R123, R15, c[0x0][0x23c], -R119.reuse ;  /* 0x00008f000f7b7a23 */ /* 0x100fe20000010877 */
[----:B------:R-:W-:Y:S01]  /*f440*/  MUFU.EX2 R136, R136 ;  /* 0x0000008800887308 */ /* 0x000fe20000000800 */
[----:B------:R-:W-:Y:S01]  /*f450*/  FMUL.FTZ R15, R117, R107 ;  /* 0x0000006b750f7220 */ /* 0x000fe20000410000 */
[----:B------:R-:W-:Y:S01]  /*f460*/  LDSM.16.MT88.4 R40, [R168+0xe800] ;  /* 0x00e80000a828783b */ /* 0x000fe20000004200 */
[--C-:B------:R-:W-:Y:S02]  /*f470*/  FFMA.FTZ R133, R12, c[0x0][0x23c], -R118.reuse ;  /* 0x00008f000c857a23 */ /* 0x100fe40000010876 */
[----:B------:R-:W-:Y:S02]  /*f480*/  FMUL.FTZ R12, R116, R104 ;  /* 0x00000068740c7220 */ /* 0x000fe40000410000 */
[--C-:B------:R-:W-:Y:S01]  /*f490*/  FFMA.FTZ R121, R18, c[0x0][0x23c], -R119.reuse ;  /* 0x00008f0012797a23 */ /* 0x100fe20000010877 */
[C---:B-1----:R-:W-:Y:S02]  /*f4a0*/  HMMA.16816.F32 R76, R112.reuse, R108, R76 ;  /* 0x0000006c704c723c */ /* 0x042fe4000000184c */
[----:B------:R-:W-:Y:S01]  /*f4b0*/  MUFU.EX2 R123, R123 ;  /* 0x0000007b007b7308 */ /* 0x000fe20000000800 */
[--C-:B------:R-:W-:Y:S02]  /*f4c0*/  FFMA.FTZ R18, R13, c[0x0][0x23c], -R118.reuse ;  /* 0x00008f000d127a23 */ /* 0x100fe40000010876 */
[----:B------:R-:W-:Y:S02]  /*f4d0*/  FMUL.FTZ R13, R116, R105 ;  /* 0x00000069740d7220 */ /* 0x000fe40000410000 */
[----:B------:R-:W-:Y:S01]  /*f4e0*/  LDSM.16.MT88.4 R104, [R170+0x9400] ;  /* 0x00940000aa68783b */ /* 0x000fe20000004200 */
[C---:B------:R-:W-:Y:S04]  /*f4f0*/  HMMA.16816.F32 R80, R112.reuse, R110, R80 ;  /* 0x0000006e7050723c */ /* 0x040fe80000001850 */
[----:B------:R-:W-:Y:S01]  /*f500*/  MUFU.EX2 R121, R121 ;  /* 0x0000007900797308 */ /* 0x000fe20000000800 */
[--C-:B------:R-:W-:Y:S02]  /*f510*/  FFMA.FTZ R120, R19, c[0x0][0x23c], -R119.reuse ;  /* 0x00008f0013787a23 */ /* 0x100fe40000010877 */
[--C-:B------:R-:W-:Y:S01]  /*f520*/  FFMA.FTZ R52, R52, c[0x0][0x23c], -R118.reuse ;  /* 0x00008f0034347a23 */ /* 0x100fe20000010876 */
[----:B------:R-:W1:Y:S01]  /*f530*/  LDSM.16.MT88.4 R108, [R168+0xb000] ;  /* 0x00b00000a86c783b */ /* 0x000e620000004200 */
[--C-:B------:R-:W-:Y:S03]  /*f540*/  FFMA.FTZ R53, R53, c[0x0][0x23c], -R118.reuse ;  /* 0x00008f0035357a23 */ /* 0x100fe60000010876 */
        /* <DEDUP_REMOVED lines=9> */
[----:B------:R-:W-:Y:S02]  /*f5e0*/  FFMA.FTZ R64, R64, c[0x0][0x23c], -R118 ;  /* 0x00008f0040407a23 */ /* 0x000fe40000010876 */
[----:B------:R-:W-:Y:S02]  /*f5f0*/  FFMA.FTZ R138, R117, R196, R138 ;  /* 0x000000c4758a7223 */ /* 0x000fe4000001008a */
        /* <DEDUP_REMOVED lines=10> */
[----:B------:R-:W-:Y:S01]  /*f6a0*/  FFMA.FTZ R59, R62, c[0x0][0x23c], -R119 ;  /* 0x00008f003e3b7a23 */ /* 0x000fe20000010877 */
[C---:B-1----:R-:W-:Y:S03]  /*f6b0*/  HMMA.16816.F32 R84, R112.reuse, R108, R84 ;  /* 0x0000006c7054723c */ /* 0x042fe60000001854 */
[----:B------:R-:W-:Y:S02]  /*f6c0*/  FFMA.FTZ R62, R61, c[0x0][0x23c], -R118 ;  /* 0x00008f003d3e7a23 */ /* 0x000fe40000010876 */
[----:B------:R-:W-:Y:S01]  /*f6d0*/  FFMA.FTZ R142, R116, R197, R142 ;  /* 0x000000c5748e7223 */ /* 0x000fe2000001008e */
[----:B------:R-:W-:Y:S01]  /*f6e0*/  MUFU.EX2 R51, R51 ;  /* 0x0000003300337308 */ /* 0x000fe20000000800 */
[----:B------:R-:W-:Y:S01]  /*f6f0*/  FADD.FTZ R135, R135, R138 ;  /* 0x0000008a87877221 */ /* 0x000fe20000010000 */
[C---:B------:R-:W-:Y:S01]  /*f700*/  HMMA.16816.F32 R88, R112.reuse, R110, R88 ;  /* 0x0000006e7058723c */ /* 0x040fe20000001858 */
[----:B------:R-:W1:Y:S03]  /*f710*/  LDSM.16.MT88.4 R108, [R170+0xd000] ;  /* 0x00d00000aa6c783b */ /* 0x000e660000004200 */
[----:B------:R-:W-:Y:S01]  /*f720*/  FADD.FTZ R142, R129, R142 ;  /* 0x0000008e818e7221 */ /* 0x000fe20000010000 */
[----:B------:R-:W-:Y:S01]  /*f730*/  MOV R116, R3 ;  /* 0x0000000300747202 */ /* 0x000fe20000000f00 */
[----:B------:R-:W-:Y:S02]  /*f740*/  FADD.FTZ R128, R128, R135 ;  /* 0x0000008780807221 */ /* 0x000fe40000010000 */
[----:B------:R-:W-:Y:S01]  /*f750*/  MUFU.EX2 R54, R54 ;  /* 0x0000003600367308 */ /* 0x000fe20000000800 */
[----:B------:R-:W-:Y:S03]  /*f760*/  FADD.FTZ R127, R127, R142 ;  /* 0x0000008e7f7f7221 */ /* 0x000fe60000010000 */
[----:B------:R-:W-:Y:S02]  /*f770*/  FADD.FTZ R125, R125, R128 ;  /* 0x000000807d7d7221 */ /* 0x000fe40000010000 */
[----:B------:R-:W-:Y:S04]  /*f780*/  FADD.FTZ R126, R126, R127 ;  /* 0x0000007f7e7e7221 */ /* 0x000fe80000010000 */
[----:B------:R-:W-:Y:S10]  /*f790*/  MUFU.EX2 R55, R55 ;  /* 0x0000003700377308 */ /* 0x000ff40000000800 */
[----:B------:R-:W-:Y:S10]  /*f7a0*/  MUFU.EX2 R58, R58 ;  /* 0x0000003a003a7308 */ /* 0x000ff40000000800 */
[----:B------:R-:W2:Y:S01]  /*f7b0*/  MUFU.EX2 R120, R120 ;  /* 0x0000007800787308 */ /* 0x000ea20000000800 */
[C---:B-1----:R-:W-:Y:S09]  /*f7c0*/  HMMA.16816.F32 R92, R112.reuse, R108, R92 ;  /* 0x0000006c705c723c */ /* 0x042ff2000000185c */
[----:B------:R-:W-:Y:S01]  /*f7d0*/  MUFU.EX2 R133, R133 ;  /* 0x0000008500857308 */ /* 0x000fe20000000800 */
[C---:B------:R-:W-:Y:S01]  /*f7e0*/  HMMA.16816.F32 R96, R112.reuse, R110, R96 ;  /* 0x0000006e7060723c */ /* 0x040fe20000001860 */
[----:B------:R-:W1:Y:S08]  /*f7f0*/  LDSM.16.MT88.4 R108, [R168+0xd000] ;  /* 0x00d00000a86c783b */ /* 0x000e700000004200 */
[----:B------:R-:W-:Y:S03]  /*f800*/  MUFU.EX2 R137, R137 ;  /* 0x0000008900897308 */ /* 0x000fe60000000800 */
[----:B--2---:R-:W-:Y:S07]  /*f810*/  F2FP.PACK_AB R19, R120, R121 ;  /* 0x000000797813723e */ /* 0x004fee00000000ff */
[----:B------:R-:W-:Y:S10]  /*f820*/  MUFU.EX2 R134, R134 ;  /* 0x0000008600867308 */ /* 0x000ff40000000800 */
[----:B------:R-:W-:Y:S10]  /*f830*/  MUFU.EX2 R140, R140 ;  /* 0x0000008c008c7308 */ /* 0x000ff40000000800 */
[----:B------:R-:W-:Y:S01]  /*f840*/  MUFU.EX2 R139, R139 ;  /* 0x0000008b008b7308 */ /* 0x000fe20000000800 */
[C---:B-1----:R-:W-:Y:S07]  /*f850*/  HMMA.16816.F32 R100, R112.reuse, R108, R100 ;  /* 0x0000006c7064723c */ /* 0x042fee0000001864 */
[--C-:B------:R-:W-:Y:S01]  /*f860*/  FFMA.FTZ R109, R16, c[0x0][0x23c], -R118.reuse ;  /* 0x00008f00106d7a23 */ /* 0x100fe20000010876 */
[----:B------:R-:W-:Y:S01]  /*f870*/  HMMA.16816.F32 R12, R112, R110, R12 ;  /* 0x0000006e700c723c */ /* 0x000fe2000000180c */
[----:B------:R-:W1:Y:S06]  /*f880*/  MUFU.EX2 R108, R18 ;  /* 0x00000012006c7308 */ /* 0x000e6c0000000800 */
[--C-:B------:R-:W-:Y:S01]  /*f890*/  FFMA.FTZ R112, R17, c[0x0][0x23c], -R118.reuse ;  /* 0x00008f0011707a23 */ /* 0x100fe20000010876 */
[----:B------:R-:W-:Y:S01]  /*f8a0*/  F2FP.PACK_AB R17, R123, R146 ;  /* 0x000000927b11723e */ /* 0x000fe200000000ff */
[----:B------:R-:W-:Y:S02]  /*f8b0*/  FFMA.FTZ R115, R21, c[0x0][0x23c], -R118 ;  /* 0x00008f0015737a23 */ /* 0x000fe40000010876 */
[----:B------:R-:W2:Y:S01]  /*f8c0*/  MUFU.EX2 R109, R109 ;  /* 0x0000006d006d7308 */ /* 0x000ea20000000800 */
[----:B------:R-:W-:Y:S01]  /*f8d0*/  LDSM.16.MT88.4 R20, [R170+0x9800] ;  /* 0x00980000aa14783b */ /* 0x000fe20000004200 */
[--C-:B------:R-:W-:Y:S02]  /*f8e0*/  FFMA.FTZ R114, R26, c[0x0][0x23c], -R119.reuse ;  /* 0x00008f001a727a23 */ /* 0x100fe40000010877 */
[----:B------:R-:W-:Y:S02]  /*f8f0*/  FFMA.FTZ R113, R27, c[0x0][0x23c], -R119 ;  /* 0x00008f001b717a23 */ /* 0x000fe40000010877 */
[----:B------:R-:W-:Y:S04]  /*f900*/  FADD.FTZ R146, R146, R125 ;  /* 0x0000007d92927221 */ /* 0x000fe80000010000 */
[----:B------:R-:W3:Y:S01]  /*f910*/  MUFU.EX2 R112, R112 ;  /* 0x0000007000707308 */ /* 0x000ee20000000800 */
[----:B------:R-:W-:Y:S01]  /*f920*/  FADD.FTZ R146, R123, R146 ;  /* 0x000000927b927221 */ /* 0x000fe20000010000 */
[C---:B-1----:R-:W-:Y:S01]  /*f930*/  F2FP.PACK_AB R16, R108.reuse, R133 ;  /* 0x000000856c10723e */ /* 0x042fe200000000ff */
[----:B------:R-:W-:Y:S02]  /*f940*/  FADD.FTZ R133, R133, R126 ;  /* 0x0000007e85857221 */ /* 0x000fe40000010000 */
[----:B------:R-:W-:Y:S02]  /*f950*/  FADD.FTZ R121, R121, R146 ;  /* 0x0000009279797221 */ /* 0x000fe40000010000 */
[----:B------:R-:W-:Y:S03]  /*f960*/  FADD.FTZ R108, R108, R133 ;  /* 0x000000856c6c7221 */ /* 0x000fe60000010000 */
[----:B------:R-:W-:Y:S01]  /*f970*/  MUFU.EX2 R114, R114 ;  /* 0x0000007200727308 */ /* 0x000fe20000000800 */
[----:B------:R-:W-:Y:S02]  /*f980*/  FADD.FTZ R120, R120, R121 ;  /* 0x0000007978787221 */ /* 0x000fe40000010000 */
[----:B--2---:R-:W-:Y:S07]  /*f990*/  FADD.FTZ R61, R109, R108 ;  /* 0x0000006c6d3d7221 */ /* 0x004fee0000010000 */
[----:B------:R-:W1:Y:S01]  /*f9a0*/  MUFU.EX2 R113, R113 ;  /* 0x0000007100717308 */ /* 0x000e620000000800 */
[C---:B---3--:R-:W-:Y:S01]  /*f9b0*/  F2FP.PACK_AB R18, R112.reuse, R109 ;  /* 0x0000006d7012723e */ /* 0x048fe200000000ff */
[----:B------:R-:W-:Y:S01]  /*f9c0*/  FADD.FTZ R61, R112, R61 ;  /* 0x0000003d703d7221 */ /* 0x000fe20000010000 */
[----:B------:R-:W-:Y:S07]  /*f9d0*/  LDSM.16.MT88.4 R108, [R170+0xac00] ;  /* 0x00ac0000aa6c783b */ /* 0x000fee0000004200 */
[----:B------:R-:W2:Y:S01]  /*f9e0*/  MUFU.EX2 R115, R115 ;  /* 0x0000007300737308 */ /* 0x000ea20000000800 */
[C---:B------:R-:W-:Y:S08]  /*f9f0*/  HMMA.16816.F32 R4, R16.reuse, R104, R4 ;  /* 0x000000681004723c */ /* 0x040ff00000001804 */
[C---:B------:R-:W-:Y:S01]  /*fa00*/  HMMA.16816.F32 R8, R16.reuse, R106, R8 ;  /* 0x0000006a1008723c */ /* 0x040fe20000001808 */
[----:B------:R-:W3:Y:S01]  /*fa10*/  LDSM.16.MT88.4 R104, [R168+0x9400] ;  /* 0x00940000a868783b */ /* 0x000ee20000004200 */
[----:B------:R-:W-:Y:S10]  /*fa20*/  MUFU.EX2 R144, R144 ;  /* 0x0000009000907308 */ /* 0x000ff40000000800 */
[----:B------:R-:W-:Y:S10]  /*fa30*/  MUFU.EX2 R143, R143 ;  /* 0x0000008f008f7308 */ /* 0x000ff40000000800 */
[----:B------:R-:W-:Y:S10]  /*fa40*/  MUFU.EX2 R152, R152 ;  /* 0x0000009800987308 */ /* 0x000ff40000000800 */
[----:B------:R-:W-:Y:S01]  /*fa50*/  MUFU.EX2 R147, R147 ;  /* 0x0000009300937308 */ /* 0x000fe20000000800 */
[C---:B---3--:R-:W-:Y:S09]  /*fa60*/  HMMA.16816.F32 R68, R16.reuse, R104, R68 ;  /* 0x000000681044723c */ /* 0x048ff20000001844 */
[----:B------:R-:W-:Y:S01]  /*fa70*/  MUFU.EX2 R148, R148 ;  /* 0x0000009400947308 */ /* 0x000fe20000000800 */
[C---:B------:R-:W-:Y:S01]  /*fa80*/  HMMA.16816.F32 R72, R16.reuse, R106, R72 ;  /* 0x0000006a1048723c */ /* 0x040fe20000001848 */
[----:B------:R-:W3:Y:S08]  /*fa90*/  LDSM.16.MT88.4 R104, [R170+0xb400] ;  /* 0x00b40000aa68783b */ /* 0x000ef00000004200 */
        /* <DEDUP_REMOVED lines=20> */
[C---:B---3--:R-:W-:Y:S08]  /*fbe0*/  HMMA.16816.F32 R92, R16.reuse, R104, R92 ;  /* 0x00000068105c723c */ /* 0x048ff0000000185c */
[C---:B------:R-:W-:Y:S01]  /*fbf0*/  HMMA.16816.F32 R96, R16.reuse, R106, R96 ;  /* 0x0000006a1060723c */ /* 0x040fe20000001860 */
[----:B------:R-:W3:Y:S07]  /*fc00*/  LDSM.16.MT88.4 R104, [R168+0xd400] ;  /* 0x00d40000a868783b */ /* 0x000eee0000004200 */
[C---:B---3--:R-:W-:Y:S07]  /*fc10*/  HMMA.16816.F32 R100, R16.reuse, R104, R100 ;  /* 0x000000681064723c */ /* 0x048fee0000001864 */
[--C-:B------:R-:W-:Y:S01]  /*fc20*/  FFMA.FTZ R105, R24, c[0x0][0x23c], -R118.reuse ;  /* 0x00008f0018697a23 */ /* 0x100fe20000010876 */
[----:B------:R-:W-:Y:S01]  /*fc30*/  HMMA.16816.F32 R12, R16, R106, R12 ;  /* 0x0000006a100c723c */ /* 0x000fe2000000180c */
[----:B------:R-:W-:Y:S03]  /*fc40*/  LDSM.16.MT88.4 R24, [R168+0xa000] ;  /* 0x00a00000a818783b */ /* 0x000fe60000004200 */
[--C-:B------:R-:W-:Y:S01]  /*fc50*/  FFMA.FTZ R104, R63, c[0x0][0x23c], -R119.reuse ;  /* 0x00008f003f687a23 */ /* 0x100fe20000010877 */
[----:B------:R-:W3:Y:S01]  /*fc60*/  MUFU.EX2 R105, R105 ;  /* 0x0000006900697308 */ /* 0x000ee20000000800 */
[----:B------:R-:W-:Y:S01]  /*fc70*/  FFMA.FTZ R119, R67, c[0x0][0x23c], -R119 ;  /* 0x00008f0043777a23 */ /* 0x000fe20000010877 */
[----:B------:R-:W-:Y:S01]  /*fc80*/  F2FP.PACK_AB R17, R130, R131 ;  /* 0x000000838211723e */ /* 0x000fe200000000ff */
[--C-:B------:R-:W-:Y:S01]  /*fc90*/  FFMA.FTZ R63, R60, c[0x0][0x23c], -R118.reuse ;  /* 0x00008f003c3f7a23 */ /* 0x100fe20000010876 */
[----:B-1----:R-:W-:Y:S03]  /*fca0*/  F2FP.PACK_AB R19, R113, R114 ;  /* 0x000000727113723e */ /* 0x002fe600000000ff */
[----:B--2---:R-:W-:Y:S01]  /*fcb0*/  F2FP.PACK_AB R16, R115, R132 ;  /* 0x000000847310723e */ /* 0x004fe200000000ff */
[----:B------:R-:W-:Y:S02]  /*fcc0*/  FADD.FTZ R132, R132, R61 ;  /* 0x0000003d84847221 */ /* 0x000fe40000010000 */
[----:B------:R-:W-:Y:S01]  /*fcd0*/  MUFU.EX2 R60, R104 ;  /* 0x00000068003c7308 */ /* 0x000fe20000000800 */
[----:B------:R-:W-:Y:S02]  /*fce0*/  FFMA.FTZ R118, R65, c[0x0][0x23c], -R118 ;  /* 0x00008f0041767a23 */ /* 0x000fe40000010876 */
[----:B------:R-:W-:Y:S07]  /*fcf0*/  FADD.FTZ R132, R115, R132 ;  /* 0x0000008473847221 */ /* 0x000fee0000010000 */
[----:B------:R-:W-:Y:S01]  /*fd00*/  MUFU.EX2 R119, R119 ;  /* 0x0000007700777308 */ /* 0x000fe20000000800 */
[----:B---3--:R-:W-:Y:S09]  /*fd10*/  F2FP.PACK_AB R18, R122, R105 ;  /* 0x000000697a12723e */ /* 0x008ff200000000ff */
[----:B------:R-:W-:Y:S01]  /*fd20*/  MUFU.EX2 R118, R118 ;  /* 0x0000007600767308 */ /* 0x000fe20000000800 */
[C---:B------:R-:W-:Y:S08]  /*fd30*/  HMMA.16816.F32 R4, R16.reuse, R20, R4 ;  /* 0x000000141004723c */ /* 0x040ff00000001804 */
        /* <DEDUP_REMOVED lines=17> */
[----:B------:R-:W-:Y:S02]  /*fe50*/  F2FP.PACK_AB R17, R136, R141 ;  /* 0x0000008d8811723e */ /* 0x000fe400000000ff */
[----:B------:R-:W-:Y:S03]  /*fe60*/  F2FP.PACK_AB R19, R134, R137 ;  /* 0x000000898613723e */ /* 0x000fe600000000ff */
[----:B------:R-:W-:Y:S02]  /*fe70*/  F2FP.PACK_AB R16, R139, R140 ;  /* 0x0000008c8b10723e */ /* 0x000fe400000000ff */
[----:B------:R-:W-:Y:S07]  /*fe80*/  F2FP.PACK_AB R18, R143, R144 ;  /* 0x000000908f12723e */ /* 0x000fee00000000ff */
        /* <DEDUP_REMOVED lines=25> */
[C---:B------:R-:W-:Y:S08]  /*10020*/  HMMA.16816.F32 R68, R16.reuse, R24, R68 ;  /* 0x000000181044723c */ /* 0x040ff00000001844 */
        /* <DEDUP_REMOVED lines=40> */
[C---:B---3--:R-:W-:Y:S01]  /*102b0*/  HMMA.16816.F32 R4, R16.reuse, R28, R4 ;  /* 0x0000001c1004723c */ /* 0x048fe20000001804 */
[----:B------:R-:W3:Y:S07]  /*102c0*/  MUFU.EX2 R28, R66 ;  /* 0x00000042001c7308 */ /* 0x000eee0000000800 */
[C---:B------:R-:W-:Y:S03]  /*102d0*/  HMMA.16816.F32 R8, R16.reuse, R30, R8 ;  /* 0x0000001e1008723c */ /* 0x040fe60000001808 */
[----:B------:R-:W-:Y:S05]  /*102e0*/  MUFU.EX2 R29, R63 ;  /* 0x0000003f001d7308 */ /* 0x000fea0000000800 */
[C---:B-1----:R-:W-:Y:S05]  /*102f0*/  HMMA.16816.F32 R68, R16.reuse, R20, R68 ;  /* 0x000000141044723c */ /* 0x042fea0000001844 */
[----:B------:R-:W1:Y:S03]  /*10300*/  MUFU.EX2 R30, R62 ;  /* 0x0000003e001e7308 */ /* 0x000e660000000800 */
[C---:B------:R-:W-:Y:S01]  /*10310*/  HMMA.16816.F32 R72, R16.reuse, R22, R72 ;  /* 0x000000161048723c */ /* 0x040fe20000001848 */
[----:B------:R-:W4:Y:S03]  /*10320*/  LDSM.16.MT88.4 R20, [R168+0xac00] ;  /* 0x00ac0000a814783b */ /* 0x000f260000004200 */
[----:B---3--:R-:W-:Y:S03]  /*10330*/  F2FP.PACK_AB R107, R119, R28 ;  /* 0x0000001c776b723e */ /* 0x008fe600000000ff */
[----:B------:R-:W3:Y:S01]  /*10340*/  MUFU.EX2 R31, R64 ;  /* 0x00000040001f7308 */ /* 0x000ee20000000800 */
[C---:B------:R-:W-:Y:S07]  /*10350*/  HMMA.16816.F32 R76, R16.reuse, R32, R76 ;  /* 0x00000020104c723c */ /* 0x040fee000000184c */
[----:B------:R-:W-:Y:S01]  /*10360*/  FADD.FTZ R33, R131, R120 ;  /* 0x0000007883217221 */ /* 0x000fe20000010000 */
[C---:B------:R-:W-:Y:S04]  /*10370*/  HMMA.16816.F32 R80, R16.reuse, R34, R80 ;  /* 0x000000221050723c */ /* 0x040fe80000001850 */
[----:B------:R-:W-:Y:S01]  /*10380*/  FADD.FTZ R33, R130, R33 ;  /* 0x0000002182217221 */ /* 0x000fe20000010000 */
[----:B-1----:R-:W-:Y:S03]  /*10390*/  F2FP.PACK_AB R104, R30, R29 ;  /* 0x0000001d1e68723e */ /* 0x002fe600000000ff */
[C---:B------:R-:W-:Y:S04]  /*103a0*/  HMMA.16816.F32 R84, R16.reuse, R36, R84 ;  /* 0x000000241054723c */ /* 0x040fe80000001854 */
[----:B------:R-:W-:Y:S02]  /*103b0*/  FADD.FTZ R32, R114, R33 ;  /* 0x0000002172207221 */ /* 0x000fe40000010000 */
[----:B------:R-:W-:Y:S01]  /*103c0*/  FADD.FTZ R33, R105, R132 ;  /* 0x0000008469217221 */ /* 0x000fe20000010000 */
[----:B------:R-:W-:Y:S01]  /*103d0*/  F2FP.PACK_AB R105, R60, R59 ;  /* 0x0000003b3c69723e */ /* 0x000fe200000000ff */
[C---:B------:R-:W-:Y:S04]  /*103e0*/  HMMA.16816.F32 R88, R16.reuse, R38, R88 ;  /* 0x000000261058723c */ /* 0x040fe80000001858 */
[----:B---3--:R-:W-:Y:S01]  /*103f0*/  F2FP.PACK_AB R106, R118, R31 ;  /* 0x0000001f766a723e */ /* 0x008fe200000000ff */
[----:B------:R-:W-:Y:S02]  /*10400*/  FADD.FTZ R32, R113, R32 ;  /* 0x0000002071207221 */ /* 0x000fe40000010000 */
[----:B------:R-:W-:Y:S01]  /*10410*/  FADD.FTZ R33, R122, R33 ;  /* 0x000000217a217221 */ /* 0x000fe20000010000 */
[C---:B--2---:R-:W-:Y:S04]  /*10420*/  HMMA.16816.F32 R92, R16.reuse, R24, R92 ;  /* 0x00000018105c723c */ /* 0x044fe8000000185c */
[----:B------:R-:W-:Y:S02]  /*10430*/  FADD.FTZ R141, R141, R32 ;  /* 0x000000208d8d7221 */ /* 0x000fe40000010000 */
[----:B------:R-:W-:Y:S02]  /*10440*/  FADD.FTZ R140, R140, R33 ;  /* 0x000000218c8c7221 */ /* 0x000fe40000010000 */
[C---:B------:R-:W-:Y:S01]  /*10450*/  HMMA.16816.F32 R96, R16.reuse, R26, R96 ;  /* 0x0000001a1060723c */ /* 0x040fe20000001860 */
[----:B------:R-:W1:Y:S03]  /*10460*/  LDSM.16.MT88.4 R24, [R170+0xcc00] ;  /* 0x00cc0000aa18783b */ /* 0x000e660000004200 */
[----:B------:R-:W-:Y:S02]  /*10470*/  FADD.FTZ R136, R136, R141 ;  /* 0x0000008d88887221 */ /* 0x000fe40000010000 */
[----:B------:R-:W-:Y:S02]  /*10480*/  FADD.FTZ R139, R139, R140 ;  /* 0x0000008c8b8b7221 */ /* 0x000fe40000010000 */
[C---:B------:R-:W-:Y:S04]  /*10490*/  HMMA.16816.F32 R100, R16.reuse, R40, R100 ;  /* 0x000000281064723c */ /* 0x040fe80000001864 */
[----:B------:R-:W-:Y:S04]  /*104a0*/  FADD.FTZ R137, R137, R136 ;  /* 0x0000008889897221 */ /* 0x000fe80000010000 */
[----:B------:R-:W-:Y:S01]  /*104b0*/  HMMA.16816.F32 R12, R16, R42, R12 ;  /* 0x0000002a100c723c */ /* 0x000fe2000000180c */
[----:B------:R-:W2:Y:S03]  /*104c0*/  LDSM.16.MT88.4 R16, [R168+0xcc00] ;  /* 0x00cc0000a810783b */ /* 0x000ea60000004200 */
[----:B------:R-:W-:Y:S04]  /*104d0*/  FADD.FTZ R137, R134, R137 ;  /* 0x0000008986897221 */ /* 0x000fe80000010000 */
[C---:B------:R-:W-:Y:S01]  /*104e0*/  HMMA.16816.F32 R112, R104.reuse, R108, R4 ;  /* 0x0000006c6870723c */ /* 0x040fe20000001804 */
[----:B------:R-:W3:Y:S04]  /*104f0*/  LDSM.16.MT88.4 R4, [R170+0xec00] ;  /* 0x00ec0000aa04783b */ /* 0x000ee80000004200 */
[----:B------:R-:W-:Y:S03]  /*10500*/  FADD.FTZ R152, R152, R137 ;  /* 0x0000008998987221 */ /* 0x000fe60000010000 */
[C---:B------:R-:W-:Y:S01]  /*10510*/  HMMA.16816.F32 R108, R104.reuse, R110, R8 ;  /* 0x0000006e686c723c */ /* 0x040fe20000001808 */
[----:B------:R-:W5:Y:S03]  /*10520*/  LDSM.16.MT88.4 R8, [R168+0xec00] ;  /* 0x00ec0000a808783b */ /* 0x000f660000004200 */
[----:B------:R-:W-:Y:S04]  /*10530*/  FADD.FTZ R147, R147, R152 ;  /* 0x0000009893937221 */ /* 0x000fe80000010000 */
[C---:B----4-:R-:W-:Y:S04]  /*10540*/  HMMA.16816.F32 R68, R104.reuse, R20, R68 ;  /* 0x000000146844723c */ /* 0x050fe80000001844 */
[----:B------:R-:W-:Y:S03]  /*10550*/  FADD.FTZ R148, R148, R147 ;  /* 0x0000009394947221 */ /* 0x000fe60000010000 */
[----:B------:R-:W-:Y:S01]  /*10560*/  FADD.FTZ R20, R144, R139 ;  /* 0x0000008b90147221 */ /* 0x000fe20000010000 */
[C---:B------:R-:W-:Y:S04]  /*10570*/  HMMA.16816.F32 R72, R104.reuse, R22, R72 ;  /* 0x000000166848723c */ /* 0x040fe80000001848 */
[----:B------:R-:W-:Y:S02]  /*10580*/  FADD.FTZ R20, R143, R20 ;  /* 0x000000148f147221 */ /* 0x000fe40000010000 */
[----:B------:R-:W-:Y:S02]  /*10590*/  FADD.FTZ R148, R145, R148 ;  /* 0x0000009491947221 */ /* 0x000fe40000010000 */
[C---:B-1----:R-:W-:Y:S04]  /*105a0*/  HMMA.16816.F32 R76, R104.reuse, R24, R76 ;  /* 0x00000018684c723c */ /* 0x042fe8000000184c */
[----:B------:R-:W-:Y:S02]  /*105b0*/  FADD.FTZ R149, R149, R20 ;  /* 0x0000001495957221 */ /* 0x000fe40000010000 */
[----:B------:R-:W-:Y:S02]  /*105c0*/  FADD.FTZ R117, R117, R148 ;  /* 0x0000009475757221 */ /* 0x000fe40000010000 */
[C---:B------:R-:W-:Y:S04]  /*105d0*/  HMMA.16816.F32 R80, R104.reuse, R26, R80 ;  /* 0x0000001a6850723c */ /* 0x040fe80000001850 */
[----:B------:R-:W-:Y:S02]  /*105e0*/  FADD.FTZ R150, R150, R149 ;  /* 0x0000009596967221 */ /* 0x000fe40000010000 */
[----:B------:R-:W-:Y:S01]  /*105f0*/  FADD.FTZ R46, R46, R117 ;  /* 0x000000752e2e7221 */ /* 0x000fe20000010000 */
[----:B------:R-:W-:Y:S01]  /*10600*/  MOV R117, R2 ;  /* 0x0000000200757202 */ /* 0x000fe20000000f00 */
[C---:B--2---:R-:W-:Y:S04]  /*10610*/  HMMA.16816.F32 R84, R104.reuse, R16, R84 ;  /* 0x000000106854723c */ /* 0x044fe80000001854 */
[----:B------:R-:W-:Y:S03]  /*10620*/  FADD.FTZ R47, R47, R46 ;  /* 0x0000002e2f2f7221 */ /* 0x000fe60000010000 */
[----:B------:R-:W-:Y:S01]  /*10630*/  FADD.FTZ R17, R151, R150 ;  /* 0x0000009697117221 */ /* 0x000fe20000010000 */
[C---:B------:R-:W-:Y:S04]  /*10640*/  HMMA.16816.F32 R88, R104.reuse, R18, R88 ;  /* 0x000000126858723c */ /* 0x040fe80000001858 */
[----:B------:R-:W-:Y:S02]  /*10650*/  FADD.FTZ R17, R154, R17 ;  /* 0x000000119a117221 */ /* 0x000fe40000010000 */
[----:B------:R-:W-:Y:S02]  /*10660*/  FADD.FTZ R50, R50, R47 ;  /* 0x0000002f32327221 */ /* 0x000fe40000010000 */
[----:B------:R-:W-:Y:S01]  /*10670*/  FADD.FTZ R44, R44, R17 ;  /* 0x000000112c2c7221 */ /* 0x000fe20000010000 */
[C---:B---3--:R-:W-:Y:S03]  /*10680*/  HMMA.16816.F32 R92, R104.reuse, R4, R92 ;  /* 0x00000004685c723c */ /* 0x048fe6000000185c */
[----:B------:R-:W-:Y:S02]  /*10690*/  FADD.FTZ R45, R45, R44 ;  /* 0x0000002c2d2d7221 */ /* 0x000fe40000010000 */
[----:B------:R-:W-:Y:S02]  /*106a0*/  FADD.FTZ R51, R51, R50 ;  /* 0x0000003233337221 */ /* 0x000fe40000010000 */
[----:B------:R-:W-:Y:S01]  /*106b0*/  FADD.FTZ R48, R48, R45 ;  /* 0x0000002d30307221 */ /* 0x000fe20000010000 */
[C---:B------:R-:W-:Y:S04]  /*106c0*/  HMMA.16816.F32 R96, R104.reuse, R6, R96 ;  /* 0x000000066860723c */ /* 0x040fe80000001860 */
[----:B------:R-:W-:Y:S02]  /*106d0*/  FADD.FTZ R49, R49, R48 ;  /* 0x0000003031317221 */ /* 0x000fe40000010000 */
[----:B------:R-:W-:Y:S02]  /*106e0*/  FADD.FTZ R54, R54, R51 ;  /* 0x0000003336367221 */ /* 0x000fe40000010000 */
[----:B------:R-:W-:Y:S01]  /*106f0*/  FADD.FTZ R52, R52, R49 ;  /* 0x0000003134347221 */ /* 0x000fe20000010000 */
[C---:B-----5:R-:W-:Y:S03]  /*10700*/  HMMA.16816.F32 R100, R104.reuse, R8, R100 ;  /* 0x000000086864723c */ /* 0x060fe60000001864 */
        /* <DEDUP_REMOVED lines=15> */
.L_x_1863:
[----:B------:R-:W1:Y:S01]  /*10800*/  SHFL.BFLY PT, R8, R197, 0x2, 0x1f ;  /* 0x0c401f00c5087f89 */ /* 0x000e6200000e0000 */
[----:B------:R-:W-:Y:S01]  /*10810*/  MOV R6, 0x3f800000 ;  /* 0x3f80000000067802 */ /* 0x000fe20000000f00 */
[----:B------:R-:W-:Y:S01]  /*10820*/  ULDC.U8 UR4, c[0x0][0x328] ;  /* 0x0000ca0000047ab9 */ /* 0x000fe20000000000 */
        /* <DEDUP_REMOVED lines=10> */
[----:B---3--:R-:W-:Y:S02]  /*108d0*/  SHF.R.S32.HI R9, RZ, 0x1f, R0 ;  /* 0x0000001fff097819 */ /* 0x008fe40000011400 */
[----:B------:R-:W-:-:S09]  /*108e0*/  FSETP.NE.FTZ.AND P2, PT, R4, RZ, PT ;  /* 0x000000ff0400720b */ /* 0x000fd20003f55000 */
[----:B------:R-:W1:Y:S08]  /*108f0*/  @P3 MUFU.RCP R6, R5 ;  /* 0x0000000500063308 */ /* 0x000e700000001000 */
[----:B------:R-:W2:Y:S01]  /*10900*/  @P2 MUFU.RCP R7, R4 ;  /* 0x0000000400072308 */ /* 0x000ea20000001000 */
[----:B-1----:R-:W-:-:S07]  /*10910*/  FMUL.FTZ R112, R6, R112 ;  /* 0x0000007006707220 */ /* 0x002fce0000410000 */
[----:B------:R-:W-:Y:S01]  /*10920*/  @P2 MUFU.LG2 R4, R4 ;  /* 0x0000000400042308 */ /* 0x000fe20000000c00 */
[C---:B------:R-:W-:Y:S02]  /*10930*/  FMUL.FTZ R113, R6.reuse, R113 ;  /* 0x0000007106717220 */ /* 0x040fe40000410000 */
        /* <DEDUP_REMOVED lines=32> */
[-C--:B------:R-:W-:Y:S01]  /*10b40*/  LEA.HI R6, R9, R0.reuse, RZ, 0x2 ;  /* 0x0000000009067211 */ /* 0x080fe200078f10ff */
[----:B--2---:R-:W-:Y:S01]  /*10b50*/  FMUL.FTZ R115, R7, R115 ;  /* 0x0000007307737220 */ /* 0x004fe20000410000 */
[----:B------:R-:W-:Y:S01]  /*10b60*/  LEA.HI R9, R9, R0, RZ, 0x5 ;  /* 0x0000000009097211 */ /* 0x000fe200078f28ff */
[C---:B------:R-:W-:Y:S01]  /*10b70*/  FMUL.FTZ R114, R7.reuse, R114 ;  /* 0x0000007207727220 */ /* 0x040fe20000410000 */
[----:B------:R-:W-:Y:S01]  /*10b80*/  SHF.R.S32.HI R8, RZ, 0x2, R6 ;  /* 0x00000002ff087819 */ /* 0x000fe20000011406 */
[C---:B------:R-:W-:Y:S01]  /*10b90*/  FMUL.FTZ R111, R7.reuse, R111 ;  /* 0x0000006f076f7220 */ /* 0x040fe20000410000 */
[----:B------:R-:W-:Y:S01]  /*10ba0*/  LOP3.LUT R13, R6, 0xfffffffc, RZ, 0xc0, !PT ;  /* 0xfffffffc060d7812 */ /* 0x000fe200078ec0ff */
[C---:B------:R-:W-:Y:S01]  /*10bb0*/  FMUL.FTZ R110, R7.reuse, R110 ;  /* 0x0000006e076e7220 */ /* 0x040fe20000410000 */
[----:B------:R-:W-:Y:S01]  /*10bc0*/  SHF.R.S32.HI R11, RZ, 0x5, R9 ;  /* 0x00000005ff0b7819 */ /* 0x000fe20000011409 */
[----:B------:R-:W-:Y:S01]  /*10bd0*/  FMUL.FTZ R71, R7, R71 ;  /* 0x0000004707477220 */ /* 0x000fe20000410000 */
[----:B------:R-:W-:Y:S01]  /*10be0*/  IADD3 R14, -R13, R0, RZ ;  /* 0x000000000d0e7210 */ /* 0x000fe20007ffe1ff */
        /* <DEDUP_REMOVED lines=31> */
[----:B------:R-:W-:Y:S02]  /*10de0*/  SHF.R.S32.HI R7, RZ, 0x1f, R8 ;  /* 0x0000001fff077819 */ /* 0x000fe40000011408 */
[----:B------:R-:W-:-:S02]  /*10df0*/  F2FP.PACK_AB R102, R103, R102 ;  /* 0x000000666766723e */ /* 0x000fc400000000ff */
[----:B------:R-:W-:Y:S02]  /*10e00*/  LEA.HI R7, R7, R8, RZ, 0x3 ;  /* 0x0000000807077211 */ /* 0x000fe400078f18ff */
[----:B------:R-:W-:Y:S02]  /*10e10*/  F2FP.PACK_AB R106, R107, R106 ;  /* 0x0000006a6b6a723e */ /* 0x000fe400000000ff */
[----:B------:R-:W-:-:S04]  /*10e20*/  LOP3.LUT R7, R7, 0xfffffff8, RZ, 0xc0, !PT ;  /* 0xfffffff807077812 */ /* 0x000fc800078ec0ff */
[----:B------:R-:W-:-:S04]  /*10e30*/  IADD3 R7, R8, -R7, RZ ;  /* 0x8000000708077210 */ /* 0x000fc80007ffe0ff */
[----:B------:R-:W-:-:S04]  /*10e40*/  LEA.HI R10, R7, R7, RZ, 0x1 ;  /* 0x00000007070a7211 */ /* 0x000fc800078f08ff */
[----:B------:R-:W-:Y:S02]  /*10e50*/  SHF.R.S32.HI R12, RZ, 0x1, R10 ;  /* 0x00000001ff0c7819 */ /* 0x000fe4000001140a */
[----:B------:R-:W-:Y:S02]  /*10e60*/  LOP3.LUT R10, R10, 0x3fffffe, RZ, 0xc0, !PT ;  /* 0x03fffffe0a0a7812 */ /* 0x000fe400078ec0ff */
[C---:B------:R-:W-:Y:S01]  /*10e70*/  LOP3.LUT P0, RZ, R12.reuse, 0x2, RZ, 0xc0, !PT ;  /* 0x000000020cff7812 */ /* 0x040fe2000780c0ff */
[----:B------:R-:W-:Y:S01]  /*10e80*/  IMAD.SHL.U32 R13, R12, 0x40, RZ ;  /* 0x000000400c0d7824 */ /* 0x000fe200078e00ff */
[----:B------:R-:W-:Y:S02]  /*10e90*/  IADD3 R10, R7, -R10, RZ ;  /* 0x8000000a070a7210 */ /* 0x000fe40007ffe0ff */
[----:B------:R-:W-:Y:S02]  /*10ea0*/  LEA R7, R11, R14, 0x8 ;  /* 0x0000000e0b077211 */ /* 0x000fe400078e40ff */
[----:B------:R-:W-:-:S03]  /*10eb0*/  LOP3.LUT R13, R13, 0xc0, RZ, 0xc0, !PT ;  /* 0x000000c00d0d7812 */ /* 0x000fc600078ec0ff */
[----:B------:R-:W-:Y:S01]  /*10ec0*/  IMAD R7, R10, 0x10, R7 ;  /* 0x000000100a077824 */ /* 0x000fe200078e0207 */
[----:B------:R-:W-:Y:S02]  /*10ed0*/  LOP3.LUT R10, R12, 0x1, RZ, 0xc0, !PT ;  /* 0x000000010c0a7812 */ /* 0x000fe400078ec0ff */
[----:B------:R-:W-:Y:S01]  /*10ee0*/  LEA.HI R14, R13, R13, RZ, 0x1d ;  /* 0x0000000d0d0e7211 */ /* 0x000fe200078fe8ff */
[----:B------:R-:W1:Y:S01]  /*10ef0*/  @P3 MUFU.LG2 R12, R5 ;  /* 0x00000005000c3308 */ /* 0x000e620000000c00 */
[----:B------:R-:W-:Y:S02]  /*10f00*/  ISETP.NE.U32.AND P1, PT, R10, 0x1, PT ;  /* 0x000000010a00780c */ /* 0x000fe40003f25070 */
[----:B------:R-:W-:Y:S02]  /*10f10*/  LEA R7, R7, R14, 0x1 ;  /* 0x0000000e07077211 */ /* 0x000fe400078e08ff */
[----:B------:R-:W-:Y:S02]  /*10f20*/  MOV R10, 0x20 ;  /* 0x00000020000a7802 */ /* 0x000fe40000000f00 */
[----:B------:R-:W-:-:S02]  /*10f30*/  SHF.L.U32 R7, R7, 0x1, RZ ;  /* 0x0000000107077819 */ /* 0x000fc400000006ff */
[----:B------:R-:W-:Y:S02]  /*10f40*/  SEL R10, R10, 0xffffffe0, !P0 ;  /* 0xffffffe00a0a7807 */ /* 0x000fe40004000000 */
[C---:B------:R-:W-:Y:S01]  /*10f50*/  IADD3 R13, R7.reuse, -0x10, RZ ;  /* 0xfffffff0070d7810 */ /* 0x040fe20007ffe0ff */
[----:B------:R-:W-:Y:S01]  /*10f60*/  STS [R7], R112 ;  /* 0x0000007007007388 */ /* 0x000fe20000000800 */
[----:B------:R-:W-:Y:S01]  /*10f70*/  ISETP.NE.AND P0, PT, RZ, UR4, PT ;  /* 0x00000004ff007c0c */ /* 0x000fe2000bf05270 */
[C---:B------:R-:W-:Y:S01]  /*10f80*/  IMAD.IADD R15, R7.reuse, 0x1, R10 ;  /* 0x00000001070f7824 */ /* 0x040fe200078e020a */
[----:B------:R-:W-:Y:S01]  /*10f90*/  @P1 IADD3 R13, R7, 0x10, RZ ;  /* 0x00000010070d1810 */ /* 0x000fe20007ffe0ff */
[----:B------:R-:W-:Y:S01]  /*10fa0*/  STS [R7+0x200], R114 ;  /* 0x0002007207007388 */ /* 0x000fe20000000800 */
[----:B-1----:R-:W-:Y:S01]  /*10fb0*/  @P3 FMUL.FTZ R12, R12, 0.69314718246459960938 ;  /* 0x3f3172180c0c3820 */ /* 0x002fe20000410000 */
[----:B------:R-:W-:Y:S02]  /*10fc0*/  MOV R5, 0x7f800000 ;  /* 0x7f80000000057802 */ /* 0x000fe40000000f00 */
[----:B------:R-:W-:Y:S01]  /*10fd0*/  IADD3 R17, R10, R13, RZ ;  /* 0x0000000d0a117210 */ /* 0x000fe20007ffe0ff */
[----:B------:R-:W-:Y:S01]  /*10fe0*/  STS [R13], R108 ;  /* 0x0000006c0d007388 */ /* 0x000fe20000000800 */
[----:B------:R-:W-:Y:S01]  /*10ff0*/  MOV R10, 0x7f800000 ;  /* 0x7f800000000a7802 */ /* 0x000fe20000000f00 */
[----:B------:R-:W-:-:S02]  /*11000*/  @P3 FFMA.FTZ R5, R3, c[0x0][0x238], R12 ;  /* 0x00008e0003053a23 */ /* 0x000fc4000001000c */
[----:B------:R-:W-:Y:S04]  /*11010*/  STS [R13+0x200], R110 ;  /* 0x0002006e0d007388 */ /* 0x000fe80000000800 */
[----:B------:R-:W-:Y:S04]  /*11020*/  STS [R15], R68 ;  /* 0x000000440f007388 */ /* 0x000fe80000000800 */
        /* <DEDUP_REMOVED lines=13> */
[----:B------:R2:W-:Y:S04]  /*11100*/  STS [R13+0x2000], R96 ;  /* 0x002000600d007388 */ /* 0x0005e80000000800 */
[----:B------:R2:W-:Y:S04]  /*11110*/  STS [R13+0x2200], R98 ;  /* 0x002200620d007388 */ /* 0x0005e80000000800 */
[----:B------:R2:W-:Y:S04]  /*11120*/  STS [R15+0x2000], R100 ;  /* 0x002000640f007388 */ /* 0x0005e80000000800 */
[----:B------:R2:W-:Y:S04]  /*11130*/  STS [R15+0x2200], R102 ;  /* 0x002200660f007388 */ /* 0x0005e80000000800 */
[----:B------:R2:W-:Y:S04]  /*11140*/  STS [R17+0x2000], R104 ;  /* 0x0020006811007388 */ /* 0x0005e80000000800 */
[----:B------:R2:W-:Y:S01]  /*11150*/  STS [R17+0x2200], R106 ;  /* 0x0022006a11007388 */ /* 0x0005e20000000800 */
[----:B-1----:R-:W-:-:S04]  /*11160*/  @P2 FMUL.FTZ R7, R4, 0.69314718246459960938 ;  /* 0x3f31721804072820 */ /* 0x002fc80000410000 */
[----:B------:R-:W-:Y:S01]  /*11170*/  @P2 FFMA.FTZ R10, R2, c[0x0][0x238], R7 ;  /* 0x00008e00020a2a23 */ /* 0x000fe20000010007 */
[----:B------:R-:W-:Y:S05]  /*11180*/  @!P0 BRA `(.L_x_1868) ;  /* 0x0000007000008947 */ /* 0x000fea0003800000 */
[----:B------:R-:W1:Y:S01]  /*11190*/  S2R R2, SR_CTAID.Y ;  /* 0x0000000000027919 */ /* 0x000e620000002600 */
[----:B------:R-:W-:-:S03]  /*111a0*/  ISETP.NE.AND P0, PT, R183, -0x1, PT ;  /* 0xffffffffb700780c */ /* 0x000fc60003f05270 */
[----:B------:R-:W3:Y:S01]  /*111b0*/  S2R R3, SR_CTAID.Z ;  /* 0x0000000000037919 */ /* 0x000ee20000002700 */
[----:B-1----:R-:W-:-:S05]  /*111c0*/  IMAD R4, R2, c[0x0][0x214], RZ ;  /* 0x0000850002047a24 */ /* 0x002fca00078e02ff */
[----:B------:R-:W-:-:S05]  /*111d0*/  SEL R4, R4, R183, !P0 ;  /* 0x000000b704047207 */ /* 0x000fca0004000000 */
[----:B---3--:R-:W-:Y:S01]  /*111e0*/  IMAD R4, R3, c[0x0][0x234], R4 ;  /* 0x00008d0003047a24 */ /* 0x008fe200078e0204 */
[----:B------:R-:W-:Y:S05]  /*111f0*/  BRA `(.L_x_1869) ;  /* 0x0000004000007947 */ /* 0x000fea0003800000 */
.L_x_1868:
[----:B------:R-:W1:Y:S04]  /*11200*/  S2R R3, SR_CTAID.Z ;  /* 0x0000000000037919 */ /* 0x000e680000002700 */
[----:B------:R-:W1:Y:S02]  /*11210*/  S2R R2, SR_CTAID.Y ;  /* 0x0000000000027919 */ /* 0x000e640000002600 */
[----:B-1----:R-:W-:-:S04]  /*11220*/  IMAD R4, R2, c[0x0][0x1c0], R3 ;  /* 0x0000700002047a24 */ /* 0x002fc800078e0203 */
[----:B------:R-:W-:Y:S02]  /*11230*/  IMAD R4, R4, c[0x0][0x214], RZ ;  /* 0x0000850004047a24 */ /* 0x000fe400078e02ff */
.L_x_1869:
[----:B------:R-:W-:Y:S01]  /*11240*/  BAR.SYNC.DEFER_BLOCKING 0x0 ;  /* 0x0000000000007b1d */ /* 0x000fe20000010000 */
[----:B------:R-:W-:Y:S01]  /*11250*/  LOP3.LUT R9, R9, 0xffffffe0, RZ, 0xc0, !PT ;  /* 0xffffffe009097812 */ /* 0x000fe200078ec0ff */
[C---:B------:R-:W-:Y:S01]  /*11260*/  IMAD.WIDE.U32 R38, R183.reuse, c[0x0][0x1e8], RZ ;  /* 0x00007a00b7267a25 */ /* 0x040fe200078e00ff */
[----:B------:R-:W-:Y:S02]  /*11270*/  SHF.R.S32.HI R36, RZ, 0x1f, R11 ;  /* 0x0000001fff247819 */ /* 0x000fe4000001140b */
[----:B------:R-:W-:Y:S01]  /*11280*/  SHF.R.S32.HI R7, RZ, 0x1f, R2 ;  /* 0x0000001fff077819 */ /* 0x000fe20000011402 */
[----:B------:R-:W-:Y:S01]  /*11290*/  IMAD.IADD R9, R0, 0x1, -R9 ;  /* 0x0000000100097824 */ /* 0x000fe200078e0a09 */
[----:B------:R-:W-:Y:S01]  /*112a0*/  ISETP.NE.AND P0, PT, R183, -0x1, PT ;  /* 0xffffffffb700780c */ /* 0x000fe20003f05270 */
[----:B------:R-:W-:Y:S01]  /*112b0*/  IMAD.WIDE.U32 R40, R2, c[0x0][0x1e0], RZ ;  /* 0x0000780002287a25 */ /* 0x000fe200078e00ff */
[----:B------:R-:W-:Y:S01]  /*112c0*/  LEA.HI R36, R36, R11, RZ, 0x2 ;  /* 0x0000000b24247211 */ /* 0x000fe200078f10ff */
[----:B------:R-:W-:Y:S01]  /*112d0*/  BSSY B0, `(.L_x_1870) ;  /* 0x000001e000007945 */ /* 0x000fe20003800000 */
[----:B------:R-:W-:Y:S01]  /*112e0*/  LOP3.LUT P1, RZ, R9, 0x3, RZ, 0xc0, !PT ;  /* 0x0000000309ff7812 */ /* 0x000fe2000782c0ff */
[----:B------:R-:W-:Y:S01]  /*112f0*/  IMAD R7, R7, c[0x0][0x1e0], RZ ;  /* 0x0000780007077a24 */ /* 0x000fe200078e02ff */
[----:B------:R-:W-:Y:S01]  /*11300*/  LOP3.LUT R36, R36, 0xffffffc, RZ, 0xc0, !PT ;  /* 0x0ffffffc24247812 */ /* 0x000fe200078ec0ff */
[----:B------:R-:W-:Y:S01]  /*11310*/  IMAD R183, R183, c[0x0][0x1ec], R39 ;  /* 0x00007b00b7b77a24 */ /* 0x000fe200078e0227 */
[----:B------:R-:W-:Y:S01]  /*11320*/  SEL R0, R40, R38, !P0 ;  /* 0x0000002628007207 */ /* 0x000fe20004000000 */
[----:B------:R-:W-:-:S02]  /*11330*/  IMAD R7, R2, c[0x0][0x1e4], R7 ;  /* 0x0000790002077a24 */ /* 0x000fc400078e0207 */
[----:B------:R-:W-:-:S03]  /*11340*/  IMAD.IADD R11, R11, 0x1, -R36 ;  /* 0x000000010b0b7824 */ /* 0x000fc600078e0a24 */
[----:B------:R-:W-:Y:S01]  /*11350*/  @!P0 IADD3 R183, R41, R7, RZ ;  /* 0x0000000729b78210 */ /* 0x000fe20007ffe0ff */
[----:B------:R-:W-:Y:S01]  /*11360*/  IMAD R178, R11, 0x10, R178 ;  /* 0x000000100bb27824 */ /* 0x000fe200078e02b2 */
[----:B------:R1:W3:Y:S04]  /*11370*/  LDS.128 R28, [R181] ;  /* 0x00000000b51c7984 */ /* 0x0002e80000000c00 */
[----:B------:R1:W4:Y:S04]  /*11380*/  LDS.128 R24, [R181+0x800] ;  /* 0x00080000b5187984 */ /* 0x0003280000000c00 */
[----:B------:R1:W2:Y:S04]  /*11390*/  LDS.128 R20, [R181+0x1000] ;  /* 0x00100000b5147984 */ /* 0x0002a80000000c00 */
[----:B--2---:R1:W2:Y:S04]  /*113a0*/  LDS.128 R16, [R181+0x1800] ;  /* 0x00180000b5107984 */ /* 0x0042a80000000c00 */
[----:B------:R1:W1:Y:S04]  /*113b0*/  LDS.128 R12, [R181+0x2000] ;  /* 0x00200000b50c7984 */ /* 0x0002680000000c00 */
[----:B------:R1:W1:Y:S01]  /*113c0*/  LDS.128 R32, [R181+0x2800] ;  /* 0x00280000b5207984 */ /* 0x0002620000000c00 */
[----:B------:R-:W-:Y:S05]  /*113d0*/  @P1 BRA `(.L_x_1871) ;  /* 0x000000d000001947 */ /* 0x000fea0003800000 */
[----:B------:R-:W5:Y:S02]  /*113e0*/  S2R R9, SR_CTAID.X ;  /* 0x0000000000097919 */ /* 0x000f640000002500 */
[C---:B-----5:R-:W-:Y:S01]  /*113f0*/  IMAD R11, R9.reuse, 0x40, R4 ;  /* 0x00000040090b7824 */ /* 0x060fe200078e0204 */
[----:B------:R-:W-:Y:S01]  /*11400*/  IADD3 R4, R178, 0x8, RZ ;  /* 0x00000008b2047810 */ /* 0x000fe20007ffe0ff */
        /* <DEDUP_REMOVED lines=10> */
.L_x_1871:
[----:B------:R-:W-:Y:S05]  /*114b0*/  BSYNC B0 ;  /* 0x0000000000007941 */ /* 0x000fea0003800000 */
.L_x_1870:
[----:B------:R-:W5:Y:S01]  /*114c0*/  S2R R7, SR_CTAID.X ;  /* 0x0000000000077919 */ /* 0x000f620000002500 */
[----:B------:R-:W-:Y:S01]  /*114d0*/  SHF.R.S32.HI R4, RZ, 0x1f, R3 ;  /* 0x0000001fff047819 */ /* 0x000fe20000011403 */
[----:B------:R-:W-:Y:S04]  /*114e0*/  BSSY B0, `(.L_x_1872) ;  /* 0x000001c000007945 */ /* 0x000fe80003800000 */
[----:B------:R-:W-:-:S04]  /*114f0*/  IMAD R4, R4, c[0x0][0x1f0], RZ ;  /* 0x00007c0004047a24 */ /* 0x000fc800078e02ff */
[----:B------:R-:W-:Y:S01]  /*11500*/  IMAD R4, R3, c[0x0][0x1f4], R4 ;  /* 0x00007d0003047a24 */ /* 0x000fe200078e0204 */
[----:B----45:R-:W-:-:S04]  /*11510*/  SHF.L.U32 R5, R7, 0x6, RZ ;  /* 0x0000000607057819 */ /* 0x030fc800000006ff */
[----:B------:R-:W-:Y:S01]  /*11520*/  SHF.R.S32.HI R2, RZ, 0x1f, R5 ;  /* 0x0000001fff027819 */ /* 0x000fe20000011405 */
[----:B------:R-:W-:-:S04]  /*11530*/  IMAD.WIDE.U32 R10, R5, c[0x0][0x1e8], R184 ;  /* 0x00007a00050a7a25 */ /* 0x000fc800078e00b8 */
[----:B------:R-:W-:Y:S01]  /*11540*/  IMAD R2, R2, c[0x0][0x1e8], RZ ;  /* 0x00007a0002027a24 */ /* 0x000fe200078e02ff */
[----:B------:R-:W-:-:S03]  /*11550*/  IADD3 R10, P0, R0, R10, RZ ;  /* 0x0000000a000a7210 */ /* 0x000fc60007f1e0ff */
[C---:B------:R-:W-:Y:S01]  /*11560*/  IMAD R2, R5.reuse, c[0x0][0x1ec], R2 ;  /* 0x00007b0005027a24 */ /* 0x040fe200078e0202 */
[----:B------:R-:W-:-:S04]  /*11570*/  IADD3 R5, -R5, R182, RZ ;  /* 0x000000b605057210 */ /* 0x000fc80007ffe1ff */
        /* <DEDUP_REMOVED lines=9> */
[----:B------:R-:W-:Y:S01]  /*11610*/  IMAD R0, R8, c[0x0][0x1ec], R3 ;  /* 0x00007b0008007a24 */ /* 0x000fe200078e0203 */
[----:B------:R-:W-:Y:S01]  /*11620*/  ISETP.GE.AND P0, PT, R174, c[0x0][0x220], PT ;  /* 0x00008800ae007a0c */ /* 0x000fe20003f06270 */
[----:B------:R-:W-:-:S04]  /*11630*/  IMAD.WIDE.U32 R36, R8, c[0x0][0x1e8], R4 ;  /* 0x00007a0008247a25 */ /* 0x000fc800078e0004 */
[----:B------:R-:W-:Y:S01]  /*11640*/  IMAD.IADD R0, R0, 0x1, R37 ;  /* 0x0000000100007824 */ /* 0x000fe200078e0225 */
[----:B------:R-:W-:-:S04]  /*11650*/  LEA R2, P3, R36, c[0x0][0x1d0], 0x1 ;  /* 0x0000740024027a11 */ /* 0x000fc800078608ff */
[----:B------:R-:W-:-:S05]  /*11660*/  LEA.HI.X R3, R36, c[0x0][0x1d4], R0, 0x1, P3 ;  /* 0x0000750024037a11 */ /* 0x000fca00018f0c00 */
[----:B---3--:R3:W-:Y:S04]  /*11670*/  @!P2 STG.E.128 [R2.64], R28 ;  /* 0x0000001c0200a986 */ /* 0x0087e8000c101d06 */
[----:B------:R3:W-:Y:S04]  /*11680*/  @!P1 STG.E.128 [R2.64+0x40], R20 ;  /* 0x0000401402009986 */ /* 0x0007e8000c101d06 */
[----:B-1----:R3:W-:Y:S02]  /*11690*/  @!P0 STG.E.128 [R2.64+0x80], R12 ;  /* 0x0000800c02008986 */ /* 0x0027e4000c101d06 */
.L_x_1873:
[----:B------:R-:W-:Y:S05]  /*116a0*/  BSYNC B0 ;  /* 0x0000000000007941 */ /* 0x000fea0003800000 */
.L_x_1872:
[----:B------:R-:W-:Y:S01]  /*116b0*/  IMAD R7, R7, -0x40, R182 ;  /* 0xffffffc007077824 */ /* 0x000fe200078e02b6 */
[----:B------:R-:W-:-:S04]  /*116c0*/  LEA.HI.SX32 R6, R6, 0x20, 0x1e ;  /* 0x0000002006067811 */ /* 0x000fc800078ff2ff */
[----:B------:R-:W-:-:S13]  /*116d0*/  ISETP.GE.AND P0, PT, R6, R7, PT ;  /* 0x000000070600720c */ /* 0x000fda0003f06270 */
[----:B------:R-:W-:Y:S05]  /*116e0*/  @P0 EXIT ;  /* 0x000000000000094d */ /* 0x000fea0003800000 */
[----:B------:R-:W-:Y:S01]  /*116f0*/  IADD3 R8, P0, R8, 0x20, RZ ;  /* 0x0000002008087810 */ /* 0x000fe20007f1e0ff */
[----:B------:R-:W-:Y:S01]  /*11700*/  IMAD.MOV.U32 R4, RZ, RZ, R10 ;  /* 0x000000ffff047224 */ /* 0x000fe200078e000a */
[----:B------:R-:W-:-:S03]  /*11710*/  ISETP.GE.AND P1, PT, R184, c[0x0][0x220], PT ;  /* 0x00008800b8007a0c */ /* 0x000fc60003f26270 */
[----:B---3--:R-:W-:Y:S01]  /*11720*/  IMAD.X R3, RZ, RZ, R189, P0 ;  /* 0x000000ffff037224 */ /* 0x008fe200000e06bd */
[----:B------:R-:W-:Y:S01]  /*11730*/  ISETP.GE.AND P0, PT, R175, c[0x0][0x220], PT ;  /* 0x00008800af007a0c */ /* 0x000fe20003f06270 */
[----:B------:R-:W-:-:S04]  /*11740*/  IMAD.WIDE.U32 R4, R8, c[0x0][0x1e8], R4 ;  /* 0x00007a0008047a25 */ /* 0x000fc800078e0004 */
[----:B------:R-:W-:Y:S01]  /*11750*/  IMAD R3, R3, c[0x0][0x1e8], RZ ;  /* 0x00007a0003037a24 */ /* 0x000fe200078e02ff */
[----:B------:R-:W-:-:S03]  /*11760*/  LEA R2, P2, R4, c[0x0][0x1d0], 0x1 ;  /* 0x0000740004027a11 */ /* 0x000fc600078408ff */
[----:B------:R-:W-:-:S04]  /*11770*/  IMAD R3, R8, c[0x0][0x1ec], R3 ;  /* 0x00007b0008037a24 */ /* 0x000fc800078e0203 */
[----:B------:R-:W-:-:S05]  /*11780*/  IMAD.IADD R3, R3, 0x1, R5 ;  /* 0x0000000103037824 */ /* 0x000fca00078e0205 */
[----:B------:R-:W-:-:S05]  /*11790*/  LEA.HI.X R3, R4, c[0x0][0x1d4], R3, 0x1, P2 ;  /* 0x0000750004037a11 */ /* 0x000fca00010f0c03 */
[----:B--2---:R2:W-:Y:S01]  /*117a0*/  @!P0 STG.E.128 [R2.64+0x40], R16 ;  /* 0x0000401002008986 */ /* 0x0045e2000c101d06 */
[----:B------:R-:W-:-:S03]  /*117b0*/  ISETP.GE.AND P0, PT, R174, c[0x0][0x220], PT ;  /* 0x00008800ae007a0c */ /* 0x000fc60003f06270 */
[----:B------:R2:W-:Y:S10]  /*117c0*/  @!P1 STG.E.128 [R2.64], R24 ;  /* 0x0000001802009986 */ /* 0x0005f4000c101d06 */
[----:B------:R-:W-:Y:S05]  /*117d0*/  @P0 EXIT ;  /* 0x000000000000094d */ /* 0x000fea0003800000 */
[----:B-1----:R-:W-:Y:S01]  /*117e0*/  STG.E.128 [R2.64+0x80], R32 ;  /* 0x0000802002007986 */ /* 0x002fe2000c101d06 */
[----:B------:R-:W-:Y:S05]  /*117f0*/  EXIT ;  /* 0x000000000000794d */ /* 0x000fea0003800000 */
.L_x_1874:
        /* <DEDUP_REMOVED lines=16> */
.L_x_6120:


//--------------------- .text._ZN5flash24flash_fwd_splitkv_kernelI23Flash_fwd_kernel_traitsILi96ELi64ELi128ELi4ELb0ELb0EN7cutlass6half_tE19Flash_kernel_traitsILi96ELi64ELi128ELi4ES3_EELb1ELb0ELb1ELb0ELb0ELb1ELb0ELb0EEEvNS_16Flash_fwd_paramsE --------------------------
	.section	.text._ZN5flash24flash_fwd_splitkv_kernelI23Flash_fwd_kernel_traitsILi96ELi64ELi128ELi4ELb0ELb0EN7cutlass6half_tE19Flash_kernel_traitsILi96ELi64ELi128ELi4ES3_EELb1ELb0ELb1ELb0ELb0ELb1ELb0ELb0EEEvNS_16Flash_fwd_paramsE,"ax",@progbits
	.sectioninfo	@"SHI_REGISTERS=242"
	.align	128
        .global         _ZN5flash24flash_fwd_splitkv_kernelI23Flash_fwd_kernel_traitsILi96ELi64ELi128ELi4ELb0ELb0EN7cutlass6half_tE19Flash_kernel_traitsILi96ELi64ELi128ELi4ES3_EELb1ELb0ELb1ELb0ELb0ELb1ELb0ELb0EEEvNS_16Flash_fwd_paramsE
        .type           _ZN5flash24flash_fwd_splitkv_kernelI23Flash_fwd_kernel_traitsILi96ELi64ELi128ELi4ELb0ELb0EN7cutlass6half_tE19Flash_kernel_traitsILi96ELi64ELi128ELi4ES3_EELb1ELb0ELb1ELb0ELb0ELb1ELb0ELb0EEEvNS_16Flash_fwd_paramsE,@function
        .size           _ZN5flash24flash_fwd_splitkv_kernelI23Flash_fwd_kernel_traitsILi96ELi64ELi128ELi4ELb0ELb0EN7cutlass6half_tE19Flash_kernel_traitsILi96ELi64ELi128ELi4ES3_EELb1ELb0ELb1ELb0ELb0ELb1ELb0ELb0EEEvNS_16Flash_fwd_paramsE,(.L_x_6121 - _ZN5flash24flash_fwd_splitkv_kernelI23Flash_fwd_kernel_traitsILi96ELi64ELi128ELi4ELb0ELb0EN7cutlass6half_tE19Flash_kernel_traitsILi96ELi64ELi128ELi4ES3_EELb1ELb0ELb1ELb0ELb0ELb1ELb0ELb0EEEvNS_16Flash_fwd_paramsE)
        .other          _ZN5flash24flash_fwd_splitkv_kernelI23Flash_fwd_kernel_traitsILi96ELi64ELi128ELi4ELb0ELb0EN7cutlass6half_tE19Flash_kernel_traitsILi96ELi64ELi128ELi4ES3_EELb1ELb0ELb1ELb0ELb0ELb1ELb0ELb0EEEvNS_16Flash_fwd_paramsE,@"STO_CUDA_ENTRY STV_DEFAULT"
_ZN5flash24flash_fwd_splitkv_kernelI23Flash_fwd_kernel_traitsILi96ELi64ELi128ELi4ELb0ELb0EN7cutlass6half_tE19Flash_kernel_traitsILi96ELi64ELi128ELi4ES3_EELb1ELb0ELb1ELb0ELb0ELb1ELb0ELb0EEEvNS_16Flash_fwd_paramsE:
.text._ZN5flash24flash_fwd_splitkv_kernelI23Flash_fwd_kernel_traitsILi96ELi64ELi128ELi4ELb0ELb0EN7cutlass6half_tE19Flash_kernel_traitsILi96ELi64ELi128ELi4ES3_EELb1ELb0ELb1ELb0ELb0ELb1ELb0ELb0EEEvNS_16Flash_fwd_paramsE:
        /* <DEDUP_REMOVED lines=33> */
.L_x_1875:
[----:B-1-34-:R-:W-:Y:S02]  /*0210*/  MOV R0, c[0x0][0x218] ;  /* 0x0000860000007a02 */ /* 0x01afe40000000f00 */
.L_x_1876:
        /* <DEDUP_REMOVED lines=80> */
.L_x_1879:
[----:B------:R-:W-:Y:S05]  /*0720*/  BSYNC B0 ;  /* 0x0000000000007941 */ /* 0x000fea0003800000 */
.L_x_1878:
        /* <DEDUP_REMOVED lines=19> */
.L_x_1881:
[----:B------:R-:W-:Y:S05]  /*0860*/  BSYNC B0 ;  /* 0x0000000000007941 */ /* 0x000fea0003800000 */
.L_x_1880:
        /* <DEDUP_REMOVED lines=13> */
.L_x_1877:
        /* <DEDUP_REMOVED lines=93> */
.L_x_1882:
        /* <DEDUP_REMOVED lines=15> */
.L_x_1884:
        /* <DEDUP_REMOVED lines=52> */
.L_x_1883:
        /* <DEDUP_REMOVED lines=110> */
.L_x_1886:
[----:B------:R-:W-:Y:S05]  /*1a20*/  BSYNC B0 ;  /* 0x0000000000007941 */ /* 0x000fea0003800000 */
.L_x_1885:
        /* <DEDUP_REMOVED lines=36> */
.L_x_1888:
[----:B------:R-:W-:Y:S05]  /*1c70*/  BSYNC B0 ;  /* 0x0000000000007941 */ /* 0x000fea0003800000 */
.L_x_1887:
        /* <DEDUP_REMOVED lines=33> */
.L_x_1890:
[----:B------:R-:W-:Y:S05]  /*1e90*/  BSYNC B0 ;  /* 0x0000000000007941 */ /* 0x000fea0003800000 */
.L_x_1889:
        /* <DEDUP_REMOVED lines=34> */
.L_x_1892:
[----:B------:R-:W-:Y:S05]  /*20c0*/  BSYNC B0 ;  /* 0x0000000000007941 */ /* 0x000fea0003800000 */
.L_x_1891:
        /* <DEDUP_REMOVED lines=32> */
.L_x_1894:
[----:B------:R-:W-:Y:S05]  /*22d0*/  BSYNC B0 ;  /* 0x0000000000007941 */ /* 0x000fea0003800000 */
.L_x_1893:
        /* <DEDUP_REMOVED lines=34> */
.L_x_1896:
[----:B------:R-:W-:Y:S05]  /*2500*/  BSYNC B0 ;  /* 0x0000000000007941 */ /* 0x000fea0003800000 */
.L_x_1895:
        /* <DEDUP_REMOVED lines=93> */
.L_x_1898:
[----:B---3--:R-:W-:Y:S05]  /*2ae0*/  BSYNC B0 ;  /* 0x0000000000007941 */ /* 0x008fea0003800000 */
.L_x_1897:
        /* <DEDUP_REMOVED lines=34> */
.L_x_1900:
[----:B------:R-:W-:Y:S05]  /*2d10*/  BSYNC B0 ;  /* 0x0000000000007941 */ /* 0x000fea0003800000 */
.L_x_1899:
        /* <DEDUP_REMOVED lines=34> */
.L_x_1902:
[----:B------:R-:W-:Y:S05]  /*2f40*/  BSYNC B0 ;  /* 0x0000000000007941 */ /* 0x000fea0003800000 */
.L_x_1901:
        /* <DEDUP_REMOVED lines=39> */
.L_x_1904:
[----:B------:R-:W-:Y:S05]  /*31c0*/  BSYNC B0 ;  /* 0x0000000000007941 */ /* 0x000fea0003800000 */
.L_x_1903:
[----:B------:R-:W-:Y:S01]  /*31d0*/  IMAD.SHL.U32 R170, R170, 0x2, RZ ;  /* 0x00000002aaaa7824 */ /* 0x000fe200078e00ff */
[----:B------:R-:W-:Y:S01]  /*31e0*/  LDSM.16.M88.4 R92, [R171] ;  /* 0x00000000ab5c783b */ /* 0x000fe20000000200 */
[----:B------:R-:W-:Y:S01]  /*31f0*/  IMAD R169, R4, 0x2, R171 ;  /* 0x0000000204a97824 */ /* 0x000fe200078e02ab */
[----:B------:R-:W-:Y:S01]  /*3200*/  IMNMX R136, R118, R131, PT ;  /* 0x0000008376887217 */ /* 0x000fe20003800200 */
[----:B------:R-:W-:Y:S01]  /*3210*/  IMAD R119, R3, 0x2, R170 ;  /* 0x0000000203777824 */ /* 0x000fe200078e02aa */
[----:B------:R-:W5:Y:S04]  /*3220*/  LDSM.16.M88.4 R20, [R170+0x3000] ;  /* 0x00300000aa14783b */ /* 0x000f680000000200 */
[----:B------:R-:W1:Y:S04]  /*3230*/  LDSM.16.M88.4 R80, [R170+0x3400] ;  /* 0x00340000aa50783b */ /* 0x000e680000000200 */
[----:B------:R-:W-:Y:S04]  /*3240*/  LDSM.16.M88.4 R108, [R169] ;  /* 0x00000000a96c783b */ /* 0x000fe80000000200 */
[----:B------:R-:W2:Y:S04]  /*3250*/  LDSM.16.M88.4 R84, [R119+0x3000] ;  /* 0x003000007754783b */ /* 0x000ea80000000200 */
[----:B------:R-:W3:Y:S04]  /*3260*/  LDSM.16.M88.4 R72, [R170+0x3800] ;  /* 0x00380000aa48783b */ /* 0x000ee80000000200 */
[----:B------:R-:W4:Y:S04]  /*3270*/  LDSM.16.M88.4 R64, [R170+0x3c00] ;  /* 0x003c0000aa40783b */ /* 0x000f280000000200 */
[----:B------:R-:W2:Y:S04]  /*3280*/  LDSM.16.M88.4 R56, [R170+0x4000] ;  /* 0x00400000aa38783b */ /* 0x000ea80000000200 */
[----:B------:R-:W2:Y:S04]  /*3290*/  LDSM.16.M88.4 R40, [R119+0x3400] ;  /* 0x003400007728783b */ /* 0x000ea80000000200 */
[----:B------:R-:W-:Y:S04]  /*32a0*/  LDSM.16.M88.4 R88, [R171+0x1000] ;  /* 0x00100000ab58783b */ /* 0x000fe80000000200 */
[----:B-12---:R-:W1:Y:S01]  /*32b0*/  LDSM.16.M88.4 R8, [R170+0x5000] ;  /* 0x00500000aa08783b */ /* 0x006e620000000200 */
[C---:B-----5:R-:W-:Y:S03]  /*32c0*/  HMMA.16816.F32 R24, R92.reuse, R20, RZ ;  /* 0x000000145c18723c */ /* 0x060fe600000018ff */
[----:B------:R-:W2:Y:S04]  /*32d0*/  LDSM.16.M88.4 R48, [R170+0x4400] ;  /* 0x00440000aa30783b */ /* 0x000ea80000000200 */
[----:B------:R-:W5:Y:S01]  /*32e0*/  LDSM.16.M88.4 R100, [R170+0x4800] ;  /* 0x00480000aa64783b */ /* 0x000f620000000200 */
[C---:B------:R-:W-:Y:S03]  /*32f0*/  HMMA.16816.F32 R20, R92.reuse, R22, RZ ;  /* 0x000000165c14723c */ /* 0x040fe600000018ff */
[----:B------:R-:W1:Y:S04]  /*3300*/  LDSM.16.M88.4 R36, [R119+0x3800] ;  /* 0x003800007724783b */ /* 0x000e680000000200 */
[----:B------:R-:W1:Y:S01]  /*3310*/  LDSM.16.M88.4 R28, [R119+0x3c00] ;  /* 0x003c0000771c783b */ /* 0x000e620000000200 */
[C---:B------:R-:W-:Y:S03]  /*3320*/  HMMA.16816.F32 R32, R92.reuse, R80, RZ ;  /* 0x000000505c20723c */ /* 0x040fe600000018ff */
[----:B------:R-:W1:Y:S04]  /*3330*/  LDSM.16.M88.4 R12, [R119+0x4000] ;  /* 0x00400000770c783b */ /* 0x000e680000000200 */
[----:B------:R-:W1:Y:S01]  /*3340*/  LDSM.16.M88.4 R104, [R170+0x4c00] ;  /* 0x004c0000aa68783b */ /* 0x000e620000000200 */
[----:B------:R-:W-:Y:S03]  /*3350*/  HMMA.16816.F32 R80, R92, R82, RZ ;  /* 0x000000525c50723c */ /* 0x000fe600000018ff */
[----:B------:R-:W-:Y:S04]  /*3360*/  LDSM.16.M88.4 R124, [R119+0x5000] ;  /* 0x00500000777c783b */ /* 0x000fe80000000200 */
[----:B------:R-:W1:Y:S01]  /*3370*/  LDSM.16.M88.4 R112, [R170+0x5400] ;  /* 0x00540000aa70783b */ /* 0x000e620000000200 */
[C---:B------:R-:W-:Y:S03]  /*3380*/  HMMA.16816.F32 R20, R108.reuse, R86, R20 ;  /* 0x000000566c14723c */ /* 0x040fe60000001814 */
[----:B------:R-:W-:Y:S04]  /*3390*/  LDSM.16.M88.4 R120, [R119+0x4800] ;  /* 0x004800007778783b */ /* 0x000fe80000000200 */
[----:B------:R-:W-:Y:S01]  /*33a0*/  LDSM.16.M88.4 R16, [R119+0x4400] ;  /* 0x004400007710783b */ /* 0x000fe20000000200 */
[----:B------:R-:W-:Y:S03]  /*33b0*/  HMMA.16816.F32 R24, R108, R84, R24 ;  /* 0x000000546c18723c */ /* 0x000fe60000001818 */
[----:B------:R-:W-:Y:S04]  /*33c0*/  LDSM.16.M88.4 R84, [R170+0x5800] ;  /* 0x00580000aa54783b */ /* 0x000fe80000000200 */
[----:B------:R-:W0:Y:S01]  /*33d0*/  LDGDEPBAR ;  /* 0x00000000000079af */ /* 0x000e220000000000 */
[C---:B---3--:R-:W-:Y:S08]  /*33e0*/  HMMA.16816.F32 R76, R92.reuse, R72, RZ ;  /* 0x000000485c4c723c */ /* 0x048ff000000018ff */
[C---:B----4-:R-:W-:Y:S08]  /*33f0*/  HMMA.16816.F32 R68, R92.reuse, R64, RZ ;  /* 0x000000405c44723c */ /* 0x050ff000000018ff */
[C---:B------:R-:W-:Y:S08]  /*3400*/  HMMA.16816.F32 R60, R92.reuse, R56, RZ ;  /* 0x000000385c3c723c */ /* 0x040ff000000018ff */
[C---:B------:R-:W-:Y:S08]  /*3410*/  HMMA.16816.F32 R72, R92.reuse, R74, RZ ;  /* 0x0000004a5c48723c */ /* 0x040ff000000018ff */
[C---:B------:R-:W-:Y:S08]  /*3420*/  HMMA.16816.F32 R64, R92.reuse, R66, RZ ;  /* 0x000000425c40723c */ /* 0x040ff000000018ff */
[----:B------:R-:W-:Y:S08]  /*3430*/  HMMA.16816.F32 R56, R92, R58, RZ ;  /* 0x0000003a5c38723c */ /* 0x000ff000000018ff */
[C---:B------:R-:W-:Y:S08]  /*3440*/  HMMA.16816.F32 R32, R108.reuse, R40, R32 ;  /* 0x000000286c20723c */ /* 0x040ff00000001820 */
[----:B------:R-:W-:Y:S01]  /*3450*/  HMMA.16816.F32 R80, R108, R42, R80 ;  /* 0x0000002a6c50723c */ /* 0x000fe20000001850 */
[----:B------:R-:W3:Y:S07]  /*3460*/  LDSM.16.M88.4 R40, [R169+0x1000] ;  /* 0x00100000a928783b */ /* 0x000eee0000000200 */
[C---:B-1----:R-:W-:Y:S08]  /*3470*/  HMMA.16816.F32 R20, R88.reuse, R10, R20 ;  /* 0x0000000a5814723c */ /* 0x042ff00000001814 */
[----:B------:R-:W-:Y:S01]  /*3480*/  HMMA.16816.F32 R24, R88, R8, R24 ;  /* 0x000000085818723c */ /* 0x000fe20000001818 */
[----:B------:R-:W-:Y:S07]  /*3490*/  LDSM.16.M88.4 R8, [R169+0x2000] ;  /* 0x00200000a908783b */ /* 0x000fee0000000200 */
[C---:B--2---:R-:W-:Y:S08]  /*34a0*/  HMMA.16816.F32 R52, R92.reuse, R48, RZ ;  /* 0x000000305c34723c */ /* 0x044ff000000018ff */
[C---:B-----5:R-:W-:Y:S08]  /*34b0*/  HMMA.16816.F32 R44, R92.reuse, R100, RZ ;  /* 0x000000645c2c723c */ /* 0x060ff000000018ff */
[C---:B------:R-:W-:Y:S08]  /*34c0*/  HMMA.16816.F32 R48, R92.reuse, R50, RZ ;  /* 0x000000325c30723c */ /* 0x040ff000000018ff */
[----:B------:R-:W-:Y:S08]  /*34d0*/  HMMA.16816.F32 R100, R92, R102, RZ ;  /* 0x000000665c64723c */ /* 0x000ff000000018ff */
[C---:B------:R-:W-:Y:S08]  /*34e0*/  HMMA.16816.F32 R76, R108.reuse, R36, R76 ;  /* 0x000000246c4c723c */ /* 0x040ff0000000184c */
[C---:B------:R-:W-:Y:S01]  /*34f0*/  HMMA.16816.F32 R72, R108.reuse, R38, R72 ;  /* 0x000000266c48723c */ /* 0x040fe20000001848 */
[----:B------:R-:W1:Y:S07]  /*3500*/  LDSM.16.M88.4 R36, [R119+0x5400] ;  /* 0x005400007724783b */ /* 0x000e6e0000000200 */
[C---:B------:R-:W-:Y:S08]  /*3510*/  HMMA.16816.F32 R68, R108.reuse, R28, R68 ;  /* 0x0000001c6c44723c */ /* 0x040ff00000001844 */
[C---:B------:R-:W-:Y:S01]  /*3520*/  HMMA.16816.F32 R64, R108.reuse, R30, R64 ;  /* 0x0000001e6c40723c */ /* 0x040fe20000001840 */
[----:B------:R-:W-:Y:S07]  /*3530*/  LDSM.16.M88.4 R28, [R170+0x7000] ;  /* 0x00700000aa1c783b */ /* 0x000fee0000000200 */
[C---:B------:R-:W-:Y:S08]  /*3540*/  HMMA.16816.F32 R60, R108.reuse, R12, R60 ;  /* 0x0000000c6c3c723c */ /* 0x040ff0000000183c */
[----:B------:R-:W-:Y:S01]  /*3550*/  HMMA.16816.F32 R56, R108, R14, R56 ;  /* 0x0000000e6c38723c */ /* 0x000fe20000001838 */
[----:B------:R-:W2:Y:S07]  /*3560*/  LDSM.16.M88.4 R12, [R171+0x2000] ;  /* 0x00200000ab0c783b */ /* 0x000eae0000000200 */
[C---:B------:R-:W-:Y:S08]  /*3570*/  HMMA.16816.F32 R96, R92.reuse, R104, RZ ;  /* 0x000000685c60723c */ /* 0x040ff000000018ff */
[----:B------:R-:W-:Y:S01]  /*3580*/  HMMA.16816.F32 R92, R92, R106, RZ ;  /* 0x0000006a5c5c723c */ /* 0x000fe200000018ff */
[----:B------:R-:W4:Y:S07]  /*3590*/  LDSM.16.M88.4 R104, [R119+0x4c00] ;  /* 0x004c00007768783b */ /* 0x000f2e0000000200 */
[----:B------:R-:W-:Y:S08]  /*35a0*/  HMMA.16816.F32 R32, R88, R112, R32 ;  /* 0x000000705820723c */ /* 0x000ff00000001820 */
[C---:B---3--:R-:W-:Y:S08]  /*35b0*/  HMMA.16816.F32 R20, R40.reuse, R126, R20 ;  /* 0x0000007e2814723c */ /* 0x048ff00000001814 */
[----:B------:R-:W-:Y:S08]  /*35c0*/  HMMA.16816.F32 R24, R40, R124, R24 ;  /* 0x0000007c2818723c */ /* 0x000ff00000001818 */
[C---:B------:R-:W-:Y:S08]  /*35d0*/  HMMA.16816.F32 R44, R108.reuse, R120, R44 ;  /* 0x000000786c2c723c */ /* 0x040ff0000000182c */
[C---:B------:R-:W-:Y:S08]  /*35e0*/  HMMA.16816.F32 R52, R108.reuse, R16, R52 ;  /* 0x000000106c34723c */ /* 0x040ff00000001834 */
[C---:B------:R-:W-:Y:S01]  /*35f0*/  HMMA.16816.F32 R48, R108.reuse, R18, R48 ;  /* 0x000000126c30723c */ /* 0x040fe20000001830 */
[----:B------:R-:W-:Y:S07]  /*3600*/  LDSM.16.M88.4 R16, [R119+0x7000] ;  /* 0x007000007710783b */ /* 0x000fee0000000200 */
[----:B------:R-:W-:Y:S01]  /*3610*/  HMMA.16816.F32 R120, R108, R122, R100 ;  /* 0x0000007a6c78723c */ /* 0x000fe20000001864 */
[----:B------:R-:W3:Y:S07]  /*3620*/  LDSM.16.M88.4 R100, [R170+0x7400] ;  /* 0x00740000aa64783b */ /* 0x000eee0000000200 */
[----:B------:R-:W-:Y:S08]  /*3630*/  HMMA.16816.F32 R80, R88, R114, R80 ;  /* 0x000000725850723c */ /* 0x000ff00000001850 */
[----:B-1----:R-:W-:Y:S08]  /*3640*/  HMMA.16816.F32 R32, R40, R36, R32 ;  /* 0x000000242820723c */ /* 0x002ff00000001820 */
[C---:B--2---:R-:W-:Y:S08]  /*3650*/  HMMA.16816.F32 R20, R12.reuse, R30, R20 ;  /* 0x0000001e0c14723c */ /* 0x044ff00000001814 */
[----:B------:R-:W-:Y:S01]  /*3660*/  HMMA.16816.F32 R24, R12, R28, R24 ;  /* 0x0000001c0c18723c */ /* 0x000fe20000001818 */
[----:B------:R-:W-:Y:S07]  /*3670*/  LDSM.16.M88.4 R28, [R119+0x5800] ;  /* 0x00580000771c783b */ /* 0x000fee0000000200 */
[C---:B----4-:R-:W-:Y:S08]  /*3680*/  HMMA.16816.F32 R96, R108.reuse, R104, R96 ;  /* 0x000000686c60723c */ /* 0x050ff00000001860 */
[----:B------:R-:W-:Y:S07]  /*3690*/  HMMA.16816.F32 R92, R108, R106, R92 ;  /* 0x0000006a6c5c723c */ /* 0x000fee000000185c */
[----:B------:R-:W-:Y:S01]  /*36a0*/  IMAD.IADD R108, R2, 0x1, R177 ;  /* 0x00000001026c7824 */ /* 0x000fe200078e02b1 */
[----:B------:R-:W-:Y:S01]  /*36b0*/  HMMA.16816.F32 R104, R88, R84, R76 ;  /* 0x000000545868723c */ /* 0x000fe2000000184c */
[----:B------:R-:W1:Y:S02]  /*36c0*/  LDSM.16.M88.4 R76, [R119+0x7400] ;  /* 0x00740000774c783b */ /* 0x000e640000000200 */
[----:B------:R-:W-:Y:S01]  /*36d0*/  I2F R3, R108 ;  /* 0x0000006c00037306 */ /* 0x000fe20000201400 */
[----:B------:R-:W-:-:S02]  /*36e0*/  IADD3 R114, R108, 0x9, RZ ;  /* 0x000000096c727810 */ /* 0x000fc40007ffe0ff */
[C---:B------:R-:W-:Y:S02]  /*36f0*/  IADD3 R112, R108.reuse, 0x8, RZ ;  /* 0x000000086c707810 */ /* 0x040fe40007ffe0ff */
[----:B------:R-:W-:Y:S01]  /*3700*/  HMMA.16816.F32 R80, R40, R38, R80 ;  /* 0x000000262850723c */ /* 0x000fe20000001850 */
[----:B------:R-:W2:Y:S01]  /*3710*/  LDSM.16.M88.4 R36, [R170+0x5c00] ;  /* 0x005c0000aa24783b */ /* 0x000ea20000000200 */
[C---:B------:R-:W-:Y:S01]  /*3720*/  IADD3 R110, R108.reuse, 0x1, RZ ;  /* 0x000000016c6e7810 */ /* 0x040fe20007ffe0ff */
[----:B------:R-:W-:Y:S01]  /*3730*/  I2F R113, R114 ;  /* 0x0000007200717306 */ /* 0x000fe20000201400 */
[C---:B------:R-:W-:Y:S02]  /*3740*/  IADD3 R124, R108.reuse, 0x10, RZ ;  /* 0x000000106c7c7810 */ /* 0x040fe40007ffe0ff */
[----:B------:R-:W-:Y:S02]  /*3750*/  IADD3 R138, R108, 0x39, RZ ;  /* 0x000000396c8a7810 */ /* 0x000fe40007ffe0ff */
[----:B---3--:R-:W-:Y:S01]  /*3760*/  HMMA.16816.F32 R32, R12, R100, R32 ;  /* 0x000000640c20723c */ /* 0x008fe20000001820 */
[----:B------:R-:W-:-:S02]  /*3770*/  ISETP.GE.AND P5, PT, R114, R136, PT ;  /* 0x000000887200720c */ /* 0x000fc40003fa6270 */
[----:B------:R-:W-:Y:S01]  /*3780*/  I2F R111, R112 ;  /* 0x00000070006f7306 */ /* 0x000fe20000201400 */
[-C--:B------:R-:W-:Y:S02]  /*3790*/  ISETP.GE.AND P3, PT, R112, R136.reuse, PT ;  /* 0x000000887000720c */ /* 0x080fe40003f66270 */
[----:B------:R-:W-:Y:S02]  /*37a0*/  IADD3 R126, R108, 0x38, RZ ;  /* 0x000000386c7e7810 */ /* 0x000fe40007ffe0ff */
[----:B------:R-:W-:Y:S01]  /*37b0*/  HMMA.16816.F32 R20, R8, R18, R20 ;  /* 0x000000120814723c */ /* 0x000fe20000001814 */
[----:B------:R-:W-:Y:S02]  /*37c0*/  ISETP.GE.AND P4, PT, R110, R136, PT ;  /* 0x000000886e00720c */ /* 0x000fe40003f86270 */
[----:B------:R-:W-:Y:S01]  /*37d0*/  I2F R109, R110 ;  /* 0x0000006e006d7306 */ /* 0x000fe20000201400 */
[----:B------:R-:W-:-:S04]  /*37e0*/  IADD3 R130, R108, 0x40, RZ ;  /* 0x000000406c827810 */ /* 0x000fc80007ffe0ff */
[----:B------:R-:W-:Y:S01]  /*37f0*/  HMMA.16816.F32 R24, R8, R16, R24 ;  /* 0x000000100818723c */ /* 0x000fe20000001818 */
[----:B------:R-:W-:Y:S02]  /*3800*/  LDSM.16.M88.4 R16, [R170+0x7800] ;  /* 0x00780000aa10783b */ /* 0x000fe40000000200 */
[----:B------:R-:W-:Y:S05]  /*3810*/  I2F R115, R124 ;  /* 0x0000007c00737306 */ /* 0x000fea0000201400 */
[----:B------:R-:W-:Y:S08]  /*3820*/  HMMA.16816.F32 R80, R12, R102, R80 ;  /* 0x000000660c50723c */ /* 0x000ff00000001850 */
[----:B-1----:R-:W-:Y:S01]  /*3830*/  HMMA.16816.F32 R32, R8, R76, R32 ;  /* 0x0000004c0820723c */ /* 0x002fe20000001820 */
[----:B------:R-:W-:-:S04]  /*3840*/  FMUL.FTZ R20, R20, c[0x0][0x2ec] ;  /* 0x0000bb0014147a20 */ /* 0x000fc80000410000 */
[----:B------:R1:W-:Y:S02]  /*3850*/  MUFU.TANH R76, R20 ;  /* 0x00000014004c7308 */ /* 0x0003e40000002400 */
[----:B------:R-:W-:Y:S01]  /*3860*/  FMUL.FTZ R77, R21, c[0x0][0x2ec] ;  /* 0x0000bb00154d7a20 */ /* 0x000fe20000410000 */
[C---:B--2---:R-:W-:Y:S01]  /*3870*/  HMMA.16816.F32 R68, R88.reuse, R36, R68 ;  /* 0x000000245844723c */ /* 0x044fe20000001844 */
[----:B------:R-:W-:Y:S02]  /*3880*/  FMUL.FTZ R24, R24, c[0x0][0x2ec] ;  /* 0x0000bb0018187a20 */ /* 0x000fe40000410000 */
[----:B------:R-:W-:Y:S02]  /*3890*/  FMUL.FTZ R125, R25, c[0x0][0x2ec] ;  /* 0x0000bb00197d7a20 */ /* 0x000fe40000410000 */
[----:B------:R2:W3:Y:S01]  /*38a0*/  MUFU.TANH R100, R24 ;  /* 0x0000001800647308 */ /* 0x0004e20000002400 */
[----:B------:R-:W-:Y:S02]  /*38b0*/  FMUL.FTZ R101, R26, c[0x0][0x2ec] ;  /* 0x0000bb001a657a20 */ /* 0x000fe40000410000 */
[----:B------:R-:W-:Y:S01]  /*38c0*/  FMUL.FTZ R36, R22, c[0x0][0x2ec] ;  /* 0x0000bb0016247a20 */ /* 0x000fe20000410000 */
[C---:B------:R-:W-:Y:S01]  /*38d0*/  HMMA.16816.F32 R72, R88.reuse, R86, R72 ;  /* 0x000000565848723c */ /* 0x040fe20000001848 */
[----:B------:R-:W-:Y:S01]  /*38e0*/  FMUL.FTZ R37, R23, c[0x0][0x2ec] ;  /* 0x0000bb0017257a20 */ /* 0x000fe20000410000 */
[----:B------:R-:W-:Y:S01]  /*38f0*/  LDSM.16.M88.4 R84, [R119+0x7800] ;  /* 0x007800007754783b */ /* 0x000fe20000000200 */
[----:B------:R-:W-:Y:S01]  /*3900*/  FMUL.FTZ R102, R27, c[0x0][0x2ec] ;  /* 0x0000bb001b667a20 */ /* 0x000fe20000410000 */
[----:B------:R-:W-:Y:S02]  /*3910*/  MUFU.TANH R77, R77 ;  /* 0x0000004d004d7308 */ /* 0x000fe40000002400 */
[----:B-1----:R-:W1:Y:S01]  /*3920*/  LDSM.16.M88.4 R20, [R119+0x5c00] ;  /* 0x005c00007714783b */ /* 0x002e620000000200 */
[----:B------:R-:W-:Y:S01]  /*3930*/  FMUL.FTZ R32, R32, c[0x0][0x2ec] ;  /* 0x0000bb0020207a20 */ /* 0x000fe20000410000 */
[----:B------:R-:W-:Y:S02]  /*3940*/  HMMA.16816.F32 R64, R88, R38, R64 ;  /* 0x000000265840723c */ /* 0x000fe40000001840 */
[----:B--2---:R-:W2:Y:S02]  /*3950*/  LDSM.16.M88.4 R24, [R170+0x6000] ;  /* 0x00600000aa18783b */ /* 0x004ea40000000200 */
[----:B------:R-:W-:Y:S01]  /*3960*/  MUFU.TANH R37, R37 ;  /* 0x0000002500257308 */ /* 0x000fe20000002400 */
[----:B---3--:R-:W-:-:S03]  /*3970*/  FFMA.FTZ R100, R0, R3, R100 ;  /* 0x0000000300647223 */ /* 0x008fc60000010064 */
[----:B------:R-:W-:Y:S01]  /*3980*/  HMMA.16816.F32 R80, R8, R78, R80 ;  /* 0x0000004e0850723c */ /* 0x000fe20000001850 */
[----:B------:R-:W-:Y:S02]  /*3990*/  FMUL.FTZ R38, R34, c[0x0][0x2ec] ;  /* 0x0000bb0022267a20 */ /* 0x000fe40000410000 */
[----:B------:R-:W-:Y:S01]  /*39a0*/  FMUL.FTZ R39, R35, c[0x0][0x2ec] ;  /* 0x0000bb0023277a20 */ /* 0x000fe20000410000 */
[----:B------:R3:W-:Y:S03]  /*39b0*/  MUFU.TANH R78, R32 ;  /* 0x00000020004e7308 */ /* 0x0007e60000002400 */
[----:B------:R-:W-:Y:S01]  /*39c0*/  FMUL.FTZ R79, R33, c[0x0][0x2ec] ;  /* 0x0000bb00214f7a20 */ /* 0x000fe20000410000 */
[C---:B------:R-:W-:Y:S04]  /*39d0*/  HMMA.16816.F32 R104, R40.reuse, R28, R104 ;  /* 0x0000001c2868723c */ /* 0x040fe80000001868 */
[----:B------:R-:W4:Y:S04]  /*39e0*/  MUFU.TANH R36, R36 ;  /* 0x0000002400247308 */ /* 0x000f280000002400 */
[----:B------:R-:W-:Y:S01]  /*39f0*/  HMMA.16816.F32 R72, R40, R30, R72 ;  /* 0x0000001e2848723c */ /* 0x000fe20000001848 */
[----:B------:R-:W-:Y:S04]  /*3a00*/  LDSM.16.M88.4 R28, [R170+0x6400] ;  /* 0x00640000aa1c783b */ /* 0x000fe80000000200 */
[----:B---3--:R-:W3:Y:S01]  /*3a10*/  LDSM.16.M88.4 R32, [R170+0x7c00] ;  /* 0x007c0000aa20783b */ /* 0x008ee20000000200 */
[----:B------:R-:W-:Y:S02]  /*3a20*/  MUFU.TANH R125, R125 ;  /* 0x0000007d007d7308 */ /* 0x000fe40000002400 */
[----:B------:R-:W-:-:S02]  /*3a30*/  FMUL.FTZ R83, R83, c[0x0][0x2ec] ;  /* 0x0000bb0053537a20 */ /* 0x000fc40000410000 */
[----:B------:R-:W-:Y:S02]  /*3a40*/  FMUL.FTZ R80, R80, c[0x0][0x2ec] ;  /* 0x0000bb0050507a20 */ /* 0x000fe40000410000 */
[----:B------:R-:W-:Y:S01]  /*3a50*/  FMUL.FTZ R103, R82, c[0x0][0x2ec] ;  /* 0x0000bb0052677a20 */ /* 0x000fe20000410000 */
[----:B------:R-:W-:Y:S01]  /*3a60*/  IADD3 R82, R108, 0x11, RZ ;  /* 0x000000116c527810 */ /* 0x000fe20007ffe0ff */
[----:B-1----:R-:W-:Y:S01]  /*3a70*/  HMMA.16816.F32 R68, R40, R20, R68 ;  /* 0x000000142844723c */ /* 0x002fe20000001844 */
[----:B------:R-:W-:Y:S01]  /*3a80*/  MUFU.TANH R83, R83 ;  /* 0x0000005300537308 */ /* 0x000fe20000002400 */
[----:B------:R-:W-:Y:S02]  /*3a90*/  FMUL.FTZ R81, R81, c[0x0][0x2ec] ;  /* 0x0000bb0051517a20 */ /* 0x000fe40000410000 */
[----:B----4-:R-:W-:-:S04]  /*3aa0*/  FFMA.FTZ R36, R0, R111, R36 ;  /* 0x0000006f00247223 */ /* 0x010fc80000010024 */
[----:B------:R-:W-:Y:S01]  /*3ab0*/  HMMA.16816.F32 R64, R40, R22, R64 ;  /* 0x000000162840723c */ /* 0x000fe20000001840 */
[----:B------:R-:W-:Y:S01]  /*3ac0*/  LDSM.16.M88.4 R20, [R119+0x7c00] ;  /* 0x007c00007714783b */ /* 0x000fe20000000200 */
[----:B------:R-:W-:Y:S06]  /*3ad0*/  MUFU.TANH R79, R79 ;  /* 0x0000004f004f7308 */ /* 0x000fec0000002400 */
[C---:B--2---:R-:W-:Y:S02]  /*3ae0*/  HMMA.16816.F32 R60, R88.reuse, R24, R60 ;  /* 0x00000018583c723c */ /* 0x044fe4000000183c */
[----:B------:R-:W-:Y:S06]  /*3af0*/  MUFU.TANH R39, R39 ;  /* 0x0000002700277308 */ /* 0x000fec0000002400 */
[----:B------:R-:W-:Y:S01]  /*3b00*/  HMMA.16816.F32 R56, R88, R26, R56 ;  /* 0x0000001a5838723c */ /* 0x000fe20000001838 */
[----:B------:R-:W1:Y:S01]  /*3b10*/  LDSM.16.M88.4 R24, [R119+0x6000] ;  /* 0x006000007718783b */ /* 0x000e620000000200 */
[----:B------:R-:W-:Y:S06]  /*3b20*/  MUFU.TANH R103, R103 ;  /* 0x0000006700677308 */ /* 0x000fec0000002400 */
[C---:B---3--:R-:W-:Y:S02]  /*3b30*/  HMMA.16816.F32 R68, R12.reuse, R32, R68 ;  /* 0x000000200c44723c */ /* 0x048fe40000001844 */
[----:B------:R-:W-:Y:S06]  /*3b40*/  MUFU.TANH R102, R102 ;  /* 0x0000006600667308 */ /* 0x000fec0000002400 */
[----:B------:R-:W-:Y:S01]  /*3b50*/  HMMA.16816.F32 R64, R12, R34, R64 ;  /* 0x000000220c40723c */ /* 0x000fe20000001840 */
[----:B------:R-:W-:Y:S01]  /*3b60*/  LDSM.16.M88.4 R32, [R119+0x6400] ;  /* 0x006400007720783b */ /* 0x000fe20000000200 */
[----:B------:R-:W-:Y:S06]  /*3b70*/  MUFU.TANH R38, R38 ;  /* 0x0000002600267308 */ /* 0x000fec0000002400 */
[C---:B------:R-:W-:Y:S02]  /*3b80*/  HMMA.16816.F32 R52, R88.reuse, R28, R52 ;  /* 0x0000001c5834723c */ /* 0x040fe40000001834 */
[----:B------:R-:W-:Y:S06]  /*3b90*/  MUFU.TANH R81, R81 ;  /* 0x0000005100517308 */ /* 0x000fec0000002400 */
[----:B------:R-:W-:Y:S01]  /*3ba0*/  HMMA.16816.F32 R48, R88, R30, R48 ;  /* 0x0000001e5830723c */ /* 0x000fe20000001830 */
[----:B------:R-:W2:Y:S01]  /*3bb0*/  LDSM.16.M88.4 R28, [R170+0x8000] ;  /* 0x00800000aa1c783b */ /* 0x000ea20000000200 */
[----:B------:R-:W3:Y:S06]  /*3bc0*/  MUFU.TANH R101, R101 ;  /* 0x0000006500657308 */ /* 0x000eec0000002400 */
[C---:B------:R-:W-:Y:S08]  /*3bd0*/  HMMA.16816.F32 R104, R12.reuse, R16, R104 ;  /* 0x000000100c68723c */ /* 0x040ff00000001868 */
[----:B------:R-:W-:Y:S01]  /*3be0*/  HMMA.16816.F32 R72, R12, R18, R72 ;  /* 0x000000120c48723c */ /* 0x000fe20000001848 */
[----:B------:R-:W4:Y:S01]  /*3bf0*/  LDSM.16.M88.4 R16, [R170+0x6800] ;  /* 0x00680000aa10783b */ /* 0x000f220000000200 */
[----:B---3--:R-:W-:-:S06]  /*3c00*/  FFMA.FTZ R101, R0, R3, R101 ;  /* 0x0000000300657223 */ /* 0x008fcc0000010065 */
[C---:B-1----:R-:W-:Y:S08]  /*3c10*/  HMMA.16816.F32 R60, R40.reuse, R24, R60 ;  /* 0x00000018283c723c */ /* 0x042ff0000000183c */
[----:B------:R-:W-:Y:S01]  /*3c20*/  HMMA.16816.F32 R56, R40, R26, R56 ;  /* 0x0000001a2838723c */ /* 0x000fe20000001838 */
[----:B------:R-:W-:Y:S07]  /*3c30*/  LDSM.16.M88.4 R24, [R119+0x8000] ;  /* 0x008000007718783b */ /* 0x000fee0000000200 */
[C---:B------:R-:W-:Y:S08]  /*3c40*/  HMMA.16816.F32 R68, R8.reuse, R20, R68 ;  /* 0x000000140844723c */ /* 0x040ff00000001844 */
[----:B------:R-:W-:Y:S01]  /*3c50*/  HMMA.16816.F32 R64, R8, R22, R64 ;  /* 0x000000160840723c */ /* 0x000fe20000001840 */
[----:B------:R-:W1:Y:S07]  /*3c60*/  LDSM.16.M88.4 R20, [R170+0x6c00] ;  /* 0x006c0000aa14783b */ /* 0x000e6e0000000200 */
[C---:B--2---:R-:W-:Y:S08]  /*3c70*/  HMMA.16816.F32 R60, R12.reuse, R28, R60 ;  /* 0x0000001c0c3c723c */ /* 0x044ff0000000183c */
[----:B------:R-:W-:Y:S01]  /*3c80*/  HMMA.16816.F32 R56, R12, R30, R56 ;  /* 0x0000001e0c38723c */ /* 0x000fe20000001838 */
[----:B------:R-:W2:Y:S01]  /*3c90*/  LDSM.16.M88.4 R28, [R119+0x6800] ;  /* 0x00680000771c783b */ /* 0x000ea20000000200 */
[----:B------:R-:W-:-:S02]  /*3ca0*/  FMUL.FTZ R68, R68, c[0x0][0x2ec] ;  /* 0x0000bb0044447a20 */ /* 0x000fc40000410000 */
[----:B------:R-:W-:Y:S02]  /*3cb0*/  FMUL.FTZ R70, R70, c[0x0][0x2ec] ;  /* 0x0000bb0046467a20 */ /* 0x000fe40000410000 */
[----:B------:R3:W-:Y:S01]  /*3cc0*/  MUFU.TANH R141, R68 ;  /* 0x00000044008d7308 */ /* 0x0007e20000002400 */
[----:B------:R-:W-:Y:S01]  /*3cd0*/  FMUL.FTZ R69, R69, c[0x0][0x2ec] ;  /* 0x0000bb0045457a20 */ /* 0x000fe20000410000 */
[C---:B----4-:R-:W-:Y:S01]  /*3ce0*/  HMMA.16816.F32 R44, R88.reuse, R16, R44 ;  /* 0x00000010582c723c */ /* 0x050fe2000000182c */
[----:B------:R-:W-:Y:S02]  /*3cf0*/  FMUL.FTZ R66, R66, c[0x0][0x2ec] ;  /* 0x0000bb0042427a20 */ /* 0x000fe40000410000 */
[----:B------:R-:W-:Y:S02]  /*3d00*/  FMUL.FTZ R145, R64, c[0x0][0x2ec] ;  /* 0x0000bb0040917a20 */ /* 0x000fe40000410000 */
[----:B------:R-:W-:Y:S01]  /*3d10*/  FMUL.FTZ R65, R65, c[0x0][0x2ec] ;  /* 0x0000bb0041417a20 */ /* 0x000fe20000410000 */
[----:B------:R-:W-:Y:S01]  /*3d20*/  MUFU.TANH R151, R66 ;  /* 0x0000004200977308 */ /* 0x000fe20000002400 */
[----:B------:R-:W-:Y:S01]  /*3d30*/  FMUL.FTZ R71, R71, c[0x0][0x2ec] ;  /* 0x0000bb0047477a20 */ /* 0x000fe20000410000 */
[----:B------:R-:W-:Y:S01]  /*3d40*/  HMMA.16816.F32 R120, R88, R18, R120 ;  /* 0x000000125878723c */ /* 0x000fe20000001878 */
[----:B------:R-:W4:Y:S01]  /*3d50*/  LDSM.16.M88.4 R16, [R170+0x8400] ;  /* 0x00840000aa10783b */ /* 0x000f220000000200 */
[----:B---3--:R-:W-:-:S04]  /*3d60*/  IADD3 R68, R108, 0x20, RZ ;  /* 0x000000206c447810 */ /* 0x008fc80007ffe0ff */
[----:B------:R-:W-:Y:S02]  /*3d70*/  MUFU.TANH R143, R70 ;  /* 0x00000046008f7308 */ /* 0x000fe40000002400 */
[C---:B------:R-:W-:Y:S07]  /*3d80*/  HMMA.16816.F32 R52, R40.reuse, R32, R52 ;  /* 0x000000202834723c */ /* 0x040fee0000001834 */
[----:B------:R-:W-:Y:S01]  /*3d90*/  FMUL.FTZ R32, R67, c[0x0][0x2ec] ;  /* 0x0000bb0043207a20 */ /* 0x000fe20000410000 */
[----:B------:R-:W-:Y:S01]  /*3da0*/  HMMA.16816.F32 R48, R40, R34, R48 ;  /* 0x000000222830723c */ /* 0x000fe20000001830 */
[----:B------:R-:W-:Y:S07]  /*3db0*/  I2F R64, R68 ;  /* 0x0000004400407306 */ /* 0x000fee0000201400 */
[C---:B-1----:R-:W-:Y:S01]  /*3dc0*/  HMMA.16816.F32 R96, R88.reuse, R20, R96 ;  /* 0x000000145860723c */ /* 0x042fe20000001860 */
[----:B------:R-:W-:Y:S07]  /*3dd0*/  MUFU.TANH R65, R65 ;  /* 0x0000004100417308 */ /* 0x000fee0000002400 */
[----:B------:R-:W-:Y:S01]  /*3de0*/  HMMA.16816.F32 R92, R88, R22, R92 ;  /* 0x00000016585c723c */ /* 0x000fe2000000185c */
[----:B------:R1:W-:Y:S01]  /*3df0*/  MUFU.TANH R89, R32 ;  /* 0x0000002000597308 */ /* 0x0003e20000002400 */
[----:B------:R-:W-:Y:S06]  /*3e00*/  LDSM.16.M88.4 R20, [R119+0x8400] ;  /* 0x008400007714783b */ /* 0x000fec0000000200 */
[C---:B------:R-:W-:Y:S01]  /*3e10*/  HMMA.16816.F32 R60, R8.reuse, R24, R60 ;  /* 0x00000018083c723c */ /* 0x040fe2000000183c */
[----:B------:R-:W-:Y:S07]  /*3e20*/  MUFU.TANH R69, R69 ;  /* 0x0000004500457308 */ /* 0x000fee0000002400 */
[----:B------:R-:W-:Y:S01]  /*3e30*/  HMMA.16816.F32 R56, R8, R26, R56 ;  /* 0x0000001a0838723c */ /* 0x000fe20000001838 */
[----:B-1----:R-:W1:Y:S01]  /*3e40*/  LDSM.16.M88.4 R32, [R170+0x8800] ;  /* 0x00880000aa20783b */ /* 0x002e620000000200 */
[----:B------:R-:W-:Y:S03]  /*3e50*/  MUFU.TANH R71, R71 ;  /* 0x0000004700477308 */ /* 0x000fe60000002400 */
[----:B------:R-:W3:Y:S03]  /*3e60*/  LDSM.16.M88.4 R24, [R119+0x6c00] ;  /* 0x006c00007718783b */ /* 0x000ee60000000200 */
[----:B--2---:R-:W-:Y:S02]  /*3e70*/  HMMA.16816.F32 R44, R40, R28, R44 ;  /* 0x0000001c282c723c */ /* 0x004fe4000000182c */
[----:B------:R-:W-:Y:S05]  /*3e80*/  MUFU.TANH R145, R145 ;  /* 0x0000009100917308 */ /* 0x000fea0000002400 */
[----:B------:R-:W-:Y:S01]  /*3e90*/  IADD3 R28, R108, 0x28, RZ ;  /* 0x000000286c1c7810 */ /* 0x000fe20007ffe0ff */
[----:B----4-:R-:W-:Y:S01]  /*3ea0*/  HMMA.16816.F32 R48, R12, R18, R48 ;  /* 0x000000120c30723c */ /* 0x010fe20000001830 */
[----:B------:R-:W-:Y:S01]  /*3eb0*/  FMUL.FTZ R91, R62, c[0x0][0x2ec] ;  /* 0x0000bb003e5b7a20 */ /* 0x000fe20000410000 */
[----:B------:R-:W-:Y:S01]  /*3ec0*/  IADD3 R62, R108, 0x21, RZ ;  /* 0x000000216c3e7810 */ /* 0x000fe20007ffe0ff */
[----:B------:R-:W-:Y:S01]  /*3ed0*/  FMUL.FTZ R67, R60, c[0x0][0x2ec] ;  /* 0x0000bb003c437a20 */ /* 0x000fe20000410000 */
[----:B------:R-:W-:Y:S01]  /*3ee0*/  I2F R90, R130 ;  /* 0x00000082005a7306 */ /* 0x000fe20000201400 */
[----:B------:R-:W-:-:S02]  /*3ef0*/  FMUL.FTZ R153, R63, c[0x0][0x2ec] ;  /* 0x0000bb003f997a20 */ /* 0x000fc40000410000 */
[----:B------:R-:W-:Y:S01]  /*3f00*/  FMUL.FTZ R61, R61, c[0x0][0x2ec] ;  /* 0x0000bb003d3d7a20 */ /* 0x000fe20000410000 */
[----:B------:R-:W-:Y:S01]  /*3f10*/  HMMA.16816.F32 R120, R40, R30, R120 ;  /* 0x0000001e2878723c */ /* 0x000fe20000001878 */
[----:B------:R-:W-:Y:S02]  /*3f20*/  FMUL.FTZ R56, R56, c[0x0][0x2ec] ;  /* 0x0000bb0038387a20 */ /* 0x000fe40000410000 */
[----:B------:R-:W-:Y:S01]  /*3f30*/  FMUL.FTZ R29, R57, c[0x0][0x2ec] ;  /* 0x0000bb00391d7a20 */ /* 0x000fe20000410000 */
[----:B------:R-:W-:Y:S03]  /*3f40*/  I2F R60, R62 ;  /* 0x0000003e003c7306 */ /* 0x000fe60000201400 */
[----:B------:R-:W-:Y:S01]  /*3f50*/  FMUL.FTZ R31, R59, c[0x0][0x2ec] ;  /* 0x0000bb003b1f7a20 */ /* 0x000fe20000410000 */
[----:B------:R-:W-:Y:S04]  /*3f60*/  HMMA.16816.F32 R104, R8, R84, R104 ;  /* 0x000000540868723c */ /* 0x000fe80000001868 */
[----:B------:R-:W-:Y:S04]  /*3f70*/  MUFU.TANH R85, R80 ;  /* 0x0000005000557308 */ /* 0x000fe80000002400 */
[C---:B------:R-:W-:Y:S01]  /*3f80*/  HMMA.16816.F32 R52, R12.reuse, R16, R52 ;  /* 0x000000100c34723c */ /* 0x040fe20000001834 */
[----:B------:R-:W2:Y:S03]  /*3f90*/  LDSM.16.M88.4 R16, [R119+0x8800] ;  /* 0x008800007710783b */ /* 0x000ea60000000200 */
[----:B------:R-:W-:Y:S04]  /*3fa0*/  I2F R80, R82 ;  /* 0x0000005200507306 */ /* 0x000fe80000201400 */
[----:B-1----:R-:W-:Y:S04]  /*3fb0*/  HMMA.16816.F32 R44, R12, R32, R44 ;  /* 0x000000200c2c723c */ /* 0x002fe8000000182c */
[----:B------:R1:W-:Y:S03]  /*3fc0*/  MUFU.TANH R63, R56 ;  /* 0x00000038003f7308 */ /* 0x0003e60000002400 */
[----:B------:R-:W-:Y:S01]  /*3fd0*/  FFMA.FTZ R32, R0, R113, R77 ;  /* 0x0000007100207223 */ /* 0x000fe2000001004d */
[----:B------:R-:W-:Y:S01]  /*3fe0*/  HMMA.16816.F32 R48, R8, R22, R48 ;  /* 0x000000160830723c */ /* 0x000fe20000001830 */
[----:B------:R-:W-:-:S02]  /*3ff0*/  FMUL.FTZ R104, R104, c[0x0][0x2ec] ;  /* 0x0000bb0068687a20 */ /* 0x000fc40000410000 */
[----:B------:R-:W-:Y:S01]  /*4000*/  FMUL.FTZ R107, R107, c[0x0][0x2ec] ;  /* 0x0000bb006b6b7a20 */ /* 0x000fe20000410000 */
[----:B------:R-:W4:Y:S01]  /*4010*/  I2F R22, R138 ;  /* 0x0000008a00167306 */ /* 0x000f220000201400 */
[----:B------:R-:W-:Y:S01]  /*4020*/  FSEL R32, R32, -INF , !P5 ;  /* 0xff80000020207808 */ /* 0x000fe20006800000 */
[----:B------:R-:W-:Y:S01]  /*4030*/  FFMA.FTZ R33, R0, R109, R102 ;  /* 0x0000006d00217223 */ /* 0x000fe20000010066 */
[C---:B------:R-:W-:Y:S01]  /*4040*/  IADD3 R102, R108.reuse, 0x50, RZ ;  /* 0x000000506c667810 */ /* 0x040fe20007ffe0ff */
[----:B------:R-:W-:Y:S04]  /*4050*/  HMMA.16816.F32 R72, R8, R86, R72 ;  /* 0x000000560848723c */ /* 0x000fe80000001848 */
[----:B------:R-:W-:Y:S01]  /*4060*/  MUFU.TANH R127, R104 ;  /* 0x00000068007f7308 */ /* 0x000fe20000002400 */
[----:B-1----:R-:W-:-:S02]  /*4070*/  IADD3 R56, R108, 0x29, RZ ;  /* 0x000000296c387810 */ /* 0x002fc40007ffe0ff */
[----:B------:R-:W-:Y:S01]  /*4080*/  FMUL.FTZ R87, R105, c[0x0][0x2ec] ;  /* 0x0000bb0069577a20 */ /* 0x000fe20000410000 */
[C---:B---3--:R-:W-:Y:S01]  /*4090*/  HMMA.16816.F32 R96, R40.reuse, R24, R96 ;  /* 0x000000182860723c */ /* 0x048fe20000001860 */
[----:B------:R-:W-:Y:S01]  /*40a0*/  FMUL.FTZ R105, R106, c[0x0][0x2ec] ;  /* 0x0000bb006a697a20 */ /* 0x000fe20000410000 */
[C---:B------:R-:W-:Y:S02]  /*40b0*/  IADD3 R106, R108.reuse, 0x19, RZ ;  /* 0x000000196c6a7810 */ /* 0x040fe40007ffe0ff */
[----:B------:R-:W-:Y:S01]  /*40c0*/  IADD3 R86, R108, 0x18, RZ ;  /* 0x000000186c567810 */ /* 0x000fe20007ffe0ff */
[----:B------:R-:W-:Y:S01]  /*40d0*/  MUFU.TANH R87, R87 ;  /* 0x0000005700577308 */ /* 0x000fe20000002400 */
[----:B----4-:R-:W-:Y:S02]  /*40e0*/  FFMA.FTZ R65, R0, R22, R65 ;  /* 0x0000001600417223 */ /* 0x010fe40000010041 */
[----:B------:R-:W-:Y:S01]  /*40f0*/  HMMA.16816.F32 R92, R40, R26, R92 ;  /* 0x0000001a285c723c */ /* 0x000fe2000000185c */
[----:B------:R-:W1:Y:S01]  /*4100*/  LDSM.16.M88.4 R24, [R170+0x8c00] ;  /* 0x008c0000aa18783b */ /* 0x000e620000000200 */
[----:B------:R-:W-:Y:S01]  /*4110*/  ISETP.GE.AND P5, PT, R86, R136, PT ;  /* 0x000000885600720c */ /* 0x000fe20003fa6270 */
[----:B------:R-:W-:-:S02]  /*4120*/  FMUL.FTZ R51, R51, c[0x0][0x2ec] ;  /* 0x0000bb0033337a20 */ /* 0x000fc40000410000 */
[----:B------:R-:W3:Y:S01]  /*4130*/  I2F R104, R106 ;  /* 0x0000006a00687306 */ /* 0x000ee20000201400 */
[----:B------:R-:W-:Y:S02]  /*4140*/  FFMA.FTZ R89, R0, R22, R89 ;  /* 0x0000001600597223 */ /* 0x000fe40000010059 */
[----:B------:R-:W-:Y:S01]  /*4150*/  HMMA.16816.F32 R120, R12, R34, R120 ;  /* 0x000000220c78723c */ /* 0x000fe20000001878 */
[----:B------:R-:W-:Y:S02]  /*4160*/  FMUL.FTZ R75, R75, c[0x0][0x2ec] ;  /* 0x0000bb004b4b7a20 */ /* 0x000fe40000410000 */
[----:B------:R-:W-:Y:S02]  /*4170*/  FMUL.FTZ R72, R72, c[0x0][0x2ec] ;  /* 0x0000bb0048487a20 */ /* 0x000fe40000410000 */
[----:B------:R-:W4:Y:S01]  /*4180*/  I2F R84, R86 ;  /* 0x0000005600547306 */ /* 0x000f220000201400 */
[----:B------:R-:W-:Y:S02]  /*4190*/  FMUL.FTZ R73, R73, c[0x0][0x2ec] ;  /* 0x0000bb0049497a20 */ /* 0x000fe40000410000 */
[----:B--2---:R-:W-:Y:S01]  /*41a0*/  HMMA.16816.F32 R44, R8, R16, R44 ;  /* 0x00000010082c723c */ /* 0x004fe2000000182c */
[----:B------:R-:W-:-:S02]  /*41b0*/  FFMA.FTZ R35, R0, R113, R37 ;  /* 0x0000007100237223 */ /* 0x000fc40000010025 */
[C---:B------:R-:W-:Y:S02]  /*41c0*/  FFMA.FTZ R34, R0.reuse, R111, R76 ;  /* 0x0000006f00227223 */ /* 0x040fe4000001004c */
[----:B---3--:R-:W-:Y:S01]  /*41d0*/  FFMA.FTZ R37, R0, R104, R83 ;  /* 0x0000006800257223 */ /* 0x008fe20000010053 */
[----:B------:R-:W2:Y:S01]  /*41e0*/  MUFU.TANH R107, R107 ;  /* 0x0000006b006b7308 */ /* 0x000ea20000002400 */
[----:B------:R-:W-:Y:S01]  /*41f0*/  FMUL.FTZ R16, R49, c[0x0][0x2ec] ;  /* 0x0000bb0031107a20 */ /* 0x000fe20000410000 */
[C---:B------:R-:W-:Y:S01]  /*4200*/  HMMA.16816.F32 R52, R8.reuse, R20, R52 ;  /* 0x000000140834723c */ /* 0x040fe20000001834 */
[----:B------:R-:W-:Y:S01]  /*4210*/  FMUL.FTZ R74, R74, c[0x0][0x2ec] ;  /* 0x0000bb004a4a7a20 */ /* 0x000fe20000410000 */
[----:B------:R-:W-:Y:S01]  /*4220*/  FSEL R34, R34, -INF , !P3 ;  /* 0xff80000022227808 */ /* 0x000fe20005800000 */
[----:B------:R-:W-:Y:S01]  /*4230*/  FFMA.FTZ R40, R0, R80, R79 ;  /* 0x0000005000287223 */ /* 0x000fe2000001004f */
[----:B------:R-:W-:Y:S01]  /*4240*/  ISETP.GE.AND P3, PT, R82, R136, PT ;  /* 0x000000885200720c */ /* 0x000fe20003f66270 */
[----:B----4-:R-:W-:Y:S01]  /*4250*/  FFMA.FTZ R70, R0, R84, R85 ;  /* 0x0000005400467223 */ /* 0x010fe20000010055 */
[----:B------:R3:W-:Y:S01]  /*4260*/  MUFU.TANH R83, R16 ;  /* 0x0000001000537308 */ /* 0x0007e20000002400 */
[----:B------:R-:W-:Y:S01]  /*4270*/  FMUL.FTZ R21, R58, c[0x0][0x2ec] ;  /* 0x0000bb003a157a20 */ /* 0x000fe20000410000 */
[----:B------:R-:W-:Y:S01]  /*4280*/  HMMA.16816.F32 R120, R8, R18, R120 ;  /* 0x000000120878723c */ /* 0x000fe20000001878 */
[----:B------:R-:W-:Y:S01]  /*4290*/  FFMA.FTZ R79, R0, R80, R39 ;  /* 0x00000050004f7223 */ /* 0x000fe20000010027 */
[----:B------:R-:W-:Y:S01]  /*42a0*/  FSEL R70, R70, -INF , !P5 ;  /* 0xff80000046467808 */ /* 0x000fe20006800000 */
[----:B------:R-:W-:Y:S01]  /*42b0*/  FFMA.FTZ R77, R0, R84, R103 ;  /* 0x00000054004d7223 */ /* 0x000fe20000010067 */
[----:B------:R-:W-:Y:S01]  /*42c0*/  FSEL R40, R40, -INF , !P3 ;  /* 0xff80000028287808 */ /* 0x000fe20005800000 */
[CC--:B------:R-:W-:Y:S01]  /*42d0*/  FFMA.FTZ R42, R0.reuse, R115.reuse, R78 ;  /* 0x00000073002a7223 */ /* 0x0c0fe2000001004e */
[----:B------:R-:W4:Y:S01]  /*42e0*/  MUFU.TANH R105, R105 ;  /* 0x0000006900697308 */ /* 0x000f220000002400 */
[----:B------:R-:W-:Y:S01]  /*42f0*/  FFMA.FTZ R87, R0, R60, R87 ;  /* 0x0000003c00577223 */ /* 0x000fe20000010057 */
[----:B------:R-:W-:Y:S01]  /*4300*/  ISETP.GE.AND P5, PT, R62, R136, PT ;  /* 0x000000883e00720c */ /* 0x000fe20003fa6270 */
[C---:B-1----:R-:W-:Y:S01]  /*4310*/  HMMA.16816.F32 R96, R12.reuse, R24, R96 ;  /* 0x000000180c60723c */ /* 0x042fe20000001860 */
[----:B--2---:R-:W-:Y:S01]  /*4320*/  FFMA.FTZ R59, R0, R60, R107 ;  /* 0x0000003c003b7223 */ /* 0x004fe2000001006b */
[----:B------:R-:W-:Y:S01]  /*4330*/  ISETP.GE.AND P3, PT, R68, R136, PT ;  /* 0x000000884400720c */ /* 0x000fe20003f66270 */
[----:B------:R-:W-:Y:S01]  /*4340*/  FFMA.FTZ R115, R0, R115, R38 ;  /* 0x0000007300737223 */ /* 0x000fe20000010026 */
[----:B------:R-:W-:Y:S01]  /*4350*/  FSEL R150, R87, -INF , !P5 ;  /* 0xff80000057967808 */ /* 0x000fe20006800000 */
[----:B---3--:R-:W1:Y:S01]  /*4360*/  LDSM.16.M88.4 R16, [R119+0x8c00] ;  /* 0x008c00007710783b */ /* 0x008e620000000200 */
[----:B------:R2:W-:Y:S01]  /*4370*/  MUFU.TANH R137, R72 ;  /* 0x0000004800897308 */ /* 0x0005e20000002400 */
[----:B------:R-:W-:Y:S01]  /*4380*/  FMUL.FTZ R43, R53, c[0x0][0x2ec] ;  /* 0x0000bb00352b7a20 */ /* 0x000fe20000410000 */
[----:B------:R-:W-:Y:S01]  /*4390*/  HMMA.16816.F32 R92, R12, R26, R92 ;  /* 0x0000001a0c5c723c */ /* 0x000fe2000000185c */
[----:B------:R-:W-:Y:S01]  /*43a0*/  IADD3 R24, R118, 0x8, RZ ;  /* 0x0000000876187810 */ /* 0x000fe20007ffe0ff */
[----:B------:R-:W-:Y:S01]  /*43b0*/  FMUL.FTZ R41, R52, c[0x0][0x2ec] ;  /* 0x0000bb0034297a20 */ /* 0x000fe20000410000 */
[----:B------:R-:W-:Y:S01]  /*43c0*/  IADD3 R53, R108, 0x30, RZ ;  /* 0x000000306c357810 */ /* 0x000fe20007ffe0ff */
[----:B------:R-:W-:Y:S01]  /*43d0*/  FMUL.FTZ R54, R54, c[0x0][0x2ec] ;  /* 0x0000bb0036367a20 */ /* 0x000fe20000410000 */
[----:B------:R-:W-:Y:S01]  /*43e0*/  IMNMX R135, R24, R131, PT ;  /* 0x0000008318877217 */ /* 0x000fe20003800200 */
[----:B------:R-:W-:Y:S01]  /*43f0*/  MUFU.TANH R75, R75 ;  /* 0x0000004b004b7308 */ /* 0x000fe20000002400 */
[----:B------:R-:W-:Y:S01]  /*4400*/  FFMA.FTZ R24, R0, R109, R125 ;  /* 0x0000006d00187223 */ /* 0x000fe2000001007d */
[----:B------:R-:W-:Y:S01]  /*4410*/  IADD3 R118, R108, 0x41, RZ ;  /* 0x000000416c767810 */ /* 0x000fe20007ffe0ff */
[----:B------:R-:W-:Y:S01]  /*4420*/  FMUL.FTZ R55, R55, c[0x0][0x2ec] ;  /* 0x0000bb0037377a20 */ /* 0x000fe20000410000 */
[-C--:B------:R-:W-:Y:S01]  /*4430*/  ISETP.GE.AND P0, PT, R112, R135.reuse, PT ;  /* 0x000000877000720c */ /* 0x080fe20003f06270 */
[----:B----4-:R-:W-:Y:S01]  /*4440*/  FFMA.FTZ R105, R0, R64, R105 ;  /* 0x0000004000697223 */ /* 0x010fe20000010069 */
[-C--:B------:R-:W-:Y:S01]  /*4450*/  ISETP.GE.AND P1, PT, R114, R135.reuse, PT ;  /* 0x000000877200720c */ /* 0x080fe20003f26270 */
[----:B------:R-:W-:Y:S01]  /*4460*/  FMUL.FTZ R38, R48, c[0x0][0x2ec] ;  /* 0x0000bb0030267a20 */ /* 0x000fe20000410000 */
[----:B------:R-:W-:Y:S01]  /*4470*/  I2F R66, R53 ;  /* 0x0000003500427306 */ /* 0x000fe20000201400 */
[----:B--2---:R-:W-:Y:S01]  /*4480*/  IADD3 R72, R108, 0x31, RZ ;  /* 0x000000316c487810 */ /* 0x004fe20007ffe0ff */
[----:B------:R-:W-:Y:S01]  /*4490*/  FMUL.FTZ R44, R44, c[0x0][0x2ec] ;  /* 0x0000bb002c2c7a20 */ /* 0x000fe20000410000 */
[-C--:B------:R-:W-:Y:S01]  /*44a0*/  ISETP.GE.AND P2, PT, R110, R135.reuse, PT ;  /* 0x000000876e00720c */ /* 0x080fe20003f46270 */
[----:B------:R-:W-:Y:S01]  /*44b0*/  FMUL.FTZ R46, R46, c[0x0][0x2ec] ;  /* 0x0000bb002e2e7a20 */ /* 0x000fe20000410000 */
[----:B------:R-:W-:Y:S01]  /*44c0*/  IADD3 R110, R108, 0x48, RZ ;  /* 0x000000486c6e7810 */ /* 0x000fe20007ffe0ff */
[----:B------:R-:W-:Y:S01]  /*44d0*/  FMUL.FTZ R121, R121, c[0x0][0x2ec] ;  /* 0x0000bb0079797a20 */ /* 0x000fe20000410000 */
[----:B------:R-:W-:Y:S01]  /*44e0*/  FSEL R113, R36, -INF , !P0 ;  /* 0xff80000024717808 */ /* 0x000fe20004000000 */
[----:B------:R-:W2:Y:S01]  /*44f0*/  I2F R20, R28 ;  /* 0x0000001c00147306 */ /* 0x000ea20000201400 */
[----:B------:R-:W-:Y:S01]  /*4500*/  FSEL R35, R35, -INF , !P1 ;  /* 0xff80000023237808 */ /* 0x000fe20004800000 */
[----:B------:R-:W-:Y:S01]  /*4510*/  FMUL.FTZ R45, R45, c[0x0][0x2ec] ;  /* 0x0000bb002d2d7a20 */ /* 0x000fe20000410000 */
[-C--:B------:R-:W-:Y:S01]  /*4520*/  ISETP.GE.AND P0, PT, R82, R135.reuse, PT ;  /* 0x000000875200720c */ /* 0x080fe20003f06270 */
[----:B------:R-:W-:Y:S01]  /*4530*/  FMUL.FTZ R47, R47, c[0x0][0x2ec] ;  /* 0x0000bb002f2f7a20 */ /* 0x000fe20000410000 */
[----:B------:R-:W-:Y:S01]  /*4540*/  ISETP.GE.AND P1, PT, R86, R135, PT ;  /* 0x000000875600720c */ /* 0x000fe20003f26270 */
[----:B------:R-:W-:Y:S01]  /*4550*/  FMUL.FTZ R13, R122, c[0x0][0x2ec] ;  /* 0x0000bb007a0d7a20 */ /* 0x000fe20000410000 */
[----:B------:R-:W-:Y:S01]  /*4560*/  FSEL R24, R24, -INF , !P4 ;  /* 0xff80000018187808 */ /* 0x000fe20006000000 */
[----:B------:R-:W-:Y:S01]  /*4570*/  I2F R30, R56 ;  /* 0x00000038001e7306 */ /* 0x000fe20000201400 */
[----:B------:R-:W-:Y:S01]  /*4580*/  ISETP.GE.AND P4, PT, R124, R136, PT ;  /* 0x000000887c00720c */ /* 0x000fe20003f86270 */
[----:B------:R-:W-:Y:S01]  /*4590*/  FMUL.FTZ R120, R120, c[0x0][0x2ec] ;  /* 0x0000bb0078787a20 */ /* 0x000fe20000410000 */
[----:B------:R-:W-:Y:S01]  /*45a0*/  IADD3 R114, R108, 0x51, RZ ;  /* 0x000000516c727810 */ /* 0x000fe20007ffe0ff */
[----:B------:R-:W-:Y:S01]  /*45b0*/  FMUL.FTZ R14, R123, c[0x0][0x2ec] ;  /* 0x0000bb007b0e7a20 */ /* 0x000fe20000410000 */
[----:B------:R-:W-:Y:S01]  /*45c0*/  FSEL R79, R79, -INF , !P0 ;  /* 0xff8000004f4f7808 */ /* 0x000fe20004000000 */
[----:B------:R-:W-:-:S04]  /*45d0*/  DEPBAR.LE SB0, 0x0 ;  /* 0x000080000000791a */ /* 0x000fc80000000000 */
[C---:B-1----:R-:W-:Y:S01]  /*45e0*/  HMMA.16816.F32 R96, R8.reuse, R16, R96 ;  /* 0x000000100860723c */ /* 0x042fe20000001860 */
[----:B------:R-:W1:Y:S01]  /*45f0*/  MUFU.TANH R139, R74 ;  /* 0x0000004a008b7308 */ /* 0x000e620000002400 */
[----:B------:R-:W-:Y:S01]  /*4600*/  FSEL R77, R77, -INF , !P1 ;  /* 0xff8000004d4d7808 */ /* 0x000fe20004800000 */
[----:B--2---:R-:W-:Y:S01]  /*4610*/  FFMA.FTZ R137, R0, R20, R137 ;  /* 0x0000001400897223 */ /* 0x004fe20000010089 */
[-C--:B------:R-:W-:Y:S01]  /*4620*/  ISETP.GE.AND P0, PT, R68, R135.reuse, PT ;  /* 0x000000874400720c */ /* 0x080fe20003f06270 */
[----:B------:R-:W-:Y:S01]  /*4630*/  FFMA.FTZ R68, R0, R104, R81 ;  /* 0x0000006800447223 */ /* 0x000fe20000010051 */
[----:B------:R-:W-:Y:S01]  /*4640*/  ISETP.GE.AND P1, PT, R62, R135, PT ;  /* 0x000000873e00720c */ /* 0x000fe20003f26270 */
[----:B------:R-:W-:Y:S01]  /*4650*/  FMUL.FTZ R62, R50, c[0x0][0x2ec] ;  /* 0x0000bb00323e7a20 */ /* 0x000fe20000410000 */
[----:B------:R-:W-:Y:S01]  /*4660*/  HMMA.16816.F32 R8, R8, R18, R92 ;  /* 0x000000120808723c */ /* 0x000fe2000000185c */
[----:B------:R-:W2:Y:S01]  /*4670*/  MUFU.TANH R73, R73 ;  /* 0x0000004900497308 */ /* 0x000ea20000002400 */
[----:B------:R-:W-:-:S02]  /*4680*/  FSEL R42, R42, -INF , !P4 ;  /* 0xff8000002a2a7808 */ /* 0x000fc40006000000 */
[----:B------:R-:W-:Y:S02]  /*4690*/  ISETP.GE.AND P4, PT, R106, R136, PT ;  /* 0x000000886a00720c */ /* 0x000fe40003f86270 */
[----:B------:R-:W-:Y:S02]  /*46a0*/  FSEL R33, R33, -INF , !P2 ;  /* 0xff80000021217808 */ /* 0x000fe40005000000 */
[----:B------:R-:W-:Y:S01]  /*46b0*/  IADD3 R48, R108, 0x60, RZ ;  /* 0x000000606c307810 */ /* 0x000fe20007ffe0ff */
[----:B------:R-:W3:Y:S01]  /*46c0*/  I2F R58, R72 ;  /* 0x00000048003a7306 */ /* 0x000ee20000201400 */
[----:B------:R-:W-:Y:S01]  /*46d0*/  ISETP.GE.AND P2, PT, R124, R135, PT ;  /* 0x000000877c00720c */ /* 0x000fe20003f46270 */
[C---:B------:R-:W-:Y:S01]  /*46e0*/  FFMA.FTZ R124, R0.reuse, R64, R127 ;  /* 0x00000040007c7223 */ /* 0x040fe2000001007f */
[----:B------:R-:W-:Y:S01]  /*46f0*/  ISETP.GE.AND P5, PT, R53, R136, PT ;  /* 0x000000883500720c */ /* 0x000fe20003fa6270 */
[----:B-1----:R-:W-:Y:S01]  /*4700*/  FFMA.FTZ R57, R0, R20, R139 ;  /* 0x0000001400397223 */ /* 0x002fe2000001008b */
[----:B------:R-:W-:-:S02]  /*4710*/  FSEL R59, R59, -INF , !P1 ;  /* 0xff8000003b3b7808 */ /* 0x000fc40004800000 */
[-C--:B------:R-:W-:Y:S01]  /*4720*/  ISETP.GE.AND P1, PT, R53, R135.reuse, PT ;  /* 0x000000873500720c */ /* 0x080fe20003f26270 */
[----:B------:R-:W1:Y:S01]  /*4730*/  I2F R52, R126 ;  /* 0x0000007e00347306 */ /* 0x000e620000201400 */
[----:B------:R-:W-:Y:S01]  /*4740*/  IADD3 R78, R108, 0x59, RZ ;  /* 0x000000596c4e7810 */ /* 0x000fe20007ffe0ff */
[-C--:B------:R-:W-:Y:S01]  /*4750*/  FFMA.FTZ R53, R0, R30.reuse, R75 ;  /* 0x0000001e00357223 */ /* 0x080fe2000001004b */
[----:B------:R-:W-:Y:S01]  /*4760*/  FSEL R68, R68, -INF , !P4 ;  /* 0xff80000044447808 */ /* 0x000fe20006000000 */
[----:B--2---:R-:W-:Y:S01]  /*4770*/  FFMA.FTZ R36, R0, R30, R73 ;  /* 0x0000001e00247223 */ /* 0x004fe20000010049 */
[----:B------:R-:W-:Y:S01]  /*4780*/  FSEL R149, R105, -INF , !P0 ;  /* 0xff80000069957808 */ /* 0x000fe20004000000 */
[----:B------:R-:W-:Y:S01]  /*4790*/  FMUL.FTZ R96, R96, c[0x0][0x2ec] ;  /* 0x0000bb0060607a20 */ /* 0x000fe20000410000 */
[----:B------:R-:W-:Y:S01]  /*47a0*/  ISETP.GE.AND P4, PT, R28, R136, PT ;  /* 0x000000881c00720c */ /* 0x000fe20003f86270 */
[----:B------:R-:W2:Y:S01]  /*47b0*/  I2F R88, R110 ;  /* 0x0000006e00587306 */ /* 0x000ea20000201400 */
[-C--:B------:R-:W-:Y:S01]  /*47c0*/  ISETP.GE.AND P0, PT, R56, R135.reuse, PT ;  /* 0x000000873800720c */ /* 0x080fe20003f06270 */
[-C--:B---3--:R-:W-:Y:S01]  /*47d0*/  FFMA.FTZ R69, R0, R58.reuse, R69 ;  /* 0x0000003a00457223 */ /* 0x088fe20000010045 */
[----:B------:R-:W-:Y:S01]  /*47e0*/  IADD3 R112, R108, 0x49, RZ ;  /* 0x000000496c707810 */ /* 0x000fe20007ffe0ff */
[----:B------:R-:W-:Y:S01]  /*47f0*/  FMUL.FTZ R8, R8, c[0x0][0x2ec] ;  /* 0x0000bb0008087a20 */ /* 0x000fe20000410000 */
[----:B------:R-:W-:Y:S01]  /*4800*/  FSEL R115, R115, -INF , !P2 ;  /* 0xff80000073737808 */ /* 0x000fe20005000000 */
[----:B------:R-:W-:Y:S01]  /*4810*/  FFMA.FTZ R71, R0, R58, R71 ;  /* 0x0000003a00477223 */ /* 0x000fe20000010047 */
[----:B------:R-:W-:Y:S01]  /*4820*/  IADD3 R50, R108, 0x69, RZ ;  /* 0x000000696c327810 */ /* 0x000fe20007ffe0ff */
[----:B------:R-:W-:Y:S01]  /*4830*/  MUFU.TANH R153, R153 ;  /* 0x0000009900997308 */ /* 0x000fe20000002400 */
[-C--:B------:R-:W-:Y:S01]  /*4840*/  ISETP.GE.AND P2, PT, R106, R135.reuse, PT ;  /* 0x000000876a00720c */ /* 0x080fe20003f46270 */
[----:B-1----:R-:W-:Y:S01]  /*4850*/  FFMA.FTZ R139, R0, R52, R151 ;  /* 0x00000034008b7223 */ /* 0x002fe20000010097 */
[----:B------:R-:W-:Y:S01]  /*4860*/  FSEL R124, R124, -INF , !P3 ;  /* 0xff8000007c7c7808 */ /* 0x000fe20005800000 */
[----:B------:R-:W-:Y:S01]  /*4870*/  FMUL.FTZ R15, R97, c[0x0][0x2ec] ;  /* 0x0000bb00610f7a20 */ /* 0x000fe20000410000 */
[----:B------:R-:W-:Y:S01]  /*4880*/  FSEL R148, R137, -INF , !P4 ;  /* 0xff80000089947808 */ /* 0x000fe20006000000 */
[----:B------:R-:W-:Y:S01]  /*4890*/  FMUL.FTZ R17, R98, c[0x0][0x2ec] ;  /* 0x0000bb0062117a20 */ /* 0x000fe20000410000 */
[----:B------:R-:W-:Y:S01]  /*48a0*/  FSEL R53, R53, -INF , !P0 ;  /* 0xff80000035357808 */ /* 0x000fe20004000000 */
[----:B------:R-:W1:Y:S01]  /*48b0*/  MUFU.TANH R21, R21 ;  /* 0x0000001500157308 */ /* 0x000e620000002400 */
[----:B------:R-:W-:Y:S01]  /*48c0*/  ISETP.GE.AND P3, PT, R56, R136, PT ;  /* 0x000000883800720c */ /* 0x000fe20003f66270 */
[----:B--2---:R-:W-:Y:S01]  /*48d0*/  FFMA.FTZ R63, R0, R88, R63 ;  /* 0x00000058003f7223 */ /* 0x004fe2000001003f */
[----:B------:R-:W-:Y:S01]  /*48e0*/  ISETP.GE.AND P4, PT, R72, R136, PT ;  /* 0x000000884800720c */ /* 0x000fe20003f86270 */
[----:B------:R-:W-:Y:S01]  /*48f0*/  FFMA.FTZ R56, R0, R52, R145 ;  /* 0x0000003400387223 */ /* 0x000fe20000010091 */
[-C--:B------:R-:W-:Y:S01]  /*4900*/  ISETP.GE.AND P0, PT, R126, R135.reuse, PT ;  /* 0x000000877e00720c */ /* 0x080fe20003f06270 */
[----:B------:R-:W-:Y:S01]  /*4910*/  FMUL.FTZ R18, R99, c[0x0][0x2ec] ;  /* 0x0000bb0063127a20 */ /* 0x000fe20000410000 */
[C---:B------:R-:W-:Y:S01]  /*4920*/  IADD3 R82, R108.reuse, 0x58, RZ ;  /* 0x000000586c527810 */ /* 0x040fe20007ffe0ff */
[----:B------:R-:W-:Y:S01]  /*4930*/  I2F R142, R118 ;  /* 0x00000076008e7306 */ /* 0x000fe20000201400 */
[----:B------:R-:W-:Y:S01]  /*4940*/  FSEL R37, R37, -INF , !P2 ;  /* 0xff80000025257808 */ /* 0x000fe20005000000 */
[----:B------:R-:W-:Y:S01]  /*4950*/  FMUL.FTZ R9, R9, c[0x0][0x2ec] ;  /* 0x0000bb0009097a20 */ /* 0x000fe20000410000 */
[----:B------:R-:W-:Y:S01]  /*4960*/  IADD3 R58, R108, 0x78, RZ ;  /* 0x000000786c3a7810 */ /* 0x000fe20007ffe0ff */
[----:B------:R-:W-:Y:S01]  /*4970*/  FMUL.FTZ R10, R10, c[0x0][0x2ec] ;  /* 0x0000bb000a0a7a20 */ /* 0x000fe20000410000 */
[----:B------:R-:W-:Y:S01]  /*4980*/  ISETP.GE.AND P2, PT, R28, R135, PT ;  /* 0x000000871c00720c */ /* 0x000fe20003f46270 */
[----:B------:R-:W-:Y:S01]  /*4990*/  FMUL.FTZ R11, R11, c[0x0][0x2ec] ;  /* 0x0000bb000b0b7a20 */ /* 0x000fe20000410000 */
[----:B------:R-:W-:Y:S01]  /*49a0*/  FSEL R36, R36, -INF , !P3 ;  /* 0xff80000024247808 */ /* 0x000fe20005800000 */
[----:B------:R-:W-:Y:S01]  /*49b0*/  MUFU.TANH R43, R43 ;  /* 0x0000002b002b7308 */ /* 0x000fe20000002400 */
[----:B------:R-:W-:Y:S01]  /*49c0*/  FSEL R146, R69, -INF , !P4 ;  /* 0xff80000045927808 */ /* 0x000fe20006000000 */
[----:B-1----:R-:W-:Y:S01]  /*49d0*/  FFMA.FTZ R21, R0, R88, R21 ;  /* 0x0000005800157223 */ /* 0x002fe20000010015 */
[----:B------:R-:W-:-:S02]  /*49e0*/  FSEL R139, R139, -INF , !P0 ;  /* 0xff8000008b8b7808 */ /* 0x000fc40004000000 */
[----:B------:R-:W-:Y:S02]  /*49f0*/  ISETP.GE.AND P3, PT, R126, R136, PT ;  /* 0x000000887e00720c */ /* 0x000fe40003f66270 */
[-C--:B------:R-:W-:Y:S01]  /*4a00*/  ISETP.GE.AND P0, PT, R118, R135.reuse, PT ;  /* 0x000000877600720c */ /* 0x080fe20003f06270 */
[----:B------:R1:W-:Y:S01]  /*4a10*/  MUFU.TANH R23, R54 ;  /* 0x0000003600177308 */ /* 0x0003e20000002400 */
[C---:B------:R-:W-:Y:S02]  /*4a20*/  IADD3 R80, R108.reuse, 0x61, RZ ;  /* 0x000000616c507810 */ /* 0x040fe40007ffe0ff */
[----:B------:R-:W-:Y:S02]  /*4a30*/  FSEL R57, R57, -INF , !P2 ;  /* 0xff80000039397808 */ /* 0x000fe40005000000 */
[----:B------:R-:W-:Y:S02]  /*4a40*/  IADD3 R28, R108, 0x68, RZ ;  /* 0x000000686c1c7810 */ /* 0x000fe40007ffe0ff */
[----:B------:R-:W-:Y:S01]  /*4a50*/  ISETP.GE.AND P2, PT, R72, R135, PT ;  /* 0x000000874800720c */ /* 0x000fe20003f46270 */
[----:B------:R-:W2:Y:S01]  /*4a60*/  I2F R76, R114 ;  /* 0x00000072004c7306 */ /* 0x000ea20000201400 */
[----:B------:R-:W-:-:S02]  /*4a70*/  IADD3 R60, R108, 0x70, RZ ;  /* 0x000000706c3c7810 */ /* 0x000fc40007ffe0ff */
[----:B------:R-:W-:Y:S02]  /*4a80*/  FSEL R147, R71, -INF , !P2 ;  /* 0xff80000047937808 */ /* 0x000fe40005000000 */
[----:B------:R-:W-:Y:S02]  /*4a90*/  IADD3 R30, R108, 0x71, RZ ;  /* 0x000000716c1e7810 */ /* 0x000fe40007ffe0ff */
[----:B------:R-:W-:Y:S01]  /*4aa0*/  ISETP.GE.AND P2, PT, R130, R135, PT ;  /* 0x000000878200720c */ /* 0x000fe20003f46270 */
[----:B-1----:R-:W-:Y:S01]  /*4ab0*/  FFMA.FTZ R54, R0, R66, R141 ;  /* 0x0000004200367223 */ /* 0x002fe2000001008d */
[----:B------:R-:W1:Y:S01]  /*4ac0*/  I2F R74, R102 ;  /* 0x00000066004a7306 */ /* 0x000e620000201400 */
[----:B------:R-:W-:Y:S02]  /*4ad0*/  FSEL R56, R56, -INF , !P3 ;  /* 0xff80000038387808 */ /* 0x000fe40005800000 */
[----:B------:R-:W-:Y:S02]  /*4ae0*/  ISETP.GE.AND P4, PT, R130, R136, PT ;  /* 0x000000888200720c */ /* 0x000fe40003f86270 */
[----:B------:R-:W-:-:S02]  /*4af0*/  FSEL R54, R54, -INF , !P5 ;  /* 0xff80000036367808 */ /* 0x000fc40006800000 */
[----:B------:R-:W-:Y:S01]  /*4b00*/  ISETP.GE.AND P5, PT, R138, R136, PT ;  /* 0x000000888a00720c */ /* 0x000fe20003fa6270 */
[----:B------:R3:W-:Y:S01]  /*4b10*/  MUFU.TANH R111, R55 ;  /* 0x00000037006f7308 */ /* 0x0007e20000002400 */
[----:B--2---:R-:W-:Y:S01]  /*4b20*/  FFMA.FTZ R20, R0, R76, R43 ;  /* 0x0000004c00147223 */ /* 0x004fe2000001002b */
[-C--:B------:R-:W-:Y:S02]  /*4b30*/  ISETP.GE.AND P3, PT, R118, R136.reuse, PT ;  /* 0x000000887600720c */ /* 0x080fe40003f66270 */
[----:B------:R-:W-:Y:S02]  /*4b40*/  FSEL R140, R65, -INF , !P5 ;  /* 0xff800000418c7808 */ /* 0x000fe40006800000 */
[----:B------:R-:W-:Y:S02]  /*4b50*/  ISETP.GE.AND P5, PT, R110, R136, PT ;  /* 0x000000886e00720c */ /* 0x000fe40003fa6270 */
[----:B------:R-:W2:Y:S01]  /*4b60*/  MUFU.TANH R91, R91 ;  /* 0x0000005b005b7308 */ /* 0x000ea20000002400 */
[----:B-1----:R-:W-:Y:S01]  /*4b70*/  FFMA.FTZ R23, R0, R74, R23 ;  /* 0x0000004a00177223 */ /* 0x002fe20000010017 */
[----:B------:R-:W-:-:S02]  /*4b80*/  FSEL R126, R63, -INF , !P5 ;  /* 0xff8000003f7e7808 */ /* 0x000fc40006800000 */
[----:B------:R-:W-:Y:S01]  /*4b90*/  ISETP.GE.AND P5, PT, R114, R136, PT ;  /* 0x000000887200720c */ /* 0x000fe20003fa6270 */
[----:B---3--:R-:W-:-:S03]  /*4ba0*/  FFMA.FTZ R55, R0, R66, R143 ;  /* 0x0000004200377223 */ /* 0x008fc6000001008f */
[----:B------:R-:W-:Y:S01]  /*4bb0*/  I2F R85, R48 ;  /* 0x0000003000557306 */ /* 0x000fe20000201400 */
[----:B------:R-:W-:Y:S01]  /*4bc0*/  FFMA.FTZ R143, R0, R142, R153 ;  /* 0x0000008e008f7223 */ /* 0x000fe20000010099 */
[----:B------:R-:W-:Y:S02]  /*4bd0*/  FSEL R20, R20, -INF , !P5 ;  /* 0xff80000014147808 */ /* 0x000fe40006800000 */
[----:B------:R-:W-:Y:S02]  /*4be0*/  FSEL R55, R55, -INF , !P1 ;  /* 0xff80000037377808 */ /* 0x000fe40004800000 */
[----:B------:R-:W-:Y:S01]  /*4bf0*/  ISETP.GE.AND P1, PT, R138, R135, PT ;  /* 0x000000878a00720c */ /* 0x000fe20003f26270 */
[----:B--2---:R-:W-:Y:S01]  /*4c00*/  FFMA.FTZ R91, R0, R90, R91 ;  /* 0x0000005a005b7223 */ /* 0x004fe2000001005b */
[----:B------:R-:W1:Y:S01]  /*4c10*/  MUFU.TANH R66, R44 ;  /* 0x0000002c00427308 */ /* 0x000e620000002400 */
[----:B------:R-:W-:Y:S02]  /*4c20*/  FSEL R143, R143, -INF , !P0 ;  /* 0xff8000008f8f7808 */ /* 0x000fe40004000000 */
[----:B------:R-:W-:-:S02]  /*4c30*/  FSEL R131, R89, -INF , !P1 ;  /* 0xff80000059837808 */ /* 0x000fc40004800000 */
[-C--:B------:R-:W-:Y:S02]  /*4c40*/  ISETP.GE.AND P1, PT, R110, R135.reuse, PT ;  /* 0x000000876e00720c */ /* 0x080fe40003f26270 */
[-C--:B------:R-:W-:Y:S01]  /*4c50*/  ISETP.GE.AND P0, PT, R102, R135.reuse, PT ;  /* 0x000000876600720c */ /* 0x080fe20003f06270 */
[----:B------:R-:W2:Y:S01]  /*4c60*/  MUFU.TANH R67, R67 ;  /* 0x0000004300437308 */ /* 0x000ea20000002400 */
[----:B------:R-:W-:Y:S01]  /*4c70*/  FSEL R127, R21, -INF , !P1 ;  /* 0xff800000157f7808 */ /* 0x000fe20004800000 */
[----:B------:R-:W-:Y:S01]  /*4c80*/  FFMA.FTZ R21, R0, R76, R111 ;  /* 0x0000004c00157223 */ /* 0x000fe2000001006f */
[----:B------:R-:W-:Y:S02]  /*4c90*/  ISETP.GE.AND P1, PT, R114, R135, PT ;  /* 0x000000877200720c */ /* 0x000fe40003f26270 */
[----:B------:R-:W-:Y:S02]  /*4ca0*/  ISETP.GE.AND P5, PT, R48, R136, PT ;  /* 0x000000883000720c */ /* 0x000fe40003fa6270 */
[----:B------:R-:W-:Y:S01]  /*4cb0*/  FSEL R23, R23, -INF , !P0 ;  /* 0xff80000017177808 */ /* 0x000fe20004000000 */
[----:B------:R-:W3:Y:S01]  /*4cc0*/  MUFU.TANH R61, R61 ;  /* 0x0000003d003d7308 */ /* 0x000ee20000002400 */
[----:B-1----:R-:W-:Y:S01]  /*4cd0*/  FFMA.FTZ R52, R0, R85, R66 ;  /* 0x0000005500347223 */ /* 0x002fe20000010042 */
[----:B------:R-:W-:-:S02]  /*4ce0*/  ISETP.GE.AND P0, PT, R78, R135, PT ;  /* 0x000000874e00720c */ /* 0x000fc40003f06270 */
[----:B------:R-:W-:Y:S02]  /*4cf0*/  FSEL R21, R21, -INF , !P1 ;  /* 0xff80000015157808 */ /* 0x000fe40004800000 */
[----:B------:R-:W-:Y:S02]  /*4d00*/  FSEL R137, R91, -INF , !P2 ;  /* 0xff8000005b897808 */ /* 0x000fe40005000000 */
[----:B------:R-:W1:Y:S01]  /*4d10*/  I2F R39, R78 ;  /* 0x0000004e00277306 */ /* 0x000e620000201400 */
[----:B--2---:R-:W-:Y:S01]  /*4d20*/  FFMA.FTZ R67, R0, R90, R67 ;  /* 0x0000005a00437223 */ /* 0x004fe20000010043 */
[----:B------:R-:W-:Y:S02]  /*4d30*/  ISETP.GE.AND P1, PT, R48, R135, PT ;  /* 0x000000873000720c */ /* 0x000fe40003f26270 */
[----:B------:R-:W-:Y:S02]  /*4d40*/  FSEL R52, R52, -INF , !P5 ;  /* 0xff80000034347808 */ /* 0x000fe40006800000 */
[----:B------:R-:W-:-:S02]  /*4d50*/  IADD3 R44, R108, 0x79, RZ ;  /* 0x000000796c2c7810 */ /* 0x000fc40007ffe0ff */
[----:B------:R-:W2:Y:S01]  /*4d60*/  MUFU.TANH R51, R51 ;  /* 0x0000003300337308 */ /* 0x000ea20000002400 */
[----:B---3--:R-:W-:Y:S01]  /*4d70*/  FFMA.FTZ R61, R0, R142, R61 ;  /* 0x0000008e003d7223 */ /* 0x008fe2000001003d */
[----:B------:R-:W-:Y:S02]  /*4d80*/  FSEL R138, R67, -INF , !P4 ;  /* 0xff800000438a7808 */ /* 0x000fe40006000000 */
[----:B------:R-:W-:Y:S02]  /*4d90*/  ISETP.GE.AND P2, PT, R112, R135, PT ;  /* 0x000000877000720c */ /* 0x000fe40003f46270 */
[----:B------:R-:W-:Y:S02]  /*4da0*/  FSEL R130, R61, -INF , !P3 ;  /* 0xff8000003d827808 */ /* 0x000fe40005800000 */
[----:B------:R-:W3:Y:S01]  /*4db0*/  MUFU.TANH R46, R46 ;  /* 0x0000002e002e7308 */ /* 0x000ee20000002400 */
[-C--:B------:R-:W-:Y:S01]  /*4dc0*/  ISETP.GE.AND P5, PT, R50, R136.reuse, PT ;  /* 0x000000883200720c */ /* 0x080fe20003fa6270 */
[----:B-1----:R-:W-:Y:S01]  /*4dd0*/  FFMA.FTZ R83, R0, R39, R83 ;  /* 0x0000002700537223 */ /* 0x002fe20000010053 */
[----:B------:R-:W-:-:S02]  /*4de0*/  ISETP.GE.AND P4, PT, R112, R136, PT ;  /* 0x000000887000720c */ /* 0x000fc40003f86270 */
[----:B------:R-:W-:-:S03]  /*4df0*/  ISETP.GE.AND P3, PT, R102, R136, PT ;  /* 0x000000886600720c */ /* 0x000fc60003f66270 */
[----:B------:R-:W-:Y:S01]  /*4e00*/  MUFU.TANH R31, R31 ;  /* 0x0000001f001f7308 */ /* 0x000fe20000002400 */
[----:B--2---:R-:W-:-:S05]  /*4e10*/  FFMA.FTZ R51, R0, R39, R51 ;  /* 0x0000002700337223 */ /* 0x004fca0000010033 */
[----:B------:R-:W-:Y:S02]  /*4e20*/  FSEL R61, R51, -INF , !P0 ;  /* 0xff800000333d7808 */ /* 0x000fe40004000000 */
[----:B------:R-:W1:Y:S01]  /*4e30*/  I2F R25, R112 ;  /* 0x0000007000197306 */ /* 0x000e620000201400 */
[----:B---3--:R-:W-:Y:S01]  /*4e40*/  FFMA.FTZ R46, R0, R85, R46 ;  /* 0x00000055002e7223 */ /* 0x008fe2000001002e */
[----:B------:R-:W-:-:S04]  /*4e50*/  ISETP.GE.AND P0, PT, R28, R135, PT ;  /* 0x000000871c00720c */ /* 0x000fc80003f06270 */
[----:B------:R-:W-:Y:S02]  /*4e60*/  FSEL R51, R46, -INF , !P1 ;  /* 0xff8000002e337808 */ /* 0x000fe40004800000 */
[----:B------:R-:W-:Y:S01]  /*4e70*/  I2F R87, R50 ;  /* 0x0000003200577306 */ /* 0x000fe20000201400 */
[----:B------:R-:W-:-:S07]  /*4e80*/  ISETP.GE.AND P1, PT, R50, R135, PT ;  /* 0x000000873200720c */ /* 0x000fce0003f26270 */
[----:B------:R-:W2:Y:S01]  /*4e90*/  MUFU.TANH R12, R121 ;  /* 0x00000079000c7308 */ /* 0x000ea20000002400 */
[----:B-1----:R-:W-:-:S05]  /*4ea0*/  FFMA.FTZ R31, R0, R25, R31 ;  /* 0x00000019001f7223 */ /* 0x002fca000001001f */
[----:B------:R-:W-:Y:S02]  /*4eb0*/  FSEL R141, R31, -INF , !P2 ;  /* 0xff8000001f8d7808 */ /* 0x000fe40005000000 */
[----:B------:R-:W1:Y:S01]  /*4ec0*/  MUFU.TANH R29, R29 ;  /* 0x0000001d001d7308 */ /* 0x000e620000002400 */
[----:B------:R-:W-:-:S07]  /*4ed0*/  ISETP.GE.AND P2, PT, R82, R135, PT ;  /* 0x000000875200720c */ /* 0x000fce0003f46270 */
[----:B------:R-:W3:Y:S01]  /*4ee0*/  MUFU.TANH R41, R41 ;  /* 0x0000002900297308 */ /* 0x000ee20000002400 */
[----:B--2---:R-:W-:-:S05]  /*4ef0*/  FFMA.FTZ R12, R0, R87, R12 ;  /* 0x00000057000c7223 */ /* 0x004fca000001000c */
[----:B------:R-:W-:Y:S02]  /*4f00*/  FSEL R46, R12, -INF , !P5 ;  /* 0xff8000000c2e7808 */ /* 0x000fe40006800000 */
[----:B------:R-:W-:Y:S01]  /*4f10*/  I2F R109, R82 ;  /* 0x00000052006d7306 */ /* 0x000fe20000201400 */
[----:B-1----:R-:W-:Y:S01]  /*4f20*/  FFMA.FTZ R29, R0, R25, R29 ;  /* 0x00000019001d7223 */ /* 0x002fe2000001001d */
[----:B------:R-:W-:-:S04]  /*4f30*/  ISETP.GE.AND P5, PT, R58, R136, PT ;  /* 0x000000883a00720c */ /* 0x000fc80003fa6270 */
[----:B------:R-:W-:Y:S02]  /*4f40*/  FSEL R144, R29, -INF , !P4 ;  /* 0xff8000001d907808 */ /* 0x000fe40006000000 */
[----:B------:R-:W1:Y:S01]  /*4f50*/  MUFU.TANH R62, R62 ;  /* 0x0000003e003e7308 */ /* 0x000e620000002400 */
        /* <DEDUP_REMOVED lines=9> */
[----:B------:R-:W-:Y:S02]  /*4ff0*/  FSEL R62, R83, -INF , !P3 ;  /* 0xff800000533e7808 */ /* 0x000fe40005800000 */
[----:B------:R-:W-:Y:S02]  /*5000*/  ISETP.GE.AND P2, PT, R80, R135, PT ;  /* 0x000000875000720c */ /* 0x000fe40003f46270 */
[----:B------:R-:W-:-:S03]  /*5010*/  ISETP.GE.AND P3, PT, R28, R136, PT ;  /* 0x000000881c00720c */ /* 0x000fc60003f66270 */
[----:B------:R-:W-:Y:S01]  /*5020*/  I2F R49, R80 ;  /* 0x0000005000317306 */ /* 0x000fe20000201400 */
[----:B--2---:R-:W-:-:S05]  /*5030*/  FFMA.FTZ R8, R0, R69, R8 ;  /* 0x0000004500087223 */ /* 0x004fca0000010008 */
[----:B------:R-:W-:Y:S02]  /*5040*/  FSEL R31, R8, -INF , !P5 ;  /* 0xff800000081f7808 */ /* 0x000fe40006800000 */
[----:B------:R-:W2:Y:S01]  /*5050*/  MUFU.TANH R45, R45 ;  /* 0x0000002d002d7308 */ /* 0x000ea20000002400 */
[----:B-1----:R-:W-:Y:S01]  /*5060*/  FFMA.FTZ R38, R0, R109, R38 ;  /* 0x0000006d00267223 */ /* 0x002fe20000010026 */
[----:B------:R-:W-:-:S04]  /*5070*/  ISETP.GE.AND P5, PT, R116, 0x2, PT ;  /* 0x000000027400780c */ /* 0x000fc80003fa6270 */
[----:B------:R-:W-:Y:S02]  /*5080*/  FSEL R64, R38, -INF , !P4 ;  /* 0xff80000026407808 */ /* 0x000fe40006000000 */
[----:B------:R-:W-:Y:S01]  /*5090*/  I2F R81, R28 ;  /* 0x0000001c00517306 */ /* 0x000fe20000201400 */
[----:B------:R-:W-:-:S07]  /*50a0*/  ISETP.GE.AND P4, PT, R80, R136, PT ;  /* 0x000000885000720c */ /* 0x000fce0003f86270 */
[----:B------:R-:W1:Y:S01]  /*50b0*/  MUFU.TANH R47, R47 ;  /* 0x0000002f002f7308 */ /* 0x000e620000002400 */
[----:B--2---:R-:W-:-:S05]  /*50c0*/  FFMA.FTZ R45, R0, R49, R45 ;  /* 0x00000031002d7223 */ /* 0x004fca000001002d */
[----:B------:R-:W-:Y:S02]  /*50d0*/  FSEL R50, R45, -INF , !P4 ;  /* 0xff8000002d327808 */ /* 0x000fe40006000000 */
[----:B------:R-:W2:Y:S01]  /*50e0*/  MUFU.TANH R16, R120 ;  /* 0x0000007800107308 */ /* 0x000ea20000002400 */
[----:B------:R-:W-:-:S07]  /*50f0*/  ISETP.GE.AND P4, PT, R60, R136, PT ;  /* 0x000000883c00720c */ /* 0x000fce0003f86270 */
[----:B------:R-:W3:Y:S01]  /*5100*/  MUFU.TANH R13, R13 ;  /* 0x0000000d000d7308 */ /* 0x000ee20000002400 */
[----:B-1----:R-:W-:-:S05]  /*5110*/  FFMA.FTZ R49, R0, R49, R47 ;  /* 0x0000003100317223 */ /* 0x002fca000001002f */
[----:B------:R-:W-:Y:S02]  /*5120*/  FSEL R49, R49, -INF , !P2 ;  /* 0xff80000031317808 */ /* 0x000fe40005000000 */
[----:B------:R-:W-:Y:S01]  /*5130*/  I2F R103, R60 ;  /* 0x0000003c00677306 */ /* 0x000fe20000201400 */
[----:B--2---:R-:W-:Y:S01]  /*5140*/  FFMA.FTZ R16, R0, R81, R16 ;  /* 0x0000005100107223 */ /* 0x004fe20000010010 */
[----:B------:R-:W-:-:S04]  /*5150*/  ISETP.GE.AND P2, PT, R60, R135, PT ;  /* 0x000000873c00720c */ /* 0x000fc80003f46270 */
[----:B------:R-:W-:Y:S02]  /*5160*/  FSEL R48, R16, -INF , !P3 ;  /* 0xff80000010307808 */ /* 0x000fe40005800000 */
[----:B------:R-:W-:Y:S01]  /*5170*/  I2F R73, R30 ;  /* 0x0000001e00497306 */ /* 0x000fe20000201400 */
[----:B---3--:R-:W-:Y:S01]  /*5180*/  FFMA.FTZ R13, R0, R81, R13 ;  /* 0x00000051000d7223 */ /* 0x008fe2000001000d */
[----:B------:R-:W-:-:S04]  /*5190*/  ISETP.GE.AND P3, PT, R30, R136, PT ;  /* 0x000000881e00720c */ /* 0x000fc80003f66270 */
[----:B------:R-:W-:Y:S02]  /*51a0*/  FSEL R47, R13, -INF , !P0 ;  /* 0xff8000000d2f7808 */ /* 0x000fe40004000000 */
[----:B------:R-:W1:Y:S01]  /*51b0*/  MUFU.TANH R14, R14 ;  /* 0x0000000e000e7308 */ /* 0x000e620000002400 */
[----:B------:R-:W-:-:S07]  /*51c0*/  ISETP.GE.AND P0, PT, R30, R135, PT ;  /* 0x000000871e00720c */ /* 0x000fce0003f06270 */
[----:B------:R-:W2:Y:S08]  /*51d0*/  MUFU.TANH R96, R96 ;  /* 0x0000006000607308 */ /* 0x000eb00000002400 */
[----:B------:R-:W3:Y:S01]  /*51e0*/  MUFU.TANH R15, R15 ;  /* 0x0000000f000f7308 */ /* 0x000ee20000002400 */
[----:B-1----:R-:W-:-:S05]  /*51f0*/  FFMA.FTZ R14, R0, R87, R14 ;  /* 0x00000057000e7223 */ /* 0x002fca000001000e */
[----:B------:R-:W-:Y:S02]  /*5200*/  FSEL R29, R14, -INF , !P1 ;  /* 0xff8000000e1d7808 */ /* 0x000fe40004800000 */
[----:B------:R-:W1:Y:S01]  /*5210*/  MUFU.TANH R17, R17 ;  /* 0x0000001100117308 */ /* 0x000e620000002400 */
[----:B--2---:R-:W-:Y:S01]  /*5220*/  FFMA.FTZ R39, R0, R103, R96 ;  /* 0x0000006700277223 */ /* 0x004fe20000010060 */
[----:B------:R-:W-:-:S04]  /*5230*/  ISETP.GE.AND P1, PT, R58, R135, PT ;  /* 0x000000873a00720c */ /* 0x000fc80003f26270 */
[----:B------:R-:W-:Y:S02]  /*5240*/  FSEL R39, R39, -INF , !P4 ;  /* 0xff80000027277808 */ /* 0x000fe40006000000 */
[----:B------:R-:W2:Y:S01]  /*5250*/  MUFU.TANH R18, R18 ;  /* 0x0000001200127308 */ /* 0x000ea20000002400 */
[----:B---3--:R-:W-:Y:S01]  /*5260*/  FFMA.FTZ R15, R0, R73, R15 ;  /* 0x00000049000f7223 */ /* 0x008fe2000001000f */
[----:B------:R-:W-:-:S04]  /*5270*/  ISETP.GE.AND P4, PT, R108, R136, PT ;  /* 0x000000886c00720c */ /* 0x000fc80003f86270 */
[----:B------:R-:W-:Y:S02]  /*5280*/  FSEL R38, R15, -INF , !P3 ;  /* 0xff8000000f267808 */ /* 0x000fe40005800000 */
[----:B------:R-:W-:Y:S01]  /*5290*/  I2F R71, R44 ;  /* 0x0000002c00477306 */ /* 0x000fe20000201400 */
[----:B-1----:R-:W-:Y:S01]  /*52a0*/  FFMA.FTZ R17, R0, R103, R17 ;  /* 0x0000006700117223 */ /* 0x002fe20000010011 */
[----:B------:R-:W-:Y:S01]  /*52b0*/  BAR.SYNC.DEFER_BLOCKING 0x0 ;  /* 0x0000000000007b1d */ /* 0x000fe20000010000 */
[----:B------:R-:W-:-:S03]  /*52c0*/  ISETP.GE.AND P3, PT, R44, R136, PT ;  /* 0x000000882c00720c */ /* 0x000fc60003f66270 */
[----:B------:R-:W-:Y:S02]  /*52d0*/  FSEL R28, R17, -INF , !P2 ;  /* 0xff800000111c7808 */ /* 0x000fe40005000000 */
[----:B------:R-:W1:Y:S01]  /*52e0*/  MUFU.TANH R9, R9 ;  /* 0x0000000900097308 */ /* 0x000e620000002400 */
[----:B--2---:R-:W-:Y:S01]  /*52f0*/  FFMA.FTZ R18, R0, R73, R18 ;  /* 0x0000004900127223 */ /* 0x004fe20000010012 */
[----:B------:R-:W-:-:S04]  /*5300*/  ISETP.GE.AND P2, PT, R108, R135, PT ;  /* 0x000000876c00720c */ /* 0x000fc80003f46270 */
[----:B------:R-:W-:Y:S02]  /*5310*/  FSEL R27, R18, -INF , !P0 ;  /* 0xff800000121b7808 */ /* 0x000fe40004000000 */
[----:B------:R-:W2:Y:S01]  /*5320*/  MUFU.TANH R10, R10 ;  /* 0x0000000a000a7308 */ /* 0x000ea20000002400 */
[----:B------:R-:W-:Y:S02]  /*5330*/  ISETP.GE.AND P0, PT, R44, R135, PT ;  /* 0x000000872c00720c */ /* 0x000fe40003f06270 */
[----:B------:R-:W-:-:S05]  /*5340*/  FSEL R8, R101, -INF , !P2 ;  /* 0xff80000065087808 */ /* 0x000fca0005000000 */
[----:B------:R-:W3:Y:S01]  /*5350*/  MUFU.TANH R11, R11 ;  /* 0x0000000b000b7308 */ /* 0x000ee20000002400 */
[----:B-1----:R-:W-:Y:S01]  /*5360*/  FFMA.FTZ R30, R0, R71, R9 ;  /* 0x00000047001e7223 */ /* 0x002fe20000010009 */
[----:B------:R-:W-:-:S04]  /*5370*/  FSEL R9, R100, -INF , !P4 ;  /* 0xff80000064097808 */ /* 0x000fc80006000000 */
[----:B------:R-:W-:Y:S01]  /*5380*/  FSEL R30, R30, -INF , !P3 ;  /* 0xff8000001e1e7808 */ /* 0x000fe20005800000 */
[----:B--2---:R-:W-:-:S05]  /*5390*/  FFMA.FTZ R10, R0, R69, R10 ;  /* 0x00000045000a7223 */ /* 0x004fca000001000a */
[----:B------:R-:W-:Y:S01]  /*53a0*/  FSEL R26, R10, -INF , !P1 ;  /* 0xff8000000a1a7808 */ /* 0x000fe20004800000 */
[----:B---3--:R-:W-:-:S05]  /*53b0*/  FFMA.FTZ R11, R0, R71, R11 ;  /* 0x00000047000b7223 */ /* 0x008fca000001000b */
[----:B------:R-:W-:Y:S01]  /*53c0*/  FSEL R25, R11, -INF , !P0 ;  /* 0xff8000000b197808 */ /* 0x000fe20004000000 */
[----:B------:R-:W-:Y:S05]  /*53d0*/  @!P5 BRA `(.L_x_1905) ;  /* 0x00000b900000d947 */ /* 0x000fea0003800000 */
[----:B------:R-:W-:Y:S05]  /*53e0*/  @!P6 BRA `(.L_x_1906) ;  /* 0x000003900000e947 */ /* 0x000fea0003800000 */
        /* <DEDUP_REMOVED lines=57> */
.L_x_1906:
[----:B------:R-:W-:-:S04]  /*5780*/  LEA R13, -R117, RZ, 0x7 ;  /* 0x000000ff750d7211 */ /* 0x000fc800078e39ff */
[----:B------:R-:W-:Y:S02]  /*5790*/  SHF.R.S32.HI R14, RZ, 0x1f, R13 ;  /* 0x0000001fff0e7819 */ /* 0x000fe4000001140d */
.L_x_1907:
        /* <DEDUP_REMOVED lines=121> */
.L_x_1909:
[----:B------:R-:W-:Y:S05]  /*5f30*/  BSYNC B0 ;  /* 0x0000000000007941 */ /* 0x000fea0003800000 */
.L_x_1908:
[----:B------:R-:W0:Y:S01]  /*5f40*/  LDGDEPBAR ;  /* 0x00000000000079af */ /* 0x000e220000000000 */
[----:B------:R-:W-:-:S04]  /*5f50*/  IADD3 R134, P0, R13, R134, RZ ;  /* 0x000000860d867210 */ /* 0x000fc80007f1e0ff */
[----:B------:R-:W-:Y:S02]  /*5f60*/  IADD3.X R133, R14, R133, RZ, P0, !PT ;  /* 0x000000850e857210 */ /* 0x000fe400007fe4ff */
.L_x_1905:
        /* <DEDUP_REMOVED lines=57> */
[----:B------:R-:W-:Y:S02]  /*6300*/  FMNMX.FTZ R10, R38, R3, !PT ;  /* 0x00000003260a7209 */ /* 0x000fe40007810000 */
[----:B------:R-:W-:Y:S01]  /*6310*/  FMNMX.FTZ R3, R29, R2, !PT ;  /* 0x000000021d037209 */ /* 0x000fe20007810000 */
[----:B-1----:R-:W-:Y:S01]  /*6320*/  LDSM.16.MT88.4 R84, [R118+0xb000] ;  /* 0x00b000007654783b */ /* 0x002fe20000004200 */
[----:B------:R-:W-:Y:S02]  /*6330*/  FMNMX.FTZ R13, R31, R10, !PT ;  /* 0x0000000a1f0d7209 */ /* 0x000fe40007810000 */
[----:B------:R-:W-:Y:S01]  /*6340*/  FMNMX.FTZ R2, R28, R3, !PT ;  /* 0x000000031c027209 */ /* 0x000fe20007810000 */
[----:B------:R-:W-:Y:S01]  /*6350*/  LDSM.16.MT88.4 R108, [R168+0x9000] ;  /* 0x00900000a86c783b */ /* 0x000fe20000004200 */
[----:B------:R-:W-:-:S02]  /*6360*/  FMNMX.FTZ R13, R30, R13, !PT ;  /* 0x0000000d1e0d7209 */ /* 0x000fc40007810000 */
[----:B------:R-:W-:Y:S01]  /*6370*/  FMNMX.FTZ R11, R27, R2, !PT ;  /* 0x000000021b0b7209 */ /* 0x000fe20007810000 */
[----:B------:R-:W-:Y:S03]  /*6380*/  LDSM.16.MT88.4 R100, [R118+0x9000] ;  /* 0x009000007664783b */ /* 0x000fe60000004200 */
[----:B------:R-:W-:Y:S01]  /*6390*/  FMNMX.FTZ R2, R26, R11, !PT ;  /* 0x0000000b1a027209 */ /* 0x000fe20007810000 */
[----:B------:R-:W1:Y:S03]  /*63a0*/  SHFL.BFLY PT, R10, R13, 0x2, 0x1f ;  /* 0x0c401f000d0a7f89 */ /* 0x000e6600000e0000 */
[----:B------:R-:W-:Y:S01]  /*63b0*/  FMNMX.FTZ R11, R25, R2, !PT ;  /* 0x00000002190b7209 */ /* 0x000fe20007810000 */
[----:B------:R-:W-:Y:S04]  /*63c0*/  LDSM.16.MT88.4 R16, [R118+0x9400] ;  /* 0x009400007610783b */ /* 0x000fe80000004200 */
        /* <DEDUP_REMOVED lines=22> */
[--C-:B------:R-:W-:Y:S02]  /*6530*/  FFMA.FTZ R56, R56, c[0x0][0x23c], -R43.reuse ;  /* 0x00008f0038387a23 */ /* 0x100fe4000001082b */
[--C-:B------:R-:W-:Y:S01]  /*6540*/  FFMA.FTZ R64, R64, c[0x0][0x23c], -R43.reuse ;  /* 0x00008f0040407a23 */ /* 0x100fe2000001082b */
[----:B------:R-:W-:Y:S01]  /*6550*/  MUFU.EX2 R121, R121 ;  /* 0x0000007900797308 */ /* 0x000fe20000000800 */
[----:B------:R-:W-:-:S02]  /*6560*/  FFMA.FTZ R52, R52, c[0x0][0x23c], -R43 ;  /* 0x00008f0034347a23 */ /* 0x000fc4000001082b */
[--C-:B------:R-:W-:Y:S02]  /*6570*/  FFMA.FTZ R48, R48, c[0x0][0x23c], -R43.reuse ;  /* 0x00008f0030307a23 */ /* 0x100fe4000001082b */
[----:B------:R-:W-:Y:S01]  /*6580*/  FFMA.FTZ R194, R30, c[0x0][0x23c], -R43 ;  /* 0x00008f001ec27a23 */ /* 0x000fe2000001082b */
[----:B-1----:R-:W-:Y:S02]  /*6590*/  FMNMX.FTZ R2, R9, R2, !PT ;  /* 0x0000000209027209 */ /* 0x002fe40007810000 */
[----:B------:R-:W1:Y:S01]  /*65a0*/  MUFU.EX2 R66, R66 ;  /* 0x0000004200427308 */ /* 0x000e620000000800 */
[----:B--2---:R-:W-:Y:S02]  /*65b0*/  F2FP.PACK_AB R68, R142, R145 ;  /* 0x000000918e44723e */ /* 0x004fe400000000ff */
[C---:B------:R-:W-:Y:S01]  /*65c0*/  FMUL.FTZ R40, R2.reuse, c[0x0][0x23c] ;  /* 0x00008f0002287a20 */ /* 0x040fe20000410000 */
[----:B------:R-:W-:-:S04]  /*65d0*/  FSETP.NEU.FTZ.AND P0, PT, R2, -INF , PT ;  /* 0xff8000000200780b */ /* 0x000fc80003f1d000 */
[----:B------:R-:W-:Y:S01]  /*65e0*/  FSEL R40, R40, RZ, P0 ;  /* 0x000000ff28287208 */ /* 0x000fe20000000000 */
[----:B------:R-:W-:Y:S01]  /*65f0*/  MUFU.EX2 R63, R63 ;  /* 0x0000003f003f7308 */ /* 0x000fe20000000800 */
[----:B------:R-:W-:-:S03]  /*6600*/  LEA R192, P0, R134, c[0x0][0x168], 0x1 ;  /* 0x00005a0086c07a11 */ /* 0x000fc600078008ff */
[--C-:B------:R-:W-:Y:S01]  /*6610*/  FFMA.FTZ R125, R8, c[0x0][0x23c], -R40.reuse ;  /* 0x00008f00087d7a23 */ /* 0x100fe20000010828 */
[----:B------:R-:W-:Y:S01]  /*6620*/  LEA.HI.X R193, R134, c[0x0][0x16c], R133, 0x1, P0 ;  /* 0x00005b0086c17a11 */ /* 0x000fe200000f0c85 */
[--C-:B------:R-:W-:Y:S01]  /*6630*/  FFMA.FTZ R120, R33, c[0x0][0x23c], -R40.reuse ;  /* 0x00008f0021787a23 */ /* 0x100fe20000010828 */
[----:B-1----:R-:W-:Y:S01]  /*6640*/  F2FP.PACK_AB R70, R66, R121 ;  /* 0x000000794246723e */ /* 0x002fe200000000ff */
[--C-:B------:R-:W-:Y:S01]  /*6650*/  FFMA.FTZ R123, R113, c[0x0][0x23c], -R40.reuse ;  /* 0x00008f00717b7a23 */ /* 0x100fe20000010828 */
[----:B------:R-:W1:Y:S01]  /*6660*/  MUFU.EX2 R58, R58 ;  /* 0x0000003a003a7308 */ /* 0x000e620000000800 */
[--C-:B------:R-:W-:Y:S02]  /*6670*/  FFMA.FTZ R60, R35, c[0x0][0x23c], -R40.reuse ;  /* 0x00008f00233c7a23 */ /* 0x100fe40000010828 */
[--C-:B------:R-:W-:Y:S01]  /*6680*/  FFMA.FTZ R65, R115, c[0x0][0x23c], -R40.reuse ;  /* 0x00008f0073417a23 */ /* 0x100fe20000010828 */
[----:B------:R-:W-:Y:S01]  /*6690*/  LDSM.16.MT88.4 R32, [R168+0x9400] ;  /* 0x00940000a820783b */ /* 0x000fe20000004200 */
[----:B------:R-:W-:-:S02]  /*66a0*/  FFMA.FTZ R44, R79, c[0x0][0x23c], -R40 ;  /* 0x00008f004f2c7a23 */ /* 0x000fc40000010828 */
[--C-:B------:R-:W-:Y:S01]  /*66b0*/  FFMA.FTZ R45, R77, c[0x0][0x23c], -R40.reuse ;  /* 0x00008f004d2d7a23 */ /* 0x100fe20000010828 */
[----:B------:R-:W-:Y:S01]  /*66c0*/  MUFU.EX2 R125, R125 ;  /* 0x0000007d007d7308 */ /* 0x000fe20000000800 */
[--C-:B------:R-:W-:Y:S01]  /*66d0*/  FFMA.FTZ R24, R37, c[0x0][0x23c], -R40.reuse ;  /* 0x00008f0025187a23 */ /* 0x100fe20000010828 */
[----:B------:R-:W2:Y:S01]  /*66e0*/  LDSM.16.MT88.4 R76, [R168+0xd000] ;  /* 0x00d00000a84c783b */ /* 0x000ea20000004200 */
        /* <DEDUP_REMOVED lines=16> */
[----:B------:R-:W-:Y:S02]  /*67f0*/  FFMA.FTZ R141, R62, c[0x0][0x23c], -R43 ;  /* 0x00008f003e8d7a23 */ /* 0x000fe4000001082b */
[--C-:B------:R-:W-:Y:S02]  /*6800*/  FFMA.FTZ R62, R21, c[0x0][0x23c], -R40.reuse ;  /* 0x00008f00153e7a23 */ /* 0x100fe40000010828 */
[----:B------:R-:W-:Y:S01]  /*6810*/  MUFU.EX2 R42, R42 ;  /* 0x0000002a002a7308 */ /* 0x000fe20000000800 */
[----:B------:R-:W-:Y:S02]  /*6820*/  FFMA.FTZ R61, R61, c[0x0][0x23c], -R40 ;  /* 0x00008f003d3d7a23 */ /* 0x000fe40000010828 */
[----:B------:R-:W-:Y:S02]  /*6830*/  FADD.FTZ R120, R125, R120 ;  /* 0x000000787d787221 */ /* 0x000fe40000010000 */
[--C-:B------:R-:W-:Y:S02]  /*6840*/  FFMA.FTZ R51, R51, c[0x0][0x23c], -R40.reuse ;  /* 0x00008f0033337a23 */ /* 0x100fe40000010828 */
[----:B------:R-:W-:Y:S01]  /*6850*/  FFMA.FTZ R29, R29, c[0x0][0x23c], -R40 ;  /* 0x00008f001d1d7a23 */ /* 0x000fe20000010828 */
[----:B-1----:R-:W-:Y:S01]  /*6860*/  F2FP.PACK_AB R71, R60, R123 ;  /* 0x0000007b3c47723e */ /* 0x002fe200000000ff */
[----:B------:R-:W1:Y:S01]  /*6870*/  MUFU.EX2 R41, R41 ;  /* 0x0000002900297308 */ /* 0x000e620000000800 */
[----:B------:R-:W-:-:S04]  /*6880*/  FADD.FTZ R123, R123, R120 ;  /* 0x000000787b7b7221 */ /* 0x000fc80000010000 */
[----:B------:R-:W-:Y:S01]  /*6890*/  FADD.FTZ R60, R60, R123 ;  /* 0x0000007b3c3c7221 */ /* 0x000fe20000010000 */
[C---:B------:R-:W-:Y:S02]  /*68a0*/  HMMA.16816.F32 R96, R68.reuse, R92, RZ ;  /* 0x0000005c4460723c */ /* 0x040fe400000018ff */
[----:B------:R-:W-:Y:S06]  /*68b0*/  MUFU.EX2 R65, R65 ;  /* 0x0000004100417308 */ /* 0x000fec0000000800 */
[----:B------:R-:W-:Y:S02]  /*68c0*/  HMMA.16816.F32 R92, R68, R94, RZ ;  /* 0x0000005e445c723c */ /* 0x000fe400000018ff */
[----:B------:R-:W3:Y:S01]  /*68d0*/  MUFU.EX2 R44, R44 ;  /* 0x0000002c002c7308 */ /* 0x000ee20000000800 */
[----:B-1----:R-:W-:-:S05]  /*68e0*/  F2FP.PACK_AB R10, R41, R42 ;  /* 0x0000002a290a723e */ /* 0x002fca00000000ff */
[C---:B------:R-:W-:Y:S02]  /*68f0*/  HMMA.16816.F32 R88, R68.reuse, R84, RZ ;  /* 0x000000544458723c */ /* 0x040fe400000018ff */
[----:B------:R-:W-:Y:S06]  /*6900*/  MUFU.EX2 R45, R45 ;  /* 0x0000002d002d7308 */ /* 0x000fec0000000800 */
[----:B------:R-:W-:Y:S02]  /*6910*/  HMMA.16816.F32 R84, R68, R86, RZ ;  /* 0x000000564454723c */ /* 0x000fe400000018ff */
[----:B------:R-:W1:Y:S01]  /*6920*/  MUFU.EX2 R24, R24 ;  /* 0x0000001800187308 */ /* 0x000e620000000800 */
[----:B---3--:R-:W-:-:S05]  /*6930*/  F2FP.PACK_AB R9, R44, R65 ;  /* 0x000000412c09723e */ /* 0x008fca00000000ff */
        /* <DEDUP_REMOVED lines=34> */
[----:B------:R-:W-:Y:S03]  /*6b60*/  MUFU.EX2 R126, R126 ;  /* 0x0000007e007e7308 */ /* 0x000fe60000000800 */
[--C-:B------:R-:W-:Y:S02]  /*6b70*/  FFMA.FTZ R33, R59, c[0x0][0x23c], -R40.reuse ;  /* 0x00008f003b217a23 */ /* 0x100fe40000010828 */
[--C-:B------:R-:W-:Y:S01]  /*6b80*/  FFMA.FTZ R32, R57, c[0x0][0x23c], -R40.reuse ;  /* 0x00008f0039207a23 */ /* 0x100fe20000010828 */
[----:B---3--:R-:W-:Y:S01]  /*6b90*/  HMMA.16816.F32 R80, R8, R16, R80 ;  /* 0x000000100850723c */ /* 0x008fe20000001850 */
[----:B------:R-:W-:Y:S01]  /*6ba0*/  FFMA.FTZ R59, R55, c[0x0][0x23c], -R40 ;  /* 0x00008f00373b7a23 */ /* 0x000fe20000010828 */
[----:B------:R-:W-:Y:S01]  /*6bb0*/  MUFU.EX2 R35, R35 ;  /* 0x0000002300237308 */ /* 0x000fe20000000800 */
[----:B------:R-:W-:-:S02]  /*6bc0*/  FFMA.FTZ R57, R146, c[0x0][0x23c], -R43 ;  /* 0x00008f0092397a23 */ /* 0x000fc4000001082b */
[--C-:B------:R-:W-:Y:S02]  /*6bd0*/  FFMA.FTZ R55, R139, c[0x0][0x23c], -R40.reuse ;  /* 0x00008f008b377a23 */ /* 0x100fe40000010828 */
[--C-:B------:R-:W-:Y:S01]  /*6be0*/  FFMA.FTZ R139, R130, c[0x0][0x23c], -R43.reuse ;  /* 0x00008f00828b7a23 */ /* 0x100fe2000001082b */
[----:B------:R-:W-:Y:S01]  /*6bf0*/  HMMA.16816.F32 R76, R8, R18, R76 ;  /* 0x00000012084c723c */ /* 0x000fe2000000184c */
[----:B------:R-:W-:Y:S01]  /*6c00*/  FFMA.FTZ R130, R143, c[0x0][0x23c], -R40 ;  /* 0x00008f008f827a23 */ /* 0x000fe20000010828 */
[----:B------:R-:W-:Y:S01]  /*6c10*/  MUFU.EX2 R34, R34 ;  /* 0x0000002200227308 */ /* 0x000fe20000000800 */
[----:B------:R-:W-:Y:S02]  /*6c20*/  FADD.FTZ R16, R145, R142 ;  /* 0x0000008e91107221 */ /* 0x000fe40000010000 */
[--C-:B------:R-:W-:Y:S02]  /*6c30*/  FFMA.FTZ R142, R22, c[0x0][0x23c], -R43.reuse ;  /* 0x00008f00168e7a23 */ /* 0x100fe4000001082b */
[----:B------:R-:W-:Y:S01]  /*6c40*/  FFMA.FTZ R143, R20, c[0x0][0x23c], -R43 ;  /* 0x00008f00148f7a23 */ /* 0x000fe2000001082b */
[C---:B--2---:R-:W-:Y:S01]  /*6c50*/  HMMA.16816.F32 R72, R68.reuse, R12, RZ ;  /* 0x0000000c4448723c */ /* 0x044fe200000018ff */
[----:B------:R-:W-:Y:S01]  /*6c60*/  FFMA.FTZ R145, R23, c[0x0][0x23c], -R40 ;  /* 0x00008f0017917a23 */ /* 0x000fe20000010828 */
[----:B------:R-:W-:Y:S01]  /*6c70*/  MUFU.EX2 R36, R36 ;  /* 0x0000002400247308 */ /* 0x000fe20000000800 */
[----:B------:R-:W-:Y:S01]  /*6c80*/  FADD.FTZ R121, R121, R16 ;  /* 0x0000001079797221 */ /* 0x000fe20000010000 */
[----:B------:R-:W-:Y:S04]  /*6c90*/  LDSM.16.MT88.4 R20, [R168+0xa400] ;  /* 0x00a40000a814783b */ /* 0x000fe80000004200 */
[----:B------:R-:W-:Y:S01]  /*6ca0*/  HMMA.16816.F32 R68, R68, R14, RZ ;  /* 0x0000000e4444723c */ /* 0x000fe200000018ff */
[----:B------:R-:W2:Y:S01]  /*6cb0*/  LDSM.16.MT88.4 R12, [R118+0xd400] ;  /* 0x00d40000760c783b */ /* 0x000ea20000004200 */
[----:B------:R-:W3:Y:S03]  /*6cc0*/  MUFU.EX2 R33, R33 ;  /* 0x0000002100217308 */ /* 0x000ee60000000800 */
[----:B------:R-:W-:Y:S05]  /*6cd0*/  LDSM.16.MT88.4 R16, [R118+0xa400] ;  /* 0x00a400007610783b */ /* 0x000fea0000004200 */
[----:B------:R-:W4:Y:S08]  /*6ce0*/  MUFU.EX2 R32, R32 ;  /* 0x0000002000207308 */ /* 0x000f300000000800 */
[----:B------:R-:W5:Y:S08]  /*6cf0*/  MUFU.EX2 R57, R57 ;  /* 0x0000003900397308 */ /* 0x000f700000000800 */
[----:B------:R-:W1:Y:S08]  /*6d00*/  MUFU.EX2 R59, R59 ;  /* 0x0000003b003b7308 */ /* 0x000e700000000800 */
[----:B------:R-:W1:Y:S01]  /*6d10*/  MUFU.EX2 R55, R55 ;  /* 0x0000003700377308 */ /* 0x000e620000000800 */
[C---:B--2---:R-:W-:Y:S07]  /*6d20*/  HMMA.16816.F32 R72, R8.reuse, R12, R72 ;  /* 0x0000000c0848723c */ /* 0x044fee0000001848 */
[----:B------:R-:W2:Y:S01]  /*6d30*/  MUFU.EX2 R139, R139 ;  /* 0x0000008b008b7308 */ /* 0x000ea20000000800 */
[----:B------:R-:W-:Y:S01]  /*6d40*/  HMMA.16816.F32 R68, R8, R14, R68 ;  /* 0x0000000e0844723c */ /* 0x000fe20000001844 */
[----:B------:R-:W2:Y:S06]  /*6d50*/  LDSM.16.MT88.4 R12, [R168+0x9800] ;  /* 0x00980000a80c783b */ /* 0x000eac0000004200 */
[----:B------:R-:W2:Y:S01]  /*6d60*/  MUFU.EX2 R130, R130 ;  /* 0x0000008200827308 */ /* 0x000ea20000000800 */
[----:B-1----:R-:W-:-:S02]  /*6d70*/  F2FP.PACK_AB R8, R37, R124 ;  /* 0x0000007c2508723e */ /* 0x002fc400000000ff */
[----:B---3--:R-:W-:-:S05]  /*6d80*/  F2FP.PACK_AB R9, R33, R36 ;  /* 0x000000242109723e */ /* 0x008fca00000000ff */
[----:B------:R-:W-:Y:S01]  /*6d90*/  MUFU.EX2 R142, R142 ;  /* 0x0000008e008e7308 */ /* 0x000fe20000000800 */
[----:B------:R-:W-:Y:S02]  /*6da0*/  F2FP.PACK_AB R10, R34, R35 ;  /* 0x00000023220a723e */ /* 0x000fe400000000ff */
[----:B----4-:R-:W-:-:S05]  /*6db0*/  F2FP.PACK_AB R11, R5, R32 ;  /* 0x00000020050b723e */ /* 0x010fca00000000ff */
[----:B------:R-:W-:Y:S08]  /*6dc0*/  MUFU.EX2 R143, R143 ;  /* 0x0000008f008f7308 */ /* 0x000ff00000000800 */
[----:B------:R-:W-:Y:S08]  /*6dd0*/  MUFU.EX2 R64, R64 ;  /* 0x0000004000407308 */ /* 0x000ff00000000800 */
[----:B------:R-:W1:Y:S01]  /*6de0*/  MUFU.EX2 R141, R141 ;  /* 0x0000008d008d7308 */ /* 0x000e620000000800 */
[C---:B--2---:R-:W-:Y:S07]  /*6df0*/  HMMA.16816.F32 R112, R8.reuse, R12, R112 ;  /* 0x0000000c0870723c */ /* 0x044fee0000001870 */
[----:B------:R-:W-:Y:S01]  /*6e00*/  MUFU.EX2 R145, R145 ;  /* 0x0000009100917308 */ /* 0x000fe20000000800 */
[C---:B------:R-:W-:Y:S01]  /*6e10*/  HMMA.16816.F32 R108, R8.reuse, R14, R108 ;  /* 0x0000000e086c723c */ /* 0x040fe2000000186c */
[----:B------:R-:W2:Y:S06]  /*6e20*/  LDSM.16.MT88.4 R12, [R118+0x9800] ;  /* 0x00980000760c783b */ /* 0x000eac0000004200 */
[----:B------:R-:W3:Y:S08]  /*6e30*/  MUFU.EX2 R62, R62 ;  /* 0x0000003e003e7308 */ /* 0x000ef00000000800 */
[----:B------:R-:W-:Y:S08]  /*6e40*/  MUFU.EX2 R61, R61 ;  /* 0x0000003d003d7308 */ /* 0x000ff00000000800 */
[----:B------:R-:W-:Y:S08]  /*6e50*/  MUFU.EX2 R52, R52 ;  /* 0x0000003400347308 */ /* 0x000ff00000000800 */
[----:B------:R-:W-:Y:S08]  /*6e60*/  MUFU.EX2 R48, R48 ;  /* 0x0000003000307308 */ /* 0x000ff00000000800 */
[----:B------:R-:W-:Y:S01]  /*6e70*/  MUFU.EX2 R51, R51 ;  /* 0x0000003300337308 */ /* 0x000fe20000000800 */
[C---:B--2---:R-:W-:Y:S07]  /*6e80*/  HMMA.16816.F32 R104, R8.reuse, R12, R104 ;  /* 0x0000000c0868723c */ /* 0x044fee0000001868 */
[----:B------:R-:W-:Y:S01]  /*6e90*/  MUFU.EX2 R194, R194 ;  /* 0x000000c200c27308 */ /* 0x000fe20000000800 */
        /* <DEDUP_REMOVED lines=14> */
[----:B-----5:R-:W-:-:S02]  /*6f80*/  F2FP.PACK_AB R8, R57, R122 ;  /* 0x0000007a3908723e */ /* 0x020fc400000000ff */
[----:B------:R-:W-:Y:S02]  /*6f90*/  F2FP.PACK_AB R9, R54, R59 ;  /* 0x0000003b3609723e */ /* 0x000fe400000000ff */
[----:B------:R-:W-:Y:S02]  /*6fa0*/  F2FP.PACK_AB R10, R53, R56 ;  /* 0x00000038350a723e */ /* 0x000fe400000000ff */
[----:B------:R-:W-:-:S07]  /*6fb0*/  F2FP.PACK_AB R11, R4, R55 ;  /* 0x00000037040b723e */ /* 0x000fce00000000ff */
        /* <DEDUP_REMOVED lines=18> */
[----:B------:R-:W-:-:S02]  /*70e0*/  F2FP.PACK_AB R8, R139, R140 ;  /* 0x0000008c8b08723e */ /* 0x000fc400000000ff */
        /* <DEDUP_REMOVED lines=21> */
[----:B------:R-:W-:Y:S01]  /*7240*/  FFMA.FTZ R9, R67, c[0x0][0x23c], -R40 ;  /* 0x00008f0043097a23 */ /* 0x000fe20000010828 */
[----:B-1----:R-:W-:Y:S01]  /*7250*/  F2FP.PACK_AB R10, R141, R64 ;  /* 0x000000408d0a723e */ /* 0x002fe200000000ff */
[----:B------:R-:W-:-:S02]  /*7260*/  FADD.FTZ R8, R66, R121 ;  /* 0x0000007942087221 */ /* 0x000fc40000010000 */
[----:B------:R3:W1:Y:S01]  /*7270*/  MUFU.EX2 R66, R9 ;  /* 0x0000000900427308 */ /* 0x0006620000000800 */
[----:B------:R-:W-:Y:S02]  /*7280*/  FADD.FTZ R67, R65, R60 ;  /* 0x0000003c41437221 */ /* 0x000fe40000010000 */
[----:B------:R-:W-:Y:S01]  /*7290*/  FADD.FTZ R121, R63, R8 ;  /* 0x000000083f797221 */ /* 0x000fe20000010000 */
[----:B------:R-:W-:Y:S01]  /*72a0*/  F2FP.PACK_AB R8, R143, R142 ;  /* 0x0000008e8f08723e */ /* 0x000fe200000000ff */
[--C-:B------:R-:W-:Y:S02]  /*72b0*/  FFMA.FTZ R63, R46, c[0x0][0x23c], -R43.reuse ;  /* 0x00008f002e3f7a23 */ /* 0x100fe4000001082b */
[--C-:B------:R-:W-:Y:S02]  /*72c0*/  FFMA.FTZ R65, R50, c[0x0][0x23c], -R43.reuse ;  /* 0x00008f0032417a23 */ /* 0x100fe4000001082b */
[----:B------:R-:W-:Y:S02]  /*72d0*/  FFMA.FTZ R46, R49, c[0x0][0x23c], -R40 ;  /* 0x00008f00312e7a23 */ /* 0x000fe40000010828 */
[----:B------:R-:W-:Y:S01]  /*72e0*/  FFMA.FTZ R50, R39, c[0x0][0x23c], -R43 ;  /* 0x00008f0027327a23 */ /* 0x000fe2000001082b */
[----:B------:R-:W-:Y:S01]  /*72f0*/  MUFU.EX2 R63, R63 ;  /* 0x0000003f003f7308 */ /* 0x000fe20000000800 */
[----:B------:R-:W-:-:S02]  /*7300*/  FADD.FTZ R121, R58, R121 ;  /* 0x000000793a797221 */ /* 0x000fc40000010000 */
[----:B------:R-:W-:Y:S01]  /*7310*/  FFMA.FTZ R49, R38, c[0x0][0x23c], -R43 ;  /* 0x00008f0026317a23 */ /* 0x000fe2000001082b */
[----:B---3--:R-:W-:Y:S01]  /*7320*/  F2FP.PACK_AB R9, R62, R145 ;  /* 0x000000913e09723e */ /* 0x008fe200000000ff */
[----:B------:R-:W-:Y:S01]  /*7330*/  FADD.FTZ R42, R42, R121 ;  /* 0x000000792a2a7221 */ /* 0x000fe20000010000 */
[----:B-1----:R-:W-:Y:S01]  /*7340*/  F2FP.PACK_AB R11, R61, R66 ;  /* 0x000000423d0b723e */ /* 0x002fe200000000ff */
[--C-:B------:R-:W-:Y:S01]  /*7350*/  FFMA.FTZ R38, R26, c[0x0][0x23c], -R40.reuse ;  /* 0x00008f001a267a23 */ /* 0x100fe20000010828 */
[----:B------:R-:W1:Y:S05]  /*7360*/  MUFU.EX2 R65, R65 ;  /* 0x0000004100417308 */ /* 0x000e6a0000000800 */
[C---:B------:R-:W-:Y:S03]  /*7370*/  HMMA.16816.F32 R112, R8.reuse, R20, R112 ;  /* 0x000000140870723c */ /* 0x040fe60000001870 */
[----:B------:R-:W3:Y:S05]  /*7380*/  MUFU.EX2 R46, R46 ;  /* 0x0000002e002e7308 */ /* 0x000eea0000000800 */
[C---:B--2---:R-:W-:Y:S03]  /*7390*/  HMMA.16816.F32 R96, R8.reuse, R12, R96 ;  /* 0x0000000c0860723c */ /* 0x044fe60000001860 */
[----:B------:R2:W-:Y:S05]  /*73a0*/  MUFU.EX2 R39, R29 ;  /* 0x0000001d00277308 */ /* 0x0005ea0000000800 */
[C---:B------:R-:W-:Y:S01]  /*73b0*/  HMMA.16816.F32 R92, R8.reuse, R14, R92 ;  /* 0x0000000e085c723c */ /* 0x040fe2000000185c */
[----:B------:R-:W4:Y:S02]  /*73c0*/  LDSM.16.MT88.4 R12, [R168+0xe400] ;  /* 0x00e40000a80c783b */ /* 0x000f240000004200 */
[----:B------:R-:W-:Y:S05]  /*73d0*/  MUFU.EX2 R38, R38 ;  /* 0x0000002600267308 */ /* 0x000fea0000000800 */
[C---:B------:R-:W-:Y:S01]  /*73e0*/  HMMA.16816.F32 R108, R8.reuse, R22, R108 ;  /* 0x00000016086c723c */ /* 0x040fe2000000186c */
[----:B------:R-:W5:Y:S07]  /*73f0*/  LDSM.16.MT88.4 R20, [R118+0xc400] ;  /* 0x00c400007614783b */ /* 0x000f6e0000004200 */
[C---:B------:R-:W-:Y:S08]  /*7400*/  HMMA.16816.F32 R104, R8.reuse, R16, R104 ;  /* 0x000000100868723c */ /* 0x040ff00000001868 */
[C---:B------:R-:W-:Y:S01]  /*7410*/  HMMA.16816.F32 R100, R8.reuse, R18, R100 ;  /* 0x000000120864723c */ /* 0x040fe20000001864 */
[----:B------:R-:W1:Y:S07]  /*7420*/  LDSM.16.MT88.4 R16, [R118+0xe400] ;  /* 0x00e400007610783b */ /* 0x000e6e0000004200 */
[C---:B----4-:R-:W-:Y:S08]  /*7430*/  HMMA.16816.F32 R80, R8.reuse, R12, R80 ;  /* 0x0000000c0850723c */ /* 0x050ff00000001850 */
[C---:B------:R-:W-:Y:S01]  /*7440*/  HMMA.16816.F32 R76, R8.reuse, R14, R76 ;  /* 0x0000000e084c723c */ /* 0x040fe2000000184c */
[----:B------:R-:W4:Y:S07]  /*7450*/  LDSM.16.MT88.4 R12, [R168+0xa800] ;  /* 0x00a80000a80c783b */ /* 0x000f2e0000004200 */
[C---:B-----5:R-:W-:Y:S07]  /*7460*/  HMMA.16816.F32 R88, R8.reuse, R20, R88 ;  /* 0x000000140858723c */ /* 0x060fee0000001858 */
[----:B------:R-:W-:Y:S01]  /*7470*/  FFMA.FTZ R20, R47, c[0x0][0x23c], -R40 ;  /* 0x00008f002f147a23 */ /* 0x000fe20000010828 */
[----:B-1----:R-:W-:Y:S01]  /*7480*/  HMMA.16816.F32 R72, R8, R16, R72 ;  /* 0x000000100848723c */ /* 0x002fe20000001848 */
[----:B------:R-:W-:-:S06]  /*7490*/  FFMA.FTZ R47, R31, c[0x0][0x23c], -R43 ;  /* 0x00008f001f2f7a23 */ /* 0x000fcc000001082b */
[----:B------:R-:W-:Y:S01]  /*74a0*/  FADD.FTZ R16, R44, R67 ;  /* 0x000000432c107221 */ /* 0x000fe20000010000 */
[C---:B------:R-:W-:Y:S01]  /*74b0*/  HMMA.16816.F32 R84, R8.reuse, R22, R84 ;  /* 0x000000160854723c */ /* 0x040fe20000001854 */
[----:B------:R-:W1:Y:S01]  /*74c0*/  MUFU.EX2 R44, R20 ;  /* 0x00000014002c7308 */ /* 0x000e620000000800 */
[----:B------:R-:W-:Y:S02]  /*74d0*/  FADD.FTZ R17, R41, R42 ;  /* 0x0000002a29117221 */ /* 0x000fe40000010000 */
[----:B------:R-:W-:Y:S02]  /*74e0*/  FADD.FTZ R43, R45, R16 ;  /* 0x000000102d2b7221 */ /* 0x000fe40000010000 */
[----:B------:R-:W-:Y:S02]  /*74f0*/  FADD.FTZ R124, R124, R17 ;  /* 0x000000117c7c7221 */ /* 0x000fe40000010000 */
[----:B------:R-:W-:Y:S01]  /*7500*/  HMMA.16816.F32 R68, R8, R18, R68 ;  /* 0x000000120844723c */ /* 0x000fe20000001844 */
[----:B------:R-:W5:Y:S01]  /*7510*/  LDSM.16.MT88.4 R16, [R118+0xc800] ;  /* 0x00c800007610783b */ /* 0x000f620000004200 */
[----:B------:R-:W-:-:S02]  /*7520*/  FFMA.FTZ R42, R28, c[0x0][0x23c], -R40 ;  /* 0x00008f001c2a7a23 */ /* 0x000fc40000010828 */
[--C-:B------:R-:W-:Y:S01]  /*7530*/  FFMA.FTZ R41, R27, c[0x0][0x23c], -R40.reuse ;  /* 0x00008f001b297a23 */ /* 0x100fe20000010828 */
[----:B--2---:R-:W2:Y:S01]  /*7540*/  LDSM.16.MT88.4 R28, [R118+0xa800] ;  /* 0x00a80000761c783b */ /* 0x004ea20000004200 */
[----:B------:R-:W-:Y:S01]  /*7550*/  FFMA.FTZ R40, R25, c[0x0][0x23c], -R40 ;  /* 0x00008f0019287a23 */ /* 0x000fe20000010828 */
[----:B------:R-:W-:Y:S01]  /*7560*/  F2FP.PACK_AB R8, R65, R52 ;  /* 0x000000344108723e */ /* 0x000fe200000000ff */
[----:B------:R-:W-:Y:S01]  /*7570*/  FADD.FTZ R43, R24, R43 ;  /* 0x0000002b182b7221 */ /* 0x000fe20000010000 */
[----:B---3--:R-:W-:Y:S01]  /*7580*/  F2FP.PACK_AB R9, R46, R51 ;  /* 0x000000332e09723e */ /* 0x008fe200000000ff */
[----:B------:R-:W-:Y:S01]  /*7590*/  LDSM.16.MT88.4 R24, [R168+0xc800] ;  /* 0x00c80000a818783b */ /* 0x000fe20000004200 */
[----:B------:R-:W-:Y:S01]  /*75a0*/  F2FP.PACK_AB R10, R63, R48 ;  /* 0x000000303f0a723e */ /* 0x000fe200000000ff */
[----:B------:R-:W-:Y:S01]  /*75b0*/  FADD.FTZ R36, R36, R43 ;  /* 0x0000002b24247221 */ /* 0x000fe20000010000 */
[----:B-1----:R-:W-:Y:S01]  /*75c0*/  F2FP.PACK_AB R11, R39, R44 ;  /* 0x0000002c270b723e */ /* 0x002fe200000000ff */
[----:B------:R-:W-:Y:S01]  /*75d0*/  LDSM.16.MT88.4 R20, [R118+0xe800] ;  /* 0x00e800007614783b */ /* 0x000fe20000004200 */
[----:B------:R-:W-:Y:S01]  /*75e0*/  FADD.FTZ R124, R37, R124 ;  /* 0x0000007c257c7221 */ /* 0x000fe20000010000 */
        /* <DEDUP_REMOVED lines=14> */
[----:B------:R-:W-:Y:S02]  /*76d0*/  FADD.FTZ R56, R56, R57 ;  /* 0x0000003938387221 */ /* 0x000fe40000010000 */
[----:B------:R-:W-:Y:S02]  /*76e0*/  FADD.FTZ R55, R55, R54 ;  /* 0x0000003637377221 */ /* 0x000fe40000010000 */
[----:B------:R-:W-:Y:S01]  /*76f0*/  FADD.FTZ R53, R53, R56 ;  /* 0x0000003835357221 */ /* 0x000fe20000010000 */
        /* <DEDUP_REMOVED lines=10> */
[C---:B--2---:R-:W-:Y:S01]  /*77a0*/  HMMA.16816.F32 R104, R8.reuse, R28, R104 ;  /* 0x0000001c0868723c */ /* 0x044fe20000001868 */
[----:B------:R-:W-:Y:S01]  /*77b0*/  MUFU.EX2 R28, R50 ;  /* 0x00000032001c7308 */ /* 0x000fe20000000800 */
[----:B------:R-:W-:Y:S02]  /*77c0*/  FADD.FTZ R131, R131, R138 ;  /* 0x0000008a83837221 */ /* 0x000fe40000010000 */
[----:B------:R-:W-:Y:S02]  /*77d0*/  FADD.FTZ R126, R126, R127 ;  /* 0x0000007f7e7e7221 */ /* 0x000fe40000010000 */
[----:B------:R-:W-:Y:S02]  /*77e0*/  FADD.FTZ R142, R142, R131 ;  /* 0x000000838e8e7221 */ /* 0x000fe40000010000 */
[----:B------:R-:W-:Y:S01]  /*77f0*/  HMMA.16816.F32 R100, R8, R30, R100 ;  /* 0x0000001e0864723c */ /* 0x000fe20000001864 */
[----:B------:R-:W2:Y:S01]  /*7800*/  MUFU.EX2 R31, R49 ;  /* 0x00000031001f7308 */ /* 0x000ea20000000800 */
[----:B------:R-:W-:-:S02]  /*7810*/  FADD.FTZ R145, R145, R126 ;  /* 0x0000007e91917221 */ /* 0x000fc40000010000 */
[----:B------:R-:W-:Y:S02]  /*7820*/  FADD.FTZ R143, R143, R142 ;  /* 0x0000008e8f8f7221 */ /* 0x000fe40000010000 */
[----:B------:R-:W-:Y:S02]  /*7830*/  FADD.FTZ R145, R62, R145 ;  /* 0x000000913e917221 */ /* 0x000fe40000010000 */
[----:B-1----:R-:W-:Y:S01]  /*7840*/  HMMA.16816.F32 R80, R8, R12, R80 ;  /* 0x0000000c0850723c */ /* 0x002fe20000001850 */
[----:B------:R-:W-:Y:S01]  /*7850*/  MUFU.EX2 R29, R47 ;  /* 0x0000002f001d7308 */ /* 0x000fe20000000800 */
[----:B------:R-:W-:Y:S02]  /*7860*/  FADD.FTZ R64, R64, R143 ;  /* 0x0000008f40407221 */ /* 0x000fe40000010000 */
[----:B------:R-:W-:Y:S02]  /*7870*/  FADD.FTZ R66, R66, R145 ;  /* 0x0000009142427221 */ /* 0x000fe40000010000 */
[----:B------:R-:W-:-:S02]  /*7880*/  FADD.FTZ R141, R141, R64 ;  /* 0x000000408d8d7221 */ /* 0x000fc40000010000 */
[C---:B------:R-:W-:Y:S01]  /*7890*/  HMMA.16816.F32 R76, R8.reuse, R14, R76 ;  /* 0x0000000e084c723c */ /* 0x040fe2000000184c */
[----:B------:R-:W1:Y:S01]  /*78a0*/  LDSM.16.MT88.4 R12, [R168+0xcc00] ;  /* 0x00cc0000a80c783b */ /* 0x000e620000004200 */
[----:B------:R-:W4:Y:S01]  /*78b0*/  MUFU.EX2 R30, R42 ;  /* 0x0000002a001e7308 */ /* 0x000f220000000800 */
[----:B------:R-:W-:Y:S02]  /*78c0*/  FADD.FTZ R66, R61, R66 ;  /* 0x000000423d427221 */ /* 0x000fe40000010000 */
[----:B------:R-:W-:Y:S02]  /*78d0*/  FADD.FTZ R52, R52, R141 ;  /* 0x0000008d34347221 */ /* 0x000fe40000010000 */
[----:B------:R-:W-:Y:S01]  /*78e0*/  FADD.FTZ R51, R51, R66 ;  /* 0x0000004233337221 */ /* 0x000fe20000010000 */
[----:B------:R-:W-:Y:S01]  /*78f0*/  HMMA.16816.F32 R96, R8, R24, R96 ;  /* 0x000000180860723c */ /* 0x000fe20000001860 */
[----:B------:R-:W-:Y:S02]  /*7900*/  FADD.FTZ R65, R65, R52 ;  /* 0x0000003441417221 */ /* 0x000fe40000010000 */
[----:B------:R-:W-:-:S02]  /*7910*/  FADD.FTZ R51, R46, R51 ;  /* 0x000000332e337221 */ /* 0x000fc40000010000 */
[----:B------:R-:W-:Y:S02]  /*7920*/  FADD.FTZ R48, R48, R65 ;  /* 0x0000004130307221 */ /* 0x000fe40000010000 */
[----:B------:R-:W-:Y:S01]  /*7930*/  FADD.FTZ R44, R44, R51 ;  /* 0x000000332c2c7221 */ /* 0x000fe20000010000 */
[----:B------:R-:W-:Y:S01]  /*7940*/  HMMA.16816.F32 R92, R8, R26, R92 ;  /* 0x0000001a085c723c */ /* 0x000fe2000000185c */
[----:B------:R-:W5:Y:S01]  /*7950*/  LDSM.16.MT88.4 R24, [R168+0xac00] ;  /* 0x00ac0000a818783b */ /* 0x000f620000004200 */
[----:B------:R-:W-:Y:S02]  /*7960*/  FADD.FTZ R63, R63, R48 ;  /* 0x000000303f3f7221 */ /* 0x000fe40000010000 */
[----:B------:R-:W-:-:S04]  /*7970*/  FADD.FTZ R39, R39, R44 ;  /* 0x0000002c27277221 */ /* 0x000fc80000010000 */
[C---:B------:R-:W-:Y:S08]  /*7980*/  HMMA.16816.F32 R72, R8.reuse, R20, R72 ;  /* 0x000000140848723c */ /* 0x040ff00000001848 */
[----:B------:R-:W-:Y:S01]  /*7990*/  HMMA.16816.F32 R68, R8, R22, R68 ;  /* 0x000000160844723c */ /* 0x000fe20000001844 */
[----:B------:R-:W5:Y:S06]  /*79a0*/  LDSM.16.MT88.4 R20, [R118+0xcc00] ;  /* 0x00cc00007614783b */ /* 0x000f6c0000004200 */
[----:B--2---:R-:W-:Y:S01]  /*79b0*/  F2FP.PACK_AB R8, R31, R28 ;  /* 0x0000001c1f08723e */ /* 0x004fe200000000ff */
[----:B------:R-:W-:Y:S01]  /*79c0*/  FADD.FTZ R28, R28, R63 ;  /* 0x0000003f1c1c7221 */ /* 0x000fe20000010000 */
[----:B----4-:R-:W-:Y:S01]  /*79d0*/  F2FP.PACK_AB R9, R41, R30 ;  /* 0x0000001e2909723e */ /* 0x010fe200000000ff */
[----:B------:R-:W-:Y:S01]  /*79e0*/  FADD.FTZ R30, R30, R39 ;  /* 0x000000271e1e7221 */ /* 0x000fe20000010000 */
[----:B------:R-:W-:Y:S01]  /*79f0*/  F2FP.PACK_AB R10, R194, R29 ;  /* 0x0000001dc20a723e */ /* 0x000fe200000000ff */
        /* <DEDUP_REMOVED lines=83> */
.L_x_1911:
[----:B------:R-:W-:-:S04]  /*7f30*/  LEA R12, -R7, RZ, 0x7 ;  /* 0x000000ff070c7211 */ /* 0x000fc800078e39ff */
[----:B------:R-:W-:Y:S02]  /*7f40*/  SHF.R.S32.HI R7, RZ, 0x1f, R12 ;  /* 0x0000001fff077819 */ /* 0x000fe4000001140c */
.L_x_1912:
        /* <DEDUP_REMOVED lines=242> */
[----:B------:R-:W-:Y:S01]  /*8e70*/  HMMA.16816.F32 R48, R124, R66, R48 ;  /* 0x000000427c30723c */ /* 0x000fe20000001830 */
[----:B------:R-:W1:Y:S11]  /*8e80*/  LDSM.16.M88.4 R64, [R119+0x7400] ;  /* 0x007400007740783b */ /* 0x000e760000000200 */
[----:B------:R-:W-:Y:S04]  /*8e90*/  @!UPT UIADD3 URZ, URZ, URZ, URZ ;  /* 0x0000003f3f3ff290 */ /* 0x000fe8000fffe03f */
[----:B------:R-:W-:-:S04]  /*8ea0*/  FMUL.FTZ R52, R52, c[0x0][0x2ec] ;  /* 0x0000bb0034347a20 */ /* 0x000fc80000410000 */
[----:B------:R-:W-:Y:S04]  /*8eb0*/  MUFU.TANH R161, R52 ;  /* 0x0000003400a17308 */ /* 0x000fe80000002400 */
[----:B------:R-:W-:Y:S02]  /*8ec0*/  FMUL.FTZ R50, R50, c[0x0][0x2ec] ;  /* 0x0000bb0032327a20 */ /* 0x000fe40000410000 */
[----:B------:R-:W-:Y:S02]  /*8ed0*/  FMUL.FTZ R49, R49, c[0x0][0x2ec] ;  /* 0x0000bb0031317a20 */ /* 0x000fe40000410000 */
[----:B------:R-:W-:Y:S01]  /*8ee0*/  MUFU.TANH R151, R50 ;  /* 0x0000003200977308 */ /* 0x000fe20000002400 */
[----:B------:R-:W-:-:S07]  /*8ef0*/  FMUL.FTZ R48, R48, c[0x0][0x2ec] ;  /* 0x0000bb0030307a20 */ /* 0x000fce0000410000 */
[----:B------:R-:W-:Y:S01]  /*8f00*/  MUFU.TANH R141, R48 ;  /* 0x00000030008d7308 */ /* 0x000fe20000002400 */
[C---:B-1----:R-:W-:Y:S08]  /*8f10*/  HMMA.16816.F32 R44, R124.reuse, R64, R44 ;  /* 0x000000407c2c723c */ /* 0x042ff0000000182c */
[----:B------:R-:W-:Y:S01]  /*8f20*/  HMMA.16816.F32 R40, R124, R66, R40 ;  /* 0x000000427c28723c */ /* 0x000fe20000001828 */
[----:B------:R-:W1:Y:S11]  /*8f30*/  LDSM.16.M88.4 R64, [R119+0x7800] ;  /* 0x007800007740783b */ /* 0x000e760000000200 */
[----:B------:R-:W-:Y:S04]  /*8f40*/  @!UPT UIADD3 URZ, URZ, URZ, URZ ;  /* 0x0000003f3f3ff290 */ /* 0x000fe8000fffe03f */
[----:B------:R-:W-:Y:S02]  /*8f50*/  FMUL.FTZ R45, R45, c[0x0][0x2ec] ;  /* 0x0000bb002d2d7a20 */ /* 0x000fe40000410000 */
[----:B------:R-:W-:Y:S02]  /*8f60*/  FMUL.FTZ R44, R44, c[0x0][0x2ec] ;  /* 0x0000bb002c2c7a20 */ /* 0x000fe40000410000 */
[----:B------:R-:W-:Y:S02]  /*8f70*/  FMUL.FTZ R46, R46, c[0x0][0x2ec] ;  /* 0x0000bb002e2e7a20 */ /* 0x000fe40000410000 */
[----:B------:R-:W-:Y:S02]  /*8f80*/  MUFU.TANH R137, R44 ;  /* 0x0000002c00897308 */ /* 0x000fe40000002400 */
[----:B------:R-:W-:Y:S02]  /*8f90*/  FMUL.FTZ R40, R40, c[0x0][0x2ec] ;  /* 0x0000bb0028287a20 */ /* 0x000fe40000410000 */
[----:B------:R-:W-:-:S02]  /*8fa0*/  FMUL.FTZ R42, R42, c[0x0][0x2ec] ;  /* 0x0000bb002a2a7a20 */ /* 0x000fc40000410000 */
[----:B------:R-:W-:Y:S02]  /*8fb0*/  FMUL.FTZ R41, R41, c[0x0][0x2ec] ;  /* 0x0000bb0029297a20 */ /* 0x000fe40000410000 */
[----:B------:R-:W-:Y:S08]  /*8fc0*/  MUFU.TANH R131, R40 ;  /* 0x0000002800837308 */ /* 0x000ff00000002400 */
[----:B------:R2:W-:Y:S01]  /*8fd0*/  MUFU.TANH R145, R42 ;  /* 0x0000002a00917308 */ /* 0x0005e20000002400 */
[C---:B-1----:R-:W-:Y:S07]  /*8fe0*/  HMMA.16816.F32 R36, R124.reuse, R64, R36 ;  /* 0x000000407c24723c */ /* 0x042fee0000001824 */
[----:B------:R-:W-:Y:S01]  /*8ff0*/  MUFU.TANH R147, R46 ;  /* 0x0000002e00937308 */ /* 0x000fe20000002400 */
[----:B------:R-:W-:Y:S01]  /*9000*/  HMMA.16816.F32 R32, R124, R66, R32 ;  /* 0x000000427c20723c */ /* 0x000fe20000001820 */
[----:B------:R-:W1:Y:S11]  /*9010*/  LDSM.16.M88.4 R64, [R119+0x7c00] ;  /* 0x007c00007740783b */ /* 0x000e760000000200 */
[----:B------:R-:W-:Y:S04]  /*9020*/  @!UPT UIADD3 URZ, URZ, URZ, URZ ;  /* 0x0000003f3f3ff290 */ /* 0x000fe8000fffe03f */
[----:B------:R-:W-:Y:S02]  /*9030*/  FMUL.FTZ R129, R36, c[0x0][0x2ec] ;  /* 0x0000bb0024817a20 */ /* 0x000fe40000410000 */
[----:B------:R-:W-:Y:S02]  /*9040*/  IMAD.SHL.U32 R36, R178, 0x80, RZ ;  /* 0x00000080b2247824 */ /* 0x000fe400078e00ff */
[----:B------:R-:W-:Y:S02]  /*9050*/  FMUL.FTZ R143, R38, c[0x0][0x2ec] ;  /* 0x0000bb00268f7a20 */ /* 0x000fe40000410000 */
[----:B------:R-:W-:Y:S01]  /*9060*/  MUFU.TANH R129, R129 ;  /* 0x0000008100817308 */ /* 0x000fe20000002400 */
[--C-:B--2---:R-:W-:Y:S01]  /*9070*/  LOP3.LUT R42, R36, 0x8, R177.reuse, 0xfe, !PT ;  /* 0x00000008242a7812 */ /* 0x104fe200078efeb1 */
[----:B------:R-:W-:Y:S01]  /*9080*/  FMUL.FTZ R149, R34, c[0x0][0x2ec] ;  /* 0x0000bb0022957a20 */ /* 0x000fe20000410000 */
[----:B------:R-:W-:Y:S01]  /*9090*/  LOP3.LUT R44, R36, 0x10, R177, 0xfe, !PT ;  /* 0x00000010242c7812 */ /* 0x000fe200078efeb1 */
[----:B------:R-:W-:Y:S01]  /*90a0*/  FMUL.FTZ R35, R35, c[0x0][0x2ec] ;  /* 0x0000bb0023237a20 */ /* 0x000fe20000410000 */
[----:B------:R-:W-:-:S02]  /*90b0*/  ISETP.GE.AND P4, PT, R42, R136, PT ;  /* 0x000000882a00720c */ /* 0x000fc40003f86270 */
[----:B------:R-:W-:Y:S01]  /*90c0*/  ISETP.GE.AND P0, PT, R42, R135, PT ;  /* 0x000000872a00720c */ /* 0x000fe20003f06270 */
[----:B------:R-:W-:Y:S08]  /*90d0*/  MUFU.TANH R143, R143 ;  /* 0x0000008f008f7308 */ /* 0x000ff00000002400 */
[----:B------:R-:W-:Y:S01]  /*90e0*/  MUFU.TANH R149, R149 ;  /* 0x0000009500957308 */ /* 0x000fe20000002400 */
[C---:B-1----:R-:W-:Y:S07]  /*90f0*/  HMMA.16816.F32 R28, R124.reuse, R64, R28 ;  /* 0x000000407c1c723c */ /* 0x042fee000000181c */
[----:B------:R-:W-:Y:S01]  /*9100*/  MUFU.TANH R35, R35 ;  /* 0x0000002300237308 */ /* 0x000fe20000002400 */
[----:B------:R-:W-:Y:S01]  /*9110*/  HMMA.16816.F32 R24, R124, R66, R24 ;  /* 0x000000427c18723c */ /* 0x000fe20000001818 */
[----:B------:R-:W1:Y:S11]  /*9120*/  LDSM.16.M88.4 R64, [R119+0x8000] ;  /* 0x008000007740783b */ /* 0x000e760000000200 */
[----:B------:R-:W-:Y:S11]  /*9130*/  @!UPT UIADD3 URZ, URZ, URZ, URZ ;  /* 0x0000003f3f3ff290 */ /* 0x000ff6000fffe03f */
[----:B------:R-:W-:Y:S01]  /*9140*/  @!UPT UIADD3 URZ, URZ, URZ, URZ ;  /* 0x0000003f3f3ff290 */ /* 0x000fe2000fffe03f */
[----:B------:R-:W-:Y:S02]  /*9150*/  FMUL.FTZ R24, R24, c[0x0][0x2ec] ;  /* 0x0000bb0018187a20 */ /* 0x000fe40000410000 */
[----:B------:R-:W-:Y:S02]  /*9160*/  FMUL.FTZ R26, R26, c[0x0][0x2ec] ;  /* 0x0000bb001a1a7a20 */ /* 0x000fe40000410000 */
[----:B------:R-:W-:Y:S02]  /*9170*/  FMUL.FTZ R25, R25, c[0x0][0x2ec] ;  /* 0x0000bb0019197a20 */ /* 0x000fe40000410000 */
[----:B------:R-:W-:-:S04]  /*9180*/  FMUL.FTZ R27, R27, c[0x0][0x2ec] ;  /* 0x0000bb001b1b7a20 */ /* 0x000fc80000410000 */
[----:B------:R-:W-:Y:S01]  /*9190*/  MUFU.TANH R25, R25 ;  /* 0x0000001900197308 */ /* 0x000fe20000002400 */
[C---:B-1----:R-:W-:Y:S07]  /*91a0*/  HMMA.16816.F32 R20, R124.reuse, R64, R20 ;  /* 0x000000407c14723c */ /* 0x042fee0000001814 */
[----:B------:R-:W-:Y:S01]  /*91b0*/  MUFU.TANH R27, R27 ;  /* 0x0000001b001b7308 */ /* 0x000fe20000002400 */
[----:B------:R-:W-:Y:S01]  /*91c0*/  HMMA.16816.F32 R16, R124, R66, R16 ;  /* 0x000000427c10723c */ /* 0x000fe20000001810 */
[----:B------:R-:W1:Y:S11]  /*91d0*/  LDSM.16.M88.4 R64, [R119+0x8400] ;  /* 0x008400007740783b */ /* 0x000e760000000200 */
[----:B------:R-:W-:Y:S04]  /*91e0*/  @!UPT UIADD3 URZ, URZ, URZ, URZ ;  /* 0x0000003f3f3ff290 */ /* 0x000fe8000fffe03f */
[----:B------:R-:W-:Y:S02]  /*91f0*/  FMUL.FTZ R21, R21, c[0x0][0x2ec] ;  /* 0x0000bb0015157a20 */ /* 0x000fe40000410000 */
[----:B------:R-:W-:-:S04]  /*9200*/  FMUL.FTZ R23, R23, c[0x0][0x2ec] ;  /* 0x0000bb0017177a20 */ /* 0x000fc80000410000 */
[----:B------:R-:W-:Y:S02]  /*9210*/  MUFU.TANH R21, R21 ;  /* 0x0000001500157308 */ /* 0x000fe40000002400 */
[----:B------:R-:W-:Y:S02]  /*9220*/  FMUL.FTZ R16, R16, c[0x0][0x2ec] ;  /* 0x0000bb0010107a20 */ /* 0x000fe40000410000 */
[----:B------:R-:W-:Y:S02]  /*9230*/  FMUL.FTZ R17, R17, c[0x0][0x2ec] ;  /* 0x0000bb0011117a20 */ /* 0x000fe40000410000 */
[----:B------:R-:W-:Y:S02]  /*9240*/  FMUL.FTZ R19, R19, c[0x0][0x2ec] ;  /* 0x0000bb0013137a20 */ /* 0x000fe40000410000 */
[----:B------:R-:W-:Y:S08]  /*9250*/  MUFU.TANH R23, R23 ;  /* 0x0000001700177308 */ /* 0x000ff00000002400 */
[----:B------:R-:W-:Y:S01]  /*9260*/  MUFU.TANH R17, R17 ;  /* 0x0000001100117308 */ /* 0x000fe20000002400 */
[C---:B-1----:R-:W-:Y:S07]  /*9270*/  HMMA.16816.F32 R12, R124.reuse, R64, R12 ;  /* 0x000000407c0c723c */ /* 0x042fee000000180c */
[----:B------:R-:W-:Y:S01]  /*9280*/  MUFU.TANH R19, R19 ;  /* 0x0000001300137308 */ /* 0x000fe20000002400 */
[----:B------:R-:W-:Y:S01]  /*9290*/  HMMA.16816.F32 R8, R124, R66, R8 ;  /* 0x000000427c08723c */ /* 0x000fe20000001808 */
[----:B------:R-:W1:Y:S11]  /*92a0*/  LDSM.16.M88.4 R64, [R119+0x8800] ;  /* 0x008800007740783b */ /* 0x000e760000000200 */
[----:B------:R-:W-:Y:S04]  /*92b0*/  @!UPT UIADD3 URZ, URZ, URZ, URZ ;  /* 0x0000003f3f3ff290 */ /* 0x000fe8000fffe03f */
[----:B------:R-:W-:Y:S02]  /*92c0*/  FMUL.FTZ R12, R12, c[0x0][0x2ec] ;  /* 0x0000bb000c0c7a20 */ /* 0x000fe40000410000 */
[----:B------:R-:W-:Y:S02]  /*92d0*/  FMUL.FTZ R14, R14, c[0x0][0x2ec] ;  /* 0x0000bb000e0e7a20 */ /* 0x000fe40000410000 */
[----:B------:R-:W-:Y:S02]  /*92e0*/  FMUL.FTZ R13, R13, c[0x0][0x2ec] ;  /* 0x0000bb000d0d7a20 */ /* 0x000fe40000410000 */
[----:B------:R-:W-:Y:S02]  /*92f0*/  FMUL.FTZ R15, R15, c[0x0][0x2ec] ;  /* 0x0000bb000f0f7a20 */ /* 0x000fe40000410000 */
[----:B------:R-:W-:Y:S02]  /*9300*/  FMUL.FTZ R9, R9, c[0x0][0x2ec] ;  /* 0x0000bb0009097a20 */ /* 0x000fe40000410000 */
[----:B------:R-:W-:Y:S01]  /*9310*/  MUFU.TANH R13, R13 ;  /* 0x0000000d000d7308 */ /* 0x000fe20000002400 */
[----:B------:R-:W-:-:S07]  /*9320*/  FMUL.FTZ R11, R11, c[0x0][0x2ec] ;  /* 0x0000bb000b0b7a20 */ /* 0x000fce0000410000 */
[----:B------:R-:W-:Y:S01]  /*9330*/  MUFU.TANH R15, R15 ;  /* 0x0000000f000f7308 */ /* 0x000fe20000002400 */
[C---:B-1----:R-:W-:Y:S07]  /*9340*/  HMMA.16816.F32 R4, R124.reuse, R64, R4 ;  /* 0x000000407c04723c */ /* 0x042fee0000001804 */
[----:B------:R-:W-:Y:S01]  /*9350*/  MUFU.TANH R9, R9 ;  /* 0x0000000900097308 */ /* 0x000fe20000002400 */
[----:B------:R-:W-:Y:S01]  /*9360*/  HMMA.16816.F32 R60, R124, R66, R60 ;  /* 0x000000427c3c723c */ /* 0x000fe2000000183c */
[----:B------:R-:W1:Y:S06]  /*9370*/  LDSM.16.M88.4 R64, [R119+0x8c00] ;  /* 0x008c00007740783b */ /* 0x000e6c0000000200 */
[----:B------:R-:W-:Y:S01]  /*9380*/  MUFU.TANH R11, R11 ;  /* 0x0000000b000b7308 */ /* 0x000fe20000002400 */
[----:B------:R-:W-:-:S08]  /*9390*/  DEPBAR.LE SB0, 0x0 ;  /* 0x000080000000791a */ /* 0x000fd00000000000 */
[----:B------:R-:W-:Y:S02]  /*93a0*/  FMUL.FTZ R4, R4, c[0x0][0x2ec] ;  /* 0x0000bb0004047a20 */ /* 0x000fe40000410000 */
[----:B------:R-:W-:Y:S02]  /*93b0*/  FMUL.FTZ R5, R5, c[0x0][0x2ec] ;  /* 0x0000bb0005057a20 */ /* 0x000fe40000410000 */
[----:B------:R-:W-:-:S04]  /*93c0*/  FMUL.FTZ R7, R7, c[0x0][0x2ec] ;  /* 0x0000bb0007077a20 */ /* 0x000fc80000410000 */
[----:B------:R-:W-:Y:S01]  /*93d0*/  MUFU.TANH R5, R5 ;  /* 0x0000000500057308 */ /* 0x000fe20000002400 */
[----:B------:R-:W-:Y:S02]  /*93e0*/  FMUL.FTZ R62, R62, c[0x0][0x2ec] ;  /* 0x0000bb003e3e7a20 */ /* 0x000fe40000410000 */
[----:B------:R-:W-:-:S05]  /*93f0*/  FMUL.FTZ R63, R63, c[0x0][0x2ec] ;  /* 0x0000bb003f3f7a20 */ /* 0x000fca0000410000 */
[----:B------:R-:W-:Y:S01]  /*9400*/  MUFU.TANH R7, R7 ;  /* 0x0000000700077308 */ /* 0x000fe20000002400 */
[C---:B-1----:R-:W-:Y:S07]  /*9410*/  HMMA.16816.F32 R56, R124.reuse, R64, R56 ;  /* 0x000000407c38723c */ /* 0x042fee0000001838 */
[----:B------:R-:W-:Y:S01]  /*9420*/  FMUL.FTZ R65, R53, c[0x0][0x2ec] ;  /* 0x0000bb0035417a20 */ /* 0x000fe20000410000 */
[----:B------:R-:W-:Y:S01]  /*9430*/  HMMA.16816.F32 R120, R124, R66, R120 ;  /* 0x000000427c78723c */ /* 0x000fe20000001878 */
[----:B------:R1:W-:Y:S01]  /*9440*/  MUFU.TANH R67, R49 ;  /* 0x0000003100437308 */ /* 0x0003e20000002400 */
[----:B------:R-:W-:-:S05]  /*9450*/  FMUL.FTZ R53, R54, c[0x0][0x2ec] ;  /* 0x0000bb0036357a20 */ /* 0x000fca0000410000 */
[----:B------:R-:W-:Y:S02]  /*9460*/  FMUL.FTZ R125, R55, c[0x0][0x2ec] ;  /* 0x0000bb00377d7a20 */ /* 0x000fe40000410000 */
[----:B------:R-:W-:Y:S01]  /*9470*/  FMUL.FTZ R55, R51, c[0x0][0x2ec] ;  /* 0x0000bb0033377a20 */ /* 0x000fe20000410000 */
[----:B------:R-:W-:Y:S01]  /*9480*/  MUFU.TANH R65, R65 ;  /* 0x0000004100417308 */ /* 0x000fe20000002400 */
[----:B------:R-:W-:-:S05]  /*9490*/  FMUL.FTZ R127, R32, c[0x0][0x2ec] ;  /* 0x0000bb00207f7a20 */ /* 0x000fca0000410000 */
[----:B------:R-:W-:Y:S02]  /*94a0*/  FMUL.FTZ R56, R56, c[0x0][0x2ec] ;  /* 0x0000bb0038387a20 */ /* 0x000fe40000410000 */
[----:B------:R2:W-:Y:S01]  /*94b0*/  MUFU.TANH R51, R45 ;  /* 0x0000002d00337308 */ /* 0x0005e20000002400 */
[----:B-1----:R-:W-:-:S05]  /*94c0*/  FMUL.FTZ R49, R47, c[0x0][0x2ec] ;  /* 0x0000bb002f317a20 */ /* 0x002fca0000410000 */
[----:B------:R-:W-:Y:S02]  /*94d0*/  FMUL.FTZ R120, R120, c[0x0][0x2ec] ;  /* 0x0000bb0078787a20 */ /* 0x000fe40000410000 */
[----:B------:R-:W-:Y:S01]  /*94e0*/  MUFU.TANH R125, R125 ;  /* 0x0000007d007d7308 */ /* 0x000fe20000002400 */
[----:B------:R-:W-:Y:S02]  /*94f0*/  FMUL.FTZ R122, R122, c[0x0][0x2ec] ;  /* 0x0000bb007a7a7a20 */ /* 0x000fe40000410000 */
[----:B------:R-:W-:Y:S02]  /*9500*/  FMUL.FTZ R123, R123, c[0x0][0x2ec] ;  /* 0x0000bb007b7b7a20 */ /* 0x000fe40000410000 */
[----:B--2---:R-:W-:-:S03]  /*9510*/  FMUL.FTZ R45, R43, c[0x0][0x2ec] ;  /* 0x0000bb002b2d7a20 */ /* 0x004fc60000410000 */
[----:B------:R1:W2:Y:S01]  /*9520*/  I2F R32, R42 ;  /* 0x0000002a00207306 */ /* 0x0002a20000201400 */
[----:B------:R-:W-:Y:S01]  /*9530*/  FMUL.FTZ R43, R37, c[0x0][0x2ec] ;  /* 0x0000bb00252b7a20 */ /* 0x000fe20000410000 */
[----:B------:R-:W-:-:S04]  /*9540*/  LOP3.LUT R37, R36, R177, RZ, 0xfc, !PT ;  /* 0x000000b124257212 */ /* 0x000fc800078efcff */
[----:B------:R-:W-:Y:S02]  /*9550*/  IADD3 R40, R37, 0x1, RZ ;  /* 0x0000000125287810 */ /* 0x000fe40007ffe0ff */
[----:B------:R-:W-:Y:S02]  /*9560*/  MUFU.TANH R55, R55 ;  /* 0x0000003700377308 */ /* 0x000fe40000002400 */
[----:B------:R-:W-:-:S06]  /*9570*/  ISETP.GE.AND P5, PT, R40, R136, PT ;  /* 0x000000882800720c */ /* 0x000fcc0003fa6270 */
[----:B------:R-:W3:Y:S01]  /*9580*/  I2F R38, R40 ;  /* 0x0000002800267306 */ /* 0x000ee20000201400 */
[----:B-1----:R-:W-:Y:S01]  /*9590*/  IADD3 R42, R37, 0x9, RZ ;  /* 0x00000009252a7810 */ /* 0x002fe20007ffe0ff */
[CC--:B--2---:R-:W-:Y:S02]  /*95a0*/  FFMA.FTZ R151, R0.reuse, R32.reuse, R151 ;  /* 0x0000002000977223 */ /* 0x0c4fe40000010097 */
[----:B------:R-:W-:-:S04]  /*95b0*/  FFMA.FTZ R141, R0, R32, R141 ;  /* 0x00000020008d7223 */ /* 0x000fc8000001008d */
[----:B------:R1:W-:Y:S01]  /*95c0*/  MUFU.TANH R47, R41 ;  /* 0x00000029002f7308 */ /* 0x0003e20000002400 */
[----:B------:R-:W-:Y:S02]  /*95d0*/  FSEL R32, R141, -INF , !P4 ;  /* 0xff8000008d207808 */ /* 0x000fe40006000000 */
[----:B------:R-:W-:Y:S01]  /*95e0*/  ISETP.GE.AND P4, PT, R44, R135, PT ;  /* 0x000000872c00720c */ /* 0x000fe20003f86270 */
[----:B---3--:R-:W-:-:S04]  /*95f0*/  FFMA.FTZ R34, R0, R38, R65 ;  /* 0x0000002600227223 */ /* 0x008fc80000010041 */
[----:B------:R-:W-:Y:S01]  /*9600*/  MUFU.TANH R49, R49 ;  /* 0x0000003100317308 */ /* 0x000fe20000002400 */
[----:B------:R-:W-:Y:S01]  /*9610*/  FMUL.FTZ R65, R29, c[0x0][0x2ec] ;  /* 0x0000bb001d417a20 */ /* 0x000fe20000410000 */
[----:B------:R-:W-:Y:S02]  /*9620*/  FSEL R29, R151, -INF , !P0 ;  /* 0xff800000971d7808 */ /* 0x000fe40004000000 */
[----:B------:R-:W-:Y:S02]  /*9630*/  FSEL R34, R34, -INF , !P5 ;  /* 0xff80000022227808 */ /* 0x000fe40006800000 */
[----:B------:R-:W-:Y:S01]  /*9640*/  ISETP.GE.AND P5, PT, R40, R135, PT ;  /* 0x000000872800720c */ /* 0x000fe20003fa6270 */
[----:B-1----:R-:W-:Y:S01]  /*9650*/  FMUL.FTZ R41, R39, c[0x0][0x2ec] ;  /* 0x0000bb0027297a20 */ /* 0x002fe20000410000 */
[----:B------:R-:W1:Y:S01]  /*9660*/  I2F R40, R42 ;  /* 0x0000002a00287306 */ /* 0x000e620000201400 */
[----:B------:R-:W-:Y:S01]  /*9670*/  FMUL.FTZ R39, R33, c[0x0][0x2ec] ;  /* 0x0000bb0021277a20 */ /* 0x000fe20000410000 */
[----:B------:R-:W-:Y:S01]  /*9680*/  ISETP.GE.AND P0, PT, R42, R136, PT ;  /* 0x000000882a00720c */ /* 0x000fe20003f06270 */
[----:B------:R-:W-:-:S02]  /*9690*/  FFMA.FTZ R33, R0, R38, R125 ;  /* 0x0000002600217223 */ /* 0x000fc4000001007d */
[----:B------:R-:W-:-:S03]  /*96a0*/  FMUL.FTZ R125, R28, c[0x0][0x2ec] ;  /* 0x0000bb001c7d7a20 */ /* 0x000fc60000410000 */
[----:B------:R-:W2:Y:S01]  /*96b0*/  I2F R38, R44 ;  /* 0x0000002c00267306 */ /* 0x000ea20000201400 */
[----:B------:R-:W-:Y:S02]  /*96c0*/  FSEL R33, R33, -INF , !P5 ;  /* 0xff80000021217808 */ /* 0x000fe40006800000 */
[----:B------:R-:W-:Y:S01]  /*96d0*/  ISETP.GE.AND P5, PT, R44, R136, PT ;  /* 0x000000882c00720c */ /* 0x000fe20003fa6270 */
[----:B-1----:R-:W-:-:S04]  /*96e0*/  FFMA.FTZ R28, R0, R40, R67 ;  /* 0x00000028001c7223 */ /* 0x002fc80000010043 */
[----:B------:R-:W-:Y:S01]  /*96f0*/  MUFU.TANH R43, R43 ;  /* 0x0000002b002b7308 */ /* 0x000fe20000002400 */
[----:B------:R-:W-:Y:S01]  /*9700*/  FFMA.FTZ R55, R0, R40, R55 ;  /* 0x0000002800377223 */ /* 0x000fe20000010037 */
[----:B------:R-:W-:Y:S01]  /*9710*/  IADD3 R40, R37, 0x11, RZ ;  /* 0x0000001125287810 */ /* 0x000fe20007ffe0ff */
[----:B------:R-:W-:Y:S01]  /*9720*/  FMUL.FTZ R67, R30, c[0x0][0x2ec] ;  /* 0x0000bb001e437a20 */ /* 0x000fe20000410000 */
[----:B------:R-:W-:Y:S02]  /*9730*/  FSEL R28, R28, -INF , !P0 ;  /* 0xff8000001c1c7808 */ /* 0x000fe40004000000 */
[----:B------:R-:W-:Y:S01]  /*9740*/  ISETP.GE.AND P0, PT, R42, R135, PT ;  /* 0x000000872a00720c */ /* 0x000fe20003f06270 */
[-C--:B--2---:R-:W-:Y:S01]  /*9750*/  FFMA.FTZ R126, R0, R38.reuse, R137 ;  /* 0x00000026007e7223 */ /* 0x084fe20000010089 */
[----:B------:R-:W-:Y:S01]  /*9760*/  LOP3.LUT R42, R36, 0x18, R177, 0xfe, !PT ;  /* 0x00000018242a7812 */ /* 0x000fe200078efeb1 */
[----:B------:R-:W-:Y:S01]  /*9770*/  FFMA.FTZ R147, R0, R38, R147 ;  /* 0x0000002600937223 */ /* 0x000fe20000010093 */
[----:B------:R-:W-:Y:S01]  /*9780*/  MUFU.TANH R41, R41 ;  /* 0x0000002900297308 */ /* 0x000fe20000002400 */
[----:B------:R-:W-:Y:S01]  /*9790*/  FMUL.FTZ R44, R31, c[0x0][0x2ec] ;  /* 0x0000bb001f2c7a20 */ /* 0x000fe20000410000 */
[----:B------:R-:W-:-:S02]  /*97a0*/  FSEL R126, R126, -INF , !P5 ;  /* 0xff8000007e7e7808 */ /* 0x000fc40006800000 */
[----:B------:R-:W-:Y:S02]  /*97b0*/  FSEL R211, R147, -INF , !P4 ;  /* 0xff80000093d37808 */ /* 0x000fe40006000000 */
[-C--:B------:R-:W-:Y:S02]  /*97c0*/  ISETP.GE.AND P4, PT, R40, R136.reuse, PT ;  /* 0x000000882800720c */ /* 0x080fe40003f86270 */
[----:B------:R-:W1:Y:S01]  /*97d0*/  I2F R38, R40 ;  /* 0x0000002800267306 */ /* 0x000e620000201400 */
[C---:B------:R-:W-:Y:S02]  /*97e0*/  ISETP.GE.AND P5, PT, R42.reuse, R135, PT ;  /* 0x000000872a00720c */ /* 0x040fe40003fa6270 */
[----:B------:R-:W-:Y:S02]  /*97f0*/  FSEL R31, R55, -INF , !P0 ;  /* 0xff800000371f7808 */ /* 0x000fe40004000000 */
[----:B------:R-:W-:-:S03]  /*9800*/  ISETP.GE.AND P0, PT, R42, R136, PT ;  /* 0x000000882a00720c */ /* 0x000fc60003f06270 */
[----:B------:R-:W2:Y:S01]  /*9810*/  I2F R30, R42 ;  /* 0x0000002a001e7306 */ /* 0x000ea20000201400 */
[----:B-1----:R-:W-:-:S07]  /*9820*/  FFMA.FTZ R124, R0, R38, R51 ;  /* 0x00000026007c7223 */ /* 0x002fce0000010033 */
[----:B------:R-:W-:Y:S01]  /*9830*/  MUFU.TANH R45, R45 ;  /* 0x0000002d002d7308 */ /* 0x000fe20000002400 */
[----:B------:R-:W-:Y:S01]  /*9840*/  FFMA.FTZ R49, R0, R38, R49 ;  /* 0x0000002600317223 */ /* 0x000fe20000010031 */
[----:B------:R-:W-:Y:S02]  /*9850*/  IADD3 R38, R37, 0x19, RZ ;  /* 0x0000001925267810 */ /* 0x000fe40007ffe0ff */
[----:B------:R-:W-:Y:S02]  /*9860*/  FSEL R124, R124, -INF , !P4 ;  /* 0xff8000007c7c7808 */ /* 0x000fe40006000000 */
[----:B------:R-:W-:Y:S01]  /*9870*/  ISETP.GE.AND P4, PT, R40, R135, PT ;  /* 0x000000872800720c */ /* 0x000fe20003f86270 */
[-C--:B--2---:R-:W-:Y:S01]  /*9880*/  FFMA.FTZ R131, R0, R30.reuse, R131 ;  /* 0x0000001e00837223 */ /* 0x084fe20000010083 */
[----:B------:R-:W-:Y:S01]  /*9890*/  LOP3.LUT R40, R36, 0x20, R177, 0xfe, !PT ;  /* 0x0000002024287812 */ /* 0x000fe200078efeb1 */
[----:B------:R-:W-:Y:S01]  /*98a0*/  FFMA.FTZ R145, R0, R30, R145 ;  /* 0x0000001e00917223 */ /* 0x000fe20000010091 */
[----:B------:R-:W-:Y:S01]  /*98b0*/  MUFU.TANH R51, R24 ;  /* 0x0000001800337308 */ /* 0x000fe20000002400 */
[----:B------:R-:W-:-:S02]  /*98c0*/  FSEL R215, R49, -INF , !P4 ;  /* 0xff80000031d77808 */ /* 0x000fc40006000000 */
[----:B------:R-:W-:Y:S02]  /*98d0*/  FSEL R212, R131, -INF , !P0 ;  /* 0xff80000083d47808 */ /* 0x000fe40004000000 */
[----:B------:R-:W-:Y:S02]  /*98e0*/  FSEL R213, R145, -INF , !P5 ;  /* 0xff80000091d57808 */ /* 0x000fe40006800000 */
[-C--:B------:R-:W-:Y:S01]  /*98f0*/  ISETP.GE.AND P5, PT, R38, R136.reuse, PT ;  /* 0x000000882600720c */ /* 0x080fe20003fa6270 */
[----:B------:R-:W1:Y:S01]  /*9900*/  I2F R30, R38 ;  /* 0x00000026001e7306 */ /* 0x000e620000201400 */
[C---:B------:R-:W-:Y:S02]  /*9910*/  ISETP.GE.AND P4, PT, R40.reuse, R136, PT ;  /* 0x000000882800720c */ /* 0x040fe40003f86270 */
[----:B------:R-:W-:-:S05]  /*9920*/  ISETP.GE.AND P0, PT, R40, R135, PT ;  /* 0x000000872800720c */ /* 0x000fca0003f06270 */
[----:B------:R-:W2:Y:S01]  /*9930*/  I2F R24, R40 ;  /* 0x0000002800187306 */ /* 0x000ea20000201400 */
[----:B-1----:R-:W-:-:S07]  /*9940*/  FFMA.FTZ R47, R0, R30, R47 ;  /* 0x0000001e002f7223 */ /* 0x002fce000001002f */
[----:B------:R1:W-:Y:S01]  /*9950*/  MUFU.TANH R49, R26 ;  /* 0x0000001a00317308 */ /* 0x0003e20000002400 */
[----:B------:R-:W-:Y:S01]  /*9960*/  FFMA.FTZ R30, R0, R30, R45 ;  /* 0x0000001e001e7223 */ /* 0x000fe2000001002d */
[----:B------:R-:W-:Y:S02]  /*9970*/  FSEL R210, R47, -INF , !P5 ;  /* 0xff8000002fd27808 */ /* 0x000fe40006800000 */
[----:B------:R-:W-:Y:S01]  /*9980*/  ISETP.GE.AND P5, PT, R38, R135, PT ;  /* 0x000000872600720c */ /* 0x000fe20003fa6270 */
[-C--:B--2---:R-:W-:Y:S01]  /*9990*/  FFMA.FTZ R166, R0, R24.reuse, R129 ;  /* 0x0000001800a67223 */ /* 0x084fe20000010081 */
[----:B------:R-:W-:Y:S01]  /*99a0*/  LOP3.LUT R38, R36, 0x28, R177, 0xfe, !PT ;  /* 0x0000002824267812 */ /* 0x000fe200078efeb1 */
[----:B------:R-:W-:Y:S01]  /*99b0*/  FFMA.FTZ R143, R0, R24, R143 ;  /* 0x00000018008f7223 */ /* 0x000fe2000001008f */
[----:B------:R-:W-:Y:S01]  /*99c0*/  MUFU.TANH R127, R127 ;  /* 0x0000007f007f7308 */ /* 0x000fe20000002400 */
[----:B------:R-:W-:Y:S01]  /*99d0*/  FMUL.FTZ R40, R20, c[0x0][0x2ec] ;  /* 0x0000bb0014287a20 */ /* 0x000fe20000410000 */
[----:B------:R-:W-:Y:S01]  /*99e0*/  FSEL R129, R30, -INF , !P5 ;  /* 0xff8000001e817808 */ /* 0x000fe20006800000 */
[----:B------:R-:W-:Y:S01]  /*99f0*/  FMUL.FTZ R30, R22, c[0x0][0x2ec] ;  /* 0x0000bb00161e7a20 */ /* 0x000fe20000410000 */
[----:B------:R-:W-:-:S02]  /*9a00*/  IADD3 R22, R37, 0x29, RZ ;  /* 0x0000002925167810 */ /* 0x000fc40007ffe0ff */
[----:B-1----:R-:W-:Y:S02]  /*9a10*/  IADD3 R26, R37, 0x21, RZ ;  /* 0x00000021251a7810 */ /* 0x002fe40007ffe0ff */
[----:B------:R-:W1:Y:S01]  /*9a20*/  I2F R20, R38 ;  /* 0x0000002600147306 */ /* 0x000e620000201400 */
[----:B------:R-:W-:Y:S02]  /*9a30*/  FSEL R167, R143, -INF , !P0 ;  /* 0xff8000008fa77808 */ /* 0x000fe40004000000 */
[-C--:B------:R-:W-:Y:S02]  /*9a40*/  ISETP.GE.AND P0, PT, R26, R136.reuse, PT ;  /* 0x000000881a00720c */ /* 0x080fe40003f06270 */
[----:B------:R-:W-:Y:S02]  /*9a50*/  ISETP.GE.AND P5, PT, R38, R136, PT ;  /* 0x000000882600720c */ /* 0x000fe40003fa6270 */
[----:B------:R-:W-:Y:S01]  /*9a60*/  FSEL R166, R166, -INF , !P4 ;  /* 0xff800000a6a67808 */ /* 0x000fe20006000000 */
[----:B------:R-:W2:Y:S01]  /*9a70*/  I2F R24, R26 ;  /* 0x0000001a00187306 */ /* 0x000ea20000201400 */
[----:B------:R-:W-:Y:S01]  /*9a80*/  ISETP.GE.AND P4, PT, R38, R135, PT ;  /* 0x000000872600720c */ /* 0x000fe20003f86270 */
[----:B-1----:R-:W-:-:S06]  /*9a90*/  FFMA.FTZ R127, R0, R20, R127 ;  /* 0x00000014007f7223 */ /* 0x002fcc000001007f */
[----:B------:R-:W-:Y:S01]  /*9aa0*/  MUFU.TANH R125, R125 ;  /* 0x0000007d007d7308 */ /* 0x000fe20000002400 */
[----:B------:R-:W-:Y:S01]  /*9ab0*/  FFMA.FTZ R149, R0, R20, R149 ;  /* 0x0000001400957223 */ /* 0x000fe20000010095 */
[----:B------:R-:W-:-:S04]  /*9ac0*/  FSEL R208, R127, -INF , !P5 ;  /* 0xff8000007fd07808 */ /* 0x000fc80006800000 */
[----:B------:R-:W-:Y:S01]  /*9ad0*/  FSEL R191, R149, -INF , !P4 ;  /* 0xff80000095bf7808 */ /* 0x000fe20006000000 */
[CC--:B--2---:R-:W-:Y:S01]  /*9ae0*/  FFMA.FTZ R66, R0.reuse, R24.reuse, R43 ;  /* 0x0000001800427223 */ /* 0x0c4fe2000001002b */
[----:B------:R-:W-:Y:S01]  /*9af0*/  MUFU.TANH R67, R67 ;  /* 0x0000004300437308 */ /* 0x000fe20000002400 */
[----:B------:R-:W-:Y:S01]  /*9b00*/  FFMA.FTZ R41, R0, R24, R41 ;  /* 0x0000001800297223 */ /* 0x000fe20000010029 */
[----:B------:R-:W-:Y:S02]  /*9b10*/  LOP3.LUT R24, R36, 0x30, R177, 0xfe, !PT ;  /* 0x0000003024187812 */ /* 0x000fe400078efeb1 */
[----:B------:R-:W-:Y:S02]  /*9b20*/  FSEL R66, R66, -INF , !P0 ;  /* 0xff80000042427808 */ /* 0x000fe40004000000 */
[-C--:B------:R-:W-:Y:S02]  /*9b30*/  ISETP.GE.AND P0, PT, R26, R135.reuse, PT ;  /* 0x000000871a00720c */ /* 0x080fe40003f06270 */
[----:B------:R-:W1:Y:S01]  /*9b40*/  I2F R20, R24 ;  /* 0x0000001800147306 */ /* 0x000e620000201400 */
[----:B------:R-:W-:-:S02]  /*9b50*/  ISETP.GE.AND P5, PT, R24, R135, PT ;  /* 0x000000871800720c */ /* 0x000fc40003fa6270 */
[----:B------:R-:W-:Y:S02]  /*9b60*/  FSEL R209, R41, -INF , !P0 ;  /* 0xff80000029d17808 */ /* 0x000fe40004000000 */
[-C--:B------:R-:W-:Y:S02]  /*9b70*/  ISETP.GE.AND P0, PT, R24, R136.reuse, PT ;  /* 0x000000881800720c */ /* 0x080fe40003f06270 */
[----:B------:R-:W-:Y:S01]  /*9b80*/  ISETP.GE.AND P4, PT, R22, R136, PT ;  /* 0x000000881600720c */ /* 0x000fe20003f86270 */
[----:B------:R-:W-:Y:S08]  /*9b90*/  MUFU.TANH R39, R39 ;  /* 0x0000002700277308 */ /* 0x000ff00000002400 */
[----:B------:R-:W2:Y:S01]  /*9ba0*/  I2F R165, R22 ;  /* 0x0000001600a57306 */ /* 0x000ea20000201400 */
[----:B-1----:R-:W-:-:S02]  /*9bb0*/  FFMA.FTZ R125, R0, R20, R125 ;  /* 0x00000014007d7223 */ /* 0x002fc4000001007d */
[----:B------:R-:W-:Y:S01]  /*9bc0*/  FFMA.FTZ R67, R0, R20, R67 ;  /* 0x0000001400437223 */ /* 0x000fe20000010043 */
[----:B------:R-:W-:Y:S01]  /*9bd0*/  IADD3 R20, R37, 0x31, RZ ;  /* 0x0000003125147810 */ /* 0x000fe20007ffe0ff */
[----:B------:R-:W-:Y:S01]  /*9be0*/  FMUL.FTZ R24, R18, c[0x0][0x2ec] ;  /* 0x0000bb0012187a20 */ /* 0x000fe20000410000 */
[----:B------:R-:W-:Y:S02]  /*9bf0*/  FSEL R164, R125, -INF , !P0 ;  /* 0xff8000007da47808 */ /* 0x000fe40004000000 */
[----:B------:R-:W-:Y:S01]  /*9c00*/  MUFU.TANH R65, R65 ;  /* 0x0000004100417308 */ /* 0x000fe20000002400 */
[----:B------:R-:W-:Y:S02]  /*9c10*/  FSEL R163, R67, -INF , !P5 ;  /* 0xff80000043a37808 */ /* 0x000fe40006800000 */
[----:B------:R-:W-:-:S05]  /*9c20*/  ISETP.GE.AND P5, PT, R20, R136, PT ;  /* 0x000000881400720c */ /* 0x000fca0003fa6270 */
[----:B------:R-:W1:Y:S01]  /*9c30*/  I2F R18, R20 ;  /* 0x0000001400127306 */ /* 0x000e620000201400 */
[CC--:B--2---:R-:W-:Y:S02]  /*9c40*/  FFMA.FTZ R39, R0.reuse, R165.reuse, R39 ;  /* 0x000000a500277223 */ /* 0x0c4fe40000010027 */
[----:B------:R-:W-:-:S03]  /*9c50*/  FFMA.FTZ R165, R0, R165, R35 ;  /* 0x000000a500a57223 */ /* 0x000fc60000010023 */
[----:B------:R-:W-:Y:S02]  /*9c60*/  FSEL R206, R39, -INF , !P4 ;  /* 0xff80000027ce7808 */ /* 0x000fe40006000000 */
[-C--:B------:R-:W-:Y:S01]  /*9c70*/  ISETP.GE.AND P4, PT, R22, R135.reuse, PT ;  /* 0x000000871600720c */ /* 0x080fe20003f86270 */
[----:B------:R-:W2:Y:S01]  /*9c80*/  MUFU.TANH R55, R44 ;  /* 0x0000002c00377308 */ /* 0x000ea20000002400 */
[----:B------:R-:W-:Y:S02]  /*9c90*/  LOP3.LUT R22, R36, 0x38, R177, 0xfe, !PT ;  /* 0x0000003824167812 */ /* 0x000fe400078efeb1 */
[----:B------:R-:W-:Y:S02]  /*9ca0*/  FSEL R165, R165, -INF , !P4 ;  /* 0xff800000a5a57808 */ /* 0x000fe40006000000 */
[----:B------:R-:W-:Y:S01]  /*9cb0*/  ISETP.GE.AND P0, PT, R22, R135, PT ;  /* 0x000000871600720c */ /* 0x000fe20003f06270 */
[----:B-1----:R-:W-:Y:S02]  /*9cc0*/  FFMA.FTZ R65, R0, R18, R65 ;  /* 0x0000001200417223 */ /* 0x002fe40000010041 */
[----:B------:R-:W-:Y:S01]  /*9cd0*/  MUFU.TANH R41, R16 ;  /* 0x0000001000297308 */ /* 0x000fe20000002400 */
[----:B------:R-:W-:-:S02]  /*9ce0*/  ISETP.GE.AND P4, PT, R22, R136, PT ;  /* 0x000000881600720c */ /* 0x000fc40003f86270 */
[----:B------:R-:W-:Y:S02]  /*9cf0*/  FSEL R162, R65, -INF , !P5 ;  /* 0xff80000041a27808 */ /* 0x000fe40006800000 */
[----:B------:R-:W-:-:S03]  /*9d00*/  ISETP.GE.AND P5, PT, R20, R135, PT ;  /* 0x000000871400720c */ /* 0x000fc60003fa6270 */
[----:B------:R-:W1:Y:S01]  /*9d10*/  I2F R16, R22 ;  /* 0x0000001600107306 */ /* 0x000e620000201400 */
[----:B------:R-:W-:Y:S01]  /*9d20*/  LOP3.LUT R20, R36, 0x40, R177, 0xfe, !PT ;  /* 0x0000004024147812 */ /* 0x000fe200078efeb1 */
[----:B--2---:R-:W-:Y:S01]  /*9d30*/  FFMA.FTZ R55, R0, R18, R55 ;  /* 0x0000001200377223 */ /* 0x004fe20000010037 */
[----:B------:R-:W-:-:S04]  /*9d40*/  IADD3 R18, R37, 0x39, RZ ;  /* 0x0000003925127810 */ /* 0x000fc80007ffe0ff */
[----:B------:R-:W-:Y:S01]  /*9d50*/  FSEL R205, R55, -INF , !P5 ;  /* 0xff80000037cd7808 */ /* 0x000fe20006800000 */
[----:B------:R-:W-:Y:S01]  /*9d60*/  MUFU.TANH R39, R12 ;  /* 0x0000000c00277308 */ /* 0x000fe20000002400 */
[----:B------:R-:W-:-:S07]  /*9d70*/  ISETP.GE.AND P5, PT, R20, R136, PT ;  /* 0x000000881400720c */ /* 0x000fce0003fa6270 */
[----:B------:R-:W-:Y:S01]  /*9d80*/  MUFU.TANH R45, R40 ;  /* 0x00000028002d7308 */ /* 0x000fe20000002400 */
[CC--:B-1----:R-:W-:Y:S02]  /*9d90*/  FFMA.FTZ R51, R0.reuse, R16.reuse, R51 ;  /* 0x0000001000337223 */ /* 0x0c2fe40000010033 */
[----:B------:R-:W-:-:S03]  /*9da0*/  FFMA.FTZ R49, R0, R16, R49 ;  /* 0x0000001000317223 */ /* 0x000fc60000010031 */
[----:B------:R-:W-:Y:S02]  /*9db0*/  FSEL R198, R51, -INF , !P4 ;  /* 0xff80000033c67808 */ /* 0x000fe40006000000 */
[----:B------:R-:W-:Y:S01]  /*9dc0*/  MUFU.TANH R43, R30 ;  /* 0x0000001e002b7308 */ /* 0x000fe20000002400 */
[----:B------:R-:W-:Y:S01]  /*9dd0*/  FSEL R203, R49, -INF , !P0 ;  /* 0xff80000031cb7808 */ /* 0x000fe20004000000 */
[----:B------:R-:W-:Y:S01]  /*9de0*/  BAR.SYNC.DEFER_BLOCKING 0x0 ;  /* 0x0000000000007b1d */ /* 0x000fe20000010000 */
[----:B------:R-:W-:Y:S02]  /*9df0*/  ISETP.GE.AND P0, PT, R18, R136, PT ;  /* 0x000000881200720c */ /* 0x000fe40003f06270 */
[----:B------:R-:W-:-:S03]  /*9e00*/  ISETP.GE.AND P4, PT, R20, R135, PT ;  /* 0x000000871400720c */ /* 0x000fc60003f86270 */
[----:B------:R-:W1:Y:S08]  /*9e10*/  I2F R12, R20 ;  /* 0x00000014000c7306 */ /* 0x000e700000201400 */
[----:B------:R-:W2:Y:S08]  /*9e20*/  I2F R16, R18 ;  /* 0x0000001200107306 */ /* 0x000eb00000201400 */
[----:B------:R3:W-:Y:S01]  /*9e30*/  MUFU.TANH R47, R14 ;  /* 0x0000000e002f7308 */ /* 0x0007e20000002400 */
[----:B-1----:R-:W-:-:S02]  /*9e40*/  FFMA.FTZ R45, R0, R12, R45 ;  /* 0x0000000c002d7223 */ /* 0x002fc4000001002d */
[----:B------:R-:W-:-:S03]  /*9e50*/  FFMA.FTZ R43, R0, R12, R43 ;  /* 0x0000000c002b7223 */ /* 0x000fc6000001002b */
[----:B------:R-:W-:Y:S01]  /*9e60*/  FSEL R149, R45, -INF , !P5 ;  /* 0xff8000002d957808 */ /* 0x000fe20006800000 */
[CC--:B--2---:R-:W-:Y:S01]  /*9e70*/  FFMA.FTZ R25, R0.reuse, R16.reuse, R25 ;  /* 0x0000001000197223 */ /* 0x0c4fe20000010019 */
[----:B------:R-:W-:Y:S01]  /*9e80*/  MUFU.TANH R35, R24 ;  /* 0x0000001800237308 */ /* 0x000fe20000002400 */
[----:B------:R-:W-:Y:S01]  /*9e90*/  FFMA.FTZ R27, R0, R16, R27 ;  /* 0x00000010001b7223 */ /* 0x000fe2000001001b */
[----:B------:R-:W-:Y:S02]  /*9ea0*/  LOP3.LUT R16, R36, 0x48, R177, 0xfe, !PT ;  /* 0x0000004824107812 */ /* 0x000fe400078efeb1 */
[----:B------:R-:W-:Y:S01]  /*9eb0*/  FSEL R190, R25, -INF , !P0 ;  /* 0xff80000019be7808 */ /* 0x000fe20004000000 */
[----:B------:R-:W-:Y:S01]  /*9ec0*/  FMUL.FTZ R25, R8, c[0x0][0x2ec] ;  /* 0x0000bb0008197a20 */ /* 0x000fe20000410000 */
[----:B------:R-:W-:Y:S02]  /*9ed0*/  FSEL R151, R43, -INF , !P4 ;  /* 0xff8000002b977808 */ /* 0x000fe40006000000 */
[----:B---3--:R-:W-:Y:S01]  /*9ee0*/  IADD3 R14, R37, 0x41, RZ ;  /* 0x00000041250e7810 */ /* 0x008fe20007ffe0ff */
[----:B------:R-:W1:Y:S01]  /*9ef0*/  I2F R8, R16 ;  /* 0x0000001000087306 */ /* 0x000e620000201400 */
[----:B------:R-:W-:Y:S01]  /*9f00*/  ISETP.GE.AND P0, PT, R18, R135, PT ;  /* 0x000000871200720c */ /* 0x000fe20003f06270 */
[----:B------:R-:W-:Y:S01]  /*9f10*/  FMUL.FTZ R18, R10, c[0x0][0x2ec] ;  /* 0x0000bb000a127a20 */ /* 0x000fe20000410000 */
[----:B------:R-:W-:-:S02]  /*9f20*/  ISETP.GE.AND P4, PT, R14, R136, PT ;  /* 0x000000880e00720c */ /* 0x000fc40003f86270 */
[C---:B------:R-:W-:Y:S02]  /*9f30*/  ISETP.GE.AND P5, PT, R16.reuse, R135, PT ;  /* 0x000000871000720c */ /* 0x040fe40003fa6270 */
        /* <DEDUP_REMOVED lines=11> */
[----:B------:R-:W-:Y:S02]  /*9ff0*/  IADD3 R12, R37, 0x49, RZ ;  /* 0x00000049250c7810 */ /* 0x000fe40007ffe0ff */
[----:B------:R-:W-:Y:S02]  /*a000*/  FSEL R152, R152, -INF , !P4 ;  /* 0xff80000098987808 */ /* 0x000fe40006000000 */
[----:B------:R-:W-:Y:S02]  /*a010*/  ISETP.GE.AND P4, PT, R14, R135, PT ;  /* 0x000000870e00720c */ /* 0x000fe40003f86270 */
[----:B------:R-:W-:Y:S01]  /*a020*/  LOP3.LUT R14, R36, 0x50, R177, 0xfe, !PT ;  /* 0x00000050240e7812 */ /* 0x000fe200078efeb1 */
[----:B------:R-:W1:Y:S01]  /*a030*/  I2F R10, R12 ;  /* 0x0000000c000a7306 */ /* 0x000e620000201400 */
[----:B------:R-:W-:-:S02]  /*a040*/  ISETP.GE.AND P5, PT, R12, R136, PT ;  /* 0x000000880c00720c */ /* 0x000fc40003fa6270 */
[----:B------:R-:W-:Y:S02]  /*a050*/  FSEL R153, R23, -INF , !P4 ;  /* 0xff80000017997808 */ /* 0x000fe40006000000 */
[C---:B------:R-:W-:Y:S02]  /*a060*/  ISETP.GE.AND P0, PT, R14.reuse, R135, PT ;  /* 0x000000870e00720c */ /* 0x040fe40003f06270 */
[----:B------:R-:W-:Y:S01]  /*a070*/  ISETP.GE.AND P4, PT, R14, R136, PT ;  /* 0x000000880e00720c */ /* 0x000fe20003f86270 */
[----:B------:R-:W2:Y:S01]  /*a080*/  I2F R8, R14 ;  /* 0x0000000e00087306 */ /* 0x000ea20000201400 */
[----:B-1----:R-:W-:-:S07]  /*a090*/  FFMA.FTZ R17, R0, R10, R17 ;  /* 0x0000000a00117223 */ /* 0x002fce0000010011 */
[----:B------:R-:W-:Y:S01]  /*a0a0*/  MUFU.TANH R23, R4 ;  /* 0x0000000400177308 */ /* 0x000fe20000002400 */
[----:B------:R-:W-:Y:S01]  /*a0b0*/  FFMA.FTZ R19, R0, R10, R19 ;  /* 0x0000000a00137223 */ /* 0x000fe20000010013 */
[----:B------:R-:W-:Y:S02]  /*a0c0*/  LOP3.LUT R10, R36, 0x58, R177, 0xfe, !PT ;  /* 0x00000058240a7812 */ /* 0x000fe400078efeb1 */
[----:B------:R-:W-:Y:S01]  /*a0d0*/  FSEL R158, R17, -INF , !P5 ;  /* 0xff800000119e7808 */ /* 0x000fe20006800000 */
[----:B------:R-:W-:Y:S01]  /*a0e0*/  FMUL.FTZ R17, R6, c[0x0][0x2ec] ;  /* 0x0000bb0006117a20 */ /* 0x000fe20000410000 */
[----:B------:R-:W-:Y:S01]  /*a0f0*/  ISETP.GE.AND P5, PT, R12, R135, PT ;  /* 0x000000870c00720c */ /* 0x000fe20003fa6270 */
[CC--:B--2---:R-:W-:Y:S01]  /*a100*/  FFMA.FTZ R39, R0.reuse, R8.reuse, R39 ;  /* 0x0000000800277223 */ /* 0x0c4fe20000010027 */
[----:B------:R-:W-:Y:S01]  /*a110*/  MUFU.TANH R21, R18 ;  /* 0x0000001200157308 */ /* 0x000fe20000002400 */
[----:B------:R-:W-:Y:S01]  /*a120*/  FFMA.FTZ R47, R0, R8, R47 ;  /* 0x00000008002f7223 */ /* 0x000fe2000001002f */
[----:B------:R-:W-:-:S02]  /*a130*/  IADD3 R8, R37, 0x51, RZ ;  /* 0x0000005125087810 */ /* 0x000fc40007ffe0ff */
[----:B------:R-:W-:Y:S02]  /*a140*/  FSEL R140, R39, -INF , !P4 ;  /* 0xff800000278c7808 */ /* 0x000fe40006000000 */
[----:B------:R-:W-:Y:S02]  /*a150*/  FSEL R143, R47, -INF , !P0 ;  /* 0xff8000002f8f7808 */ /* 0x000fe40004000000 */
[----:B------:R-:W1:Y:S01]  /*a160*/  I2F R6, R8 ;  /* 0x0000000800067306 */ /* 0x000e620000201400 */
[-C--:B------:R-:W-:Y:S02]  /*a170*/  ISETP.GE.AND P0, PT, R8, R136.reuse, PT ;  /* 0x000000880800720c */ /* 0x080fe40003f06270 */
[----:B------:R-:W-:Y:S01]  /*a180*/  FSEL R147, R19, -INF , !P5 ;  /* 0xff80000013937808 */ /* 0x000fe20006800000 */
[----:B------:R-:W-:Y:S01]  /*a190*/  FMUL.FTZ R19, R60, c[0x0][0x2ec] ;  /* 0x0000bb003c137a20 */ /* 0x000fe20000410000 */
[C---:B------:R-:W-:Y:S02]  /*a1a0*/  ISETP.GE.AND P4, PT, R10.reuse, R135, PT ;  /* 0x000000870a00720c */ /* 0x040fe40003f86270 */
[----:B------:R-:W-:Y:S01]  /*a1b0*/  ISETP.GE.AND P5, PT, R10, R136, PT ;  /* 0x000000880a00720c */ /* 0x000fe20003fa6270 */
[----:B------:R-:W2:Y:S01]  /*a1c0*/  I2F R4, R10 ;  /* 0x0000000a00047306 */ /* 0x000ea20000201400 */
[----:B-1----:R-:W-:-:S07]  /*a1d0*/  FFMA.FTZ R13, R0, R6, R13 ;  /* 0x00000006000d7223 */ /* 0x002fce000001000d */
[----:B------:R-:W-:Y:S01]  /*a1e0*/  MUFU.TANH R17, R17 ;  /* 0x0000001100117308 */ /* 0x000fe20000002400 */
[----:B------:R-:W-:Y:S01]  /*a1f0*/  FFMA.FTZ R15, R0, R6, R15 ;  /* 0x00000006000f7223 */ /* 0x000fe2000001000f */
[----:B------:R-:W-:Y:S02]  /*a200*/  IADD3 R6, R37, 0x59, RZ ;  /* 0x0000005925067810 */ /* 0x000fe40007ffe0ff */
[----:B------:R-:W-:Y:S01]  /*a210*/  FSEL R142, R13, -INF , !P0 ;  /* 0xff8000000d8e7808 */ /* 0x000fe20004000000 */
[----:B------:R-:W-:Y:S01]  /*a220*/  FMUL.FTZ R13, R61, c[0x0][0x2ec] ;  /* 0x0000bb003d0d7a20 */ /* 0x000fe20000410000 */
[----:B------:R-:W-:Y:S01]  /*a230*/  ISETP.GE.AND P0, PT, R8, R135, PT ;  /* 0x000000870800720c */ /* 0x000fe20003f06270 */
[CC--:B--2---:R-:W-:Y:S01]  /*a240*/  FFMA.FTZ R21, R0.reuse, R4.reuse, R21 ;  /* 0x0000000400157223 */ /* 0x0c4fe20000010015 */
[----:B------:R-:W1:Y:S01]  /*a250*/  I2F R141, R6 ;  /* 0x00000006008d7306 */ /* 0x000e620000201400 */
[----:B------:R-:W-:Y:S01]  /*a260*/  FFMA.FTZ R25, R0, R4, R25 ;  /* 0x0000000400197223 */ /* 0x000fe20000010019 */
[----:B------:R-:W-:-:S02]  /*a270*/  LOP3.LUT R8, R36, 0x60, R177, 0xfe, !PT ;  /* 0x0000006024087812 */ /* 0x000fc400078efeb1 */
[----:B------:R-:W-:Y:S01]  /*a280*/  FSEL R137, R21, -INF , !P4 ;  /* 0xff80000015897808 */ /* 0x000fe20006000000 */
[----:B------:R-:W-:Y:S01]  /*a290*/  FMUL.FTZ R21, R58, c[0x0][0x2ec] ;  /* 0x0000bb003a157a20 */ /* 0x000fe20000410000 */
[----:B------:R-:W-:Y:S02]  /*a2a0*/  FSEL R131, R15, -INF , !P0 ;  /* 0xff8000000f837808 */ /* 0x000fe40004000000 */
[----:B------:R-:W-:Y:S01]  /*a2b0*/  FSEL R144, R25, -INF , !P5 ;  /* 0xff80000019907808 */ /* 0x000fe20006800000 */
[----:B------:R2:W3:Y:S01]  /*a2c0*/  I2F R4, R8 ;  /* 0x0000000800047306 */ /* 0x0004e20000201400 */
[-C--:B------:R-:W-:Y:S02]  /*a2d0*/  ISETP.GE.AND P4, PT, R6, R136.reuse, PT ;  /* 0x000000880600720c */ /* 0x080fe40003f86270 */
[C---:B------:R-:W-:Y:S02]  /*a2e0*/  ISETP.GE.AND P0, PT, R8.reuse, R136, PT ;  /* 0x000000880800720c */ /* 0x040fe40003f06270 */
[----:B------:R-:W-:Y:S01]  /*a2f0*/  ISETP.GE.AND P5, PT, R8, R135, PT ;  /* 0x000000870800720c */ /* 0x000fe20003fa6270 */
[-C--:B-1----:R-:W-:Y:S01]  /*a300*/  FFMA.FTZ R146, R0, R141.reuse, R9 ;  /* 0x0000008d00927223 */ /* 0x082fe20000010009 */
[----:B------:R-:W-:Y:S01]  /*a310*/  LOP3.LUT R10, R36, 0x68, R177, 0xfe, !PT ;  /* 0x00000068240a7812 */ /* 0x000fe200078efeb1 */
[----:B------:R-:W-:Y:S01]  /*a320*/  MUFU.TANH R19, R19 ;  /* 0x0000001300137308 */ /* 0x000fe20000002400 */
[----:B------:R-:W-:-:S02]  /*a330*/  FFMA.FTZ R141, R0, R141, R11 ;  /* 0x0000008d008d7223 */ /* 0x000fc4000001000b */
[----:B------:R-:W-:Y:S02]  /*a340*/  FSEL R146, R146, -INF , !P4 ;  /* 0xff80000092927808 */ /* 0x000fe40006000000 */
[----:B------:R-:W-:Y:S02]  /*a350*/  ISETP.GE.AND P4, PT, R6, R135, PT ;  /* 0x000000870600720c */ /* 0x000fe40003f86270 */
[----:B--2---:R-:W-:Y:S01]  /*a360*/  IADD3 R8, R37, 0x61, RZ ;  /* 0x0000006125087810 */ /* 0x004fe20007ffe0ff */
[CC--:B---3--:R-:W-:Y:S01]  /*a370*/  FFMA.FTZ R127, R0.reuse, R4.reuse, R17 ;  /* 0x00000004007f7223 */ /* 0x0c8fe20000010011 */
[----:B------:R-:W-:Y:S01]  /*a380*/  MUFU.TANH R15, R62 ;  /* 0x0000003e000f7308 */ /* 0x000fe20000002400 */
[----:B------:R-:W-:Y:S01]  /*a390*/  FFMA.FTZ R23, R0, R4, R23 ;  /* 0x0000000400177223 */ /* 0x000fe20000010017 */
[----:B------:R-:W-:Y:S01]  /*a3a0*/  FSEL R141, R141, -INF , !P4 ;  /* 0xff8000008d8d7808 */ /* 0x000fe20006000000 */
[----:B------:R-:W-:Y:S01]  /*a3b0*/  FMUL.FTZ R17, R57, c[0x0][0x2ec] ;  /* 0x0000bb0039117a20 */ /* 0x000fe20000410000 */
[----:B------:R-:W-:-:S02]  /*a3c0*/  FSEL R127, R127, -INF , !P5 ;  /* 0xff8000007f7f7808 */ /* 0x000fc40006800000 */
[-C--:B------:R-:W-:Y:S02]  /*a3d0*/  ISETP.GE.AND P5, PT, R8, R136.reuse, PT ;  /* 0x000000880800720c */ /* 0x080fe40003fa6270 */
[----:B------:R-:W1:Y:S01]  /*a3e0*/  I2F R6, R8 ;  /* 0x0000000800067306 */ /* 0x000e620000201400 */
[----:B------:R-:W-:Y:S02]  /*a3f0*/  FSEL R148, R23, -INF , !P0 ;  /* 0xff80000017947808 */ /* 0x000fe40004000000 */
[C---:B------:R-:W-:Y:S02]  /*a400*/  ISETP.GE.AND P4, PT, R10.reuse, R136, PT ;  /* 0x000000880a00720c */ /* 0x040fe40003f86270 */
[----:B------:R-:W-:-:S03]  /*a410*/  ISETP.GE.AND P0, PT, R10, R135, PT ;  /* 0x000000870a00720c */ /* 0x000fc60003f06270 */
[----:B------:R-:W2:Y:S01]  /*a420*/  I2F R4, R10 ;  /* 0x0000000a00047306 */ /* 0x000ea20000201400 */
[----:B-1----:R-:W-:-:S07]  /*a430*/  FFMA.FTZ R5, R0, R6, R5 ;  /* 0x0000000600057223 */ /* 0x002fce0000010005 */
[----:B------:R-:W-:Y:S01]  /*a440*/  MUFU.TANH R13, R13 ;  /* 0x0000000d000d7308 */ /* 0x000fe20000002400 */
[----:B------:R-:W-:Y:S01]  /*a450*/  FFMA.FTZ R7, R0, R6, R7 ;  /* 0x0000000600077223 */ /* 0x000fe20000010007 */
[----:B------:R-:W-:Y:S01]  /*a460*/  FSEL R150, R5, -INF , !P5 ;  /* 0xff80000005967808 */ /* 0x000fe20006800000 */
[----:B------:R-:W-:Y:S01]  /*a470*/  FMUL.FTZ R5, R59, c[0x0][0x2ec] ;  /* 0x0000bb003b057a20 */ /* 0x000fe20000410000 */
[----:B------:R-:W-:Y:S01]  /*a480*/  ISETP.GE.AND P5, PT, R8, R135, PT ;  /* 0x000000870800720c */ /* 0x000fe20003fa6270 */
[-C--:B--2---:R-:W-:Y:S01]  /*a490*/  FFMA.FTZ R19, R0, R4.reuse, R19 ;  /* 0x0000000400137223 */ /* 0x084fe20000010013 */
[----:B------:R-:W-:Y:S02]  /*a4a0*/  IADD3 R8, R37, 0x69, RZ ;  /* 0x0000006925087810 */ /* 0x000fe40007ffe0ff */
[----:B------:R-:W-:Y:S01]  /*a4b0*/  MUFU.TANH R9, R63 ;  /* 0x0000003f00097308 */ /* 0x000fe20000002400 */
[----:B------:R-:W-:Y:S01]  /*a4c0*/  LOP3.LUT R10, R36, 0x70, R177, 0xfe, !PT ;  /* 0x00000070240a7812 */ /* 0x000fe200078efeb1 */
[----:B------:R-:W-:Y:S01]  /*a4d0*/  FFMA.FTZ R15, R0, R4, R15 ;  /* 0x00000004000f7223 */ /* 0x000fe2000001000f */
[----:B------:R-:W-:-:S02]  /*a4e0*/  FSEL R125, R7, -INF , !P5 ;  /* 0xff800000077d7808 */ /* 0x000fc40006800000 */
[----:B------:R-:W-:Y:S02]  /*a4f0*/  FSEL R154, R19, -INF , !P4 ;  /* 0xff800000139a7808 */ /* 0x000fe40006000000 */
[----:B------:R-:W-:Y:S01]  /*a500*/  FSEL R67, R15, -INF , !P0 ;  /* 0xff8000000f437808 */ /* 0x000fe20004000000 */
[----:B------:R-:W1:Y:S01]  /*a510*/  I2F R6, R8 ;  /* 0x0000000800067306 */ /* 0x000e620000201400 */
[-C--:B------:R-:W-:Y:S02]  /*a520*/  ISETP.GE.AND P0, PT, R8, R136.reuse, PT ;  /* 0x000000880800720c */ /* 0x080fe40003f06270 */
[C---:B------:R-:W-:Y:S02]  /*a530*/  ISETP.GE.AND P5, PT, R10.reuse, R136, PT ;  /* 0x000000880a00720c */ /* 0x040fe40003fa6270 */
[----:B------:R-:W-:-:S03]  /*a540*/  ISETP.GE.AND P4, PT, R10, R135, PT ;  /* 0x000000870a00720c */ /* 0x000fc60003f86270 */
[----:B------:R-:W-:Y:S08]  /*a550*/  MUFU.TANH R11, R56 ;  /* 0x00000038000b7308 */ /* 0x000ff00000002400 */
[----:B------:R-:W2:Y:S01]  /*a560*/  I2F R4, R10 ;  /* 0x0000000a00047306 */ /* 0x000ea20000201400 */
[CC--:B-1----:R-:W-:Y:S02]  /*a570*/  FFMA.FTZ R13, R0.reuse, R6.reuse, R13 ;  /* 0x00000006000d7223 */ /* 0x0c2fe4000001000d */
[----:B------:R-:W-:-:S03]  /*a580*/  FFMA.FTZ R9, R0, R6, R9 ;  /* 0x0000000600097223 */ /* 0x000fc60000010009 */
[----:B------:R-:W-:Y:S02]  /*a590*/  FSEL R157, R13, -INF , !P0 ;  /* 0xff8000000d9d7808 */ /* 0x000fe40004000000 */
[----:B------:R-:W1:Y:S01]  /*a5a0*/  MUFU.TANH R21, R21 ;  /* 0x0000001500157308 */ /* 0x000e620000002400 */
[----:B------:R-:W-:Y:S02]  /*a5b0*/  ISETP.GE.AND P0, PT, R8, R135, PT ;  /* 0x000000870800720c */ /* 0x000fe40003f06270 */
[----:B------:R-:W-:Y:S02]  /*a5c0*/  IADD3 R8, R37, 0x71, RZ ;  /* 0x0000007125087810 */ /* 0x000fe40007ffe0ff */
[----:B------:R-:W-:Y:S01]  /*a5d0*/  FSEL R65, R9, -INF , !P0 ;  /* 0xff80000009417808 */ /* 0x000fe20004000000 */
[----:B------:R-:W-:Y:S02]  /*a5e0*/  FMUL.FTZ R9, R121, c[0x0][0x2ec] ;  /* 0x0000bb0079097a20 */ /* 0x000fe40000410000 */
[----:B------:R-:W-:Y:S01]  /*a5f0*/  MUFU.TANH R17, R17 ;  /* 0x0000001100117308 */ /* 0x000fe20000002400 */
[----:B--2---:R-:W-:Y:S01]  /*a600*/  FFMA.FTZ R156, R0, R4, R11 ;  /* 0x00000004009c7223 */ /* 0x004fe2000001000b */
[----:B------:R-:W-:-:S04]  /*a610*/  LOP3.LUT R11, R36, 0x78, R177, 0xfe, !PT ;  /* 0x00000078240b7812 */ /* 0x000fc800078efeb1 */
[C---:B------:R-:W-:Y:S02]  /*a620*/  ISETP.GE.AND P0, PT, R11.reuse, R136, PT ;  /* 0x000000880b00720c */ /* 0x040fe40003f06270 */
[----:B------:R-:W2:Y:S01]  /*a630*/  I2F R6, R8 ;  /* 0x0000000800067306 */ /* 0x000ea20000201400 */
[----:B-1----:R-:W-:Y:S01]  /*a640*/  FFMA.FTZ R21, R0, R4, R21 ;  /* 0x0000000400157223 */ /* 0x002fe20000010015 */
[----:B------:R-:W-:Y:S02]  /*a650*/  FSEL R156, R156, -INF , !P5 ;  /* 0xff8000009c9c7808 */ /* 0x000fe40006800000 */
[----:B------:R-:W-:Y:S02]  /*a660*/  ISETP.GE.AND P5, PT, R11, R135, PT ;  /* 0x000000870b00720c */ /* 0x000fe40003fa6270 */
[----:B------:R-:W-:Y:S02]  /*a670*/  FSEL R62, R21, -INF , !P4 ;  /* 0xff800000153e7808 */ /* 0x000fe40006000000 */
[----:B------:R-:W1:Y:S01]  /*a680*/  MUFU.TANH R5, R5 ;  /* 0x0000000500057308 */ /* 0x000e620000002400 */
[----:B------:R-:W-:-:S07]  /*a690*/  ISETP.GE.AND P4, PT, R8, R136, PT ;  /* 0x000000880800720c */ /* 0x000fce0003f86270 */
[----:B------:R-:W-:Y:S01]  /*a6a0*/  MUFU.TANH R7, R120 ;  /* 0x0000007800077308 */ /* 0x000fe20000002400 */
[----:B--2---:R-:W-:-:S05]  /*a6b0*/  FFMA.FTZ R17, R0, R6, R17 ;  /* 0x0000000600117223 */ /* 0x004fca0000010011 */
[----:B------:R-:W-:Y:S02]  /*a6c0*/  FSEL R160, R17, -INF , !P4 ;  /* 0xff80000011a07808 */ /* 0x000fe40006000000 */
[----:B------:R-:W2:Y:S01]  /*a6d0*/  I2F R10, R11 ;  /* 0x0000000b000a7306 */ /* 0x000ea20000201400 */
[----:B-1----:R-:W-:Y:S01]  /*a6e0*/  FFMA.FTZ R5, R0, R6, R5 ;  /* 0x0000000600057223 */ /* 0x002fe20000010005 */
[----:B------:R-:W-:-:S04]  /*a6f0*/  ISETP.GE.AND P4, PT, R8, R135, PT ;  /* 0x000000870800720c */ /* 0x000fc80003f86270 */
[----:B------:R-:W-:Y:S02]  /*a700*/  FSEL R61, R5, -INF , !P4 ;  /* 0xff800000053d7808 */ /* 0x000fe40006000000 */
[----:B------:R-:W1:Y:S01]  /*a710*/  I2F R4, R37 ;  /* 0x0000002500047306 */ /* 0x000e620000201400 */
[----:B------:R-:W-:-:S07]  /*a720*/  ISETP.GE.AND P4, PT, R37, R136, PT ;  /* 0x000000882500720c */ /* 0x000fce0003f86270 */
[----:B------:R-:W3:Y:S01]  /*a730*/  MUFU.TANH R13, R122 ;  /* 0x0000007a000d7308 */ /* 0x000ee20000002400 */
[----:B--2---:R-:W-:Y:S01]  /*a740*/  FFMA.FTZ R159, R0, R10, R7 ;  /* 0x0000000a009f7223 */ /* 0x004fe20000010007 */
[----:B------:R-:W-:-:S04]  /*a750*/  IADD3 R7, R37, 0x79, RZ ;  /* 0x0000007925077810 */ /* 0x000fc80007ffe0ff */
[----:B------:R-:W-:Y:S02]  /*a760*/  FSEL R159, R159, -INF , !P0 ;  /* 0xff8000009f9f7808 */ /* 0x000fe40004000000 */
[----:B------:R-:W-:Y:S01]  /*a770*/  MUFU.TANH R9, R9 ;  /* 0x0000000900097308 */ /* 0x000fe20000002400 */
[CC--:B-1----:R-:W-:Y:S01]  /*a780*/  FFMA.FTZ R5, R0.reuse, R4.reuse, R53 ;  /* 0x0000000400057223 */ /* 0x0c2fe20000010035 */
[----:B------:R-:W-:Y:S01]  /*a790*/  ISETP.GE.AND P0, PT, R37, R135, PT ;  /* 0x000000872500720c */ /* 0x000fe20003f06270 */
[----:B------:R-:W-:-:S03]  /*a7a0*/  FFMA.FTZ R161, R0, R4, R161 ;  /* 0x0000000400a17223 */ /* 0x000fc600000100a1 */
[----:B------:R-:W-:Y:S02]  /*a7b0*/  FSEL R5, R5, -INF , !P0 ;  /* 0xff80000005057808 */ /* 0x000fe40004000000 */
[----:B------:R-:W-:Y:S01]  /*a7c0*/  MUFU.TANH R11, R123 ;  /* 0x0000007b000b7308 */ /* 0x000fe20000002400 */
[----:B------:R-:W-:Y:S01]  /*a7d0*/  ISETP.GE.AND P0, PT, R116, 0x3, PT ;  /* 0x000000037400780c */ /* 0x000fe20003f06270 */
[C---:B---3--:R-:W-:Y:S01]  /*a7e0*/  FFMA.FTZ R13, R0.reuse, R10, R13 ;  /* 0x0000000a000d7223 */ /* 0x048fe2000001000d */
[----:B------:R-:W-:Y:S02]  /*a7f0*/  FSEL R4, R161, -INF , !P4 ;  /* 0xff800000a1047808 */ /* 0x000fe40006000000 */
[----:B------:R-:W-:Y:S02]  /*a800*/  ISETP.GE.AND P4, PT, R7, R135, PT ;  /* 0x000000870700720c */ /* 0x000fe40003f86270 */
[----:B------:R-:W-:Y:S01]  /*a810*/  FSEL R60, R13, -INF , !P5 ;  /* 0xff8000000d3c7808 */ /* 0x000fe20006800000 */
[----:B------:R-:W1:Y:S01]  /*a820*/  I2F R6, R7 ;  /* 0x0000000700067306 */ /* 0x000e620000201400 */
[----:B------:R-:W-:Y:S01]  /*a830*/  ISETP.GE.AND P5, PT, R7, R136, PT ;  /* 0x000000880700720c */ /* 0x000fe20003fa6270 */
[----:B-1----:R-:W-:-:S02]  /*a840*/  FFMA.FTZ R9, R0, R6, R9 ;  /* 0x0000000600097223 */ /* 0x002fc40000010009 */
        /* <DEDUP_REMOVED lines=62> */
.L_x_1914:
[----:B------:R-:W-:-:S04]  /*ac30*/  LEA R117, -R117, RZ, 0x7 ;  /* 0x000000ff75757211 */ /* 0x000fc800078e39ff */
[----:B------:R-:W-:Y:S02]  /*ac40*/  SHF.R.S32.HI R10, RZ, 0x1f, R117 ;  /* 0x0000001fff0a7819 */ /* 0x000fe40000011475 */
.L_x_1915:
        /* <DEDUP_REMOVED lines=110> */
.L_x_1917:
[----:B------:R-:W-:Y:S05]  /*b330*/  BSYNC B0 ;  /* 0x0000000000007941 */ /* 0x000fea0003800000 */
.L_x_1916:
[----:B------:R-:W0:Y:S01]  /*b340*/  LDGDEPBAR ;  /* 0x00000000000079af */ /* 0x000e220000000000 */
[----:B------:R-:W-:-:S04]  /*b350*/  LEA R192, P0, R117, R192, 0x1 ;  /* 0x000000c075c07211 */ /* 0x000fc800078008ff */
[----:B------:R-:W-:Y:S02]  /*b360*/  LEA.HI.X R193, R117, R193, R10, 0x1, P0 ;  /* 0x000000c175c17211 */ /* 0x000fe400000f0c0a */
.L_x_1913:
        /* <DEDUP_REMOVED lines=72> */
[----:B--2---:R-:W-:-:S03]  /*b7f0*/  FMNMX.FTZ R7, R8, R7, !PT ;  /* 0x0000000708077209 */ /* 0x004fc60007810000 */
[----:B------:R-:W-:Y:S04]  /*b800*/  LDSM.16.MT88.4 R8, [R168+0x9000] ;  /* 0x00900000a808783b */ /* 0x000fe80000004200 */
        /* <DEDUP_REMOVED lines=8> */
[----:B------:R-:W-:Y:S01]  /*b890*/  FMUL.FTZ R64, R56, c[0x0][0x23c] ;  /* 0x00008f0038407a20 */ /* 0x000fe20000410000 */
[----:B------:R-:W-:Y:S01]  /*b8a0*/  FSEL R4, R57, RZ, P1 ;  /* 0x000000ff39047208 */ /* 0x000fe20000800000 */
[--C-:B------:R-:W-:Y:S02]  /*b8b0*/  FFMA.FTZ R132, R34, c[0x0][0x23c], -R161.reuse ;  /* 0x00008f0022847a23 */ /* 0x100fe400000108a1 */
[--C-:B------:R-:W-:Y:S01]  /*b8c0*/  FFMA.FTZ R139, R32, c[0x0][0x23c], -R161.reuse ;  /* 0x00008f00208b7a23 */ /* 0x100fe200000108a1 */
[----:B------:R-:W-:Y:S01]  /*b8d0*/  FSEL R64, R64, RZ, P0 ;  /* 0x000000ff40407208 */ /* 0x000fe20000000000 */
[----:B------:R-:W-:Y:S01]  /*b8e0*/  FADD.FTZ R4, R3, -R4 ;  /* 0x8000000403047221 */ /* 0x000fe20000010000 */
[----:B------:R-:W-:Y:S01]  /*b8f0*/  FSEL R3, R56, RZ, P0 ;  /* 0x000000ff38037208 */ /* 0x000fe20000000000 */
[----:B------:R-:W-:Y:S01]  /*b900*/  FFMA.FTZ R130, R28, c[0x0][0x23c], -R161 ;  /* 0x00008f001c827a23 */ /* 0x000fe200000108a1 */
[----:B------:R-:W-:Y:S01]  /*b910*/  MUFU.EX2 R207, R207 ;  /* 0x000000cf00cf7308 */ /* 0x000fe20000000800 */
[----:B------:R-:W-:-:S02]  /*b920*/  FFMA.FTZ R134, R33, c[0x0][0x23c], -R64 ;  /* 0x00008f0021867a23 */ /* 0x000fc40000010840 */
[----:B------:R-:W1:Y:S01]  /*b930*/  LDSM.16.MT88.4 R32, [R118+0xb000] ;  /* 0x00b000007620783b */ /* 0x000e620000004200 */
[----:B------:R-:W-:Y:S02]  /*b940*/  FADD.FTZ R3, R2, -R3 ;  /* 0x8000000302037221 */ /* 0x000fe40000010000 */
[--C-:B------:R-:W-:Y:S02]  /*b950*/  FFMA.FTZ R200, R5, c[0x0][0x23c], -R64.reuse ;  /* 0x00008f0005c87a23 */ /* 0x100fe40000010840 */
[----:B------:R-:W-:Y:S01]  /*b960*/  FMUL.FTZ R204, R4, c[0x0][0x23c] ;  /* 0x00008f0004cc7a20 */ /* 0x000fe20000410000 */
[----:B------:R-:W2:Y:S01]  /*b970*/  MUFU.EX2 R132, R132 ;  /* 0x0000008400847308 */ /* 0x000ea20000000800 */
[--C-:B------:R-:W-:Y:S02]  /*b980*/  FFMA.FTZ R135, R29, c[0x0][0x23c], -R64.reuse ;  /* 0x00008f001d877a23 */ /* 0x100fe40000010840 */
[----:B------:R-:W-:Y:S02]  /*b990*/  FFMA.FTZ R128, R31, c[0x0][0x23c], -R64 ;  /* 0x00008f001f807a23 */ /* 0x000fe40000010840 */
[----:B------:R-:W-:-:S02]  /*b9a0*/  FMUL.FTZ R3, R3, c[0x0][0x23c] ;  /* 0x00008f0003037a20 */ /* 0x000fc40000410000 */
        /* <DEDUP_REMOVED lines=66> */
[----:B------:R-:W3:Y:S01]  /*bdd0*/  MUFU.EX2 R124, R124 ;  /* 0x0000007c007c7308 */ /* 0x000ee20000000800 */
[----:B------:R-:W-:-:S02]  /*bde0*/  FMUL.FTZ R101, R101, R204 ;  /* 0x000000cc65657220 */ /* 0x000fc40000410000 */
[-C--:B------:R-:W-:Y:S02]  /*bdf0*/  FMUL.FTZ R102, R102, R202.reuse ;  /* 0x000000ca66667220 */ /* 0x080fe40000410000 */
[----:B------:R-:W-:Y:S01]  /*be00*/  FMUL.FTZ R103, R103, R202 ;  /* 0x000000ca67677220 */ /* 0x000fe20000410000 */
[C---:B-1----:R-:W-:Y:S01]  /*be10*/  HMMA.16816.F32 R28, R48.reuse, R32, R28 ;  /* 0x00000020301c723c */ /* 0x042fe2000000181c */
        /* <DEDUP_REMOVED lines=27> */
[----:B------:R-:W1:Y:S01]  /*bfd0*/  LDSM.16.MT88.4 R72, [R168+0x9400] ;  /* 0x00940000a848783b */ /* 0x000e620000004200 */
[----:B------:R-:W-:Y:S01]  /*bfe0*/  FMUL.FTZ R69, R69, R204 ;  /* 0x000000cc45457220 */ /* 0x000fe20000410000 */
[----:B------:R-:W-:Y:S01]  /*bff0*/  MUFU.EX2 R121, R121 ;  /* 0x0000007900797308 */ /* 0x000fe20000000800 */
[-C--:B------:R-:W-:Y:S01]  /*c000*/  FMUL.FTZ R70, R70, R202.reuse ;  /* 0x000000ca46467220 */ /* 0x080fe20000410000 */
[----:B------:R-:W-:Y:S01]  /*c010*/  LDSM.16.MT88.4 R92, [R168+0xc000] ;  /* 0x00c00000a85c783b */ /* 0x000fe20000004200 */
[----:B------:R-:W-:Y:S01]  /*c020*/  FMUL.FTZ R71, R71, R202 ;  /* 0x000000ca47477220 */ /* 0x000fe20000410000 */
[----:B------:R-:W-:Y:S01]  /*c030*/  HMMA.16816.F32 R32, R48, R34, R84 ;  /* 0x000000223020723c */ /* 0x000fe20000001854 */
[----:B------:R-:W-:Y:S01]  /*c040*/  FFMA.FTZ R3, R210, c[0x0][0x23c], -R161 ;  /* 0x00008f00d2037a23 */ /* 0x000fe200000108a1 */
[----:B------:R-:W-:Y:S01]  /*c050*/  LDSM.16.MT88.4 R84, [R118+0xc000] ;  /* 0x00c000007654783b */ /* 0x000fe20000004200 */
[--C-:B------:R-:W-:Y:S01]  /*c060*/  FFMA.FTZ R138, R199, c[0x0][0x23c], -R64.reuse ;  /* 0x00008f00c78a7a23 */ /* 0x100fe20000010840 */
[----:B------:R-:W-:Y:S01]  /*c070*/  MUFU.EX2 R116, R116 ;  /* 0x0000007400747308 */ /* 0x000fe20000000800 */
[----:B------:R-:W-:-:S02]  /*c080*/  FFMA.FTZ R153, R153, c[0x0][0x23c], -R64 ;  /* 0x00008f0099997a23 */ /* 0x000fc40000010840 */
[--C-:B------:R-:W-:Y:S01]  /*c090*/  FFMA.FTZ R140, R140, c[0x0][0x23c], -R161.reuse ;  /* 0x00008f008c8c7a23 */ /* 0x100fe200000108a1 */
[C---:B------:R-:W-:Y:S01]  /*c0a0*/  HMMA.16816.F32 R40, R48.reuse, R42, R76 ;  /* 0x0000002a3028723c */ /* 0x040fe2000000184c */
[----:B------:R-:W-:Y:S01]  /*c0b0*/  LDSM.16.MT88.4 R76, [R168+0x9c00] ;  /* 0x009c0000a84c783b */ /* 0x000fe20000004200 */
[--C-:B------:R-:W-:Y:S02]  /*c0c0*/  FFMA.FTZ R142, R142, c[0x0][0x23c], -R161.reuse ;  /* 0x00008f008e8e7a23 */ /* 0x100fe400000108a1 */
[----:B------:R-:W4:Y:S01]  /*c0d0*/  MUFU.EX2 R3, R3 ;  /* 0x0000000300037308 */ /* 0x000f220000000800 */
[--C-:B------:R-:W-:Y:S02]  /*c0e0*/  FFMA.FTZ R144, R144, c[0x0][0x23c], -R161.reuse ;  /* 0x00008f0090907a23 */ /* 0x100fe400000108a1 */
[--C-:B------:R-:W-:Y:S01]  /*c0f0*/  FFMA.FTZ R146, R146, c[0x0][0x23c], -R161.reuse ;  /* 0x00008f0092927a23 */ /* 0x100fe200000108a1 */
        /* <DEDUP_REMOVED lines=8> */
[----:B---3--:R-:W-:Y:S01]  /*c180*/  F2FP.PACK_AB R53, R124, R133 ;  /* 0x000000857c35723e */ /* 0x008fe200000000ff */
[----:B------:R-:W-:Y:S01]  /*c190*/  FFMA.FTZ R157, R157, c[0x0][0x23c], -R161 ;  /* 0x00008f009d9d7a23 */ /* 0x000fe200000108a1 */
[----:B------:R-:W3:Y:S01]  /*c1a0*/  MUFU.EX2 R120, R120 ;  /* 0x0000007800787308 */ /* 0x000ee20000000800 */
[----:B------:R-:W-:-:S02]  /*c1b0*/  FFMA.FTZ R207, R194, R204, R207 ;  /* 0x000000ccc2cf7223 */ /* 0x000fc400000100cf */
[----:B----4-:R-:W-:Y:S01]  /*c1c0*/  F2FP.PACK_AB R54, R3, R58 ;  /* 0x0000003a0336723e */ /* 0x010fe200000000ff */
[----:B------:R-:W-:Y:S01]  /*c1d0*/  FFMA.FTZ R195, R195, R202, R200 ;  /* 0x000000cac3c37223 */ /* 0x000fe200000100c8 */
[----:B------:R-:W-:Y:S01]  /*c1e0*/  F2FP.PACK_AB R55, R2, R59 ;  /* 0x0000003b0237723e */ /* 0x000fe200000000ff */
[----:B------:R-:W-:Y:S02]  /*c1f0*/  FADD.FTZ R132, R132, R207 ;  /* 0x000000cf84847221 */ /* 0x000fe40000010000 */
[----:B------:R-:W-:Y:S01]  /*c200*/  MUFU.EX2 R117, R117 ;  /* 0x0000007500757308 */ /* 0x000fe20000000800 */
[----:B------:R-:W-:Y:S02]  /*c210*/  FADD.FTZ R134, R134, R195 ;  /* 0x000000c386867221 */ /* 0x000fe40000010000 */
[----:B------:R-:W-:Y:S01]  /*c220*/  FADD.FTZ R139, R139, R132 ;  /* 0x000000848b8b7221 */ /* 0x000fe20000010000 */
[----:B-1----:R-:W-:Y:S01]  /*c230*/  HMMA.16816.F32 R4, R52, R72, R4 ;  /* 0x000000483404723c */ /* 0x002fe20000001804 */
[----:B------:R-:W-:-:S02]  /*c240*/  FADD.FTZ R135, R135, R134 ;  /* 0x0000008687877221 */ /* 0x000fc40000010000 */
[----:B------:R-:W-:Y:S01]  /*c250*/  FADD.FTZ R130, R130, R139 ;  /* 0x0000008b82827221 */ /* 0x000fe20000010000 */
[----:B------:R-:W1:Y:S01]  /*c260*/  MUFU.EX2 R66, R66 ;  /* 0x0000004200427308 */ /* 0x000e620000000800 */
[----:B------:R-:W-:Y:S02]  /*c270*/  FADD.FTZ R128, R128, R135 ;  /* 0x0000008780807221 */ /* 0x000fe40000010000 */
[----:B------:R-:W-:Y:S01]  /*c280*/  FADD.FTZ R201, R201, R130 ;  /* 0x00000082c9c97221 */ /* 0x000fe20000010000 */
[----:B------:R-:W-:Y:S01]  /*c290*/  HMMA.16816.F32 R8, R52, R74, R8 ;  /* 0x0000004a3408723c */ /* 0x000fe20000001808 */
[----:B------:R-:W4:Y:S01]  /*c2a0*/  LDSM.16.MT88.4 R72, [R168+0xb400] ;  /* 0x00b40000a848783b */ /* 0x000f220000004200 */
[----:B------:R-:W-:Y:S02]  /*c2b0*/  FADD.FTZ R133, R133, R128 ;  /* 0x0000008085857221 */ /* 0x000fe40000010000 */
[----:B------:R-:W-:Y:S01]  /*c2c0*/  MUFU.EX2 R191, R191 ;  /* 0x000000bf00bf7308 */ /* 0x000fe20000000800 */
[----:B------:R-:W-:-:S02]  /*c2d0*/  FADD.FTZ R201, R126, R201 ;  /* 0x000000c97ec97221 */ /* 0x000fc40000010000 */
[----:B------:R-:W-:Y:S02]  /*c2e0*/  FADD.FTZ R124, R124, R133 ;  /* 0x000000857c7c7221 */ /* 0x000fe40000010000 */
[----:B------:R-:W-:Y:S02]  /*c2f0*/  FADD.FTZ R58, R58, R201 ;  /* 0x000000c93a3a7221 */ /* 0x000fe40000010000 */
[----:B------:R-:W-:Y:S01]  /*c300*/  FADD.FTZ R59, R59, R124 ;  /* 0x0000007c3b3b7221 */ /* 0x000fe20000010000 */
[----:B------:R-:W5:Y:S01]  /*c310*/  MUFU.EX2 R166, R166 ;  /* 0x000000a600a67308 */ /* 0x000f620000000800 */
[----:B------:R-:W-:Y:S02]  /*c320*/  FADD.FTZ R58, R3, R58 ;  /* 0x0000003a033a7221 */ /* 0x000fe40000010000 */
[----:B------:R-:W-:Y:S01]  /*c330*/  FADD.FTZ R2, R2, R59 ;  /* 0x0000003b02027221 */ /* 0x000fe20000010000 */
[----:B--2---:R-:W-:Y:S01]  /*c340*/  HMMA.16816.F32 R12, R52, R68, R12 ;  /* 0x00000044340c723c */ /* 0x004fe2000000180c */
[----:B------:R-:W-:-:S03]  /*c350*/  FFMA.FTZ R156, R156, c[0x0][0x23c], -R161 ;  /* 0x00008f009c9c7a23 */ /* 0x000fc600000108a1 */
[----:B------:R-:W-:Y:S01]  /*c360*/  MUFU.EX2 R165, R165 ;  /* 0x000000a500a57308 */ /* 0x000fe20000000800 */
[--C-:B------:R-:W-:Y:S02]  /*c370*/  FFMA.FTZ R159, R159, c[0x0][0x23c], -R161.reuse ;  /* 0x00008f009f9f7a23 */ /* 0x100fe400000108a1 */
[--C-:B------:R-:W-:Y:S01]  /*c380*/  FFMA.FTZ R136, R136, c[0x0][0x23c], -R161.reuse ;  /* 0x00008f0088887a23 */ /* 0x100fe200000108a1 */
[----:B------:R-:W-:Y:S01]  /*c390*/  HMMA.16816.F32 R16, R52, R70, R16 ;  /* 0x000000463410723c */ /* 0x000fe20000001810 */
[----:B------:R-:W2:Y:S01]  /*c3a0*/  LDSM.16.MT88.4 R68, [R118+0xb400] ;  /* 0x00b400007644783b */ /* 0x000ea20000004200 */
[--C-:B------:R-:W-:Y:S02]  /*c3b0*/  FFMA.FTZ R195, R63, c[0x0][0x23c], -R64.reuse ;  /* 0x00008f003fc37a23 */ /* 0x100fe40000010840 */
[----:B------:R-:W-:Y:S01]  /*c3c0*/  MUFU.EX2 R162, R162 ;  /* 0x000000a200a27308 */ /* 0x000fe20000000800 */
[----:B------:R-:W-:Y:S02]  /*c3d0*/  FFMA.FTZ R160, R160, c[0x0][0x23c], -R161 ;  /* 0x00008f00a0a07a23 */ /* 0x000fe400000108a1 */
[----:B------:R-:W-:-:S02]  /*c3e0*/  FFMA.FTZ R62, R62, c[0x0][0x23c], -R64 ;  /* 0x00008f003e3e7a23 */ /* 0x000fc40000010840 */
[--C-:B------:R-:W-:Y:S02]  /*c3f0*/  FFMA.FTZ R61, R61, c[0x0][0x23c], -R64.reuse ;  /* 0x00008f003d3d7a23 */ /* 0x100fe40000010840 */
[----:B------:R-:W-:Y:S01]  /*c400*/  FFMA.FTZ R60, R60, c[0x0][0x23c], -R64 ;  /* 0x00008f003c3c7a23 */ /* 0x000fe20000010840 */
[----:B------:R-:W-:Y:S01]  /*c410*/  MUFU.EX2 R167, R167 ;  /* 0x000000a700a77308 */ /* 0x000fe20000000800 */
[C---:B----4-:R-:W-:Y:S07]  /*c420*/  HMMA.16816.F32 R20, R52.reuse, R72, R20 ;  /* 0x000000483414723c */ /* 0x050fee0000001814 */
[----:B------:R-:W4:Y:S01]  /*c430*/  MUFU.EX2 R164, R164 ;  /* 0x000000a400a47308 */ /* 0x000f220000000800 */
[C---:B------:R-:W-:Y:S01]  /*c440*/  HMMA.16816.F32 R24, R52.reuse, R74, R24 ;  /* 0x0000004a3418723c */ /* 0x040fe20000001818 */
[----:B------:R-:W1:Y:S06]  /*c450*/  LDSM.16.MT88.4 R72, [R168+0xd400] ;  /* 0x00d40000a848783b */ /* 0x000e6c0000004200 */
[----:B------:R-:W-:Y:S08]  /*c460*/  MUFU.EX2 R163, R163 ;  /* 0x000000a300a37308 */ /* 0x000ff00000000800 */
[----:B------:R-:W1:Y:S01]  /*c470*/  MUFU.EX2 R138, R138 ;  /* 0x0000008a008a7308 */ /* 0x000e620000000800 */
[C---:B--2---:R-:W-:Y:S07]  /*c480*/  HMMA.16816.F32 R28, R52.reuse, R68, R28 ;  /* 0x00000044341c723c */ /* 0x044fee000000181c */
[----:B------:R-:W-:Y:S01]  /*c490*/  MUFU.EX2 R156, R156 ;  /* 0x0000009c009c7308 */ /* 0x000fe20000000800 */
[C---:B------:R-:W-:Y:S01]  /*c4a0*/  HMMA.16816.F32 R32, R52.reuse, R70, R32 ;  /* 0x000000463420723c */ /* 0x040fe20000001820 */
[----:B------:R-:W2:Y:S06]  /*c4b0*/  LDSM.16.MT88.4 R68, [R118+0xd400] ;  /* 0x00d400007644783b */ /* 0x000eac0000004200 */
[----:B------:R-:W-:Y:S08]  /*c4c0*/  MUFU.EX2 R159, R159 ;  /* 0x0000009f009f7308 */ /* 0x000ff00000000800 */
[----:B------:R-:W-:Y:S01]  /*c4d0*/  MUFU.EX2 R136, R136 ;  /* 0x0000008800887308 */ /* 0x000fe20000000800 */
[C---:B-1----:R-:W-:Y:S07]  /*c4e0*/  HMMA.16816.F32 R36, R52.reuse, R72, R36 ;  /* 0x000000483424723c */ /* 0x042fee0000001824 */
[----:B------:R-:W-:Y:S01]  /*c4f0*/  MUFU.EX2 R195, R195 ;  /* 0x000000c300c37308 */ /* 0x000fe20000000800 */
[C---:B------:R-:W-:Y:S01]  /*c500*/  HMMA.16816.F32 R40, R52.reuse, R74, R40 ;  /* 0x0000004a3428723c */ /* 0x040fe20000001828 */
[----:B------:R-:W1:Y:S07]  /*c510*/  LDSM.16.MT88.4 R72, [R168+0x9800] ;  /* 0x00980000a848783b */ /* 0x000e6e0000004200 */
[C---:B--2---:R-:W-:Y:S08]  /*c520*/  HMMA.16816.F32 R44, R52.reuse, R68, R44 ;  /* 0x00000044342c723c */ /* 0x044ff0000000182c */
[----:B------:R-:W-:Y:S01]  /*c530*/  HMMA.16816.F32 R48, R52, R70, R48 ;  /* 0x000000463430723c */ /* 0x000fe20000001830 */
[----:B------:R-:W2:Y:S06]  /*c540*/  LDSM.16.MT88.4 R68, [R118+0x9800] ;  /* 0x009800007644783b */ /* 0x000eac0000004200 */
[----:B------:R-:W-:Y:S01]  /*c550*/  F2FP.PACK_AB R52, R122, R129 ;  /* 0x000000817a34723e */ /* 0x000fe200000000ff */
        /* <DEDUP_REMOVED lines=26> */
[C---:B--2---:R-:W-:Y:S07]  /*c700*/  HMMA.16816.F32 R44, R52.reuse, R68, R44 ;  /* 0x00000044342c723c */ /* 0x044fee000000182c */
[----:B-----5:R-:W-:Y:S01]  /*c710*/  F2FP.PACK_AB R68, R166, R191 ;  /* 0x000000bfa644723e */ /* 0x020fe200000000ff */
[----:B------:R-:W-:Y:S01]  /*c720*/  HMMA.16816.F32 R48, R52, R70, R48 ;  /* 0x000000463430723c */ /* 0x000fe20000001830 */
[----:B------:R-:W2:Y:S01]  /*c730*/  LDSM.16.MT88.4 R52, [R168+0xbc00] ;  /* 0x00bc0000a834783b */ /* 0x000ea20000004200 */
[----:B----4-:R-:W-:Y:S01]  /*c740*/  F2FP.PACK_AB R69, R164, R167 ;  /* 0x000000a7a445723e */ /* 0x010fe200000000ff */
[----:B------:R-:W-:-:S02]  /*c750*/  FADD.FTZ R191, R191, R116 ;  /* 0x00000074bfbf7221 */ /* 0x000fc40000010000 */
[----:B------:R-:W-:Y:S02]  /*c760*/  FADD.FTZ R167, R167, R66 ;  /* 0x00000042a7a77221 */ /* 0x000fe40000010000 */
[----:B------:R-:W-:Y:S01]  /*c770*/  F2FP.PACK_AB R70, R162, R165 ;  /* 0x000000a5a246723e */ /* 0x000fe200000000ff */
[----:B------:R-:W-:Y:S01]  /*c780*/  FADD.FTZ R166, R166, R191 ;  /* 0x000000bfa6a67221 */ /* 0x000fe20000010000 */
[----:B------:R-:W-:Y:S01]  /*c790*/  F2FP.PACK_AB R71, R138, R163 ;  /* 0x000000a38a47723e */ /* 0x000fe200000000ff */
[----:B------:R-:W-:Y:S02]  /*c7a0*/  FADD.FTZ R164, R164, R167 ;  /* 0x000000a7a4a47221 */ /* 0x000fe40000010000 */
[----:B------:R-:W-:Y:S02]  /*c7b0*/  FADD.FTZ R3, R165, R166 ;  /* 0x000000a6a5037221 */ /* 0x000fe40000010000 */
[----:B------:R-:W-:Y:S02]  /*c7c0*/  FADD.FTZ R163, R163, R164 ;  /* 0x000000a4a3a37221 */ /* 0x000fe40000010000 */
[----:B------:R-:W-:Y:S01]  /*c7d0*/  HMMA.16816.F32 R112, R68, R76, R4 ;  /* 0x0000004c4470723c */ /* 0x000fe20000001804 */
[----:B------:R-:W3:Y:S01]  /*c7e0*/  LDSM.16.MT88.4 R4, [R118+0xdc00] ;  /* 0x00dc00007604783b */ /* 0x000ee20000004200 */
[----:B------:R-:W-:-:S02]  /*c7f0*/  FADD.FTZ R3, R162, R3 ;  /* 0x00000003a2037221 */ /* 0x000fc40000010000 */
[----:B------:R-:W-:-:S04]  /*c800*/  FADD.FTZ R138, R138, R163 ;  /* 0x000000a38a8a7221 */ /* 0x000fc80000010000 */
[C---:B-1----:R-:W-:Y:S08]  /*c810*/  HMMA.16816.F32 R12, R68.reuse, R72, R12 ;  /* 0x00000048440c723c */ /* 0x042ff0000000180c */
[C---:B------:R-:W-:Y:S01]  /*c820*/  HMMA.16816.F32 R16, R68.reuse, R74, R16 ;  /* 0x0000004a4410723c */ /* 0x040fe20000001810 */
[----:B------:R-:W1:Y:S07]  /*c830*/  LDSM.16.MT88.4 R72, [R118+0xbc00] ;  /* 0x00bc00007648783b */ /* 0x000e6e0000004200 */
[C---:B------:R-:W-:Y:S01]  /*c840*/  HMMA.16816.F32 R8, R68.reuse, R78, R8 ;  /* 0x0000004e4408723c */ /* 0x040fe20000001808 */
[----:B------:R-:W-:Y:S07]  /*c850*/  LDSM.16.MT88.4 R76, [R168+0xe000] ;  /* 0x00e00000a84c783b */ /* 0x000fee0000004200 */
[C---:B--2---:R-:W-:Y:S08]  /*c860*/  HMMA.16816.F32 R20, R68.reuse, R52, R20 ;  /* 0x000000344414723c */ /* 0x044ff00000001814 */
[C---:B------:R-:W-:Y:S01]  /*c870*/  HMMA.16816.F32 R24, R68.reuse, R54, R24 ;  /* 0x000000364418723c */ /* 0x040fe20000001818 */
[----:B------:R-:W2:Y:S07]  /*c880*/  LDSM.16.MT88.4 R52, [R168+0xdc00] ;  /* 0x00dc0000a834783b */ /* 0x000eae0000004200 */
[C---:B---3--:R-:W-:Y:S08]  /*c890*/  HMMA.16816.F32 R44, R68.reuse, R4, R44 ;  /* 0x00000004442c723c */ /* 0x048ff0000000182c */
[C---:B-1----:R-:W-:Y:S08]  /*c8a0*/  HMMA.16816.F32 R28, R68.reuse, R72, R28 ;  /* 0x00000048441c723c */ /* 0x042ff0000000181c */
[C---:B------:R-:W-:Y:S08]  /*c8b0*/  HMMA.16816.F32 R32, R68.reuse, R74, R32 ;  /* 0x0000004a4420723c */ /* 0x040ff00000001820 */
[C---:B--2---:R-:W-:Y:S07]  /*c8c0*/  HMMA.16816.F32 R36, R68.reuse, R52, R36 ;  /* 0x000000344424723c */ /* 0x044fee0000001824 */
        /* <DEDUP_REMOVED lines=13> */
[----:B------:R-:W3:Y:S01]  /*c9a0*/  MUFU.EX2 R149, R149 ;  /* 0x0000009500957308 */ /* 0x000ee20000000800 */
[----:B-1----:R-:W-:Y:S01]  /*c9b0*/  F2FP.PACK_AB R4, R55, R54 ;  /* 0x000000363704723e */ /* 0x002fe200000000ff */
[----:B------:R-:W-:-:S04]  /*c9c0*/  FADD.FTZ R54, R54, R3 ;  /* 0x0000000336367221 */ /* 0x000fc80000010000 */
[----:B------:R-:W-:Y:S02]  /*c9d0*/  FADD.FTZ R55, R55, R54 ;  /* 0x0000003637377221 */ /* 0x000fe40000010000 */
[----:B------:R-:W1:Y:S01]  /*c9e0*/  MUFU.EX2 R50, R153 ;  /* 0x0000009900327308 */ /* 0x000e620000000800 */
[----:B--2---:R-:W-:Y:S01]  /*c9f0*/  F2FP.PACK_AB R6, R53, R52 ;  /* 0x000000343506723e */ /* 0x004fe200000000ff */
[----:B------:R-:W-:-:S04]  /*ca00*/  FADD.FTZ R52, R52, R55 ;  /* 0x0000003734347221 */ /* 0x000fc80000010000 */
[----:B------:R-:W-:Y:S02]  /*ca10*/  FADD.FTZ R53, R53, R52 ;  /* 0x0000003435357221 */ /* 0x000fe40000010000 */
[----:B------:R-:W-:Y:S01]  /*ca20*/  MUFU.EX2 R48, R48 ;  /* 0x0000003000307308 */ /* 0x000fe20000000800 */
[----:B---3--:R-:W-:-:S07]  /*ca30*/  FADD.FTZ R3, R149, R138 ;  /* 0x0000008a95037221 */ /* 0x008fce0000010000 */
[----:B------:R-:W2:Y:S01]  /*ca40*/  MUFU.EX2 R49, R49 ;  /* 0x0000003100317308 */ /* 0x000ea20000000800 */
[C---:B-1----:R-:W-:Y:S01]  /*ca50*/  F2FP.PACK_AB R5, R50.reuse, R149 ;  /* 0x000000953205723e */ /* 0x042fe200000000ff */
[----:B------:R-:W-:Y:S01]  /*ca60*/  FADD.FTZ R3, R50, R3 ;  /* 0x0000000332037221 */ /* 0x000fe20000010000 */
[----:B--2---:R-:W-:-:S03]  /*ca70*/  F2FP.PACK_AB R7, R49, R48 ;  /* 0x000000303107723e */ /* 0x004fc600000000ff */
[----:B------:R-:W-:-:S04]  /*ca80*/  FADD.FTZ R48, R48, R3 ;  /* 0x0000000330307221 */ /* 0x000fc80000010000 */
[----:B------:R-:W-:Y:S01]  /*ca90*/  FADD.FTZ R49, R49, R48 ;  /* 0x0000003031317221 */ /* 0x000fe20000010000 */
[C---:B------:R-:W-:Y:S08]  /*caa0*/  HMMA.16816.F32 R112, R4.reuse, R108, R112 ;  /* 0x0000006c0470723c */ /* 0x040ff00000001870 */
[C---:B------:R-:W-:Y:S01]  /*cab0*/  HMMA.16816.F32 R108, R4.reuse, R110, R8 ;  /* 0x0000006e046c723c */ /* 0x040fe20000001808 */
[----:B------:R-:W1:Y:S07]  /*cac0*/  LDSM.16.MT88.4 R8, [R118+0xe000] ;  /* 0x00e000007608783b */ /* 0x000e6e0000004200 */
[C---:B------:R-:W-:Y:S01]  /*cad0*/  HMMA.16816.F32 R104, R4.reuse, R100, R12 ;  /* 0x000000640468723c */ /* 0x040fe2000000180c */
[----:B------:R-:W2:Y:S07]  /*cae0*/  LDSM.16.MT88.4 R12, [R168+0xa400] ;  /* 0x00a40000a80c783b */ /* 0x000eae0000004200 */
[C---:B------:R-:W-:Y:S01]  /*caf0*/  HMMA.16816.F32 R100, R4.reuse, R102, R16 ;  /* 0x000000660464723c */ /* 0x040fe20000001810 */
[----:B------:R-:W3:Y:S07]  /*cb00*/  LDSM.16.MT88.4 R16, [R118+0xa400] ;  /* 0x00a400007610783b */ /* 0x000eee0000004200 */
[C---:B------:R-:W-:Y:S01]  /*cb10*/  HMMA.16816.F32 R88, R4.reuse, R84, R28 ;  /* 0x000000540458723c */ /* 0x040fe2000000181c */
[----:B------:R-:W4:Y:S07]  /*cb20*/  MUFU.EX2 R28, R140 ;  /* 0x0000008c001c7308 */ /* 0x000f2e0000000800 */
[C---:B------:R-:W-:Y:S01]  /*cb30*/  HMMA.16816.F32 R84, R4.reuse, R86, R32 ;  /* 0x000000560454723c */ /* 0x040fe20000001820 */
[----:B------:R-:W5:Y:S06]  /*cb40*/  MUFU.EX2 R31, R142 ;  /* 0x0000008e001f7308 */ /* 0x000f6c0000000800 */
[--C-:B------:R-:W-:Y:S01]  /*cb50*/  FFMA.FTZ R34, R143, c[0x0][0x23c], -R64.reuse ;  /* 0x00008f008f227a23 */ /* 0x100fe20000010840 */
[----:B------:R-:W-:Y:S01]  /*cb60*/  HMMA.16816.F32 R96, R4, R92, R20 ;  /* 0x0000005c0460723c */ /* 0x000fe20000001814 */
[--C-:B------:R-:W-:Y:S01]  /*cb70*/  FFMA.FTZ R35, R131, c[0x0][0x23c], -R64.reuse ;  /* 0x00008f0083237a23 */ /* 0x100fe20000010840 */
[----:B------:R-:W2:Y:S01]  /*cb80*/  MUFU.EX2 R29, R144 ;  /* 0x00000090001d7308 */ /* 0x000ea20000000800 */
[--C-:B------:R-:W-:Y:S01]  /*cb90*/  FFMA.FTZ R32, R137, c[0x0][0x23c], -R64.reuse ;  /* 0x00008f0089207a23 */ /* 0x100fe20000010840 */
[----:B------:R-:W-:Y:S01]  /*cba0*/  LDSM.16.MT88.4 R20, [R168+0xc800] ;  /* 0x00c80000a814783b */ /* 0x000fe20000004200 */
[----:B------:R-:W-:-:S02]  /*cbb0*/  FFMA.FTZ R33, R141, c[0x0][0x23c], -R64 ;  /* 0x00008f008d217a23 */ /* 0x000fc40000010840 */
[----:B----4-:R-:W-:Y:S01]  /*cbc0*/  FADD.FTZ R2, R28, R53 ;  /* 0x000000351c027221 */ /* 0x010fe20000010000 */
[----:B-1----:R-:W-:Y:S02]  /*cbd0*/  HMMA.16816.F32 R72, R4, R8, R44 ;  /* 0x000000080448723c */ /* 0x002fe4000000182c */
[----:B------:R-:W1:Y:S01]  /*cbe0*/  MUFU.EX2 R30, R146 ;  /* 0x00000092001e7308 */ /* 0x000e620000000800 */
[----:B-----5:R-:W-:-:S05]  /*cbf0*/  FADD.FTZ R2, R31, R2 ;  /* 0x000000021f027221 */ /* 0x020fca0000010000 */
[----:B------:R-:W-:Y:S01]  /*cc00*/  HMMA.16816.F32 R68, R4, R10, R68 ;  /* 0x0000000a0444723c */ /* 0x000fe20000001844 */
[----:B------:R-:W4:Y:S01]  /*cc10*/  LDSM.16.MT88.4 R8, [R168+0xc400] ;  /* 0x00c40000a808783b */ /* 0x000f220000004200 */
[----:B------:R-:W-:Y:S01]  /*cc20*/  MUFU.EX2 R34, R34 ;  /* 0x0000002200227308 */ /* 0x000fe20000000800 */
[----:B--2---:R-:W-:-:S05]  /*cc30*/  FADD.FTZ R3, R29, R2 ;  /* 0x000000021d037221 */ /* 0x004fca0000010000 */
[----:B------:R-:W-:Y:S01]  /*cc40*/  HMMA.16816.F32 R92, R4, R94, R24 ;  /* 0x0000005e045c723c */ /* 0x000fe20000001818 */
[----:B------:R-:W-:Y:S01]  /*cc50*/  LDSM.16.MT88.4 R24, [R118+0xa800] ;  /* 0x00a800007618783b */ /* 0x000fe20000004200 */
[----:B------:R-:W2:Y:S01]  /*cc60*/  MUFU.EX2 R35, R35 ;  /* 0x0000002300237308 */ /* 0x000ea20000000800 */
[----:B-1----:R-:W-:-:S05]  /*cc70*/  FADD.FTZ R3, R30, R3 ;  /* 0x000000031e037221 */ /* 0x002fca0000010000 */
[C---:B------:R-:W-:Y:S02]  /*cc80*/  HMMA.16816.F32 R80, R4.reuse, R76, R36 ;  /* 0x0000004c0450723c */ /* 0x040fe40000001824 */
[----:B------:R-:W-:Y:S06]  /*cc90*/  MUFU.EX2 R32, R32 ;  /* 0x0000002000207308 */ /* 0x000fec0000000800 */
[----:B------:R-:W-:Y:S02]  /*cca0*/  HMMA.16816.F32 R76, R4, R78, R40 ;  /* 0x0000004e044c723c */ /* 0x000fe40000001828 */
[----:B------:R-:W1:Y:S05]  /*ccb0*/  MUFU.EX2 R33, R33 ;  /* 0x0000002100217308 */ /* 0x000e6a0000000800 */
[----:B------:R-:W-:Y:S01]  /*ccc0*/  F2FP.PACK_AB R4, R31, R28 ;  /* 0x0000001c1f04723e */ /* 0x000fe200000000ff */
[--C-:B------:R-:W-:Y:S01]  /*ccd0*/  FFMA.FTZ R40, R127, c[0x0][0x23c], -R64.reuse ;  /* 0x00008f007f287a23 */ /* 0x100fe20000010840 */
[----:B--2---:R-:W-:Y:S01]  /*cce0*/  F2FP.PACK_AB R5, R35, R34 ;  /* 0x000000222305723e */ /* 0x004fe200000000ff */
[--C-:B------:R-:W-:Y:S01]  /*ccf0*/  FFMA.FTZ R43, R125, c[0x0][0x23c], -R64.reuse ;  /* 0x00008f007d2b7a23 */ /* 0x100fe20000010840 */
[----:B------:R-:W-:Y:S01]  /*cd00*/  F2FP.PACK_AB R6, R30, R29 ;  /* 0x0000001d1e06723e */ /* 0x000fe200000000ff */
[--C-:B------:R-:W-:Y:S01]  /*cd10*/  FFMA.FTZ R41, R67, c[0x0][0x23c], -R64.reuse ;  /* 0x00008f0043297a23 */ /* 0x100fe20000010840 */
[----:B------:R-:W-:Y:S01]  /*cd20*/  MUFU.EX2 R38, R148 ;  /* 0x0000009400267308 */ /* 0x000fe20000000800 */
[----:B------:R-:W-:-:S02]  /*cd30*/  FFMA.FTZ R42, R65, c[0x0][0x23c], -R64 ;  /* 0x00008f00412a7a23 */ /* 0x000fc40000010840 */
[----:B------:R-:W-:Y:S01]  /*cd40*/  FADD.FTZ R34, R34, R49 ;  /* 0x0000003122227221 */ /* 0x000fe20000010000 */
[----:B-1----:R-:W-:-:S03]  /*cd50*/  F2FP.PACK_AB R7, R33, R32 ;  /* 0x000000202107723e */ /* 0x002fc600000000ff */
[----:B------:R-:W-:Y:S01]  /*cd60*/  FADD.FTZ R35, R35, R34 ;  /* 0x0000002223237221 */ /* 0x000fe20000010000 */
[----:B------:R-:W-:Y:S03]  /*cd70*/  MUFU.EX2 R37, R150 ;  /* 0x0000009600257308 */ /* 0x000fe60000000800 */
[----:B------:R-:W-:Y:S01]  /*cd80*/  FADD.FTZ R32, R32, R35 ;  /* 0x0000002320207221 */ /* 0x000fe20000010000 */
[C---:B------:R-:W-:Y:S03]  /*cd90*/  HMMA.16816.F32 R112, R4.reuse, R12, R112 ;  /* 0x0000000c0470723c */ /* 0x040fe60000001870 */
[----:B------:R-:W-:Y:S01]  /*cda0*/  FADD.FTZ R33, R33, R32 ;  /* 0x0000002021217221 */ /* 0x000fe20000010000 */
[----:B------:R-:W-:Y:S04]  /*cdb0*/  MUFU.EX2 R36, R154 ;  /* 0x0000009a00247308 */ /* 0x000fe80000000800 */
[C---:B------:R-:W-:Y:S01]  /*cdc0*/  HMMA.16816.F32 R108, R4.reuse, R14, R108 ;  /* 0x0000000e046c723c */ /* 0x040fe2000000186c */
[----:B------:R-:W1:Y:S03]  /*cdd0*/  LDSM.16.MT88.4 R12, [R118+0xc400] ;  /* 0x00c40000760c783b */ /* 0x000e660000004200 */
[----:B------:R-:W-:Y:S04]  /*cde0*/  MUFU.EX2 R39, R157 ;  /* 0x0000009d00277308 */ /* 0x000fe80000000800 */
[C---:B---3--:R-:W-:Y:S04]  /*cdf0*/  HMMA.16816.F32 R104, R4.reuse, R16, R104 ;  /* 0x000000100468723c */ /* 0x048fe80000001868 */
[----:B------:R-:W2:Y:S04]  /*ce00*/  MUFU.EX2 R40, R40 ;  /* 0x0000002800287308 */ /* 0x000ea80000000800 */
[C---:B------:R-:W-:Y:S01]  /*ce10*/  HMMA.16816.F32 R100, R4.reuse, R18, R100 ;  /* 0x000000120464723c */ /* 0x040fe20000001864 */
[----:B------:R-:W3:Y:S03]  /*ce20*/  LDSM.16.MT88.4 R16, [R168+0xe400] ;  /* 0x00e40000a810783b */ /* 0x000ee60000004200 */
[----:B------:R-:W5:Y:S04]  /*ce30*/  MUFU.EX2 R43, R43 ;  /* 0x0000002b002b7308 */ /* 0x000f680000000800 */
[----:B----4-:R-:W-:Y:S04]  /*ce40*/  HMMA.16816.F32 R96, R4, R8, R96 ;  /* 0x000000080460723c */ /* 0x010fe80000001860 */
[----:B------:R-:W-:Y:S01]  /*ce50*/  MUFU.EX2 R41, R41 ;  /* 0x0000002900297308 */ /* 0x000fe20000000800 */
[----:B--2---:R-:W-:-:S03]  /*ce60*/  FADD.FTZ R2, R40, R33 ;  /* 0x0000002128027221 */ /* 0x004fc60000010000 */
[----:B------:R-:W-:Y:S01]  /*ce70*/  HMMA.16816.F32 R92, R4, R10, R92 ;  /* 0x0000000a045c723c */ /* 0x000fe2000000185c */
[----:B------:R-:W2:Y:S03]  /*ce80*/  LDSM.16.MT88.4 R8, [R118+0xe400] ;  /* 0x00e400007608783b */ /* 0x000ea60000004200 */
[----:B------:R-:W4:Y:S01]  /*ce90*/  MUFU.EX2 R42, R42 ;  /* 0x0000002a002a7308 */ /* 0x000f220000000800 */
[----:B-----5:R-:W-:-:S03]  /*cea0*/  FADD.FTZ R2, R43, R2 ;  /* 0x000000022b027221 */ /* 0x020fc60000010000 */
[C---:B-1----:R-:W-:Y:S08]  /*ceb0*/  HMMA.16816.F32 R88, R4.reuse, R12, R88 ;  /* 0x0000000c0458723c */ /* 0x042ff00000001858 */
[C---:B------:R-:W-:Y:S01]  /*cec0*/  HMMA.16816.F32 R84, R4.reuse, R14, R84 ;  /* 0x0000000e0454723c */ /* 0x040fe20000001854 */
[----:B------:R-:W1:Y:S07]  /*ced0*/  LDSM.16.MT88.4 R12, [R168+0xa800] ;  /* 0x00a80000a80c783b */ /* 0x000e6e0000004200 */
        /* <DEDUP_REMOVED lines=8> */
[----:B------:R-:W-:-:S02]  /*cf60*/  F2FP.PACK_AB R5, R43, R40 ;  /* 0x000000282b05723e */ /* 0x000fc400000000ff */
[----:B------:R-:W-:Y:S01]  /*cf70*/  F2FP.PACK_AB R6, R39, R36 ;  /* 0x000000242706723e */ /* 0x000fe200000000ff */
[----:B------:R-:W-:Y:S01]  /*cf80*/  FADD.FTZ R37, R37, R38 ;  /* 0x0000002625257221 */ /* 0x000fe20000010000 */
[----:B----4-:R-:W-:Y:S01]  /*cf90*/  F2FP.PACK_AB R7, R42, R41 ;  /* 0x000000292a07723e */ /* 0x010fe200000000ff */
[----:B------:R-:W-:Y:S01]  /*cfa0*/  FADD.FTZ R41, R41, R2 ;  /* 0x0000000229297221 */ /* 0x000fe20000010000 */
[----:B------:R-:W-:Y:S01]  /*cfb0*/  MOV R2, R56 ;  /* 0x0000003800027202 */ /* 0x000fe20000000f00 */
[----:B------:R-:W-:Y:S01]  /*cfc0*/  FADD.FTZ R36, R36, R37 ;  /* 0x0000002524247221 */ /* 0x000fe20000010000 */
[----:B------:R-:W-:Y:S01]  /*cfd0*/  MOV R3, R57 ;  /* 0x0000003900037202 */ /* 0x000fe20000000f00 */
[----:B------:R-:W-:Y:S02]  /*cfe0*/  FADD.FTZ R42, R42, R41 ;  /* 0x000000292a2a7221 */ /* 0x000fe40000010000 */
[----:B-1----:R-:W-:Y:S01]  /*cff0*/  HMMA.16816.F32 R112, R4, R12, R112 ;  /* 0x0000000c0470723c */ /* 0x002fe20000001870 */
[----:B------:R-:W-:-:S07]  /*d000*/  FADD.FTZ R39, R39, R36 ;  /* 0x0000002427277221 */ /* 0x000fce0000010000 */
[C---:B------:R-:W-:Y:S01]  /*d010*/  HMMA.16816.F32 R108, R4.reuse, R14, R108 ;  /* 0x0000000e046c723c */ /* 0x040fe2000000186c */
[----:B------:R-:W1:Y:S07]  /*d020*/  LDSM.16.MT88.4 R12, [R118+0xe800] ;  /* 0x00e80000760c783b */ /* 0x000e6e0000004200 */
[C---:B---3--:R-:W-:Y:S08]  /*d030*/  HMMA.16816.F32 R88, R4.reuse, R16, R88 ;  /* 0x000000100458723c */ /* 0x048ff00000001858 */
[C---:B------:R-:W-:Y:S01]  /*d040*/  HMMA.16816.F32 R84, R4.reuse, R18, R84 ;  /* 0x000000120454723c */ /* 0x040fe20000001854 */
[----:B------:R-:W3:Y:S07]  /*d050*/  LDSM.16.MT88.4 R16, [R118+0xac00] ;  /* 0x00ac00007610783b */ /* 0x000eee0000004200 */
[C---:B--2---:R-:W-:Y:S08]  /*d060*/  HMMA.16816.F32 R80, R4.reuse, R8, R80 ;  /* 0x000000080450723c */ /* 0x044ff00000001850 */
[C---:B------:R-:W-:Y:S01]  /*d070*/  HMMA.16816.F32 R76, R4.reuse, R10, R76 ;  /* 0x0000000a044c723c */ /* 0x040fe2000000184c */
[----:B------:R-:W2:Y:S07]  /*d080*/  LDSM.16.MT88.4 R8, [R168+0xcc00] ;  /* 0x00cc0000a808783b */ /* 0x000eae0000004200 */
[C---:B------:R-:W-:Y:S01]  /*d090*/  HMMA.16816.F32 R104, R4.reuse, R24, R104 ;  /* 0x000000180468723c */ /* 0x040fe20000001868 */
[----:B------:R-:W4:Y:S07]  /*d0a0*/  MUFU.EX2 R25, R160 ;  /* 0x000000a000197308 */ /* 0x000f2e0000000800 */
[C---:B------:R-:W-:Y:S01]  /*d0b0*/  HMMA.16816.F32 R100, R4.reuse, R26, R100 ;  /* 0x0000001a0464723c */ /* 0x040fe20000001864 */
[----:B------:R-:W-:Y:S07]  /*d0c0*/  MUFU.EX2 R27, R62 ;  /* 0x0000003e001b7308 */ /* 0x000fee0000000800 */
[C---:B------:R-:W-:Y:S01]  /*d0d0*/  HMMA.16816.F32 R96, R4.reuse, R20, R96 ;  /* 0x000000140460723c */ /* 0x040fe20000001860 */
[----:B------:R-:W5:Y:S07]  /*d0e0*/  MUFU.EX2 R24, R61 ;  /* 0x0000003d00187308 */ /* 0x000f6e0000000800 */
[C---:B------:R-:W-:Y:S01]  /*d0f0*/  HMMA.16816.F32 R92, R4.reuse, R22, R92 ;  /* 0x00000016045c723c */ /* 0x040fe2000000185c */
[----:B------:R-:W2:Y:S01]  /*d100*/  MUFU.EX2 R26, R60 ;  /* 0x0000003c001a7308 */ /* 0x000ea20000000800 */
[----:B------:R-:W3:Y:S06]  /*d110*/  LDSM.16.MT88.4 R20, [R168+0xac00] ;  /* 0x00ac0000a814783b */ /* 0x000eec0000004200 */
[C---:B-1----:R-:W-:Y:S08]  /*d120*/  HMMA.16816.F32 R72, R4.reuse, R12, R72 ;  /* 0x0000000c0448723c */ /* 0x042ff00000001848 */
[----:B------:R-:W-:Y:S01]  /*d130*/  HMMA.16816.F32 R68, R4, R14, R68 ;  /* 0x0000000e0444723c */ /* 0x000fe20000001844 */
[----:B------:R-:W1:Y:S06]  /*d140*/  LDSM.16.MT88.4 R12, [R118+0xcc00] ;  /* 0x00cc0000760c783b */ /* 0x000e6c0000004200 */
[----:B----4-:R-:W-:Y:S01]  /*d150*/  F2FP.PACK_AB R4, R25, R156 ;  /* 0x0000009c1904723e */ /* 0x010fe200000000ff */
[----:B------:R-:W-:Y:S01]  /*d160*/  FADD.FTZ R156, R156, R39 ;  /* 0x000000279c9c7221 */ /* 0x000fe20000010000 */
[----:B-----5:R-:W-:Y:S01]  /*d170*/  F2FP.PACK_AB R5, R24, R27 ;  /* 0x0000001b1805723e */ /* 0x020fe200000000ff */
[----:B------:R-:W-:Y:S01]  /*d180*/  FADD.FTZ R27, R27, R42 ;  /* 0x0000002a1b1b7221 */ /* 0x000fe20000010000 */
[----:B------:R-:W-:Y:S01]  /*d190*/  F2FP.PACK_AB R6, R136, R159 ;  /* 0x0000009f8806723e */ /* 0x000fe200000000ff */
[----:B------:R-:W-:Y:S01]  /*d1a0*/  FADD.FTZ R156, R25, R156 ;  /* 0x0000009c199c7221 */ /* 0x000fe20000010000 */
[----:B--2---:R-:W-:Y:S01]  /*d1b0*/  F2FP.PACK_AB R7, R195, R26 ;  /* 0x0000001ac307723e */ /* 0x004fe200000000ff */
        /* <DEDUP_REMOVED lines=8> */
[C---:B------:R-:W-:Y:S08]  /*d240*/  HMMA.16816.F32 R96, R4.reuse, R8, R96 ;  /* 0x000000080460723c */ /* 0x040ff00000001860 */
[C---:B------:R-:W-:Y:S01]  /*d250*/  HMMA.16816.F32 R92, R4.reuse, R10, R92 ;  /* 0x0000000a045c723c */ /* 0x040fe2000000185c */
[----:B------:R-:W3:Y:S07]  /*d260*/  LDSM.16.MT88.4 R8, [R118+0xec00] ;  /* 0x00ec00007608783b */ /* 0x000eee0000004200 */
[C---:B------:R-:W-:Y:S08]  /*d270*/  HMMA.16816.F32 R112, R4.reuse, R20, R112 ;  /* 0x000000140470723c */ /* 0x040ff00000001870 */
[C---:B------:R-:W-:Y:S08]  /*d280*/  HMMA.16816.F32 R108, R4.reuse, R22, R108 ;  /* 0x00000016046c723c */ /* 0x040ff0000000186c */
[C---:B-1----:R-:W-:Y:S08]  /*d290*/  HMMA.16816.F32 R88, R4.reuse, R12, R88 ;  /* 0x0000000c0458723c */ /* 0x042ff00000001858 */
[C---:B------:R-:W-:Y:S08]  /*d2a0*/  HMMA.16816.F32 R84, R4.reuse, R14, R84 ;  /* 0x0000000e0454723c */ /* 0x040ff00000001854 */
[C---:B--2---:R-:W-:Y:S08]  /*d2b0*/  HMMA.16816.F32 R80, R4.reuse, R16, R80 ;  /* 0x000000100450723c */ /* 0x044ff00000001850 */
[C---:B------:R-:W-:Y:S08]  /*d2c0*/  HMMA.16816.F32 R76, R4.reuse, R18, R76 ;  /* 0x00000012044c723c */ /* 0x040ff0000000184c */
[C---:B---3--:R-:W-:Y:S08]  /*d2d0*/  HMMA.16816.F32 R72, R4.reuse, R8, R72 ;  /* 0x000000080448723c */ /* 0x048ff00000001848 */
[----:B------:R-:W-:Y:S08]  /*d2e0*/  HMMA.16816.F32 R68, R4, R10, R68 ;  /* 0x0000000a0444723c */ /* 0x000ff00000001844 */
.L_x_1910:
        /* <DEDUP_REMOVED lines=9> */
.L_x_1922:
        /* <DEDUP_REMOVED lines=64> */
.L_x_1919:
[----:B------:R-:W-:Y:S02]  /*d780*/  ISETP.GE.AND P4, PT, R182, c[0x0][0x220], PT ;  /* 0x00008800b6007a0c */ /* 0x000fe40003f86270 */
[C---:B------:R-:W-:Y:S02]  /*d790*/  LEA R2, P1, R66.reuse, R196, 0x1 ;  /* 0x000000c442027211 */ /* 0x040fe400078208ff */
        /* <DEDUP_REMOVED lines=44> */
[----:B------:R-:W-:Y:S05]  /*da60*/  ISETP.GE.AND P0, PT, R178, 0x2, PT ;  /* 0x00000002b200780c */ /* 0x000fea0003f06270 */
        /* <DEDUP_REMOVED lines=46> */
[----:B------:R-:W1:Y:S08]  /*dd50*/  LDSM.16.M88.4 R124, [R170+0x3000] ;  /* 0x00300000aa7c783b */ /* 0x000e700000000200 */
[----:B------:R-:W2:Y:S08]  /*dd60*/  LDSM.16.M88.4 R128, [R170+0x3400] ;  /* 0x00340000aa80783b */ /* 0x000eb00000000200 */
[----:B------:R-:W2:Y:S08]  /*dd70*/  LDSM.16.M88.4 R132, [R170+0x3800] ;  /* 0x00380000aa84783b */ /* 0x000eb00000000200 */
[----:B------:R-:W0:Y:S08]  /*dd80*/  LDGDEPBAR ;  /* 0x00000000000079af */ /* 0x000e300000000000 */
[----:B------:R-:W3:Y:S01]  /*dd90*/  LDSM.16.M88.4 R136, [R170+0x3c00] ;  /* 0x003c0000aa88783b */ /* 0x000ee20000000200 */
[C---:B-1----:R-:W-:Y:S07]  /*dda0*/  HMMA.16816.F32 R4, R120.reuse, R124, RZ ;  /* 0x0000007c7804723c */ /* 0x042fee00000018ff */
[----:B------:R-:W1:Y:S01]  /*ddb0*/  LDSM.16.M88.4 R140, [R170+0x4000] ;  /* 0x00400000aa8c783b */ /* 0x000e620000000200 */
[C---:B------:R-:W-:Y:S07]  /*ddc0*/  HMMA.16816.F32 R8, R120.reuse, R126, RZ ;  /* 0x0000007e7808723c */ /* 0x040fee00000018ff */
[----:B------:R-:W1:Y:S01]  /*ddd0*/  LDSM.16.M88.4 R144, [R170+0x4400] ;  /* 0x00440000aa90783b */ /* 0x000e620000000200 */
[C---:B--2---:R-:W-:Y:S07]  /*dde0*/  HMMA.16816.F32 R12, R120.reuse, R128, RZ ;  /* 0x00000080780c723c */ /* 0x044fee00000018ff */
[----:B------:R-:W2:Y:S01]  /*ddf0*/  LDSM.16.M88.4 R148, [R170+0x4800] ;  /* 0x00480000aa94783b */ /* 0x000ea20000000200 */
[C---:B------:R-:W-:Y:S07]  /*de00*/  HMMA.16816.F32 R16, R120.reuse, R130, RZ ;  /* 0x000000827810723c */ /* 0x040fee00000018ff */
[----:B------:R-:W2:Y:S01]  /*de10*/  LDSM.16.M88.4 R152, [R170+0x4c00] ;  /* 0x004c0000aa98783b */ /* 0x000ea20000000200 */
[C---:B------:R-:W-:Y:S07]  /*de20*/  HMMA.16816.F32 R20, R120.reuse, R132, RZ ;  /* 0x000000847814723c */ /* 0x040fee00000018ff */
[----:B------:R-:W-:Y:S01]  /*de30*/  LDSM.16.M88.4 R156, [R169] ;  /* 0x00000000a99c783b */ /* 0x000fe20000000200 */
[C---:B------:R-:W-:Y:S07]  /*de40*/  HMMA.16816.F32 R24, R120.reuse, R134, RZ ;  /* 0x000000867818723c */ /* 0x040fee00000018ff */
[----:B------:R-:W2:Y:S01]  /*de50*/  LDSM.16.M88.4 R160, [R119+0x3000] ;  /* 0x0030000077a0783b */ /* 0x000ea20000000200 */
[C---:B---3--:R-:W-:Y:S07]  /*de60*/  HMMA.16816.F32 R28, R120.reuse, R136, RZ ;  /* 0x00000088781c723c */ /* 0x048fee00000018ff */
[----:B------:R-:W3:Y:S01]  /*de70*/  LDSM.16.M88.4 R164, [R119+0x3400] ;  /* 0x0034000077a4783b */ /* 0x000ee20000000200 */
[C---:B------:R-:W-:Y:S07]  /*de80*/  HMMA.16816.F32 R32, R120.reuse, R138, RZ ;  /* 0x0000008a7820723c */ /* 0x040fee00000018ff */
[----:B------:R-:W-:Y:S01]  /*de90*/  LDSM.16.M88.4 R124, [R119+0x3c00] ;  /* 0x003c0000777c783b */ /* 0x000fe20000000200 */
[C---:B-1----:R-:W-:Y:S07]  /*dea0*/  HMMA.16816.F32 R36, R120.reuse, R140, RZ ;  /* 0x0000008c7824723c */ /* 0x042fee00000018ff */
[----:B------:R-:W-:Y:S01]  /*deb0*/  LDSM.16.M88.4 R128, [R119+0x4400] ;  /* 0x004400007780783b */ /* 0x000fe20000000200 */
[C---:B------:R-:W-:Y:S07]  /*dec0*/  HMMA.16816.F32 R40, R120.reuse, R142, RZ ;  /* 0x0000008e7828723c */ /* 0x040fee00000018ff */
[----:B------:R-:W-:Y:S01]  /*ded0*/  LDSM.16.M88.4 R132, [R170+0x5c00] ;  /* 0x005c0000aa84783b */ /* 0x000fe20000000200 */
[C---:B------:R-:W-:Y:S08]  /*dee0*/  HMMA.16816.F32 R44, R120.reuse, R144, RZ ;  /* 0x00000090782c723c */ /* 0x040ff000000018ff */
[C---:B------:R-:W-:Y:S08]  /*def0*/  HMMA.16816.F32 R48, R120.reuse, R146, RZ ;  /* 0x000000927830723c */ /* 0x040ff000000018ff */
[C---:B--2---:R-:W-:Y:S08]  /*df00*/  HMMA.16816.F32 R52, R120.reuse, R148, RZ ;  /* 0x000000947834723c */ /* 0x044ff000000018ff */
[C---:B------:R-:W-:Y:S08]  /*df10*/  HMMA.16816.F32 R56, R120.reuse, R150, RZ ;  /* 0x000000967838723c */ /* 0x040ff000000018ff */
[C---:B------:R-:W-:Y:S08]  /*df20*/  HMMA.16816.F32 R60, R120.reuse, R152, RZ ;  /* 0x00000098783c723c */ /* 0x040ff000000018ff */
[----:B------:R-:W-:Y:S01]  /*df30*/  HMMA.16816.F32 R64, R120, R154, RZ ;  /* 0x0000009a7840723c */ /* 0x000fe200000018ff */
[----:B------:R-:W1:Y:S07]  /*df40*/  LDSM.16.M88.4 R120, [R119+0x3800] ;  /* 0x003800007778783b */ /* 0x000e6e0000000200 */
[C---:B------:R-:W-:Y:S08]  /*df50*/  HMMA.16816.F32 R4, R156.reuse, R160, R4 ;  /* 0x000000a09c04723c */ /* 0x040ff00000001804 */
[C---:B------:R-:W-:Y:S08]  /*df60*/  HMMA.16816.F32 R8, R156.reuse, R162, R8 ;  /* 0x000000a29c08723c */ /* 0x040ff00000001808 */
[C---:B---3--:R-:W-:Y:S08]  /*df70*/  HMMA.16816.F32 R12, R156.reuse, R164, R12 ;  /* 0x000000a49c0c723c */ /* 0x048ff0000000180c */
        /* <DEDUP_REMOVED lines=43> */
[----:B------:R-:W-:Y:S01]  /*e230*/  LDSM.16.M88.4 R132, [R119+0x5c00] ;  /* 0x005c00007784783b */ /* 0x000fe20000000200 */
        /* <DEDUP_REMOVED lines=54> */
[----:B------:R-:W2:Y:S03]  /*e5a0*/  LDSM.16.M88.4 R120, [R119+0x7c00] ;  /* 0x007c00007778783b */ /* 0x000ea60000000200 */
[----:B------:R-:W-:Y:S02]  /*e5b0*/  FMUL.FTZ R205, R4, c[0x0][0x2ec] ;  /* 0x0000bb0004cd7a20 */ /* 0x000fe40000410000 */
[----:B------:R-:W-:Y:S02]  /*e5c0*/  FMUL.FTZ R207, R5, c[0x0][0x2ec] ;  /* 0x0000bb0005cf7a20 */ /* 0x000fe40000410000 */
[----:B-----5:R-:W-:Y:S02]  /*e5d0*/  FMUL.FTZ R209, R6, c[0x0][0x2ec] ;  /* 0x0000bb0006d17a20 */ /* 0x020fe40000410000 */
[----:B------:R-:W3:Y:S02]  /*e5e0*/  MUFU.TANH R205, R205 ;  /* 0x000000cd00cd7308 */ /* 0x000ee40000002400 */
[----:B------:R-:W-:Y:S02]  /*e5f0*/  FMUL.FTZ R211, R7, c[0x0][0x2ec] ;  /* 0x0000bb0007d37a20 */ /* 0x000fe40000410000 */
[----:B------:R-:W-:Y:S02]  /*e600*/  FMUL.FTZ R213, R8, c[0x0][0x2ec] ;  /* 0x0000bb0008d57a20 */ /* 0x000fe40000410000 */
[----:B------:R-:W-:Y:S02]  /*e610*/  FMUL.FTZ R215, R9, c[0x0][0x2ec] ;  /* 0x0000bb0009d77a20 */ /* 0x000fe40000410000 */
[----:B------:R-:W-:Y:S02]  /*e620*/  FMUL.FTZ R217, R10, c[0x0][0x2ec] ;  /* 0x0000bb000ad97a20 */ /* 0x000fe40000410000 */
        /* <DEDUP_REMOVED lines=8> */
[----:B------:R-:W5:Y:S03]  /*e6b0*/  LDSM.16.M88.4 R128, [R119+0x8000] ;  /* 0x008000007780783b */ /* 0x000f660000000200 */
[----:B------:R-:W-:Y:S02]  /*e6c0*/  FMUL.FTZ R202, R15, c[0x0][0x2ec] ;  /* 0x0000bb000fca7a20 */ /* 0x000fe40000410000 */
[----:B------:R-:W-:Y:S02]  /*e6d0*/  FMUL.FTZ R203, R16, c[0x0][0x2ec] ;  /* 0x0000bb0010cb7a20 */ /* 0x000fe40000410000 */
[----:B------:R-:W1:Y:S01]  /*e6e0*/  MUFU.TANH R211, R211 ;  /* 0x000000d300d37308 */ /* 0x000e620000002400 */
[C---:B--2---:R-:W-:Y:S03]  /*e6f0*/  HMMA.16816.F32 R28, R124.reuse, R120, R28 ;  /* 0x000000787c1c723c */ /* 0x044fe6000000181c */
[----:B------:R-:W-:Y:S02]  /*e700*/  FMUL.FTZ R201, R17, c[0x0][0x2ec] ;  /* 0x0000bb0011c97a20 */ /* 0x000fe40000410000 */
[----:B------:R-:W-:Y:S03]  /*e710*/  FMUL.FTZ R227, R18, c[0x0][0x2ec] ;  /* 0x0000bb0012e37a20 */ /* 0x000fe60000410000 */
[C---:B------:R-:W-:Y:S01]  /*e720*/  HMMA.16816.F32 R32, R124.reuse, R122, R32 ;  /* 0x0000007a7c20723c */ /* 0x040fe20000001820 */
[----:B------:R-:W2:Y:S01]  /*e730*/  MUFU.TANH R213, R213 ;  /* 0x000000d500d57308 */ /* 0x000ea20000002400 */
[----:B------:R-:W1:Y:S02]  /*e740*/  LDSM.16.M88.4 R120, [R119+0x8400] ;  /* 0x008400007778783b */ /* 0x000e640000000200 */
[----:B------:R-:W-:Y:S02]  /*e750*/  FMUL.FTZ R196, R21, c[0x0][0x2ec] ;  /* 0x0000bb0015c47a20 */ /* 0x000fe40000410000 */
[----:B------:R-:W-:Y:S02]  /*e760*/  FMUL.FTZ R225, R19, c[0x0][0x2ec] ;  /* 0x0000bb0013e17a20 */ /* 0x000fe40000410000 */
[----:B------:R-:W-:Y:S03]  /*e770*/  FMUL.FTZ R206, R24, c[0x0][0x2ec] ;  /* 0x0000bb0018ce7a20 */ /* 0x000fe60000410000 */
[----:B------:R2:W1:Y:S01]  /*e780*/  MUFU.TANH R167, R196 ;  /* 0x000000c400a77308 */ /* 0x0004620000002400 */
[----:B------:R-:W-:Y:S02]  /*e790*/  FMUL.FTZ R197, R26, c[0x0][0x2ec] ;  /* 0x0000bb001ac57a20 */ /* 0x000fe40000410000 */
[----:B------:R-:W-:Y:S02]  /*e7a0*/  FMUL.FTZ R208, R25, c[0x0][0x2ec] ;  /* 0x0000bb0019d07a20 */ /* 0x000fe40000410000 */
[----:B------:R-:W-:Y:S02]  /*e7b0*/  FMUL.FTZ R210, R30, c[0x0][0x2ec] ;  /* 0x0000bb001ed27a20 */ /* 0x000fe40000410000 */
[----:B------:R-:W-:Y:S02]  /*e7c0*/  FMUL.FTZ R214, R28, c[0x0][0x2ec] ;  /* 0x0000bb001cd67a20 */ /* 0x000fe40000410000 */
[----:B------:R-:W-:Y:S01]  /*e7d0*/  FMUL.FTZ R212, R29, c[0x0][0x2ec] ;  /* 0x0000bb001dd47a20 */ /* 0x000fe20000410000 */
[----:B------:R3:W3:Y:S01]  /*e7e0*/  MUFU.TANH R165, R206 ;  /* 0x000000ce00a57308 */ /* 0x0006e20000002400 */
[----:B----4-:R-:W-:Y:S02]  /*e7f0*/  FMUL.FTZ R199, R20, c[0x0][0x2ec] ;  /* 0x0000bb0014c77a20 */ /* 0x010fe40000410000 */
[----:B------:R-:W-:Y:S01]  /*e800*/  FMUL.FTZ R200, R22, c[0x0][0x2ec] ;  /* 0x0000bb0016c87a20 */ /* 0x000fe20000410000 */
[C---:B-----5:R-:W-:Y:S03]  /*e810*/  HMMA.16816.F32 R36, R124.reuse, R128, R36 ;  /* 0x000000807c24723c */ /* 0x060fe60000001824 */
[----:B------:R-:W-:Y:S02]  /*e820*/  FMUL.FTZ R198, R23, c[0x0][0x2ec] ;  /* 0x0000bb0017c67a20 */ /* 0x000fe40000410000 */
[----:B------:R-:W-:Y:S01]  /*e830*/  FMUL.FTZ R216, R33, c[0x0][0x2ec] ;  /* 0x0000bb0021d87a20 */ /* 0x000fe20000410000 */
[----:B------:R4:W4:Y:S02]  /*e840*/  MUFU.TANH R166, R197 ;  /* 0x000000c500a67308 */ /* 0x0009240000002400 */
[C---:B------:R-:W-:Y:S01]  /*e850*/  HMMA.16816.F32 R40, R124.reuse, R130, R40 ;  /* 0x000000827c28723c */ /* 0x040fe20000001828 */
[----:B------:R-:W5:Y:S03]  /*e860*/  LDSM.16.M88.4 R128, [R119+0x8800] ;  /* 0x008800007780783b */ /* 0x000f660000000200 */
[----:B--2---:R-:W-:Y:S04]  /*e870*/  FMUL.FTZ R196, R27, c[0x0][0x2ec] ;  /* 0x0000bb001bc47a20 */ /* 0x004fe80000410000 */
[----:B------:R2:W2:Y:S01]  /*e880*/  MUFU.TANH R164, R196 ;  /* 0x000000c400a47308 */ /* 0x0004a20000002400 */
[C---:B-1----:R-:W-:Y:S03]  /*e890*/  HMMA.16816.F32 R44, R124.reuse, R120, R44 ;  /* 0x000000787c2c723c */ /* 0x042fe6000000182c */
[----:B---3--:R-:W-:Y:S04]  /*e8a0*/  FMUL.FTZ R206, R32, c[0x0][0x2ec] ;  /* 0x0000bb0020ce7a20 */ /* 0x008fe80000410000 */
[----:B------:R-:W-:Y:S01]  /*e8b0*/  FMUL.FTZ R229, R37, c[0x0][0x2ec] ;  /* 0x0000bb0025e57a20 */ /* 0x000fe20000410000 */
[C---:B------:R-:W-:Y:S01]  /*e8c0*/  HMMA.16816.F32 R48, R124.reuse, R122, R48 ;  /* 0x0000007a7c30723c */ /* 0x040fe20000001830 */
[----:B------:R1:W3:Y:S01]  /*e8d0*/  MUFU.TANH R149, R208 ;  /* 0x000000d000957308 */ /* 0x0002e20000002400 */
[----:B------:R-:W3:Y:S01]  /*e8e0*/  LDSM.16.M88.4 R120, [R119+0x8c00] ;  /* 0x008c00007778783b */ /* 0x000ee20000000200 */
[----:B------:R-:W-:Y:S04]  /*e8f0*/  DEPBAR.LE SB0, 0x0 ;  /* 0x000080000000791a */ /* 0x000fe80000000000 */
[----:B----4-:R-:W-:Y:S02]  /*e900*/  FMUL.FTZ R197, R34, c[0x0][0x2ec] ;  /* 0x0000bb0022c57a20 */ /* 0x010fe40000410000 */
[----:B------:R-:W-:Y:S02]  /*e910*/  FMUL.FTZ R231, R40, c[0x0][0x2ec] ;  /* 0x0000bb0028e77a20 */ /* 0x000fe40000410000 */
[----:B------:R4:W3:Y:S01]  /*e920*/  MUFU.TANH R159, R206 ;  /* 0x000000ce009f7308 */ /* 0x0008e20000002400 */
[----:B------:R-:W-:Y:S01]  /*e930*/  BAR.SYNC.DEFER_BLOCKING 0x0 ;  /* 0x0000000000007b1d */ /* 0x000fe20000010000 */
[----:B------:R-:W-:Y:S02]  /*e940*/  FMUL.FTZ R235, R42, c[0x0][0x2ec] ;  /* 0x0000bb002aeb7a20 */ /* 0x000fe40000410000 */
[----:B--2---:R-:W-:Y:S02]  /*e950*/  FMUL.FTZ R196, R35, c[0x0][0x2ec] ;  /* 0x0000bb0023c47a20 */ /* 0x004fe40000410000 */
[----:B------:R-:W-:Y:S04]  /*e960*/  FMUL.FTZ R233, R43, c[0x0][0x2ec] ;  /* 0x0000bb002be97a20 */ /* 0x000fe80000410000 */
[----:B------:R2:W2:Y:S01]  /*e970*/  MUFU.TANH R160, R197 ;  /* 0x000000c500a07308 */ /* 0x0004a20000002400 */
[C---:B-----5:R-:W-:Y:S05]  /*e980*/  HMMA.16816.F32 R52, R124.reuse, R128, R52 ;  /* 0x000000807c34723c */ /* 0x060fea0000001834 */
[----:B-1----:R-:W-:Y:S04]  /*e990*/  FMUL.FTZ R208, R31, c[0x0][0x2ec] ;  /* 0x0000bb001fd07a20 */ /* 0x002fe80000410000 */
[----:B------:R1:W1:Y:S01]  /*e9a0*/  MUFU.TANH R158, R196 ;  /* 0x000000c4009e7308 */ /* 0x0002620000002400 */
[C---:B------:R-:W-:Y:S03]  /*e9b0*/  HMMA.16816.F32 R56, R124.reuse, R130, R56 ;  /* 0x000000827c38723c */ /* 0x040fe60000001838 */
[----:B----4-:R-:W-:Y:S06]  /*e9c0*/  FMUL.FTZ R206, R39, c[0x0][0x2ec] ;  /* 0x0000bb0027ce7a20 */ /* 0x010fec0000410000 */
[----:B------:R4:W4:Y:S01]  /*e9d0*/  MUFU.TANH R156, R210 ;  /* 0x000000d2009c7308 */ /* 0x0009220000002400 */
[C---:B---3--:R-:W-:Y:S03]  /*e9e0*/  HMMA.16816.F32 R60, R124.reuse, R120, R60 ;  /* 0x000000787c3c723c */ /* 0x048fe6000000183c */
[----:B--2---:R-:W-:Y:S05]  /*e9f0*/  FMUL.FTZ R197, R46, c[0x0][0x2ec] ;  /* 0x0000bb002ec57a20 */ /* 0x004fea0000410000 */
[----:B------:R-:W-:Y:S01]  /*ea00*/  HMMA.16816.F32 R64, R124, R122, R64 ;  /* 0x0000007a7c40723c */ /* 0x000fe20000001840 */
[----:B------:R2:W3:Y:S03]  /*ea10*/  MUFU.TANH R162, R208 ;  /* 0x000000d000a27308 */ /* 0x0004e60000002400 */
[----:B-1----:R-:W-:Y:S02]  /*ea20*/  FMUL.FTZ R196, R41, c[0x0][0x2ec] ;  /* 0x0000bb0029c47a20 */ /* 0x002fe40000410000 */
[----:B------:R-:W-:Y:S05]  /*ea30*/  FMUL.FTZ R237, R57, c[0x0][0x2ec] ;  /* 0x0000bb0039ed7a20 */ /* 0x000fea0000410000 */
[----:B------:R1:W1:Y:S01]  /*ea40*/  MUFU.TANH R152, R206 ;  /* 0x000000ce00987308 */ /* 0x0002620000002400 */
[----:B----4-:R-:W-:Y:S04]  /*ea50*/  FMUL.FTZ R210, R36, c[0x0][0x2ec] ;  /* 0x0000bb0024d27a20 */ /* 0x010fe80000410000 */
[----:B------:R-:W-:Y:S05]  /*ea60*/  FMUL.FTZ R239, R60, c[0x0][0x2ec] ;  /* 0x0000bb003cef7a20 */ /* 0x000fea0000410000 */
[----:B------:R4:W3:Y:S03]  /*ea70*/  MUFU.TANH R147, R196 ;  /* 0x000000c400937308 */ /* 0x0008e60000002400 */
[----:B------:R-:W-:Y:S02]  /*ea80*/  FMUL.FTZ R65, R65, c[0x0][0x2ec] ;  /* 0x0000bb0041417a20 */ /* 0x000fe40000410000 */
[----:B--2---:R-:W-:Y:S02]  /*ea90*/  FMUL.FTZ R208, R38, c[0x0][0x2ec] ;  /* 0x0000bb0026d07a20 */ /* 0x004fe40000410000 */
[----:B------:R-:W-:Y:S02]  /*eaa0*/  FMUL.FTZ R66, R66, c[0x0][0x2ec] ;  /* 0x0000bb0042427a20 */ /* 0x000fe40000410000 */
[----:B------:R-:W-:Y:S01]  /*eab0*/  FMUL.FTZ R67, R67, c[0x0][0x2ec] ;  /* 0x0000bb0043437a20 */ /* 0x000fe20000410000 */
[----:B------:R2:W2:Y:S01]  /*eac0*/  MUFU.TANH R148, R197 ;  /* 0x000000c500947308 */ /* 0x0004a20000002400 */
[----:B-1----:R-:W-:Y:S09]  /*ead0*/  FMUL.FTZ R206, R45, c[0x0][0x2ec] ;  /* 0x0000bb002dce7a20 */ /* 0x002ff20000410000 */
[----:B------:R1:W1:Y:S01]  /*eae0*/  MUFU.TANH R155, R210 ;  /* 0x000000d2009b7308 */ /* 0x0002620000002400 */
[----:B----4-:R-:W-:Y:S09]  /*eaf0*/  FMUL.FTZ R196, R47, c[0x0][0x2ec] ;  /* 0x0000bb002fc47a20 */ /* 0x010ff20000410000 */
[----:B------:R4:W3:Y:S01]  /*eb00*/  MUFU.TANH R154, R208 ;  /* 0x000000d0009a7308 */ /* 0x0008e20000002400 */
[----:B--2---:R-:W-:Y:S09]  /*eb10*/  FMUL.FTZ R197, R51, c[0x0][0x2ec] ;  /* 0x0000bb0033c57a20 */ /* 0x004ff20000410000 */
        /* <DEDUP_REMOVED lines=30> */
[----:B------:R-:W2:Y:S01]  /*ed00*/  MUFU.TANH R215, R215 ;  /* 0x000000d700d77308 */ /* 0x000ea20000002400 */
[----:B-1----:R-:W-:Y:S09]  /*ed10*/  MOV R196, R2 ;  /* 0x0000000200c47202 */ /* 0x002ff20000000f00 */
[----:B------:R-:W1:Y:S01]  /*ed20*/  MUFU.TANH R217, R217 ;  /* 0x000000d900d97308 */ /* 0x000e620000002400 */
[----:B----4-:R-:W-:Y:S09]  /*ed30*/  MOV R197, R3 ;  /* 0x0000000300c57202 */ /* 0x010ff20000000f00 */
[----:B------:R-:W4:Y:S10]  /*ed40*/  MUFU.TANH R219, R219 ;  /* 0x000000db00db7308 */ /* 0x000f340000002400 */
        /* <DEDUP_REMOVED lines=12> */
[----:B------:R-:W1:Y:S10]  /*ee10*/  MUFU.TANH R229, R229 ;  /* 0x000000e500e57308 */ /* 0x000e740000002400 */
[----:B------:R-:W1:Y:S10]  /*ee20*/  MUFU.TANH R231, R231 ;  /* 0x000000e700e77308 */ /* 0x000e740000002400 */
[----:B------:R-:W1:Y:S10]  /*ee30*/  MUFU.TANH R235, R235 ;  /* 0x000000eb00eb7308 */ /* 0x000e740000002400 */
[----:B------:R-:W1:Y:S10]  /*ee40*/  MUFU.TANH R233, R233 ;  /* 0x000000e900e97308 */ /* 0x000e740000002400 */
[----:B------:R1:W1:Y:S10]  /*ee50*/  MUFU.TANH R135, R214 ;  /* 0x000000d600877308 */ /* 0x0002740000002400 */
[----:B------:R1:W1:Y:S10]  /*ee60*/  MUFU.TANH R131, R212 ;  /* 0x000000d400837308 */ /* 0x0002740000002400 */
[----:B------:R-:W1:Y:S10]  /*ee70*/  MUFU.TANH R237, R237 ;  /* 0x000000ed00ed7308 */ /* 0x000e740000002400 */
[----:B------:R-:W1:Y:S10]  /*ee80*/  MUFU.TANH R239, R239 ;  /* 0x000000ef00ef7308 */ /* 0x000e740000002400 */
[----:B------:R1:W1:Y:S10]  /*ee90*/  MUFU.TANH R121, R210 ;  /* 0x000000d200797308 */ /* 0x0002740000002400 */
[----:B------:R1:W1:Y:S10]  /*eea0*/  MUFU.TANH R126, R208 ;  /* 0x000000d0007e7308 */ /* 0x0002740000002400 */
[----:B------:R1:W1:Y:S10]  /*eeb0*/  MUFU.TANH R125, R206 ;  /* 0x000000ce007d7308 */ /* 0x0002740000002400 */
[----:B------:R1:W1:Y:S10]  /*eec0*/  MUFU.TANH R124, R65 ;  /* 0x00000041007c7308 */ /* 0x0002740000002400 */
[----:B------:R1:W1:Y:S10]  /*eed0*/  MUFU.TANH R53, R66 ;  /* 0x0000004200357308 */ /* 0x0002740000002400 */
[----:B------:R1:W1:Y:S01]  /*eee0*/  MUFU.TANH R52, R67 ;  /* 0x0000004300347308 */ /* 0x0002620000002400 */
        /* <DEDUP_REMOVED lines=11> */
[----:B------:R-:W-:Y:S02]  /*efa0*/  IADD3 R9, R9, -0x80, RZ ;  /* 0xffffff8009097810 */ /* 0x000fe40007ffe0ff */
[----:B------:R-:W-:Y:S02]  /*efb0*/  IABS R5, R8 ;  /* 0x0000000800057213 */ /* 0x000fe40000000000 */
[----:B------:R-:W-:Y:S03]  /*efc0*/  LOP3.LUT R8, R8, c[0x0][0x2d0], RZ, 0x3c, !PT ;  /* 0x0000b40008087a12 */ /* 0x000fe600078e3cff */
[----:B--2---:R-:W2:Y:S02]  /*efd0*/  MUFU.RCP R2, R4 ;  /* 0x0000000400027308 */ /* 0x004ea40000001000 */
[----:B--2---:R-:W-:Y:S08]  /*efe0*/  IADD3 R6, R2, 0xffffffe, RZ ;  /* 0x0ffffffe02067810 */ /* 0x004ff00007ffe0ff */
[----:B------:R-:W2:Y:S02]  /*eff0*/  F2I.FTZ.U32.TRUNC.NTZ R7, R6 ;  /* 0x0000000600077305 */ /* 0x000ea4000021f000 */
[--C-:B--2---:R-:W-:Y:S02]  /*f000*/  IMAD.MOV R2, RZ, RZ, -R7.reuse ;  /* 0x000000ffff027224 */ /* 0x104fe400078e0a07 */
        /* <DEDUP_REMOVED lines=49> */
.L_x_1921:
        /* <DEDUP_REMOVED lines=61> */
[C---:B---3--:R-:W-:Y:S03]  /*f6f0*/  @!P3 LEA R16, P1, R2.reuse, R192, 0x1 ;  /* 0x000000c00210b211 */ /* 0x048fe600078208ff */
        /* <DEDUP_REMOVED lines=29> */
.L_x_1920:
[----:B--234-:R-:W-:Y:S01]  /*f8d0*/  IADD3 R120, R178, -0x1, RZ ;  /* 0xffffffffb2787810 */ /* 0x01cfe20007ffe0ff */
[----:B------:R-:W-:Y:S03]  /*f8e0*/  LDSM.16.MT88.4 R20, [R118+0x9000] ;  /* 0x009000007614783b */ /* 0x000fe60000004200 */
[----:B------:R-:W-:Y:S04]  /*f8f0*/  LEA R2, R120, R177, 0x7 ;  /* 0x000000b178027211 */ /* 0x000fe800078e38ff */
[----:B------:R-:W-:Y:S01]  /*f900*/  I2F R11, R2 ;  /* 0x00000002000b7306 */ /* 0x000fe20000201400 */
[C---:B------:R-:W-:Y:S01]  /*f910*/  IADD3 R10, R2.reuse, 0x1, RZ ;  /* 0x00000001020a7810 */ /* 0x040fe20007ffe0ff */
[----:B------:R-:W-:Y:S01]  /*f920*/  LDSM.16.MT88.4 R28, [R168+0xb000] ;  /* 0x00b00000a81c783b */ /* 0x000fe20000004200 */
[C---:B------:R-:W-:Y:S02]  /*f930*/  IADD3 R6, R2.reuse, 0x18, RZ ;  /* 0x0000001802067810 */ /* 0x040fe40007ffe0ff */
[C---:B------:R-:W-:Y:S02]  /*f940*/  IADD3 R9, R2.reuse, 0x8, RZ ;  /* 0x0000000802097810 */ /* 0x040fe40007ffe0ff */
[C---:B-1----:R-:W-:Y:S02]  /*f950*/  IADD3 R67, R2.reuse, 0x41, RZ ;  /* 0x0000004102437810 */ /* 0x042fe40007ffe0ff */
[C---:B------:R-:W-:Y:S01]  /*f960*/  IADD3 R65, R2.reuse, 0x48, RZ ;  /* 0x0000004802417810 */ /* 0x040fe20007ffe0ff */
[----:B------:R-:W-:Y:S01]  /*f970*/  I2F R10, R10 ;  /* 0x0000000a000a7306 */ /* 0x000fe20000201400 */
[----:B------:R-:W-:Y:S01]  /*f980*/  LDSM.16.MT88.4 R36, [R118+0xb000] ;  /* 0x00b000007624783b */ /* 0x000fe20000004200 */
[C---:B------:R-:W-:Y:S02]  /*f990*/  IADD3 R51, R2.reuse, 0x10, RZ ;  /* 0x0000001002337810 */ /* 0x040fe40007ffe0ff */
[C---:B------:R-:W-:Y:S02]  /*f9a0*/  IADD3 R19, R2.reuse, 0x29, RZ ;  /* 0x0000002902137810 */ /* 0x040fe40007ffe0ff */
[C---:B------:R-:W-:Y:S02]  /*f9b0*/  IADD3 R49, R2.reuse, 0x11, RZ ;  /* 0x0000001102317810 */ /* 0x040fe40007ffe0ff */
[C---:B------:R-:W-:Y:S01]  /*f9c0*/  IADD3 R4, R2.reuse, 0x19, RZ ;  /* 0x0000001902047810 */ /* 0x040fe20007ffe0ff */
[----:B------:R-:W-:Y:S01]  /*f9d0*/  LDSM.16.MT88.4 R44, [R168+0xd000] ;  /* 0x00d00000a82c783b */ /* 0x000fe20000004200 */
[----:B------:R-:W-:Y:S01]  /*f9e0*/  I2F R6, R6 ;  /* 0x0000000600067306 */ /* 0x000fe20000201400 */
[C---:B------:R-:W-:Y:S02]  /*f9f0*/  IADD3 R8, R2.reuse, 0x9, RZ ;  /* 0x0000000902087810 */ /* 0x040fe40007ffe0ff */
[C---:B------:R-:W-:Y:S02]  /*fa00*/  IADD3 R17, R2.reuse, 0x30, RZ ;  /* 0x0000003002117810 */ /* 0x040fe40007ffe0ff */
[C---:B------:R-:W-:Y:S02]  /*fa10*/  IADD3 R15, R2.reuse, 0x31, RZ ;  /* 0x00000031020f7810 */ /* 0x040fe40007ffe0ff */
[----:B------:R-:W-:Y:S01]  /*fa20*/  LDSM.16.MT88.4 R60, [R118+0xd000] ;  /* 0x00d00000763c783b */ /* 0x000fe20000004200 */
[C---:B------:R-:W-:Y:S02]  /*fa30*/  IADD3 R13, R2.reuse, 0x38, RZ ;  /* 0x00000038020d7810 */ /* 0x040fe40007ffe0ff */
[----:B------:R-:W-:Y:S01]  /*fa40*/  I2F R9, R9 ;  /* 0x0000000900097306 */ /* 0x000fe20000201400 */
[C---:B------:R-:W-:Y:S02]  /*fa50*/  IADD3 R7, R2.reuse, 0x20, RZ ;  /* 0x0000002002077810 */ /* 0x040fe40007ffe0ff */
[C---:B------:R-:W-:Y:S02]  /*fa60*/  IADD3 R5, R2.reuse, 0x21, RZ ;  /* 0x0000002102057810 */ /* 0x040fe40007ffe0ff */
[C---:B------:R-:W-:Y:S02]  /*fa70*/  IADD3 R3, R2.reuse, 0x28, RZ ;  /* 0x0000002802037810 */ /* 0x040fe40007ffe0ff */
[----:B------:R-:W-:Y:S03]  /*fa80*/  IADD3 R127, R2, 0x69, RZ ;  /* 0x00000069027f7810 */ /* 0x000fe60007ffe0ff */
        /* <DEDUP_REMOVED lines=18> */
[C---:B------:R-:W-:Y:S02]  /*fbb0*/  FFMA.FTZ R211, R0.reuse, R10, R211 ;  /* 0x0000000a00d37223 */ /* 0x040fe400000100d3 */
[C---:B------:R-:W-:Y:S01]  /*fbc0*/  FFMA.FTZ R50, R0.reuse, R6, R227 ;  /* 0x0000000600327223 */ /* 0x040fe200000100e3 */
[----:B------:R-:W-:Y:S01]  /*fbd0*/  FMNMX.FTZ R12, R205, R116, !PT ;  /* 0x00000074cd0c7209 */ /* 0x000fe20007810000 */
[C---:B------:R-:W-:Y:S01]  /*fbe0*/  FFMA.FTZ R203, R0.reuse, R6, R203 ;  /* 0x0000000600cb7223 */ /* 0x040fe200000100cb */
[----:B------:R-:W1:Y:S01]  /*fbf0*/  I2F R11, R11 ;  /* 0x0000000b000b7306 */ /* 0x000e620000201400 */
[----:B------:R-:W-:Y:S01]  /*fc00*/  FMNMX.FTZ R6, R209, R117, !PT ;  /* 0x00000075d1067209 */ /* 0x000fe20007810000 */
[C---:B------:R-:W-:Y:S02]  /*fc10*/  FFMA.FTZ R207, R0.reuse, R10, R207 ;  /* 0x0000000a00cf7223 */ /* 0x040fe400000100cf */
[CC--:B------:R-:W-:Y:S01]  /*fc20*/  FFMA.FTZ R217, R0.reuse, R9.reuse, R217 ;  /* 0x0000000900d97223 */ /* 0x0c0fe200000100d9 */
[----:B------:R-:W-:Y:S01]  /*fc30*/  FMNMX.FTZ R6, R211, R6, !PT ;  /* 0x00000006d3067209 */ /* 0x000fe20007810000 */
[C---:B------:R-:W-:Y:S02]  /*fc40*/  FFMA.FTZ R219, R0.reuse, R8, R219 ;  /* 0x0000000800db7223 */ /* 0x040fe400000100db */
[C---:B------:R-:W-:Y:S01]  /*fc50*/  FFMA.FTZ R213, R0.reuse, R9, R213 ;  /* 0x0000000900d57223 */ /* 0x040fe200000100d5 */
[----:B------:R-:W-:Y:S01]  /*fc60*/  FMNMX.FTZ R10, R217, R6, !PT ;  /* 0x00000006d90a7209 */ /* 0x000fe20007810000 */
[C---:B------:R-:W-:Y:S01]  /*fc70*/  FFMA.FTZ R204, R0.reuse, R51, R204 ;  /* 0x0000003300cc7223 */ /* 0x040fe200000100cc */
[----:B------:R-:W-:Y:S01]  /*fc80*/  FMNMX.FTZ R6, R207, R12, !PT ;  /* 0x0000000ccf067209 */ /* 0x000fe20007810000 */
[----:B------:R-:W-:Y:S01]  /*fc90*/  FFMA.FTZ R215, R0, R8, R215 ;  /* 0x0000000800d77223 */ /* 0x000fe200000100d7 */
[----:B------:R-:W-:Y:S01]  /*fca0*/  IADD3 R9, R2, 0x40, RZ ;  /* 0x0000004002097810 */ /* 0x000fe20007ffe0ff */
[CC--:B------:R-:W-:Y:S01]  /*fcb0*/  FFMA.FTZ R164, R0.reuse, R19.reuse, R164 ;  /* 0x0000001300a47223 */ /* 0x0c0fe200000100a4 */
[----:B------:R-:W-:Y:S01]  /*fcc0*/  FMNMX.FTZ R6, R213, R6, !PT ;  /* 0x00000006d5067209 */ /* 0x000fe20007810000 */
[C---:B------:R-:W-:Y:S01]  /*fcd0*/  FFMA.FTZ R149, R0.reuse, R19, R149 ;  /* 0x0000001300957223 */ /* 0x040fe20000010095 */
[----:B------:R-:W-:Y:S01]  /*fce0*/  FMNMX.FTZ R19, R219, R10, !PT ;  /* 0x0000000adb137209 */ /* 0x000fe20007810000 */
[C---:B------:R-:W-:Y:S01]  /*fcf0*/  FFMA.FTZ R51, R0.reuse, R51, R223 ;  /* 0x0000003300337223 */ /* 0x040fe200000100df */
[----:B------:R-:W2:Y:S01]  /*fd00*/  I2F R9, R9 ;  /* 0x0000000900097306 */ /* 0x000ea20000201400 */
[CC--:B------:R-:W-:Y:S01]  /*fd10*/  FFMA.FTZ R202, R0.reuse, R49.reuse, R202 ;  /* 0x0000003100ca7223 */ /* 0x0c0fe200000100ca */
[----:B------:R-:W-:Y:S01]  /*fd20*/  FMNMX.FTZ R6, R215, R6, !PT ;  /* 0x00000006d7067209 */ /* 0x000fe20007810000 */
[----:B------:R-:W-:Y:S01]  /*fd30*/  FFMA.FTZ R49, R0, R49, R221 ;  /* 0x0000003100317223 */ /* 0x000fe200000100dd */
[----:B------:R-:W-:Y:S01]  /*fd40*/  FMNMX.FTZ R19, R204, R19, !PT ;  /* 0x00000013cc137209 */ /* 0x000fe20007810000 */
[C---:B------:R-:W-:Y:S01]  /*fd50*/  FFMA.FTZ R48, R0.reuse, R4, R225 ;  /* 0x0000000400307223 */ /* 0x040fe200000100e1 */
        /* <DEDUP_REMOVED lines=23> */
[----:B------:R-:W-:Y:S01]  /*fed0*/  FFMA.FTZ R161, R0, R15, R161 ;  /* 0x0000000f00a17223 */ /* 0x000fe200000100a1 */
[----:B------:R-:W-:Y:S01]  /*fee0*/  IADD3 R4, R2, 0x49, RZ ;  /* 0x0000004902047810 */ /* 0x000fe20007ffe0ff */
[----:B------:R-:W-:Y:S01]  /*fef0*/  FFMA.FTZ R66, R0, R65, R235 ;  /* 0x0000004100427223 */ /* 0x000fe200000100eb */
[----:B------:R-:W-:Y:S01]  /*ff00*/  FMNMX.FTZ R19, R164, R19, !PT ;  /* 0x00000013a4137209 */ /* 0x000fe20007810000 */
[C---:B------:R-:W-:Y:S01]  /*ff10*/  FFMA.FTZ R65, R0.reuse, R65, R231 ;  /* 0x0000004100417223 */ /* 0x040fe200000100e7 */
[----:B------:R-:W-:Y:S01]  /*ff20*/  FMNMX.FTZ R6, R165, R6, !PT ;  /* 0x00000006a5067209 */ /* 0x000fe20007810000 */
[----:B------:R-:W-:Y:S01]  /*ff30*/  FFMA.FTZ R159, R0, R13, R159 ;  /* 0x0000000d009f7223 */ /* 0x000fe2000001009f */
[----:B------:R-:W3:Y:S01]  /*ff40*/  I2F R4, R4 ;  /* 0x0000000400047306 */ /* 0x000ee20000201400 */
[----:B------:R-:W-:Y:S01]  /*ff50*/  IADD3 R7, R2, 0x50, RZ ;  /* 0x0000005002077810 */ /* 0x000fe20007ffe0ff */
[----:B------:R-:W-:Y:S01]  /*ff60*/  FFMA.FTZ R152, R0, R67, R152 ;  /* 0x0000004300987223 */ /* 0x000fe20000010098 */
[----:B------:R-:W-:Y:S01]  /*ff70*/  FMNMX.FTZ R19, R156, R19, !PT ;  /* 0x000000139c137209 */ /* 0x000fe20007810000 */
[C---:B------:R-:W-:Y:S01]  /*ff80*/  FFMA.FTZ R67, R0.reuse, R67, R229 ;  /* 0x0000004300437223 */ /* 0x040fe200000100e5 */
[----:B------:R-:W-:Y:S01]  /*ff90*/  FMNMX.FTZ R6, R149, R6, !PT ;  /* 0x0000000695067209 */ /* 0x000fe20007810000 */
[----:B-1----:R-:W-:Y:S01]  /*ffa0*/  FFMA.FTZ R158, R0, R11, R158 ;  /* 0x0000000b009e7223 */ /* 0x002fe2000001009e */
[----:B------:R-:W-:Y:S01]  /*ffb0*/  IADD3 R5, R2, 0x51, RZ ;  /* 0x0000005102057810 */ /* 0x000fe20007ffe0ff */
[----:B--2---:R-:W-:Y:S01]  /*ffc0*/  FFMA.FTZ R154, R0, R9, R154 ;  /* 0x00000009009a7223 */ /* 0x004fe2000001009a */
[----:B------:R-:W-:Y:S01]  /*ffd0*/  FMNMX.FTZ R19, R162, R19, !PT ;  /* 0x00000013a2137209 */ /* 0x000fe20007810000 */
[----:B------:R-:W1:Y:S01]  /*ffe0*/  I2F R7, R7 ;  /* 0x0000000700077306 */ /* 0x000e620000201400 */
[----:B------:R-:W-:Y:S01]  /*fff0*/  FMNMX.FTZ R6, R163, R6, !PT ;  /* 0x00000006a3067209 */ /* 0x000fe20007810000 */
[----:B------:R-:W-:Y:S01]  /*10000*/  FFMA.FTZ R157, R0, R11, R157 ;  /* 0x0000000b009d7223 */ /* 0x000fe2000001009d */
[----:B------:R-:W-:Y:S01]  /*10010*/  IADD3 R3, R2, 0x58, RZ ;  /* 0x0000005802037810 */ /* 0x000fe20007ffe0ff */
[----:B------:R-:W-:Y:S01]  /*10020*/  FFMA.FTZ R155, R0, R9, R155 ;  /* 0x00000009009b7223 */ /* 0x000fe2000001009b */
[----:B------:R-:W-:Y:S01]  /*10030*/  FMNMX.FTZ R19, R160, R19, !PT ;  /* 0x00000013a0137209 */ /* 0x000fe20007810000 */
[----:B------:R-:W-:Y:S01]  /*10040*/  FFMA.FTZ R127, R0, R127, R237 ;  /* 0x0000007f007f7223 */ /* 0x000fe200000100ed */
[----:B------:R-:W-:Y:S02]  /*10050*/  FMNMX.FTZ R6, R161, R6, !PT ;  /* 0x00000006a1067209 */ /* 0x000fe40007810000 */
        /* <DEDUP_REMOVED lines=12> */
[CC--:B-1----:R-:W-:Y:S01]  /*10120*/  FFMA.FTZ R148, R0.reuse, R7.reuse, R148 ;  /* 0x0000000700947223 */ /* 0x0c2fe20000010094 */
[----:B------:R-:W-:Y:S01]  /*10130*/  FMNMX.FTZ R6, R155, R6, !PT ;  /* 0x000000069b067209 */ /* 0x000fe20007810000 */
[----:B------:R-:W-:Y:S01]  /*10140*/  FFMA.FTZ R145, R0, R7, R145 ;  /* 0x0000000700917223 */ /* 0x000fe20000010091 */
[----:B------:R-:W-:Y:S02]  /*10150*/  IADD3 R9, R2, 0x68, RZ ;  /* 0x0000006802097810 */ /* 0x000fe40007ffe0ff */
[----:B------:R-:W-:Y:S01]  /*10160*/  FMNMX.FTZ R19, R66, R19, !PT ;  /* 0x0000001342137209 */ /* 0x000fe20007810000 */
[----:B------:R-:W1:Y:S01]  /*10170*/  I2F R17, R8 ;  /* 0x0000000800117306 */ /* 0x000e620000201400 */
[----:B------:R-:W-:Y:S02]  /*10180*/  FMNMX.FTZ R6, R67, R6, !PT ;  /* 0x0000000643067209 */ /* 0x000fe40007810000 */
[----:B------:R-:W-:Y:S01]  /*10190*/  FMNMX.FTZ R7, R64, R19, !PT ;  /* 0x0000001340077209 */ /* 0x000fe20007810000 */
[CC--:B--2---:R-:W-:Y:S01]  /*101a0*/  FFMA.FTZ R146, R0.reuse, R5.reuse, R146 ;  /* 0x0000000500927223 */ /* 0x0c4fe20000010092 */
[----:B------:R-:W-:Y:S01]  /*101b0*/  FMNMX.FTZ R6, R65, R6, !PT ;  /* 0x0000000641067209 */ /* 0x000fe20007810000 */
[----:B------:R-:W-:Y:S01]  /*101c0*/  FFMA.FTZ R143, R0, R5, R143 ;  /* 0x00000005008f7223 */ /* 0x000fe2000001008f */
[----:B------:R-:W-:Y:S02]  /*101d0*/  IADD3 R15, R2, 0x70, RZ ;  /* 0x00000070020f7810 */ /* 0x000fe40007ffe0ff */
[----:B------:R-:W-:Y:S01]  /*101e0*/  FMNMX.FTZ R7, R148, R7, !PT ;  /* 0x0000000794077209 */ /* 0x000fe20007810000 */
[----:B------:R-:W2:Y:S01]  /*101f0*/  I2F R13, R13 ;  /* 0x0000000d000d7306 */ /* 0x000ea20000201400 */
[----:B------:R-:W-:Y:S02]  /*10200*/  FMNMX.FTZ R6, R147, R6, !PT ;  /* 0x0000000693067209 */ /* 0x000fe40007810000 */
[----:B------:R-:W-:Y:S01]  /*10210*/  IADD3 R4, R2, 0x71, RZ ;  /* 0x0000007102047810 */ /* 0x000fe20007ffe0ff */
[----:B---3--:R-:W-:Y:S01]  /*10220*/  FFMA.FTZ R144, R0, R3, R144 ;  /* 0x0000000300907223 */ /* 0x008fe20000010090 */
[----:B------:R-:W-:Y:S01]  /*10230*/  FMNMX.FTZ R7, R146, R7, !PT ;  /* 0x0000000792077209 */ /* 0x000fe20007810000 */
[----:B------:R-:W-:Y:S01]  /*10240*/  FFMA.FTZ R139, R0, R3, R139 ;  /* 0x00000003008b7223 */ /* 0x000fe2000001008b */
[----:B------:R-:W-:Y:S02]  /*10250*/  FMNMX.FTZ R6, R145, R6, !PT ;  /* 0x0000000691067209 */ /* 0x000fe40007810000 */
[----:B------:R-:W-:Y:S01]  /*10260*/  IADD3 R5, R2, 0x78, RZ ;  /* 0x0000007802057810 */ /* 0x000fe20007ffe0ff */
[----:B------:R-:W3:Y:S01]  /*10270*/  I2F R11, R11 ;  /* 0x0000000b000b7306 */ /* 0x000ee20000201400 */
[----:B------:R-:W-:Y:S02]  /*10280*/  FMNMX.FTZ R7, R144, R7, !PT ;  /* 0x0000000790077209 */ /* 0x000fe40007810000 */
[----:B------:R-:W-:Y:S01]  /*10290*/  FMNMX.FTZ R6, R143, R6, !PT ;  /* 0x000000068f067209 */ /* 0x000fe20007810000 */
[-C--:B-1----:R-:W-:Y:S01]  /*102a0*/  FFMA.FTZ R142, R0, R17.reuse, R142 ;  /* 0x00000011008e7223 */ /* 0x082fe2000001008e */
[----:B------:R-:W-:Y:S01]  /*102b0*/  IADD3 R3, R2, 0x79, RZ ;  /* 0x0000007902037810 */ /* 0x000fe20007ffe0ff */
[----:B------:R-:W-:Y:S01]  /*102c0*/  FFMA.FTZ R135, R0, R17, R135 ;  /* 0x0000001100877223 */ /* 0x000fe20000010087 */
[----:B------:R-:W-:Y:S02]  /*102d0*/  FMNMX.FTZ R6, R139, R6, !PT ;  /* 0x000000068b067209 */ /* 0x000fe40007810000 */
[----:B------:R-:W-:Y:S01]  /*102e0*/  FMNMX.FTZ R7, R142, R7, !PT ;  /* 0x000000078e077209 */ /* 0x000fe20007810000 */
[----:B------:R-:W1:Y:S01]  /*102f0*/  I2F R9, R9 ;  /* 0x0000000900097306 */ /* 0x000e620000201400 */
[----:B------:R-:W-:Y:S01]  /*10300*/  FMNMX.FTZ R6, R135, R6, !PT ;  /* 0x0000000687067209 */ /* 0x000fe20007810000 */
[CC--:B--2---:R-:W-:Y:S02]  /*10310*/  FFMA.FTZ R134, R0.reuse, R13.reuse, R134 ;  /* 0x0000000d00867223 */ /* 0x0c4fe40000010086 */
[----:B------:R-:W-:Y:S03]  /*10320*/  FFMA.FTZ R133, R0, R13, R133 ;  /* 0x0000000d00857223 */ /* 0x000fe60000010085 */
[----:B------:R-:W-:Y:S03]  /*10330*/  FMNMX.FTZ R7, R134, R7, !PT ;  /* 0x0000000786077209 */ /* 0x000fe60007810000 */
[----:B------:R-:W2:Y:S01]  /*10340*/  I2F R15, R15 ;  /* 0x0000000f000f7306 */ /* 0x000ea20000201400 */
[----:B------:R-:W-:Y:S01]  /*10350*/  FMNMX.FTZ R6, R133, R6, !PT ;  /* 0x0000000685067209 */ /* 0x000fe20007810000 */
[CC--:B---3--:R-:W-:Y:S02]  /*10360*/  FFMA.FTZ R132, R0.reuse, R11.reuse, R132 ;  /* 0x0000000b00847223 */ /* 0x0c8fe40000010084 */
[----:B------:R-:W-:Y:S03]  /*10370*/  FFMA.FTZ R131, R0, R11, R131 ;  /* 0x0000000b00837223 */ /* 0x000fe60000010083 */
[----:B------:R-:W-:Y:S03]  /*10380*/  FMNMX.FTZ R7, R132, R7, !PT ;  /* 0x0000000784077209 */ /* 0x000fe60007810000 */
[----:B------:R-:W3:Y:S01]  /*10390*/  I2F R4, R4 ;  /* 0x0000000400047306 */ /* 0x000ee20000201400 */
[----:B------:R-:W-:Y:S01]  /*103a0*/  FMNMX.FTZ R6, R131, R6, !PT ;  /* 0x0000000683067209 */ /* 0x000fe20007810000 */
[CC--:B-1----:R-:W-:Y:S02]  /*103b0*/  FFMA.FTZ R130, R0.reuse, R9.reuse, R130 ;  /* 0x0000000900827223 */ /* 0x0c2fe40000010082 */
[----:B------:R-:W-:Y:S03]  /*103c0*/  FFMA.FTZ R129, R0, R9, R129 ;  /* 0x0000000900817223 */ /* 0x000fe60000010081 */
[----:B------:R-:W-:Y:S03]  /*103d0*/  FMNMX.FTZ R7, R130, R7, !PT ;  /* 0x0000000782077209 */ /* 0x000fe60007810000 */
[----:B------:R-:W1:Y:S01]  /*103e0*/  I2F R5, R5 ;  /* 0x0000000500057306 */ /* 0x000e620000201400 */
[----:B------:R-:W-:Y:S02]  /*103f0*/  FMNMX.FTZ R6, R129, R6, !PT ;  /* 0x0000000681067209 */ /* 0x000fe40007810000 */
[----:B------:R-:W-:Y:S01]  /*10400*/  FMNMX.FTZ R7, R128, R7, !PT ;  /* 0x0000000780077209 */ /* 0x000fe20007810000 */
[CC--:B--2---:R-:W-:Y:S02]  /*10410*/  FFMA.FTZ R126, R0.reuse, R15.reuse, R126 ;  /* 0x0000000f007e7223 */ /* 0x0c4fe4000001007e */
[----:B------:R-:W-:Y:S02]  /*10420*/  FFMA.FTZ R122, R0, R15, R239 ;  /* 0x0000000f007a7223 */ /* 0x000fe400000100ef */
[----:B------:R-:W-:Y:S01]  /*10430*/  LDSM.16.MT88.4 R12, [R168+0x9000] ;  /* 0x00900000a80c783b */ /* 0x000fe20000004200 */
[----:B------:R-:W-:Y:S01]  /*10440*/  FMNMX.FTZ R2, R126, R7, !PT ;  /* 0x000000077e027209 */ /* 0x000fe20007810000 */
[----:B------:R-:W2:Y:S01]  /*10450*/  I2F R3, R3 ;  /* 0x0000000300037306 */ /* 0x000ea20000201400 */
[----:B------:R-:W-:Y:S01]  /*10460*/  FMNMX.FTZ R7, R127, R6, !PT ;  /* 0x000000067f077209 */ /* 0x000fe20007810000 */
[CC--:B---3--:R-:W-:Y:S02]  /*10470*/  FFMA.FTZ R125, R0.reuse, R4.reuse, R125 ;  /* 0x00000004007d7223 */ /* 0x0c8fe4000001007d */
[----:B------:R-:W-:Y:S01]  /*10480*/  FFMA.FTZ R121, R0, R4, R121 ;  /* 0x0000000400797223 */ /* 0x000fe20000010079 */
[----:B------:R-:W-:Y:S02]  /*10490*/  FMNMX.FTZ R4, R122, R7, !PT ;  /* 0x000000077a047209 */ /* 0x000fe40007810000 */
[----:B------:R-:W-:Y:S02]  /*104a0*/  FMNMX.FTZ R2, R125, R2, !PT ;  /* 0x000000027d027209 */ /* 0x000fe40007810000 */
[----:B------:R-:W-:Y:S01]  /*104b0*/  FMNMX.FTZ R4, R121, R4, !PT ;  /* 0x0000000479047209 */ /* 0x000fe20007810000 */
[CC--:B-1----:R-:W-:Y:S02]  /*104c0*/  FFMA.FTZ R53, R0.reuse, R5.reuse, R53 ;  /* 0x0000000500357223 */ /* 0x0c2fe40000010035 */
[C---:B------:R-:W-:Y:S03]  /*104d0*/  FFMA.FTZ R123, R0.reuse, R5, R123 ;  /* 0x00000005007b7223 */ /* 0x040fe6000001007b */
[----:B------:R-:W-:Y:S01]  /*104e0*/  FMNMX.FTZ R9, R53, R2, !PT ;  /* 0x0000000235097209 */ /* 0x000fe20007810000 */
[CC--:B--2---:R-:W-:Y:S02]  /*104f0*/  FFMA.FTZ R52, R0.reuse, R3.reuse, R52 ;  /* 0x0000000300347223 */ /* 0x0c4fe40000010034 */
[----:B------:R-:W-:Y:S01]  /*10500*/  FFMA.FTZ R124, R0, R3, R124 ;  /* 0x00000003007c7223 */ /* 0x000fe2000001007c */
[----:B------:R-:W-:Y:S02]  /*10510*/  FMNMX.FTZ R3, R123, R4, !PT ;  /* 0x000000047b037209 */ /* 0x000fe40007810000 */
[----:B------:R-:W-:Y:S02]  /*10520*/  FMNMX.FTZ R7, R52, R9, !PT ;  /* 0x0000000934077209 */ /* 0x000fe40007810000 */
[----:B------:R-:W-:Y:S03]  /*10530*/  FMNMX.FTZ R8, R124, R3, !PT ;  /* 0x000000037c087209 */ /* 0x000fe60007810000 */
[----:B------:R-:W1:Y:S08]  /*10540*/  SHFL.BFLY PT, R2, R7, 0x2, 0x1f ;  /* 0x0c401f0007027f89 */ /* 0x000e7000000e0000 */
        /* <DEDUP_REMOVED lines=14> */
[----:B------:R-:W-:Y:S01]  /*10630*/  FMUL.FTZ R116, R3, c[0x0][0x23c] ;  /* 0x00008f0003747a20 */ /* 0x000fe20000410000 */
[----:B------:R-:W1:Y:S01]  /*10640*/  MUFU.EX2 R54, R54 ;  /* 0x0000003600367308 */ /* 0x000e620000000800 */
[----:B------:R-:W-:Y:S02]  /*10650*/  FMUL.FTZ R55, R4, c[0x0][0x23c] ;  /* 0x00008f0004377a20 */ /* 0x000fe40000410000 */
[--C-:B------:R-:W-:Y:S01]  /*10660*/  FFMA.FTZ R151, R209, c[0x0][0x23c], -R117.reuse ;  /* 0x00008f00d1977a23 */ /* 0x100fe20000010875 */
[----:B------:R-:W-:Y:S01]  /*10670*/  FSEL R116, R116, RZ, P0 ;  /* 0x000000ff74747208 */ /* 0x000fe20000000000 */
[--C-:B------:R-:W-:Y:S01]  /*10680*/  FFMA.FTZ R150, R211, c[0x0][0x23c], -R117.reuse ;  /* 0x00008f00d3967a23 */ /* 0x100fe20000010875 */
[----:B------:R-:W-:Y:S01]  /*10690*/  ISETP.GT.AND P0, PT, R178, 0x1, PT ;  /* 0x00000001b200780c */ /* 0x000fe20003f04270 */
[--C-:B------:R-:W-:Y:S01]  /*106a0*/  FFMA.FTZ R141, R217, c[0x0][0x23c], -R117.reuse ;  /* 0x00008f00d98d7a23 */ /* 0x100fe20000010875 */
[----:B------:R-:W-:Y:S01]  /*106b0*/  MOV R178, R120 ;  /* 0x0000007800b27202 */ /* 0x000fe20000000f00 */
        /* <DEDUP_REMOVED lines=44> */
[----:B------:R-:W-:Y:S02]  /*10980*/  FMUL.FTZ R51, R54, R71 ;  /* 0x0000004736337220 */ /* 0x000fe40000410000 */
[--C-:B------:R-:W-:Y:S02]  /*10990*/  FFMA.FTZ R77, R49, c[0x0][0x23c], -R116.reuse ;  /* 0x00008f00314d7a23 */ /* 0x100fe40000010874 */
[----:B------:R-:W-:Y:S01]  /*109a0*/  FMUL.FTZ R49, R55, R69 ;  /* 0x0000004537317220 */ /* 0x000fe20000410000 */
[----:B------:R-:W-:Y:S01]  /*109b0*/  MUFU.EX2 R138, R138 ;  /* 0x0000008a008a7308 */ /* 0x000fe20000000800 */
[--C-:B------:R-:W-:Y:S02]  /*109c0*/  FFMA.FTZ R76, R202, c[0x0][0x23c], -R117.reuse ;  /* 0x00008f00ca4c7a23 */ /* 0x100fe40000010875 */
[--C-:B------:R-:W-:Y:S02]  /*109d0*/  FFMA.FTZ R79, R204, c[0x0][0x23c], -R117.reuse ;  /* 0x00008f00cc4f7a23 */ /* 0x100fe40000010875 */
[--C-:B------:R-:W-:Y:S02]  /*109e0*/  FFMA.FTZ R87, R198, c[0x0][0x23c], -R117.reuse ;  /* 0x00008f00c6577a23 */ /* 0x100fe40000010875 */
[--C-:B------:R-:W-:Y:S02]  /*109f0*/  FFMA.FTZ R85, R166, c[0x0][0x23c], -R117.reuse ;  /* 0x00008f00a6557a23 */ /* 0x100fe40000010875 */
[--C-:B------:R-:W-:Y:S01]  /*10a00*/  FFMA.FTZ R84, R164, c[0x0][0x23c], -R117.reuse ;  /* 0x00008f00a4547a23 */ /* 0x100fe20000010875 */
[----:B------:R-:W2:Y:S01]  /*10a10*/  MUFU.EX2 R137, R137 ;  /* 0x0000008900897308 */ /* 0x000ea20000000800 */
[--C-:B------:R-:W-:Y:S02]  /*10a20*/  FFMA.FTZ R86, R167, c[0x0][0x23c], -R116.reuse ;  /* 0x00008f00a7567a23 */ /* 0x100fe40000010874 */
[--C-:B------:R-:W-:Y:S01]  /*10a30*/  FFMA.FTZ R93, R53, c[0x0][0x23c], -R117.reuse ;  /* 0x00008f00355d7a23 */ /* 0x100fe20000010875 */
[----:B-1----:R-:W-:Y:S01]  /*10a40*/  F2FP.PACK_AB R56, R140, R153 ;  /* 0x000000998c38723e */ /* 0x002fe200000000ff */
[----:B------:R-:W-:Y:S02]  /*10a50*/  FFMA.FTZ R94, R125, c[0x0][0x23c], -R117 ;  /* 0x00008f007d5e7a23 */ /* 0x000fe40000010875 */
[--C-:B------:R-:W-:Y:S02]  /*10a60*/  FFMA.FTZ R92, R122, c[0x0][0x23c], -R116.reuse ;  /* 0x00008f007a5c7a23 */ /* 0x100fe40000010874 */
[--C-:B------:R-:W-:Y:S01]  /*10a70*/  FFMA.FTZ R143, R143, c[0x0][0x23c], -R116.reuse ;  /* 0x00008f008f8f7a23 */ /* 0x100fe20000010874 */
[----:B------:R-:W-:Y:S01]  /*10a80*/  MUFU.EX2 R76, R76 ;  /* 0x0000004c004c7308 */ /* 0x000fe20000000800 */
[--C-:B------:R-:W-:Y:S02]  /*10a90*/  FFMA.FTZ R139, R139, c[0x0][0x23c], -R116.reuse ;  /* 0x00008f008b8b7a23 */ /* 0x100fe40000010874 */
[----:B------:R-:W-:Y:S02]  /*10aa0*/  FFMA.FTZ R153, R55, R194, R153 ;  /* 0x000000c237997223 */ /* 0x000fe40000010099 */
[--C-:B------:R-:W-:Y:S02]  /*10ab0*/  FFMA.FTZ R134, R134, c[0x0][0x23c], -R117.reuse ;  /* 0x00008f0086867a23 */ /* 0x100fe40000010875 */
[--C-:B------:R-:W-:Y:S02]  /*10ac0*/  FFMA.FTZ R130, R130, c[0x0][0x23c], -R117.reuse ;  /* 0x00008f0082827a23 */ /* 0x100fe40000010875 */
[----:B------:R-:W-:Y:S01]  /*10ad0*/  FFMA.FTZ R126, R126, c[0x0][0x23c], -R117 ;  /* 0x00008f007e7e7a23 */ /* 0x000fe20000010875 */
[----:B------:R-:W-:Y:S01]  /*10ae0*/  MUFU.EX2 R77, R77 ;  /* 0x0000004d004d7308 */ /* 0x000fe20000000800 */
[--C-:B------:R-:W-:Y:S02]  /*10af0*/  FFMA.FTZ R157, R157, c[0x0][0x23c], -R116.reuse ;  /* 0x00008f009d9d7a23 */ /* 0x100fe40000010874 */
[--C-:B------:R-:W-:Y:S01]  /*10b00*/  FFMA.FTZ R155, R155, c[0x0][0x23c], -R116.reuse ;  /* 0x00008f009b9b7a23 */ /* 0x100fe20000010874 */
[----:B--2---:R-:W-:Y:S01]  /*10b10*/  F2FP.PACK_AB R58, R137, R138 ;  /* 0x0000008a893a723e */ /* 0x004fe200000000ff */
[--C-:B------:R-:W-:Y:S02]  /*10b20*/  FFMA.FTZ R147, R147, c[0x0][0x23c], -R116.reuse ;  /* 0x00008f0093937a23 */ /* 0x100fe40000010874 */
[----:B------:R-:W-:Y:S02]  /*10b30*/  FFMA.FTZ R151, R54, R195, R151 ;  /* 0x000000c336977223 */ /* 0x000fe40000010097 */
[----:B------:R-:W-:Y:S01]  /*10b40*/  FADD.FTZ R153, R140, R153 ;  /* 0x000000998c997221 */ /* 0x000fe20000010000 */
[----:B------:R-:W-:Y:S01]  /*10b50*/  MUFU.EX2 R87, R87 ;  /* 0x0000005700577308 */ /* 0x000fe20000000800 */
[C---:B------:R-:W-:Y:S05]  /*10b60*/  HMMA.16816.F32 R4, R56.reuse, R12, R4 ;  /* 0x0000000c3804723c */ /* 0x040fea0000001804 */
[----:B------:R-:W-:Y:S02]  /*10b70*/  FADD.FTZ R138, R138, R153 ;  /* 0x000000998a8a7221 */ /* 0x000fe40000010000 */
[C---:B------:R-:W-:Y:S01]  /*10b80*/  FMUL.FTZ R12, R55.reuse, R104 ;  /* 0x00000068370c7220 */ /* 0x040fe20000410000 */
[C---:B------:R-:W-:Y:S01]  /*10b90*/  HMMA.16816.F32 R8, R56.reuse, R14, R8 ;  /* 0x0000000e3808723c */ /* 0x040fe20000001808 */
[----:B------:R-:W1:Y:S03]  /*10ba0*/  MUFU.EX2 R79, R79 ;  /* 0x0000004f004f7308 */ /* 0x000e660000000800 */
[----:B------:R-:W-:Y:S02]  /*10bb0*/  FMUL.FTZ R13, R55, R105 ;  /* 0x00000069370d7220 */ /* 0x000fe40000410000 */
[----:B------:R-:W-:Y:S02]  /*10bc0*/  FADD.FTZ R150, R150, R151 ;  /* 0x0000009796967221 */ /* 0x000fe40000010000 */
[C---:B------:R-:W-:Y:S03]  /*10bd0*/  FMUL.FTZ R14, R54.reuse, R106 ;  /* 0x0000006a360e7220 */ /* 0x040fe60000410000 */
[----:B------:R-:W2:Y:S01]  /*10be0*/  MUFU.EX2 R78, R78 ;  /* 0x0000004e004e7308 */ /* 0x000ea20000000800 */
[----:B------:R-:W-:Y:S02]  /*10bf0*/  FMUL.FTZ R15, R54, R107 ;  /* 0x0000006b360f7220 */ /* 0x000fe40000410000 */
[--C-:B------:R-:W-:Y:S02]  /*10c00*/  FFMA.FTZ R151, R148, c[0x0][0x23c], -R117.reuse ;  /* 0x00008f0094977a23 */ /* 0x100fe40000010875 */
[----:B------:R-:W-:Y:S02]  /*10c10*/  FFMA.FTZ R148, R135, c[0x0][0x23c], -R116 ;  /* 0x00008f0087947a23 */ /* 0x000fe40000010874 */
[----:B------:R-:W-:Y:S01]  /*10c20*/  FFMA.FTZ R135, R132, c[0x0][0x23c], -R117 ;  /* 0x00008f0084877a23 */ /* 0x000fe20000010875 */
[C---:B------:R-:W-:Y:S02]  /*10c30*/  HMMA.16816.F32 R12, R56.reuse, R20, R12 ;  /* 0x00000014380c723c */ /* 0x040fe4000000180c */
[----:B------:R-:W-:Y:S01]  /*10c40*/  MUFU.EX2 R85, R85 ;  /* 0x0000005500557308 */ /* 0x000fe20000000800 */
[----:B------:R-:W-:Y:S02]  /*10c50*/  FADD.FTZ R141, R141, R150 ;  /* 0x000000968d8d7221 */ /* 0x000fe40000010000 */
[--C-:B------:R-:W-:Y:S02]  /*10c60*/  FFMA.FTZ R131, R131, c[0x0][0x23c], -R116.reuse ;  /* 0x00008f0083837a23 */ /* 0x100fe40000010874 */
[----:B------:R-:W-:Y:S01]  /*10c70*/  FADD.FTZ R136, R136, R141 ;  /* 0x0000008d88887221 */ /* 0x000fe20000010000 */
[C---:B------:R-:W-:Y:S04]  /*10c80*/  HMMA.16816.F32 R16, R56.reuse, R22, R16 ;  /* 0x000000163810723c */ /* 0x040fe80000001810 */
[C---:B------:R-:W-:Y:S01]  /*10c90*/  FMUL.FTZ R20, R55.reuse, R96 ;  /* 0x0000006037147220 */ /* 0x040fe20000410000 */
[----:B------:R-:W-:Y:S01]  /*10ca0*/  MUFU.EX2 R84, R84 ;  /* 0x0000005400547308 */ /* 0x000fe20000000800 */
[----:B------:R-:W-:Y:S02]  /*10cb0*/  FMUL.FTZ R21, R55, R97 ;  /* 0x0000006137157220 */ /* 0x000fe40000410000 */
        /* <DEDUP_REMOVED lines=27> */
[C---:B------:R-:W-:Y:S02]  /*10e70*/  FMUL.FTZ R37, R55.reuse, R81 ;  /* 0x0000005137257220 */ /* 0x040fe40000410000 */
[--C-:B------:R-:W-:Y:S02]  /*10e80*/  FFMA.FTZ R81, R48, c[0x0][0x23c], -R117.reuse ;  /* 0x00008f0030517a23 */ /* 0x100fe40000010875 */
[C---:B------:R-:W-:Y:S04]  /*10e90*/  FMUL.FTZ R38, R54.reuse, R82 ;  /* 0x0000005236267220 */ /* 0x040fe80000410000 */
[----:B------:R-:W-:Y:S01]  /*10ea0*/  FMUL.FTZ R39, R54, R83 ;  /* 0x0000005336277220 */ /* 0x000fe20000410000 */
[----:B------:R-:W-:Y:S01]  /*10eb0*/  MUFU.EX2 R89, R89 ;  /* 0x0000005900597308 */ /* 0x000fe20000000800 */
[----:B------:R-:W-:Y:S02]  /*10ec0*/  FMUL.FTZ R48, R55, R68 ;  /* 0x0000004437307220 */ /* 0x000fe40000410000 */
[--C-:B------:R-:W-:Y:S02]  /*10ed0*/  FFMA.FTZ R82, R50, c[0x0][0x23c], -R117.reuse ;  /* 0x00008f0032527a23 */ /* 0x100fe40000010875 */
[C---:B------:R-:W-:Y:S01]  /*10ee0*/  FMUL.FTZ R50, R54.reuse, R70 ;  /* 0x0000004636327220 */ /* 0x040fe20000410000 */
[C---:B------:R-:W-:Y:S01]  /*10ef0*/  HMMA.16816.F32 R36, R56.reuse, R44, R36 ;  /* 0x0000002c3824723c */ /* 0x040fe20000001824 */
[----:B------:R-:W-:Y:S02]  /*10f00*/  LDSM.16.MT88.4 R68, [R168+0xc000] ;  /* 0x00c00000a844783b */ /* 0x000fe40000004200 */
[--C-:B------:R-:W-:Y:S01]  /*10f10*/  FFMA.FTZ R80, R201, c[0x0][0x23c], -R116.reuse ;  /* 0x00008f00c9507a23 */ /* 0x100fe20000010874 */
[----:B------:R-:W-:Y:S01]  /*10f20*/  MUFU.EX2 R161, R161 ;  /* 0x000000a100a17308 */ /* 0x000fe20000000800 */
[----:B------:R-:W-:Y:S02]  /*10f30*/  FFMA.FTZ R90, R165, c[0x0][0x23c], -R116 ;  /* 0x00008f00a55a7a23 */ /* 0x000fe40000010874 */
[C---:B------:R-:W-:Y:S01]  /*10f40*/  FMUL.FTZ R44, R55.reuse, R72 ;  /* 0x00000048372c7220 */ /* 0x040fe20000410000 */
[C---:B------:R-:W-:Y:S04]  /*10f50*/  HMMA.16816.F32 R40, R56.reuse, R46, R40 ;  /* 0x0000002e3828723c */ /* 0x040fe80000001828 */
[----:B------:R-:W-:Y:S02]  /*10f60*/  FMUL.FTZ R45, R55, R73 ;  /* 0x00000049372d7220 */ /* 0x000fe40000410000 */
[----:B------:R-:W3:Y:S01]  /*10f70*/  MUFU.EX2 R82, R82 ;  /* 0x0000005200527308 */ /* 0x000ee20000000800 */
[C---:B------:R-:W-:Y:S02]  /*10f80*/  FMUL.FTZ R46, R54.reuse, R74 ;  /* 0x0000004a362e7220 */ /* 0x040fe40000410000 */
[----:B------:R-:W-:Y:S02]  /*10f90*/  FMUL.FTZ R47, R54, R75 ;  /* 0x0000004b362f7220 */ /* 0x000fe40000410000 */
[----:B------:R-:W-:Y:S01]  /*10fa0*/  LDSM.16.MT88.4 R72, [R168+0xc400] ;  /* 0x00c40000a848783b */ /* 0x000fe20000004200 */
[----:B------:R-:W-:Y:S02]  /*10fb0*/  FADD.FTZ R55, R137, R138 ;  /* 0x0000008a89377221 */ /* 0x000fe40000010000 */
[--C-:B------:R-:W-:Y:S02]  /*10fc0*/  FFMA.FTZ R137, R128, c[0x0][0x23c], -R117.reuse ;  /* 0x00008f0080897a23 */ /* 0x100fe40000010875 */
[C---:B------:R-:W-:Y:S01]  /*10fd0*/  HMMA.16816.F32 R44, R56.reuse, R60, R44 ;  /* 0x0000003c382c723c */ /* 0x040fe2000000182c */
[----:B------:R-:W-:Y:S02]  /*10fe0*/  MUFU.EX2 R151, R151 ;  /* 0x0000009700977308 */ /* 0x000fe40000000800 */
[--C-:B------:R-:W-:Y:S02]  /*10ff0*/  FFMA.FTZ R83, R149, c[0x0][0x23c], -R116.reuse ;  /* 0x00008f0095537a23 */ /* 0x100fe40000010874 */
[--C-:B------:R-:W-:Y:S02]  /*11000*/  FFMA.FTZ R149, R158, c[0x0][0x23c], -R117.reuse ;  /* 0x00008f009e957a23 */ /* 0x100fe40000010875 */
[--C-:B------:R-:W-:Y:S01]  /*11010*/  FFMA.FTZ R158, R159, c[0x0][0x23c], -R116.reuse ;  /* 0x00008f009f9e7a23 */ /* 0x100fe20000010874 */
[----:B------:R-:W-:Y:S01]  /*11020*/  HMMA.16816.F32 R48, R56, R62, R48 ;  /* 0x0000003e3830723c */ /* 0x000fe20000001830 */
[----:B------:R-:W4:Y:S02]  /*11030*/  LDSM.16.MT88.4 R60, [R168+0x9400] ;  /* 0x00940000a83c783b */ /* 0x000f240000004200 */
[----:B------:R-:W5:Y:S01]  /*11040*/  MUFU.EX2 R81, R81 ;  /* 0x0000005100517308 */ /* 0x000f620000000800 */
[----:B------:R-:W-:Y:S02]  /*11050*/  FFMA.FTZ R99, R163, c[0x0][0x23c], -R116 ;  /* 0x00008f00a3637a23 */ /* 0x000fe40000010874 */
[----:B------:R-:W-:Y:S01]  /*11060*/  FFMA.FTZ R159, R66, c[0x0][0x23c], -R117 ;  /* 0x00008f00429f7a23 */ /* 0x000fe20000010875 */
[----:B-1----:R-:W-:Y:S01]  /*11070*/  F2FP.PACK_AB R57, R76, R79 ;  /* 0x0000004f4c39723e */ /* 0x002fe200000000ff */
[----:B------:R-:W-:Y:S01]  /*11080*/  FADD.FTZ R79, R79, R136 ;  /* 0x000000884f4f7221 */ /* 0x000fe20000010000 */
[C---:B--2---:R-:W-:Y:S01]  /*11090*/  F2FP.PACK_AB R56, R77.reuse, R78 ;  /* 0x0000004e4d38723e */ /* 0x044fe200000000ff */
[----:B------:R-:W-:Y:S02]  /*110a0*/  LDSM.16.MT88.4 R64, [R118+0xa000] ;  /* 0x00a000007640783b */ /* 0x000fe40000004200 */
[----:B------:R-:W-:Y:S01]  /*110b0*/  FADD.FTZ R78, R78, R55 ;  /* 0x000000374e4e7221 */ /* 0x000fe20000010000 */
[----:B------:R-:W1:Y:S01]  /*110c0*/  MUFU.EX2 R80, R80 ;  /* 0x0000005000507308 */ /* 0x000e620000000800 */
[----:B------:R-:W-:Y:S02]  /*110d0*/  FADD.FTZ R53, R76, R79 ;  /* 0x0000004f4c357221 */ /* 0x000fe40000010000 */
[--C-:B------:R-:W-:Y:S02]  /*110e0*/  FFMA.FTZ R163, R142, c[0x0][0x23c], -R117.reuse ;  /* 0x00008f008ea37a23 */ /* 0x100fe40000010875 */
[----:B------:R-:W-:Y:S02]  /*110f0*/  FFMA.FTZ R117, R52, c[0x0][0x23c], -R117 ;  /* 0x00008f0034757a23 */ /* 0x000fe40000010875 */
[----:B------:R-:W-:Y:S02]  /*11100*/  FADD.FTZ R52, R77, R78 ;  /* 0x0000004e4d347221 */ /* 0x000fe40000010000 */
[----:B------:R-:W-:Y:S01]  /*11110*/  LDSM.16.MT88.4 R76, [R118+0xc800] ;  /* 0x00c80000764c783b */ /* 0x000fe20000004200 */
[----:B------:R-:W-:Y:S01]  /*11120*/  MUFU.EX2 R90, R90 ;  /* 0x0000005a005a7308 */ /* 0x000fe20000000800 */
[--C-:B------:R-:W-:Y:S02]  /*11130*/  FFMA.FTZ R142, R145, c[0x0][0x23c], -R116.reuse ;  /* 0x00008f00918e7a23 */ /* 0x100fe40000010874 */
[----:B---3--:R-:W-:Y:S01]  /*11140*/  FADD.FTZ R54, R82, R53 ;  /* 0x0000003552367221 */ /* 0x008fe20000010000 */
[----:B-----5:R-:W-:Y:S01]  /*11150*/  F2FP.PACK_AB R59, R81, R82 ;  /* 0x00000052513b723e */ /* 0x020fe200000000ff */
[----:B------:R-:W-:Y:S02]  /*11160*/  FFMA.FTZ R82, R121, c[0x0][0x23c], -R116 ;  /* 0x00008f0079527a23 */ /* 0x000fe40000010874 */
[----:B------:R-:W-:Y:S02]  /*11170*/  FADD.FTZ R81, R81, R54 ;  /* 0x0000003651517221 */ /* 0x000fe40000010000 */
[--C-:B------:R-:W-:Y:S01]  /*11180*/  FFMA.FTZ R128, R133, c[0x0][0x23c], -R116.reuse ;  /* 0x00008f0085807a23 */ /* 0x100fe20000010874 */
[----:B------:R-:W-:Y:S01]  /*11190*/  MUFU.EX2 R83, R83 ;  /* 0x0000005300537308 */ /* 0x000fe20000000800 */
[--C-:B------:R-:W-:Y:S02]  /*111a0*/  FFMA.FTZ R129, R129, c[0x0][0x23c], -R116.reuse ;  /* 0x00008f0081817a23 */ /* 0x100fe40000010874 */
[----:B------:R-:W-:Y:S01]  /*111b0*/  FFMA.FTZ R132, R127, c[0x0][0x23c], -R116 ;  /* 0x00008f007f847a23 */ /* 0x000fe20000010874 */
[C---:B-1----:R-:W-:Y:S01]  /*111c0*/  F2FP.PACK_AB R58, R80.reuse, R91 ;  /* 0x0000005b503a723e */ /* 0x042fe200000000ff */
[----:B------:R-:W-:Y:S02]  /*111d0*/  FADD.FTZ R91, R91, R52 ;  /* 0x000000345b5b7221 */ /* 0x000fe40000010000 */
[--C-:B------:R-:W-:Y:S02]  /*111e0*/  FFMA.FTZ R123, R123, c[0x0][0x23c], -R116.reuse ;  /* 0x00008f007b7b7a23 */ /* 0x100fe40000010874 */
[----:B------:R-:W-:Y:S01]  /*111f0*/  FADD.FTZ R80, R80, R91 ;  /* 0x0000005b50507221 */ /* 0x000fe20000010000 */
[----:B------:R-:W-:Y:S01]  /*11200*/  MUFU.EX2 R121, R93 ;  /* 0x0000005d00797308 */ /* 0x000fe20000000800 */
[C---:B----4-:R-:W-:Y:S03]  /*11210*/  HMMA.16816.F32 R4, R56.reuse, R60, R4 ;  /* 0x0000003c3804723c */ /* 0x050fe60000001804 */
[----:B------:R-:W-:Y:S05]  /*11220*/  FFMA.FTZ R116, R124, c[0x0][0x23c], -R116 ;  /* 0x00008f007c747a23 */ /* 0x000fea0000010874 */
[C---:B------:R-:W-:Y:S01]  /*11230*/  HMMA.16816.F32 R8, R56.reuse, R62, R8 ;  /* 0x0000003e3808723c */ /* 0x040fe20000001808 */
[----:B------:R-:W1:Y:S01]  /*11240*/  LDSM.16.MT88.4 R60, [R118+0x9400] ;  /* 0x00940000763c783b */ /* 0x000e620000004200 */
[----:B------:R-:W-:Y:S10]  /*11250*/  MUFU.EX2 R149, R149 ;  /* 0x0000009500957308 */ /* 0x000ff40000000800 */
[----:B------:R-:W-:Y:S10]  /*11260*/  MUFU.EX2 R158, R158 ;  /* 0x0000009e009e7308 */ /* 0x000ff40000000800 */
[----:B------:R-:W-:Y:S10]  /*11270*/  MUFU.EX2 R146, R146 ;  /* 0x0000009200927308 */ /* 0x000ff40000000800 */
[----:B------:R-:W-:Y:S01]  /*11280*/  MUFU.EX2 R144, R144 ;  /* 0x0000009000907308 */ /* 0x000fe20000000800 */
[C---:B-1----:R-:W-:Y:S09]  /*11290*/  HMMA.16816.F32 R12, R56.reuse, R60, R12 ;  /* 0x0000003c380c723c */ /* 0x042ff2000000180c */
[----:B------:R-:W-:Y:S01]  /*112a0*/  MUFU.EX2 R163, R163 ;  /* 0x000000a300a37308 */ /* 0x000fe20000000800 */
[C---:B------:R-:W-:Y:S01]  /*112b0*/  HMMA.16816.F32 R16, R56.reuse, R62, R16 ;  /* 0x0000003e3810723c */ /* 0x040fe20000001810 */
[----:B------:R-:W1:Y:S08]  /*112c0*/  LDSM.16.MT88.4 R60, [R168+0xb400] ;  /* 0x00b40000a83c783b */ /* 0x000e700000004200 */
        /* <DEDUP_REMOVED lines=26> */
[----:B------:R-:W2:Y:S10]  /*11470*/  MUFU.EX2 R135, R135 ;  /* 0x0000008700877308 */ /* 0x000eb40000000800 */
[----:B------:R-:W-:Y:S01]  /*11480*/  MUFU.EX2 R130, R130 ;  /* 0x0000008200827308 */ /* 0x000fe20000000800 */
[C---:B-1----:R-:W-:Y:S09]  /*11490*/  HMMA.16816.F32 R44, R56.reuse, R60, R44 ;  /* 0x0000003c382c723c */ /* 0x042ff2000000182c */
[----:B------:R-:W1:Y:S01]  /*114a0*/  MUFU.EX2 R137, R137 ;  /* 0x0000008900897308 */ /* 0x000e620000000800 */
[----:B------:R-:W-:Y:S01]  /*114b0*/  HMMA.16816.F32 R48, R56, R62, R48 ;  /* 0x0000003e3830723c */ /* 0x000fe20000001830 */
[----:B------:R-:W3:Y:S02]  /*114c0*/  LDSM.16.MT88.4 R60, [R168+0x9800] ;  /* 0x00980000a83c783b */ /* 0x000ee40000004200 */
[----:B--2---:R-:W-:Y:S04]  /*114d0*/  F2FP.PACK_AB R53, R135, R134 ;  /* 0x000000868735723e */ /* 0x004fe800000000ff */
[----:B------:R-:W-:Y:S02]  /*114e0*/  F2FP.PACK_AB R57, R87, R88 ;  /* 0x000000585739723e */ /* 0x000fe400000000ff */
[----:B------:R-:W-:Y:S03]  /*114f0*/  MUFU.EX2 R128, R128 ;  /* 0x0000008000807308 */ /* 0x000fe60000000800 */
[----:B------:R-:W-:Y:S02]  /*11500*/  F2FP.PACK_AB R59, R84, R85 ;  /* 0x00000055543b723e */ /* 0x000fe400000000ff */
[C---:B------:R-:W-:Y:S01]  /*11510*/  F2FP.PACK_AB R56, R86.reuse, R89 ;  /* 0x000000595638723e */ /* 0x040fe200000000ff */
[----:B------:R-:W-:Y:S01]  /*11520*/  FADD.FTZ R89, R89, R80 ;  /* 0x0000005059597221 */ /* 0x000fe20000010000 */
[----:B------:R-:W-:Y:S03]  /*11530*/  F2FP.PACK_AB R58, R83, R90 ;  /* 0x0000005a533a723e */ /* 0x000fe600000000ff */
[----:B------:R-:W-:Y:S01]  /*11540*/  FADD.FTZ R89, R86, R89 ;  /* 0x0000005956597221 */ /* 0x000fe20000010000 */
[----:B------:R-:W2:Y:S01]  /*11550*/  MUFU.EX2 R131, R131 ;  /* 0x0000008300837308 */ /* 0x000ea20000000800 */
[----:B-1----:R-:W-:Y:S02]  /*11560*/  F2FP.PACK_AB R55, R137, R130 ;  /* 0x000000828937723e */ /* 0x002fe400000000ff */
[----:B------:R-:W-:Y:S04]  /*11570*/  FADD.FTZ R90, R90, R89 ;  /* 0x000000595a5a7221 */ /* 0x000fe80000010000 */
[----:B------:R-:W-:Y:S03]  /*11580*/  FADD.FTZ R90, R83, R90 ;  /* 0x0000005a535a7221 */ /* 0x000fe60000010000 */
[----:B------:R-:W-:Y:S10]  /*11590*/  MUFU.EX2 R129, R129 ;  /* 0x0000008100817308 */ /* 0x000ff40000000800 */
[----:B------:R-:W1:Y:S01]  /*115a0*/  MUFU.EX2 R132, R132 ;  /* 0x0000008400847308 */ /* 0x000e620000000800 */
[C---:B---3--:R-:W-:Y:S03]  /*115b0*/  HMMA.16816.F32 R4, R56.reuse, R60, R4 ;  /* 0x0000003c3804723c */ /* 0x048fe60000001804 */
[----:B--2---:R-:W-:Y:S06]  /*115c0*/  F2FP.PACK_AB R52, R131, R128 ;  /* 0x000000808334723e */ /* 0x004fec00000000ff */
[----:B------:R-:W2:Y:S01]  /*115d0*/  MUFU.EX2 R125, R126 ;  /* 0x0000007e007d7308 */ /* 0x000ea20000000800 */
[C---:B------:R-:W-:Y:S01]  /*115e0*/  HMMA.16816.F32 R8, R56.reuse, R62, R8 ;  /* 0x0000003e3808723c */ /* 0x040fe20000001808 */
[----:B------:R-:W3:Y:S08]  /*115f0*/  LDSM.16.MT88.4 R60, [R118+0x9800] ;  /* 0x00980000763c783b */ /* 0x000ef00000004200 */
[----:B------:R4:W5:Y:S03]  /*11600*/  MUFU.EX2 R124, R117 ;  /* 0x00000075007c7308 */ /* 0x0009660000000800 */
[----:B-1----:R-:W-:Y:S02]  /*11610*/  F2FP.PACK_AB R54, R132, R129 ;  /* 0x000000818436723e */ /* 0x002fe400000000ff */
[----:B----4-:R-:W-:Y:S01]  /*11620*/  MOV R117, R2 ;  /* 0x0000000200757202 */ /* 0x010fe20000000f00 */
        /* <DEDUP_REMOVED lines=53> */
[C---:B---3--:R-:W-:Y:S08]  /*11980*/  HMMA.16816.F32 R36, R56.reuse, R64, R36 ;  /* 0x000000403824723c */ /* 0x048ff00000001824 */
[C---:B------:R-:W-:Y:S01]  /*11990*/  HMMA.16816.F32 R40, R56.reuse, R66, R40 ;  /* 0x000000423828723c */ /* 0x040fe20000001828 */
[----:B------:R-:W3:Y:S07]  /*119a0*/  LDSM.16.MT88.4 R64, [R118+0xa400] ;  /* 0x00a400007640783b */ /* 0x000eee0000004200 */
[C---:B----4-:R-:W-:Y:S08]  /*119b0*/  HMMA.16816.F32 R44, R56.reuse, R68, R44 ;  /* 0x00000044382c723c */ /* 0x050ff0000000182c */
[----:B------:R-:W-:Y:S01]  /*119c0*/  HMMA.16816.F32 R48, R56, R70, R48 ;  /* 0x000000463830723c */ /* 0x000fe20000001830 */
[----:B------:R-:W4:Y:S06]  /*119d0*/  LDSM.16.MT88.4 R68, [R118+0xc400] ;  /* 0x00c400007644783b */ /* 0x000f2c0000004200 */
[----:B------:R-:W-:Y:S02]  /*119e0*/  F2FP.PACK_AB R57, R146, R151 ;  /* 0x000000979239723e */ /* 0x000fe400000000ff */
[----:B------:R-:W-:Y:S03]  /*119f0*/  F2FP.PACK_AB R59, R163, R144 ;  /* 0x00000090a33b723e */ /* 0x000fe600000000ff */
[----:B------:R-:W-:Y:S02]  /*11a00*/  F2FP.PACK_AB R56, R143, R142 ;  /* 0x0000008e8f38723e */ /* 0x000fe400000000ff */
[----:B------:R-:W-:Y:S07]  /*11a10*/  F2FP.PACK_AB R58, R148, R139 ;  /* 0x0000008b943a723e */ /* 0x000fee00000000ff */
[C---:B-1----:R-:W-:Y:S08]  /*11a20*/  HMMA.16816.F32 R4, R56.reuse, R60, R4 ;  /* 0x0000003c3804723c */ /* 0x042ff00000001804 */
[C---:B------:R-:W-:Y:S01]  /*11a30*/  HMMA.16816.F32 R8, R56.reuse, R62, R8 ;  /* 0x0000003e3808723c */ /* 0x040fe20000001808 */
[----:B------:R-:W1:Y:S07]  /*11a40*/  LDSM.16.MT88.4 R60, [R168+0xe400] ;  /* 0x00e40000a83c783b */ /* 0x000e6e0000004200 */
[C---:B---3--:R-:W-:Y:S08]  /*11a50*/  HMMA.16816.F32 R12, R56.reuse, R64, R12 ;  /* 0x00000040380c723c */ /* 0x048ff0000000180c */
[C---:B------:R-:W-:Y:S01]  /*11a60*/  HMMA.16816.F32 R16, R56.reuse, R66, R16 ;  /* 0x000000423810723c */ /* 0x040fe20000001810 */
[----:B------:R-:W3:Y:S07]  /*11a70*/  LDSM.16.MT88.4 R64, [R118+0xe400] ;  /* 0x00e400007640783b */ /* 0x000eee0000004200 */
[C---:B------:R-:W-:Y:S08]  /*11a80*/  HMMA.16816.F32 R20, R56.reuse, R72, R20 ;  /* 0x000000483814723c */ /* 0x040ff00000001814 */
[C---:B------:R-:W-:Y:S01]  /*11a90*/  HMMA.16816.F32 R24, R56.reuse, R74, R24 ;  /* 0x0000004a3818723c */ /* 0x040fe20000001818 */
[----:B------:R-:W-:Y:S07]  /*11aa0*/  LDSM.16.MT88.4 R72, [R168+0xc800] ;  /* 0x00c80000a848783b */ /* 0x000fee0000004200 */
[C---:B----4-:R-:W-:Y:S08]  /*11ab0*/  HMMA.16816.F32 R28, R56.reuse, R68, R28 ;  /* 0x00000044381c723c */ /* 0x050ff0000000181c */
[C---:B------:R-:W-:Y:S01]  /*11ac0*/  HMMA.16816.F32 R32, R56.reuse, R70, R32 ;  /* 0x000000463820723c */ /* 0x040fe20000001820 */
[----:B------:R-:W4:Y:S07]  /*11ad0*/  LDSM.16.MT88.4 R68, [R168+0xa800] ;  /* 0x00a80000a844783b */ /* 0x000f2e0000004200 */
[C---:B-1----:R-:W-:Y:S08]  /*11ae0*/  HMMA.16816.F32 R36, R56.reuse, R60, R36 ;  /* 0x0000003c3824723c */ /* 0x042ff00000001824 */
[C---:B------:R-:W-:Y:S01]  /*11af0*/  HMMA.16816.F32 R40, R56.reuse, R62, R40 ;  /* 0x0000003e3828723c */ /* 0x040fe20000001828 */
[----:B------:R-:W1:Y:S07]  /*11b00*/  LDSM.16.MT88.4 R60, [R118+0xa800] ;  /* 0x00a80000763c783b */ /* 0x000e6e0000004200 */
[C---:B---3--:R-:W-:Y:S08]  /*11b10*/  HMMA.16816.F32 R44, R56.reuse, R64, R44 ;  /* 0x00000040382c723c */ /* 0x048ff0000000182c */
[----:B------:R-:W-:Y:S01]  /*11b20*/  HMMA.16816.F32 R48, R56, R66, R48 ;  /* 0x000000423830723c */ /* 0x000fe20000001830 */
[----:B------:R-:W3:Y:S07]  /*11b30*/  LDSM.16.MT88.4 R56, [R168+0xe800] ;  /* 0x00e80000a838783b */ /* 0x000eee0000004200 */
[C---:B----4-:R-:W-:Y:S01]  /*11b40*/  HMMA.16816.F32 R4, R52.reuse, R68, R4 ;  /* 0x000000443404723c */ /* 0x050fe20000001804 */
[----:B------:R-:W4:Y:S06]  /*11b50*/  LDSM.16.MT88.4 R64, [R118+0xe800] ;  /* 0x00e800007640783b */ /* 0x000f2c0000004200 */
[----:B--2---:R-:W-:Y:S01]  /*11b60*/  F2FP.PACK_AB R69, R122, R125 ;  /* 0x0000007d7a45723e */ /* 0x004fe200000000ff */
[C---:B------:R-:W-:Y:S07]  /*11b70*/  HMMA.16816.F32 R8, R52.reuse, R70, R8 ;  /* 0x000000463408723c */ /* 0x040fee0000001808 */
[----:B-----5:R-:W-:Y:S01]  /*11b80*/  F2FP.PACK_AB R71, R124, R121 ;  /* 0x000000797c47723e */ /* 0x020fe200000000ff */
[C---:B-1----:R-:W-:Y:S01]  /*11b90*/  HMMA.16816.F32 R12, R52.reuse, R60, R12 ;  /* 0x0000003c340c723c */ /* 0x042fe2000000180c */
[----:B------:R1:W-:Y:S07]  /*11ba0*/  MUFU.EX2 R60, R92 ;  /* 0x0000005c003c7308 */ /* 0x0003ee0000000800 */
[C---:B------:R-:W-:Y:S03]  /*11bb0*/  HMMA.16816.F32 R16, R52.reuse, R62, R16 ;  /* 0x0000003e3410723c */ /* 0x040fe60000001810 */
[----:B------:R-:W2:Y:S05]  /*11bc0*/  MUFU.EX2 R61, R82 ;  /* 0x00000052003d7308 */ /* 0x000eaa0000000800 */
[C---:B------:R-:W-:Y:S05]  /*11bd0*/  HMMA.16816.F32 R20, R52.reuse, R72, R20 ;  /* 0x000000483414723c */ /* 0x040fea0000001814 */
[----:B------:R-:W-:Y:S03]  /*11be0*/  MUFU.EX2 R62, R123 ;  /* 0x0000007b003e7308 */ /* 0x000fe60000000800 */
[C---:B------:R-:W-:Y:S01]  /*11bf0*/  HMMA.16816.F32 R24, R52.reuse, R74, R24 ;  /* 0x0000004a3418723c */ /* 0x040fe20000001818 */
[----:B-1----:R-:W1:Y:S07]  /*11c00*/  LDSM.16.MT88.4 R92, [R168+0xcc00] ;  /* 0x00cc0000a85c783b */ /* 0x002e6e0000004200 */
[C---:B------:R-:W-:Y:S04]  /*11c10*/  HMMA.16816.F32 R28, R52.reuse, R76, R28 ;  /* 0x0000004c341c723c */ /* 0x040fe8000000181c */
[----:B--2---:R-:W-:Y:S04]  /*11c20*/  F2FP.PACK_AB R68, R61, R60 ;  /* 0x0000003c3d44723e */ /* 0x004fe800000000ff */
[C---:B------:R-:W-:Y:S01]  /*11c30*/  HMMA.16816.F32 R32, R52.reuse, R78, R32 ;  /* 0x0000004e3420723c */ /* 0x040fe20000001820 */
[----:B------:R-:W-:Y:S07]  /*11c40*/  LDSM.16.MT88.4 R76, [R168+0xec00] ;  /* 0x00ec0000a84c783b */ /* 0x000fee0000004200 */
[C---:B---3--:R-:W-:Y:S01]  /*11c50*/  HMMA.16816.F32 R36, R52.reuse, R56, R36 ;  /* 0x000000383424723c */ /* 0x048fe20000001824 */
[----:B------:R-:W2:Y:S06]  /*11c60*/  MUFU.EX2 R57, R116 ;  /* 0x0000007400397308 */ /* 0x000eac0000000800 */
[----:B------:R-:W-:Y:S01]  /*11c70*/  FADD.FTZ R56, R88, R81 ;  /* 0x0000005158387221 */ /* 0x000fe20000010000 */
[C---:B------:R-:W-:Y:S04]  /*11c80*/  HMMA.16816.F32 R40, R52.reuse, R58, R40 ;  /* 0x0000003a3428723c */ /* 0x040fe80000001828 */
[----:B------:R-:W-:Y:S04]  /*11c90*/  FADD.FTZ R56, R87, R56 ;  /* 0x0000003857387221 */ /* 0x000fe80000010000 */
[C---:B----4-:R-:W-:Y:S04]  /*11ca0*/  HMMA.16816.F32 R44, R52.reuse, R64, R44 ;  /* 0x00000040342c723c */ /* 0x050fe8000000182c */
[----:B------:R-:W-:Y:S04]  /*11cb0*/  FADD.FTZ R59, R85, R56 ;  /* 0x00000038553b7221 */ /* 0x000fe80000010000 */
[----:B------:R-:W-:Y:S04]  /*11cc0*/  HMMA.16816.F32 R48, R52, R66, R48 ;  /* 0x000000423430723c */ /* 0x000fe80000001830 */
[----:B--2---:R-:W-:Y:S01]  /*11cd0*/  F2FP.PACK_AB R70, R57, R62 ;  /* 0x0000003e3946723e */ /* 0x004fe200000000ff */
[----:B------:R-:W-:Y:S01]  /*11ce0*/  FADD.FTZ R59, R84, R59 ;  /* 0x0000003b543b7221 */ /* 0x000fe20000010000 */
[----:B------:R-:W-:Y:S01]  /*11cf0*/  MOV R116, R3 ;  /* 0x0000000300747202 */ /* 0x000fe20000000f00 */
[----:B------:R-:W2:Y:S02]  /*11d00*/  LDSM.16.MT88.4 R84, [R118+0xcc00] ;  /* 0x00cc00007654783b */ /* 0x000ea40000004200 */
[----:B------:R-:W-:Y:S02]  /*11d10*/  FADD.FTZ R156, R156, R59 ;  /* 0x0000003b9c9c7221 */ /* 0x000fe40000010000 */
[C---:B------:R-:W-:Y:S05]  /*11d20*/  HMMA.16816.F32 R112, R68.reuse, R108, R4 ;  /* 0x0000006c4470723c */ /* 0x040fea0000001804 */
[----:B------:R-:W-:Y:S02]  /*11d30*/  FADD.FTZ R97, R97, R156 ;  /* 0x0000009c61617221 */ /* 0x000fe40000010000 */
[----:B------:R-:W-:Y:S01]  /*11d40*/  FADD.FTZ R5, R99, R90 ;  /* 0x0000005a63057221 */ /* 0x000fe20000010000 */
        /* <DEDUP_REMOVED lines=8> */
[----:B------:R-:W3:Y:S01]  /*11dd0*/  LDSM.16.MT88.4 R4, [R118+0xec00] ;  /* 0x00ec00007604783b */ /* 0x000ee20000004200 */
[----:B------:R-:W-:Y:S01]  /*11de0*/  FADD.FTZ R8, R157, R8 ;  /* 0x000000089d087221 */ /* 0x000fe20000010000 */
[C---:B-1----:R-:W-:Y:S04]  /*11df0*/  HMMA.16816.F32 R96, R68.reuse, R92, R20 ;  /* 0x0000005c4460723c */ /* 0x042fe80000001814 */
[----:B------:R-:W-:Y:S02]  /*11e00*/  FADD.FTZ R9, R155, R8 ;  /* 0x000000089b097221 */ /* 0x000fe40000010000 */
[----:B------:R-:W-:Y:S02]  /*11e10*/  FADD.FTZ R154, R154, R161 ;  /* 0x000000a19a9a7221 */ /* 0x000fe40000010000 */
[----:B------:R-:W-:Y:S01]  /*11e20*/  FADD.FTZ R9, R160, R9 ;  /* 0x00000009a0097221 */ /* 0x000fe20000010000 */
[C---:B------:R-:W-:Y:S03]  /*11e30*/  HMMA.16816.F32 R92, R68.reuse, R94, R24 ;  /* 0x0000005e445c723c */ /* 0x040fe60000001818 */
[----:B------:R-:W-:Y:S02]  /*11e40*/  FADD.FTZ R159, R159, R154 ;  /* 0x0000009a9f9f7221 */ /* 0x000fe40000010000 */
[----:B------:R-:W-:Y:S02]  /*11e50*/  FADD.FTZ R162, R162, R9 ;  /* 0x00000009a2a27221 */ /* 0x000fe40000010000 */
[----:B------:R-:W-:Y:S01]  /*11e60*/  FADD.FTZ R152, R152, R159 ;  /* 0x0000009f98987221 */ /* 0x000fe20000010000 */
[C---:B--2---:R-:W-:Y:S04]  /*11e70*/  HMMA.16816.F32 R88, R68.reuse, R84, R28 ;  /* 0x000000544458723c */ /* 0x044fe8000000181c */
        /* <DEDUP_REMOVED lines=15> */
[C---:B---3--:R-:W-:Y:S04]  /*11f70*/  HMMA.16816.F32 R72, R68.reuse, R4, R44 ;  /* 0x000000044448723c */ /* 0x048fe8000000182c */
[----:B------:R-:W-:Y:S02]  /*11f80*/  FADD.FTZ R8, R131, R8 ;  /* 0x0000000883087221 */ /* 0x000fe40000010000 */
[----:B------:R-:W-:Y:S02]  /*11f90*/  FADD.FTZ R130, R130, R135 ;  /* 0x0000008782827221 */ /* 0x000fe40000010000 */
        /* <DEDUP_REMOVED lines=11> */
[----:B------:R-:W-:Y:S01]  /*12050*/  FADD.FTZ R194, R57, R62 ;  /* 0x0000003e39c27221 */ /* 0x000fe20000010000 */
[----:B------:R-:W-:-:S05]  /*12060*/  @P0 BRA `(.L_x_1922) ;  /* 0xffffb31000000947 */ /* 0x000fca000383ffff */
.L_x_1918:
[----:B------:R-:W1:Y:S01]  /*12070*/  SHFL.BFLY PT, R5, R194, 0x2, 0x1f ;  /* 0x0c401f00c2057f89 */ /* 0x000e6200000e0000 */
[----:B------:R-:W-:Y:S01]  /*12080*/  MOV R6, 0x3f800000 ;  /* 0x3f80000000067802 */ /* 0x000fe20000000f00 */
[----:B------:R-:W-:Y:S01]  /*12090*/  ULDC.U8 UR4, c[0x0][0x328] ;  /* 0x0000ca0000047ab9 */ /* 0x000fe20000000000 */
[----:B------:R-:W-:Y:S01]  /*120a0*/  MOV R7, 0x3f800000 ;  /* 0x3f80000000077802 */ /* 0x000fe20000000f00 */
[----:B------:R-:W2:Y:S01]  /*120b0*/  SHFL.BFLY PT, R0, R195, 0x2, 0x1f ;  /* 0x0c401f00c3007f89 */ /* 0x000ea200000e0000 */
[----:B-1----:R-:W-:-:S02]  /*120c0*/  FADD.FTZ R8, R5, R194 ;  /* 0x000000c205087221 */ /* 0x002fc40000010000 */
[----:B--2---:R-:W-:-:S03]  /*120d0*/  FADD.FTZ R9, R0, R195 ;  /* 0x000000c300097221 */ /* 0x004fc60000010000 */
[----:B------:R-:W1:Y:S04]  /*120e0*/  SHFL.BFLY PT, R5, R8, 0x1, 0x1f ;  /* 0x0c201f0008057f89 */ /* 0x000e6800000e0000 */
[----:B------:R-:W2:Y:S04]  /*120f0*/  SHFL.BFLY PT, R4, R9, 0x1, 0x1f ;  /* 0x0c201f0009047f89 */ /* 0x000ea800000e0000 */
[----:B------:R-:W3:Y:S01]  /*12100*/  S2R R0, SR_TID.X ;  /* 0x0000000000007919 */ /* 0x000ee20000002100 */
        /* <DEDUP_REMOVED lines=150> */
.L_x_1923:
[----:B------:R-:W1:Y:S04]  /*12a70*/  S2R R3, SR_CTAID.Z ;  /* 0x0000000000037919 */ /* 0x000e680000002700 */
[----:B------:R-:W1:Y:S02]  /*12a80*/  S2R R2, SR_CTAID.Y ;  /* 0x0000000000027919 */ /* 0x000e640000002600 */
[----:B-1----:R-:W-:-:S04]  /*12a90*/  IMAD R4, R2, c[0x0][0x1c0], R3 ;  /* 0x0000700002047a24 */ /* 0x002fc800078e0203 */
[----:B------:R-:W-:Y:S02]  /*12aa0*/  IMAD R4, R4, c[0x0][0x214], RZ ;  /* 0x0000850004047a24 */ /* 0x000fe400078e02ff */
.L_x_1924:
        /* <DEDUP_REMOVED lines=39> */
.L_x_1926:
[----:B------:R-:W-:Y:S05]  /*12d20*/  BSYNC B0 ;  /* 0x0000000000007941 */ /* 0x000fea0003800000 */
.L_x_1925:
        /* <DEDUP_REMOVED lines=30> */
.L_x_1928:
[----:B------:R-:W-:Y:S05]  /*12f10*/  BSYNC B0 ;  /* 0x0000000000007941 */ /* 0x000fea0003800000 */
.L_x_1927:
        /* <DEDUP_REMOVED lines=21> */
.L_x_1929:
        /* <DEDUP_REMOVED lines=9> */
.L_x_6121:


//--------------------- .text._ZN5flash24flash_fwd_splitkv_kernelI23Flash_fwd_kernel_traitsILi96ELi64ELi128ELi4ELb0ELb0EN7cutlass6half_tE19Flash_kernel_traitsILi96ELi64ELi128ELi4ES3_EELb1ELb0ELb0ELb0ELb1ELb0ELb0ELb1EEEvNS_16Flash_fwd_paramsE --------------------------
	.section	.text._ZN5flash24flash_fwd_splitkv_kernelI23Flash_fwd_kernel_traitsILi96ELi64ELi128ELi4ELb0ELb0EN7cutlass6half_tE19Flash_kernel_traitsILi96ELi64ELi128ELi4ES3_EELb1ELb0ELb0ELb0ELb1ELb0ELb0ELb1EEEvNS_16Flash_fwd_paramsE,"ax",@progbits
	.sectioninfo	@"SHI_REGISTERS=211"
	.align	128
        .global         _ZN5flash24flash_fwd_splitkv_kernelI23Flash_fwd_kernel_traitsILi96ELi64ELi128ELi4ELb0ELb0EN7cutlass6half_tE19Flash_kernel_traitsILi96ELi64ELi128ELi4ES3_EELb1ELb0ELb0ELb0ELb1ELb0ELb0ELb1EEEvNS_16Flash_fwd_paramsE
        .type           _ZN5flash24flash_fwd_splitkv_kernelI23Flash_fwd_kernel_traitsILi96ELi64ELi128ELi4ELb0ELb0EN7cutlass6half_tE19Flash_kernel_traitsILi96ELi64ELi128ELi4ES3_EELb1ELb0ELb0ELb0ELb1ELb0ELb0ELb1EEEvNS_16Flash_fwd_paramsE,@function
        .size           _ZN5flash24flash_fwd_splitkv_kernelI23Flash_fwd_kernel_traitsILi96ELi64ELi128ELi4ELb0ELb0EN7cutlass6half_tE19Flash_kernel_traitsILi96ELi64ELi128ELi4ES3_EELb1ELb0ELb0ELb0ELb1ELb0ELb0ELb1EEEvNS_16Flash_fwd_paramsE,(.L_x_6122 - _ZN5flash24flash_fwd_splitkv_kernelI23Flash_fwd_kernel_traitsILi96ELi64ELi128ELi4ELb0ELb0EN7cutlass6half_tE19Flash_kernel_traitsILi96ELi64ELi128ELi4ES3_EELb1ELb0ELb0ELb0ELb1ELb0ELb0ELb1EEEvNS_16Flash_fwd_paramsE)
        .other          _ZN5flash24flash_fwd_splitkv_kernelI23Flash_fwd_kernel_traitsILi96ELi64ELi128ELi4ELb0ELb0EN7cutlass6half_tE19Flash_kernel_traitsILi96ELi64ELi128ELi4ES3_EELb1ELb0ELb0ELb0ELb1ELb0ELb0ELb1EEEvNS_16Flash_fwd_paramsE,@"STO_CUDA_ENTRY STV_DEFAULT"
_ZN5flash24flash_fwd_splitkv_kernelI23Flash_fwd_kernel_traitsILi96ELi64ELi128ELi4ELb0ELb0EN7cutlass6half_tE19Flash_kernel_traitsILi96ELi64ELi128ELi4ES3_EELb1ELb0ELb0ELb0ELb1ELb0ELb0ELb1EEEvNS_16Flash_fwd_paramsE:
.text._ZN5flash24flash_fwd_splitkv_kernelI23Flash_fwd_kernel_traitsILi96ELi64ELi128ELi4ELb0ELb0EN7cutlass6half_tE19Flash_kernel_traitsILi96ELi64ELi128ELi4ES3_EELb1ELb0ELb0ELb0ELb1ELb0ELb0ELb1EEEvNS_16Flash_fwd_paramsE:
[----:B------:R-:W-:Y:S02]  /*0000*/  MOV R1, c[0x0][0x28] ;  /* 0x00000a0000017a02 */ /* 0x000fe40000000f00 */
[----:B------:R-:W1:Y:S01]  /*0010*/  S2R R17, SR_CTAID.Y ;  /* 0x0000000000117919 */ /* 0x000e620000002600 */
[----:B------:R-:W2:Y:S01]  /*0020*/  LDC.U8 R0, c[0x0][0x312] ;  /* 0x0000c480ff007b82 */ /* 0x000ea20000000000 */
[----:B------:R-:W-:Y:S01]  /*0030*/  ISETP.NE.U32.AND P1, PT, RZ, c[0x0][0x240], PT ;  /* 0x00009000ff007a0c */ /* 0x000fe20003f25070 */
[----:B------:R-:W-:Y:S01]  /*0040*/  IMAD.MOV.U32 R2, RZ, RZ, 0x4 ;  /* 0x00000004ff027424 */ /* 0x000fe200078e00ff */
[----:B------:R-:W-:Y:S01]  /*0050*/  ISETP.NE.U32.AND P5, PT, RZ, c[0x0][0x250], PT ;  /* 0x00009400ff007a0c */ /* 0x000fe20003fa5070 */
[----:B------:R-:W-:Y:S01]  /*0060*/  IMAD.MOV.U32 R151, RZ, RZ, -0x1 ;  /* 0xffffffffff977424 */ /* 0x000fe200078e00ff */
[----:B------:R-:W-:Y:S01]  /*0070*/  ISETP.NE.AND.EX P1, PT, RZ, c[0x0][0x244], PT, P1 ;  /* 0x00009100ff007a0c */ /* 0x000fe20003f25310 */
[----:B------:R-:W-:Y:S01]  /*0080*/  ULDC.64 UR6, c[0x0][0x118] ;  /* 0x0000460000067ab9 */ /* 0x000fe20000000a00 */
[----:B------:R-:W-:Y:S02]  /*0090*/  ISETP.NE.AND.EX P5, PT, RZ, c[0x0][0x254], PT, P5 ;  /* 0x00009500ff007a0c */ /* 0x000fe40003fa5350 */
[----:B------:R-:W-:Y:S01]  /*00a0*/  ISETP.EQ.U32.AND P0, PT, RZ, c[0x0][0x248], PT ;  /* 0x00009200ff007a0c */ /* 0x000fe20003f02070 */
[----:B-1----:R-:W-:Y:S01]  /*00b0*/  IMAD.WIDE R4, R17, R2, c[0x0][0x240] ;  /* 0x0000900011047625 */ /* 0x002fe200078e0202 */
[----:B--2---:R-:W-:-:S03]  /*00c0*/  ISETP.NE.AND P2, PT, R0, RZ, PT ;  /* 0x000000ff0000720c */ /* 0x004fc60003f45270 */
[----:B------:R-:W-:-:S04]  /*00d0*/  IMAD.MOV.U32 R0, RZ, RZ, RZ ;  /* 0x000000ffff007224 */ /* 0x000fc800078e00ff */
[----:B------:R1:W2:Y:S01]  /*00e0*/  @P1 LDG.E R151, [R4.64] ;  /* 0x0000000604971981 */ /* 0x0002a2000c1e1900 */
[CC--:B------:R-:W-:Y:S01]  /*00f0*/  IMAD.WIDE R160, R17.reuse, R2.reuse, c[0x0][0x250] ;  /* 0x0000940011a07625 */ /* 0x0c0fe200078e0202 */
[----:B------:R-:W-:Y:S02]  /*0100*/  ISETP.EQ.OR.EX P0, PT, RZ, c[0x0][0x24c], !P2, P0 ;  /* 0x00009300ff007a0c */ /* 0x000fe40005702700 */
[----:B------:R1:W2:Y:S04]  /*0110*/  @P1 LDG.E R150, [R4.64+0x4] ;  /* 0x0000040604961981 */ /* 0x0002a8000c1e1900 */
[----:B------:R3:W5:Y:S01]  /*0120*/  @P5 LDG.E R0, [R160.64] ;  /* 0x00000006a0005981 */ /* 0x000762000c1e1900 */
[----:B------:R-:W-:Y:S02]  /*0130*/  IMAD.MOV.U32 R15, RZ, RZ, -0x1 ;  /* 0xffffffffff0f7424 */ /* 0x000fe400078e00ff */
[----:B------:R-:W-:Y:S01]  /*0140*/  IMAD.WIDE R10, R17, R2, c[0x0][0x248] ;  /* 0x00009200110a7625 */ /* 0x000fe200078e0202 */
[----:B------:R-:W4:Y:S04]  /*0150*/  S2R R23, SR_CTAID.X ;  /* 0x0000000000177919 */ /* 0x000f280000002500 */
[----:B------:R3:W5:Y:S01]  /*0160*/  @!P0 LDG.E R15, [R10.64] ;  /* 0x000000060a0f8981 */ /* 0x000762000c1e1900 */
[----:B------:R-:W-:-:S03]  /*0170*/  ISETP.NE.U32.AND P0, PT, RZ, c[0x0][0x248], PT ;  /* 0x00009200ff007a0c */ /* 0x000fc60003f05070 */
[----:B------:R-:W2:Y:S04]  /*0180*/  S2R R146, SR_CTAID.Z ;  /* 0x0000000000927919 */ /* 0x000ea80000002700 */
[----:B------:R-:W2:Y:S01]  /*0190*/  S2R R62, SR_TID.X ;  /* 0x00000000003e7919 */ /* 0x000ea20000002100 */
[----:B------:R-:W-:Y:S01]  /*01a0*/  ISETP.NE.AND.EX P0, PT, RZ, c[0x0][0x24c], PT, P0 ;  /* 0x00009300ff007a0c */ /* 0x000fe20003f05300 */
[--C-:B------:R-:W-:Y:S01]  /*01b0*/  IMAD.MOV.U32 R9, RZ, RZ, R17.reuse ;  /* 0x000000ffff097224 */ /* 0x100fe200078e0011 */
[----:B-1----:R-:W-:Y:S01]  /*01c0*/  SHF.R.S32.HI R4, RZ, 0x1f, R17 ;  /* 0x0000001fff047819 */ /* 0x002fe20000011411 */
[----:B--2---:R-:W-:Y:S02]  /*01d0*/  @P1 IMAD.IADD R150, R150, 0x1, -R151 ;  /* 0x0000000196961824 */ /* 0x004fe400078e0a97 */
[----:B------:R-:W-:-:S08]  /*01e0*/  @!P1 IMAD.MOV.U32 R150, RZ, RZ, c[0x0][0x214] ;  /* 0x00008500ff969624 */ /* 0x000fd000078e00ff */
[----:B------:R-:W-:Y:S05]  /*01f0*/  @!P0 BRA `(.L_x_1930) ;  /* 0x0000004000008947 */ /* 0x000fea0003800000 */
[----:B---34-:R-:W2:Y:S02]  /*0200*/  @P2 LDG.E R6, [R10.64+0x4] ;  /* 0x000004060a062981 */ /* 0x018ea4000c1e1900 */
[----:B--2--5:R-:W-:-:S06]  /*0210*/  @P2 IADD3 R3, R6, -R15, RZ ;  /* 0x8000000f06032210 */ /* 0x024fcc0007ffe0ff */
[----:B------:R1:W5:Y:S01]  /*0220*/  @!P2 LDG.E R3, [R10.64] ;  /* 0x000000060a03a981 */ /* 0x000362000c1e1900 */
[----:B------:R-:W-:Y:S05]  /*0230*/  BRA `(.L_x_1931) ;  /* 0x0000001000007947 */ /* 0x000fea0003800000 */
.L_x_1930:
[----:B---34-:R-:W-:Y:S02]  /*0240*/  MOV R3, c[0x0][0x218] ;  /* 0x0000860000037a02 */ /* 0x018fe40000000f00 */
.L_x_1931:
[----:B------:R-:W-:-:S04]  /*0250*/  ISETP.NE.U32.AND P2, PT, RZ, c[0x0][0x258], PT ;  /* 0x00009600ff007a0c */ /* 0x000fc80003f45070 */
[----:B------:R-:W-:-:S13]  /*0260*/  ISETP.NE.AND.EX P2, PT, RZ, c[0x0][0x25c], PT, P2 ;  /* 0x00009700ff007a0c */ /* 0x000fda0003f45320 */
[----:B------:R-:W-:-:S05]  /*0270*/  @P2 IMAD.WIDE R6, R17, R2, c[0x0][0x258] ;  /* 0x0000960011062625 */ /* 0x000fca00078e0202 */
[----:B------:R-:W2:Y:S01]  /*0280*/  @P2 LDG.E R61, [R6.64] ;  /* 0x00000006063d2981 */ /* 0x000ea2000c1e1900 */
[----:B------:R-:W-:Y:S01]  /*0290*/  IMAD.SHL.U32 R65, R23, 0x40, RZ ;  /* 0x0000004017417824 */ /* 0x000fe200078e00ff */
[----:B------:R-:W-:Y:S01]  /*02a0*/  @!P2 ISETP.NE.U32.AND P1, PT, RZ, c[0x0][0x268], PT ;  /* 0x00009a00ff00aa0c */ /* 0x000fe20003f25070 */
[----:B-----5:R-:W-:-:S03]  /*02b0*/  IMAD.IADD R72, R3, 0x1, -R0 ;  /* 0x0000000103487824 */ /* 0x020fc600078e0a00 */
[----:B------:R-:W-:Y:S02]  /*02c0*/  ISETP.GT.AND P0, PT, R150, R65, PT ;  /* 0x000000419600720c */ /* 0x000fe40003f04270 */
[----:B------:R-:W-:-:S04]  /*02d0*/  @!P2 ISETP.NE.AND.EX P1, PT, RZ, c[0x0][0x26c], PT, P1 ;  /* 0x00009b00ff00aa0c */ /* 0x000fc80003f25310 */
[----:B------:R-:W-:Y:S01]  /*02e0*/  @!P2 SEL R3, RZ, c[0x0][0x21c], !P1 ;  /* 0x00008700ff03aa07 */ /* 0x000fe20004800000 */
[----:B--2---:R-:W-:-:S04]  /*02f0*/  @P2 IMAD.IADD R61, R61, 0x1, -R0 ;  /* 0x000000013d3d2824 */ /* 0x004fc800078e0a00 */
[----:B------:R-:W-:Y:S02]  /*0300*/  @!P2 IMAD.IADD R61, R72, 0x1, R3 ;  /* 0x00000001483da824 */ /* 0x000fe400078e0203 */
        /* <DEDUP_REMOVED lines=19> */
[----:B------:R-:W-:Y:S01]  /*0440*/  SHF.R.S32.HI R3, RZ, 0x1f, R62 ;  /* 0x0000001fff037819 */ /* 0x000fe2000001143e */
[----:B------:R-:W-:Y:S01]  /*0450*/  BSSY B0, `(.L_x_1933) ;  /* 0x000002a000007945 */ /* 0x000fe20003800000 */
[----:B------:R-:W-:Y:S02]  /*0460*/  ISETP.NE.AND P0, PT, R151, -0x1, PT ;  /* 0xffffffff9700780c */ /* 0x000fe40003f05270 */
[----:B------:R-:W-:Y:S02]  /*0470*/  LEA.HI R2, R3, R62, RZ, 0x2 ;  /* 0x0000003e03027211 */ /* 0x000fe400078f10ff */
[----:B------:R-:W-:Y:S02]  /*0480*/  SHF.R.S32.HI R0, RZ, 0x1f, R65 ;  /* 0x0000001fff007819 */ /* 0x000fe40000011441 */
[----:B------:R-:W-:Y:S02]  /*0490*/  LOP3.LUT R3, R2, 0x1ffffffc, RZ, 0xc0, !PT ;  /* 0x1ffffffc02037812 */ /* 0x000fe400078ec0ff */
[----:B------:R-:W-:Y:S01]  /*04a0*/  IADD3 R150, -R65, R150, RZ ;  /* 0x0000009641967210 */ /* 0x000fe20007ffe1ff */
[----:B------:R-:W-:Y:S01]  /*04b0*/  IMAD R0, R0, c[0x0][0x1e8], RZ ;  /* 0x00007a0000007a24 */ /* 0x000fe200078e02ff */
[----:B------:R-:W-:-:S02]  /*04c0*/  IADD3 R6, -R3, R62, RZ ;  /* 0x0000003e03067210 */ /* 0x000fc40007ffe1ff */
[----:B------:R-:W-:Y:S01]  /*04d0*/  SHF.R.S32.HI R5, RZ, 0x2, R2 ;  /* 0x00000002ff057819 */ /* 0x000fe20000011402 */
[----:B------:R-:W-:Y:S01]  /*04e0*/  @!P0 IMAD R4, R4, c[0x0][0x1e0], RZ ;  /* 0x0000780004048a24 */ /* 0x000fe200078e02ff */
[----:B------:R-:W-:Y:S01]  /*04f0*/  SHF.L.U32 R6, R6, 0x3, RZ ;  /* 0x0000000306067819 */ /* 0x000fe200000006ff */
[----:B-1----:R-:W-:Y:S01]  /*0500*/  @!P0 IMAD.WIDE.U32 R10, R17, c[0x0][0x1e0], RZ ;  /* 0x00007800110a8a25 */ /* 0x002fe200078e00ff */
[----:B------:R-:W-:Y:S02]  /*0510*/  SHF.R.S32.HI R3, RZ, 0x1f, R146 ;  /* 0x0000001fff037819 */ /* 0x000fe40000011492 */
        /* <DEDUP_REMOVED lines=8> */
[----:B------:R-:W-:Y:S02]  /*05a0*/  IMAD R0, R65, c[0x0][0x1ec], R0 ;  /* 0x00007b0041007a24 */ /* 0x000fe400078e0200 */
[----:B------:R-:W-:-:S03]  /*05b0*/  IMAD R3, R3, c[0x0][0x1f0], RZ ;  /* 0x00007c0003037a24 */ /* 0x000fc600078e02ff */
[----:B------:R-:W-:Y:S01]  /*05c0*/  IADD3.X R9, R151, R7, R0, P0, !PT ;  /* 0x0000000797097210 */ /* 0x000fe200007fe400 */
[----:B------:R-:W-:Y:S01]  /*05d0*/  IMAD R0, R17, c[0x0][0x1c0], R146 ;  /* 0x0000700011007a24 */ /* 0x000fe200078e0292 */
[----:B------:R-:W-:Y:S01]  /*05e0*/  ISETP.GE.AND P0, PT, R5, R150, PT ;  /* 0x000000960500720c */ /* 0x000fe20003f06270 */
[C---:B------:R-:W-:Y:S01]  /*05f0*/  IMAD R3, R146.reuse, c[0x0][0x1f4], R3 ;  /* 0x00007d0092037a24 */ /* 0x040fe200078e0203 */
[----:B------:R-:W-:Y:S01]  /*0600*/  SHF.R.S32.HI R7, RZ, 0x1f, R5 ;  /* 0x0000001fff077819 */ /* 0x000fe20000011405 */
[----:B------:R-:W-:-:S04]  /*0610*/  IMAD.WIDE.U32 R8, R146, c[0x0][0x1f0], R8 ;  /* 0x00007c0092087a25 */ /* 0x000fc800078e0008 */
[----:B------:R-:W-:Y:S02]  /*0620*/  IMAD R0, R0, c[0x0][0x214], R65 ;  /* 0x0000850000007a24 */ /* 0x000fe400078e0241 */
[----:B------:R-:W-:-:S04]  /*0630*/  IMAD.IADD R13, R9, 0x1, R3 ;  /* 0x00000001090d7824 */ /* 0x000fc800078e0203 */
        /* <DEDUP_REMOVED lines=11> */
.L_x_1934:
[----:B------:R-:W-:Y:S05]  /*06f0*/  BSYNC B0 ;  /* 0x0000000000007941 */ /* 0x000fea0003800000 */
.L_x_1933:
        /* <DEDUP_REMOVED lines=16> */
.L_x_1936:
[----:B------:R-:W-:Y:S05]  /*0800*/  BSYNC B0 ;  /* 0x0000000000007941 */ /* 0x000fea0003800000 */
.L_x_1935:
        /* <DEDUP_REMOVED lines=13> */
.L_x_1932:
[----:B------:R-:W-:Y:S02]  /*08e0*/  ISETP.NE.U32.AND P0, PT, RZ, c[0x0][0x2b8], PT ;  /* 0x0000ae00ff007a0c */ /* 0x000fe40003f05070 */
[----:B------:R-:W-:Y:S02]  /*08f0*/  ISETP.NE.U32.AND P1, PT, RZ, c[0x0][0x2c0], PT ;  /* 0x0000b000ff007a0c */ /* 0x000fe40003f25070 */
[----:B------:R-:W-:Y:S02]  /*0900*/  ISETP.NE.AND.EX P0, PT, RZ, c[0x0][0x2bc], PT, P0 ;  /* 0x0000af00ff007a0c */ /* 0x000fe40003f05300 */
[----:B------:R-:W-:-:S11]  /*0910*/  ISETP.NE.AND.EX P1, PT, RZ, c[0x0][0x2c4], PT, P1 ;  /* 0x0000b100ff007a0c */ /* 0x000fd60003f25310 */
[----:B-1----:R-:W-:-:S04]  /*0920*/  @P0 IMAD.WIDE R10, R17, R2, c[0x0][0x2b8] ;  /* 0x0000ae00110a0625 */ /* 0x002fc800078e0202 */
[----:B------:R-:W-:Y:S01]  /*0930*/  @P1 IMAD R2, R4, c[0x0][0x2c8], RZ ;  /* 0x0000b20004021a24 */ /* 0x000fe200078e02ff */
[----:B------:R-:W-:Y:S01]  /*0940*/  CS2R R152, SRZ ;  /* 0x0000000000987805 */ /* 0x000fe2000001ff00 */
[C---:B------:R-:W-:Y:S01]  /*0950*/  @P1 IMAD.WIDE.U32 R6, R9.reuse, c[0x0][0x2c8], RZ ;  /* 0x0000b20009061a25 */ /* 0x040fe200078e00ff */
[----:B------:R1:W5:Y:S01]  /*0960*/  @P0 LDG.E R17, [R10.64] ;  /* 0x000000060a110981 */ /* 0x000362000c1e1900 */
[----:B------:R-:W-:Y:S02]  /*0970*/  PLOP3.LUT P2, PT, PT, PT, PT, 0x8, 0x0 ;  /* 0x000000000000781c */ /* 0x000fe40003f4e170 */
[----:B------:R-:W-:Y:S01]  /*0980*/  @P1 IMAD R2, R9, c[0x0][0x2cc], R2 ;  /* 0x0000b30009021a24 */ /* 0x000fe200078e0202 */
[----:B------:R-:W-:-:S03]  /*0990*/  @P1 LEA R152, P0, R6, c[0x0][0x2c0], 0x2 ;  /* 0x0000b00006981a11 */ /* 0x000fc600078010ff */
[----:B------:R-:W-:-:S05]  /*09a0*/  @P1 IMAD.IADD R2, R7, 0x1, R2 ;  /* 0x0000000107021824 */ /* 0x000fca00078e0202 */
[----:B------:R-:W-:-:S04]  /*09b0*/  @P1 SHF.L.U64.HI R2, R6, 0x2, R2 ;  /* 0x0000000206021819 */ /* 0x000fc80000010202 */
[----:B------:R-:W-:Y:S02]  /*09c0*/  @P1 IADD3.X R153, R2, c[0x0][0x2c4], RZ, P0, !PT ;  /* 0x0000b10002991a10 */ /* 0x000fe400007fe4ff */
[----:B------:R-:W-:-:S04]  /*09d0*/  @P1 ISETP.NE.U32.AND P0, PT, R152, RZ, PT ;  /* 0x000000ff9800120c */ /* 0x000fc80003f05070 */
[----:B------:R-:W-:-:S13]  /*09e0*/  @P1 ISETP.NE.AND.EX P2, PT, R153, RZ, PT, P0 ;  /* 0x000000ff9900120c */ /* 0x000fda0003f45300 */
        /* <DEDUP_REMOVED lines=40> */
[----:B------:R-:W-:Y:S01]  /*0c70*/  IMAD R11, R2, R11, R6 ;  /* 0x0000000b020b7224 */ /* 0x000fe200078e0206 */
[----:B------:R-:W-:-:S04]  /*0c80*/  LOP3.LUT R6, R146, c[0x0][0x1c8], RZ, 0x3c, !PT ;  /* 0x0000720092067a12 */ /* 0x000fc800078e3cff */
[----:B------:R-:W-:-:S13]  /*0c90*/  ISETP.GT.U32.AND P0, PT, R2, R11, PT ;  /* 0x0000000b0200720c */ /* 0x000fda0003f04070 */
[-C--:B------:R-:W-:Y:S02]  /*0ca0*/  @!P0 IADD3 R11, R11, -R2.reuse, RZ ;  /* 0x800000020b0b8210 */ /* 0x080fe40007ffe0ff */
[----:B------:R-:W-:Y:S02]  /*0cb0*/  @!P0 IADD3 R3, R3, 0x1, RZ ;  /* 0x0000000103038810 */ /* 0x000fe40007ffe0ff */
[----:B------:R-:W-:Y:S01]  /*0cc0*/  ISETP.GE.U32.AND P1, PT, R11, R2, PT ;  /* 0x000000020b00720c */ /* 0x000fe20003f26070 */
[----:B------:R-:W-:Y:S01]  /*0cd0*/  IMAD.MOV R2, RZ, RZ, -R5 ;  /* 0x000000ffff027224 */ /* 0x000fe200078e0a05 */
[----:B------:R-:W-:-:S03]  /*0ce0*/  ISETP.GE.AND P0, PT, R6, RZ, PT ;  /* 0x000000ff0600720c */ /* 0x000fc60003f06270 */
[----:B------:R-:W-:-:S05]  /*0cf0*/  IMAD R11, R2, c[0x0][0x2d0], R7 ;  /* 0x0000b400020b7a24 */ /* 0x000fca00078e0207 */
[----:B------:R-:W-:-:S03]  /*0d00*/  SHF.R.S32.HI R5, RZ, 0x1f, R11 ;  /* 0x0000001fff057819 */ /* 0x000fc6000001140b */
[----:B------:R-:W-:Y:S02]  /*0d10*/  @P1 IADD3 R3, R3, 0x1, RZ ;  /* 0x0000000103031810 */ /* 0x000fe40007ffe0ff */
[----:B------:R-:W-:Y:S01]  /*0d20*/  ISETP.NE.AND P1, PT, RZ, c[0x0][0x1c8], PT ;  /* 0x00007200ff007a0c */ /* 0x000fe20003f25270 */
[----:B------:R-:W-:Y:S01]  /*0d30*/  IMAD R6, R5, c[0x0][0x198], RZ ;  /* 0x0000660005067a24 */ /* 0x000fe200078e02ff */
[----:B------:R-:W-:-:S03]  /*0d40*/  @!P0 IADD3 R3, -R3, RZ, RZ ;  /* 0x000000ff03038210 */ /* 0x000fc60007ffe1ff */
[----:B------:R-:W-:-:S08]  /*0d50*/  IMAD R6, R11, c[0x0][0x19c], R6 ;  /* 0x000067000b067a24 */ /* 0x000fd000078e0206 */
[----:B------:R-:W-:Y:S02]  /*0d60*/  @!P1 LOP3.LUT R3, RZ, c[0x0][0x1c8], RZ, 0x33, !PT ;  /* 0x00007200ff039a12 */ /* 0x000fe400078e33ff */
[----:B--2---:R-:W-:Y:S01]  /*0d70*/  SHF.R.S32.HI R15, RZ, 0x1f, R0 ;  /* 0x0000001fff0f7819 */ /* 0x004fe20000011400 */
[----:B-----5:R-:W-:-:S04]  /*0d80*/  IMAD.WIDE.U32 R16, R0, c[0x0][0x180], RZ ;  /* 0x0000600000107a25 */ /* 0x020fc800078e00ff */
[C---:B------:R-:W-:Y:S02]  /*0d90*/  IMAD R13, R15.reuse, c[0x0][0x180], RZ ;  /* 0x000060000f0d7a24 */ /* 0x040fe400078e02ff */
[----:B------:R-:W-:Y:S02]  /*0da0*/  IMAD R15, R15, c[0x0][0x188], RZ ;  /* 0x000062000f0f7a24 */ /* 0x000fe400078e02ff */
[C---:B------:R-:W-:Y:S02]  /*0db0*/  IMAD R2, R0.reuse, c[0x0][0x184], R13 ;  /* 0x0000610000027a24 */ /* 0x040fe400078e020d */
[----:B------:R-:W-:-:S04]  /*0dc0*/  IMAD.WIDE.U32 R18, R0, c[0x0][0x188], RZ ;  /* 0x0000620000127a25 */ /* 0x000fc800078e00ff */
[----:B------:R-:W-:Y:S01]  /*0dd0*/  IMAD.IADD R17, R17, 0x1, R2 ;  /* 0x0000000111117824 */ /* 0x000fe200078e0202 */
[----:B------:R-:W-:Y:S01]  /*0de0*/  SHF.R.S32.HI R2, RZ, 0x1f, R3 ;  /* 0x0000001fff027819 */ /* 0x000fe20000011403 */
[----:B------:R-:W-:Y:S02]  /*0df0*/  IMAD R15, R0, c[0x0][0x18c], R15 ;  /* 0x00006300000f7a24 */ /* 0x000fe400078e020f */
[----:B------:R-:W-:-:S04]  /*0e00*/  IMAD.WIDE.U32 R12, R11, c[0x0][0x198], R16 ;  /* 0x000066000b0c7a25 */ /* 0x000fc800078e0010 */
[----:B------:R-:W-:Y:S01]  /*0e10*/  IMAD.MOV.U32 R16, RZ, RZ, R12 ;  /* 0x000000ffff107224 */ /* 0x000fe200078e000c */
[----:B------:R-:W-:Y:S01]  /*0e20*/  IADD3 R17, R13, R6, RZ ;  /* 0x000000060d117210 */ /* 0x000fe20007ffe0ff */
[----:B------:R-:W-:Y:S02]  /*0e30*/  IMAD R6, R2, c[0x0][0x1b0], RZ ;  /* 0x00006c0002067a24 */ /* 0x000fe400078e02ff */
[----:B------:R-:W-:Y:S02]  /*0e40*/  IMAD.IADD R15, R19, 0x1, R15 ;  /* 0x00000001130f7824 */ /* 0x000fe400078e020f */
[C---:B------:R-:W-:Y:S01]  /*0e50*/  IMAD R13, R3.reuse, c[0x0][0x1b4], R6 ;  /* 0x00006d00030d7a24 */ /* 0x040fe200078e0206 */
[----:B------:R-:W-:Y:S01]  /*0e60*/  MOV R6, R18 ;  /* 0x0000001200067202 */ /* 0x000fe20000000f00 */
[----:B------:R-:W-:-:S05]  /*0e70*/  IMAD.WIDE.U32 R156, R3, c[0x0][0x1b0], R16 ;  /* 0x00006c00039c7a25 */ /* 0x000fca00078e0010 */
[----:B------:R-:W-:Y:S01]  /*0e80*/  IADD3 R13, R157, R13, RZ ;  /* 0x0000000d9d0d7210 */ /* 0x000fe20007ffe0ff */
[----:B------:R-:W-:Y:S05]  /*0e90*/  BRA `(.L_x_1938) ;  /* 0x0000044000007947 */ /* 0x000fea0003800000 */
.L_x_1937:
        /* <DEDUP_REMOVED lines=16> */
.L_x_1939:
[----:B------:R-:W-:Y:S01]  /*0fa0*/  IABS R5, c[0x0][0x1c8] ;  /* 0x0000720000057a13 */ /* 0x000fe20000000000 */
[----:B------:R-:W-:Y:S01]  /*0fb0*/  @P4 IMAD.IADD R15, R0, 0x1, R15 ;  /* 0x00000001000f4824 */ /* 0x000fe200078e020f */
[----:B------:R-:W-:Y:S02]  /*0fc0*/  MOV R6, RZ ;  /* 0x000000ff00067202 */ /* 0x000fe40000000f00 */
[----:B------:R-:W1:Y:S08]  /*0fd0*/  I2F.RP R8, R5 ;  /* 0x0000000500087306 */ /* 0x000e700000209400 */
[----:B-1----:R-:W1:Y:S02]  /*0fe0*/  MUFU.RCP R7, R8 ;  /* 0x0000000800077308 */ /* 0x002e640000001000 */
[----:B-1----:R-:W-:-:S06]  /*0ff0*/  IADD3 R7, R7, 0xffffffe, RZ ;  /* 0x0ffffffe07077810 */ /* 0x002fcc0007ffe0ff */
[----:B------:R-:W1:Y:S02]  /*1000*/  F2I.FTZ.U32.TRUNC.NTZ R7, R7 ;  /* 0x0000000700077305 */ /* 0x000e64000021f000 */
[----:B-1----:R-:W-:-:S04]  /*1010*/  IMAD.MOV R2, RZ, RZ, -R7 ;  /* 0x000000ffff027224 */ /* 0x002fc800078e0a07 */
[----:B------:R-:W-:Y:S01]  /*1020*/  IMAD R3, R2, R5, RZ ;  /* 0x0000000502037224 */ /* 0x000fe200078e02ff */
[----:B------:R-:W-:-:S03]  /*1030*/  IABS R2, R146 ;  /* 0x0000009200027213 */ /* 0x000fc60000000000 */
[----:B------:R-:W-:Y:S01]  /*1040*/  IMAD.HI.U32 R3, R7, R3, R6 ;  /* 0x0000000307037227 */ /* 0x000fe200078e0006 */
[----:B------:R-:W-:-:S03]  /*1050*/  LEA R7, R57, 0xffffff80, 0x7 ;  /* 0xffffff8039077811 */ /* 0x000fc600078e38ff */
[----:B------:R-:W-:Y:S02]  /*1060*/  IMAD.MOV.U32 R6, RZ, RZ, R2 ;  /* 0x000000ffff067224 */ /* 0x000fe400078e0002 */
[----:B------:R-:W-:-:S04]  /*1070*/  IMAD.WIDE.U32 R12, R7, c[0x0][0x198], R10 ;  /* 0x00006600070c7a25 */ /* 0x000fc800078e000a */
[----:B------:R-:W-:-:S04]  /*1080*/  IMAD.HI.U32 R3, R3, R6, RZ ;  /* 0x0000000603037227 */ /* 0x000fc800078e00ff */
[----:B------:R-:W-:Y:S01]  /*1090*/  @P4 IMAD.WIDE.U32 R10, R15, c[0x0][0x1a0], RZ ;  /* 0x000068000f0a4a25 */ /* 0x000fe200078e00ff */
[----:B------:R-:W-:-:S03]  /*10a0*/  IADD3 R2, -R3, RZ, RZ ;  /* 0x000000ff03027210 */ /* 0x000fc60007ffe1ff */
[----:B------:R-:W-:Y:S02]  /*10b0*/  @P4 IMAD R15, R15, c[0x0][0x1a4], R11 ;  /* 0x000069000f0f4a24 */ /* 0x000fe400078e020b */
[----:B------:R-:W-:Y:S02]  /*10c0*/  IMAD R2, R5, R2, R6 ;  /* 0x0000000205027224 */ /* 0x000fe400078e0206 */
[----:B------:R-:W-:-:S03]  /*10d0*/  IMAD.MOV.U32 R11, RZ, RZ, R7 ;  /* 0x000000ffff0b7224 */ /* 0x000fc600078e0007 */
[----:B------:R-:W-:-:S13]  /*10e0*/  ISETP.GT.U32.AND P0, PT, R5, R2, PT ;  /* 0x000000020500720c */ /* 0x000fda0003f04070 */
[----:B------:R-:W-:Y:S01]  /*10f0*/  @!P0 IMAD.IADD R2, R2, 0x1, -R5 ;  /* 0x0000000102028824 */ /* 0x000fe200078e0a05 */
[----:B------:R-:W-:Y:S02]  /*1100*/  @!P0 IADD3 R3, R3, 0x1, RZ ;  /* 0x0000000103038810 */ /* 0x000fe40007ffe0ff */
[----:B------:R-:W-:Y:S02]  /*1110*/  ISETP.NE.AND P0, PT, RZ, c[0x0][0x1c8], PT ;  /* 0x00007200ff007a0c */ /* 0x000fe40003f05270 */
[----:B------:R-:W-:Y:S02]  /*1120*/  ISETP.GE.U32.AND P3, PT, R2, R5, PT ;  /* 0x000000050200720c */ /* 0x000fe40003f66070 */
[----:B------:R-:W-:Y:S02]  /*1130*/  LOP3.LUT R2, R146, c[0x0][0x1c8], RZ, 0x3c, !PT ;  /* 0x0000720092027a12 */ /* 0x000fe400078e3cff */
[----:B------:R-:W-:Y:S02]  /*1140*/  SHF.R.S32.HI R5, RZ, 0x1f, R7 ;  /* 0x0000001fff057819 */ /* 0x000fe40000011407 */
[----:B------:R-:W-:-:S03]  /*1150*/  ISETP.GE.AND P1, PT, R2, RZ, PT ;  /* 0x000000ff0200720c */ /* 0x000fc60003f26270 */
[----:B------:R-:W-:-:S04]  /*1160*/  IMAD R6, R5, c[0x0][0x198], RZ ;  /* 0x0000660005067a24 */ /* 0x000fc800078e02ff */
[----:B------:R-:W-:Y:S01]  /*1170*/  @P3 IADD3 R3, R3, 0x1, RZ ;  /* 0x0000000103033810 */ /* 0x000fe20007ffe0ff */
[----:B------:R-:W-:-:S05]  /*1180*/  IMAD R6, R7, c[0x0][0x19c], R6 ;  /* 0x0000670007067a24 */ /* 0x000fca00078e0206 */
[----:B------:R-:W-:Y:S02]  /*1190*/  @!P1 IADD3 R3, -R3, RZ, RZ ;  /* 0x000000ff03039210 */ /* 0x000fe40007ffe1ff */
[----:B------:R-:W-:Y:S02]  /*11a0*/  @!P0 LOP3.LUT R3, RZ, c[0x0][0x1c8], RZ, 0x33, !PT ;  /* 0x00007200ff038a12 */ /* 0x000fe400078e33ff */
[----:B------:R-:W-:Y:S02]  /*11b0*/  IADD3 R13, R13, R6, RZ ;  /* 0x000000060d0d7210 */ /* 0x000fe40007ffe0ff */
[----:B------:R-:W-:-:S03]  /*11c0*/  SHF.R.S32.HI R2, RZ, 0x1f, R3 ;  /* 0x0000001fff027819 */ /* 0x000fc60000011403 */
[----:B------:R-:W-:-:S04]  /*11d0*/  IMAD.WIDE.U32 R156, R3, c[0x0][0x1b0], R12 ;  /* 0x00006c00039c7a25 */ /* 0x000fc800078e000c */
[----:B------:R-:W-:-:S04]  /*11e0*/  IMAD R6, R2, c[0x0][0x1b0], RZ ;  /* 0x00006c0002067a24 */ /* 0x000fc800078e02ff */
[----:B------:R-:W-:Y:S02]  /*11f0*/  IMAD R13, R3, c[0x0][0x1b4], R6 ;  /* 0x00006d00030d7a24 */ /* 0x000fe400078e0206 */
[----:B------:R-:W-:-:S03]  /*1200*/  @P4 IMAD.MOV.U32 R6, RZ, RZ, R10 ;  /* 0x000000ffff064224 */ /* 0x000fc600078e000a */
        /* <DEDUP_REMOVED lines=13> */
.L_x_1938:
[----:B------:R1:W5:Y:S01]  /*12e0*/  @P5 LDG.E R112, [R160.64] ;  /* 0x00000006a0705981 */ /* 0x000362000c1e1900 */
[----:B------:R-:W-:Y:S01]  /*12f0*/  ISETP.NE.AND P0, PT, R151, -0x1, PT ;  /* 0xffffffff9700780c */ /* 0x000fe20003f05270 */
[----:B------:R-:W-:Y:S01]  /*1300*/  IMAD.MOV.U32 R21, RZ, RZ, 0x2 ;  /* 0x00000002ff157424 */ /* 0x000fe200078e00ff */
[----:B------:R-:W-:Y:S01]  /*1310*/  MOV R25, c[0x0][0x230] ;  /* 0x00008c0000197a02 */ /* 0x000fe20000000f00 */
[----:B------:R-:W-:Y:S01]  /*1320*/  IMAD.MOV.U32 R136, RZ, RZ, c[0x0][0x230] ;  /* 0x00008c00ff887624 */ /* 0x000fe200078e00ff */
[----:B------:R-:W-:Y:S01]  /*1330*/  SHF.R.S32.HI R141, RZ, 0x1f, R62 ;  /* 0x0000001fff8d7819 */ /* 0x000fe2000001143e */
[----:B------:R-:W-:Y:S01]  /*1340*/  IMAD.MOV.U32 R24, RZ, RZ, RZ ;  /* 0x000000ffff187224 */ /* 0x000fe200078e00ff */
[----:B------:R-:W-:Y:S01]  /*1350*/  MOV R95, 0x5 ;  /* 0x00000005005f7802 */ /* 0x000fe20000000f00 */
[----:B------:R-:W-:Y:S01]  /*1360*/  IMAD.MOV.U32 R162, RZ, RZ, c[0x0][0x198] ;  /* 0x00006600ffa27624 */ /* 0x000fe200078e00ff */
[----:B------:R-:W-:Y:S01]  /*1370*/  LEA.HI R144, R141, R62, RZ, 0x3 ;  /* 0x0000003e8d907211 */ /* 0x000fe200078f18ff */
[----:B------:R-:W-:Y:S01]  /*1380*/  IMAD.HI.U32 R136, R21, R136, R24 ;  /* 0x0000008815887227 */ /* 0x000fe200078e0018 */
[----:B------:R-:W-:-:S02]  /*1390*/  LEA.HI R25, R141, R62, RZ, 0x2 ;  /* 0x0000003e8d197211 */ /* 0x000fc400078f10ff */
[----:B------:R-:W-:Y:S01]  /*13a0*/  SHF.R.S32.HI R143, RZ, 0x3, R144 ;  /* 0x00000003ff8f7819 */ /* 0x000fe20000011490 */
[----:B------:R-:W-:Y:S01]  /*13b0*/  @!P0 IMAD R0, R4, c[0x0][0x178], RZ ;  /* 0x00005e0004008a24 */ /* 0x000fe200078e02ff */
[----:B------:R-:W-:Y:S01]  /*13c0*/  LOP3.LUT R21, R25, 0xfffffffc, RZ, 0xc0, !PT ;  /* 0xfffffffc19157812 */ /* 0x000fe200078ec0ff */
[----:B-----5:R-:W-:Y:S01]  /*13d0*/  @P0 IMAD.WIDE.U32 R16, R151, c[0x0][0x190], RZ ;  /* 0x0000640097100a25 */ /* 0x020fe200078e00ff */
[----:B------:R-:W-:Y:S02]  /*13e0*/  SHF.R.S32.HI R148, RZ, 0x2, R25 ;  /* 0x00000002ff947819 */ /* 0x000fe40000011419 */
[----:B------:R-:W-:Y:S01]  /*13f0*/  IADD3 R134, -R21, R62, RZ ;  /* 0x0000003e15867210 */ /* 0x000fe20007ffe1ff */
[----:B------:R-:W-:Y:S01]  /*1400*/  @!P0 IMAD.WIDE.U32 R18, R9, c[0x0][0x178], RZ ;  /* 0x00005e0009128a25 */ /* 0x000fe200078e00ff */
[----:B------:R-:W-:Y:S02]  /*1410*/  LEA.HI R25, R25, R148, RZ, 0x1 ;  /* 0x0000009419197211 */ /* 0x000fe400078f08ff */
[-C--:B------:R-:W-:Y:S01]  /*1420*/  LEA.HI R63, R141, R62.reuse, RZ, 0x5 ;  /* 0x0000003e8d3f7211 */ /* 0x080fe200078f28ff */
[----:B------:R-:W-:Y:S01]  /*1430*/  @!P0 IMAD R0, R9, c[0x0][0x17c], R0 ;  /* 0x00005f0009008a24 */ /* 0x000fe200078e0200 */
[----:B------:R-:W-:Y:S01]  /*1440*/  LOP3.LUT R25, R25, 0x7fffffe, RZ, 0xc0, !PT ;  /* 0x07fffffe19197812 */ /* 0x000fe200078ec0ff */
[----:B------:R-:W-:Y:S01]  /*1450*/  @P0 IMAD R17, R151, c[0x0][0x194], R17 ;  /* 0x0000650097110a24 */ /* 0x000fe200078e0211 */
[----:B------:R-:W-:Y:S01]  /*1460*/  SHF.R.S32.HI R142, RZ, 0x5, R63 ;  /* 0x00000005ff8e7819 */ /* 0x000fe2000001143f */
[----:B------:R-:W-:Y:S01]  /*1470*/  @!P0 IMAD.IADD R17, R19, 0x1, R0 ;  /* 0x0000000113118824 */ /* 0x000fe200078e0200 */
[-C--:B------:R-:W-:Y:S01]  /*1480*/  LEA.HI R141, R141, R62.reuse, RZ, 0x4 ;  /* 0x0000003e8d8d7211 */ /* 0x080fe200078f20ff */
[----:B------:R-:W-:Y:S01]  /*1490*/  IMAD.SHL.U32 R19, R143, 0x40, RZ ;  /* 0x000000408f137824 */ /* 0x000fe200078e00ff */
[----:B------:R-:W-:Y:S01]  /*14a0*/  SHF.R.S32.HI R149, RZ, 0x1f, R148 ;  /* 0x0000001fff957819 */ /* 0x000fe20000011494 */
[----:B------:R-:W-:Y:S01]  /*14b0*/  @!P0 IMAD.MOV.U32 R16, RZ, RZ, R18 ;  /* 0x000000ffff108224 */ /* 0x000fe200078e0012 */
[----:B------:R-:W-:Y:S01]  /*14c0*/  LOP3.LUT R21, R141, 0xfffffff0, RZ, 0xc0, !PT ;  /* 0xfffffff08d157812 */ /* 0x000fe200078ec0ff */
[----:B------:R-:W-:Y:S01]  /*14d0*/  IMAD.SHL.U32 R18, R134, 0x8, RZ ;  /* 0x0000000886127824 */ /* 0x000fe200078e00ff */
[----:B------:R-:W-:Y:S01]  /*14e0*/  LOP3.LUT R19, R19, 0xc0, RZ, 0xc0, !PT ;  /* 0x000000c013137812 */ /* 0x000fe200078ec0ff */
[----:B------:R-:W-:Y:S01]  /*14f0*/  IMAD.IADD R25, R148, 0x1, -R25 ;  /* 0x0000000194197824 */ /* 0x000fe200078e0a19 */
[----:B------:R-:W-:Y:S01]  /*1500*/  IADD3 R140, -R21, R62, RZ ;  /* 0x0000003e158c7210 */ /* 0x000fe20007ffe1ff */
[----:B------:R-:W-:Y:S01]  /*1510*/  IMAD.WIDE R22, R23, 0x40, R148 ;  /* 0x0000004017167825 */ /* 0x000fe200078e0294 */
[----:B------:R-:W-:-:S02]  /*1520*/  LOP3.LUT R0, R19, 0x18, R18, 0xf8, !PT ;  /* 0x0000001813007812 */ /* 0x000fc400078ef812 */
[----:B------:R-:W-:Y:S01]  /*1530*/  SHF.R.U32.HI R19, RZ, 0x3, R19 ;  /* 0x00000003ff137819 */ /* 0x000fe20000011613 */
[----:B------:R-:W-:Y:S01]  /*1540*/  IMAD R142, R142, 0x8, R25 ;  /* 0x000000088e8e7824 */ /* 0x000fe200078e0219 */
[----:B------:R-:W-:Y:S01]  /*1550*/  IADD3 R14, P0, R18, R6, RZ ;  /* 0x00000006120e7210 */ /* 0x000fe20007f1e0ff */
[----:B------:R-:W-:Y:S01]  /*1560*/  IMAD.MOV.U32 R43, RZ, RZ, 0x10 ;  /* 0x00000010ff2b7424 */ /* 0x000fe200078e00ff */
[----:B------:R-:W-:Y:S01]  /*1570*/  LOP3.LUT R19, R0, R19, RZ, 0x3c, !PT ;  /* 0x0000001300137212 */ /* 0x000fe200078e3cff */
[----:B------:R-:W-:Y:S01]  /*1580*/  IMAD R0, R2, c[0x0][0x1b8], RZ ;  /* 0x00006e0002007a24 */ /* 0x000fe200078e02ff */
[----:B------:R-:W-:Y:S02]  /*1590*/  LEA.HI R139, R140, R140, RZ, 0x1 ;  /* 0x0000008c8c8b7211 */ /* 0x000fe400078f08ff */
[----:B------:R-:W-:Y:S01]  /*15a0*/  IADD3 R16, P1, R18, R16, RZ ;  /* 0x0000001012107210 */ /* 0x000fe20007f3e0ff */
[----:B------:R-:W-:Y:S01]  /*15b0*/  IMAD.U32 R142, R142, 0x20, R19 ;  /* 0x000000208e8e7824 */ /* 0x000fe200078e0013 */
[----:B------:R-:W-:Y:S01]  /*15c0*/  SHF.R.S32.HI R19, RZ, 0x1f, R18 ;  /* 0x0000001fff137819 */ /* 0x000fe20000011412 */
[----:B------:R-:W-:Y:S01]  /*15d0*/  IMAD R0, R3, c[0x0][0x1bc], R0 ;  /* 0x00006f0003007a24 */ /* 0x000fe200078e0200 */
[----:B------:R-:W-:-:S02]  /*15e0*/  SHF.R.S32.HI R21, RZ, 0x1, R139 ;  /* 0x00000001ff157819 */ /* 0x000fc4000001148b */
[----:B------:R-:W-:Y:S01]  /*15f0*/  SHF.R.S32.HI R6, RZ, 0x1f, R139 ;  /* 0x0000001fff067819 */ /* 0x000fe2000001148b */
[C---:B------:R-:W-:Y:S01]  /*1600*/  IMAD.X R15, R19.reuse, 0x1, R15, P0 ;  /* 0x00000001130f7824 */ /* 0x040fe200000e060f */
[----:B------:R-:W-:Y:S01]  /*1610*/  IADD3 R154, P0, R148, R11, RZ ;  /* 0x0000000b949a7210 */ /* 0x000fe20007f1e0ff */
[----:B------:R-:W-:Y:S01]  /*1620*/  IMAD.X R17, R19, 0x1, R17, P1 ;  /* 0x0000000113117824 */ /* 0x000fe200008e0611 */
[----:B------:R-:W-:Y:S01]  /*1630*/  SHF.R.S32.HI R11, RZ, 0x1f, R72 ;  /* 0x0000001fff0b7819 */ /* 0x000fe20000011448 */
[----:B------:R-:W-:Y:S01]  /*1640*/  IMAD.WIDE.U32 R14, R3, c[0x0][0x1b8], R14 ;  /* 0x00006e00030e7a25 */ /* 0x000fe200078e000e */
[----:B------:R-:W-:Y:S02]  /*1650*/  IADD3.X R5, R149, R5, RZ, P0, !PT ;  /* 0x0000000595057210 */ /* 0x000fe400007fe4ff */
[----:B------:R-:W-:Y:S01]  /*1660*/  LEA.HI R70, R11, R72, RZ, 0x7 ;  /* 0x000000480b467211 */ /* 0x000fe200078f38ff */
[----:B------:R-:W-:Y:S01]  /*1670*/  IMAD.IADD R15, R15, 0x1, R0 ;  /* 0x000000010f0f7824 */ /* 0x000fe200078e0200 */
[----:B------:R-:W-:Y:S01]  /*1680*/  IADD3 R156, P0, R18, R156, RZ ;  /* 0x0000009c129c7210 */ /* 0x000fe20007f1e0ff */
[----:B------:R-:W-:Y:S01]  /*1690*/  IMAD.WIDE.U32 R16, R22, c[0x0][0x190], R16 ;  /* 0x0000640016107a25 */ /* 0x000fe200078e0010 */
[----:B------:R-:W-:-:S02]  /*16a0*/  SHF.R.S32.HI R70, RZ, 0x7, R70 ;  /* 0x00000007ff467819 */ /* 0x000fc40000011446 */
[----:B------:R-:W-:Y:S01]  /*16b0*/  LEA.HI R8, R6, R21, RZ, 0x2 ;  /* 0x0000001506087211 */ /* 0x000fe200078f10ff */
[----:B------:R-:W-:Y:S01]  /*16c0*/  IMAD R6, R23, c[0x0][0x190], RZ ;  /* 0x0000640017067a24 */ /* 0x000fe200078e02ff */
[----:B------:R-:W-:Y:S01]  /*16d0*/  IMNMX R70, RZ, R70, !PT ;  /* 0x00000046ff467217 */ /* 0x000fe20007800200 */
[----:B------:R-:W-:Y:S01]  /*16e0*/  IMAD.X R157, R19, 0x1, R13, P0 ;  /* 0x00000001139d7824 */ /* 0x000fe200000e060d */
[----:B------:R-:W-:Y:S01]  /*16f0*/  LOP3.LUT R8, R8, 0xfffffffc, RZ, 0xc0, !PT ;  /* 0xfffffffc08087812 */ /* 0x000fe200078ec0ff */
[----:B------:R-:W-:Y:S01]  /*1700*/  IMAD R6, R22, c[0x0][0x194], R6 ;  /* 0x0000650016067a24 */ /* 0x000fe200078e0206 */
[----:B------:R-:W-:Y:S01]  /*1710*/  ISETP.GT.AND P0, PT, R57, R70, PT ;  /* 0x000000463900720c */ /* 0x000fe20003f04270 */
[----:B------:R-:W-:Y:S01]  /*1720*/  IMAD R5, R5, c[0x0][0x1a0], RZ ;  /* 0x0000680005057a24 */ /* 0x000fe200078e02ff */
[----:B------:R-:W-:Y:S01]  /*1730*/  SHF.R.S32.HI R0, RZ, 0x1f, R146 ;  /* 0x0000001fff007819 */ /* 0x000fe20000011492 */
[----:B------:R-:W-:Y:S01]  /*1740*/  IMAD.IADD R138, R21, 0x1, -R8 ;  /* 0x00000001158a7824 */ /* 0x000fe200078e0a08 */
[----:B------:R-:W-:Y:S01]  /*1750*/  SHF.R.S32.HI R133, RZ, 0x1, R136 ;  /* 0x00000001ff857819 */ /* 0x000fe20000011488 */
[----:B------:R-:W-:Y:S01]  /*1760*/  IMAD.IADD R17, R17, 0x1, R6 ;  /* 0x0000000111117824 */ /* 0x000fe200078e0206 */
[----:B------:R-:W-:Y:S01]  /*1770*/  SHF.L.U32 R134, R134, 0x2, RZ ;  /* 0x0000000286867819 */ /* 0x000fe200000006ff */
[----:B------:R-:W-:Y:S01]  /*1780*/  IMAD R71, R0, c[0x0][0x1a8], RZ ;  /* 0x00006a0000477a24 */ /* 0x000fe200078e02ff */
[----:B------:R-:W-:Y:S01]  /*1790*/  LOP3.LUT R63, R63, 0xffffffe0, RZ, 0xc0, !PT ;  /* 0xffffffe03f3f7812 */ /* 0x000fe200078ec0ff */
[----:B------:R-:W-:Y:S01]  /*17a0*/  IMAD R11, R149, c[0x0][0x198], RZ ;  /* 0x00006600950b7a24 */ /* 0x000fe200078e02ff */
[----:B------:R-:W-:Y:S01]  /*17b0*/  LOP3.LUT P1, RZ, R138, 0x2, RZ, 0xc0, !PT ;  /* 0x000000028aff7812 */ /* 0x000fe2000782c0ff */
[----:B------:R-:W-:Y:S01]  /*17c0*/  IMAD R135, R148, R133, R134 ;  /* 0x0000008594877224 */ /* 0x000fe200078e0286 */
[----:B------:R-:W-:Y:S01]  /*17d0*/  SHF.L.U64.HI R59, R162, R95, c[0x0][0x19c] ;  /* 0x00006700a23b7619 */ /* 0x000fe2000001025f */
[----:B------:R-:W-:Y:S01]  /*17e0*/  IMAD R5, R154, c[0x0][0x1a4], R5 ;  /* 0x000069009a057a24 */ /* 0x000fe200078e0205 */
[----:B------:R-:W-:Y:S01]  /*17f0*/  SHF.L.U32 R60, R162, 0x5, RZ ;  /* 0x00000005a23c7819 */ /* 0x000fe200000006ff */
[----:B------:R-:W-:Y:S01]  /*1800*/  IMAD.WIDE.U32 R154, R154, c[0x0][0x1a0], R14 ;  /* 0x000068009a9a7a25 */ /* 0x000fe200078e000e */
[----:B------:R-:W-:-:S02]  /*1810*/  SHF.L.U32 R137, R133, 0x5, RZ ;  /* 0x0000000585897819 */ /* 0x000fc400000006ff */
[----:B------:R-:W-:Y:S01]  /*1820*/  SHF.R.S32.HI R124, RZ, 0x1f, R135 ;  /* 0x0000001fff7c7819 */ /* 0x000fe20000011487 */
[----:B------:R-:W-:Y:S01]  /*1830*/  IMAD R71, R146, c[0x0][0x1ac], R71 ;  /* 0x00006b0092477a24 */ /* 0x000fe200078e0247 */
[----:B------:R-:W-:Y:S01]  /*1840*/  SEL R43, R43, 0xfffffff0, !P1 ;  /* 0xfffffff02b2b7807 */ /* 0x000fe20004800000 */
[----:B------:R-:W-:Y:S01]  /*1850*/  IMAD.MOV.U32 R0, RZ, RZ, c[0x0][0x1a0] ;  /* 0x00006800ff007624 */ /* 0x000fe200078e00ff */
[----:B------:R-:W-:Y:S01]  /*1860*/  IADD3 R56, R155, R5, RZ ;  /* 0x000000059b387210 */ /* 0x000fe20007ffe0ff */
[----:B------:R-:W-:Y:S02]  /*1870*/  IMAD.IADD R134, R134, 0x1, R135 ;  /* 0x0000000186867824 */ /* 0x000fe400078e0287 */
[----:B------:R-:W-:Y:S01]  /*1880*/  IMAD.WIDE.U32 R146, R146, c[0x0][0x1a8], R16 ;  /* 0x00006a0092927a25 */ /* 0x000fe200078e0010 */
[----:B------:R-:W-:Y:S02]  /*1890*/  SHF.L.U64.HI R114, R0, R95, c[0x0][0x1a4] ;  /* 0x0000690000727619 */ /* 0x000fe4000001025f */
[----:B------:R-:W-:Y:S01]  /*18a0*/  SHF.R.S32.HI R123, RZ, 0x1f, R134 ;  /* 0x0000001fff7b7819 */ /* 0x000fe20000011486 */
[----:B------:R-:W-:-:S02]  /*18b0*/  IMAD R11, R148, c[0x0][0x19c], R11 ;  /* 0x00006700940b7a24 */ /* 0x000fc400078e020b */
[----:B------:R-:W-:-:S04]  /*18c0*/  IMAD.WIDE.U32 R156, R148, c[0x0][0x198], R156 ;  /* 0x00006600949c7a25 */ /* 0x000fc800078e009c */
[----:B------:R-:W-:Y:S02]  /*18d0*/  IMAD.SHL.U32 R115, R0, 0x20, RZ ;  /* 0x0000002000737824 */ /* 0x000fe400078e00ff */
[----:B------:R-:W-:Y:S02]  /*18e0*/  IMAD.IADD R63, R62, 0x1, -R63 ;  /* 0x000000013e3f7824 */ /* 0x000fe400078e0a3f */
[----:B------:R-:W-:Y:S02]  /*18f0*/  IMAD.IADD R58, R157, 0x1, R11 ;  /* 0x000000019d3a7824 */ /* 0x000fe400078e020b */
[----:B------:R-:W-:Y:S02]  /*1900*/  IMAD.IADD R71, R147, 0x1, R71 ;  /* 0x0000000193477824 */ /* 0x000fe400078e0247 */
[----:B------:R-:W-:Y:S01]  /*1910*/  @!P5 IMAD.MOV.U32 R112, RZ, RZ, RZ ;  /* 0x000000ffff70d224 */ /* 0x000fe200078e00ff */
[----:B------:R-:W-:Y:S05]  /*1920*/  @!P0 BRA `(.L_x_1940) ;  /* 0x0000881000008947 */ /* 0x000fea0003800000 */
[----:B-1----:R-:W-:Y:S01]  /*1930*/  SHF.R.S32.HI R5, RZ, 0x1f, R7 ;  /* 0x0000001fff057819 */ /* 0x002fe20000011407 */
[----:B------:R-:W-:Y:S01]  /*1940*/  IMAD R6, R4, c[0x0][0x280], RZ ;  /* 0x0000a00004067a24 */ /* 0x000fe200078e02ff */
[----:B------:R-:W-:Y:S01]  /*1950*/  SHF.R.S32.HI R10, RZ, 0x1f, R72 ;  /* 0x0000001fff0a7819 */ /* 0x000fe20000011448 */
[----:B------:R-:W-:Y:S01]  /*1960*/  IMAD.WIDE.U32 R12, R9, c[0x0][0x280], R18 ;  /* 0x0000a000090c7a25 */ /* 0x000fe200078e0012 */
[----:B------:R-:W-:Y:S01]  /*1970*/  IADD3 R8, P1, P0, R7, R148, -R72 ;  /* 0x0000009407087210 */ /* 0x000fe2000783e848 */
[----:B------:R-:W-:Y:S01]  /*1980*/  UMOV UR9, 0x40 ;  /* 0x0000004000097882 */ /* 0x000fe20000000000 */
[----:B------:R-:W-:Y:S01]  /*1990*/  IADD3 R85, P5, R60, R60, RZ ;  /* 0x0000003c3c557210 */ /* 0x000fe20007fbe0ff */
[----:B------:R-:W-:Y:S01]  /*19a0*/  IMAD R6, R9, c[0x0][0x284], R6 ;  /* 0x0000a10009067a24 */ /* 0x000fe200078e0206 */
[----:B------:R-:W-:Y:S01]  /*19b0*/  IADD3.X R5, R5, R149, ~R10, P1, P0 ;  /* 0x0000009505057210 */ /* 0x000fe20000fe0c0a */
[----:B------:R-:W-:Y:S01]  /*19c0*/  IMAD R4, R4, c[0x0][0x278], RZ ;  /* 0x00009e0004047a24 */ /* 0x000fe200078e02ff */
[----:B------:R-:W-:Y:S01]  /*19d0*/  IADD3 R81, P4, R85, 0x20, RZ ;  /* 0x0000002055517810 */ /* 0x000fe20007f9e0ff */
[----:B------:R-:W-:Y:S01]  /*19e0*/  IMAD.IADD R13, R13, 0x1, R6 ;  /* 0x000000010d0d7824 */ /* 0x000fe200078e0206 */
[----:B------:R-:W-:Y:S01]  /*19f0*/  ULDC.64 UR4, c[0x0][0x1a0] ;  /* 0x0000680000047ab9 */ /* 0x000fe20000000a00 */
[----:B------:R-:W-:Y:S01]  /*1a00*/  IMAD R11, R5, c[0x0][0x290], RZ ;  /* 0x0000a400050b7a24 */ /* 0x000fe200078e02ff */
[----:B------:R-:W-:Y:S01]  /*1a10*/  IADD3 R85, P3, R85, 0x40, RZ ;  /* 0x0000004055557810 */ /* 0x000fe20007f7e0ff */
[----:B------:R-:W-:Y:S01]  /*1a20*/  IMAD.WIDE.U32 R14, R9, c[0x0][0x278], R18 ;  /* 0x00009e00090e7a25 */ /* 0x000fe200078e0012 */
[----:B------:R-:W-:Y:S01]  /*1a30*/  UIMAD UR10, UR9, UR5, URZ ;  /* 0x00000005090a72a4 */ /* 0x000fe2000f8e023f */
[----:B------:R-:W-:Y:S01]  /*1a40*/  IADD3 R130, R137, 0x20, RZ ;  /* 0x0000002089827810 */ /* 0x000fe20007ffe0ff */
[----:B------:R-:W-:Y:S01]  /*1a50*/  UMOV UR8, 0xc0 ;  /* 0x000000c000087882 */ /* 0x000fe20000000000 */
[----:B------:R-:W-:Y:S01]  /*1a60*/  IMAD R4, R9, c[0x0][0x27c], R4 ;  /* 0x00009f0009047a24 */ /* 0x000fe200078e0204 */
[C---:B------:R-:W-:Y:S01]  /*1a70*/  IADD3 R129, R137.reuse, 0x40, RZ ;  /* 0x0000004089817810 */ /* 0x040fe20007ffe0ff */
[C---:B------:R-:W-:Y:S01]  /*1a80*/  IMAD R11, R8.reuse, c[0x0][0x294], R11 ;  /* 0x0000a500080b7a24 */ /* 0x040fe200078e020b */
[----:B------:R-:W-:Y:S01]  /*1a90*/  UIMAD UR11, UR8, UR5, URZ ;  /* 0x00000005080b72a4 */ /* 0x000fe2000f8e023f */
[----:B------:R-:W-:Y:S01]  /*1aa0*/  IMAD.WIDE.U32 R12, R8, c[0x0][0x290], R12 ;  /* 0x0000a400080c7a25 */ /* 0x000fe200078e000c */
[----:B------:R-:W-:Y:S01]  /*1ab0*/  IADD3 R127, R137, R129, RZ ;  /* 0x00000081897f7210 */ /* 0x000fe20007ffe0ff */
[----:B------:R-:W-:Y:S01]  /*1ac0*/  ULDC UR5, c[0x0][0x294] ;  /* 0x0000a50000057ab9 */ /* 0x000fe20000000800 */
[C---:B------:R-:W-:Y:S01]  /*1ad0*/  IADD3 R64, R148.reuse, 0x20, RZ ;  /* 0x0000002094407810 */ /* 0x040fe20007ffe0ff */
[----:B------:R-:W-:Y:S01]  /*1ae0*/  IMAD.IADD R15, R15, 0x1, R4 ;  /* 0x000000010f0f7824 */ /* 0x000fe200078e0204 */
[----:B------:R-:W-:Y:S01]  /*1af0*/  UIMAD UR5, UR8, UR5, URZ ;  /* 0x00000005080572a4 */ /* 0x000fe2000f8e023f */
[----:B------:R-:W-:Y:S01]  /*1b00*/  IMAD R5, R5, c[0x0][0x288], RZ ;  /* 0x0000a20005057a24 */ /* 0x000fe200078e02ff */
[----:B------:R-:W-:Y:S01]  /*1b10*/  UIMAD.WIDE.U32 UR12, UR8, UR4, URZ ;  /* 0x00000004080c72a5 */ /* 0x000fe2000f8e003f */
[----:B------:R-:W-:Y:S01]  /*1b20*/  IMAD.IADD R9, R13, 0x1, R11 ;  /* 0x000000010d097824 */ /* 0x000fe200078e020b */
[----:B------:R-:W-:Y:S01]  /*1b30*/  IADD3 R132, R148, 0x40, RZ ;  /* 0x0000004094847810 */ /* 0x000fe20007ffe0ff */
[----:B------:R-:W-:Y:S01]  /*1b40*/  IMAD R4, R8, c[0x0][0x28c], R5 ;  /* 0x0000a30008047a24 */ /* 0x000fe200078e0205 */
[----:B------:R-:W-:Y:S01]  /*1b50*/  IADD3 R131, R148, 0x60, RZ ;  /* 0x0000006094837810 */ /* 0x000fe20007ffe0ff */
[----:B------:R-:W-:Y:S01]  /*1b60*/  IMAD.WIDE.U32 R10, R8, c[0x0][0x288], R14 ;  /* 0x0000a200080a7a25 */ /* 0x000fe200078e000e */
[C---:B------:R-:W-:Y:S01]  /*1b70*/  IADD3 R15, R18.reuse, 0x20, RZ ;  /* 0x00000020120f7810 */ /* 0x040fe20007ffe0ff */
[----:B------:R-:W-:Y:S01]  /*1b80*/  ULDC UR4, c[0x0][0x230] ;  /* 0x00008c0000047ab9 */ /* 0x000fe20000000800 */
[----:B------:R-:W-:Y:S01]  /*1b90*/  IADD3 R14, R18, 0x40, RZ ;  /* 0x00000040120e7810 */ /* 0x000fe20007ffe0ff */
[----:B------:R-:W-:Y:S01]  /*1ba0*/  IMAD.IADD R11, R11, 0x1, R4 ;  /* 0x000000010b0b7824 */ /* 0x000fe200078e0204 */
[----:B------:R-:W-:Y:S01]  /*1bb0*/  SHF.R.S32.HI R122, RZ, 0x1f, R137 ;  /* 0x0000001fff7a7819 */ /* 0x000fe20000011489 */
[----:B------:R-:W-:Y:S01]  /*1bc0*/  IMAD.MOV.U32 R8, RZ, RZ, R12 ;  /* 0x000000ffff087224 */ /* 0x000fe200078e000c */
[----:B------:R-:W-:Y:S01]  /*1bd0*/  SHF.R.S32.HI R121, RZ, 0x1f, R130 ;  /* 0x0000001fff797819 */ /* 0x000fe20000011482 */
[C---:B------:R-:W-:Y:S01]  /*1be0*/  IMAD R6, R2.reuse, c[0x0][0x2a0], RZ ;  /* 0x0000a80002067a24 */ /* 0x040fe200078e02ff */
[----:B------:R-:W-:Y:S01]  /*1bf0*/  SHF.R.S32.HI R120, RZ, 0x1f, R129 ;  /* 0x0000001fff787819 */ /* 0x000fe20000011481 */
[----:B------:R-:W-:Y:S01]  /*1c00*/  IMAD R4, R2, c[0x0][0x298], RZ ;  /* 0x0000a60002047a24 */ /* 0x000fe200078e02ff */
[----:B------:R-:W-:Y:S01]  /*1c10*/  SHF.R.S32.HI R118, RZ, 0x1f, R127 ;  /* 0x0000001fff767819 */ /* 0x000fe2000001147f */
[----:B------:R-:W-:Y:S01]  /*1c20*/  IMAD.WIDE.U32 R12, R0, 0x40, RZ ;  /* 0x00000040000c7825 */ /* 0x000fe200078e00ff */
[----:B------:R-:W-:-:S02]  /*1c30*/  UIADD3 UR11, UR13, UR11, URZ ;  /* 0x0000000b0d0b7290 */ /* 0x000fc4000fffe03f */
[----:B------:R-:W-:Y:S01]  /*1c40*/  ULDC.U8 UR8, c[0x0][0x313] ;  /* 0x0000c4c000087ab9 */ /* 0x000fe20000000000 */
[----:B------:R-:W-:Y:S01]  /*1c50*/  IMAD R2, R3, c[0x0][0x2a4], R6 ;  /* 0x0000a90003027a24 */ /* 0x000fe200078e0206 */
[----:B------:R-:W-:Y:S01]  /*1c60*/  IADD3 R99, R13, UR10, RZ ;  /* 0x0000000a0d637c10 */ /* 0x000fe2000fffe0ff */
[C---:B------:R-:W-:Y:S01]  /*1c70*/  IMAD R0, R3.reuse, c[0x0][0x29c], R4 ;  /* 0x0000a70003007a24 */ /* 0x040fe200078e0204 */
[----:B------:R-:W-:Y:S01]  /*1c80*/  ULDC UR10, c[0x0][0x19c] ;  /* 0x00006700000a7ab9 */ /* 0x000fe20000000800 */
[C---:B------:R-:W-:Y:S01]  /*1c90*/  IMAD.WIDE.U32 R8, R3.reuse, c[0x0][0x2a0], R8 ;  /* 0x0000a80003087a25 */ /* 0x040fe200078e0008 */
[----:B------:R-:W-:Y:S01]  /*1ca0*/  UIMAD UR10, UR9, UR10, URZ ;  /* 0x0000000a090a72a4 */ /* 0x000fe2000f8e023f */
[----:B------:R-:W-:Y:S02]  /*1cb0*/  SHF.L.U64.HI R99, R12, 0x1, R99 ;  /* 0x000000010c637819 */ /* 0x000fe40000010263 */
[----:B------:R-:W-:Y:S01]  /*1cc0*/  IMAD.WIDE.U32 R4, R3, c[0x0][0x298], R10 ;  /* 0x0000a60003047a25 */ /* 0x000fe200078e000a */
[----:B------:R-:W-:-:S03]  /*1cd0*/  LEA R106, P1, R8, c[0x0][0x270], 0x1 ;  /* 0x00009c00086a7a11 */ /* 0x000fc600078208ff */
[----:B------:R-:W-:Y:S01]  /*1ce0*/  IMAD.IADD R2, R9, 0x1, R2 ;  /* 0x0000000109027824 */ /* 0x000fe200078e0202 */
[----:B------:R-:W-:Y:S01]  /*1cf0*/  LEA R108, P0, R4, c[0x0][0x268], 0x1 ;  /* 0x00009a00046c7a11 */ /* 0x000fe200078008ff */
[----:B------:R-:W-:Y:S02]  /*1d00*/  IMAD.IADD R0, R5, 0x1, R0 ;  /* 0x0000000105007824 */ /* 0x000fe400078e0200 */
[----:B------:R-:W-:Y:S01]  /*1d10*/  IMAD.IADD R112, R112, 0x1, R7 ;  /* 0x0000000170707824 */ /* 0x000fe200078e0207 */
[----:B------:R-:W-:Y:S01]  /*1d20*/  LEA.HI.X R107, R8, c[0x0][0x274], R2, 0x1, P1 ;  /* 0x00009d00086b7a11 */ /* 0x000fe200008f0c02 */
[----:B------:R-:W-:Y:S01]  /*1d30*/  IMAD.MOV.U32 R77, RZ, RZ, c[0x0][0x288] ;  /* 0x0000a200ff4d7624 */ /* 0x000fe200078e00ff */
[----:B------:R-:W-:Y:S01]  /*1d40*/  LEA.HI.X R109, R4, c[0x0][0x26c], R0, 0x1, P0 ;  /* 0x00009b00046d7a11 */ /* 0x000fe200000f0c00 */
[----:B------:R-:W-:Y:S01]  /*1d50*/  IMAD R112, R133, R112, RZ ;  /* 0x0000007085707224 */ /* 0x000fe200078e02ff */
[----:B------:R-:W-:Y:S01]  /*1d60*/  LEA R102, P1, R156, c[0x0][0x168], 0x1 ;  /* 0x00005a009c667a11 */ /* 0x000fe200078208ff */
[----:B------:R-:W-:Y:S01]  /*1d70*/  IMAD.X R86, R59, 0x1, R59, P5 ;  /* 0x000000013b567824 */ /* 0x000fe200028e063b */
[----:B------:R-:W-:Y:S01]  /*1d80*/  LEA R104, P0, R154, c[0x0][0x170], 0x1 ;  /* 0x00005c009a687a11 */ /* 0x000fe200078008ff */
[----:B------:R-:W-:Y:S01]  /*1d90*/  IMAD.SHL.U32 R75, R77, 0x20, RZ ;  /* 0x000000204d4b7824 */ /* 0x000fe200078e00ff */
[----:B------:R-:W-:Y:S01]  /*1da0*/  LEA.HI.X R103, R156, c[0x0][0x16c], R58, 0x1, P1 ;  /* 0x00005b009c677a11 */ /* 0x000fe200008f0c3a */
[----:B------:R-:W-:Y:S01]  /*1db0*/  IMAD.X R82, RZ, RZ, R86, P4 ;  /* 0x000000ffff527224 */ /* 0x000fe200020e0656 */
[----:B------:R-:W-:Y:S01]  /*1dc0*/  LEA.HI.X R105, R154, c[0x0][0x174], R56, 0x1, P0 ;  /* 0x00005d009a697a11 */ /* 0x000fe200000f0c38 */
[----:B------:R-:W-:Y:S01]  /*1dd0*/  IMAD.MOV.U32 R158, RZ, RZ, c[0x0][0x290] ;  /* 0x0000a400ff9e7624 */ /* 0x000fe200078e00ff */
[----:B------:R-:W-:Y:S01]  /*1de0*/  SHF.R.S32.HI R113, RZ, 0x1f, R112 ;  /* 0x0000001fff717819 */ /* 0x000fe20000011470 */
[----:B------:R-:W-:Y:S01]  /*1df0*/  IMAD.MOV.U32 R76, RZ, RZ, 0x6 ;  /* 0x00000006ff4c7424 */ /* 0x000fe200078e00ff */
[-C--:B------:R-:W-:Y:S01]  /*1e00*/  IADD3 R44, P1, R135, R112.reuse, RZ ;  /* 0x00000070872c7210 */ /* 0x080fe20007f3e0ff */
[----:B------:R-:W-:Y:S01]  /*1e10*/  IMAD.X R86, RZ, RZ, R86, P3 ;  /* 0x000000ffff567224 */ /* 0x000fe200018e0656 */
[----:B------:R-:W-:Y:S01]  /*1e20*/  IADD3 R112, P0, R134, R112, RZ ;  /* 0x0000007086707210 */ /* 0x000fe20007f1e0ff */
[----:B------:R-:W-:Y:S01]  /*1e30*/  IMAD.IADD R128, R137, 0x1, R130 ;  /* 0x0000000189807824 */ /* 0x000fe200078e0282 */
[----:B------:R-:W-:Y:S01]  /*1e40*/  IADD3 R90, P4, R60, R81, RZ ;  /* 0x000000513c5a7210 */ /* 0x000fe20007f9e0ff */
[--C-:B------:R-:W-:Y:S01]  /*1e50*/  IMAD.X R3, R124, 0x1, R113.reuse, P1 ;  /* 0x000000017c037824 */ /* 0x100fe200008e0671 */
[----:B------:R-:W-:Y:S01]  /*1e60*/  SHF.L.U64.HI R74, R77, R95, c[0x0][0x28c] ;  /* 0x0000a3004d4a7619 */ /* 0x000fe2000001025f */
[----:B------:R-:W-:Y:S01]  /*1e70*/  IMAD.X R113, R123, 0x1, R113, P0 ;  /* 0x000000017b717824 */ /* 0x000fe200000e0671 */
[----:B------:R-:W-:Y:S01]  /*1e80*/  IADD3 R84, P5, R75, R75, RZ ;  /* 0x0000004b4b547210 */ /* 0x000fe20007fbe0ff */
[----:B------:R-:W-:Y:S01]  /*1e90*/  IMAD.X R89, R59, 0x1, R82, P4 ;  /* 0x000000013b597824 */ /* 0x000fe200020e0652 */
[C---:B------:R-:W-:Y:S01]  /*1ea0*/  SHF.L.U64.HI R0, R44.reuse, 0x1, R3 ;  /* 0x000000012c007819 */ /* 0x040fe20000010203 */
[----:B------:R-:W-:Y:S01]  /*1eb0*/  IMAD.SHL.U32 R44, R44, 0x2, RZ ;  /* 0x000000022c2c7824 */ /* 0x000fe200078e00ff */
[C---:B------:R-:W-:Y:S01]  /*1ec0*/  SHF.L.U64.HI R113, R112.reuse, 0x1, R113 ;  /* 0x0000000170717819 */ /* 0x040fe20000010271 */
[----:B------:R-:W-:Y:S01]  /*1ed0*/  IMAD.SHL.U32 R112, R112, 0x2, RZ ;  /* 0x0000000270707824 */ /* 0x000fe200078e00ff */
[----:B------:R-:W-:Y:S01]  /*1ee0*/  IADD3 R80, P1, R84, 0x20, RZ ;  /* 0x0000002054507810 */ /* 0x000fe20007f3e0ff */
[----:B------:R-:W-:Y:S01]  /*1ef0*/  IMAD.SHL.U32 R98, R158, 0x40, RZ ;  /* 0x000000409e627824 */ /* 0x000fe200078e00ff */
[----:B------:R-:W-:Y:S01]  /*1f00*/  IADD3.X R83, R74, R74, RZ, P5, !PT ;  /* 0x0000004a4a537210 */ /* 0x000fe20002ffe4ff */
[----:B------:R-:W-:Y:S01]  /*1f10*/  IMAD.SHL.U32 R96, R158, 0x20, RZ ;  /* 0x000000209e607824 */ /* 0x000fe200078e00ff */
[----:B------:R-:W-:Y:S01]  /*1f20*/  IADD3 R94, P3, R60, R85, RZ ;  /* 0x000000553c5e7210 */ /* 0x000fe20007f7e0ff */
[----:B------:R-:W-:Y:S01]  /*1f30*/  IMAD.WIDE.U32 R162, R162, 0x40, RZ ;  /* 0x00000040a2a27825 */ /* 0x000fe200078e00ff */
[----:B------:R-:W-:-:S02]  /*1f40*/  IADD3 R84, P0, R84, 0x40, RZ ;  /* 0x0000004054547810 */ /* 0x000fc40007f1e0ff */
[----:B------:R-:W-:Y:S01]  /*1f50*/  IADD3 R110, P4, R112, c[0x0][0x2b0], RZ ;  /* 0x0000ac00706e7a10 */ /* 0x000fe20007f9e0ff */
[----:B------:R-:W-:Y:S01]  /*1f60*/  IMAD.X R79, RZ, RZ, R83, P1 ;  /* 0x000000ffff4f7224 */ /* 0x000fe200008e0653 */
[C---:B------:R-:W-:Y:S01]  /*1f70*/  SHF.L.U64.HI R95, R158.reuse, R95, c[0x0][0x294] ;  /* 0x0000a5009e5f7619 */ /* 0x040fe2000001025f */
[C---:B------:R-:W-:Y:S01]  /*1f80*/  IMAD.SHL.U32 R69, R133.reuse, 0x40, RZ ;  /* 0x0000004085457824 */ /* 0x040fe200078e00ff */
[CC--:B------:R-:W-:Y:S01]  /*1f90*/  SHF.L.U64.HI R97, R158.reuse, R76.reuse, c[0x0][0x294] ;  /* 0x0000a5009e617619 */ /* 0x0c0fe2000001024c */
[----:B------:R-:W-:Y:S01]  /*1fa0*/  IMAD R67, R133, 0x60, RZ ;  /* 0x0000006085437824 */ /* 0x000fe200078e02ff */
[----:B------:R-:W-:Y:S01]  /*1fb0*/  IADD3.X R111, R113, c[0x0][0x2b4], RZ, P4, !PT ;  /* 0x0000ad00716f7a10 */ /* 0x000fe200027fe4ff */
[----:B------:R-:W-:Y:S01]  /*1fc0*/  IMAD.WIDE.U32 R158, R158, 0xc0, RZ ;  /* 0x000000c09e9e7825 */ /* 0x000fe200078e00ff */
[----:B------:R-:W-:Y:S02]  /*1fd0*/  IADD3 R20, P1, R44, c[0x0][0x2b0], RZ ;  /* 0x0000ac002c147a10 */ /* 0x000fe40007f3e0ff */
[-C--:B------:R-:W-:Y:S01]  /*1fe0*/  IADD3 R88, P5, R80, R75.reuse, RZ ;  /* 0x0000004b50587210 */ /* 0x080fe20007fbe0ff */
[C---:B------:R-:W-:Y:S01]  /*1ff0*/  IMAD.IADD R126, R137.reuse, 0x1, R128 ;  /* 0x00000001897e7824 */ /* 0x040fe200078e0280 */
[----:B------:R-:W-:Y:S01]  /*2000*/  IADD3 R92, P4, R84, R75, RZ ;  /* 0x0000004b545c7210 */ /* 0x000fe20007f9e0ff */
[----:B------:R-:W-:Y:S01]  /*2010*/  IMAD.IADD R125, R137, 0x1, R127 ;  /* 0x00000001897d7824 */ /* 0x000fe200078e027f */
[----:B------:R-:W-:Y:S01]  /*2020*/  SHF.L.U64.HI R76, R77, R76, c[0x0][0x28c] ;  /* 0x0000a3004d4c7619 */ /* 0x000fe2000001024c */
[----:B------:R-:W-:Y:S01]  /*2030*/  IMAD.X R93, R59, 0x1, R86, P3 ;  /* 0x000000013b5d7824 */ /* 0x000fe200018e0656 */
[----:B------:R-:W-:Y:S01]  /*2040*/  IADD3 R112, P3, R112, c[0x0][0x2a8], RZ ;  /* 0x0000aa0070707a10 */ /* 0x000fe20007f7e0ff */
[----:B------:R-:W-:Y:S01]  /*2050*/  IMAD.X R83, RZ, RZ, R83, P0 ;  /* 0x000000ffff537224 */ /* 0x000fe200000e0653 */
[----:B------:R-:W-:Y:S01]  /*2060*/  IADD3 R44, P0, R44, c[0x0][0x2a8], RZ ;  /* 0x0000aa002c2c7a10 */ /* 0x000fe20007f1e0ff */
[----:B------:R-:W-:Y:S01]  /*2070*/  IMAD.MOV.U32 R73, RZ, RZ, c[0x0][0x290] ;  /* 0x0000a400ff497624 */ /* 0x000fe200078e00ff */
        /* <DEDUP_REMOVED lines=11> */
[--C-:B------:R-:W-:Y:S01]  /*2130*/  IMAD.X R87, R79, 0x1, R74.reuse, P5 ;  /* 0x000000014f577824 */ /* 0x100fe200028e064a */
[----:B------:R-:W-:Y:S01]  /*2140*/  IADD3 R101, R159, UR5, RZ ;  /* 0x000000059f657c10 */ /* 0x000fe2000fffe0ff */
[----:B------:R-:W-:Y:S01]  /*2150*/  IMAD.X R91, R83, 0x1, R74, P4 ;  /* 0x00000001535b7824 */ /* 0x000fe200020e064a */
[----:B------:R-:W-:Y:S01]  /*2160*/  SHF.R.S32.HI R117, RZ, 0x1f, R126 ;  /* 0x0000001fff757819 */ /* 0x000fe2000001147e */
[----:B------:R-:W-:Y:S01]  /*2170*/  IMAD.U32 R73, R73, -0x80, RZ ;  /* 0xffffff8049497824 */ /* 0x000fe200078e00ff */
[----:B------:R-:W-:-:S02]  /*2180*/  SHF.R.S32.HI R116, RZ, 0x1f, R125 ;  /* 0x0000001fff747819 */ /* 0x000fc4000001147d */
[----:B------:R-:W-:Y:S02]  /*2190*/  IADD3.X R113, R113, c[0x0][0x2ac], RZ, P3, !PT ;  /* 0x0000ab0071717a10 */ /* 0x000fe40001ffe4ff */
[C---:B------:R-:W-:Y:S02]  /*21a0*/  IADD3.X R21, R0.reuse, c[0x0][0x2b4], RZ, P1, !PT ;  /* 0x0000ad0000157a10 */ /* 0x040fe40000ffe4ff */
[----:B------:R-:W-:Y:S02]  /*21b0*/  IADD3.X R45, R0, c[0x0][0x2ac], RZ, P0, !PT ;  /* 0x0000ab00002d7a10 */ /* 0x000fe400007fe4ff */
.L_x_1986:
[----:B------:R-:W-:Y:S01]  /*21c0*/  IMAD.SHL.U32 R17, R13, 0x80, RZ ;  /* 0x000000800d117824 */ /* 0x000fe200078e00ff */
[----:B------:R-:W-:Y:S04]  /*21d0*/  ISETP.NE.AND P6, PT, RZ, UR4, PT ;  /* 0x00000004ff007c0c */ /* 0x000fe8000bfc5270 */
[----:B------:R-:W-:Y:S05]  /*21e0*/  IADD3 R16, R17, -0x80, RZ ;  /* 0xffffff8011107810 */ /* 0x000fea0007ffe0ff */
[--C-:B----4-:R-:W-:Y:S02]  /*21f0*/  IMAD.IADD R23, R61, 0x1, -R16.reuse ;  /* 0x000000013d177824 */ /* 0x110fe400078e0a10 */
[----:B------:R-:W-:Y:S03]  /*2200*/  IMAD.IADD R3, R72, 0x1, -R16 ;  /* 0x0000000148037824 */ /* 0x000fe600078e0a10 */
[-C--:B------:R-:W-:Y:S02]  /*2210*/  ISETP.GE.AND P1, PT, R148, R23.reuse, PT ;  /* 0x000000179400720c */ /* 0x080fe40003f26270 */
[----:B------:R-:W-:Y:S02]  /*2220*/  ISETP.GE.AND P5, PT, R64, R23, PT ;  /* 0x000000174000720c */ /* 0x000fe40003fa6270 */
[-C--:B------:R-:W-:Y:S02]  /*2230*/  ISETP.GE.AND P1, PT, R148, R3.reuse, !P1 ;  /* 0x000000039400720c */ /* 0x080fe40004f26270 */
[----:B------:R-:W-:Y:S02]  /*2240*/  ISETP.GE.AND P5, PT, R64, R3, !P5 ;  /* 0x000000034000720c */ /* 0x000fe40006fa6270 */
[CC--:B------:R-:W-:Y:S02]  /*2250*/  ISETP.GE.AND P4, PT, R132.reuse, R23.reuse, PT ;  /* 0x000000178400720c */ /* 0x0c0fe40003f86270 */
[C---:B------:R-:W-:Y:S02]  /*2260*/  ISETP.GE.AND P3, PT, R131.reuse, R23, PT ;  /* 0x000000178300720c */ /* 0x040fe40003f66270 */
[-C--:B------:R-:W-:Y:S02]  /*2270*/  ISETP.GE.AND P4, PT, R132, R3.reuse, !P4 ;  /* 0x000000038400720c */ /* 0x080fe40006786270 */
[----:B------:R-:W-:Y:S03]  /*2280*/  ISETP.GE.AND P3, PT, R131, R3, !P3 ;  /* 0x000000038300720c */ /* 0x000fe60005f66270 */
[----:B------:R-:W2:Y:S02]  /*2290*/  @P1 LDG.E.128 R24, [R106.64] ;  /* 0x000000066a181981 */ /* 0x000ea4000c1e1d00 */
[C---:B------:R-:W-:Y:S05]  /*22a0*/  @P5 IADD3 R32, P0, R106.reuse, R96, RZ ;  /* 0x000000606a205210 */ /* 0x040fea0007f1e0ff */
[----:B------:R-:W-:Y:S01]  /*22b0*/  @P5 IMAD.X R33, R107, 0x1, R95, P0 ;  /* 0x000000016b215824 */ /* 0x000fe200000e065f */
[C---:B------:R-:W-:Y:S04]  /*22c0*/  @P5 LEA R34, P0, R115.reuse, R104, 0x1 ;  /* 0x0000006873225211 */ /* 0x040fe800078008ff */
[----:B------:R-:W-:Y:S02]  /*22d0*/  @P5 LEA.HI.X R35, R115, R105, R114, 0x1, P0 ;  /* 0x0000006973235211 */ /* 0x000fe400000f0c72 */
[----:B------:R-:W-:Y:S05]  /*22e0*/  @P4 IADD3 R36, P0, R106, R98, RZ ;  /* 0x000000626a244210 */ /* 0x000fea0007f1e0ff */
[----:B------:R-:W-:Y:S01]  /*22f0*/  @P4 IMAD.X R37, R107, 0x1, R97, P0 ;  /* 0x000000016b254824 */ /* 0x000fe200000e0661 */
[----:B------:R-:W-:Y:S05]  /*2300*/  @P4 IADD3 R38, P0, R104, R100, RZ ;  /* 0x0000006468264210 */ /* 0x000fea0007f1e0ff */
[----:B------:R-:W-:Y:S01]  /*2310*/  @P4 IMAD.X R39, R105, 0x1, R99, P0 ;  /* 0x0000000169274824 */ /* 0x000fe200000e0663 */
[----:B------:R-:W-:Y:S05]  /*2320*/  @P3 IADD3 R2, P0, R106, R158, RZ ;  /* 0x0000009e6a023210 */ /* 0x000fea0007f1e0ff */
[----:B------:R-:W-:Y:S01]  /*2330*/  @P3 IMAD.X R3, R107, 0x1, R101, P0 ;  /* 0x000000016b033824 */ /* 0x000fe200000e0665 */
[----:B------:R-:W-:Y:S04]  /*2340*/  @P3 IADD3 R22, P0, R104, UR12, RZ ;  /* 0x0000000c68163c10 */ /* 0x000fe8000ff1e0ff */
[----:B------:R-:W-:Y:S01]  /*2350*/  @P3 IADD3.X R23, R105, UR11, RZ, P0, !PT ;  /* 0x0000000b69173c10 */ /* 0x000fe200087fe4ff */
[----:B--2---:R-:W-:Y:S04]  /*2360*/  @P1 STG.E.128 [R104.64], R24 ;  /* 0x0000001868001986 */ /* 0x004fe8000c101d06 */
[----:B------:R-:W2:Y:S04]  /*2370*/  @P1 LDG.E.128 R4, [R106.64+0x40] ;  /* 0x000040066a041981 */ /* 0x000ea8000c1e1d00 */
[----:B--2---:R1:W-:Y:S04]  /*2380*/  @P1 STG.E.128 [R104.64+0x40], R4 ;  /* 0x0000400468001986 */ /* 0x0043e8000c101d06 */
[----:B------:R2:W3:Y:S02]  /*2390*/  @P1 LDG.E.128 R8, [R106.64+0x80] ;  /* 0x000080066a081981 */ /* 0x0004e4000c1e1d00 */
[C---:B--2---:R-:W-:Y:S04]  /*23a0*/  LEA R106, P0, R73.reuse, R106, 0x1 ;  /* 0x0000006a496a7211 */ /* 0x044fe800078008ff */
[----:B------:R-:W-:Y:S01]  /*23b0*/  LEA.HI.X.SX32 R107, R73, R107, 0x1, P0 ;  /* 0x0000006b496b7211 */ /* 0x000fe200000f0eff */
[----:B---3--:R2:W-:Y:S04]  /*23c0*/  @P1 STG.E.128 [R104.64+0x80], R8 ;  /* 0x0000800868001986 */ /* 0x0085e8000c101d06 */
[----:B------:R-:W3:Y:S04]  /*23d0*/  @P5 LDG.E.128 R28, [R32.64] ;  /* 0x00000006201c5981 */ /* 0x000ee8000c1e1d00 */
[----:B---3--:R-:W-:Y:S04]  /*23e0*/  @P5 STG.E.128 [R34.64], R28 ;  /* 0x0000001c22005986 */ /* 0x008fe8000c101d06 */
[----:B-1----:R-:W3:Y:S04]  /*23f0*/  @P5 LDG.E.128 R4, [R32.64+0x40] ;  /* 0x0000400620045981 */ /* 0x002ee8000c1e1d00 */
[----:B---3--:R1:W-:Y:S04]  /*2400*/  @P5 STG.E.128 [R34.64+0x40], R4 ;  /* 0x0000400422005986 */ /* 0x0083e8000c101d06 */
[----:B------:R-:W3:Y:S04]  /*2410*/  @P5 LDG.E.128 R24, [R32.64+0x80] ;  /* 0x0000800620185981 */ /* 0x000ee8000c1e1d00 */
[----:B---3--:R3:W-:Y:S04]  /*2420*/  @P5 STG.E.128 [R34.64+0x80], R24 ;  /* 0x0000801822005986 */ /* 0x0087e8000c101d06 */
[----:B--2---:R-:W2:Y:S04]  /*2430*/  @P4 LDG.E.128 R8, [R36.64] ;  /* 0x0000000624084981 */ /* 0x004ea8000c1e1d00 */
[----:B--2---:R2:W-:Y:S04]  /*2440*/  @P4 STG.E.128 [R38.64], R8 ;  /* 0x0000000826004986 */ /* 0x0045e8000c101d06 */
[----:B-1----:R-:W4:Y:S04]  /*2450*/  @P4 LDG.E.128 R4, [R36.64+0x40] ;  /* 0x0000400624044981 */ /* 0x002f28000c1e1d00 */
[----:B----4-:R1:W-:Y:S04]  /*2460*/  @P4 STG.E.128 [R38.64+0x40], R4 ;  /* 0x0000400426004986 */ /* 0x0103e8000c101d06 */
[----:B------:R-:W4:Y:S04]  /*2470*/  @P4 LDG.E.128 R28, [R36.64+0x80] ;  /* 0x00008006241c4981 */ /* 0x000f28000c1e1d00 */
[----:B----4-:R4:W-:Y:S04]  /*2480*/  @P4 STG.E.128 [R38.64+0x80], R28 ;  /* 0x0000801c26004986 */ /* 0x0109e8000c101d06 */
[----:B---3--:R-:W3:Y:S04]  /*2490*/  @P3 LDG.E.128 R24, [R2.64] ;  /* 0x0000000602183981 */ /* 0x008ee8000c1e1d00 */
[----:B---3--:R4:W-:Y:S04]  /*24a0*/  @P3 STG.E.128 [R22.64], R24 ;  /* 0x0000001816003986 */ /* 0x0089e8000c101d06 */
[----:B--2---:R-:W2:Y:S04]  /*24b0*/  @P3 LDG.E.128 R8, [R2.64+0x40] ;  /* 0x0000400602083981 */ /* 0x004ea8000c1e1d00 */
[----:B--2---:R4:W-:Y:S04]  /*24c0*/  @P3 STG.E.128 [R22.64+0x40], R8 ;  /* 0x0000400816003986 */ /* 0x0049e8000c101d06 */
[----:B-1----:R-:W2:Y:S04]  /*24d0*/  @P3 LDG.E.128 R4, [R2.64+0x80] ;  /* 0x0000800602043981 */ /* 0x002ea8000c1e1d00 */
[----:B--2---:R4:W-:Y:S01]  /*24e0*/  @P3 STG.E.128 [R22.64+0x80], R4 ;  /* 0x0000800416003986 */ /* 0x0049e2000c101d06 */
[----:B------:R-:W-:-:S05]  /*24f0*/  @!P6 BRA `(.L_x_1941) ;  /* 0x000074000000e947 */ /* 0x000fca0003800000 */
[----:B------:R-:W-:Y:S11]  /*2500*/  ISETP.NE.AND P0, PT, RZ, UR8, PT ;  /* 0x00000008ff007c0c */ /* 0x000ff6000bf05270 */
[----:B------:R-:W-:Y:S02]  /*2510*/  @!UPT UIADD3 URZ, URZ, URZ, URZ ;  /* 0x0000003f3f3ff290 */ /* 0x000fe4000fffe03f */
[----:B------:R-:W-:-:S05]  /*2520*/  @!P0 BRA `(.L_x_1942) ;  /* 0x0000291000008947 */ /* 0x000fca0003800000 */
[----:B------:R-:W-:Y:S01]  /*2530*/  BSSY B0, `(.L_x_1943) ;  /* 0x0000095000007945 */ /* 0x000fe20003800000 */
[----:B------:R-:W-:-:S05]  /*2540*/  @!P1 BRA `(.L_x_1944) ;  /* 0x0000093000009947 */ /* 0x000fca0003800000 */
[----:B------:R-:W-:Y:S01]  /*2550*/  ISETP.GE.AND P0, PT, R18, UR4, PT ;  /* 0x0000000412007c0c */ /* 0x000fe2000bf06270 */
[----:B----4-:R-:W2:Y:S01]  /*2560*/  LDG.E.128 R24, [R108.64] ;  /* 0x000000066c187981 */ /* 0x010ea2000c1e1d00 */
[----:B------:R-:W-:Y:S11]  /*2570*/  ISETP.GE.AND P1, PT, R15, UR4, PT ;  /* 0x000000040f007c0c */ /* 0x000ff6000bf26270 */
[----:B------:R-:W3:Y:S06]  /*2580*/  @!P0 LDG.E.64 R22, [R20.64] ;  /* 0x0000000614168981 */ /* 0x000eec000c1e1b00 */
[----:B------:R-:W4:Y:S02]  /*2590*/  @!P0 LDG.E.64 R38, [R44.64] ;  /* 0x000000062c268981 */ /* 0x000f24000c1e1b00 */
[----:B----4-:R-:W-:Y:S01]  /*25a0*/  @!P0 HADD2.F32 R35, -RZ, R38.H0_H0 ;  /* 0x20000026ff238230 */ /* 0x010fe20000004100 */
[----:B--2---:R-:W-:Y:S01]  /*25b0*/  @!P0 MOV R28, R24 ;  /* 0x00000018001c8202 */ /* 0x004fe20000000f00 */
[--C-:B---3--:R-:W-:Y:S01]  /*25c0*/  @!P0 HADD2.F32 R31, -RZ, R22.reuse.H0_H0 ;  /* 0x20000016ff1f8230 */ /* 0x108fe20000004100 */
[----:B------:R-:W-:Y:S01]  /*25d0*/  @!P0 MOV R30, R25 ;  /* 0x00000019001e8202 */ /* 0x000fe20000000f00 */
[----:B------:R-:W-:Y:S02]  /*25e0*/  @!P0 HADD2.F32 R29, -RZ, R22.H1_H1 ;  /* 0x30000016ff1d8230 */ /* 0x000fe40000004100 */
[--C-:B------:R-:W-:Y:S02]  /*25f0*/  @!P0 HADD2.F32 R34, -RZ, R28.reuse.H1_H1 ;  /* 0x3000001cff228230 */ /* 0x100fe40000004100 */
[----:B------:R-:W-:Y:S02]  /*2600*/  @!P0 HADD2.F32 R28, -RZ, R28.H0_H0 ;  /* 0x2000001cff1c8230 */ /* 0x000fe40000004100 */
[--C-:B------:R-:W-:Y:S01]  /*2610*/  @!P0 HADD2.F32 R22, -RZ, R23.reuse.H0_H0 ;  /* 0x20000017ff168230 */ /* 0x100fe20000004100 */
[-C--:B------:R-:W-:Y:S01]  /*2620*/  @!P0 FMUL.FTZ R41, R34, R31.reuse ;  /* 0x0000001f22298220 */ /* 0x080fe20000410000 */
[----:B------:R-:W-:Y:S01]  /*2630*/  @!P0 HADD2.F32 R23, -RZ, R23.H1_H1 ;  /* 0x30000017ff178230 */ /* 0x000fe20000004100 */
[C---:B------:R-:W-:Y:S01]  /*2640*/  @!P0 FMUL.FTZ R0, R28.reuse, R31 ;  /* 0x0000001f1c008220 */ /* 0x040fe20000410000 */
[----:B------:R-:W-:Y:S01]  /*2650*/  @!P0 MOV R31, R26 ;  /* 0x0000001a001f8202 */ /* 0x000fe20000000f00 */
[----:B------:R-:W-:Y:S01]  /*2660*/  @!P0 FFMA.FTZ R41, R28, R35, -R41 ;  /* 0x000000231c298223 */ /* 0x000fe20000010829 */
[----:B------:R-:W-:Y:S01]  /*2670*/  @!P0 MOV R28, R27 ;  /* 0x0000001b001c8202 */ /* 0x000fe20000000f00 */
[----:B------:R-:W-:Y:S01]  /*2680*/  @!P0 FFMA.FTZ R0, R34, R35, R0 ;  /* 0x0000002322008223 */ /* 0x000fe20000010000 */
[--C-:B------:R-:W-:Y:S02]  /*2690*/  @!P0 HADD2.F32 R34, -RZ, R30.reuse.H1_H1 ;  /* 0x3000001eff228230 */ /* 0x100fe40000004100 */
[----:B------:R-:W-:Y:S02]  /*26a0*/  @!P0 HADD2.F32 R30, -RZ, R30.H0_H0 ;  /* 0x2000001eff1e8230 */ /* 0x000fe40000004100 */
[--C-:B------:R-:W-:Y:S01]  /*26b0*/  @!P0 HADD2.F32 R35, -RZ, R31.reuse.H1_H1 ;  /* 0x3000001fff238230 */ /* 0x100fe20000004100 */
[-C--:B------:R-:W-:Y:S01]  /*26c0*/  @!P0 FMUL.FTZ R47, R34, R29.reuse ;  /* 0x0000001d222f8220 */ /* 0x080fe20000410000 */
[----:B------:R-:W-:Y:S01]  /*26d0*/  @!P0 HADD2.F32 R31, -RZ, R31.H0_H0 ;  /* 0x2000001fff1f8230 */ /* 0x000fe20000004100 */
[----:B------:R-:W-:Y:S01]  /*26e0*/  @!P0 FMUL.FTZ R2, R30, R29 ;  /* 0x0000001d1e028220 */ /* 0x000fe20000410000 */
[----:B------:R-:W-:Y:S01]  /*26f0*/  @!P0 HADD2.F32 R37, -RZ, R38.H1_H1 ;  /* 0x30000026ff258230 */ /* 0x000fe20000004100 */
[-C--:B------:R-:W-:Y:S01]  /*2700*/  @!P0 FMUL.FTZ R40, R35, R22.reuse ;  /* 0x0000001623288220 */ /* 0x080fe20000410000 */
[--C-:B------:R-:W-:Y:S01]  /*2710*/  @!P0 HADD2.F32 R38, -RZ, R28.reuse.H1_H1 ;  /* 0x3000001cff268230 */ /* 0x100fe20000004100 */
[----:B------:R-:W-:Y:S01]  /*2720*/  @!P0 FMUL.FTZ R3, R31, R22 ;  /* 0x000000161f038220 */ /* 0x000fe20000410000 */
[----:B------:R-:W-:Y:S01]  /*2730*/  @!P0 HADD2.F32 R28, -RZ, R28.H0_H0 ;  /* 0x2000001cff1c8230 */ /* 0x000fe20000004100 */
[----:B------:R-:W-:Y:S01]  /*2740*/  @!P0 FFMA.FTZ R2, R34, R37, R2 ;  /* 0x0000002522028223 */ /* 0x000fe20000010002 */
        /* <DEDUP_REMOVED lines=16> */
[----:B------:R-:W-:Y:S02]  /*2850*/  @!P0 MOV R27, R47 ;  /* 0x0000002f001b8202 */ /* 0x000fe40000000f00 */
[----:B------:R-:W-:Y:S03]  /*2860*/  ISETP.GE.AND P0, PT, R14, UR4, PT ;  /* 0x000000040e007c0c */ /* 0x000fe6000bf06270 */
[----:B------:R1:W-:Y:S08]  /*2870*/  STG.E.128 [R102.64], R24 ;  /* 0x0000001866007986 */ /* 0x0003f0000c101d06 */
[----:B------:R-:W2:Y:S08]  /*2880*/  LDG.E.128 R28, [R108.64+0x40] ;  /* 0x000040066c1c7981 */ /* 0x000eb0000c1e1d00 */
[----:B------:R-:W3:Y:S06]  /*2890*/  @!P1 LDG.E.64 R22, [R20.64+0x20] ;  /* 0x0000200614169981 */ /* 0x000eec000c1e1b00 */
[----:B------:R-:W4:Y:S01]  /*28a0*/  @!P1 LDG.E.64 R38, [R44.64+0x20] ;  /* 0x000020062c269981 */ /* 0x000f22000c1e1b00 */
[----:B--2---:R-:W-:Y:S02]  /*28b0*/  @!P1 MOV R32, R28 ;  /* 0x0000001c00209202 */ /* 0x004fe40000000f00 */
[----:B-1----:R-:W-:Y:S02]  /*28c0*/  @!P1 MOV R26, R29 ;  /* 0x0000001d001a9202 */ /* 0x002fe40000000f00 */
[----:B------:R-:W-:Y:S01]  /*28d0*/  @!P1 MOV R27, R30 ;  /* 0x0000001e001b9202 */ /* 0x000fe20000000f00 */
[--C-:B------:R-:W-:Y:S02]  /*28e0*/  @!P1 HADD2.F32 R34, -RZ, R32.reuse.H1_H1 ;  /* 0x30000020ff229230 */ /* 0x100fe40000004100 */
[----:B------:R-:W-:Y:S02]  /*28f0*/  @!P1 HADD2.F32 R24, -RZ, R32.H0_H0 ;  /* 0x20000020ff189230 */ /* 0x000fe40000004100 */
[--C-:B---3--:R-:W-:Y:S02]  /*2900*/  @!P1 HADD2.F32 R33, -RZ, R22.reuse.H0_H0 ;  /* 0x20000016ff219230 */ /* 0x108fe40000004100 */
[----:B------:R-:W-:Y:S02]  /*2910*/  @!P1 HADD2.F32 R25, -RZ, R22.H1_H1 ;  /* 0x30000016ff199230 */ /* 0x000fe40000004100 */
[--C-:B------:R-:W-:Y:S01]  /*2920*/  @!P1 HADD2.F32 R22, -RZ, R23.reuse.H0_H0 ;  /* 0x20000017ff169230 */ /* 0x100fe20000004100 */
[-C--:B------:R-:W-:Y:S01]  /*2930*/  @!P1 FMUL.FTZ R40, R34, R33.reuse ;  /* 0x0000002122289220 */ /* 0x080fe20000410000 */
[--C-:B----4-:R-:W-:Y:S01]  /*2940*/  @!P1 HADD2.F32 R35, -RZ, R38.reuse.H0_H0 ;  /* 0x20000026ff239230 */ /* 0x110fe20000004100 */
[C---:B------:R-:W-:Y:S01]  /*2950*/  @!P1 FMUL.FTZ R5, R24.reuse, R33 ;  /* 0x0000002118059220 */ /* 0x040fe20000410000 */
[----:B------:R-:W-:Y:S02]  /*2960*/  @!P1 HADD2.F32 R23, -RZ, R23.H1_H1 ;  /* 0x30000017ff179230 */ /* 0x000fe40000004100 */
[----:B------:R-:W-:Y:S01]  /*2970*/  @!P1 HADD2.F32 R37, -RZ, R38.H1_H1 ;  /* 0x30000026ff259230 */ /* 0x000fe20000004100 */
        /* <DEDUP_REMOVED lines=13> */
[--C-:B------:R-:W-:Y:S01]  /*2a50*/  @!P1 HADD2.F32 R36, -RZ, R39.reuse.H0_H0 ;  /* 0x20000027ff249230 */ /* 0x100fe20000004100 */
[-C--:B------:R-:W-:Y:S01]  /*2a60*/  @!P1 FMUL.FTZ R46, R38, R23.reuse ;  /* 0x00000017262e9220 */ /* 0x080fe20000410000 */
[----:B------:R-:W-:Y:S01]  /*2a70*/  @!P1 HADD2.F32 R39, -RZ, R39.H1_H1 ;  /* 0x30000027ff279230 */ /* 0x000fe20000004100 */
[----:B------:R-:W-:Y:S01]  /*2a80*/  @!P1 FMUL.FTZ R8, R24, R23 ;  /* 0x0000001718089220 */ /* 0x000fe20000410000 */
[----:B------:R-:W-:Y:S01]  /*2a90*/  @!P1 F2FP.PACK_AB R40, R5, R40 ;  /* 0x000000280528923e */ /* 0x000fe200000000ff */
[-C--:B------:R-:W-:Y:S02]  /*2aa0*/  @!P1 FFMA.FTZ R6, R34, R37.reuse, R6 ;  /* 0x0000002522069223 */ /* 0x080fe40000010006 */
[----:B------:R-:W-:Y:S01]  /*2ab0*/  @!P1 FFMA.FTZ R7, R35, R36, R7 ;  /* 0x0000002423079223 */ /* 0x000fe20000010007 */
[----:B------:R-:W-:Y:S01]  /*2ac0*/  @!P1 MOV R28, R40 ;  /* 0x00000028001c9202 */ /* 0x000fe20000000f00 */
        /* <DEDUP_REMOVED lines=10> */
[----:B------:R1:W-:Y:S08]  /*2b70*/  STG.E.128 [R102.64+0x40], R28 ;  /* 0x0000401c66007986 */ /* 0x0003f0000c101d06 */
        /* <DEDUP_REMOVED lines=10> */
[----:B------:R-:W-:Y:S01]  /*2c20*/  @!P0 HADD2.F32 R22, -RZ, R23.H0_H0 ;  /* 0x20000017ff168230 */ /* 0x000fe20000004100 */
[-C--:B------:R-:W-:Y:S01]  /*2c30*/  @!P0 FMUL.FTZ R40, R34, R33.reuse ;  /* 0x0000002122288220 */ /* 0x080fe20000410000 */
[--C-:B----4-:R-:W-:Y:S01]  /*2c40*/  @!P0 HADD2.F32 R35, -RZ, R38.reuse.H0_H0 ;  /* 0x20000026ff238230 */ /* 0x110fe20000004100 */
[C---:B------:R-:W-:Y:S01]  /*2c50*/  @!P0 FMUL.FTZ R9, R28.reuse, R33 ;  /* 0x000000211c098220 */ /* 0x040fe20000410000 */
[----:B------:R-:W-:Y:S02]  /*2c60*/  @!P0 HADD2.F32 R37, -RZ, R38.H1_H1 ;  /* 0x30000026ff258230 */ /* 0x000fe40000004100 */
[----:B------:R-:W-:Y:S01]  /*2c70*/  @!P0 HADD2.F32 R36, -RZ, R39.H0_H0 ;  /* 0x20000027ff248230 */ /* 0x000fe20000004100 */
        /* <DEDUP_REMOVED lines=13> */
[----:B------:R-:W-:Y:S01]  /*2d50*/  @!P0 F2FP.PACK_AB R40, R9, R40 ;  /* 0x000000280928823e */ /* 0x000fe200000000ff */
[-C--:B------:R-:W-:Y:S01]  /*2d60*/  @!P0 FFMA.FTZ R10, R34, R37.reuse, R10 ;  /* 0x00000025220a8223 */ /* 0x080fe2000001000a */
[----:B------:R-:W-:Y:S01]  /*2d70*/  @!P0 HADD2.F32 R23, -RZ, R23.H1_H1 ;  /* 0x30000017ff178230 */ /* 0x000fe20000004100 */
[----:B------:R-:W-:Y:S01]  /*2d80*/  @!P0 FFMA.FTZ R11, R35, R36, R11 ;  /* 0x00000024230b8223 */ /* 0x000fe2000001000b */
[----:B------:R-:W-:Y:S01]  /*2d90*/  @!P0 MOV R24, R40 ;  /* 0x0000002800188202 */ /* 0x000fe20000000f00 */
[----:B------:R-:W-:Y:S01]  /*2da0*/  @!P0 HADD2.F32 R39, -RZ, R39.H1_H1 ;  /* 0x30000027ff278230 */ /* 0x000fe20000004100 */
[----:B------:R-:W-:Y:S02]  /*2db0*/  @!P0 FFMA.FTZ R41, R30, R37, -R41 ;  /* 0x000000251e298223 */ /* 0x000fe40000010829 */
[-C--:B------:R-:W-:Y:S02]  /*2dc0*/  @!P0 FMUL.FTZ R46, R38, R23.reuse ;  /* 0x00000017262e8220 */ /* 0x080fe40000410000 */
[----:B------:R-:W-:Y:S01]  /*2dd0*/  @!P0 FMUL.FTZ R12, R28, R23 ;  /* 0x000000171c0c8220 */ /* 0x000fe20000410000 */
[----:B------:R-:W-:Y:S01]  /*2de0*/  @!P0 F2FP.PACK_AB R41, R10, R41 ;  /* 0x000000290a29823e */ /* 0x000fe200000000ff */
[----:B------:R-:W-:Y:S02]  /*2df0*/  @!P0 FFMA.FTZ R42, R31, R36, -R42 ;  /* 0x000000241f2a8223 */ /* 0x000fe4000001082a */
[----:B------:R-:W-:Y:S01]  /*2e00*/  @!P0 FFMA.FTZ R46, R28, R39, -R46 ;  /* 0x000000271c2e8223 */ /* 0x000fe2000001082e */
[----:B------:R-:W-:Y:S01]  /*2e10*/  @!P0 MOV R25, R41 ;  /* 0x0000002900198202 */ /* 0x000fe20000000f00 */
[----:B------:R-:W-:Y:S01]  /*2e20*/  @!P0 FFMA.FTZ R12, R38, R39, R12 ;  /* 0x00000027260c8223 */ /* 0x000fe2000001000c */
[----:B------:R-:W-:Y:S04]  /*2e30*/  @!P0 F2FP.PACK_AB R42, R11, R42 ;  /* 0x0000002a0b2a823e */ /* 0x000fe800000000ff */
[----:B------:R-:W-:Y:S02]  /*2e40*/  @!P0 F2FP.PACK_AB R47, R12, R46 ;  /* 0x0000002e0c2f823e */ /* 0x000fe400000000ff */
[----:B------:R-:W-:Y:S02]  /*2e50*/  @!P0 MOV R26, R42 ;  /* 0x0000002a001a8202 */ /* 0x000fe40000000f00 */
[----:B------:R-:W-:Y:S05]  /*2e60*/  @!P0 MOV R27, R47 ;  /* 0x0000002f001b8202 */ /* 0x000fea0000000f00 */
[----:B------:R1:W-:Y:S02]  /*2e70*/  STG.E.128 [R102.64+0x80], R24 ;  /* 0x0000801866007986 */ /* 0x0003e4000c101d06 */
.L_x_1944:
[----:B------:R-:W-:Y:S05]  /*2e80*/  BSYNC B0 ;  /* 0x0000000000007941 */ /* 0x000fea0003800000 */
.L_x_1943:
[----:B------:R-:W-:Y:S01]  /*2e90*/  BSSY B0, `(.L_x_1945) ;  /* 0x000009f000007945 */ /* 0x000fe20003800000 */
[----:B------:R-:W-:-:S05]  /*2ea0*/  @!P5 BRA `(.L_x_1946) ;  /* 0x000009d00000d947 */ /* 0x000fca0003800000 */
[----:B------:R-:W-:Y:S02]  /*2eb0*/  LEA R50, P1, R75, R108, 0x1 ;  /* 0x0000006c4b327211 */ /* 0x000fe400078208ff */
[----:B------:R-:W-:Y:S02]  /*2ec0*/  ISETP.GE.AND P0, PT, R18, UR4, PT ;  /* 0x0000000412007c0c */ /* 0x000fe4000bf06270 */
[----:B------:R-:W-:Y:S02]  /*2ed0*/  SHF.L.U32 R53, R137, 0x1, RZ ;  /* 0x0000000189357819 */ /* 0x000fe400000006ff */
[----:B------:R-:W-:Y:S02]  /*2ee0*/  LEA.HI.X R51, R75, R109, R74, 0x1, P1 ;  /* 0x0000006d4b337211 */ /* 0x000fe400008f0c4a */
[-C--:B------:R-:W-:Y:S02]  /*2ef0*/  IADD3 R32, P1, R20, R53.reuse, RZ ;  /* 0x0000003514207210 */ /* 0x080fe40007f3e0ff */
[----:B------:R-:W-:Y:S01]  /*2f00*/  SHF.L.U64.HI R49, R137, 0x1, R122 ;  /* 0x0000000189317819 */ /* 0x000fe2000001027a */
[----:B-1--4-:R-:W2:Y:S01]  /*2f10*/  LDG.E.128 R24, [R50.64] ;  /* 0x0000000632187981 */ /* 0x012ea2000c1e1d00 */
[----:B------:R-:W-:Y:S02]  /*2f20*/  IADD3 R46, P5, R44, R53, RZ ;  /* 0x000000352c2e7210 */ /* 0x000fe40007fbe0ff */
[-C--:B------:R-:W-:Y:S02]  /*2f30*/  IADD3.X R33, R21, R49.reuse, RZ, P1, !PT ;  /* 0x0000003115217210 */ /* 0x080fe40000ffe4ff */
[----:B------:R-:W-:Y:S02]  /*2f40*/  IADD3.X R47, R45, R49, RZ, P5, !PT ;  /* 0x000000312d2f7210 */ /* 0x000fe40002ffe4ff */
[----:B------:R-:W-:Y:S01]  /*2f50*/  LEA R48, P5, R60, R102, 0x1 ;  /* 0x000000663c307211 */ /* 0x000fe200078a08ff */
[----:B------:R-:W3:Y:S01]  /*2f60*/  @!P0 LDG.E.64 R22, [R32.64] ;  /* 0x0000000620168981 */ /* 0x000ee2000c1e1b00 */
[----:B------:R-:W-:Y:S05]  /*2f70*/  ISETP.GE.AND P1, PT, R15, UR4, PT ;  /* 0x000000040f007c0c */ /* 0x000fea000bf26270 */
[----:B------:R-:W4:Y:S01]  /*2f80*/  @!P0 LDG.E.64 R40, [R46.64] ;  /* 0x000000062e288981 */ /* 0x000f22000c1e1b00 */
[--C-:B---3--:R-:W-:Y:S01]  /*2f90*/  @!P0 HADD2.F32 R31, -RZ, R22.reuse.H0_H0 ;  /* 0x20000016ff1f8230 */ /* 0x108fe20000004100 */
[----:B--2---:R-:W-:Y:S01]  /*2fa0*/  @!P0 MOV R28, R24 ;  /* 0x00000018001c8202 */ /* 0x004fe20000000f00 */
[----:B------:R-:W-:Y:S01]  /*2fb0*/  @!P0 HADD2.F32 R29, -RZ, R22.H1_H1 ;  /* 0x30000016ff1d8230 */ /* 0x000fe20000004100 */
[----:B------:R-:W-:Y:S01]  /*2fc0*/  @!P0 MOV R30, R25 ;  /* 0x00000019001e8202 */ /* 0x000fe20000000f00 */
[--C-:B------:R-:W-:Y:S02]  /*2fd0*/  @!P0 HADD2.F32 R22, -RZ, R23.reuse.H0_H0 ;  /* 0x20000017ff168230 */ /* 0x100fe40000004100 */
[--C-:B------:R-:W-:Y:S02]  /*2fe0*/  @!P0 HADD2.F32 R36, -RZ, R28.reuse.H1_H1 ;  /* 0x3000001cff248230 */ /* 0x100fe40000004100 */
[----:B------:R-:W-:Y:S02]  /*2ff0*/  @!P0 HADD2.F32 R28, -RZ, R28.H0_H0 ;  /* 0x2000001cff1c8230 */ /* 0x000fe40000004100 */
[----:B----4-:R-:W-:Y:S01]  /*3000*/  @!P0 HADD2.F32 R37, -RZ, R40.H0_H0 ;  /* 0x20000028ff258230 */ /* 0x010fe20000004100 */
        /* <DEDUP_REMOVED lines=24> */
[----:B------:R-:W-:Y:S01]  /*3190*/  @!P0 FFMA.FTZ R3, R37, R38, R3 ;  /* 0x0000002625038223 */ /* 0x000fe20000010003 */
[----:B------:R-:W-:Y:S01]  /*31a0*/  LEA.HI.X R49, R60, R103, R59, 0x1, P5 ;  /* 0x000000673c317211 */ /* 0x000fe200028f0c3b */
        /* <DEDUP_REMOVED lines=47> */
[----:B------:R-:W-:Y:S02]  /*34a0*/  @!P1 FFMA.FTZ R53, R26, R39, -R53 ;  /* 0x000000271a359223 */ /* 0x000fe40000010835 */
[----:B------:R-:W-:Y:S01]  /*34b0*/  @!P1 FFMA.FTZ R52, R27, R38, -R52 ;  /* 0x000000261b349223 */ /* 0x000fe20000010834 */
[----:B------:R-:W-:Y:S01]  /*34c0*/  @!P1 MOV R28, R42 ;  /* 0x0000002a001c9202 */ /* 0x000fe20000000f00 */
[----:B------:R-:W-:Y:S02]  /*34d0*/  @!P1 FFMA.FTZ R54, R24, R41, -R54 ;  /* 0x0000002918369223 */ /* 0x000fe40000010836 */
[----:B------:R-:W-:Y:S02]  /*34e0*/  @!P1 FFMA.FTZ R6, R36, R39, R6 ;  /* 0x0000002724069223 */ /* 0x000fe40000010006 */
[----:B------:R-:W-:Y:S02]  /*34f0*/  @!P1 FFMA.FTZ R7, R37, R38, R7 ;  /* 0x0000002625079223 */ /* 0x000fe40000010007 */
[----:B------:R-:W-:Y:S01]  /*3500*/  @!P1 FFMA.FTZ R8, R40, R41, R8 ;  /* 0x0000002928089223 */ /* 0x000fe20000010008 */
[----:B------:R-:W-:Y:S02]  /*3510*/  @!P1 F2FP.PACK_AB R53, R6, R53 ;  /* 0x000000350635923e */ /* 0x000fe400000000ff */
[----:B------:R-:W-:Y:S02]  /*3520*/  @!P1 F2FP.PACK_AB R52, R7, R52 ;  /* 0x000000340734923e */ /* 0x000fe400000000ff */
[----:B------:R-:W-:Y:S02]  /*3530*/  @!P1 F2FP.PACK_AB R55, R8, R54 ;  /* 0x000000360837923e */ /* 0x000fe400000000ff */
[----:B------:R-:W-:Y:S02]  /*3540*/  @!P1 MOV R29, R53 ;  /* 0x00000035001d9202 */ /* 0x000fe40000000f00 */
        /* <DEDUP_REMOVED lines=51> */
.L_x_1946:
[----:B------:R-:W-:Y:S05]  /*3880*/  BSYNC B0 ;  /* 0x0000000000007941 */ /* 0x000fea0003800000 */
.L_x_1945:
[----:B------:R-:W-:Y:S01]  /*3890*/  BSSY B0, `(.L_x_1947) ;  /* 0x00000a7000007945 */ /* 0x000fe20003800000 */
[----:B------:R-:W-:-:S05]  /*38a0*/  @!P4 BRA `(.L_x_1948) ;  /* 0x00000a500000c947 */ /* 0x000fca0003800000 */
[----:B------:R-:W-:Y:S02]  /*38b0*/  LEA R52, P1, R77, R108, 0x1 ;  /* 0x0000006c4d347211 */ /* 0x000fe400078208ff */
[----:B------:R-:W-:Y:S02]  /*38c0*/  SHF.L.U32 R51, R69, 0x1, RZ ;  /* 0x0000000145337819 */ /* 0x000fe400000006ff */
[----:B------:R-:W-:Y:S02]  /*38d0*/  ISETP.GE.AND P0, PT, R18, UR4, PT ;  /* 0x0000000412007c0c */ /* 0x000fe4000bf06270 */
[----:B------:R-:W-:Y:S02]  /*38e0*/  LEA.HI.X R53, R77, R109, R76, 0x1, P1 ;  /* 0x0000006d4d357211 */ /* 0x000fe400008f0c4c */
[-C--:B------:R-:W-:Y:S02]  /*38f0*/  IADD3 R32, P1, R20, R51.reuse, RZ ;  /* 0x0000003314207210 */ /* 0x080fe40007f3e0ff */
[----:B-1----:R-:W-:Y:S01]  /*3900*/  SHF.L.U64.HI R49, R69, 0x1, R68 ;  /* 0x0000000145317819 */ /* 0x002fe20000010244 */
[----:B----4-:R1:W2:Y:S01]  /*3910*/  LDG.E.128 R24, [R52.64] ;  /* 0x0000000634187981 */ /* 0x0102a2000c1e1d00 */
[----:B------:R-:W-:Y:S02]  /*3920*/  IADD3 R46, P4, R44, R51, RZ ;  /* 0x000000332c2e7210 */ /* 0x000fe40007f9e0ff */
[-C--:B------:R-:W-:Y:S02]  /*3930*/  IADD3.X R33, R21, R49.reuse, RZ, P1, !PT ;  /* 0x0000003115217210 */ /* 0x080fe40000ffe4ff */
[----:B------:R-:W-:Y:S02]  /*3940*/  IADD3.X R47, R45, R49, RZ, P4, !PT ;  /* 0x000000312d2f7210 */ /* 0x000fe400027fe4ff */
[C---:B------:R-:W-:Y:S01]  /*3950*/  LEA R54, P5, R162.reuse, R102, 0x1 ;  /* 0x00000066a2367211 */ /* 0x040fe200078a08ff */
[----:B------:R-:W3:Y:S01]  /*3960*/  @!P0 LDG.E.64 R22, [R32.64] ;  /* 0x0000000620168981 */ /* 0x000ee2000c1e1b00 */
[----:B------:R-:W-:Y:S02]  /*3970*/  ISETP.GE.AND P1, PT, R15, UR4, PT ;  /* 0x000000040f007c0c */ /* 0x000fe4000bf26270 */
[----:B------:R-:W-:Y:S03]  /*3980*/  LEA.HI.X R55, R162, R103, R78, 0x1, P5 ;  /* 0x00000067a2377211 */ /* 0x000fe600028f0c4e */
[----:B------:R-:W4:Y:S01]  /*3990*/  @!P0 LDG.E.64 R38, [R46.64] ;  /* 0x000000062e268981 */ /* 0x000f22000c1e1b00 */
[C---:B-1----:R-:W-:Y:S04]  /*39a0*/  LEA R52, P4, R80.reuse, R108, 0x1 ;  /* 0x0000006c50347211 */ /* 0x042fe800078808ff */
[----:B------:R-:W-:Y:S01]  /*39b0*/  LEA.HI.X R53, R80, R109, R79, 0x1, P4 ;  /* 0x0000006d50357211 */ /* 0x000fe200020f0c4f */
        /* <DEDUP_REMOVED lines=11> */
[----:B------:R-:W-:Y:S01]  /*3a70*/  @!P0 HADD2.F32 R23, -RZ, R23.H1_H1 ;  /* 0x30000017ff178230 */ /* 0x000fe20000004100 */
[----:B------:R-:W-:Y:S01]  /*3a80*/  @!P0 IMAD.MOV.U32 R31, RZ, RZ, R26 ;  /* 0x000000ffff1f8224 */ /* 0x000fe200078e001a */
[----:B------:R-:W-:Y:S01]  /*3a90*/  @!P0 HADD2.F32 R35, -RZ, R29.H0_H0 ;  /* 0x2000001dff238230 */ /* 0x000fe20000004100 */
[----:B------:R-:W-:Y:S01]  /*3aa0*/  @!P0 FFMA.FTZ R49, R28, R37, -R49 ;  /* 0x000000251c318223 */ /* 0x000fe20000010831 */
[----:B------:R-:W-:Y:S01]  /*3ab0*/  @!P0 MOV R28, R27 ;  /* 0x0000001b001c8202 */ /* 0x000fe20000000f00 */
[----:B------:R-:W-:Y:S01]  /*3ac0*/  @!P0 FFMA.FTZ R0, R36, R37, R0 ;  /* 0x0000002524008223 */ /* 0x000fe20000010000 */
[--C-:B------:R-:W-:Y:S01]  /*3ad0*/  @!P0 HADD2.F32 R40, -RZ, R39.reuse.H0_H0 ;  /* 0x20000027ff288230 */ /* 0x100fe20000004100 */
[-C--:B------:R-:W-:Y:S01]  /*3ae0*/  @!P0 FMUL.FTZ R2, R35, R30.reuse ;  /* 0x0000001e23028220 */ /* 0x080fe20000410000 */
[----:B------:R-:W-:Y:S02]  /*3af0*/  @!P0 HADD2.F32 R41, -RZ, R39.H1_H1 ;  /* 0x30000027ff298230 */ /* 0x000fe40000004100 */
[----:B------:R-:W-:Y:S01]  /*3b00*/  @!P0 HADD2.F32 R39, -RZ, R29.H1_H1 ;  /* 0x3000001dff278230 */ /* 0x000fe20000004100 */
[----:B------:R-:W-:Y:S01]  /*3b10*/  @!P0 F2FP.PACK_AB R49, R0, R49 ;  /* 0x000000310031823e */ /* 0x000fe200000000ff */
[--C-:B------:R-:W-:Y:S02]  /*3b20*/  @!P0 HADD2.F32 R29, -RZ, R31.reuse.H0_H0 ;  /* 0x2000001fff1d8230 */ /* 0x100fe40000004100 */
[--C-:B------:R-:W-:Y:S01]  /*3b30*/  @!P0 HADD2.F32 R37, -RZ, R28.reuse.H1_H1 ;  /* 0x3000001cff258230 */ /* 0x100fe20000004100 */
[----:B------:R-:W-:Y:S01]  /*3b40*/  @!P0 FMUL.FTZ R51, R39, R30 ;  /* 0x0000001e27338220 */ /* 0x000fe20000410000 */
[----:B------:R-:W-:Y:S01]  /*3b50*/  @!P0 HADD2.F32 R28, -RZ, R28.H0_H0 ;  /* 0x2000001cff1c8230 */ /* 0x000fe20000004100 */
[----:B------:R-:W-:Y:S01]  /*3b60*/  @!P0 FMUL.FTZ R3, R29, R22 ;  /* 0x000000161d038220 */ /* 0x000fe20000410000 */
[----:B------:R-:W-:Y:S01]  /*3b70*/  @!P0 HADD2.F32 R36, -RZ, R31.H1_H1 ;  /* 0x3000001fff248230 */ /* 0x000fe20000004100 */
[----:B------:R-:W-:Y:S01]  /*3b80*/  @!P0 FMUL.FTZ R48, R37, R23 ;  /* 0x0000001725308220 */ /* 0x000fe20000410000 */
[----:B------:R-:W-:Y:S01]  /*3b90*/  @!P0 MOV R24, R49 ;  /* 0x0000003100188202 */ /* 0x000fe20000000f00 */
[----:B------:R-:W-:Y:S02]  /*3ba0*/  @!P0 FFMA.FTZ R2, R39, R38, R2 ;  /* 0x0000002627028223 */ /* 0x000fe40000010002 */
[----:B------:R-:W-:Y:S02]  /*3bb0*/  @!P0 FMUL.FTZ R4, R28, R23 ;  /* 0x000000171c048220 */ /* 0x000fe40000410000 */
[C---:B------:R-:W-:Y:S02]  /*3bc0*/  @!P0 FMUL.FTZ R42, R36.reuse, R22 ;  /* 0x00000016242a8220 */ /* 0x040fe40000410000 */
[----:B------:R-:W-:Y:S02]  /*3bd0*/  @!P0 FFMA.FTZ R3, R36, R40, R3 ;  /* 0x0000002824038223 */ /* 0x000fe40000010003 */
[----:B------:R-:W-:Y:S02]  /*3be0*/  @!P0 FFMA.FTZ R51, R35, R38, -R51 ;  /* 0x0000002623338223 */ /* 0x000fe40000010833 */
[-C--:B------:R-:W-:Y:S02]  /*3bf0*/  @!P0 FFMA.FTZ R48, R28, R41.reuse, -R48 ;  /* 0x000000291c308223 */ /* 0x080fe40000010830 */
[----:B------:R-:W-:Y:S01]  /*3c00*/  @!P0 FFMA.FTZ R4, R37, R41, R4 ;  /* 0x0000002925048223 */ /* 0x000fe20000010004 */
[----:B------:R-:W-:Y:S01]  /*3c10*/  @!P0 F2FP.PACK_AB R50, R2, R51 ;  /* 0x000000330232823e */ /* 0x000fe200000000ff */
[----:B------:R-:W-:Y:S03]  /*3c20*/  @!P0 FFMA.FTZ R42, R29, R40, -R42 ;  /* 0x000000281d2a8223 */ /* 0x000fe6000001082a */
[----:B------:R-:W-:Y:S02]  /*3c30*/  @!P0 F2FP.PACK_AB R51, R4, R48 ;  /* 0x000000300433823e */ /* 0x000fe400000000ff */
[----:B------:R-:W-:Y:S02]  /*3c40*/  @!P0 F2FP.PACK_AB R42, R3, R42 ;  /* 0x0000002a032a823e */ /* 0x000fe400000000ff */
[----:B------:R-:W-:Y:S01]  /*3c50*/  @!P0 MOV R25, R50 ;  /* 0x0000003200198202 */ /* 0x000fe20000000f00 */
[----:B------:R-:W-:Y:S01]  /*3c60*/  @!P0 IMAD.MOV.U32 R27, RZ, RZ, R51 ;  /* 0x000000ffff1b8224 */ /* 0x000fe200078e0033 */
[----:B------:R-:W-:Y:S02]  /*3c70*/  @!P0 MOV R26, R42 ;  /* 0x0000002a001a8202 */ /* 0x000fe40000000f00 */
[----:B------:R-:W-:Y:S03]  /*3c80*/  ISETP.GE.AND P0, PT, R14, UR4, PT ;  /* 0x000000040e007c0c */ /* 0x000fe6000bf06270 */
[----:B------:R1:W-:Y:S08]  /*3c90*/  STG.E.128 [R54.64], R24 ;  /* 0x0000001836007986 */ /* 0x0003f0000c101d06 */
[----:B------:R2:W3:Y:S08]  /*3ca0*/  LDG.E.128 R28, [R52.64] ;  /* 0x00000006341c7981 */ /* 0x0004f0000c1e1d00 */
[----:B------:R-:W4:Y:S06]  /*3cb0*/  @!P1 LDG.E.64 R22, [R32.64+0x20] ;  /* 0x0000200620169981 */ /* 0x000f2c000c1e1b00 */
[----:B------:R-:W5:Y:S01]  /*3cc0*/  @!P1 LDG.E.64 R38, [R46.64+0x20] ;  /* 0x000020062e269981 */ /* 0x000f62000c1e1b00 */
[C---:B-1----:R-:W-:Y:S02]  /*3cd0*/  LEA R54, P5, R81.reuse, R102, 0x1 ;  /* 0x0000006651367211 */ /* 0x042fe400078a08ff */
[C---:B--2---:R-:W-:Y:S02]  /*3ce0*/  LEA R52, P4, R84.reuse, R108, 0x1 ;  /* 0x0000006c54347211 */ /* 0x044fe400078808ff */
[----:B------:R-:W-:Y:S02]  /*3cf0*/  LEA.HI.X R55, R81, R103, R82, 0x1, P5 ;  /* 0x0000006751377211 */ /* 0x000fe400028f0c52 */
[----:B------:R-:W-:Y:S02]  /*3d00*/  LEA.HI.X R53, R84, R109, R83, 0x1, P4 ;  /* 0x0000006d54357211 */ /* 0x000fe400020f0c53 */
[----:B---3--:R-:W-:Y:S02]  /*3d10*/  @!P1 MOV R34, R28 ;  /* 0x0000001c00229202 */ /* 0x008fe40000000f00 */
[----:B------:R-:W-:Y:S02]  /*3d20*/  @!P1 MOV R25, R29 ;  /* 0x0000001d00199202 */ /* 0x000fe40000000f00 */
[----:B------:R-:W-:Y:S01]  /*3d30*/  @!P1 MOV R27, R30 ;  /* 0x0000001e001b9202 */ /* 0x000fe20000000f00 */
[--C-:B------:R-:W-:Y:S02]  /*3d40*/  @!P1 HADD2.F32 R36, -RZ, R34.reuse.H1_H1 ;  /* 0x30000022ff249230 */ /* 0x100fe40000004100 */
[----:B------:R-:W-:Y:S02]  /*3d50*/  @!P1 HADD2.F32 R24, -RZ, R34.H0_H0 ;  /* 0x20000022ff189230 */ /* 0x000fe40000004100 */
[--C-:B----4-:R-:W-:Y:S02]  /*3d60*/  @!P1 HADD2.F32 R35, -RZ, R22.reuse.H0_H0 ;  /* 0x20000016ff239230 */ /* 0x110fe40000004100 */
[----:B------:R-:W-:Y:S02]  /*3d70*/  @!P1 HADD2.F32 R26, -RZ, R22.H1_H1 ;  /* 0x30000016ff1a9230 */ /* 0x000fe40000004100 */
[--C-:B------:R-:W-:Y:S01]  /*3d80*/  @!P1 HADD2.F32 R22, -RZ, R23.reuse.H0_H0 ;  /* 0x20000017ff169230 */ /* 0x100fe20000004100 */
[-C--:B------:R-:W-:Y:S01]  /*3d90*/  @!P1 FMUL.FTZ R42, R36, R35.reuse ;  /* 0x00000023242a9220 */ /* 0x080fe20000410000 */
[----:B-----5:R-:W-:Y:S01]  /*3da0*/  @!P1 HADD2.F32 R37, -RZ, R38.H0_H0 ;  /* 0x20000026ff259230 */ /* 0x020fe20000004100 */
[C---:B------:R-:W-:Y:S01]  /*3db0*/  @!P1 FMUL.FTZ R5, R24.reuse, R35 ;  /* 0x0000002318059220 */ /* 0x040fe20000410000 */
[----:B------:R-:W-:Y:S02]  /*3dc0*/  @!P1 HADD2.F32 R23, -RZ, R23.H1_H1 ;  /* 0x30000017ff179230 */ /* 0x000fe40000004100 */
[----:B------:R-:W-:Y:S01]  /*3dd0*/  @!P1 HADD2.F32 R35, -RZ, R25.H0_H0 ;  /* 0x20000019ff239230 */ /* 0x000fe20000004100 */
[----:B------:R-:W-:Y:S01]  /*3de0*/  @!P1 FFMA.FTZ R42, R24, R37, -R42 ;  /* 0x00000025182a9223 */ /* 0x000fe2000001082a */
[----:B------:R-:W-:Y:S01]  /*3df0*/  @!P1 MOV R24, R31 ;  /* 0x0000001f00189202 */ /* 0x000fe20000000f00 */
[----:B------:R-:W-:Y:S01]  /*3e00*/  @!P1 FFMA.FTZ R5, R36, R37, R5 ;  /* 0x0000002524059223 */ /* 0x000fe20000010005 */
[--C-:B------:R-:W-:Y:S01]  /*3e10*/  @!P1 HADD2.F32 R40, -RZ, R39.reuse.H0_H0 ;  /* 0x20000027ff289230 */ /* 0x100fe20000004100 */
[----:B------:R-:W-:Y:S01]  /*3e20*/  @!P1 FMUL.FTZ R6, R35, R26 ;  /* 0x0000001a23069220 */ /* 0x000fe20000410000 */
[----:B------:R-:W-:Y:S02]  /*3e30*/  @!P1 HADD2.F32 R41, -RZ, R39.H1_H1 ;  /* 0x30000027ff299230 */ /* 0x000fe40000004100 */
[----:B------:R-:W-:Y:S01]  /*3e40*/  @!P1 HADD2.F32 R39, -RZ, R25.H1_H1 ;  /* 0x30000019ff279230 */ /* 0x000fe20000004100 */
[----:B------:R-:W-:Y:S01]  /*3e50*/  @!P1 F2FP.PACK_AB R42, R5, R42 ;  /* 0x0000002a052a923e */ /* 0x000fe200000000ff */
[--C-:B------:R-:W-:Y:S02]  /*3e60*/  @!P1 HADD2.F32 R25, -RZ, R27.reuse.H0_H0 ;  /* 0x2000001bff199230 */ /* 0x100fe40000004100 */
[----:B------:R-:W-:Y:S01]  /*3e70*/  @!P1 HADD2.F32 R36, -RZ, R27.H1_H1 ;  /* 0x3000001bff249230 */ /* 0x000fe20000004100 */
[----:B------:R-:W-:Y:S01]  /*3e80*/  @!P1 FMUL.FTZ R49, R39, R26 ;  /* 0x0000001a27319220 */ /* 0x000fe20000410000 */
[--C-:B------:R-:W-:Y:S01]  /*3e90*/  @!P1 HADD2.F32 R37, -RZ, R24.reuse.H1_H1 ;  /* 0x30000018ff259230 */ /* 0x100fe20000004100 */
[-C--:B------:R-:W-:Y:S01]  /*3ea0*/  @!P1 FMUL.FTZ R7, R25, R22.reuse ;  /* 0x0000001619079220 */ /* 0x080fe20000410000 */
[----:B------:R-:W-:Y:S01]  /*3eb0*/  @!P1 HADD2.F32 R24, -RZ, R24.H0_H0 ;  /* 0x20000018ff189230 */ /* 0x000fe20000004100 */
[----:B------:R-:W-:Y:S01]  /*3ec0*/  @!P1 FMUL.FTZ R48, R36, R22 ;  /* 0x0000001624309220 */ /* 0x000fe20000410000 */
[----:B------:R-:W-:Y:S01]  /*3ed0*/  @!P1 HADD2.F32 R38, -RZ, R38.H1_H1 ;  /* 0x30000026ff269230 */ /* 0x000fe20000004100 */
[-C--:B------:R-:W-:Y:S02]  /*3ee0*/  @!P1 FMUL.FTZ R50, R37, R23.reuse ;  /* 0x0000001725329220 */ /* 0x080fe40000410000 */
[C---:B------:R-:W-:Y:S02]  /*3ef0*/  @!P1 FMUL.FTZ R8, R24.reuse, R23 ;  /* 0x0000001718089220 */ /* 0x040fe40000410000 */
[----:B------:R-:W-:Y:S02]  /*3f00*/  @!P1 FFMA.FTZ R48, R25, R40, -R48 ;  /* 0x0000002819309223 */ /* 0x000fe40000010830 */
[-C--:B------:R-:W-:Y:S02]  /*3f10*/  @!P1 FFMA.FTZ R50, R24, R41.reuse, -R50 ;  /* 0x0000002918329223 */ /* 0x080fe40000010832 */
[----:B------:R-:W-:Y:S02]  /*3f20*/  @!P1 FFMA.FTZ R6, R39, R38, R6 ;  /* 0x0000002627069223 */ /* 0x000fe40000010006 */
[----:B------:R-:W-:Y:S02]  /*3f30*/  @!P1 FFMA.FTZ R7, R36, R40, R7 ;  /* 0x0000002824079223 */ /* 0x000fe40000010007 */
[----:B------:R-:W-:Y:S02]  /*3f40*/  @!P1 FFMA.FTZ R49, R35, R38, -R49 ;  /* 0x0000002623319223 */ /* 0x000fe40000010831 */
[----:B------:R-:W-:Y:S01]  /*3f50*/  @!P1 FFMA.FTZ R8, R37, R41, R8 ;  /* 0x0000002925089223 */ /* 0x000fe20000010008 */
[----:B------:R-:W-:Y:S01]  /*3f60*/  @!P1 F2FP.PACK_AB R48, R7, R48 ;  /* 0x000000300730923e */ /* 0x000fe200000000ff */
[----:B------:R-:W-:Y:S01]  /*3f70*/  @!P1 IMAD.MOV.U32 R28, RZ, RZ, R42 ;  /* 0x000000ffff1c9224 */ /* 0x000fe200078e002a */
[----:B------:R-:W-:Y:S02]  /*3f80*/  @!P1 F2FP.PACK_AB R49, R6, R49 ;  /* 0x000000310631923e */ /* 0x000fe400000000ff */
[----:B------:R-:W-:Y:S02]  /*3f90*/  @!P1 F2FP.PACK_AB R51, R8, R50 ;  /* 0x000000320833923e */ /* 0x000fe400000000ff */
[----:B------:R-:W-:Y:S02]  /*3fa0*/  @!P1 MOV R29, R49 ;  /* 0x00000031001d9202 */ /* 0x000fe40000000f00 */
[----:B------:R-:W-:Y:S02]  /*3fb0*/  @!P1 MOV R30, R48 ;  /* 0x00000030001e9202 */ /* 0x000fe40000000f00 */
[----:B------:R-:W-:Y:S05]  /*3fc0*/  @!P1 MOV R31, R51 ;  /* 0x00000033001f9202 */ /* 0x000fea0000000f00 */
[----:B------:R1:W-:Y:S08]  /*3fd0*/  STG.E.128 [R54.64], R28 ;  /* 0x0000001c36007986 */ /* 0x0003f0000c101d06 */
[----:B------:R2:W1:Y:S08]  /*3fe0*/  LDG.E.128 R24, [R52.64] ;  /* 0x0000000634187981 */ /* 0x000470000c1e1d00 */
[----:B------:R-:W3:Y:S06]  /*3ff0*/  @!P0 LDG.E.64 R22, [R32.64+0x40] ;  /* 0x0000400620168981 */ /* 0x000eec000c1e1b00 */
[----:B------:R-:W4:Y:S01]  /*4000*/  @!P0 LDG.E.64 R46, [R46.64+0x40] ;  /* 0x000040062e2e8981 */ /* 0x000f22000c1e1b00 */
[C---:B--2---:R-:W-:Y:S04]  /*4010*/  LEA R52, P1, R85.reuse, R102, 0x1 ;  /* 0x0000006655347211 */ /* 0x044fe800078208ff */
[----:B------:R-:W-:Y:S01]  /*4020*/  LEA.HI.X R53, R85, R103, R86, 0x1, P1 ;  /* 0x0000006755357211 */ /* 0x000fe200008f0c56 */
[----:B-1----:R-:W-:Y:S01]  /*4030*/  @!P0 IMAD.MOV.U32 R31, RZ, RZ, R26 ;  /* 0x000000ffff1f8224 */ /* 0x002fe200078e001a */
[----:B------:R-:W-:Y:S02]  /*4040*/  @!P0 MOV R34, R24 ;  /* 0x0000001800228202 */ /* 0x000fe40000000f00 */
[----:B------:R-:W-:Y:S03]  /*4050*/  @!P0 MOV R30, R25 ;  /* 0x00000019001e8202 */ /* 0x000fe60000000f00 */
[----:B------:R-:W-:Y:S02]  /*4060*/  @!P0 HADD2.F32 R36, -RZ, R34.H1_H1 ;  /* 0x30000022ff248230 */ /* 0x000fe40000004100 */
[----:B---3--:R-:W-:Y:S02]  /*4070*/  @!P0 HADD2.F32 R35, -RZ, R22.H0_H0 ;  /* 0x20000016ff238230 */ /* 0x008fe40000004100 */
[----:B------:R-:W-:Y:S02]  /*4080*/  @!P0 HADD2.F32 R28, -RZ, R34.H0_H0 ;  /* 0x20000022ff1c8230 */ /* 0x000fe40000004100 */
[----:B------:R-:W-:Y:S01]  /*4090*/  @!P0 HADD2.F32 R29, -RZ, R22.H1_H1 ;  /* 0x30000016ff1d8230 */ /* 0x000fe20000004100 */
        /* <DEDUP_REMOVED lines=16> */
[--C-:B------:R-:W-:Y:S01]  /*41a0*/  @!P0 HADD2.F32 R40, -RZ, R28.reuse.H1_H1 ;  /* 0x3000001cff288230 */ /* 0x100fe20000004100 */
[----:B------:R-:W-:Y:S01]  /*41b0*/  @!P0 FFMA.FTZ R10, R36, R39, R10 ;  /* 0x00000027240a8223 */ /* 0x000fe2000001000a */
[----:B------:R-:W-:Y:S01]  /*41c0*/  @!P0 F2FP.PACK_AB R42, R9, R42 ;  /* 0x0000002a092a823e */ /* 0x000fe200000000ff */
[-C--:B------:R-:W-:Y:S01]  /*41d0*/  @!P0 FMUL.FTZ R11, R31, R22.reuse ;  /* 0x000000161f0b8220 */ /* 0x080fe20000410000 */
[----:B------:R-:W-:Y:S01]  /*41e0*/  @!P0 HADD2.F32 R28, -RZ, R28.H0_H0 ;  /* 0x2000001cff1c8230 */ /* 0x000fe20000004100 */
[C---:B------:R-:W-:Y:S01]  /*41f0*/  @!P0 FMUL.FTZ R48, R37.reuse, R22 ;  /* 0x0000001625308220 */ /* 0x040fe20000410000 */
[----:B------:R-:W-:Y:S01]  /*4200*/  @!P0 F2FP.PACK_AB R49, R10, R49 ;  /* 0x000000310a31823e */ /* 0x000fe200000000ff */
[----:B------:R-:W-:Y:S01]  /*4210*/  @!P0 HADD2.F32 R23, -RZ, R23.H1_H1 ;  /* 0x30000017ff178230 */ /* 0x000fe20000004100 */
[----:B------:R-:W-:Y:S01]  /*4220*/  @!P0 MOV R24, R42 ;  /* 0x0000002a00188202 */ /* 0x000fe20000000f00 */
[-C--:B------:R-:W-:Y:S01]  /*4230*/  @!P0 FFMA.FTZ R11, R37, R38.reuse, R11 ;  /* 0x00000026250b8223 */ /* 0x080fe2000001000b */
[----:B------:R-:W-:Y:S01]  /*4240*/  @!P0 MOV R25, R49 ;  /* 0x0000003100198202 */ /* 0x000fe20000000f00 */
[----:B------:R-:W-:Y:S01]  /*4250*/  @!P0 FFMA.FTZ R48, R31, R38, -R48 ;  /* 0x000000261f308223 */ /* 0x000fe20000010830 */
[----:B------:R-:W-:Y:S01]  /*4260*/  @!P0 HADD2.F32 R41, -RZ, R47.H1_H1 ;  /* 0x3000002fff298230 */ /* 0x000fe20000004100 */
[-C--:B------:R-:W-:Y:S02]  /*4270*/  @!P0 FMUL.FTZ R50, R40, R23.reuse ;  /* 0x0000001728328220 */ /* 0x080fe40000410000 */
[C---:B------:R-:W-:Y:S01]  /*4280*/  @!P0 FMUL.FTZ R12, R28.reuse, R23 ;  /* 0x000000171c0c8220 */ /* 0x040fe20000410000 */
[----:B------:R-:W-:Y:S01]  /*4290*/  @!P0 F2FP.PACK_AB R48, R11, R48 ;  /* 0x000000300b30823e */ /* 0x000fe200000000ff */
[-C--:B------:R-:W-:Y:S02]  /*42a0*/  @!P0 FFMA.FTZ R50, R28, R41.reuse, -R50 ;  /* 0x000000291c328223 */ /* 0x080fe40000010832 */
[----:B------:R-:W-:Y:S01]  /*42b0*/  @!P0 FFMA.FTZ R12, R40, R41, R12 ;  /* 0x00000029280c8223 */ /* 0x000fe2000001000c */
[----:B------:R-:W-:Y:S04]  /*42c0*/  @!P0 MOV R26, R48 ;  /* 0x00000030001a8202 */ /* 0x000fe80000000f00 */
[----:B------:R-:W-:Y:S04]  /*42d0*/  @!P0 F2FP.PACK_AB R51, R12, R50 ;  /* 0x000000320c33823e */ /* 0x000fe800000000ff */
[----:B------:R-:W-:Y:S05]  /*42e0*/  @!P0 MOV R27, R51 ;  /* 0x00000033001b8202 */ /* 0x000fea0000000f00 */
[----:B------:R1:W-:Y:S02]  /*42f0*/  STG.E.128 [R52.64], R24 ;  /* 0x0000001834007986 */ /* 0x0003e4000c101d06 */
.L_x_1948:
[----:B------:R-:W-:Y:S05]  /*4300*/  BSYNC B0 ;  /* 0x0000000000007941 */ /* 0x000fea0003800000 */
.L_x_1947:
[----:B------:R-:W-:Y:S01]  /*4310*/  BSSY B0, `(.L_x_1949) ;  /* 0x00000aa000007945 */ /* 0x000fe20003800000 */
[----:B------:R-:W-:-:S05]  /*4320*/  @!P3 BRA `(.L_x_1950) ;  /* 0x00000a800000b947 */ /* 0x000fca0003800000 */
[----:B-1----:R-:W-:Y:S02]  /*4330*/  MOV R49, 0xc0 ;  /* 0x000000c000317802 */ /* 0x002fe40000000f00 */
[----:B------:R-:W-:Y:S02]  /*4340*/  ISETP.GE.AND P0, PT, R18, UR4, PT ;  /* 0x0000000412007c0c */ /* 0x000fe4000bf06270 */
[----:B------:R-:W-:Y:S01]  /*4350*/  SHF.L.U32 R53, R67, 0x1, RZ ;  /* 0x0000000143357819 */ /* 0x000fe200000006ff */
[----:B------:R-:W-:Y:S01]  /*4360*/  IMAD.WIDE.U32 R54, R49, c[0x0][0x288], R108 ;  /* 0x0000a20031367a25 */ /* 0x000fe200078e006c */
[----:B------:R-:W-:Y:S02]  /*4370*/  SHF.L.U64.HI R51, R67, 0x1, R66 ;  /* 0x0000000143337819 */ /* 0x000fe40000010242 */
[-C--:B------:R-:W-:Y:S01]  /*4380*/  IADD3 R32, P1, R20, R53.reuse, RZ ;  /* 0x0000003514207210 */ /* 0x080fe20007f3e0ff */
[----:B------:R-:W-:Y:S01]  /*4390*/  IMAD R42, R49, c[0x0][0x28c], RZ ;  /* 0x0000a300312a7a24 */ /* 0x000fe200078e02ff */
[----:B------:R-:W-:Y:S02]  /*43a0*/  IADD3 R46, P3, R44, R53, RZ ;  /* 0x000000352c2e7210 */ /* 0x000fe40007f7e0ff */
[-C--:B------:R-:W-:Y:S02]  /*43b0*/  IADD3.X R33, R21, R51.reuse, RZ, P1, !PT ;  /* 0x0000003315217210 */ /* 0x080fe40000ffe4ff */
[----:B------:R-:W-:Y:S02]  /*43c0*/  IADD3 R55, R55, R42, RZ ;  /* 0x0000002a37377210 */ /* 0x000fe40007ffe0ff */
[----:B------:R-:W-:Y:S01]  /*43d0*/  IADD3.X R47, R45, R51, RZ, P3, !PT ;  /* 0x000000332d2f7210 */ /* 0x000fe20001ffe4ff */
[----:B----4-:R-:W2:Y:S01]  /*43e0*/  @!P0 LDG.E.64 R22, [R32.64] ;  /* 0x0000000620168981 */ /* 0x010ea2000c1e1b00 */
[----:B------:R-:W-:Y:S02]  /*43f0*/  LEA R52, P3, R88, R108, 0x1 ;  /* 0x0000006c58347211 */ /* 0x000fe400078608ff */
[----:B------:R-:W-:Y:S03]  /*4400*/  ISETP.GE.AND P1, PT, R15, UR4, PT ;  /* 0x000000040f007c0c */ /* 0x000fe6000bf26270 */
[----:B------:R1:W3:Y:S08]  /*4410*/  LDG.E.128 R24, [R54.64] ;  /* 0x0000000636187981 */ /* 0x0002f0000c1e1d00 */
[----:B------:R-:W4:Y:S01]  /*4420*/  @!P0 LDG.E.64 R40, [R46.64] ;  /* 0x000000062e288981 */ /* 0x000f22000c1e1b00 */
[C---:B-1----:R-:W-:Y:S04]  /*4430*/  IMAD.WIDE.U32 R54, R49.reuse, c[0x0][0x198], R102 ;  /* 0x0000660031367a25 */ /* 0x042fe800078e0066 */
[----:B------:R-:W-:Y:S05]  /*4440*/  IMAD R49, R49, c[0x0][0x19c], RZ ;  /* 0x0000670031317a24 */ /* 0x000fea00078e02ff */
[----:B------:R-:W-:Y:S01]  /*4450*/  IADD3 R55, R55, R49, RZ ;  /* 0x0000003137377210 */ /* 0x000fe20007ffe0ff */
[----:B----4-:R-:W-:Y:S01]  /*4460*/  @!P0 HADD2.F32 R37, -RZ, R40.H0_H0 ;  /* 0x20000028ff258230 */ /* 0x010fe20000004100 */
[----:B---3--:R-:W-:Y:S01]  /*4470*/  @!P0 MOV R28, R24 ;  /* 0x00000018001c8202 */ /* 0x008fe20000000f00 */
[--C-:B--2---:R-:W-:Y:S01]  /*4480*/  @!P0 HADD2.F32 R31, -RZ, R22.reuse.H0_H0 ;  /* 0x20000016ff1f8230 */ /* 0x104fe20000004100 */
[----:B------:R-:W-:Y:S01]  /*4490*/  @!P0 MOV R30, R25 ;  /* 0x00000019001e8202 */ /* 0x000fe20000000f00 */
[----:B------:R-:W-:Y:S02]  /*44a0*/  @!P0 HADD2.F32 R29, -RZ, R22.H1_H1 ;  /* 0x30000016ff1d8230 */ /* 0x000fe40000004100 */
[--C-:B------:R-:W-:Y:S02]  /*44b0*/  @!P0 HADD2.F32 R36, -RZ, R28.reuse.H1_H1 ;  /* 0x3000001cff248230 */ /* 0x100fe40000004100 */
[----:B------:R-:W-:Y:S02]  /*44c0*/  @!P0 HADD2.F32 R28, -RZ, R28.H0_H0 ;  /* 0x2000001cff1c8230 */ /* 0x000fe40000004100 */
[----:B------:R-:W-:Y:S01]  /*44d0*/  @!P0 HADD2.F32 R22, -RZ, R23.H0_H0 ;  /* 0x20000017ff168230 */ /* 0x000fe20000004100 */
        /* <DEDUP_REMOVED lines=36> */
[-C--:B------:R-:W-:Y:S02]  /*4720*/  LEA.HI.X R53, R88, R109.reuse, R87, 0x1, P3 ;  /* 0x0000006d58357211 */ /* 0x080fe400018f0c57 */
[----:B------:R-:W-:Y:S01]  /*4730*/  ISETP.GE.AND P0, PT, R14, UR4, PT ;  /* 0x000000040e007c0c */ /* 0x000fe2000bf06270 */
[----:B------:R1:W-:Y:S08]  /*4740*/  STG.E.128 [R54.64], R24 ;  /* 0x0000001836007986 */ /* 0x0003f0000c101d06 */
[----:B------:R2:W3:Y:S08]  /*4750*/  LDG.E.128 R28, [R52.64] ;  /* 0x00000006341c7981 */ /* 0x0004f0000c1e1d00 */
[----:B------:R-:W4:Y:S06]  /*4760*/  @!P1 LDG.E.64 R22, [R32.64+0x20] ;  /* 0x0000200620169981 */ /* 0x000f2c000c1e1b00 */
[----:B------:R-:W5:Y:S01]  /*4770*/  @!P1 LDG.E.64 R38, [R46.64+0x20] ;  /* 0x000020062e269981 */ /* 0x000f62000c1e1b00 */
[----:B--2---:R-:W-:Y:S02]  /*4780*/  LEA R52, P3, R92, R108, 0x1 ;  /* 0x0000006c5c347211 */ /* 0x004fe400078608ff */
[----:B-1----:R-:W-:Y:S02]  /*4790*/  LEA R54, P4, R90, R102, 0x1 ;  /* 0x000000665a367211 */ /* 0x002fe400078808ff */
[----:B------:R-:W-:Y:S02]  /*47a0*/  LEA.HI.X R53, R92, R109, R91, 0x1, P3 ;  /* 0x0000006d5c357211 */ /* 0x000fe400018f0c5b */
[----:B------:R-:W-:Y:S01]  /*47b0*/  LEA.HI.X R55, R90, R103, R89, 0x1, P4 ;  /* 0x000000675a377211 */ /* 0x000fe200020f0c59 */
[----:B---3--:R-:W-:Y:S01]  /*47c0*/  @!P1 IMAD.MOV.U32 R34, RZ, RZ, R28 ;  /* 0x000000ffff229224 */ /* 0x008fe200078e001c */
[----:B------:R-:W-:Y:S02]  /*47d0*/  @!P1 MOV R25, R29 ;  /* 0x0000001d00199202 */ /* 0x000fe40000000f00 */
[----:B------:R-:W-:Y:S02]  /*47e0*/  @!P1 MOV R27, R30 ;  /* 0x0000001e001b9202 */ /* 0x000fe40000000f00 */
        /* <DEDUP_REMOVED lines=26> */
[-C--:B------:R-:W-:Y:S01]  /*4990*/  @!P1 FMUL.FTZ R50, R37, R23.reuse ;  /* 0x0000001725329220 */ /* 0x080fe20000410000 */
[----:B------:R-:W-:Y:S01]  /*49a0*/  @!P1 MOV R28, R42 ;  /* 0x0000002a001c9202 */ /* 0x000fe20000000f00 */
[C---:B------:R-:W-:Y:S02]  /*49b0*/  @!P1 FMUL.FTZ R8, R24.reuse, R23 ;  /* 0x0000001718089220 */ /* 0x040fe40000410000 */
[----:B------:R-:W-:Y:S02]  /*49c0*/  @!P1 FFMA.FTZ R48, R25, R40, -R48 ;  /* 0x0000002819309223 */ /* 0x000fe40000010830 */
[-C--:B------:R-:W-:Y:S02]  /*49d0*/  @!P1 FFMA.FTZ R50, R24, R41.reuse, -R50 ;  /* 0x0000002918329223 */ /* 0x080fe40000010832 */
[----:B------:R-:W-:Y:S02]  /*49e0*/  @!P1 FFMA.FTZ R6, R39, R38, R6 ;  /* 0x0000002627069223 */ /* 0x000fe40000010006 */
[----:B------:R-:W-:Y:S02]  /*49f0*/  @!P1 FFMA.FTZ R7, R36, R40, R7 ;  /* 0x0000002824079223 */ /* 0x000fe40000010007 */
[----:B------:R-:W-:Y:S02]  /*4a00*/  @!P1 FFMA.FTZ R49, R35, R38, -R49 ;  /* 0x0000002623319223 */ /* 0x000fe40000010831 */
[----:B------:R-:W-:Y:S01]  /*4a10*/  @!P1 FFMA.FTZ R8, R37, R41, R8 ;  /* 0x0000002925089223 */ /* 0x000fe20000010008 */
[----:B------:R-:W-:Y:S02]  /*4a20*/  @!P1 F2FP.PACK_AB R48, R7, R48 ;  /* 0x000000300730923e */ /* 0x000fe400000000ff */
[----:B------:R-:W-:Y:S02]  /*4a30*/  @!P1 F2FP.PACK_AB R49, R6, R49 ;  /* 0x000000310631923e */ /* 0x000fe400000000ff */
[----:B------:R-:W-:Y:S02]  /*4a40*/  @!P1 F2FP.PACK_AB R51, R8, R50 ;  /* 0x000000320833923e */ /* 0x000fe400000000ff */
[----:B------:R-:W-:Y:S02]  /*4a50*/  @!P1 MOV R29, R49 ;  /* 0x00000031001d9202 */ /* 0x000fe40000000f00 */
[----:B------:R-:W-:Y:S02]  /*4a60*/  @!P1 MOV R30, R48 ;  /* 0x00000030001e9202 */ /* 0x000fe40000000f00 */
[----:B------:R-:W-:Y:S05]  /*4a70*/  @!P1 MOV R31, R51 ;  /* 0x00000033001f9202 */ /* 0x000fea0000000f00 */
[----:B------:R1:W-:Y:S08]  /*4a80*/  STG.E.128 [R54.64], R28 ;  /* 0x0000001c36007986 */ /* 0x0003f0000c101d06 */
[----:B------:R2:W3:Y:S08]  /*4a90*/  LDG.E.128 R24, [R52.64] ;  /* 0x0000000634187981 */ /* 0x0004f0000c1e1d00 */
[----:B------:R-:W4:Y:S06]  /*4aa0*/  @!P0 LDG.E.64 R22, [R32.64+0x40] ;  /* 0x0000400620168981 */ /* 0x000f2c000c1e1b00 */
[----:B------:R-:W5:Y:S01]  /*4ab0*/  @!P0 LDG.E.64 R46, [R46.64+0x40] ;  /* 0x000040062e2e8981 */ /* 0x000f62000c1e1b00 */
[C---:B--2---:R-:W-:Y:S04]  /*4ac0*/  LEA R52, P1, R94.reuse, R102, 0x1 ;  /* 0x000000665e347211 */ /* 0x044fe800078208ff */
[----:B------:R-:W-:Y:S01]  /*4ad0*/  LEA.HI.X R53, R94, R103, R93, 0x1, P1 ;  /* 0x000000675e357211 */ /* 0x000fe200008f0c5d */
[----:B---3--:R-:W-:Y:S01]  /*4ae0*/  @!P0 IMAD.MOV.U32 R34, RZ, RZ, R24 ;  /* 0x000000ffff228224 */ /* 0x008fe200078e0018 */
[----:B-1----:R-:W-:Y:S02]  /*4af0*/  @!P0 MOV R30, R25 ;  /* 0x00000019001e8202 */ /* 0x002fe40000000f00 */
[----:B------:R-:W-:Y:S02]  /*4b00*/  @!P0 MOV R31, R26 ;  /* 0x0000001a001f8202 */ /* 0x000fe40000000f00 */
[--C-:B------:R-:W-:Y:S02]  /*4b10*/  @!P0 HADD2.F32 R36, -RZ, R34.reuse.H1_H1 ;  /* 0x30000022ff248230 */ /* 0x100fe40000004100 */
[----:B------:R-:W-:Y:S02]  /*4b20*/  @!P0 HADD2.F32 R28, -RZ, R34.H0_H0 ;  /* 0x20000022ff1c8230 */ /* 0x000fe40000004100 */
[--C-:B----4-:R-:W-:Y:S02]  /*4b30*/  @!P0 HADD2.F32 R35, -RZ, R22.reuse.H0_H0 ;  /* 0x20000016ff238230 */ /* 0x110fe40000004100 */
[----:B------:R-:W-:Y:S02]  /*4b40*/  @!P0 HADD2.F32 R29, -RZ, R22.H1_H1 ;  /* 0x30000016ff1d8230 */ /* 0x000fe40000004100 */
[----:B------:R-:W-:Y:S01]  /*4b50*/  @!P0 HADD2.F32 R22, -RZ, R23.H0_H0 ;  /* 0x20000017ff168230 */ /* 0x000fe20000004100 */
[-C--:B------:R-:W-:Y:S01]  /*4b60*/  @!P0 FMUL.FTZ R42, R36, R35.reuse ;  /* 0x00000023242a8220 */ /* 0x080fe20000410000 */
[--C-:B-----5:R-:W-:Y:S01]  /*4b70*/  @!P0 HADD2.F32 R37, -RZ, R46.reuse.H0_H0 ;  /* 0x2000002eff258230 */ /* 0x120fe20000004100 */
        /* <DEDUP_REMOVED lines=34> */
[----:B------:R1:W-:Y:S02]  /*4da0*/  STG.E.128 [R52.64], R24 ;  /* 0x0000001834007986 */ /* 0x0003e4000c101d06 */
.L_x_1950:
[----:B------:R-:W-:Y:S05]  /*4db0*/  BSYNC B0 ;  /* 0x0000000000007941 */ /* 0x000fea0003800000 */
.L_x_1949:
        /* <DEDUP_REMOVED lines=8> */
.L_x_1942:
[----:B------:R-:W-:Y:S01]  /*4e40*/  BSSY B1, `(.L_x_1952) ;  /* 0x0000115000017945 */ /* 0x000fe20003800000 */
[----:B------:R-:W-:-:S05]  /*4e50*/  @!P1 BRA `(.L_x_1953) ;  /* 0x0000113000009947 */ /* 0x000fca0003800000 */
[----:B------:R1:W5:Y:S01]  /*4e60*/  LDG.E.128 R52, [R108.64] ;  /* 0x000000066c347981 */ /* 0x000362000c1e1d00 */
[----:B------:R-:W-:Y:S01]  /*4e70*/  ISETP.GE.AND P0, PT, R18, UR4, PT ;  /* 0x0000000412007c0c */ /* 0x000fe2000bf06270 */
[----:B------:R-:W-:Y:S01]  /*4e80*/  @!UPT UIADD3 URZ, URZ, URZ, URZ ;  /* 0x0000003f3f3ff290 */ /* 0x000fe2000fffe03f */
[----:B------:R-:W-:Y:S11]  /*4e90*/  BSSY B0, `(.L_x_1954) ;  /* 0x0000056000007945 */ /* 0x000ff60003800000 */
[----:B------:R-:W-:-:S05]  /*4ea0*/  @P0 BRA `(.L_x_1955) ;  /* 0x0000054000000947 */ /* 0x000fca0003800000 */
[--C-:B----45:R-:W-:Y:S01]  /*4eb0*/  HADD2.F32 R31, -RZ, R52.reuse.H0_H0 ;  /* 0x20000034ff1f7230 */ /* 0x130fe20000004100 */
[----:B------:R-:W-:Y:S01]  /*4ec0*/  ULEA.HI UR5, UR4, UR4, URZ, 0x1 ;  /* 0x0000000404057291 */ /* 0x000fe2000f8f083f */
[----:B------:R-:W-:Y:S01]  /*4ed0*/  HADD2.F32 R35, -RZ, R52.H1_H1 ;  /* 0x30000034ff237230 */ /* 0x000fe20000004100 */
[----:B------:R-:W-:Y:S01]  /*4ee0*/  MOV R165, RZ ;  /* 0x000000ff00a57202 */ /* 0x000fe20000000f00 */
[----:B------:R-:W-:Y:S01]  /*4ef0*/  HADD2.F32 R36, -RZ, R53.H0_H0 ;  /* 0x20000035ff247230 */ /* 0x000fe20000004100 */
[----:B------:R-:W-:Y:S01]  /*4f00*/  USHF.R.S32.HI UR5, URZ, 0x1, UR5 ;  /* 0x000000013f057899 */ /* 0x000fe20008011405 */
[----:B------:R-:W-:Y:S02]  /*4f10*/  MOV R145, RZ ;  /* 0x000000ff00917202 */ /* 0x000fe40000000f00 */
[----:B------:R-:W-:Y:S02]  /*4f20*/  MOV R46, R54 ;  /* 0x00000036002e7202 */ /* 0x000fe40000000f00 */
[----:B------:R-:W-:Y:S02]  /*4f30*/  MOV R47, R55 ;  /* 0x00000037002f7202 */ /* 0x000fe40000000f00 */
[----:B------:R-:W-:Y:S02]  /*4f40*/  ISETP.GE.AND P6, PT, R18, UR5, PT ;  /* 0x0000000512007c0c */ /* 0x000fe4000bfc6270 */
[----:B------:R-:W-:Y:S11]  /*4f50*/  MOV R167, UR5 ;  /* 0x0000000500a77c02 */ /* 0x000ff60008000f00 */
[----:B------:R-:W-:Y:S02]  /*4f60*/  @P6 IADD3 R165, RZ, -UR5, RZ ;  /* 0x80000005ffa56c10 */ /* 0x000fe4000fffe0ff */
[----:B------:R-:W-:Y:S02]  /*4f70*/  @P6 IADD3 R167, RZ, -UR5, RZ ;  /* 0x80000005ffa76c10 */ /* 0x000fe4000fffe0ff */
[----:B------:R-:W-:Y:S02]  /*4f80*/  LEA R48, P0, R165, R112, 0x1 ;  /* 0x00000070a5307211 */ /* 0x000fe400078008ff */
[----:B------:R-:W-:Y:S02]  /*4f90*/  @P6 IADD3 R145, RZ, -UR5, RZ ;  /* 0x80000005ff916c10 */ /* 0x000fe4000fffe0ff */
[----:B------:R-:W-:Y:S02]  /*4fa0*/  LEA R22, P1, R167, R108, 0x1 ;  /* 0x0000006ca7167211 */ /* 0x000fe400078208ff */
[----:B------:R-:W-:Y:S02]  /*4fb0*/  LEA.HI.X.SX32 R49, R165, R113, 0x1, P0 ;  /* 0x00000071a5317211 */ /* 0x000fe400000f0eff */
[----:B------:R-:W-:Y:S02]  /*4fc0*/  LEA R164, P0, R145, R110, 0x1 ;  /* 0x0000006e91a47211 */ /* 0x000fe400078008ff */
[----:B------:R-:W-:Y:S02]  /*4fd0*/  LEA.HI.X.SX32 R23, R167, R109, 0x1, P1 ;  /* 0x0000006da7177211 */ /* 0x000fe400008f0eff */
[----:B------:R-:W-:Y:S01]  /*4fe0*/  LEA.HI.X.SX32 R165, R145, R111, 0x1, P0 ;  /* 0x0000006f91a57211 */ /* 0x000fe200000f0eff */
[----:B------:R-:W2:Y:S08]  /*4ff0*/  LDG.E.128 R48, [R48.64] ;  /* 0x0000000630307981 */ /* 0x000eb0000c1e1d00 */
[----:B------:R-:W3:Y:S08]  /*5000*/  LDG.E.128 R24, [R22.64] ;  /* 0x0000000616187981 */ /* 0x000ef0000c1e1d00 */
[----:B------:R-:W4:Y:S01]  /*5010*/  LDG.E.128 R164, [R164.64] ;  /* 0x00000006a4a47981 */ /* 0x000f22000c1e1d00 */
[--C-:B--2---:R-:W-:Y:S02]  /*5020*/  HADD2.F32 R33, -RZ, R48.reuse.H0_H0 ;  /* 0x20000030ff217230 */ /* 0x104fe40000004100 */
[----:B------:R-:W-:Y:S02]  /*5030*/  HADD2.F32 R34, -RZ, R48.H1_H1 ;  /* 0x30000030ff227230 */ /* 0x000fe40000004100 */
[--C-:B------:R-:W-:Y:S02]  /*5040*/  HADD2.F32 R37, -RZ, R49.reuse.H0_H0 ;  /* 0x20000031ff257230 */ /* 0x100fe40000004100 */
[----:B------:R-:W-:Y:S02]  /*5050*/  HADD2.F32 R38, -RZ, R49.H1_H1 ;  /* 0x30000031ff267230 */ /* 0x000fe40000004100 */
[--C-:B------:R-:W-:Y:S01]  /*5060*/  HADD2.F32 R39, -RZ, R50.reuse.H0_H0 ;  /* 0x20000032ff277230 */ /* 0x100fe20000004100 */
[----:B---3--:R-:W-:Y:S01]  /*5070*/  MOV R10, R24 ;  /* 0x00000018000a7202 */ /* 0x008fe20000000f00 */
[----:B------:R-:W-:Y:S01]  /*5080*/  HADD2.F32 R40, -RZ, R50.H1_H1 ;  /* 0x30000032ff287230 */ /* 0x000fe20000004100 */
[----:B------:R-:W-:Y:S01]  /*5090*/  MOV R11, R27 ;  /* 0x0000001b000b7202 */ /* 0x000fe20000000f00 */
[----:B------:R-:W-:Y:S01]  /*50a0*/  HADD2.F32 R41, -RZ, R51.H0_H0 ;  /* 0x20000033ff297230 */ /* 0x000fe20000004100 */
[----:B------:R-:W-:Y:S01]  /*50b0*/  MOV R23, R25 ;  /* 0x0000001900177202 */ /* 0x000fe20000000f00 */
[----:B------:R-:W-:Y:S01]  /*50c0*/  HADD2.F32 R32, -RZ, R10.H0_H0 ;  /* 0x2000000aff207230 */ /* 0x000fe20000004100 */
[----:B------:R-:W-:Y:S01]  /*50d0*/  MOV R28, R26 ;  /* 0x0000001a001c7202 */ /* 0x000fe20000000f00 */
[--C-:B----4-:R-:W-:Y:S02]  /*50e0*/  HADD2.F32 R27, -RZ, R164.reuse.H0_H0 ;  /* 0x200000a4ff1b7230 */ /* 0x110fe40000004100 */
[----:B------:R-:W-:Y:S02]  /*50f0*/  HADD2.F32 R25, -RZ, R164.H1_H1 ;  /* 0x300000a4ff197230 */ /* 0x000fe40000004100 */
[--C-:B------:R-:W-:Y:S01]  /*5100*/  HADD2.F32 R26, -RZ, R165.reuse.H0_H0 ;  /* 0x200000a5ff1a7230 */ /* 0x100fe20000004100 */
[----:B------:R-:W-:Y:S01]  /*5110*/  @!P6 FADD.FTZ R27, -R27, -RZ ;  /* 0x800000ff1b1be221 */ /* 0x000fe20000010100 */
[----:B------:R-:W-:Y:S01]  /*5120*/  HADD2.F32 R24, -RZ, R165.H1_H1 ;  /* 0x300000a5ff187230 */ /* 0x000fe20000004100 */
[----:B------:R-:W-:Y:S01]  /*5130*/  @!P6 FADD.FTZ R25, -R25, -RZ ;  /* 0x800000ff1919e221 */ /* 0x000fe20000010100 */
[----:B------:R-:W-:Y:S01]  /*5140*/  HADD2.F32 R30, -RZ, R10.H1_H1 ;  /* 0x3000000aff1e7230 */ /* 0x000fe20000004100 */
[----:B------:R-:W-:Y:S01]  /*5150*/  FMUL.FTZ R0, R32, R27 ;  /* 0x0000001b20007220 */ /* 0x000fe20000410000 */
[--C-:B------:R-:W-:Y:S01]  /*5160*/  HADD2.F32 R12, -RZ, R166.reuse.H1_H1 ;  /* 0x300000a6ff0c7230 */ /* 0x100fe20000004100 */
[----:B------:R-:W-:Y:S01]  /*5170*/  @!P6 FADD.FTZ R26, -R26, -RZ ;  /* 0x800000ff1a1ae221 */ /* 0x000fe20000010100 */
[----:B------:R-:W-:Y:S01]  /*5180*/  HADD2.F32 R22, -RZ, R166.H0_H0 ;  /* 0x200000a6ff167230 */ /* 0x000fe20000004100 */
[----:B------:R-:W-:Y:S01]  /*5190*/  FMUL.FTZ R2, R30, R25 ;  /* 0x000000191e027220 */ /* 0x000fe20000410000 */
[--C-:B------:R-:W-:Y:S01]  /*51a0*/  HADD2.F32 R29, -RZ, R23.reuse.H0_H0 ;  /* 0x20000017ff1d7230 */ /* 0x100fe20000004100 */
[----:B------:R-:W-:Y:S01]  /*51b0*/  @!P6 FADD.FTZ R24, -R24, -RZ ;  /* 0x800000ff1818e221 */ /* 0x000fe20000010100 */
[----:B------:R-:W-:Y:S01]  /*51c0*/  HADD2.F32 R27, -RZ, R23.H1_H1 ;  /* 0x30000017ff1b7230 */ /* 0x000fe20000004100 */
[----:B------:R-:W-:Y:S01]  /*51d0*/  @!P6 FADD.FTZ R12, -R12, -RZ ;  /* 0x800000ff0c0ce221 */ /* 0x000fe20000010100 */
[--C-:B------:R-:W-:Y:S01]  /*51e0*/  HADD2.F32 R23, -RZ, R28.reuse.H1_H1 ;  /* 0x3000001cff177230 */ /* 0x100fe20000004100 */
[----:B------:R-:W-:Y:S01]  /*51f0*/  @!P6 FADD.FTZ R22, -R22, -RZ ;  /* 0x800000ff1616e221 */ /* 0x000fe20000010100 */
[--C-:B------:R-:W-:Y:S01]  /*5200*/  HADD2.F32 R10, -RZ, R167.reuse.H0_H0 ;  /* 0x200000a7ff0a7230 */ /* 0x100fe20000004100 */
[----:B------:R-:W-:Y:S01]  /*5210*/  FMUL.FTZ R3, R29, R26 ;  /* 0x0000001a1d037220 */ /* 0x000fe20000410000 */
[----:B------:R-:W-:Y:S01]  /*5220*/  HADD2.F32 R25, -RZ, R28.H0_H0 ;  /* 0x2000001cff197230 */ /* 0x000fe20000004100 */
[----:B------:R-:W-:Y:S01]  /*5230*/  FFMA.FTZ R0, R31, R33, R0 ;  /* 0x000000211f007223 */ /* 0x000fe20000010000 */
[----:B------:R-:W-:Y:S01]  /*5240*/  HADD2.F32 R9, -RZ, R167.H1_H1 ;  /* 0x300000a7ff097230 */ /* 0x000fe20000004100 */
[----:B------:R-:W-:Y:S01]  /*5250*/  FMUL.FTZ R4, R27, R24 ;  /* 0x000000181b047220 */ /* 0x000fe20000410000 */
[----:B------:R-:W-:Y:S01]  /*5260*/  HADD2.F32 R31, -RZ, R53.H1_H1 ;  /* 0x30000035ff1f7230 */ /* 0x000fe20000004100 */
[----:B------:R-:W-:Y:S01]  /*5270*/  FFMA.FTZ R2, R35, R34, R2 ;  /* 0x0000002223027223 */ /* 0x000fe20000010002 */
[--C-:B------:R-:W-:Y:S01]  /*5280*/  HADD2.F32 R34, -RZ, R46.reuse.H0_H0 ;  /* 0x2000002eff227230 */ /* 0x100fe20000004100 */
[----:B------:R-:W-:Y:S01]  /*5290*/  FMUL.FTZ R6, R23, R12 ;  /* 0x0000000c17067220 */ /* 0x000fe20000410000 */
[--C-:B------:R-:W-:Y:S01]  /*52a0*/  HADD2.F32 R23, -RZ, R11.reuse.H0_H0 ;  /* 0x2000000bff177230 */ /* 0x100fe20000004100 */
[----:B------:R-:W-:Y:S01]  /*52b0*/  FMUL.FTZ R5, R25, R22 ;  /* 0x0000001619057220 */ /* 0x000fe20000410000 */
[----:B------:R-:W-:Y:S01]  /*52c0*/  HADD2.F32 R12, -RZ, R11.H1_H1 ;  /* 0x3000000bff0c7230 */ /* 0x000fe20000004100 */
[----:B------:R-:W-:Y:S01]  /*52d0*/  @!P6 FADD.FTZ R10, -R10, -RZ ;  /* 0x800000ff0a0ae221 */ /* 0x000fe20000010100 */
[----:B------:R-:W-:Y:S01]  /*52e0*/  HADD2.F32 R33, -RZ, R46.H1_H1 ;  /* 0x3000002eff217230 */ /* 0x000fe20000004100 */
[----:B------:R-:W-:Y:S01]  /*52f0*/  FFMA.FTZ R3, R36, R37, R3 ;  /* 0x0000002524037223 */ /* 0x000fe20000010003 */
[----:B------:R-:W-:Y:S01]  /*5300*/  HADD2.F32 R36, -RZ, R47.H0_H0 ;  /* 0x2000002fff247230 */ /* 0x000fe20000004100 */
[----:B------:R-:W-:Y:S01]  /*5310*/  @!P6 FADD.FTZ R9, -R9, -RZ ;  /* 0x800000ff0909e221 */ /* 0x000fe20000010100 */
[----:B------:R-:W-:Y:S01]  /*5320*/  HADD2.F32 R42, -RZ, R51.H1_H1 ;  /* 0x30000033ff2a7230 */ /* 0x000fe20000004100 */
[----:B------:R-:W-:Y:S01]  /*5330*/  FFMA.FTZ R4, R31, R38, R4 ;  /* 0x000000261f047223 */ /* 0x000fe20000010004 */
[----:B------:R-:W-:Y:S01]  /*5340*/  HADD2.F32 R35, -RZ, R47.H1_H1 ;  /* 0x3000002fff237230 */ /* 0x000fe20000004100 */
[----:B------:R-:W-:Y:S01]  /*5350*/  FMUL.FTZ R7, R23, R10 ;  /* 0x0000000a17077220 */ /* 0x000fe20000410000 */
[----:B------:R-:W-:Y:S01]  /*5360*/  F2FP.PACK_AB R52, R2, R0 ;  /* 0x000000000234723e */ /* 0x000fe200000000ff */
        /* <DEDUP_REMOVED lines=8> */
.L_x_1955:
[----:B------:R-:W-:Y:S05]  /*53f0*/  BSYNC B0 ;  /* 0x0000000000007941 */ /* 0x000fea0003800000 */
.L_x_1954:
[----:B-----5:R2:W-:Y:S01]  /*5400*/  STG.E.128 [R102.64], R52 ;  /* 0x0000003466007986 */ /* 0x0205e2000c101d06 */
[----:B------:R-:W-:Y:S01]  /*5410*/  ISETP.GE.AND P0, PT, R15, UR4, PT ;  /* 0x000000040f007c0c */ /* 0x000fe2000bf06270 */
[----:B------:R-:W-:Y:S01]  /*5420*/  BSSY B0, `(.L_x_1956) ;  /* 0x0000059000007945 */ /* 0x000fe20003800000 */
[----:B------:R-:W-:Y:S05]  /*5430*/  IADD3 R166, P1, R108, 0x40, RZ ;  /* 0x000000406ca67810 */ /* 0x000fea0007f3e0ff */
[----:B------:R-:W-:Y:S01]  /*5440*/  IMAD.X R167, RZ, RZ, R109, P1 ;  /* 0x000000ffffa77224 */ /* 0x000fe200008e066d */
[----:B--2---:R2:W5:Y:S05]  /*5450*/  LDG.E.128 R52, [R108.64+0x40] ;  /* 0x000040066c347981 */ /* 0x00456a000c1e1d00 */
        /* <DEDUP_REMOVED lines=14> */
[C---:B------:R-:W-:Y:S02]  /*5540*/  LEA R22, P1, R164.reuse, R166, 0x1 ;  /* 0x000000a6a4167211 */ /* 0x040fe400078208ff */
[C---:B------:R-:W-:Y:S02]  /*5550*/  LEA R48, P0, R165.reuse, R112, 0x1 ;  /* 0x00000070a5307211 */ /* 0x040fe400078008ff */
[----:B------:R-:W-:Y:S02]  /*5560*/  @P6 IADD3 R145, RZ, -UR5, RZ ;  /* 0x80000005ff916c10 */ /* 0x000fe4000fffe0ff */
[----:B------:R-:W-:Y:S02]  /*5570*/  LEA.HI.X.SX32 R23, R164, R167, 0x1, P1 ;  /* 0x000000a7a4177211 */ /* 0x000fe400008f0eff */
[----:B------:R-:W-:Y:S02]  /*5580*/  LEA.HI.X.SX32 R49, R165, R113, 0x1, P0 ;  /* 0x00000071a5317211 */ /* 0x000fe400000f0eff */
[C---:B------:R-:W-:Y:S01]  /*5590*/  LEA R164, P0, R145.reuse, R110, 0x1 ;  /* 0x0000006e91a47211 */ /* 0x040fe200078008ff */
[----:B------:R-:W3:Y:S03]  /*55a0*/  LDG.E.128 R24, [R22.64] ;  /* 0x0000000616187981 */ /* 0x000ee6000c1e1d00 */
[----:B------:R-:W-:Y:S05]  /*55b0*/  LEA.HI.X.SX32 R165, R145, R111, 0x1, P0 ;  /* 0x0000006f91a57211 */ /* 0x000fea00000f0eff */
[----:B------:R-:W4:Y:S08]  /*55c0*/  LDG.E.128 R48, [R48.64+0x40] ;  /* 0x0000400630307981 */ /* 0x000f30000c1e1d00 */
[----:B--2---:R-:W2:Y:S01]  /*55d0*/  LDG.E.128 R164, [R164.64+0x40] ;  /* 0x00004006a4a47981 */ /* 0x004ea2000c1e1d00 */
[--C-:B----4-:R-:W-:Y:S01]  /*55e0*/  HADD2.F32 R33, -RZ, R48.reuse.H0_H0 ;  /* 0x20000030ff217230 */ /* 0x110fe20000004100 */
[----:B---3--:R-:W-:Y:S01]  /*55f0*/  MOV R10, R24 ;  /* 0x00000018000a7202 */ /* 0x008fe20000000f00 */
[----:B------:R-:W-:Y:S01]  /*5600*/  HADD2.F32 R34, -RZ, R48.H1_H1 ;  /* 0x30000030ff227230 */ /* 0x000fe20000004100 */
[----:B------:R-:W-:Y:S01]  /*5610*/  MOV R11, R27 ;  /* 0x0000001b000b7202 */ /* 0x000fe20000000f00 */
[----:B------:R-:W-:Y:S01]  /*5620*/  HADD2.F32 R37, -RZ, R49.H0_H0 ;  /* 0x20000031ff257230 */ /* 0x000fe20000004100 */
[----:B------:R-:W-:Y:S01]  /*5630*/  MOV R23, R25 ;  /* 0x0000001900177202 */ /* 0x000fe20000000f00 */
[----:B------:R-:W-:Y:S01]  /*5640*/  HADD2.F32 R32, -RZ, R10.H0_H0 ;  /* 0x2000000aff207230 */ /* 0x000fe20000004100 */
[----:B------:R-:W-:Y:S01]  /*5650*/  MOV R28, R26 ;  /* 0x0000001a001c7202 */ /* 0x000fe20000000f00 */
[--C-:B--2---:R-:W-:Y:S02]  /*5660*/  HADD2.F32 R27, -RZ, R164.reuse.H0_H0 ;  /* 0x200000a4ff1b7230 */ /* 0x104fe40000004100 */
        /* <DEDUP_REMOVED lines=34> */
[----:B------:R-:W-:Y:S01]  /*5890*/  @!P6 FADD.FTZ R9, -R9, -RZ ;  /* 0x800000ff0909e221 */ /* 0x000fe20000010100 */
        /* <DEDUP_REMOVED lines=9> */
[----:B------:R-:W-:Y:S01]  /*5930*/  F2FP.PACK_AB R53, R4, R3 ;  /* 0x000000030435723e */ /* 0x000fe200000000ff */
[----:B------:R-:W-:Y:S01]  /*5940*/  FFMA.FTZ R6, R33, R40, R6 ;  /* 0x0000002821067223 */ /* 0x000fe20000010006 */
[----:B------:R-:W-:Y:S02]  /*5950*/  HADD2.F32 R42, -RZ, R51.H1_H1 ;  /* 0x30000033ff2a7230 */ /* 0x000fe40000004100 */
[----:B------:R-:W-:Y:S01]  /*5960*/  HADD2.F32 R35, -RZ, R47.H1_H1 ;  /* 0x3000002fff237230 */ /* 0x000fe20000004100 */
[----:B------:R-:W-:Y:S01]  /*5970*/  FFMA.FTZ R7, R36, R41, R7 ;  /* 0x0000002924077223 */ /* 0x000fe20000010007 */
[----:B------:R-:W-:Y:S03]  /*5980*/  F2FP.PACK_AB R54, R6, R5 ;  /* 0x000000050636723e */ /* 0x000fe600000000ff */
[----:B------:R-:W-:Y:S05]  /*5990*/  FFMA.FTZ R8, R35, R42, R8 ;  /* 0x0000002a23087223 */ /* 0x000fea0000010008 */
[----:B------:R-:W-:Y:S02]  /*59a0*/  F2FP.PACK_AB R55, R8, R7 ;  /* 0x000000070837723e */ /* 0x000fe400000000ff */
.L_x_1957:
[----:B------:R-:W-:Y:S05]  /*59b0*/  BSYNC B0 ;  /* 0x0000000000007941 */ /* 0x000fea0003800000 */
.L_x_1956:
[----:B-----5:R3:W-:Y:S01]  /*59c0*/  STG.E.128 [R102.64+0x40], R52 ;  /* 0x0000403466007986 */ /* 0x0207e2000c101d06 */
[----:B------:R-:W-:Y:S01]  /*59d0*/  ISETP.GE.AND P0, PT, R14, UR4, PT ;  /* 0x000000040e007c0c */ /* 0x000fe2000bf06270 */
[----:B------:R-:W-:Y:S01]  /*59e0*/  BSSY B0, `(.L_x_1958) ;  /* 0x0000059000007945 */ /* 0x000fe20003800000 */
[----:B------:R-:W-:Y:S05]  /*59f0*/  IADD3 R166, P1, R108, 0x80, RZ ;  /* 0x000000806ca67810 */ /* 0x000fea0007f3e0ff */
[----:B------:R-:W-:Y:S01]  /*5a00*/  IMAD.X R167, RZ, RZ, R109, P1 ;  /* 0x000000ffffa77224 */ /* 0x000fe200008e066d */
[----:B---3--:R3:W5:Y:S05]  /*5a10*/  LDG.E.128 R52, [R108.64+0x80] ;  /* 0x000080066c347981 */ /* 0x00876a000c1e1d00 */
        /* <DEDUP_REMOVED lines=20> */
[----:B------:R-:W4:Y:S03]  /*5b60*/  LDG.E.128 R24, [R22.64] ;  /* 0x0000000616187981 */ /* 0x000f26000c1e1d00 */
[----:B------:R-:W-:Y:S05]  /*5b70*/  LEA.HI.X.SX32 R165, R145, R111, 0x1, P0 ;  /* 0x0000006f91a57211 */ /* 0x000fea00000f0eff */
[----:B--2---:R-:W2:Y:S08]  /*5b80*/  LDG.E.128 R48, [R48.64+0x80] ;  /* 0x0000800630307981 */ /* 0x004eb0000c1e1d00 */
[----:B---3--:R-:W3:Y:S01]  /*5b90*/  LDG.E.128 R164, [R164.64+0x80] ;  /* 0x00008006a4a47981 */ /* 0x008ee2000c1e1d00 */
[--C-:B--2---:R-:W-:Y:S01]  /*5ba0*/  HADD2.F32 R33, -RZ, R48.reuse.H0_H0 ;  /* 0x20000030ff217230 */ /* 0x104fe20000004100 */
[----:B----4-:R-:W-:Y:S01]  /*5bb0*/  MOV R10, R24 ;  /* 0x00000018000a7202 */ /* 0x010fe20000000f00 */
[----:B------:R-:W-:Y:S01]  /*5bc0*/  HADD2.F32 R34, -RZ, R48.H1_H1 ;  /* 0x30000030ff227230 */ /* 0x000fe20000004100 */
[----:B------:R-:W-:Y:S01]  /*5bd0*/  MOV R11, R27 ;  /* 0x0000001b000b7202 */ /* 0x000fe20000000f00 */
[----:B------:R-:W-:Y:S01]  /*5be0*/  HADD2.F32 R37, -RZ, R49.H0_H0 ;  /* 0x20000031ff257230 */ /* 0x000fe20000004100 */
[----:B------:R-:W-:Y:S01]  /*5bf0*/  MOV R23, R25 ;  /* 0x0000001900177202 */ /* 0x000fe20000000f00 */
[----:B------:R-:W-:Y:S01]  /*5c00*/  HADD2.F32 R32, -RZ, R10.H0_H0 ;  /* 0x2000000aff207230 */ /* 0x000fe20000004100 */
[----:B------:R-:W-:Y:S01]  /*5c10*/  MOV R28, R26 ;  /* 0x0000001a001c7202 */ /* 0x000fe20000000f00 */
[--C-:B---3--:R-:W-:Y:S02]  /*5c20*/  HADD2.F32 R27, -RZ, R164.reuse.H0_H0 ;  /* 0x200000a4ff1b7230 */ /* 0x108fe40000004100 */
        /* <DEDUP_REMOVED lines=52> */
.L_x_1959:
[----:B------:R-:W-:Y:S05]  /*5f70*/  BSYNC B0 ;  /* 0x0000000000007941 */ /* 0x000fea0003800000 */
.L_x_1958:
[----:B-----5:R1:W-:Y:S02]  /*5f80*/  STG.E.128 [R102.64+0x80], R52 ;  /* 0x0000803466007986 */ /* 0x0203e4000c101d06 */
.L_x_1953:
[----:B------:R-:W-:Y:S05]  /*5f90*/  BSYNC B1 ;  /* 0x0000000000017941 */ /* 0x000fea0003800000 */
.L_x_1952:
[----:B------:R-:W-:Y:S01]  /*5fa0*/  BSSY B1, `(.L_x_1960) ;  /* 0x0000128000017945 */ /* 0x000fe20003800000 */
[----:B------:R-:W-:-:S05]  /*5fb0*/  @!P5 BRA `(.L_x_1961) ;  /* 0x000012600000d947 */ /* 0x000fca0003800000 */
[C---:B------:R-:W-:Y:S01]  /*5fc0*/  LEA R170, P0, R75.reuse, R108, 0x1 ;  /* 0x0000006c4baa7211 */ /* 0x040fe200078008ff */
[----:B------:R-:W-:Y:S03]  /*5fd0*/  BSSY B0, `(.L_x_1962) ;  /* 0x000005d000007945 */ /* 0x000fe60003800000 */
[----:B------:R-:W-:Y:S02]  /*5fe0*/  LEA.HI.X R171, R75, R109, R74, 0x1, P0 ;  /* 0x0000006d4bab7211 */ /* 0x000fe400000f0c4a */
[----:B------:R-:W-:Y:S03]  /*5ff0*/  ISETP.GE.AND P0, PT, R18, UR4, PT ;  /* 0x0000000412007c0c */ /* 0x000fe6000bf06270 */
[----:B-1----:R1:W5:Y:S10]  /*6000*/  LDG.E.128 R52, [R170.64] ;  /* 0x00000006aa347981 */ /* 0x002374000c1e1d00 */
[----:B------:R-:W-:-:S05]  /*6010*/  @P0 BRA `(.L_x_1963) ;  /* 0x0000058000000947 */ /* 0x000fca0003800000 */
[--C-:B-----5:R-:W-:Y:S01]  /*6020*/  HADD2.F32 R35, -RZ, R52.reuse.H1_H1 ;  /* 0x30000034ff237230 */ /* 0x120fe20000004100 */
[----:B------:R-:W-:Y:S01]  /*6030*/  ULEA.HI UR5, UR4, UR4, URZ, 0x1 ;  /* 0x0000000404057291 */ /* 0x000fe2000f8f083f */
[----:B------:R-:W-:Y:S01]  /*6040*/  HADD2.F32 R36, -RZ, R53.H0_H0 ;  /* 0x20000035ff247230 */ /* 0x000fe20000004100 */
[----:B------:R-:W-:Y:S02]  /*6050*/  MOV R164, RZ ;  /* 0x000000ff00a47202 */ /* 0x000fe40000000f00 */
        /* <DEDUP_REMOVED lines=8> */
[----:B----4-:R-:W-:Y:S02]  /*60e0*/  LEA R10, P0, R165, R170, 0x1 ;  /* 0x000000aaa50a7211 */ /* 0x010fe400078008ff */
[----:B------:R-:W-:Y:S02]  /*60f0*/  IADD3 R145, P5, R137, R164, RZ ;  /* 0x000000a489917210 */ /* 0x000fe40007fbe0ff */
[----:B------:R-:W-:Y:S02]  /*6100*/  LEA.HI.X.SX32 R11, R165, R171, 0x1, P0 ;  /* 0x000000aba50b7211 */ /* 0x000fe400000f0eff */
[----:B------:R-:W-:Y:S02]  /*6110*/  LEA.HI.X.SX32 R164, R164, R122, 0x1, P5 ;  /* 0x0000007aa4a47211 */ /* 0x000fe400028f0eff */
[C---:B------:R-:W-:Y:S01]  /*6120*/  LEA R166, P0, R145.reuse, R110, 0x1 ;  /* 0x0000006e91a67211 */ /* 0x040fe200078008ff */
[----:B------:R-:W4:Y:S01]  /*6130*/  LDG.E.128 R28, [R10.64] ;  /* 0x000000060a1c7981 */ /* 0x000f22000c1e1d00 */
[----:B------:R-:W-:Y:S02]  /*6140*/  @P1 IADD3 R168, RZ, -UR5, RZ ;  /* 0x80000005ffa81c10 */ /* 0x000fe4000fffe0ff */
[----:B------:R-:W-:Y:S02]  /*6150*/  LEA.HI.X R167, R145, R111, R164, 0x1, P0 ;  /* 0x0000006f91a77211 */ /* 0x000fe400000f0ca4 */
[----:B------:R-:W-:Y:S04]  /*6160*/  IADD3 R145, P0, R137, R168, RZ ;  /* 0x000000a889917210 */ /* 0x000fe80007f1e0ff */
[----:B------:R-:W-:Y:S01]  /*6170*/  LEA.HI.X.SX32 R168, R168, R122, 0x1, P0 ;  /* 0x0000007aa8a87211 */ /* 0x000fe200000f0eff */
[----:B--2---:R-:W2:Y:S01]  /*6180*/  LDG.E.128 R164, [R166.64] ;  /* 0x00000006a6a47981 */ /* 0x004ea2000c1e1d00 */
[C---:B------:R-:W-:Y:S04]  /*6190*/  LEA R32, P0, R145.reuse, R112, 0x1 ;  /* 0x0000007091207211 */ /* 0x040fe800078008ff */
[----:B------:R-:W-:Y:S05]  /*61a0*/  LEA.HI.X R33, R145, R113, R168, 0x1, P0 ;  /* 0x0000007191217211 */ /* 0x000fea00000f0ca8 */
[----:B---3--:R1:W3:Y:S02]  /*61b0*/  LDG.E.128 R48, [R32.64] ;  /* 0x0000000620307981 */ /* 0x0082e4000c1e1d00 */
[----:B-1----:R-:W-:Y:S02]  /*61c0*/  HADD2.F32 R33, -RZ, R52.H0_H0 ;  /* 0x20000034ff217230 */ /* 0x002fe40000004100 */
[--C-:B--2---:R-:W-:Y:S01]  /*61d0*/  HADD2.F32 R25, -RZ, R165.reuse.H0_H0 ;  /* 0x200000a5ff197230 */ /* 0x104fe20000004100 */
[----:B----4-:R-:W-:Y:S01]  /*61e0*/  MOV R26, R28 ;  /* 0x0000001c001a7202 */ /* 0x010fe20000000f00 */
[--C-:B------:R-:W-:Y:S01]  /*61f0*/  HADD2.F32 R28, -RZ, R164.reuse.H1_H1 ;  /* 0x300000a4ff1c7230 */ /* 0x100fe20000004100 */
[----:B------:R-:W-:Y:S01]  /*6200*/  MOV R10, R30 ;  /* 0x0000001e000a7202 */ /* 0x000fe20000000f00 */
[----:B------:R-:W-:Y:S01]  /*6210*/  HADD2.F32 R30, -RZ, R164.H0_H0 ;  /* 0x200000a4ff1e7230 */ /* 0x000fe20000004100 */
[----:B------:R-:W-:Y:S01]  /*6220*/  MOV R23, R29 ;  /* 0x0000001d00177202 */ /* 0x000fe20000000f00 */
[----:B------:R-:W-:Y:S01]  /*6230*/  HADD2.F32 R12, -RZ, R165.H1_H1 ;  /* 0x300000a5ff0c7230 */ /* 0x000fe20000004100 */
[----:B------:R-:W-:Y:S01]  /*6240*/  MOV R27, R31 ;  /* 0x0000001f001b7202 */ /* 0x000fe20000000f00 */
[--C-:B------:R-:W-:Y:S01]  /*6250*/  HADD2.F32 R31, -RZ, R26.reuse.H0_H0 ;  /* 0x2000001aff1f7230 */ /* 0x100fe20000004100 */
[----:B------:R-:W-:Y:S01]  /*6260*/  @!P1 FADD.FTZ R30, -R30, -RZ ;  /* 0x800000ff1e1e9221 */ /* 0x000fe20000010100 */
[----:B------:R-:W-:Y:S01]  /*6270*/  HADD2.F32 R29, -RZ, R26.H1_H1 ;  /* 0x3000001aff1d7230 */ /* 0x000fe20000004100 */
[----:B------:R-:W-:Y:S01]  /*6280*/  @!P1 FADD.FTZ R28, -R28, -RZ ;  /* 0x800000ff1c1c9221 */ /* 0x000fe20000010100 */
[--C-:B------:R-:W-:Y:S01]  /*6290*/  HADD2.F32 R26, -RZ, R23.reuse.H0_H0 ;  /* 0x20000017ff1a7230 */ /* 0x100fe20000004100 */
[----:B------:R-:W-:Y:S01]  /*62a0*/  @!P1 FADD.FTZ R25, -R25, -RZ ;  /* 0x800000ff19199221 */ /* 0x000fe20000010100 */
[----:B------:R-:W-:Y:S01]  /*62b0*/  HADD2.F32 R24, -RZ, R166.H0_H0 ;  /* 0x200000a6ff187230 */ /* 0x000fe20000004100 */
[----:B------:R-:W-:Y:S01]  /*62c0*/  FMUL.FTZ R0, R31, R30 ;  /* 0x0000001e1f007220 */ /* 0x000fe20000410000 */
[----:B---3--:R-:W-:Y:S01]  /*62d0*/  HADD2.F32 R32, -RZ, R48.H0_H0 ;  /* 0x20000030ff207230 */ /* 0x008fe20000004100 */
        /* <DEDUP_REMOVED lines=44> */
.L_x_1963:
[----:B------:R-:W-:Y:S05]  /*65a0*/  BSYNC B0 ;  /* 0x0000000000007941 */ /* 0x000fea0003800000 */
.L_x_1962:
[----:B------:R-:W-:Y:S01]  /*65b0*/  LEA R168, P0, R60, R102, 0x1 ;  /* 0x000000663ca87211 */ /* 0x000fe200078008ff */
[----:B------:R-:W-:Y:S01]  /*65c0*/  BSSY B0, `(.L_x_1964) ;  /* 0x0000060000007945 */ /* 0x000fe20003800000 */
[----:B------:R-:W-:Y:S02]  /*65d0*/  IADD3 R166, P1, R170, 0x40, RZ ;  /* 0x00000040aaa67810 */ /* 0x000fe40007f3e0ff */
[----:B------:R-:W-:Y:S02]  /*65e0*/  LEA.HI.X R169, R60, R103, R59, 0x1, P0 ;  /* 0x000000673ca97211 */ /* 0x000fe400000f0c3b */
[----:B------:R-:W-:Y:S01]  /*65f0*/  ISETP.GE.AND P0, PT, R15, UR4, PT ;  /* 0x000000040f007c0c */ /* 0x000fe2000bf06270 */
[----:B------:R-:W-:Y:S02]  /*6600*/  IMAD.X R167, RZ, RZ, R171, P1 ;  /* 0x000000ffffa77224 */ /* 0x000fe400008e06ab */
[----:B-----5:R1:W-:Y:S04]  /*6610*/  STG.E.128 [R168.64], R52 ;  /* 0x00000034a8007986 */ /* 0x0203e8000c101d06 */
[----:B-1----:R1:W5:Y:S06]  /*6620*/  LDG.E.128 R52, [R170.64+0x40] ;  /* 0x00004006aa347981 */ /* 0x00236c000c1e1d00 */
        /* <DEDUP_REMOVED lines=13> */
[C---:B----4-:R-:W-:Y:S02]  /*6700*/  LEA R10, P0, R165.reuse, R166, 0x1 ;  /* 0x000000a6a50a7211 */ /* 0x050fe400078008ff */
        /* <DEDUP_REMOVED lines=75> */
.L_x_1965:
[----:B------:R-:W-:Y:S05]  /*6bc0*/  BSYNC B0 ;  /* 0x0000000000007941 */ /* 0x000fea0003800000 */
.L_x_1964:
[----:B-----5:R1:W-:Y:S01]  /*6bd0*/  STG.E.128 [R168.64+0x40], R52 ;  /* 0x00004034a8007986 */ /* 0x0203e2000c101d06 */
[----:B------:R-:W-:Y:S01]  /*6be0*/  ISETP.GE.AND P0, PT, R14, UR4, PT ;  /* 0x000000040e007c0c */ /* 0x000fe2000bf06270 */
[----:B------:R-:W-:Y:S01]  /*6bf0*/  BSSY B0, `(.L_x_1966) ;  /* 0x0000061000007945 */ /* 0x000fe20003800000 */
[----:B----4-:R-:W-:Y:S01]  /*6c00*/  IADD3 R8, P1, R170, 0x80, RZ ;  /* 0x00000080aa087810 */ /* 0x010fe20007f3e0ff */
[----:B------:R1:W5:Y:S04]  /*6c10*/  LDG.E.128 R4, [R170.64+0x80] ;  /* 0x00008006aa047981 */ /* 0x000368000c1e1d00 */
[----:B------:R-:W-:Y:S06]  /*6c20*/  IMAD.X R9, RZ, RZ, R171, P1 ;  /* 0x000000ffff097224 */ /* 0x000fec00008e06ab */
[----:B------:R-:W-:-:S05]  /*6c30*/  @P0 BRA `(.L_x_1967) ;  /* 0x000005c000000947 */ /* 0x000fca0003800000 */
[----:B------:R-:W-:Y:S01]  /*6c40*/  ULEA.HI UR5, UR4, UR4, URZ, 0x1 ;  /* 0x0000000404057291 */ /* 0x000fe2000f8f083f */
[----:B------:R-:W-:Y:S01]  /*6c50*/  MOV R2, RZ ;  /* 0x000000ff00027202 */ /* 0x000fe20000000f00 */
[----:B-----5:R-:W-:Y:S01]  /*6c60*/  IMAD.MOV.U32 R36, RZ, RZ, R6 ;  /* 0x000000ffff247224 */ /* 0x020fe200078e0006 */
[----:B------:R-:W-:Y:S01]  /*6c70*/  MOV R22, R4 ;  /* 0x0000000400167202 */ /* 0x000fe20000000f00 */
[----:B------:R-:W-:Y:S01]  /*6c80*/  USHF.R.S32.HI UR5, URZ, 0x1, UR5 ;  /* 0x000000013f057899 */ /* 0x000fe20008011405 */
[----:B------:R-:W-:Y:S02]  /*6c90*/  MOV R39, R5 ;  /* 0x0000000500277202 */ /* 0x000fe40000000f00 */
[----:B------:R-:W-:Y:S03]  /*6ca0*/  MOV R37, R7 ;  /* 0x0000000700257202 */ /* 0x000fe60000000f00 */
[----:B------:R-:W-:Y:S02]  /*6cb0*/  ISETP.GE.AND P1, PT, R14, UR5, PT ;  /* 0x000000050e007c0c */ /* 0x000fe4000bf26270 */
[----:B------:R-:W-:Y:S11]  /*6cc0*/  MOV R3, UR5 ;  /* 0x0000000500037c02 */ /* 0x000ff60008000f00 */
[----:B------:R-:W-:Y:S02]  /*6cd0*/  @P1 IADD3 R3, RZ, -UR5, RZ ;  /* 0x80000005ff031c10 */ /* 0x000fe4000fffe0ff */
[----:B------:R-:W-:Y:S02]  /*6ce0*/  @P1 IADD3 R2, RZ, -UR5, RZ ;  /* 0x80000005ff021c10 */ /* 0x000fe4000fffe0ff */
[----:B------:R-:W-:Y:S02]  /*6cf0*/  LEA R10, P0, R3, R8, 0x1 ;  /* 0x00000008030a7211 */ /* 0x000fe400078008ff */
[----:B------:R-:W-:Y:S02]  /*6d00*/  IADD3 R0, P5, R129, R2, RZ ;  /* 0x0000000281007210 */ /* 0x000fe40007fbe0ff */
[----:B------:R-:W-:Y:S02]  /*6d10*/  LEA.HI.X.SX32 R11, R3, R9, 0x1, P0 ;  /* 0x00000009030b7211 */ /* 0x000fe400000f0eff */
[----:B------:R-:W-:Y:S02]  /*6d20*/  LEA R48, P0, R0, R110, 0x1 ;  /* 0x0000006e00307211 */ /* 0x000fe400078008ff */
[----:B------:R-:W-:Y:S01]  /*6d30*/  LEA.HI.X.SX32 R2, R2, R120, 0x1, P5 ;  /* 0x0000007802027211 */ /* 0x000fe200028f0eff */
[----:B------:R-:W4:Y:S03]  /*6d40*/  LDG.E.128 R24, [R10.64] ;  /* 0x000000060a187981 */ /* 0x000f26000c1e1d00 */
[----:B------:R-:W-:Y:S01]  /*6d50*/  LEA.HI.X R49, R0, R111, R2, 0x1, P0 ;  /* 0x0000006f00317211 */ /* 0x000fe200000f0c02 */
[----:B------:R-:W-:Y:S01]  /*6d60*/  IMAD.MOV.U32 R0, RZ, RZ, RZ ;  /* 0x000000ffff007224 */ /* 0x000fe200078e00ff */
[----:B------:R-:W-:Y:S04]  /*6d70*/  @P1 IADD3 R0, RZ, -UR5, RZ ;  /* 0x80000005ff001c10 */ /* 0x000fe8000fffe0ff */
[----:B--2---:R-:W2:Y:S01]  /*6d80*/  LDG.E.128 R48, [R48.64] ;  /* 0x0000000630307981 */ /* 0x004ea2000c1e1d00 */
[----:B------:R-:W-:Y:S04]  /*6d90*/  IADD3 R3, P0, R129, R0, RZ ;  /* 0x0000000081037210 */ /* 0x000fe80007f1e0ff */
[----:B------:R-:W-:Y:S02]  /*6da0*/  LEA.HI.X.SX32 R0, R0, R120, 0x1, P0 ;  /* 0x0000007800007211 */ /* 0x000fe400000f0eff */
[C---:B------:R-:W-:Y:S04]  /*6db0*/  LEA R28, P0, R3.reuse, R112, 0x1 ;  /* 0x00000070031c7211 */ /* 0x040fe800078008ff */
[----:B------:R-:W-:Y:S05]  /*6dc0*/  LEA.HI.X R29, R3, R113, R0, 0x1, P0 ;  /* 0x00000071031d7211 */ /* 0x000fea00000f0c00 */
[----:B---3--:R1:W3:Y:S02]  /*6dd0*/  LDG.E.128 R32, [R28.64] ;  /* 0x000000061c207981 */ /* 0x0082e4000c1e1d00 */
[----:B-1----:R-:W-:Y:S02]  /*6de0*/  HADD2.F32 R28, -RZ, R39.H0_H0 ;  /* 0x20000027ff1c7230 */ /* 0x002fe40000004100 */
[--C-:B--2---:R-:W-:Y:S01]  /*6df0*/  HADD2.F32 R3, -RZ, R49.reuse.H0_H0 ;  /* 0x20000031ff037230 */ /* 0x104fe20000004100 */
[----:B----4-:R-:W-:Y:S01]  /*6e00*/  MOV R12, R24 ;  /* 0x00000018000c7202 */ /* 0x010fe20000000f00 */
[----:B------:R-:W-:Y:S01]  /*6e10*/  HADD2.F32 R4, -RZ, R49.H1_H1 ;  /* 0x30000031ff047230 */ /* 0x000fe20000004100 */
[----:B------:R-:W-:Y:S01]  /*6e20*/  MOV R11, R25 ;  /* 0x00000019000b7202 */ /* 0x000fe20000000f00 */
[----:B------:R-:W-:Y:S01]  /*6e30*/  HADD2.F32 R5, -RZ, R50.H0_H0 ;  /* 0x20000032ff057230 */ /* 0x000fe20000004100 */
[----:B------:R-:W-:Y:S01]  /*6e40*/  IMAD.MOV.U32 R10, RZ, RZ, R26 ;  /* 0x000000ffff0a7224 */ /* 0x000fe200078e001a */
[--C-:B------:R-:W-:Y:S01]  /*6e50*/  HADD2.F32 R25, -RZ, R12.reuse.H0_H0 ;  /* 0x2000000cff197230 */ /* 0x100fe20000004100 */
[----:B------:R-:W-:Y:S01]  /*6e60*/  MOV R9, R27 ;  /* 0x0000001b00097202 */ /* 0x000fe20000000f00 */
[----:B------:R-:W-:Y:S01]  /*6e70*/  HADD2.F32 R23, -RZ, R12.H1_H1 ;  /* 0x3000000cff177230 */ /* 0x000fe20000004100 */
[----:B------:R-:W-:Y:S01]  /*6e80*/  @!P1 FADD.FTZ R3, -R3, -RZ ;  /* 0x800000ff03039221 */ /* 0x000fe20000010100 */
[--C-:B------:R-:W-:Y:S01]  /*6e90*/  HADD2.F32 R12, -RZ, R11.reuse.H0_H0 ;  /* 0x2000000bff0c7230 */ /* 0x100fe20000004100 */
[----:B------:R-:W-:Y:S01]  /*6ea0*/  @!P1 FADD.FTZ R4, -R4, -RZ ;  /* 0x800000ff04049221 */ /* 0x000fe20000010100 */
[----:B------:R-:W-:Y:S01]  /*6eb0*/  HADD2.F32 R11, -RZ, R11.H1_H1 ;  /* 0x3000000bff0b7230 */ /* 0x000fe20000004100 */
[----:B------:R-:W-:Y:S01]  /*6ec0*/  @!P1 FADD.FTZ R5, -R5, -RZ ;  /* 0x800000ff05059221 */ /* 0x000fe20000010100 */
[----:B------:R-:W-:Y:S01]  /*6ed0*/  HADD2.F32 R8, -RZ, R51.H1_H1 ;  /* 0x30000033ff087230 */ /* 0x000fe20000004100 */
[----:B------:R-:W-:Y:S01]  /*6ee0*/  FMUL.FTZ R3, R12, R3 ;  /* 0x000000030c037220 */ /* 0x000fe20000410000 */
[--C-:B------:R-:W-:Y:S01]  /*6ef0*/  HADD2.F32 R0, -RZ, R48.reuse.H0_H0 ;  /* 0x20000030ff007230 */ /* 0x100fe20000004100 */
[----:B------:R-:W-:Y:S01]  /*6f00*/  FMUL.FTZ R4, R11, R4 ;  /* 0x000000040b047220 */ /* 0x000fe20000410000 */
        /* <DEDUP_REMOVED lines=10> */
[----:B---3--:R-:W-:Y:S01]  /*6fb0*/  HADD2.F32 R12, -RZ, R32.H0_H0 ;  /* 0x20000020ff0c7230 */ /* 0x008fe20000004100 */
[----:B------:R-:W-:Y:S01]  /*6fc0*/  FMUL.FTZ R2, R23, R2 ;  /* 0x0000000217027220 */ /* 0x000fe20000410000 */
[----:B------:R-:W-:Y:S01]  /*6fd0*/  HADD2.F32 R6, -RZ, R50.H1_H1 ;  /* 0x30000032ff067230 */ /* 0x000fe20000004100 */
[----:B------:R-:W-:Y:S01]  /*6fe0*/  FMUL.FTZ R8, R9, R8 ;  /* 0x0000000809087220 */ /* 0x000fe20000410000 */
[--C-:B------:R-:W-:Y:S02]  /*6ff0*/  HADD2.F32 R9, -RZ, R22.reuse.H0_H0 ;  /* 0x20000016ff097230 */ /* 0x100fe40000004100 */
[----:B------:R-:W-:Y:S01]  /*7000*/  HADD2.F32 R23, -RZ, R22.H1_H1 ;  /* 0x30000016ff177230 */ /* 0x000fe20000004100 */
[----:B------:R-:W-:Y:S01]  /*7010*/  @!P1 FADD.FTZ R6, -R6, -RZ ;  /* 0x800000ff06069221 */ /* 0x000fe20000010100 */
[----:B------:R-:W-:Y:S01]  /*7020*/  HADD2.F32 R22, -RZ, R32.H1_H1 ;  /* 0x30000020ff167230 */ /* 0x000fe20000004100 */
[----:B------:R-:W-:Y:S01]  /*7030*/  FFMA.FTZ R0, R9, R12, R0 ;  /* 0x0000000c09007223 */ /* 0x000fe20000010000 */
[----:B------:R-:W-:Y:S01]  /*7040*/  HADD2.F32 R7, -RZ, R51.H0_H0 ;  /* 0x20000033ff077230 */ /* 0x000fe20000004100 */
[----:B------:R-:W-:Y:S01]  /*7050*/  FMUL.FTZ R6, R11, R6 ;  /* 0x000000060b067220 */ /* 0x000fe20000410000 */
[--C-:B------:R-:W-:Y:S01]  /*7060*/  HADD2.F32 R29, -RZ, R33.reuse.H0_H0 ;  /* 0x20000021ff1d7230 */ /* 0x100fe20000004100 */
[----:B------:R-:W-:Y:S01]  /*7070*/  FFMA.FTZ R2, R23, R22, R2 ;  /* 0x0000001617027223 */ /* 0x000fe20000010002 */
[----:B------:R-:W-:Y:S01]  /*7080*/  HADD2.F32 R30, -RZ, R33.H1_H1 ;  /* 0x30000021ff1e7230 */ /* 0x000fe20000004100 */
[----:B------:R-:W-:Y:S01]  /*7090*/  @!P1 FADD.FTZ R7, -R7, -RZ ;  /* 0x800000ff07079221 */ /* 0x000fe20000010100 */
[----:B------:R-:W-:Y:S01]  /*70a0*/  HADD2.F32 R9, -RZ, R39.H1_H1 ;  /* 0x30000027ff097230 */ /* 0x000fe20000004100 */
[----:B------:R-:W-:Y:S01]  /*70b0*/  FFMA.FTZ R3, R28, R29, R3 ;  /* 0x0000001d1c037223 */ /* 0x000fe20000010003 */
[----:B------:R-:W-:Y:S01]  /*70c0*/  HADD2.F32 R31, -RZ, R34.H0_H0 ;  /* 0x20000022ff1f7230 */ /* 0x000fe20000004100 */
[----:B------:R-:W-:Y:S01]  /*70d0*/  FMUL.FTZ R7, R10, R7 ;  /* 0x000000070a077220 */ /* 0x000fe20000410000 */
[----:B------:R-:W-:Y:S01]  /*70e0*/  HADD2.F32 R12, -RZ, R36.H0_H0 ;  /* 0x20000024ff0c7230 */ /* 0x000fe20000004100 */
[----:B------:R-:W-:Y:S01]  /*70f0*/  FFMA.FTZ R4, R9, R30, R4 ;  /* 0x0000001e09047223 */ /* 0x000fe20000010004 */
[----:B------:R-:W-:Y:S01]  /*7100*/  HADD2.F32 R32, -RZ, R34.H1_H1 ;  /* 0x30000022ff207230 */ /* 0x000fe20000004100 */
[----:B------:R-:W-:Y:S01]  /*7110*/  F2FP.PACK_AB R0, R2, R0 ;  /* 0x000000000200723e */ /* 0x000fe200000000ff */
[----:B------:R-:W-:Y:S01]  /*7120*/  HADD2.F32 R23, -RZ, R36.H1_H1 ;  /* 0x30000024ff177230 */ /* 0x000fe20000004100 */
[----:B------:R-:W-:Y:S01]  /*7130*/  FFMA.FTZ R5, R12, R31, R5 ;  /* 0x0000001f0c057223 */ /* 0x000fe20000010005 */
[----:B------:R-:W-:Y:S01]  /*7140*/  F2FP.PACK_AB R3, R4, R3 ;  /* 0x000000030403723e */ /* 0x000fe200000000ff */
[----:B------:R-:W-:Y:S01]  /*7150*/  HADD2.F32 R33, -RZ, R35.H0_H0 ;  /* 0x20000023ff217230 */ /* 0x000fe20000004100 */
[----:B------:R-:W-:Y:S01]  /*7160*/  MOV R4, R0 ;  /* 0x0000000000047202 */ /* 0x000fe20000000f00 */
[----:B------:R-:W-:Y:S01]  /*7170*/  HADD2.F32 R22, -RZ, R37.H0_H0 ;  /* 0x20000025ff167230 */ /* 0x000fe20000004100 */
[----:B------:R-:W-:Y:S01]  /*7180*/  FFMA.FTZ R6, R23, R32, R6 ;  /* 0x0000002017067223 */ /* 0x000fe20000010006 */
[----:B------:R-:W-:Y:S02]  /*7190*/  HADD2.F32 R34, -RZ, R35.H1_H1 ;  /* 0x30000023ff227230 */ /* 0x000fe40000004100 */
[----:B------:R-:W-:Y:S01]  /*71a0*/  HADD2.F32 R29, -RZ, R37.H1_H1 ;  /* 0x30000025ff1d7230 */ /* 0x000fe20000004100 */
[----:B------:R-:W-:Y:S01]  /*71b0*/  FFMA.FTZ R7, R22, R33, R7 ;  /* 0x0000002116077223 */ /* 0x000fe20000010007 */
[----:B------:R-:W-:Y:S02]  /*71c0*/  F2FP.PACK_AB R6, R6, R5 ;  /* 0x000000050606723e */ /* 0x000fe400000000ff */
[----:B------:R-:W-:Y:S01]  /*71d0*/  MOV R5, R3 ;  /* 0x0000000300057202 */ /* 0x000fe20000000f00 */
[----:B------:R-:W-:Y:S05]  /*71e0*/  FFMA.FTZ R8, R29, R34, R8 ;  /* 0x000000221d087223 */ /* 0x000fea0000010008 */
[----:B------:R-:W-:Y:S02]  /*71f0*/  F2FP.PACK_AB R7, R8, R7 ;  /* 0x000000070807723e */ /* 0x000fe400000000ff */
.L_x_1967:
[----:B------:R-:W-:Y:S05]  /*7200*/  BSYNC B0 ;  /* 0x0000000000007941 */ /* 0x000fea0003800000 */
.L_x_1966:
[----:B-----5:R4:W-:Y:S02]  /*7210*/  STG.E.128 [R168.64+0x80], R4 ;  /* 0x00008004a8007986 */ /* 0x0209e4000c101d06 */
.L_x_1961:
[----:B------:R-:W-:Y:S05]  /*7220*/  BSYNC B1 ;  /* 0x0000000000017941 */ /* 0x000fea0003800000 */
.L_x_1960:
[----:B------:R-:W-:Y:S01]  /*7230*/  BSSY B1, `(.L_x_1968) ;  /* 0x0000130000017945 */ /* 0x000fe20003800000 */
[----:B------:R-:W-:-:S05]  /*7240*/  @!P4 BRA `(.L_x_1969) ;  /* 0x000012e00000c947 */ /* 0x000fca0003800000 */
[C---:B------:R-:W-:Y:S01]  /*7250*/  LEA R2, P0, R77.reuse, R108, 0x1 ;  /* 0x0000006c4d027211 */ /* 0x040fe200078008ff */
[----:B------:R-:W-:Y:S03]  /*7260*/  BSSY B0, `(.L_x_1970) ;  /* 0x0000060000007945 */ /* 0x000fe60003800000 */
[----:B------:R-:W-:Y:S02]  /*7270*/  LEA.HI.X R3, R77, R109, R76, 0x1, P0 ;  /* 0x0000006d4d037211 */ /* 0x000fe400000f0c4c */
[----:B------:R-:W-:Y:S03]  /*7280*/  ISETP.GE.AND P0, PT, R18, UR4, PT ;  /* 0x0000000412007c0c */ /* 0x000fe6000bf06270 */
[----:B----4-:R4:W5:Y:S10]  /*7290*/  LDG.E.128 R8, [R2.64] ;  /* 0x0000000602087981 */ /* 0x010974000c1e1d00 */
        /* <DEDUP_REMOVED lines=16> */
[C---:B------:R-:W-:Y:S04]  /*73a0*/  LEA R36, P0, R0.reuse, R110, 0x1 ;  /* 0x0000006e00247211 */ /* 0x040fe800078008ff */
[----:B------:R-:W-:Y:S01]  /*73b0*/  LEA.HI.X R37, R0, R111, R4, 0x1, P0 ;  /* 0x0000006f00257211 */ /* 0x000fe200000f0c04 */
[----:B------:R-:W-:Y:S01]  /*73c0*/  IMAD.MOV.U32 R0, RZ, RZ, RZ ;  /* 0x000000ffff007224 */ /* 0x000fe200078e00ff */
[----:B------:R-:W-:Y:S01]  /*73d0*/  @P1 IADD3 R0, RZ, -UR5, RZ ;  /* 0x80000005ff001c10 */ /* 0x000fe2000fffe0ff */
[----:B--2---:R4:W2:Y:S03]  /*73e0*/  LDG.E.128 R4, [R2.64] ;  /* 0x0000000602047981 */ /* 0x0048a6000c1e1d00 */
[----:B------:R-:W-:Y:S04]  /*73f0*/  IADD3 R23, P0, R69, R0, RZ ;  /* 0x0000000045177210 */ /* 0x000fe80007f1e0ff */
[----:B------:R-:W-:Y:S01]  /*7400*/  LEA.HI.X.SX32 R0, R0, R68, 0x1, P0 ;  /* 0x0000004400007211 */ /* 0x000fe200000f0eff */
[----:B------:R-:W4:Y:S01]  /*7410*/  LDG.E.128 R36, [R36.64] ;  /* 0x0000000624247981 */ /* 0x000f22000c1e1d00 */
[C---:B------:R-:W-:Y:S04]  /*7420*/  LEA R24, P0, R23.reuse, R112, 0x1 ;  /* 0x0000007017187211 */ /* 0x040fe800078008ff */
[----:B------:R-:W-:Y:S05]  /*7430*/  LEA.HI.X R25, R23, R113, R0, 0x1, P0 ;  /* 0x0000007117197211 */ /* 0x000fea00000f0c00 */
[----:B---3--:R1:W3:Y:S01]  /*7440*/  LDG.E.128 R28, [R24.64] ;  /* 0x00000006181c7981 */ /* 0x0082e2000c1e1d00 */
[--C-:B----4-:R-:W-:Y:S01]  /*7450*/  HADD2.F32 R3, -RZ, R37.reuse.H0_H0 ;  /* 0x20000025ff037230 */ /* 0x110fe20000004100 */
[----:B--2---:R-:W-:Y:S01]  /*7460*/  MOV R12, R4 ;  /* 0x00000004000c7202 */ /* 0x004fe20000000f00 */
[----:B------:R-:W-:Y:S01]  /*7470*/  HADD2.F32 R4, -RZ, R37.H1_H1 ;  /* 0x30000025ff047230 */ /* 0x000fe20000004100 */
[----:B------:R-:W-:Y:S01]  /*7480*/  IMAD.MOV.U32 R11, RZ, RZ, R5 ;  /* 0x000000ffff0b7224 */ /* 0x000fe200078e0005 */
[----:B------:R-:W-:Y:S01]  /*7490*/  HADD2.F32 R8, -RZ, R39.H1_H1 ;  /* 0x30000027ff087230 */ /* 0x000fe20000004100 */
[----:B------:R-:W-:Y:S01]  /*74a0*/  MOV R10, R6 ;  /* 0x00000006000a7202 */ /* 0x000fe20000000f00 */
[--C-:B-1----:R-:W-:Y:S01]  /*74b0*/  HADD2.F32 R25, -RZ, R12.reuse.H0_H0 ;  /* 0x2000000cff197230 */ /* 0x102fe20000004100 */
[----:B------:R-:W-:Y:S01]  /*74c0*/  MOV R9, R7 ;  /* 0x0000000700097202 */ /* 0x000fe20000000f00 */
[----:B------:R-:W-:Y:S01]  /*74d0*/  HADD2.F32 R23, -RZ, R12.H1_H1 ;  /* 0x3000000cff177230 */ /* 0x000fe20000004100 */
[----:B------:R-:W-:Y:S01]  /*74e0*/  @!P1 FADD.FTZ R3, -R3, -RZ ;  /* 0x800000ff03039221 */ /* 0x000fe20000010100 */
[--C-:B------:R-:W-:Y:S01]  /*74f0*/  HADD2.F32 R12, -RZ, R11.reuse.H0_H0 ;  /* 0x2000000bff0c7230 */ /* 0x100fe20000004100 */
[----:B------:R-:W-:Y:S01]  /*7500*/  @!P1 FADD.FTZ R4, -R4, -RZ ;  /* 0x800000ff04049221 */ /* 0x000fe20000010100 */
[----:B------:R-:W-:Y:S01]  /*7510*/  HADD2.F32 R11, -RZ, R11.H1_H1 ;  /* 0x3000000bff0b7230 */ /* 0x000fe20000004100 */
[----:B------:R-:W-:Y:S01]  /*7520*/  @!P1 FADD.FTZ R8, -R8, -RZ ;  /* 0x800000ff08089221 */ /* 0x000fe20000010100 */
[----:B------:R-:W-:Y:S01]  /*7530*/  HADD2.F32 R7, -RZ, R39.H0_H0 ;  /* 0x20000027ff077230 */ /* 0x000fe20000004100 */
[----:B------:R-:W-:Y:S01]  /*7540*/  FMUL.FTZ R3, R12, R3 ;  /* 0x000000030c037220 */ /* 0x000fe20000410000 */
[----:B------:R-:W-:Y:S01]  /*7550*/  HADD2.F32 R0, -RZ, R36.H0_H0 ;  /* 0x20000024ff007230 */ /* 0x000fe20000004100 */
[----:B------:R-:W-:Y:S01]  /*7560*/  FMUL.FTZ R4, R11, R4 ;  /* 0x000000040b047220 */ /* 0x000fe20000410000 */
[--C-:B------:R-:W-:Y:S01]  /*7570*/  HADD2.F32 R5, -RZ, R38.reuse.H0_H0 ;  /* 0x20000026ff057230 */ /* 0x100fe20000004100 */
[----:B------:R-:W-:Y:S01]  /*7580*/  @!P1 FADD.FTZ R7, -R7, -RZ ;  /* 0x800000ff07079221 */ /* 0x000fe20000010100 */
[----:B------:R-:W-:Y:S01]  /*7590*/  HADD2.F32 R6, -RZ, R38.H1_H1 ;  /* 0x30000026ff067230 */ /* 0x000fe20000004100 */
[----:B------:R-:W-:Y:S01]  /*75a0*/  @!P1 FADD.FTZ R0, -R0, -RZ ;  /* 0x800000ff00009221 */ /* 0x000fe20000010100 */
        /* <DEDUP_REMOVED lines=18> */
[----:B------:R-:W-:Y:S01]  /*76d0*/  HADD2.F32 R22, -RZ, R35.H0_H0 ;  /* 0x20000023ff167230 */ /* 0x000fe20000004100 */
[----:B------:R-:W-:Y:S01]  /*76e0*/  FFMA.FTZ R0, R9, R10, R0 ;  /* 0x0000000a09007223 */ /* 0x000fe20000010000 */
[--C-:B------:R-:W-:Y:S01]  /*76f0*/  HADD2.F32 R23, -RZ, R29.reuse.H0_H0 ;  /* 0x2000001dff177230 */ /* 0x100fe20000004100 */
[----:B------:R-:W-:Y:S01]  /*7700*/  FFMA.FTZ R2, R11, R12, R2 ;  /* 0x0000000c0b027223 */ /* 0x000fe20000010002 */
[----:B------:R-:W-:Y:S02]  /*7710*/  HADD2.F32 R24, -RZ, R29.H1_H1 ;  /* 0x3000001dff187230 */ /* 0x000fe40000004100 */
[----:B------:R-:W-:Y:S01]  /*7720*/  HADD2.F32 R9, -RZ, R35.H1_H1 ;  /* 0x30000023ff097230 */ /* 0x000fe20000004100 */
[----:B------:R-:W-:Y:S01]  /*7730*/  FFMA.FTZ R3, R22, R23, R3 ;  /* 0x0000001716037223 */ /* 0x000fe20000010003 */
[----:B------:R-:W-:Y:S01]  /*7740*/  HADD2.F32 R25, -RZ, R30.H0_H0 ;  /* 0x2000001eff197230 */ /* 0x000fe20000004100 */
[----:B------:R-:W-:Y:S01]  /*7750*/  F2FP.PACK_AB R0, R2, R0 ;  /* 0x000000000200723e */ /* 0x000fe200000000ff */
[----:B------:R-:W-:Y:S01]  /*7760*/  HADD2.F32 R10, -RZ, R32.H0_H0 ;  /* 0x20000020ff0a7230 */ /* 0x000fe20000004100 */
        /* <DEDUP_REMOVED lines=11> */
[----:B------:R-:W-:Y:S03]  /*7820*/  F2FP.PACK_AB R10, R6, R5 ;  /* 0x00000005060a723e */ /* 0x000fe600000000ff */
[----:B------:R-:W-:Y:S05]  /*7830*/  FFMA.FTZ R8, R23, R28, R8 ;  /* 0x0000001c17087223 */ /* 0x000fea0000010008 */
[----:B------:R-:W-:Y:S02]  /*7840*/  F2FP.PACK_AB R11, R8, R7 ;  /* 0x00000007080b723e */ /* 0x000fe400000000ff */
[----:B------:R-:W-:Y:S02]  /*7850*/  MOV R8, R0 ;  /* 0x0000000000087202 */ /* 0x000fe40000000f00 */
.L_x_1971:
[----:B------:R-:W-:Y:S05]  /*7860*/  BSYNC B0 ;  /* 0x0000000000007941 */ /* 0x000fea0003800000 */
.L_x_1970:
[----:B------:R-:W-:Y:S01]  /*7870*/  LEA R4, P1, R162, R102, 0x1 ;  /* 0x00000066a2047211 */ /* 0x000fe200078208ff */
[----:B------:R-:W-:Y:S01]  /*7880*/  BSSY B0, `(.L_x_1972) ;  /* 0x0000062000007945 */ /* 0x000fe20003800000 */
[----:B----4-:R-:W-:Y:S02]  /*7890*/  LEA R2, P0, R80, R108, 0x1 ;  /* 0x0000006c50027211 */ /* 0x010fe400078008ff */
[----:B------:R-:W-:Y:S02]  /*78a0*/  LEA.HI.X R5, R162, R103, R78, 0x1, P1 ;  /* 0x00000067a2057211 */ /* 0x000fe400008f0c4e */
[----:B------:R-:W-:Y:S02]  /*78b0*/  LEA.HI.X R3, R80, R109, R79, 0x1, P0 ;  /* 0x0000006d50037211 */ /* 0x000fe400000f0c4f */
[----:B------:R-:W-:Y:S01]  /*78c0*/  ISETP.GE.AND P0, PT, R15, UR4, PT ;  /* 0x000000040f007c0c */ /* 0x000fe2000bf06270 */
[----:B-----5:R4:W-:Y:S04]  /*78d0*/  STG.E.128 [R4.64], R8 ;  /* 0x0000000804007986 */ /* 0x0209e8000c101d06 */
[----:B------:R4:W5:Y:S08]  /*78e0*/  LDG.E.128 R24, [R2.64] ;  /* 0x0000000602187981 */ /* 0x000970000c1e1d00 */
[----:B------:R-:W-:-:S05]  /*78f0*/  @P0 BRA `(.L_x_1973) ;  /* 0x000005a000000947 */ /* 0x000fca0003800000 */
[----:B------:R-:W-:Y:S01]  /*7900*/  ULEA.HI UR5, UR4, UR4, URZ, 0x1 ;  /* 0x0000000404057291 */ /* 0x000fe2000f8f083f */
[----:B----4-:R-:W-:Y:S01]  /*7910*/  MOV R4, RZ ;  /* 0x000000ff00047202 */ /* 0x010fe20000000f00 */
        /* <DEDUP_REMOVED lines=13> */
[C---:B------:R-:W-:Y:S04]  /*79f0*/  LEA R36, P0, R0.reuse, R110, 0x1 ;  /* 0x0000006e00247211 */ /* 0x040fe800078008ff */
[----:B------:R-:W-:Y:S02]  /*7a00*/  LEA.HI.X R37, R0, R111, R4, 0x1, P0 ;  /* 0x0000006f00257211 */ /* 0x000fe400000f0c04 */
[----:B------:R-:W-:Y:S01]  /*7a10*/  MOV R0, RZ ;  /* 0x000000ff00007202 */ /* 0x000fe20000000f00 */
[----:B--2---:R4:W2:Y:S01]  /*7a20*/  LDG.E.128 R4, [R2.64] ;  /* 0x0000000602047981 */ /* 0x0048a2000c1e1d00 */
[----:B------:R-:W-:Y:S04]  /*7a30*/  @P1 IADD3 R0, RZ, -UR5, RZ ;  /* 0x80000005ff001c10 */ /* 0x000fe8000fffe0ff */
[----:B------:R-:W-:Y:S03]  /*7a40*/  IADD3 R9, P0, R128, R0, RZ ;  /* 0x0000000080097210 */ /* 0x000fe60007f1e0ff */
[----:B------:R-:W4:Y:S01]  /*7a50*/  LDG.E.128 R36, [R36.64] ;  /* 0x0000000624247981 */ /* 0x000f22000c1e1d00 */
[----:B------:R-:W-:Y:S02]  /*7a60*/  LEA.HI.X.SX32 R0, R0, R119, 0x1, P0 ;  /* 0x0000007700007211 */ /* 0x000fe400000f0eff */
[C---:B------:R-:W-:Y:S04]  /*7a70*/  LEA R28, P0, R9.reuse, R112, 0x1 ;  /* 0x00000070091c7211 */ /* 0x040fe800078008ff */
[----:B------:R-:W-:Y:S06]  /*7a80*/  LEA.HI.X R29, R9, R113, R0, 0x1, P0 ;  /* 0x00000071091d7211 */ /* 0x000fec00000f0c00 */
[----:B---3--:R-:W3:Y:S01]  /*7a90*/  LDG.E.128 R28, [R28.64] ;  /* 0x000000061c1c7981 */ /* 0x008ee2000c1e1d00 */
[--C-:B----4-:R-:W-:Y:S01]  /*7aa0*/  HADD2.F32 R3, -RZ, R37.reuse.H0_H0 ;  /* 0x20000025ff037230 */ /* 0x110fe20000004100 */
[----:B--2---:R-:W-:Y:S01]  /*7ab0*/  IMAD.MOV.U32 R12, RZ, RZ, R4 ;  /* 0x000000ffff0c7224 */ /* 0x004fe200078e0004 */
[----:B------:R-:W-:Y:S01]  /*7ac0*/  HADD2.F32 R4, -RZ, R37.H1_H1 ;  /* 0x30000025ff047230 */ /* 0x000fe20000004100 */
[----:B------:R-:W-:Y:S01]  /*7ad0*/  MOV R11, R5 ;  /* 0x00000005000b7202 */ /* 0x000fe20000000f00 */
[----:B------:R-:W-:Y:S01]  /*7ae0*/  HADD2.F32 R8, -RZ, R39.H1_H1 ;  /* 0x30000027ff087230 */ /* 0x000fe20000004100 */
[----:B------:R-:W-:Y:S01]  /*7af0*/  MOV R10, R6 ;  /* 0x00000006000a7202 */ /* 0x000fe20000000f00 */
        /* <DEDUP_REMOVED lines=41> */
[----:B------:R-:W-:Y:S02]  /*7d90*/  HADD2.F32 R25, -RZ, R30.H0_H0 ;  /* 0x2000001eff197230 */ /* 0x000fe40000004100 */
[----:B------:R-:W-:Y:S01]  /*7da0*/  HADD2.F32 R10, -RZ, R32.H0_H0 ;  /* 0x20000020ff0a7230 */ /* 0x000fe20000004100 */
[----:B------:R-:W-:Y:S01]  /*7db0*/  FFMA.FTZ R4, R9, R24, R4 ;  /* 0x0000001809047223 */ /* 0x000fe20000010004 */
[----:B------:R-:W-:Y:S01]  /*7dc0*/  HADD2.F32 R26, -RZ, R30.H1_H1 ;  /* 0x3000001eff1a7230 */ /* 0x000fe20000004100 */
[----:B------:R-:W-:Y:S01]  /*7dd0*/  F2FP.PACK_AB R24, R2, R0 ;  /* 0x000000000218723e */ /* 0x000fe200000000ff */
        /* <DEDUP_REMOVED lines=12> */
.L_x_1973:
[----:B------:R-:W-:Y:S05]  /*7ea0*/  BSYNC B0 ;  /* 0x0000000000007941 */ /* 0x000fea0003800000 */
.L_x_1972:
[C---:B----4-:R-:W-:Y:S01]  /*7eb0*/  LEA R4, P1, R81.reuse, R102, 0x1 ;  /* 0x0000006651047211 */ /* 0x050fe200078208ff */
[----:B------:R-:W-:Y:S01]  /*7ec0*/  BSSY B0, `(.L_x_1974) ;  /* 0x0000063000007945 */ /* 0x000fe20003800000 */
[C---:B------:R-:W-:Y:S02]  /*7ed0*/  LEA R2, P0, R84.reuse, R108, 0x1 ;  /* 0x0000006c54027211 */ /* 0x040fe400078008ff */
        /* <DEDUP_REMOVED lines=97> */
.L_x_1975:
[----:B------:R-:W-:Y:S05]  /*84f0*/  BSYNC B0 ;  /* 0x0000000000007941 */ /* 0x000fea0003800000 */
.L_x_1974:
[C---:B----4-:R-:W-:Y:S04]  /*8500*/  LEA R2, P0, R85.reuse, R102, 0x1 ;  /* 0x0000006655027211 */ /* 0x050fe800078008ff */
[----:B------:R-:W-:Y:S05]  /*8510*/  LEA.HI.X R3, R85, R103, R86, 0x1, P0 ;  /* 0x0000006755037211 */ /* 0x000fea00000f0c56 */
[----:B-----5:R4:W-:Y:S04]  /*8520*/  STG.E.128 [R2.64], R8 ;  /* 0x0000000802007986 */ /* 0x0209e8000c101d06 */
.L_x_1969:
[----:B------:R-:W-:Y:S05]  /*8530*/  BSYNC B1 ;  /* 0x0000000000017941 */ /* 0x000fea0003800000 */
.L_x_1968:
[----:B------:R-:W-:Y:S01]  /*8540*/  BSSY B1, `(.L_x_1976) ;  /* 0x0000133000017945 */ /* 0x000fe20003800000 */
[----:B------:R-:W-:-:S05]  /*8550*/  @!P3 BRA `(.L_x_1977) ;  /* 0x000013100000b947 */ /* 0x000fca0003800000 */
[----:B------:R-:W-:Y:S01]  /*8560*/  MOV R41, 0xc0 ;  /* 0x000000c000297802 */ /* 0x000fe20000000f00 */
[----:B------:R-:W-:Y:S01]  /*8570*/  BSSY B0, `(.L_x_1978) ;  /* 0x0000062000007945 */ /* 0x000fe20003800000 */
[----:B------:R-:W-:Y:S03]  /*8580*/  ISETP.GE.AND P0, PT, R18, UR4, PT ;  /* 0x0000000412007c0c */ /* 0x000fe6000bf06270 */
[C---:B----4-:R-:W-:Y:S04]  /*8590*/  IMAD.WIDE.U32 R2, R41.reuse, c[0x0][0x288], R108 ;  /* 0x0000a20029027a25 */ /* 0x050fe800078e006c */
[----:B------:R-:W-:Y:S05]  /*85a0*/  IMAD R0, R41, c[0x0][0x28c], RZ ;  /* 0x0000a30029007a24 */ /* 0x000fea00078e02ff */
[----:B------:R-:W-:Y:S05]  /*85b0*/  IADD3 R3, R3, R0, RZ ;  /* 0x0000000003037210 */ /* 0x000fea0007ffe0ff */
[----:B------:R4:W5:Y:S01]  /*85c0*/  LDG.E.128 R8, [R2.64] ;  /* 0x0000000602087981 */ /* 0x000962000c1e1d00 */
        /* <DEDUP_REMOVED lines=92> */
.L_x_1979:
[----:B------:R-:W-:Y:S05]  /*8b90*/  BSYNC B0 ;  /* 0x0000000000007941 */ /* 0x000fea0003800000 */
.L_x_1978:
[C---:B------:R-:W-:Y:S01]  /*8ba0*/  IMAD.WIDE.U32 R4, R41.reuse, c[0x0][0x198], R102 ;  /* 0x0000660029047a25 */ /* 0x040fe200078e0066 */
[C---:B----4-:R-:W-:Y:S01]  /*8bb0*/  LEA R2, P0, R88.reuse, R108, 0x1 ;  /* 0x0000006c58027211 */ /* 0x050fe200078008ff */
[----:B------:R-:W-:Y:S02]  /*8bc0*/  BSSY B0, `(.L_x_1980) ;  /* 0x0000062000007945 */ /* 0x000fe40003800000 */
[----:B------:R-:W-:Y:S01]  /*8bd0*/  IMAD R0, R41, c[0x0][0x19c], RZ ;  /* 0x0000670029007a24 */ /* 0x000fe200078e02ff */
[----:B------:R-:W-:Y:S02]  /*8be0*/  LEA.HI.X R3, R88, R109, R87, 0x1, P0 ;  /* 0x0000006d58037211 */ /* 0x000fe400000f0c57 */
[----:B------:R-:W-:Y:S02]  /*8bf0*/  ISETP.GE.AND P0, PT, R15, UR4, PT ;  /* 0x000000040f007c0c */ /* 0x000fe4000bf06270 */
[----:B------:R-:W-:Y:S05]  /*8c00*/  IADD3 R5, R5, R0, RZ ;  /* 0x0000000005057210 */ /* 0x000fea0007ffe0ff */
[----:B-----5:R4:W-:Y:S04]  /*8c10*/  STG.E.128 [R4.64], R8 ;  /* 0x0000000804007986 */ /* 0x0209e8000c101d06 */
[----:B------:R4:W5:Y:S02]  /*8c20*/  LDG.E.128 R24, [R2.64] ;  /* 0x0000000602187981 */ /* 0x000964000c1e1d00 */
        /* <DEDUP_REMOVED lines=91> */
.L_x_1981:
[----:B------:R-:W-:Y:S05]  /*91e0*/  BSYNC B0 ;  /* 0x0000000000007941 */ /* 0x000fea0003800000 */
.L_x_1980:
[----:B----4-:R-:W-:Y:S01]  /*91f0*/  LEA R4, P1, R90, R102, 0x1 ;  /* 0x000000665a047211 */ /* 0x010fe200078208ff */
[----:B------:R-:W-:Y:S01]  /*9200*/  BSSY B0, `(.L_x_1982) ;  /* 0x0000063000007945 */ /* 0x000fe20003800000 */
[----:B------:R-:W-:Y:S02]  /*9210*/  LEA R2, P0, R92, R108, 0x1 ;  /* 0x0000006c5c027211 */ /* 0x000fe400078008ff */
        /* <DEDUP_REMOVED lines=97> */
.L_x_1983:
[----:B------:R-:W-:Y:S05]  /*9830*/  BSYNC B0 ;  /* 0x0000000000007941 */ /* 0x000fea0003800000 */
.L_x_1982:
[C---:B----4-:R-:W-:Y:S04]  /*9840*/  LEA R2, P0, R94.reuse, R102, 0x1 ;  /* 0x000000665e027211 */ /* 0x050fe800078008ff */
[----:B------:R-:W-:Y:S05]  /*9850*/  LEA.HI.X R3, R94, R103, R93, 0x1, P0 ;  /* 0x000000675e037211 */ /* 0x000fea00000f0c5d */
[----:B-----5:R4:W-:Y:S04]  /*9860*/  STG.E.128 [R2.64], R8 ;  /* 0x0000000802007986 */ /* 0x0209e8000c101d06 */
.L_x_1977:
[----:B------:R-:W-:Y:S05]  /*9870*/  BSYNC B1 ;  /* 0x0000000000017941 */ /* 0x000fea0003800000 */
.L_x_1976:
[----:B----4-:R-:W-:Y:S01]  /*9880*/  IMAD.MOV.U32 R3, RZ, RZ, c[0x0][0x230] ;  /* 0x00008c00ff037624 */ /* 0x010fe200078e00ff */
[----:B------:R-:W-:Y:S03]  /*9890*/  ULDC UR4, c[0x0][0x230] ;  /* 0x00008c0000047ab9 */ /* 0x000fe60000000800 */
[----:B------:R-:W-:Y:S05]  /*98a0*/  IMAD.U32 R3, R3, -0x40, RZ ;  /* 0xffffffc003037824 */ /* 0x000fea00078e00ff */
[C---:B------:R-:W-:Y:S02]  /*98b0*/  LEA R112, P1, R3.reuse, R112, 0x1 ;  /* 0x0000007003707211 */ /* 0x040fe400078208ff */
[C---:B------:R-:W-:Y:S02]  /*98c0*/  LEA R110, P0, R3.reuse, R110, 0x1 ;  /* 0x0000006e036e7211 */ /* 0x040fe400078008ff */
[C---:B------:R-:W-:Y:S02]  /*98d0*/  LEA.HI.X.SX32 R113, R3.reuse, R113, 0x1, P1 ;  /* 0x0000007103717211 */ /* 0x040fe400008f0eff */
[----:B------:R-:W-:Y:S01]  /*98e0*/  LEA.HI.X.SX32 R111, R3, R111, 0x1, P0 ;  /* 0x0000006f036f7211 */ /* 0x000fe200000f0eff */
[----:B------:R-:W-:-:S05]  /*98f0*/  BRA `(.L_x_1951) ;  /* 0x0000028000007947 */ /* 0x000fca0003800000 */
.L_x_1941:
[----:B----4-:R-:W2:Y:S01]  /*9900*/  @P1 LDG.E.128 R28, [R108.64] ;  /* 0x000000066c1c1981 */ /* 0x010ea2000c1e1d00 */
[C---:B------:R-:W-:Y:S01]  /*9910*/  @P5 LEA R2, P0, R75.reuse, R108, 0x1 ;  /* 0x0000006c4b025211 */ /* 0x040fe200078008ff */
[----:B------:R-:W-:Y:S03]  /*9920*/  UMOV UR4, URZ ;  /* 0x0000003f00047c82 */ /* 0x000fe60008000000 */
[----:B------:R-:W-:Y:S02]  /*9930*/  @P5 LEA.HI.X R3, R75, R109, R74, 0x1, P0 ;  /* 0x0000006d4b035211 */ /* 0x000fe400000f0c4a */
[C---:B------:R-:W-:Y:S04]  /*9940*/  @P5 LEA R34, P0, R60.reuse, R102, 0x1 ;  /* 0x000000663c225211 */ /* 0x040fe800078008ff */
[----:B------:R-:W-:Y:S02]  /*9950*/  @P5 LEA.HI.X R35, R60, R103, R59, 0x1, P0 ;  /* 0x000000673c235211 */ /* 0x000fe400000f0c3b */
[C---:B------:R-:W-:Y:S04]  /*9960*/  @P4 LEA R36, P0, R77.reuse, R108, 0x1 ;  /* 0x0000006c4d244211 */ /* 0x040fe800078008ff */
[----:B------:R-:W-:Y:S02]  /*9970*/  @P4 LEA.HI.X R37, R77, R109, R76, 0x1, P0 ;  /* 0x0000006d4d254211 */ /* 0x000fe400000f0c4c */
[C---:B------:R-:W-:Y:S04]  /*9980*/  @P4 LEA R32, P0, R162.reuse, R102, 0x1 ;  /* 0x00000066a2204211 */ /* 0x040fe800078008ff */
[----:B------:R-:W-:Y:S01]  /*9990*/  @P4 LEA.HI.X R33, R162, R103, R78, 0x1, P0 ;  /* 0x00000067a2214211 */ /* 0x000fe200000f0c4e */
[----:B--2---:R1:W-:Y:S04]  /*99a0*/  @P1 STG.E.128 [R102.64], R28 ;  /* 0x0000001c66001986 */ /* 0x0043e8000c101d06 */
[----:B------:R-:W2:Y:S04]  /*99b0*/  @P1 LDG.E.128 R24, [R108.64+0x40] ;  /* 0x000040066c181981 */ /* 0x000ea8000c1e1d00 */
[----:B--2---:R2:W-:Y:S04]  /*99c0*/  @P1 STG.E.128 [R102.64+0x40], R24 ;  /* 0x0000401866001986 */ /* 0x0045e8000c101d06 */
[----:B------:R-:W3:Y:S04]  /*99d0*/  @P1 LDG.E.128 R8, [R108.64+0x80] ;  /* 0x000080066c081981 */ /* 0x000ee8000c1e1d00 */
[----:B---3--:R3:W-:Y:S04]  /*99e0*/  @P1 STG.E.128 [R102.64+0x80], R8 ;  /* 0x0000800866001986 */ /* 0x0087e8000c101d06 */
[----:B------:R-:W4:Y:S04]  /*99f0*/  @P5 LDG.E.128 R4, [R2.64] ;  /* 0x0000000602045981 */ /* 0x000f28000c1e1d00 */
[----:B----4-:R-:W-:Y:S04]  /*9a00*/  @P5 STG.E.128 [R34.64], R4 ;  /* 0x0000000422005986 */ /* 0x010fe8000c101d06 */
[----:B-1----:R-:W4:Y:S04]  /*9a10*/  @P5 LDG.E.128 R28, [R2.64+0x40] ;  /* 0x00004006021c5981 */ /* 0x002f28000c1e1d00 */
[----:B----4-:R-:W-:Y:S04]  /*9a20*/  @P5 STG.E.128 [R34.64+0x40], R28 ;  /* 0x0000401c22005986 */ /* 0x010fe8000c101d06 */
[----:B--2---:R1:W2:Y:S02]  /*9a30*/  @P5 LDG.E.128 R24, [R2.64+0x80] ;  /* 0x0000800602185981 */ /* 0x0042a4000c1e1d00 */
[----:B-1----:R-:W-:Y:S04]  /*9a40*/  @P3 IMAD.MOV.U32 R3, RZ, RZ, 0xc0 ;  /* 0x000000c0ff033424 */ /* 0x002fe800078e00ff */
[C---:B------:R-:W-:Y:S04]  /*9a50*/  @P3 IMAD.WIDE.U32 R22, R3.reuse, c[0x0][0x288], R108 ;  /* 0x0000a20003163a25 */ /* 0x040fe800078e006c */
[----:B------:R-:W-:Y:S04]  /*9a60*/  @P3 IMAD R0, R3, c[0x0][0x28c], RZ ;  /* 0x0000a30003003a24 */ /* 0x000fe800078e02ff */
[----:B------:R-:W-:Y:S01]  /*9a70*/  @P3 IMAD.IADD R23, R23, 0x1, R0 ;  /* 0x0000000117173824 */ /* 0x000fe200078e0200 */
[----:B--2---:R1:W-:Y:S04]  /*9a80*/  @P5 STG.E.128 [R34.64+0x80], R24 ;  /* 0x0000801822005986 */ /* 0x0043e8000c101d06 */
[----:B---3--:R-:W2:Y:S01]  /*9a90*/  @P4 LDG.E.128 R8, [R36.64] ;  /* 0x0000000624084981 */ /* 0x008ea2000c1e1d00 */
[C---:B-1----:R-:W-:Y:S04]  /*9aa0*/  @P3 IMAD.WIDE.U32 R34, R3.reuse, c[0x0][0x198], R102 ;  /* 0x0000660003223a25 */ /* 0x042fe800078e0066 */
[----:B------:R-:W-:Y:S04]  /*9ab0*/  @P3 IMAD R3, R3, c[0x0][0x19c], RZ ;  /* 0x0000670003033a24 */ /* 0x000fe800078e02ff */
[----:B------:R-:W-:Y:S01]  /*9ac0*/  @P3 IMAD.IADD R35, R35, 0x1, R3 ;  /* 0x0000000123233824 */ /* 0x000fe200078e0203 */
[----:B--2---:R1:W-:Y:S04]  /*9ad0*/  @P4 STG.E.128 [R32.64], R8 ;  /* 0x0000000820004986 */ /* 0x0043e8000c101d06 */
[----:B------:R-:W2:Y:S04]  /*9ae0*/  @P4 LDG.E.128 R4, [R36.64+0x40] ;  /* 0x0000400624044981 */ /* 0x000ea8000c1e1d00 */
[----:B--2---:R2:W-:Y:S04]  /*9af0*/  @P4 STG.E.128 [R32.64+0x40], R4 ;  /* 0x0000400420004986 */ /* 0x0045e8000c101d06 */
[----:B------:R-:W3:Y:S04]  /*9b00*/  @P4 LDG.E.128 R28, [R36.64+0x80] ;  /* 0x00008006241c4981 */ /* 0x000ee8000c1e1d00 */
[----:B---3--:R3:W-:Y:S04]  /*9b10*/  @P4 STG.E.128 [R32.64+0x80], R28 ;  /* 0x0000801c20004986 */ /* 0x0087e8000c101d06 */
[----:B------:R-:W4:Y:S04]  /*9b20*/  @P3 LDG.E.128 R24, [R22.64] ;  /* 0x0000000616183981 */ /* 0x000f28000c1e1d00 */
[----:B----4-:R3:W-:Y:S04]  /*9b30*/  @P3 STG.E.128 [R34.64], R24 ;  /* 0x0000001822003986 */ /* 0x0107e8000c101d06 */
[----:B-1----:R-:W4:Y:S04]  /*9b40*/  @P3 LDG.E.128 R8, [R22.64+0x40] ;  /* 0x0000400616083981 */ /* 0x002f28000c1e1d00 */
[----:B----4-:R3:W-:Y:S04]  /*9b50*/  @P3 STG.E.128 [R34.64+0x40], R8 ;  /* 0x0000400822003986 */ /* 0x0107e8000c101d06 */
[----:B--2---:R-:W2:Y:S04]  /*9b60*/  @P3 LDG.E.128 R4, [R22.64+0x80] ;  /* 0x0000800616043981 */ /* 0x004ea8000c1e1d00 */
[----:B--2---:R3:W-:Y:S02]  /*9b70*/  @P3 STG.E.128 [R34.64+0x80], R4 ;  /* 0x0000800422003986 */ /* 0x0047e4000c101d06 */
.L_x_1951:
[----:B------:R-:W-:Y:S04]  /*9b80*/  IMAD.MOV.U32 R0, RZ, RZ, c[0x0][0x288] ;  /* 0x0000a200ff007624 */ /* 0x000fe800078e00ff */
[----:B------:R-:W-:Y:S05]  /*9b90*/  IMAD.U32 R3, R0, -0x80, RZ ;  /* 0xffffff8000037824 */ /* 0x000fea00078e00ff */
[C---:B-123--:R-:W-:Y:S04]  /*9ba0*/  LEA R108, P0, R3.reuse, R108, 0x1 ;  /* 0x0000006c036c7211 */ /* 0x04efe800078008ff */
[----:B------:R-:W-:Y:S01]  /*9bb0*/  LEA.HI.X.SX32 R109, R3, R109, 0x1, P0 ;  /* 0x0000006d036d7211 */ /* 0x000fe200000f0eff */
[----:B------:R-:W-:-:S05]  /*9bc0*/  @!P2 BRA `(.L_x_1984) ;  /* 0x000004b00000a947 */ /* 0x000fca0003800000 */
[----:B------:R-:W-:Y:S04]  /*9bd0*/  IADD3 R3, R13, -0x1, RZ ;  /* 0xffffffff0d037810 */ /* 0x000fe80007ffe0ff */
[----:B------:R-:W-:Y:S11]  /*9be0*/  ISETP.GT.AND P0, PT, R3, R70, PT ;  /* 0x000000460300720c */ /* 0x000ff60003f04270 */
[----:B------:R-:W-:Y:S02]  /*9bf0*/  @!UPT UIADD3 URZ, URZ, URZ, URZ ;  /* 0x0000003f3f3ff290 */ /* 0x000fe4000fffe03f */
[----:B------:R-:W-:-:S05]  /*9c00*/  @!P0 BRA `(.L_x_1985) ;  /* 0x000004f000008947 */ /* 0x000fca0003800000 */
[----:B----4-:R-:W-:Y:S01]  /*9c10*/  IMAD.MOV.U32 R8, RZ, RZ, RZ ;  /* 0x000000ffff087224 */ /* 0x010fe200078e00ff */
[----:B------:R-:W-:Y:S02]  /*9c20*/  IABS R3, c[0x0][0x2d0] ;  /* 0x0000b40000037a13 */ /* 0x000fe40000000000 */
[----:B------:R-:W-:Y:S02]  /*9c30*/  IADD3 R17, R17, -0x100, RZ ;  /* 0xffffff0011117810 */ /* 0x000fe40007ffe0ff */
[----:B------:R-:W1:Y:S01]  /*9c40*/  I2F.RP R4, R3 ;  /* 0x0000000300047306 */ /* 0x000e620000209400 */
[----:B------:R-:W-:Y:S02]  /*9c50*/  IABS R7, R16 ;  /* 0x0000001000077213 */ /* 0x000fe40000000000 */
[----:B------:R-:W-:Y:S07]  /*9c60*/  IABS R5, R17 ;  /* 0x0000001100057213 */ /* 0x000fee0000000000 */
        /* <DEDUP_REMOVED lines=14> */
[----:B------:R-:W-:Y:S02]  /*9d50*/  ISETP.GT.U32.AND P4, PT, R3, R7, PT ;  /* 0x000000070300720c */ /* 0x000fe40003f84070 */
[----:B------:R-:W-:Y:S09]  /*9d60*/  ISETP.GE.AND P3, PT, R4, RZ, PT ;  /* 0x000000ff0400720c */ /* 0x000ff20003f66270 */
[----:B------:R-:W-:Y:S01]  /*9d70*/  @!P0 IADD3 R2, R2, 0x1, RZ ;  /* 0x0000000102028810 */ /* 0x000fe20007ffe0ff */
[----:B------:R-:W-:Y:S01]  /*9d80*/  @!P0 IMAD.IADD R5, R5, 0x1, -R3 ;  /* 0x0000000105058824 */ /* 0x000fe200078e0a03 */
[-C--:B------:R-:W-:Y:S02]  /*9d90*/  @!P4 IADD3 R7, R7, -R3.reuse, RZ ;  /* 0x800000030707c210 */ /* 0x080fe40007ffe0ff */
[----:B------:R-:W-:Y:S02]  /*9da0*/  @!P4 IADD3 R0, R0, 0x1, RZ ;  /* 0x000000010000c810 */ /* 0x000fe40007ffe0ff */
[-C--:B------:R-:W-:Y:S02]  /*9db0*/  ISETP.GE.U32.AND P5, PT, R5, R3.reuse, PT ;  /* 0x000000030500720c */ /* 0x080fe40003fa6070 */
[----:B------:R-:W-:Y:S02]  /*9dc0*/  ISETP.GE.U32.AND P6, PT, R7, R3, PT ;  /* 0x000000030700720c */ /* 0x000fe40003fc6070 */
[----:B------:R-:W-:Y:S02]  /*9dd0*/  LOP3.LUT R3, R17, c[0x0][0x2d0], RZ, 0x3c, !PT ;  /* 0x0000b40011037a12 */ /* 0x000fe400078e3cff */
[----:B------:R-:W-:Y:S02]  /*9de0*/  ISETP.NE.AND P0, PT, RZ, c[0x0][0x2d0], PT ;  /* 0x0000b400ff007a0c */ /* 0x000fe40003f05270 */
[----:B------:R-:W-:Y:S02]  /*9df0*/  ISETP.GE.AND P1, PT, R3, RZ, PT ;  /* 0x000000ff0300720c */ /* 0x000fe40003f26270 */
[----:B------:R-:W-:Y:S03]  /*9e00*/  LOP3.LUT R3, RZ, c[0x0][0x2d0], RZ, 0x33, !PT ;  /* 0x0000b400ff037a12 */ /* 0x000fe600078e33ff */
[----:B------:R-:W-:Y:S02]  /*9e10*/  @P5 IADD3 R2, R2, 0x1, RZ ;  /* 0x0000000102025810 */ /* 0x000fe40007ffe0ff */
[----:B------:R-:W-:Y:S05]  /*9e20*/  @P6 IADD3 R0, R0, 0x1, RZ ;  /* 0x0000000100006810 */ /* 0x000fea0007ffe0ff */
[----:B------:R-:W-:Y:S02]  /*9e30*/  @!P3 IMAD.MOV R0, RZ, RZ, -R0 ;  /* 0x000000ffff00b224 */ /* 0x000fe400078e0a00 */
[----:B------:R-:W-:Y:S05]  /*9e40*/  @!P1 IMAD.MOV R2, RZ, RZ, -R2 ;  /* 0x000000ffff029224 */ /* 0x000fea00078e0a02 */
[C---:B------:R-:W-:Y:S02]  /*9e50*/  SEL R2, R3.reuse, R2, !P0 ;  /* 0x0000000203027207 */ /* 0x040fe40004000000 */
[----:B------:R-:W-:Y:S01]  /*9e60*/  SEL R3, R3, R0, !P0 ;  /* 0x0000000003037207 */ /* 0x000fe20004000000 */
[----:B------:R-:W-:Y:S01]  /*9e70*/  IMAD.IADD R0, R17, 0x1, -R16 ;  /* 0x0000000111007824 */ /* 0x000fe200078e0a10 */
        /* <DEDUP_REMOVED lines=8> */
[----:B------:R-:W-:Y:S04]  /*9f00*/  IMAD.WIDE.U32 R8, R0, c[0x0][0x1a0], RZ ;  /* 0x0000680000087a25 */ /* 0x000fe800078e00ff */
[----:B--2---:R-:W-:Y:S01]  /*9f10*/  IMAD.IADD R7, R4, 0x1, -R5 ;  /* 0x0000000104077824 */ /* 0x004fe200078e0a05 */
[----:B------:R-:W-:Y:S03]  /*9f20*/  SHF.R.S32.HI R4, RZ, 0x1f, R0 ;  /* 0x0000001fff047819 */ /* 0x000fe60000011400 */
[----:B------:R-:W-:Y:S01]  /*9f30*/  IMAD.WIDE.U32 R10, R7, c[0x0][0x180], RZ ;  /* 0x00006000070a7a25 */ /* 0x000fe200078e00ff */
[----:B------:R-:W-:Y:S03]  /*9f40*/  SHF.R.S32.HI R5, RZ, 0x1f, R7 ;  /* 0x0000001fff057819 */ /* 0x000fe60000011407 */
[----:B------:R-:W-:Y:S02]  /*9f50*/  IMAD R3, R4, c[0x0][0x1a0], RZ ;  /* 0x0000680004037a24 */ /* 0x000fe400078e02ff */
[----:B------:R-:W-:Y:S02]  /*9f60*/  IMAD R2, R5, c[0x0][0x180], RZ ;  /* 0x0000600005027a24 */ /* 0x000fe400078e02ff */
[----:B------:R-:W-:Y:S02]  /*9f70*/  IMAD R3, R0, c[0x0][0x1a4], R3 ;  /* 0x0000690000037a24 */ /* 0x000fe400078e0203 */
[----:B------:R-:W-:Y:S02]  /*9f80*/  IMAD R2, R7, c[0x0][0x184], R2 ;  /* 0x0000610007027a24 */ /* 0x000fe400078e0202 */
[----:B------:R-:W-:Y:S02]  /*9f90*/  IMAD.IADD R9, R9, 0x1, R3 ;  /* 0x0000000109097824 */ /* 0x000fe400078e0203 */
[----:B------:R-:W-:Y:S02]  /*9fa0*/  IMAD.IADD R11, R11, 0x1, R2 ;  /* 0x000000010b0b7824 */ /* 0x000fe400078e0202 */
[----:B------:R-:W-:Y:S02]  /*9fb0*/  IMAD R2, R5, c[0x0][0x188], RZ ;  /* 0x0000620005027a24 */ /* 0x000fe400078e02ff */
[----:B------:R-:W-:Y:S02]  /*9fc0*/  IMAD R3, R4, c[0x0][0x198], RZ ;  /* 0x0000660004037a24 */ /* 0x000fe400078e02ff */
[C---:B------:R-:W-:Y:S04]  /*9fd0*/  IMAD.WIDE.U32 R8, R7.reuse, c[0x0][0x188], R8 ;  /* 0x0000620007087a25 */ /* 0x040fe800078e0008 */
        /* <DEDUP_REMOVED lines=10> */
.L_x_1984:
[----:B------:R-:W-:Y:S02]  /*a080*/  IMAD.MOV.U32 R2, RZ, RZ, c[0x0][0x1a0] ;  /* 0x00006800ff027624 */ /* 0x000fe400078e00ff */
[----:B------:R-:W-:Y:S02]  /*a090*/  IMAD.MOV.U32 R0, RZ, RZ, c[0x0][0x198] ;  /* 0x00006600ff007624 */ /* 0x000fe400078e00ff */
[----:B------:R-:W-:Y:S02]  /*a0a0*/  IMAD.U32 R3, R2, -0x80, RZ ;  /* 0xffffff8002037824 */ /* 0x000fe400078e00ff */
[----:B----4-:R-:W-:Y:S03]  /*a0b0*/  IMAD.U32 R5, R0, -0x80, RZ ;  /* 0xffffff8000057824 */ /* 0x010fe600078e00ff */
[----:B------:R-:W-:Y:S02]  /*a0c0*/  LEA R104, P1, R3, R104, 0x1 ;  /* 0x0000006803687211 */ /* 0x000fe400078208ff */
[----:B------:R-:W-:Y:S02]  /*a0d0*/  LEA R102, P0, R5, R102, 0x1 ;  /* 0x0000006605667211 */ /* 0x000fe400078008ff */
[----:B------:R-:W-:Y:S02]  /*a0e0*/  LEA.HI.X.SX32 R105, R3, R105, 0x1, P1 ;  /* 0x0000006903697211 */ /* 0x000fe400008f0eff */
[----:B------:R-:W-:Y:S02]  /*a0f0*/  LEA.HI.X.SX32 R103, R5, R103, 0x1, P0 ;  /* 0x0000006705677211 */ /* 0x000fe400000f0eff */
.L_x_1985:
[----:B------:R-:W-:Y:S04]  /*a100*/  IADD3 R13, R13, -0x1, RZ ;  /* 0xffffffff0d0d7810 */ /* 0x000fe80007ffe0ff */
[----:B------:R-:W-:Y:S11]  /*a110*/  ISETP.GT.AND P0, PT, R13, R70, PT ;  /* 0x000000460d00720c */ /* 0x000ff60003f04270 */
[----:B------:R-:W-:Y:S02]  /*a120*/  @!UPT UIADD3 URZ, URZ, URZ, URZ ;  /* 0x0000003f3f3ff290 */ /* 0x000fe4000fffe03f */
[----:B------:R-:W-:-:S05]  /*a130*/  @P0 BRA `(.L_x_1986) ;  /* 0xffff808000000947 */ /* 0x000fca000383ffff */
.L_x_1940:
        /* <DEDUP_REMOVED lines=13> */
[----:B----4-:R-:W-:Y:S01]  /*a210*/  LEA R24, P1, R146, c[0x0][0x160], 0x1 ;  /* 0x0000580092187a11 */ /* 0x010fe200078208ff */
[----:B------:R-:W-:Y:S01]  /*a220*/  IMAD.IADD R3, R150, 0x1, -R65 ;  /* 0x0000000196037824 */ /* 0x000fe200078e0a41 */
[C---:B------:R-:W-:Y:S01]  /*a230*/  IADD3 R2, P0, R146.reuse, UR4, RZ ;  /* 0x0000000492027c10 */ /* 0x040fe2000ff1e0ff */
[----:B------:R-:W-:Y:S01]  /*a240*/  ULDC.U8 UR4, c[0x0][0x313] ;  /* 0x0000c4c000047ab9 */ /* 0x000fe20000000000 */
[----:B------:R-:W-:Y:S02]  /*a250*/  LEA.HI.X R25, R146, c[0x0][0x164], R71, 0x1, P1 ;  /* 0x0000590092197a11 */ /* 0x000fe400008f0c47 */
[----:B------:R-:W-:Y:S02]  /*a260*/  IADD3.X R71, R71, UR5, RZ, P0, !PT ;  /* 0x0000000547477c10 */ /* 0x000fe400087fe4ff */
[----:B------:R-:W-:Y:S02]  /*a270*/  ISETP.NE.AND P0, PT, RZ, UR4, PT ;  /* 0x00000004ff007c0c */ /* 0x000fe4000bf05270 */
[----:B------:R-:W-:-:S02]  /*a280*/  LEA R16, P3, R2, c[0x0][0x160], 0x1 ;  /* 0x0000580002107a11 */ /* 0x000fc400078608ff */
[----:B------:R-:W-:Y:S02]  /*a290*/  ISETP.GE.AND P1, PT, R148, R3, PT ;  /* 0x000000039400720c */ /* 0x000fe40003f26270 */
[----:B------:R-:W-:Y:S02]  /*a2a0*/  LEA.HI.X R17, R2, c[0x0][0x164], R71, 0x1, P3 ;  /* 0x0000590002117a11 */ /* 0x000fe400018f0c47 */
[----:B------:R-:W-:Y:S02]  /*a2b0*/  ISETP.GT.AND P1, PT, R62, -0x4, !P1 ;  /* 0xfffffffc3e00780c */ /* 0x000fe40004f24270 */
[----:B--2---:R-:W-:-:S05]  /*a2c0*/  IADD3 R0, R0, R72, R65 ;  /* 0x0000004800007210 */ /* 0x004fca0007ffe041 */
[----:B------:R-:W-:-:S05]  /*a2d0*/  IMAD R4, R133, R0, RZ ;  /* 0x0000000085047224 */ /* 0x000fca00078e02ff */
[-C--:B------:R-:W-:Y:S02]  /*a2e0*/  IADD3 R20, P5, R135, R4.reuse, RZ ;  /* 0x0000000487147210 */ /* 0x080fe40007fbe0ff */
[----:B------:R-:W-:Y:S02]  /*a2f0*/  IADD3 R0, P4, R134, R4, RZ ;  /* 0x0000000486007210 */ /* 0x000fe40007f9e0ff */
[----:B------:R-:W-:-:S05]  /*a300*/  SHF.R.S32.HI R4, RZ, 0x1f, R4 ;  /* 0x0000001fff047819 */ /* 0x000fca0000011404 */
[--C-:B------:R-:W-:Y:S02]  /*a310*/  IMAD.X R124, R124, 0x1, R4.reuse, P5 ;  /* 0x000000017c7c7824 */ /* 0x100fe400028e0604 */
[----:B------:R-:W-:Y:S01]  /*a320*/  IMAD.X R2, R123, 0x1, R4, P4 ;  /* 0x000000017b027824 */ /* 0x000fe200020e0604 */
[----:B------:R-:W-:Y:S05]  /*a330*/  @!P0 BRA `(.L_x_1989) ;  /* 0x000012c000008947 */ /* 0x000fea0003800000 */
[----:B------:R-:W-:Y:S01]  /*a340*/  BSSY B1, `(.L_x_1990) ;  /* 0x0000092000017945 */ /* 0x000fe20003800000 */
[----:B------:R-:W-:Y:S05]  /*a350*/  @!P1 BRA `(.L_x_1991) ;  /* 0x0000090000009947 */ /* 0x000fea0003800000 */
[----:B------:R1:W5:Y:S01]  /*a360*/  LDG.E.128 R12, [R24.64] ;  /* 0x00000006180c7981 */ /* 0x000362000c1e1d00 */
        /* <DEDUP_REMOVED lines=8> */
[----:B------:R-:W-:Y:S05]  /*a3f0*/  @P3 BRA `(.L_x_1993) ;  /* 0x0000029000003947 */ /* 0x000fea0003800000 */
[----:B------:R-:W2:Y:S04]  /*a400*/  LDG.E.64 R4, [R28.64] ;  /* 0x000000061c047981 */ /* 0x000ea8000c1e1b00 */
[----:B------:R-:W3:Y:S01]  /*a410*/  LDG.E.64 R6, [R22.64] ;  /* 0x0000000616067981 */ /* 0x000ee2000c1e1b00 */
[----:B-----5:R-:W-:-:S02]  /*a420*/  MOV R0, R13 ;  /* 0x0000000d00007202 */ /* 0x020fc40000000f00 */
[----:B------:R-:W-:Y:S02]  /*a430*/  MOV R13, R15 ;  /* 0x0000000f000d7202 */ /* 0x000fe40000000f00 */
[----:B------:R-:W-:Y:S01]  /*a440*/  MOV R21, R14 ;  /* 0x0000000e00157202 */ /* 0x000fe20000000f00 */
[--C-:B------:R-:W-:Y:S02]  /*a450*/  HADD2.F32 R26, -RZ, R0.reuse.H0_H0 ;  /* 0x20000000ff1a7230 */ /* 0x100fe40000004100 */
[----:B------:R-:W-:Y:S02]  /*a460*/  HADD2.F32 R15, -RZ, R0.H1_H1 ;  /* 0x30000000ff0f7230 */ /* 0x000fe40000004100 */
[--C-:B------:R-:W-:Y:S02]  /*a470*/  HADD2.F32 R14, -RZ, R13.reuse.H0_H0 ;  /* 0x2000000dff0e7230 */ /* 0x100fe40000004100 */
[----:B------:R-:W-:Y:S02]  /*a480*/  HADD2.F32 R13, -RZ, R13.H1_H1 ;  /* 0x3000000dff0d7230 */ /* 0x000fe40000004100 */
[----:B--2---:R-:W-:-:S02]  /*a490*/  HADD2.F32 R8, -RZ, R4.H1_H1 ;  /* 0x30000004ff087230 */ /* 0x004fc40000004100 */
        /* <DEDUP_REMOVED lines=8> */
[C---:B------:R-:W-:Y:S01]  /*a520*/  FMUL.FTZ R0, R14.reuse, R0 ;  /* 0x000000000e007220 */ /* 0x040fe20000410000 */
[----:B------:R-:W-:Y:S01]  /*a530*/  HADD2.F32 R6, -RZ, R6.H0_H0 ;  /* 0x20000006ff067230 */ /* 0x000fe20000004100 */
[----:B------:R-:W-:-:S02]  /*a540*/  FFMA.FTZ R2, R14, R11, -R2 ;  /* 0x0000000b0e027223 */ /* 0x000fc40000010802 */
[-C--:B------:R-:W-:Y:S01]  /*a550*/  FFMA.FTZ R8, R15, R10.reuse, R8 ;  /* 0x0000000a0f087223 */ /* 0x080fe20000010008 */
[--C-:B------:R-:W-:Y:S01]  /*a560*/  HADD2.F32 R15, -RZ, R12.reuse.H1_H1 ;  /* 0x3000000cff0f7230 */ /* 0x100fe20000004100 */
[----:B------:R-:W-:Y:S01]  /*a570*/  FFMA.FTZ R11, R13, R11, R0 ;  /* 0x0000000b0d0b7223 */ /* 0x000fe20000010000 */
[----:B------:R-:W-:Y:S01]  /*a580*/  HADD2.F32 R13, -RZ, R12.H0_H0 ;  /* 0x2000000cff0d7230 */ /* 0x000fe20000004100 */
[----:B------:R-:W-:Y:S01]  /*a590*/  FFMA.FTZ R9, R26, R10, -R9 ;  /* 0x0000000a1a097223 */ /* 0x000fe20000010809 */
[--C-:B------:R-:W-:Y:S02]  /*a5a0*/  HADD2.F32 R10, -RZ, R21.reuse.H1_H1 ;  /* 0x30000015ff0a7230 */ /* 0x100fe40000004100 */
[----:B------:R-:W-:Y:S01]  /*a5b0*/  HADD2.F32 R0, -RZ, R21.H0_H0 ;  /* 0x20000015ff007230 */ /* 0x000fe20000004100 */
[-C--:B------:R-:W-:Y:S01]  /*a5c0*/  FMUL.FTZ R12, R13, R4.reuse ;  /* 0x000000040d0c7220 */ /* 0x080fe20000410000 */
[----:B------:R-:W-:Y:S01]  /*a5d0*/  HADD2.F32 R21, -RZ, R7.H0_H0 ;  /* 0x20000007ff157230 */ /* 0x000fe20000004100 */
[----:B------:R-:W-:-:S02]  /*a5e0*/  FMUL.FTZ R7, R15, R4 ;  /* 0x000000040f077220 */ /* 0x000fc40000410000 */
[-C--:B------:R-:W-:Y:S02]  /*a5f0*/  FMUL.FTZ R4, R10, R5.reuse ;  /* 0x000000050a047220 */ /* 0x080fe40000410000 */
[----:B------:R-:W-:Y:S02]  /*a600*/  FMUL.FTZ R5, R0, R5 ;  /* 0x0000000500057220 */ /* 0x000fe40000410000 */
[-C--:B------:R-:W-:Y:S01]  /*a610*/  FFMA.FTZ R7, R13, R6.reuse, -R7 ;  /* 0x000000060d077223 */ /* 0x080fe20000010807 */
[----:B------:R-:W-:Y:S01]  /*a620*/  F2FP.PACK_AB R13, R8, R9 ;  /* 0x00000009080d723e */ /* 0x000fe200000000ff */
[----:B------:R-:W-:Y:S01]  /*a630*/  FFMA.FTZ R12, R15, R6, R12 ;  /* 0x000000060f0c7223 */ /* 0x000fe2000001000c */
[----:B------:R-:W-:Y:S01]  /*a640*/  F2FP.PACK_AB R15, R11, R2 ;  /* 0x000000020b0f723e */ /* 0x000fe200000000ff */
[-C--:B------:R-:W-:Y:S02]  /*a650*/  FFMA.FTZ R4, R0, R21.reuse, -R4 ;  /* 0x0000001500047223 */ /* 0x080fe40000010804 */
[----:B------:R-:W-:Y:S01]  /*a660*/  FFMA.FTZ R5, R10, R21, R5 ;  /* 0x000000150a057223 */ /* 0x000fe20000010005 */
[----:B------:R-:W-:-:S04]  /*a670*/  F2FP.PACK_AB R12, R12, R7 ;  /* 0x000000070c0c723e */ /* 0x000fc800000000ff */
[----:B------:R-:W-:Y:S02]  /*a680*/  F2FP.PACK_AB R14, R5, R4 ;  /* 0x00000004050e723e */ /* 0x000fe400000000ff */
.L_x_1993:
[----:B------:R-:W-:Y:S05]  /*a690*/  BSYNC B0 ;  /* 0x0000000000007941 */ /* 0x000fea0003800000 */
.L_x_1992:
[----:B------:R2:W5:Y:S01]  /*a6a0*/  LDG.E.128 R8, [R24.64+0x40] ;  /* 0x0000400618087981 */ /* 0x000562000c1e1d00 */
[----:B------:R-:W-:Y:S01]  /*a6b0*/  IADD3 R0, R18, 0x20, RZ ;  /* 0x0000002012007810 */ /* 0x000fe20007ffe0ff */
[----:B------:R-:W-:Y:S02]  /*a6c0*/  BSSY B0, `(.L_x_1994) ;  /* 0x000002b000007945 */ /* 0x000fe40003800000 */
[----:B-----5:R2:W-:Y:S01]  /*a6d0*/  STS.128 [R158], R12 ;  /* 0x0000000c9e007388 */ /* 0x0205e20000000c00 */
[----:B------:R-:W-:-:S13]  /*a6e0*/  ISETP.GE.AND P0, PT, R0, c[0x0][0x230], PT ;  /* 0x00008c0000007a0c */ /* 0x000fda0003f06270 */
[----:B------:R-:W-:Y:S05]  /*a6f0*/  @P0 BRA `(.L_x_1995) ;  /* 0x0000027000000947 */ /* 0x000fea0003800000 */
[----:B------:R-:W3:Y:S04]  /*a700*/  LDG.E.64 R4, [R28.64+0x20] ;  /* 0x000020061c047981 */ /* 0x000ee8000c1e1b00 */
[----:B------:R-:W4:Y:S01]  /*a710*/  LDG.E.64 R6, [R22.64+0x20] ;  /* 0x0000200616067981 */ /* 0x000f22000c1e1b00 */
[--C-:B------:R-:W-:Y:S01]  /*a720*/  HADD2.F32 R27, -RZ, R9.reuse.H0_H0 ;  /* 0x20000009ff1b7230 */ /* 0x100fe20000004100 */
[----:B--2---:R-:W-:Y:S01]  /*a730*/  MOV R15, R10 ;  /* 0x0000000a000f7202 */ /* 0x004fe20000000f00 */
[----:B------:R-:W-:Y:S02]  /*a740*/  HADD2.F32 R21, -RZ, R9.H1_H1 ;  /* 0x30000009ff157230 */ /* 0x000fe40000004100 */
[--C-:B------:R-:W-:Y:S02]  /*a750*/  HADD2.F32 R13, -RZ, R11.reuse.H1_H1 ;  /* 0x3000000bff0d7230 */ /* 0x100fe40000004100 */
[----:B------:R-:W-:-:S02]  /*a760*/  HADD2.F32 R14, -RZ, R11.H0_H0 ;  /* 0x2000000bff0e7230 */ /* 0x000fc40000004100 */
[----:B---3--:R-:W-:Y:S02]  /*a770*/  HADD2.F32 R2, -RZ, R4.H1_H1 ;  /* 0x30000004ff027230 */ /* 0x008fe40000004100 */
[----:B------:R-:W-:Y:S02]  /*a780*/  HADD2.F32 R0, -RZ, R5.H1_H1 ;  /* 0x30000005ff007230 */ /* 0x000fe40000004100 */
[----:B----4-:R-:W-:Y:S01]  /*a790*/  HADD2.F32 R11, -RZ, R7.H1_H1 ;  /* 0x30000007ff0b7230 */ /* 0x010fe20000004100 */
[-C--:B------:R-:W-:Y:S01]  /*a7a0*/  FMUL.FTZ R10, R21, R2.reuse ;  /* 0x00000002150a7220 */ /* 0x080fe20000410000 */
[----:B------:R-:W-:Y:S01]  /*a7b0*/  HADD2.F32 R12, -RZ, R6.H1_H1 ;  /* 0x30000006ff0c7230 */ /* 0x000fe20000004100 */
[----:B------:R-:W-:Y:S01]  /*a7c0*/  FMUL.FTZ R9, R27, R2 ;  /* 0x000000021b097220 */ /* 0x000fe20000410000 */
[----:B------:R-:W-:Y:S01]  /*a7d0*/  HADD2.F32 R4, -RZ, R4.H0_H0 ;  /* 0x20000004ff047230 */ /* 0x000fe20000004100 */
[-C--:B------:R-:W-:Y:S01]  /*a7e0*/  FMUL.FTZ R2, R13, R0.reuse ;  /* 0x000000000d027220 */ /* 0x080fe20000410000 */
        /* <DEDUP_REMOVED lines=13> */
[----:B------:R-:W-:Y:S01]  /*a8c0*/  FMUL.FTZ R7, R21, R4 ;  /* 0x0000000415077220 */ /* 0x000fe20000410000 */
[----:B------:R-:W-:Y:S01]  /*a8d0*/  F2FP.PACK_AB R9, R9, R10 ;  /* 0x0000000a0909723e */ /* 0x000fe200000000ff */
[-C--:B------:R-:W-:Y:S01]  /*a8e0*/  FMUL.FTZ R4, R8, R5.reuse ;  /* 0x0000000508047220 */ /* 0x080fe20000410000 */
[----:B------:R-:W-:Y:S01]  /*a8f0*/  F2FP.PACK_AB R11, R11, R2 ;  /* 0x000000020b0b723e */ /* 0x000fe200000000ff */
[----:B------:R-:W-:-:S02]  /*a900*/  FMUL.FTZ R5, R0, R5 ;  /* 0x0000000500057220 */ /* 0x000fc40000410000 */
[-C--:B------:R-:W-:Y:S02]  /*a910*/  FFMA.FTZ R7, R13, R6.reuse, -R7 ;  /* 0x000000060d077223 */ /* 0x080fe40000010807 */
[----:B------:R-:W-:Y:S02]  /*a920*/  FFMA.FTZ R12, R21, R6, R12 ;  /* 0x00000006150c7223 */ /* 0x000fe4000001000c */
[-C--:B------:R-:W-:Y:S02]  /*a930*/  FFMA.FTZ R4, R0, R15.reuse, -R4 ;  /* 0x0000000f00047223 */ /* 0x080fe40000010804 */
[----:B------:R-:W-:Y:S01]  /*a940*/  FFMA.FTZ R5, R8, R15, R5 ;  /* 0x0000000f08057223 */ /* 0x000fe20000010005 */
[----:B------:R-:W-:-:S04]  /*a950*/  F2FP.PACK_AB R8, R12, R7 ;  /* 0x000000070c08723e */ /* 0x000fc800000000ff */
[----:B------:R-:W-:Y:S02]  /*a960*/  F2FP.PACK_AB R10, R5, R4 ;  /* 0x00000004050a723e */ /* 0x000fe400000000ff */
.L_x_1995:
[----:B------:R-:W-:Y:S05]  /*a970*/  BSYNC B0 ;  /* 0x0000000000007941 */ /* 0x000fea0003800000 */
.L_x_1994:
[----:B-12---:R-:W5:Y:S01]  /*a980*/  LDG.E.128 R24, [R24.64+0x80] ;  /* 0x0000800618187981 */ /* 0x006f62000c1e1d00 */
[----:B------:R-:W-:Y:S01]  /*a990*/  IADD3 R0, R18, 0x40, RZ ;  /* 0x0000004012007810 */ /* 0x000fe20007ffe0ff */
[----:B------:R-:W-:Y:S02]  /*a9a0*/  BSSY B0, `(.L_x_1996) ;  /* 0x000002a000007945 */ /* 0x000fe40003800000 */
[----:B------:R1:W-:Y:S01]  /*a9b0*/  STS.128 [R158+0x1000], R8 ;  /* 0x001000089e007388 */ /* 0x0003e20000000c00 */
[----:B------:R-:W-:-:S13]  /*a9c0*/  ISETP.GE.AND P0, PT, R0, c[0x0][0x230], PT ;  /* 0x00008c0000007a0c */ /* 0x000fda0003f06270 */
[----:B------:R-:W-:Y:S05]  /*a9d0*/  @P0 BRA `(.L_x_1997) ;  /* 0x0000026000000947 */ /* 0x000fea0003800000 */
[----:B------:R-:W2:Y:S04]  /*a9e0*/  LDG.E.64 R4, [R28.64+0x40] ;  /* 0x000040061c047981 */ /* 0x000ea8000c1e1b00 */
[----:B------:R-:W3:Y:S01]  /*a9f0*/  LDG.E.64 R6, [R22.64+0x40] ;  /* 0x0000400616067981 */ /* 0x000ee2000c1e1b00 */
[----:B-----5:R-:W-:Y:S02]  /*aa00*/  HADD2.F32 R15, -RZ, R25.H1_H1 ;  /* 0x30000019ff0f7230 */ /* 0x020fe40000004100 */
[----:B------:R-:W-:Y:S02]  /*aa10*/  HADD2.F32 R12, -RZ, R27.H1_H1 ;  /* 0x3000001bff0c7230 */ /* 0x000fe40000004100 */
[----:B------:R-:W-:Y:S02]  /*aa20*/  HADD2.F32 R14, -RZ, R25.H0_H0 ;  /* 0x20000019ff0e7230 */ /* 0x000fe40000004100 */
[----:B------:R-:W-:-:S02]  /*aa30*/  HADD2.F32 R13, -RZ, R27.H0_H0 ;  /* 0x2000001bff0d7230 */ /* 0x000fc40000004100 */
[----:B-12---:R-:W-:Y:S02]  /*aa40*/  HADD2.F32 R8, -RZ, R4.H1_H1 ;  /* 0x30000004ff087230 */ /* 0x006fe40000004100 */
        /* <DEDUP_REMOVED lines=10> */
[-C--:B------:R-:W-:Y:S01]  /*aaf0*/  FFMA.FTZ R2, R13, R11.reuse, -R2 ;  /* 0x0000000b0d027223 */ /* 0x080fe20000010802 */
[--C-:B------:R-:W-:Y:S01]  /*ab00*/  HADD2.F32 R13, -RZ, R24.reuse.H0_H0 ;  /* 0x20000018ff0d7230 */ /* 0x100fe20000004100 */
[-C--:B------:R-:W-:Y:S01]  /*ab10*/  FFMA.FTZ R8, R15, R10.reuse, R8 ;  /* 0x0000000a0f087223 */ /* 0x080fe20000010008 */
[----:B------:R-:W-:Y:S01]  /*ab20*/  HADD2.F32 R15, -RZ, R24.H1_H1 ;  /* 0x30000018ff0f7230 */ /* 0x000fe20000004100 */
[----:B------:R-:W-:Y:S01]  /*ab30*/  FFMA.FTZ R11, R12, R11, R0 ;  /* 0x0000000b0c0b7223 */ /* 0x000fe20000010000 */
[--C-:B------:R-:W-:Y:S01]  /*ab40*/  HADD2.F32 R0, -RZ, R26.reuse.H0_H0 ;  /* 0x2000001aff007230 */ /* 0x100fe20000004100 */
[----:B------:R-:W-:Y:S01]  /*ab50*/  FFMA.FTZ R9, R14, R10, -R9 ;  /* 0x0000000a0e097223 */ /* 0x000fe20000010809 */
[----:B------:R-:W-:Y:S01]  /*ab60*/  HADD2.F32 R26, -RZ, R26.H1_H1 ;  /* 0x3000001aff1a7230 */ /* 0x000fe20000004100 */
        /* <DEDUP_REMOVED lines=13> */
.L_x_1997:
[----:B------:R-:W-:Y:S05]  /*ac40*/  BSYNC B0 ;  /* 0x0000000000007941 */ /* 0x000fea0003800000 */
.L_x_1996:
[----:B-----5:R2:W-:Y:S02]  /*ac50*/  STS.128 [R158+0x2000], R24 ;  /* 0x002000189e007388 */ /* 0x0205e40000000c00 */
.L_x_1991:
[----:B------:R-:W-:Y:S05]  /*ac60*/  BSYNC B1 ;  /* 0x0000000000017941 */ /* 0x000fea0003800000 */
.L_x_1990:
[----:B--2---:R-:W-:-:S04]  /*ac70*/  IADD3 R24, R148, 0x20, RZ ;  /* 0x0000002094187810 */ /* 0x004fc80007ffe0ff */
[----:B------:R-:W-:-:S04]  /*ac80*/  ISETP.GE.AND P0, PT, R24, R3, PT ;  /* 0x000000031800720c */ /* 0x000fc80003f06270 */
[----:B------:R-:W-:-:S13]  /*ac90*/  ISETP.LT.OR P0, PT, R62, -0x83, P0 ;  /* 0xffffff7d3e00780c */ /* 0x000fda0000701670 */
[----:B------:R-:W-:Y:S05]  /*aca0*/  @P0 BRA `(.L_x_1998) ;  /* 0x00002c6000000947 */ /* 0x000fea0003800000 */
[----:B-1----:R1:W5:Y:S01]  /*acb0*/  LDG.E.128 R8, [R16.64] ;  /* 0x0000000610087981 */ /* 0x002362000c1e1d00 */
[C---:B------:R-:W-:Y:S01]  /*acc0*/  IADD3 R0, P0, R137.reuse, R20, RZ ;  /* 0x0000001489007210 */ /* 0x040fe20007f1e0ff */
[----:B------:R-:W-:Y:S03]  /*acd0*/  BSSY B0, `(.L_x_1999) ;  /* 0x0000033000007945 */ /* 0x000fe60003800000 */
[----:B------:R-:W-:Y:S01]  /*ace0*/  LEA.HI.X.SX32 R137, R137, R124, 0x1, P0 ;  /* 0x0000007c89897211 */ /* 0x000fe200000f0eff */
[----:B------:R-:W-:Y:S01]  /*acf0*/  IMAD.SHL.U32 R20, R0, 0x2, RZ ;  /* 0x0000000200147824 */ /* 0x000fe200078e00ff */
[----:B------:R-:W-:Y:S02]  /*ad00*/  ISETP.GE.AND P0, PT, R18, c[0x0][0x230], PT ;  /* 0x00008c0012007a0c */ /* 0x000fe40003f06270 */
[----:B------:R-:W-:Y:S02]  /*ad10*/  SHF.L.U64.HI R0, R0, 0x1, R137 ;  /* 0x0000000100007819 */ /* 0x000fe40000010289 */
[----:B------:R-:W-:-:S02]  /*ad20*/  IADD3 R6, P3, R20, c[0x0][0x2a8], RZ ;  /* 0x0000aa0014067a10 */ /* 0x000fc40007f7e0ff */
[----:B------:R-:W-:Y:S02]  /*ad30*/  IADD3 R20, P1, R20, c[0x0][0x2b0], RZ ;  /* 0x0000ac0014147a10 */ /* 0x000fe40007f3e0ff */
[C---:B------:R-:W-:Y:S02]  /*ad40*/  IADD3.X R7, R0.reuse, c[0x0][0x2ac], RZ, P3, !PT ;  /* 0x0000ab0000077a10 */ /* 0x040fe40001ffe4ff */
[----:B------:R-:W-:-:S03]  /*ad50*/  IADD3.X R21, R0, c[0x0][0x2b4], RZ, P1, !PT ;  /* 0x0000ad0000157a10 */ /* 0x000fc60000ffe4ff */
[----:B------:R-:W-:Y:S05]  /*ad60*/  @P0 BRA `(.L_x_2000) ;  /* 0x0000029000000947 */ /* 0x000fea0003800000 */
[----:B------:R-:W2:Y:S04]  /*ad70*/  LDG.E.64 R2, [R20.64] ;  /* 0x0000000614027981 */ /* 0x000ea8000c1e1b00 */
[----:B------:R-:W3:Y:S01]  /*ad80*/  LDG.E.64 R4, [R6.64] ;  /* 0x0000000606047981 */ /* 0x000ee2000c1e1b00 */
        /* <DEDUP_REMOVED lines=39> */
.L_x_2000:
[----:B------:R-:W-:Y:S05]  /*b000*/  BSYNC B0 ;  /* 0x0000000000007941 */ /* 0x000fea0003800000 */
.L_x_1999:
[----:B------:R2:W5:Y:S01]  /*b010*/  LDG.E.128 R12, [R16.64+0x40] ;  /* 0x00004006100c7981 */ /* 0x000562000c1e1d00 */
[----:B------:R-:W-:Y:S01]  /*b020*/  IADD3 R0, R18, 0x20, RZ ;  /* 0x0000002012007810 */ /* 0x000fe20007ffe0ff */
[----:B------:R-:W-:Y:S02]  /*b030*/  BSSY B0, `(.L_x_2001) ;  /* 0x000002c000007945 */ /* 0x000fe40003800000 */
[----:B-----5:R2:W-:Y:S01]  /*b040*/  STS.128 [R158+0x800], R8 ;  /* 0x000800089e007388 */ /* 0x0205e20000000c00 */
[----:B------:R-:W-:-:S13]  /*b050*/  ISETP.GE.AND P0, PT, R0, c[0x0][0x230], PT ;  /* 0x00008c0000007a0c */ /* 0x000fda0003f06270 */
[----:B------:R-:W-:Y:S05]  /*b060*/  @P0 BRA `(.L_x_2002) ;  /* 0x0000028000000947 */ /* 0x000fea0003800000 */
[----:B------:R-:W3:Y:S04]  /*b070*/  LDG.E.64 R2, [R20.64+0x20] ;  /* 0x0000200614027981 */ /* 0x000ee8000c1e1b00 */
[----:B------:R-:W4:Y:S01]  /*b080*/  LDG.E.64 R4, [R6.64+0x20] ;  /* 0x0000200606047981 */ /* 0x000f22000c1e1b00 */
[----:B------:R-:W-:Y:S01]  /*b090*/  MOV R0, R15 ;  /* 0x0000000f00007202 */ /* 0x000fe20000000f00 */
[--C-:B------:R-:W-:Y:S01]  /*b0a0*/  HADD2.F32 R26, -RZ, R13.reuse.H1_H1 ;  /* 0x3000000dff1a7230 */ /* 0x100fe20000004100 */
[----:B------:R-:W-:Y:S01]  /*b0b0*/  MOV R22, R14 ;  /* 0x0000000e00167202 */ /* 0x000fe20000000f00 */
[----:B------:R-:W-:Y:S02]  /*b0c0*/  HADD2.F32 R23, -RZ, R13.H0_H0 ;  /* 0x2000000dff177230 */ /* 0x000fe40000004100 */
[----:B------:R-:W-:-:S02]  /*b0d0*/  HADD2.F32 R15, -RZ, R0.H0_H0 ;  /* 0x20000000ff0f7230 */ /* 0x000fc40000004100 */
[----:B------:R-:W-:Y:S02]  /*b0e0*/  HADD2.F32 R14, -RZ, R0.H1_H1 ;  /* 0x30000000ff0e7230 */ /* 0x000fe40000004100 */
[----:B--23--:R-:W-:Y:S02]  /*b0f0*/  HADD2.F32 R9, -RZ, R2.H1_H1 ;  /* 0x30000002ff097230 */ /* 0x00cfe40000004100 */
[----:B------:R-:W-:Y:S02]  /*b100*/  HADD2.F32 R0, -RZ, R3.H1_H1 ;  /* 0x30000003ff007230 */ /* 0x000fe40000004100 */
[----:B----4-:R-:W-:Y:S01]  /*b110*/  HADD2.F32 R11, -RZ, R5.H1_H1 ;  /* 0x30000005ff0b7230 */ /* 0x010fe20000004100 */
        /* <DEDUP_REMOVED lines=18> */
[----:B------:R-:W-:-:S02]  /*b240*/  FMUL.FTZ R12, R13, R2 ;  /* 0x000000020d0c7220 */ /* 0x000fc40000410000 */
[----:B------:R-:W-:Y:S01]  /*b250*/  FFMA.FTZ R5, R13, R4, -R5 ;  /* 0x000000040d057223 */ /* 0x000fe20000010805 */
[----:B------:R-:W-:Y:S01]  /*b260*/  F2FP.PACK_AB R13, R9, R10 ;  /* 0x0000000a090d723e */ /* 0x000fe200000000ff */
[-C--:B------:R-:W-:Y:S02]  /*b270*/  FMUL.FTZ R2, R22, R3.reuse ;  /* 0x0000000316027220 */ /* 0x080fe40000410000 */
[C---:B------:R-:W-:Y:S02]  /*b280*/  FMUL.FTZ R3, R0.reuse, R3 ;  /* 0x0000000300037220 */ /* 0x040fe40000410000 */
[----:B------:R-:W-:Y:S01]  /*b290*/  FFMA.FTZ R12, R15, R4, R12 ;  /* 0x000000040f0c7223 */ /* 0x000fe2000001000c */
[----:B------:R-:W-:Y:S01]  /*b2a0*/  F2FP.PACK_AB R15, R11, R8 ;  /* 0x000000080b0f723e */ /* 0x000fe200000000ff */
[-C--:B------:R-:W-:Y:S02]  /*b2b0*/  FFMA.FTZ R2, R0, R23.reuse, -R2 ;  /* 0x0000001700027223 */ /* 0x080fe40000010802 */
[----:B------:R-:W-:Y:S01]  /*b2c0*/  FFMA.FTZ R3, R22, R23, R3 ;  /* 0x0000001716037223 */ /* 0x000fe20000010003 */
[----:B------:R-:W-:-:S04]  /*b2d0*/  F2FP.PACK_AB R12, R12, R5 ;  /* 0x000000050c0c723e */ /* 0x000fc800000000ff */
[----:B------:R-:W-:Y:S02]  /*b2e0*/  F2FP.PACK_AB R14, R3, R2 ;  /* 0x00000002030e723e */ /* 0x000fe400000000ff */
.L_x_2002:
[----:B------:R-:W-:Y:S05]  /*b2f0*/  BSYNC B0 ;  /* 0x0000000000007941 */ /* 0x000fea0003800000 */
.L_x_2001:
[----:B--2---:R2:W5:Y:S01]  /*b300*/  LDG.E.128 R8, [R16.64+0x80] ;  /* 0x0000800610087981 */ /* 0x004562000c1e1d00 */
[----:B------:R-:W-:Y:S01]  /*b310*/  IADD3 R18, R18, 0x40, RZ ;  /* 0x0000004012127810 */ /* 0x000fe20007ffe0ff */
[----:B------:R-:W-:Y:S02]  /*b320*/  BSSY B0, `(.L_x_2003) ;  /* 0x000002b000007945 */ /* 0x000fe40003800000 */
[----:B------:R2:W-:Y:S01]  /*b330*/  STS.128 [R158+0x1800], R12 ;  /* 0x0018000c9e007388 */ /* 0x0005e20000000c00 */
[----:B------:R-:W-:-:S13]  /*b340*/  ISETP.GE.AND P0, PT, R18, c[0x0][0x230], PT ;  /* 0x00008c0012007a0c */ /* 0x000fda0003f06270 */
[----:B------:R-:W-:Y:S05]  /*b350*/  @P0 BRA `(.L_x_2004) ;  /* 0x0000027000000947 */ /* 0x000fea0003800000 */
[----:B------:R-:W3:Y:S04]  /*b360*/  LDG.E.64 R2, [R20.64+0x40] ;  /* 0x0000400614027981 */ /* 0x000ee8000c1e1b00 */
[----:B------:R-:W4:Y:S01]  /*b370*/  LDG.E.64 R4, [R6.64+0x40] ;  /* 0x0000400606047981 */ /* 0x000f22000c1e1b00 */
[----:B--2--5:R-:W-:Y:S01]  /*b380*/  HADD2.F32 R15, -RZ, R9.H1_H1 ;  /* 0x30000009ff0f7230 */ /* 0x024fe20000004100 */
[----:B------:R-:W-:Y:S01]  /*b390*/  MOV R14, R10 ;  /* 0x0000000a000e7202 */ /* 0x000fe20000000f00 */
[----:B------:R-:W-:Y:S02]  /*b3a0*/  HADD2.F32 R12, -RZ, R11.H1_H1 ;  /* 0x3000000bff0c7230 */ /* 0x000fe40000004100 */
[----:B-1----:R-:W-:Y:S02]  /*b3b0*/  HADD2.F32 R16, -RZ, R9.H0_H0 ;  /* 0x20000009ff107230 */ /* 0x002fe40000004100 */
[----:B------:R-:W-:-:S02]  /*b3c0*/  HADD2.F32 R13, -RZ, R11.H0_H0 ;  /* 0x2000000bff0d7230 */ /* 0x000fc40000004100 */
[----:B---3--:R-:W-:Y:S02]  /*b3d0*/  HADD2.F32 R17, -RZ, R2.H1_H1 ;  /* 0x30000002ff117230 */ /* 0x008fe40000004100 */
        /* <DEDUP_REMOVED lines=12> */
[--C-:B------:R-:W-:Y:S01]  /*b4a0*/  HADD2.F32 R13, -RZ, R8.reuse.H1_H1 ;  /* 0x30000008ff0d7230 */ /* 0x100fe20000004100 */
[----:B------:R-:W-:Y:S01]  /*b4b0*/  FFMA.FTZ R10, R15, R10, R7 ;  /* 0x0000000a0f0a7223 */ /* 0x000fe20000010007 */
[----:B------:R-:W-:Y:S01]  /*b4c0*/  HADD2.F32 R7, -RZ, R8.H0_H0 ;  /* 0x20000008ff077230 */ /* 0x000fe20000004100 */
[----:B------:R-:W-:Y:S01]  /*b4d0*/  FFMA.FTZ R11, R12, R11, R0 ;  /* 0x0000000b0c0b7223 */ /* 0x000fe20000010000 */
[--C-:B------:R-:W-:Y:S02]  /*b4e0*/  HADD2.F32 R0, -RZ, R14.reuse.H0_H0 ;  /* 0x2000000eff007230 */ /* 0x100fe40000004100 */
        /* <DEDUP_REMOVED lines=14> */
.L_x_2004:
[----:B------:R-:W-:Y:S05]  /*b5d0*/  BSYNC B0 ;  /* 0x0000000000007941 */ /* 0x000fea0003800000 */
.L_x_2003:
[----:B-----5:R3:W-:Y:S01]  /*b5e0*/  STS.128 [R158+0x2800], R8 ;  /* 0x002800089e007388 */ /* 0x0207e20000000c00 */
[----:B------:R-:W-:Y:S05]  /*b5f0*/  BRA `(.L_x_1998) ;  /* 0x0000231000007947 */ /* 0x000fea0003800000 */
.L_x_1989:
[----:B------:R-:W-:Y:S01]  /*b600*/  BSSY B1, `(.L_x_2005) ;  /* 0x000010c000017945 */ /* 0x000fe20003800000 */
[----:B------:R-:W-:Y:S05]  /*b610*/  @!P1 BRA `(.L_x_2006) ;  /* 0x000010a000009947 */ /* 0x000fea0003800000 */
        /* <DEDUP_REMOVED lines=15> */
[----:B------:R-:W2:Y:S01]  /*b710*/  LDG.E.128 R12, [R12.64] ;  /* 0x000000060c0c7981 */ /* 0x000ea2000c1e1d00 */
[----:B------:R-:W-:Y:S02]  /*b720*/  LEA.HI.X R7, R5, c[0x0][0x2b4], R4, 0x1, P1 ;  /* 0x0000ad0005077a11 */ /* 0x000fe400008f0c04 */
[----:B------:R-:W-:Y:S02]  /*b730*/  MOV R9, RZ ;  /* 0x000000ff00097202 */ /* 0x000fe40000000f00 */
[----:B------:R-:W-:-:S02]  /*b740*/  @P0 IADD3 R9, -R8, RZ, RZ ;  /* 0x000000ff08090210 */ /* 0x000fc40007ffe1ff */
[----:B------:R-:W3:Y:S02]  /*b750*/  LDG.E.128 R4, [R6.64] ;  /* 0x0000000606047981 */ /* 0x000ee4000c1e1d00 */
[----:B------:R-:W-:-:S04]  /*b760*/  IADD3 R8, P1, R9, R0, RZ ;  /* 0x0000000009087210 */ /* 0x000fc80007f3e0ff */
[----:B------:R-:W-:Y:S02]  /*b770*/  LEA.HI.X.SX32 R9, R9, R2, 0x1, P1 ;  /* 0x0000000209097211 */ /* 0x000fe400008f0eff */
[----:B------:R-:W-:-:S04]  /*b780*/  LEA R10, P1, R8, c[0x0][0x2a8], 0x1 ;  /* 0x0000aa00080a7a11 */ /* 0x000fc800078208ff */
[----:B------:R-:W-:-:S06]  /*b790*/  LEA.HI.X R11, R8, c[0x0][0x2ac], R9, 0x1, P1 ;  /* 0x0000ab00080b7a11 */ /* 0x000fcc00008f0c09 */
[----:B------:R-:W4:Y:S01]  /*b7a0*/  LDG.E.128 R8, [R10.64] ;  /* 0x000000060a087981 */ /* 0x000f22000c1e1d00 */
        /* <DEDUP_REMOVED lines=61> */
.L_x_2008:
[----:B------:R-:W-:Y:S05]  /*bb80*/  BSYNC B0 ;  /* 0x0000000000007941 */ /* 0x000fea0003800000 */
.L_x_2007:
[----:B------:R2:W5:Y:S01]  /*bb90*/  LDG.E.128 R12, [R24.64+0x40] ;  /* 0x00004006180c7981 */ /* 0x000562000c1e1d00 */
[----:B------:R-:W-:Y:S01]  /*bba0*/  IADD3 R4, R18, 0x20, RZ ;  /* 0x0000002012047810 */ /* 0x000fe20007ffe0ff */
[----:B------:R-:W-:Y:S02]  /*bbb0*/  BSSY B0, `(.L_x_2009) ;  /* 0x0000056000007945 */ /* 0x000fe40003800000 */
[----:B-----5:R2:W-:Y:S01]  /*bbc0*/  STS.128 [R158], R20 ;  /* 0x000000149e007388 */ /* 0x0205e20000000c00 */
[----:B------:R-:W-:-:S13]  /*bbd0*/  ISETP.GE.AND P0, PT, R4, c[0x0][0x230], PT ;  /* 0x00008c0004007a0c */ /* 0x000fda0003f06270 */
        /* <DEDUP_REMOVED lines=8> */
[----:B--2---:R-:W-:Y:S01]  /*bc60*/  IMAD.WIDE R20, R9, 0x2, R24 ;  /* 0x0000000209147825 */ /* 0x004fe200078e0218 */
[----:B------:R-:W-:Y:S02]  /*bc70*/  LEA.HI.X.SX32 R4, R7, R2, 0x1, P1 ;  /* 0x0000000207047211 */ /* 0x000fe400008f0eff */
[C---:B------:R-:W-:Y:S02]  /*bc80*/  LEA R6, P1, R5.reuse, c[0x0][0x2b0], 0x1 ;  /* 0x0000ac0005067a11 */ /* 0x040fe400078208ff */
[----:B------:R-:W-:Y:S01]  /*bc90*/  @P0 SHF.R.S32.HI R8, RZ, 0x1, R136 ;  /* 0x00000001ff080819 */ /* 0x000fe20000011488 */
[----:B------:R-:W2:Y:S01]  /*bca0*/  LDG.E.128 R20, [R20.64+0x40] ;  /* 0x0000400614147981 */ /* 0x000ea2000c1e1d00 */
[----:B------:R-:W-:Y:S02]  /*bcb0*/  LEA.HI.X R7, R5, c[0x0][0x2b4], R4, 0x1, P1 ;  /* 0x0000ad0005077a11 */ /* 0x000fe400008f0c04 */
[----:B------:R-:W-:Y:S02]  /*bcc0*/  MOV R9, RZ ;  /* 0x000000ff00097202 */ /* 0x000fe40000000f00 */
[----:B------:R-:W-:-:S02]  /*bcd0*/  @P0 IADD3 R9, -R8, RZ, RZ ;  /* 0x000000ff08090210 */ /* 0x000fc40007ffe1ff */
[----:B------:R-:W3:Y:S02]  /*bce0*/  LDG.E.128 R4, [R6.64+0x40] ;  /* 0x0000400606047981 */ /* 0x000ee4000c1e1d00 */
[----:B------:R-:W-:-:S04]  /*bcf0*/  IADD3 R8, P1, R9, R0, RZ ;  /* 0x0000000009087210 */ /* 0x000fc80007f3e0ff */
[----:B------:R-:W-:Y:S02]  /*bd00*/  LEA.HI.X.SX32 R9, R9, R2, 0x1, P1 ;  /* 0x0000000209097211 */ /* 0x000fe400008f0eff */
[----:B------:R-:W-:-:S04]  /*bd10*/  LEA R10, P1, R8, c[0x0][0x2a8], 0x1 ;  /* 0x0000aa00080a7a11 */ /* 0x000fc800078208ff */
[----:B------:R-:W-:-:S06]  /*bd20*/  LEA.HI.X R11, R8, c[0x0][0x2ac], R9, 0x1, P1 ;  /* 0x0000ab00080b7a11 */ /* 0x000fcc00008f0c09 */
[----:B------:R-:W4:Y:S01]  /*bd30*/  LDG.E.128 R8, [R10.64+0x40] ;  /* 0x000040060a087981 */ /* 0x000f22000c1e1d00 */
[----:B--2---:R-:W-:Y:S01]  /*bd40*/  MOV R26, R23 ;  /* 0x00000017001a7202 */ /* 0x004fe20000000f00 */
[----:B------:R-:W-:Y:S02]  /*bd50*/  HADD2.F32 R31, -RZ, R21.H0_H0 ;  /* 0x20000015ff1f7230 */ /* 0x000fe40000004100 */
[--C-:B---3--:R-:W-:Y:S02]  /*bd60*/  HADD2.F32 R23, -RZ, R4.reuse.H0_H0 ;  /* 0x20000004ff177230 */ /* 0x108fe40000004100 */
[----:B------:R-:W-:Y:S02]  /*bd70*/  HADD2.F32 R27, -RZ, R4.H1_H1 ;  /* 0x30000004ff1b7230 */ /* 0x000fe40000004100 */
[--C-:B------:R-:W-:Y:S01]  /*bd80*/  HADD2.F32 R4, -RZ, R5.reuse.H0_H0 ;  /* 0x20000005ff047230 */ /* 0x100fe20000004100 */
[----:B------:R-:W-:Y:S01]  /*bd90*/  @!P0 FADD.FTZ R23, -R23, -RZ ;  /* 0x800000ff17178221 */ /* 0x000fe20000010100 */
[----:B------:R-:W-:-:S02]  /*bda0*/  HADD2.F32 R28, -RZ, R5.H1_H1 ;  /* 0x30000005ff1c7230 */ /* 0x000fc40000004100 */
[----:B------:R-:W-:Y:S01]  /*bdb0*/  HADD2.F32 R30, -RZ, R20.H0_H0 ;  /* 0x20000014ff1e7230 */ /* 0x000fe20000004100 */
[----:B------:R-:W-:Y:S01]  /*bdc0*/  @!P0 FADD.FTZ R4, -R4, -RZ ;  /* 0x800000ff04048221 */ /* 0x000fe20000010100 */
[--C-:B------:R-:W-:Y:S02]  /*bdd0*/  HADD2.F32 R5, -RZ, R6.reuse.H0_H0 ;  /* 0x20000006ff057230 */ /* 0x100fe40000004100 */
[----:B------:R-:W-:Y:S02]  /*bde0*/  HADD2.F32 R29, -RZ, R6.H1_H1 ;  /* 0x30000006ff1d7230 */ /* 0x000fe40000004100 */
[----:B------:R-:W-:Y:S01]  /*bdf0*/  HADD2.F32 R6, -RZ, R7.H0_H0 ;  /* 0x20000007ff067230 */ /* 0x000fe20000004100 */
[----:B------:R-:W-:Y:S01]  /*be00*/  FMUL.FTZ R31, R31, R4 ;  /* 0x000000041f1f7220 */ /* 0x000fe20000410000 */
[----:B------:R-:W-:Y:S01]  /*be10*/  HADD2.F32 R4, -RZ, R22.H0_H0 ;  /* 0x20000016ff047230 */ /* 0x000fe20000004100 */
[----:B------:R-:W-:Y:S01]  /*be20*/  FMUL.FTZ R30, R30, R23 ;  /* 0x000000171e1e7220 */ /* 0x000fe20000410000 */
[----:B------:R-:W-:Y:S01]  /*be30*/  HADD2.F32 R20, -RZ, R20.H1_H1 ;  /* 0x30000014ff147230 */ /* 0x000fe20000004100 */
[----:B------:R-:W-:Y:S01]  /*be40*/  @!P0 FADD.FTZ R27, -R27, -RZ ;  /* 0x800000ff1b1b8221 */ /* 0x000fe20000010100 */
[----:B------:R-:W-:Y:S01]  /*be50*/  HADD2.F32 R22, -RZ, R22.H1_H1 ;  /* 0x30000016ff167230 */ /* 0x000fe20000004100 */
[----:B------:R-:W-:Y:S01]  /*be60*/  @!P0 FADD.FTZ R5, -R5, -RZ ;  /* 0x800000ff05058221 */ /* 0x000fe20000010100 */
[----:B------:R-:W-:Y:S01]  /*be70*/  HADD2.F32 R23, -RZ, R26.H0_H0 ;  /* 0x2000001aff177230 */ /* 0x000fe20000004100 */
[----:B------:R-:W-:-:S02]  /*be80*/  @!P0 FADD.FTZ R29, -R29, -RZ ;  /* 0x800000ff1d1d8221 */ /* 0x000fc40000010100 */
[----:B------:R-:W-:Y:S01]  /*be90*/  @!P0 FADD.FTZ R6, -R6, -RZ ;  /* 0x800000ff06068221 */ /* 0x000fe20000010100 */
[----:B------:R-:W-:Y:S01]  /*bea0*/  HADD2.F32 R7, -RZ, R7.H1_H1 ;  /* 0x30000007ff077230 */ /* 0x000fe20000004100 */
[----:B------:R-:W-:Y:S01]  /*beb0*/  FMUL.FTZ R20, R20, R27 ;  /* 0x0000001b14147220 */ /* 0x000fe20000410000 */
[----:B------:R-:W-:Y:S01]  /*bec0*/  HADD2.F32 R21, -RZ, R21.H1_H1 ;  /* 0x30000015ff157230 */ /* 0x000fe20000004100 */
[----:B------:R-:W-:Y:S01]  /*bed0*/  FMUL.FTZ R5, R4, R5 ;  /* 0x0000000504057220 */ /* 0x000fe20000410000 */
[----:B------:R-:W-:Y:S01]  /*bee0*/  HADD2.F32 R27, -RZ, R12.H1_H1 ;  /* 0x3000000cff1b7230 */ /* 0x000fe20000004100 */
[----:B------:R-:W-:Y:S01]  /*bef0*/  FMUL.FTZ R29, R22, R29 ;  /* 0x0000001d161d7220 */ /* 0x000fe20000410000 */
[----:B----4-:R-:W-:Y:S01]  /*bf00*/  HADD2.F32 R4, -RZ, R8.H0_H0 ;  /* 0x20000008ff047230 */ /* 0x010fe20000004100 */
[----:B------:R-:W-:Y:S01]  /*bf10*/  FMUL.FTZ R6, R23, R6 ;  /* 0x0000000617067220 */ /* 0x000fe20000410000 */
[----:B------:R-:W-:Y:S01]  /*bf20*/  HADD2.F32 R23, -RZ, R12.H0_H0 ;  /* 0x2000000cff177230 */ /* 0x000fe20000004100 */
[----:B------:R-:W-:Y:S01]  /*bf30*/  @!P0 FADD.FTZ R28, -R28, -RZ ;  /* 0x800000ff1c1c8221 */ /* 0x000fe20000010100 */
[----:B------:R-:W-:Y:S01]  /*bf40*/  HADD2.F32 R22, -RZ, R8.H1_H1 ;  /* 0x30000008ff167230 */ /* 0x000fe20000004100 */
[----:B------:R-:W-:Y:S01]  /*bf50*/  @!P0 FADD.FTZ R7, -R7, -RZ ;  /* 0x800000ff07078221 */ /* 0x000fe20000010100 */
[----:B------:R-:W-:-:S02]  /*bf60*/  HADD2.F32 R26, -RZ, R26.H1_H1 ;  /* 0x3000001aff1a7230 */ /* 0x000fc40000004100 */
[----:B------:R-:W-:Y:S02]  /*bf70*/  HADD2.F32 R12, -RZ, R13.H0_H0 ;  /* 0x2000000dff0c7230 */ /* 0x000fe40000004100 */
[--C-:B------:R-:W-:Y:S01]  /*bf80*/  HADD2.F32 R8, -RZ, R9.reuse.H0_H0 ;  /* 0x20000009ff087230 */ /* 0x100fe20000004100 */
[----:B------:R-:W-:Y:S01]  /*bf90*/  FMUL.FTZ R21, R21, R28 ;  /* 0x0000001c15157220 */ /* 0x000fe20000410000 */
[----:B------:R-:W-:Y:S01]  /*bfa0*/  HADD2.F32 R28, -RZ, R9.H1_H1 ;  /* 0x30000009ff1c7230 */ /* 0x000fe20000004100 */
[----:B------:R-:W-:Y:S01]  /*bfb0*/  FMUL.FTZ R7, R26, R7 ;  /* 0x000000071a077220 */ /* 0x000fe20000410000 */
[--C-:B------:R-:W-:Y:S01]  /*bfc0*/  HADD2.F32 R9, -RZ, R11.reuse.H0_H0 ;  /* 0x2000000bff097230 */ /* 0x100fe20000004100 */
[----:B------:R-:W-:Y:S01]  /*bfd0*/  FFMA.FTZ R8, R12, R8, R31 ;  /* 0x000000080c087223 */ /* 0x000fe2000001001f */
[----:B------:R-:W-:Y:S02]  /*bfe0*/  HADD2.F32 R32, -RZ, R11.H1_H1 ;  /* 0x3000000bff207230 */ /* 0x000fe40000004100 */
[----:B------:R-:W-:-:S02]  /*bff0*/  HADD2.F32 R26, -RZ, R10.H0_H0 ;  /* 0x2000000aff1a7230 */ /* 0x000fc40000004100 */
[----:B------:R-:W-:Y:S02]  /*c000*/  HADD2.F32 R12, -RZ, R14.H0_H0 ;  /* 0x2000000eff0c7230 */ /* 0x000fe40000004100 */
[----:B------:R-:W-:Y:S02]  /*c010*/  HADD2.F32 R11, -RZ, R15.H0_H0 ;  /* 0x2000000fff0b7230 */ /* 0x000fe40000004100 */
[----:B------:R-:W-:Y:S02]  /*c020*/  HADD2.F32 R10, -RZ, R10.H1_H1 ;  /* 0x3000000aff0a7230 */ /* 0x000fe40000004100 */
[----:B------:R-:W-:Y:S02]  /*c030*/  HADD2.F32 R13, -RZ, R13.H1_H1 ;  /* 0x3000000dff0d7230 */ /* 0x000fe40000004100 */
[----:B------:R-:W-:Y:S02]  /*c040*/  HADD2.F32 R15, -RZ, R15.H1_H1 ;  /* 0x3000000fff0f7230 */ /* 0x000fe40000004100 */
[----:B------:R-:W-:Y:S01]  /*c050*/  HADD2.F32 R14, -RZ, R14.H1_H1 ;  /* 0x3000000eff0e7230 */ /* 0x000fe20000004100 */
[----:B------:R-:W-:-:S02]  /*c060*/  FFMA.FTZ R4, R23, R4, R30 ;  /* 0x0000000417047223 */ /* 0x000fc4000001001e */
[----:B------:R-:W-:Y:S02]  /*c070*/  FFMA.FTZ R27, R27, R22, R20 ;  /* 0x000000161b1b7223 */ /* 0x000fe40000010014 */
[----:B------:R-:W-:Y:S02]  /*c080*/  FFMA.FTZ R13, R13, R28, R21 ;  /* 0x0000001c0d0d7223 */ /* 0x000fe40000010015 */
[----:B------:R-:W-:Y:S02]  /*c090*/  FFMA.FTZ R5, R12, R26, R5 ;  /* 0x0000001a0c057223 */ /* 0x000fe40000010005 */
[----:B------:R-:W-:Y:S02]  /*c0a0*/  FFMA.FTZ R6, R11, R9, R6 ;  /* 0x000000090b067223 */ /* 0x000fe40000010006 */
[----:B------:R-:W-:Y:S02]  /*c0b0*/  FFMA.FTZ R7, R15, R32, R7 ;  /* 0x000000200f077223 */ /* 0x000fe40000010007 */
[----:B------:R-:W-:Y:S01]  /*c0c0*/  FFMA.FTZ R10, R14, R10, R29 ;  /* 0x0000000a0e0a7223 */ /* 0x000fe2000001001d */
[----:B------:R-:W-:-:S02]  /*c0d0*/  F2FP.PACK_AB R13, R13, R8 ;  /* 0x000000080d0d723e */ /* 0x000fc400000000ff */
[----:B------:R-:W-:Y:S02]  /*c0e0*/  F2FP.PACK_AB R12, R27, R4 ;  /* 0x000000041b0c723e */ /* 0x000fe400000000ff */
[----:B------:R-:W-:Y:S02]  /*c0f0*/  F2FP.PACK_AB R15, R7, R6 ;  /* 0x00000006070f723e */ /* 0x000fe400000000ff */
[----:B------:R-:W-:Y:S02]  /*c100*/  F2FP.PACK_AB R14, R10, R5 ;  /* 0x000000050a0e723e */ /* 0x000fe400000000ff */
.L_x_2010:
[----:B------:R-:W-:Y:S05]  /*c110*/  BSYNC B0 ;  /* 0x0000000000007941 */ /* 0x000fea0003800000 */
.L_x_2009:
[----:B--2---:R2:W5:Y:S01]  /*c120*/  LDG.E.128 R20, [R24.64+0x80] ;  /* 0x0000800618147981 */ /* 0x004562000c1e1d00 */
[----:B------:R-:W-:Y:S01]  /*c130*/  IADD3 R4, R18, 0x40, RZ ;  /* 0x0000004012047810 */ /* 0x000fe20007ffe0ff */
[----:B------:R-:W-:Y:S02]  /*c140*/  BSSY B0, `(.L_x_2011) ;  /* 0x0000056000007945 */ /* 0x000fe40003800000 */
[----:B------:R2:W-:Y:S01]  /*c150*/  STS.128 [R158+0x1000], R12 ;  /* 0x0010000c9e007388 */ /* 0x0005e20000000c00 */
        /* <DEDUP_REMOVED lines=23> */
[----:B-12---:R-:W-:Y:S01]  /*c2d0*/  MOV R24, R15 ;  /* 0x0000000f00187202 */ /* 0x006fe20000000f00 */
        /* <DEDUP_REMOVED lines=10> */
[--C-:B------:R-:W-:Y:S01]  /*c380*/  HADD2.F32 R6, -RZ, R7.reuse.H0_H0 ;  /* 0x20000007ff067230 */ /* 0x100fe20000004100 */
[----:B------:R-:W-:Y:S01]  /*c390*/  FMUL.FTZ R29, R29, R4 ;  /* 0x000000041d1d7220 */ /* 0x000fe20000410000 */
[----:B------:R-:W-:Y:S01]  /*c3a0*/  HADD2.F32 R7, -RZ, R7.H1_H1 ;  /* 0x30000007ff077230 */ /* 0x000fe20000004100 */
[----:B------:R-:W-:Y:S01]  /*c3b0*/  FMUL.FTZ R28, R28, R15 ;  /* 0x0000000f1c1c7220 */ /* 0x000fe20000410000 */
[--C-:B------:R-:W-:Y:S01]  /*c3c0*/  HADD2.F32 R4, -RZ, R14.reuse.H0_H0 ;  /* 0x2000000eff047230 */ /* 0x100fe20000004100 */
[----:B------:R-:W-:Y:S01]  /*c3d0*/  @!P0 FADD.FTZ R27, -R27, -RZ ;  /* 0x800000ff1b1b8221 */ /* 0x000fe20000010100 */
[----:B------:R-:W-:-:S02]  /*c3e0*/  HADD2.F32 R14, -RZ, R14.H1_H1 ;  /* 0x3000000eff0e7230 */ /* 0x000fc40000004100 */
[--C-:B------:R-:W-:Y:S01]  /*c3f0*/  HADD2.F32 R15, -RZ, R24.reuse.H0_H0 ;  /* 0x20000018ff0f7230 */ /* 0x100fe20000004100 */
[----:B------:R-:W-:Y:S01]  /*c400*/  @!P0 FADD.FTZ R7, -R7, -RZ ;  /* 0x800000ff07078221 */ /* 0x000fe20000010100 */
[----:B------:R-:W-:Y:S01]  /*c410*/  HADD2.F32 R24, -RZ, R24.H1_H1 ;  /* 0x30000018ff187230 */ /* 0x000fe20000004100 */
[----:B------:R-:W-:Y:S01]  /*c420*/  @!P0 FADD.FTZ R26, -R26, -RZ ;  /* 0x800000ff1a1a8221 */ /* 0x000fe20000010100 */
[----:B------:R-:W-:Y:S01]  /*c430*/  HADD2.F32 R13, -RZ, R13.H1_H1 ;  /* 0x3000000dff0d7230 */ /* 0x000fe20000004100 */
[----:B------:R-:W-:Y:S01]  /*c440*/  @!P0 FADD.FTZ R5, -R5, -RZ ;  /* 0x800000ff05058221 */ /* 0x000fe20000010100 */
[----:B------:R-:W-:Y:S01]  /*c450*/  HADD2.F32 R12, -RZ, R12.H1_H1 ;  /* 0x3000000cff0c7230 */ /* 0x000fe20000004100 */
[----:B------:R-:W-:Y:S01]  /*c460*/  FMUL.FTZ R27, R14, R27 ;  /* 0x0000001b0e1b7220 */ /* 0x000fe20000410000 */
[----:B----4-:R-:W-:Y:S01]  /*c470*/  HADD2.F32 R14, -RZ, R9.H0_H0 ;  /* 0x20000009ff0e7230 */ /* 0x010fe20000004100 */
[----:B------:R-:W-:Y:S01]  /*c480*/  FMUL.FTZ R7, R24, R7 ;  /* 0x0000000718077220 */ /* 0x000fe20000410000 */
[----:B-----5:R-:W-:Y:S01]  /*c490*/  HADD2.F32 R24, -RZ, R21.H1_H1 ;  /* 0x30000015ff187230 */ /* 0x020fe20000004100 */
[----:B------:R-:W-:Y:S01]  /*c4a0*/  @!P0 FADD.FTZ R25, -R25, -RZ ;  /* 0x800000ff19198221 */ /* 0x000fe20000010100 */
[----:B------:R-:W-:Y:S01]  /*c4b0*/  HADD2.F32 R9, -RZ, R9.H1_H1 ;  /* 0x30000009ff097230 */ /* 0x000fe20000004100 */
[----:B------:R-:W-:-:S02]  /*c4c0*/  FMUL.FTZ R13, R13, R26 ;  /* 0x0000001a0d0d7220 */ /* 0x000fc40000410000 */
[----:B------:R-:W-:Y:S02]  /*c4d0*/  @!P0 FADD.FTZ R6, -R6, -RZ ;  /* 0x800000ff06068221 */ /* 0x000fe40000010100 */
[----:B------:R-:W-:Y:S01]  /*c4e0*/  FMUL.FTZ R5, R4, R5 ;  /* 0x0000000504057220 */ /* 0x000fe20000410000 */
[----:B------:R-:W-:Y:S01]  /*c4f0*/  HADD2.F32 R4, -RZ, R21.H0_H0 ;  /* 0x20000015ff047230 */ /* 0x000fe20000004100 */
[----:B------:R-:W-:Y:S01]  /*c500*/  FMUL.FTZ R12, R12, R25 ;  /* 0x000000190c0c7220 */ /* 0x000fe20000410000 */
[--C-:B------:R-:W-:Y:S01]  /*c510*/  HADD2.F32 R21, -RZ, R8.reuse.H0_H0 ;  /* 0x20000008ff157230 */ /* 0x100fe20000004100 */
[----:B------:R-:W-:Y:S01]  /*c520*/  FMUL.FTZ R6, R15, R6 ;  /* 0x000000060f067220 */ /* 0x000fe20000410000 */
[----:B------:R-:W-:Y:S01]  /*c530*/  HADD2.F32 R31, -RZ, R8.H1_H1 ;  /* 0x30000008ff1f7230 */ /* 0x000fe20000004100 */
[----:B------:R-:W-:Y:S01]  /*c540*/  FFMA.FTZ R9, R24, R9, R13 ;  /* 0x0000000918097223 */ /* 0x000fe2000001000d */
[--C-:B------:R-:W-:Y:S02]  /*c550*/  HADD2.F32 R25, -RZ, R11.reuse.H0_H0 ;  /* 0x2000000bff197230 */ /* 0x100fe40000004100 */
        /* <DEDUP_REMOVED lines=20> */
.L_x_2012:
[----:B------:R-:W-:Y:S05]  /*c6a0*/  BSYNC B0 ;  /* 0x0000000000007941 */ /* 0x000fea0003800000 */
.L_x_2011:
[----:B-----5:R3:W-:Y:S02]  /*c6b0*/  STS.128 [R158+0x2000], R20 ;  /* 0x002000149e007388 */ /* 0x0207e40000000c00 */
.L_x_2006:
[----:B------:R-:W-:Y:S05]  /*c6c0*/  BSYNC B1 ;  /* 0x0000000000017941 */ /* 0x000fea0003800000 */
.L_x_2005:
[----:B-12---:R-:W-:-:S04]  /*c6d0*/  IADD3 R24, R148, 0x20, RZ ;  /* 0x0000002094187810 */ /* 0x006fc80007ffe0ff */
[----:B------:R-:W-:-:S04]  /*c6e0*/  ISETP.GE.AND P0, PT, R24, R3, PT ;  /* 0x000000031800720c */ /* 0x000fc80003f06270 */
[----:B------:R-:W-:-:S13]  /*c6f0*/  ISETP.LT.OR P0, PT, R62, -0x83, P0 ;  /* 0xffffff7d3e00780c */ /* 0x000fda0000701670 */
        /* <DEDUP_REMOVED lines=14> */
[----:B---3--:R-:W-:Y:S01]  /*c7e0*/  IMAD.WIDE R20, R7, 0x2, R16 ;  /* 0x0000000207147825 */ /* 0x008fe200078e0210 */
[----:B------:R-:W-:Y:S02]  /*c7f0*/  LEA.HI.X.SX32 R5, R5, R8, 0x1, P1 ;  /* 0x0000000805057211 */ /* 0x000fe400008f0eff */
[C---:B------:R-:W-:Y:S02]  /*c800*/  LEA R6, P1, R4.reuse, c[0x0][0x2b0], 0x1 ;  /* 0x0000ac0004067a11 */ /* 0x040fe400078208ff */
[----:B------:R-:W-:Y:S01]  /*c810*/  MOV R10, RZ ;  /* 0x000000ff000a7202 */ /* 0x000fe20000000f00 */
[----:B------:R-:W2:Y:S01]  /*c820*/  LDG.E.128 R20, [R20.64] ;  /* 0x0000000614147981 */ /* 0x000ea2000c1e1d00 */
[----:B------:R-:W-:Y:S02]  /*c830*/  LEA.HI.X R7, R4, c[0x0][0x2b4], R5, 0x1, P1 ;  /* 0x0000ad0004077a11 */ /* 0x000fe400008f0c05 */
[----:B------:R-:W-:-:S04]  /*c840*/  @P0 IADD3 R10, -R3, RZ, RZ ;  /* 0x000000ff030a0210 */ /* 0x000fc80007ffe1ff */
[----:B------:R-:W3:Y:S01]  /*c850*/  LDG.E.128 R4, [R6.64] ;  /* 0x0000000606047981 */ /* 0x000ee2000c1e1d00 */
[----:B------:R-:W-:-:S04]  /*c860*/  IADD3 R9, P1, R10, R9, RZ ;  /* 0x000000090a097210 */ /* 0x000fc80007f3e0ff */
[----:B------:R-:W-:Y:S02]  /*c870*/  LEA.HI.X.SX32 R8, R10, R8, 0x1, P1 ;  /* 0x000000080a087211 */ /* 0x000fe400008f0eff */
[----:B------:R-:W-:-:S04]  /*c880*/  LEA R10, P1, R9, c[0x0][0x2a8], 0x1 ;  /* 0x0000aa00090a7a11 */ /* 0x000fc800078208ff */
[----:B------:R-:W-:-:S06]  /*c890*/  LEA.HI.X R11, R9, c[0x0][0x2ac], R8, 0x1, P1 ;  /* 0x0000ab00090b7a11 */ /* 0x000fcc00008f0c08 */
[----:B------:R-:W4:Y:S01]  /*c8a0*/  LDG.E.128 R8, [R10.64] ;  /* 0x000000060a087981 */ /* 0x000f22000c1e1d00 */
[----:B--2---:R-:W-:Y:S02]  /*c8b0*/  HADD2.F32 R28, -RZ, R20.H0_H0 ;  /* 0x20000014ff1c7230 */ /* 0x004fe40000004100 */
[----:B------:R-:W-:Y:S02]  /*c8c0*/  HADD2.F32 R29, -RZ, R21.H0_H0 ;  /* 0x20000015ff1d7230 */ /* 0x000fe40000004100 */
[--C-:B---3--:R-:W-:Y:S02]  /*c8d0*/  HADD2.F32 R3, -RZ, R4.reuse.H0_H0 ;  /* 0x20000004ff037230 */ /* 0x108fe40000004100 */
[----:B------:R-:W-:Y:S02]  /*c8e0*/  HADD2.F32 R25, -RZ, R4.H1_H1 ;  /* 0x30000004ff197230 */ /* 0x000fe40000004100 */
[--C-:B------:R-:W-:Y:S02]  /*c8f0*/  HADD2.F32 R4, -RZ, R5.reuse.H0_H0 ;  /* 0x20000005ff047230 */ /* 0x100fe40000004100 */
[----:B------:R-:W-:Y:S01]  /*c900*/  HADD2.F32 R26, -RZ, R5.H1_H1 ;  /* 0x30000005ff1a7230 */ /* 0x000fe20000004100 */
[----:B------:R-:W-:Y:S01]  /*c910*/  @!P0 FADD.FTZ R3, -R3, -RZ ;  /* 0x800000ff03038221 */ /* 0x000fe20000010100 */
[--C-:B------:R-:W-:Y:S01]  /*c920*/  HADD2.F32 R5, -RZ, R6.reuse.H0_H0 ;  /* 0x20000006ff057230 */ /* 0x100fe20000004100 */
[----:B------:R-:W-:Y:S01]  /*c930*/  @!P0 FADD.FTZ R4, -R4, -RZ ;  /* 0x800000ff04048221 */ /* 0x000fe20000010100 */
[----:B------:R-:W-:-:S02]  /*c940*/  HADD2.F32 R27, -RZ, R6.H1_H1 ;  /* 0x30000006ff1b7230 */ /* 0x000fc40000004100 */
[--C-:B------:R-:W-:Y:S01]  /*c950*/  HADD2.F32 R6, -RZ, R7.reuse.H0_H0 ;  /* 0x20000007ff067230 */ /* 0x100fe20000004100 */
[----:B------:R-:W-:Y:S01]  /*c960*/  @!P0 FADD.FTZ R26, -R26, -RZ ;  /* 0x800000ff1a1a8221 */ /* 0x000fe20000010100 */
[----:B------:R-:W-:Y:S02]  /*c970*/  HADD2.F32 R7, -RZ, R7.H1_H1 ;  /* 0x30000007ff077230 */ /* 0x000fe40000004100 */
[----:B------:R-:W-:Y:S01]  /*c980*/  HADD2.F32 R21, -RZ, R21.H1_H1 ;  /* 0x30000015ff157230 */ /* 0x000fe20000004100 */
[----:B------:R-:W-:Y:S01]  /*c990*/  FMUL.FTZ R28, R28, R3 ;  /* 0x000000031c1c7220 */ /* 0x000fe20000410000 */
[--C-:B------:R-:W-:Y:S01]  /*c9a0*/  HADD2.F32 R3, -RZ, R23.reuse.H0_H0 ;  /* 0x20000017ff037230 */ /* 0x100fe20000004100 */
[----:B------:R-:W-:Y:S01]  /*c9b0*/  FMUL.FTZ R29, R29, R4 ;  /* 0x000000041d1d7220 */ /* 0x000fe20000410000 */
[----:B------:R-:W-:Y:S01]  /*c9c0*/  HADD2.F32 R4, -RZ, R23.H1_H1 ;  /* 0x30000017ff047230 */ /* 0x000fe20000004100 */
[----:B------:R-:W-:Y:S01]  /*c9d0*/  FMUL.FTZ R21, R21, R26 ;  /* 0x0000001a15157220 */ /* 0x000fe20000410000 */
[----:B------:R-:W-:Y:S01]  /*c9e0*/  HADD2.F32 R26, -RZ, R22.H0_H0 ;  /* 0x20000016ff1a7230 */ /* 0x000fe20000004100 */
[----:B------:R-:W-:-:S02]  /*c9f0*/  @!P0 FADD.FTZ R6, -R6, -RZ ;  /* 0x800000ff06068221 */ /* 0x000fc40000010100 */
[----:B------:R-:W-:Y:S01]  /*ca00*/  @!P0 FADD.FTZ R7, -R7, -RZ ;  /* 0x800000ff07078221 */ /* 0x000fe20000010100 */
[----:B------:R-:W-:Y:S01]  /*ca10*/  HADD2.F32 R22, -RZ, R22.H1_H1 ;  /* 0x30000016ff167230 */ /* 0x000fe20000004100 */
[----:B------:R-:W-:Y:S02]  /*ca20*/  @!P0 FADD.FTZ R27, -R27, -RZ ;  /* 0x800000ff1b1b8221 */ /* 0x000fe40000010100 */
[----:B------:R-:W-:Y:S01]  /*ca30*/  FMUL.FTZ R6, R3, R6 ;  /* 0x0000000603067220 */ /* 0x000fe20000410000 */
[----:B-----5:R-:W-:Y:S01]  /*ca40*/  HADD2.F32 R3, -RZ, R12.H0_H0 ;  /* 0x2000000cff037230 */ /* 0x020fe20000004100 */
[----:B------:R-:W-:Y:S01]  /*ca50*/  FMUL.FTZ R7, R4, R7 ;  /* 0x0000000704077220 */ /* 0x000fe20000410000 */
[----:B----4-:R-:W-:Y:S01]  /*ca60*/  HADD2.F32 R4, -RZ, R8.H0_H0 ;  /* 0x20000008ff047230 */ /* 0x010fe20000004100 */
[----:B------:R-:W-:Y:S01]  /*ca70*/  @!P0 FADD.FTZ R5, -R5, -RZ ;  /* 0x800000ff05058221 */ /* 0x000fe20000010100 */
[----:B------:R-:W-:Y:S01]  /*ca80*/  HADD2.F32 R20, -RZ, R20.H1_H1 ;  /* 0x30000014ff147230 */ /* 0x000fe20000004100 */
[----:B------:R-:W-:Y:S01]  /*ca90*/  FMUL.FTZ R27, R22, R27 ;  /* 0x0000001b161b7220 */ /* 0x000fe20000410000 */
[----:B------:R-:W-:Y:S01]  /*caa0*/  HADD2.F32 R22, -RZ, R8.H1_H1 ;  /* 0x30000008ff167230 */ /* 0x000fe20000004100 */
[----:B------:R-:W-:Y:S01]  /*cab0*/  @!P0 FADD.FTZ R25, -R25, -RZ ;  /* 0x800000ff19198221 */ /* 0x000fe20000010100 */
[--C-:B------:R-:W-:Y:S01]  /*cac0*/  HADD2.F32 R8, -RZ, R9.reuse.H0_H0 ;  /* 0x20000009ff087230 */ /* 0x100fe20000004100 */
[----:B------:R-:W-:Y:S01]  /*cad0*/  FMUL.FTZ R5, R26, R5 ;  /* 0x000000051a057220 */ /* 0x000fe20000410000 */
[----:B------:R-:W-:Y:S01]  /*cae0*/  HADD2.F32 R30, -RZ, R9.H1_H1 ;  /* 0x30000009ff1e7230 */ /* 0x000fe20000004100 */
[----:B------:R-:W-:Y:S01]  /*caf0*/  FFMA.FTZ R3, R3, R4, R28 ;  /* 0x0000000403037223 */ /* 0x000fe2000001001c */
[----:B------:R-:W-:-:S02]  /*cb00*/  HADD2.F32 R23, -RZ, R12.H1_H1 ;  /* 0x3000000cff177230 */ /* 0x000fc40000004100 */
[--C-:B------:R-:W-:Y:S02]  /*cb10*/  HADD2.F32 R9, -RZ, R11.reuse.H0_H0 ;  /* 0x2000000bff097230 */ /* 0x100fe40000004100 */
        /* <DEDUP_REMOVED lines=21> */
.L_x_2014:
[----:B------:R-:W-:Y:S05]  /*cc70*/  BSYNC B0 ;  /* 0x0000000000007941 */ /* 0x000fea0003800000 */
.L_x_2013:
[----:B---3--:R2:W5:Y:S01]  /*cc80*/  LDG.E.128 R20, [R16.64+0x40] ;  /* 0x0000400610147981 */ /* 0x008562000c1e1d00 */
[----:B------:R-:W-:Y:S01]  /*cc90*/  IADD3 R4, R18, 0x20, RZ ;  /* 0x0000002012047810 */ /* 0x000fe20007ffe0ff */
[----:B------:R-:W-:Y:S02]  /*cca0*/  BSSY B0, `(.L_x_2015) ;  /* 0x0000057000007945 */ /* 0x000fe40003800000 */
[----:B-----5:R2:W-:Y:S01]  /*ccb0*/  STS.128 [R158+0x800], R12 ;  /* 0x0008000c9e007388 */ /* 0x0205e20000000c00 */
[----:B------:R-:W-:-:S13]  /*ccc0*/  ISETP.GE.AND P0, PT, R4, c[0x0][0x230], PT ;  /* 0x00008c0004007a0c */ /* 0x000fda0003f06270 */
        /* <DEDUP_REMOVED lines=11> */
[----:B--2---:R-:W-:Y:S01]  /*cd80*/  IMAD.WIDE R12, R7, 0x2, R16 ;  /* 0x00000002070c7825 */ /* 0x004fe200078e0210 */
[----:B------:R-:W-:Y:S02]  /*cd90*/  LEA.HI.X.SX32 R5, R5, R8, 0x1, P1 ;  /* 0x0000000805057211 */ /* 0x000fe400008f0eff */
[C---:B------:R-:W-:Y:S02]  /*cda0*/  LEA R6, P1, R4.reuse, c[0x0][0x2b0], 0x1 ;  /* 0x0000ac0004067a11 */ /* 0x040fe400078208ff */
[----:B------:R-:W-:Y:S01]  /*cdb0*/  MOV R10, RZ ;  /* 0x000000ff000a7202 */ /* 0x000fe20000000f00 */
[----:B------:R-:W2:Y:S01]  /*cdc0*/  LDG.E.128 R12, [R12.64+0x40] ;  /* 0x000040060c0c7981 */ /* 0x000ea2000c1e1d00 */
        /* <DEDUP_REMOVED lines=33> */
[----:B------:R-:W-:Y:S01]  /*cfe0*/  HADD2.F32 R3, -RZ, R20.H0_H0 ;  /* 0x20000014ff037230 */ /* 0x000fe20000004100 */
[----:B------:R-:W-:Y:S01]  /*cff0*/  @!P0 FADD.FTZ R5, -R5, -RZ ;  /* 0x800000ff05058221 */ /* 0x000fe20000010100 */
[----:B----4-:R-:W-:Y:S01]  /*d000*/  HADD2.F32 R4, -RZ, R8.H0_H0 ;  /* 0x20000008ff047230 */ /* 0x010fe20000004100 */
        /* <DEDUP_REMOVED lines=32> */
.L_x_2016:
[----:B------:R-:W-:Y:S05]  /*d210*/  BSYNC B0 ;  /* 0x0000000000007941 */ /* 0x000fea0003800000 */
.L_x_2015:
[----:B--2---:R2:W5:Y:S01]  /*d220*/  LDG.E.128 R12, [R16.64+0x80] ;  /* 0x00008006100c7981 */ /* 0x004562000c1e1d00 */
[----:B------:R-:W-:Y:S01]  /*d230*/  IADD3 R18, R18, 0x40, RZ ;  /* 0x0000004012127810 */ /* 0x000fe20007ffe0ff */
[----:B------:R-:W-:Y:S02]  /*d240*/  BSSY B0, `(.L_x_2017) ;  /* 0x0000057000007945 */ /* 0x000fe40003800000 */
[----:B------:R2:W-:Y:S01]  /*d250*/  STS.128 [R158+0x1800], R20 ;  /* 0x001800149e007388 */ /* 0x0005e20000000c00 */
[----:B------:R-:W-:-:S13]  /*d260*/  ISETP.GE.AND P0, PT, R18, c[0x0][0x230], PT ;  /* 0x00008c0012007a0c */ /* 0x000fda0003f06270 */
[----:B------:R-:W-:Y:S05]  /*d270*/  @P0 BRA `(.L_x_2018) ;  /* 0x0000053000000947 */ /* 0x000fea0003800000 */
[----:B------:R-:W-:Y:S02]  /*d280*/  ISETP.GE.AND P0, PT, R18, R133, PT ;  /* 0x000000851200720c */ /* 0x000fe40003f06270 */
[----:B------:R-:W-:Y:S02]  /*d290*/  IADD3 R137, R137, 0x40, RZ ;  /* 0x0000004089897810 */ /* 0x000fe40007ffe0ff */
[----:B------:R-:W-:Y:S02]  /*d2a0*/  MOV R3, RZ ;  /* 0x000000ff00037202 */ /* 0x000fe40000000f00 */
[----:B------:R-:W-:-:S04]  /*d2b0*/  IADD3 R0, P1, R137, R0, RZ ;  /* 0x0000000089007210 */ /* 0x000fc80007f3e0ff */
[----:B------:R-:W-:-:S03]  /*d2c0*/  LEA.HI.X.SX32 R2, R137, R2, 0x1, P1 ;  /* 0x0000000289027211 */ /* 0x000fc600008f0eff */
[----:B------:R-:W-:-:S04]  /*d2d0*/  @P0 SHF.R.S32.HI R4, RZ, 0x1, R136 ;  /* 0x00000001ff040819 */ /* 0x000fc80000011488 */
[C---:B------:R-:W-:Y:S02]  /*d2e0*/  @P0 IADD3 R3, -R4.reuse, RZ, RZ ;  /* 0x000000ff04030210 */ /* 0x040fe40007ffe1ff */
[----:B------:R-:W-:Y:S02]  /*d2f0*/  @P0 IADD3 R133, -R4, RZ, RZ ;  /* 0x000000ff04850210 */ /* 0x000fe40007ffe1ff */
[----:B------:R-:W-:Y:S02]  /*d300*/  IADD3 R5, P1, R3, R0, RZ ;  /* 0x0000000003057210 */ /* 0x000fe40007f3e0ff */
[----:B------:R-:W-:Y:S01]  /*d310*/  @P0 SHF.R.S32.HI R136, RZ, 0x1, R136 ;  /* 0x00000001ff880819 */ /* 0x000fe20000011488 */
[----:B-12---:R-:W-:Y:S01]  /*d320*/  IMAD.WIDE R16, R133, 0x2, R16 ;  /* 0x0000000285107825 */ /* 0x006fe200078e0210 */
[----:B------:R-:W-:Y:S02]  /*d330*/  LEA.HI.X.SX32 R4, R3, R2, 0x1, P1 ;  /* 0x0000000203047211 */ /* 0x000fe400008f0eff */
[----:B------:R-:W-:-:S03]  /*d340*/  LEA R6, P1, R5, c[0x0][0x2b0], 0x1 ;  /* 0x0000ac0005067a11 */ /* 0x000fc600078208ff */
[----:B------:R-:W2:Y:S01]  /*d350*/  LDG.E.128 R16, [R16.64+0x80] ;  /* 0x0000800610107981 */ /* 0x000ea2000c1e1d00 */
[----:B------:R-:W-:Y:S02]  /*d360*/  LEA.HI.X R7, R5, c[0x0][0x2b4], R4, 0x1, P1 ;  /* 0x0000ad0005077a11 */ /* 0x000fe400008f0c04 */
[----:B------:R-:W-:Y:S02]  /*d370*/  MOV R3, RZ ;  /* 0x000000ff00037202 */ /* 0x000fe40000000f00 */
[----:B------:R-:W-:Y:S02]  /*d380*/  @P0 IADD3 R3, -R136, RZ, RZ ;  /* 0x000000ff88030210 */ /* 0x000fe40007ffe1ff */
[----:B------:R-:W3:Y:S02]  /*d390*/  LDG.E.128 R4, [R6.64] ;  /* 0x0000000606047981 */ /* 0x000ee4000c1e1d00 */
[----:B------:R-:W-:-:S04]  /*d3a0*/  IADD3 R0, P1, R3, R0, RZ ;  /* 0x0000000003007210 */ /* 0x000fc80007f3e0ff */
[----:B------:R-:W-:Y:S02]  /*d3b0*/  LEA.HI.X.SX32 R3, R3, R2, 0x1, P1 ;  /* 0x0000000203037211 */ /* 0x000fe400008f0eff */
[----:B------:R-:W-:-:S04]  /*d3c0*/  LEA R8, P1, R0, c[0x0][0x2a8], 0x1 ;  /* 0x0000aa0000087a11 */ /* 0x000fc800078208ff */
[----:B------:R-:W-:-:S06]  /*d3d0*/  LEA.HI.X R9, R0, c[0x0][0x2ac], R3, 0x1, P1 ;  /* 0x0000ab0000097a11 */ /* 0x000fcc00008f0c03 */
[----:B------:R-:W4:Y:S01]  /*d3e0*/  LDG.E.128 R8, [R8.64] ;  /* 0x0000000608087981 */ /* 0x000f22000c1e1d00 */
[--C-:B--2---:R-:W-:Y:S02]  /*d3f0*/  HADD2.F32 R21, -RZ, R16.reuse.H0_H0 ;  /* 0x20000010ff157230 */ /* 0x104fe40000004100 */
[----:B------:R-:W-:Y:S02]  /*d400*/  HADD2.F32 R25, -RZ, R16.H1_H1 ;  /* 0x30000010ff197230 */ /* 0x000fe40000004100 */
[--C-:B---3--:R-:W-:Y:S02]  /*d410*/  HADD2.F32 R2, -RZ, R5.reuse.H0_H0 ;  /* 0x20000005ff027230 */ /* 0x108fe40000004100 */
        /* <DEDUP_REMOVED lines=57> */
.L_x_2018:
[----:B------:R-:W-:Y:S05]  /*d7b0*/  BSYNC B0 ;  /* 0x0000000000007941 */ /* 0x000fea0003800000 */
.L_x_2017:
[----:B-----5:R3:W-:Y:S01]  /*d7c0*/  STS.128 [R158+0x2800], R12 ;  /* 0x0028000c9e007388 */ /* 0x0207e20000000c00 */
[----:B------:R-:W-:Y:S05]  /*d7d0*/  BRA `(.L_x_1998) ;  /* 0x0000013000007947 */ /* 0x000fea0003800000 */
.L_x_1988:
[----:B------:R-:W-:Y:S01]  /*d7e0*/  IMAD.IADD R3, R150, 0x1, -R65 ;  /* 0x0000000196037824 */ /* 0x000fe200078e0a41 */
[----:B----4-:R-:W-:-:S04]  /*d7f0*/  IADD3 R24, R148, 0x20, RZ ;  /* 0x0000002094187810 */ /* 0x010fc80007ffe0ff */
[-C--:B------:R-:W-:Y:S02]  /*d800*/  ISETP.GE.AND P3, PT, R24, R3.reuse, PT ;  /* 0x000000031800720c */ /* 0x080fe40003f66270 */
[----:B------:R-:W-:-:S11]  /*d810*/  ISETP.GE.AND P4, PT, R148, R3, PT ;  /* 0x000000039400720c */ /* 0x000fd60003f86270 */
[C---:B------:R-:W-:Y:S02]  /*d820*/  @!P3 IADD3 R3, P0, R146.reuse, UR4, RZ ;  /* 0x000000049203bc10 */ /* 0x040fe4000ff1e0ff */
[C---:B------:R-:W-:Y:S02]  /*d830*/  @!P4 LEA R4, P1, R146.reuse, c[0x0][0x160], 0x1 ;  /* 0x000058009204ca11 */ /* 0x040fe400078208ff */
[----:B------:R-:W-:Y:S02]  /*d840*/  @!P3 IADD3.X R0, R71, UR5, RZ, P0, !PT ;  /* 0x000000054700bc10 */ /* 0x000fe400087fe4ff */
[C---:B------:R-:W-:Y:S02]  /*d850*/  @!P3 LEA R2, P0, R3.reuse, c[0x0][0x160], 0x1 ;  /* 0x000058000302ba11 */ /* 0x040fe400078008ff */
[----:B------:R-:W-:Y:S02]  /*d860*/  @!P4 LEA.HI.X R5, R146, c[0x0][0x164], R71, 0x1, P1 ;  /* 0x000059009205ca11 */ /* 0x000fe400008f0c47 */
[----:B------:R-:W-:-:S03]  /*d870*/  @!P3 LEA.HI.X R3, R3, c[0x0][0x164], R0, 0x1, P0 ;  /* 0x000059000303ba11 */ /* 0x000fc600000f0c00 */
[----:B------:R-:W-:Y:S01]  /*d880*/  @!PT LDS RZ, [RZ] ;  /* 0x00000000fffff984 */ /* 0x000fe20000000800 */
[----:B------:R-:W-:Y:S01]  /*d890*/  @!PT LDS RZ, [RZ] ;  /* 0x00000000fffff984 */ /* 0x000fe20000000800 */
[----:B------:R-:W-:Y:S01]  /*d8a0*/  @!PT LDS RZ, [RZ] ;  /* 0x00000000fffff984 */ /* 0x000fe20000000800 */
[----:B------:R1:W-:Y:S04]  /*d8b0*/  @!P4 LDGSTS.E.BYPASS.LTC128B.128 [R158], [R4.64] ;  /* 0x00000000049ecfae */ /* 0x0003e8000b901d46 */
[----:B------:R1:W-:Y:S04]  /*d8c0*/  @!P4 LDGSTS.E.BYPASS.LTC128B.128 [R158+0x1000], [R4.64+0x40] ;  /* 0x01000040049ecfae */ /* 0x0003e8000b901d46 */
[----:B------:R1:W-:Y:S04]  /*d8d0*/  @!P4 LDGSTS.E.BYPASS.LTC128B.128 [R158+0x2000], [R4.64+0x80] ;  /* 0x02000080049ecfae */ /* 0x0003e8000b901d46 */
[----:B------:R1:W-:Y:S04]  /*d8e0*/  @!P3 LDGSTS.E.BYPASS.LTC128B.128 [R158+0x800], [R2.64] ;  /* 0x00800000029ebfae */ /* 0x0003e8000b901d46 */
[----:B------:R1:W-:Y:S04]  /*d8f0*/  @!P3 LDGSTS.E.BYPASS.LTC128B.128 [R158+0x1800], [R2.64+0x40] ;  /* 0x01800040029ebfae */ /* 0x0003e8000b901d46 */
[----:B------:R1:W-:Y:S02]  /*d900*/  @!P3 LDGSTS.E.BYPASS.LTC128B.128 [R158+0x2800], [R2.64+0x80] ;  /* 0x02800080029ebfae */ /* 0x0003e4000b901d46 */
.L_x_1998:
[----:B------:R-:W-:Y:S05]  /*d910*/  BSYNC B2 ;  /* 0x0000000000027941 */ /* 0x000fea0003800000 */
.L_x_1987:
[----:B------:R-:W-:Y:S02]  /*d920*/  IADD3 R159, R57, -0x1, RZ ;  /* 0xffffffff399f7810 */ /* 0x000fe40007ffe0ff */
[----:B------:R-:W-:-:S02]  /*d930*/  LEA R160, P0, R156, c[0x0][0x168], 0x1 ;  /* 0x00005a009ca07a11 */ /* 0x000fc400078008ff */
[----:B-1----:R-:W-:Y:S01]  /*d940*/  IADD3 R4, R148, 0x40, RZ ;  /* 0x0000004094047810 */ /* 0x002fe20007ffe0ff */
[----:B------:R-:W-:Y:S01]  /*d950*/  IMAD.SHL.U32 R0, R159, 0x80, RZ ;  /* 0x000000809f007824 */ /* 0x000fe200078e00ff */
[----:B------:R-:W-:Y:S02]  /*d960*/  LOP3.LUT R139, R139, 0x7fffffe, RZ, 0xc0, !PT ;  /* 0x07fffffe8b8b7812 */ /* 0x000fe400078ec0ff */
[----:B------:R-:W-:Y:S01]  /*d970*/  LEA.HI.X R161, R156, c[0x0][0x16c], R58, 0x1, P0 ;  /* 0x00005b009ca17a11 */ /* 0x000fe200000f0c3a */
[----:B------:R-:W-:Y:S01]  /*d980*/  IMAD.IADD R5, R61, 0x1, -R0 ;  /* 0x000000013d057824 */ /* 0x000fe200078e0a00 */
[----:B------:R-:W-:Y:S01]  /*d990*/  SHF.R.S32.HI R3, RZ, 0x1f, R140 ;  /* 0x0000001fff037819 */ /* 0x000fe2000001148c */
[----:B------:R-:W-:Y:S01]  /*d9a0*/  IMAD.IADD R2, R140, 0x1, -R139 ;  /* 0x000000018c027824 */ /* 0x000fe200078e0a8b */
[----:B------:R-:W-:Y:S02]  /*d9b0*/  SHF.R.S32.HI R40, RZ, 0x4, R141 ;  /* 0x00000004ff287819 */ /* 0x000fe4000001148d */
[----:B------:R-:W-:-:S02]  /*d9c0*/  ISETP.GE.AND P5, PT, R148, R5, PT ;  /* 0x000000059400720c */ /* 0x000fc40003fa6270 */
[-C--:B------:R-:W-:Y:S02]  /*d9d0*/  ISETP.GE.AND P1, PT, R24, R5.reuse, PT ;  /* 0x000000051800720c */ /* 0x080fe40003f26270 */
[-C--:B------:R-:W-:Y:S02]  /*d9e0*/  ISETP.GE.AND P0, PT, R4, R5.reuse, PT ;  /* 0x000000050400720c */ /* 0x080fe40003f06270 */
[----:B------:R-:W-:Y:S02]  /*d9f0*/  LEA.HI R140, R3, R140, RZ, 0x3 ;  /* 0x0000008c038c7211 */ /* 0x000fe400078f18ff */
[----:B------:R-:W-:Y:S02]  /*da00*/  LOP3.LUT R3, R144, 0xfffffff8, RZ, 0xc0, !PT ;  /* 0xfffffff890037812 */ /* 0x000fe400078ec0ff */
[----:B---3--:R-:W-:Y:S01]  /*da10*/  LEA.HI R11, R141, R40, RZ, 0x1 ;  /* 0x000000288d0b7211 */ /* 0x008fe200078f08ff */
[----:B------:R-:W-:Y:S01]  /*da20*/  IMAD.SHL.U32 R41, R140, 0x20, RZ ;  /* 0x000000208c297824 */ /* 0x000fe200078e00ff */
[----:B------:R-:W-:Y:S01]  /*da30*/  ISETP.GE.AND P4, PT, R24, R5, PT ;  /* 0x000000051800720c */ /* 0x000fe20003f86270 */
[----:B------:R-:W-:Y:S01]  /*da40*/  @!PT LDS RZ, [RZ] ;  /* 0x00000000fffff984 */ /* 0x000fe20000000800 */
[----:B------:R-:W-:Y:S01]  /*da50*/  @!PT LDS RZ, [RZ] ;  /* 0x00000000fffff984 */ /* 0x000fe20000000800 */
[----:B------:R-:W-:Y:S01]  /*da60*/  @!PT LDS RZ, [RZ] ;  /* 0x00000000fffff984 */ /* 0x000fe20000000800 */
[----:B------:R1:W-:Y:S01]  /*da70*/  @!P5 LDGSTS.E.BYPASS.LTC128B.128 [R158+0x3000], [R160.64] ;  /* 0x03000000a09edfae */ /* 0x0003e2000b901d46 */
[----:B------:R-:W-:Y:S01]  /*da80*/  IMAD.IADD R6, R62, 0x1, -R3 ;  /* 0x000000013e067824 */ /* 0x000fe200078e0a03 */
[----:B--2---:R-:W-:-:S02]  /*da90*/  @!P1 LEA R14, P3, R60, R160, 0x1 ;  /* 0x000000a03c0e9211 */ /* 0x004fc400078608ff */
[----:B------:R1:W-:Y:S01]  /*daa0*/  @!P5 LDGSTS.E.BYPASS.LTC128B.128 [R158+0x5000], [R160.64+0x40] ;  /* 0x05000040a09edfae */ /* 0x0003e2000b901d46 */
[----:B------:R-:W-:Y:S01]  /*dab0*/  @!P0 IMAD.MOV.U32 R7, RZ, RZ, c[0x0][0x198] ;  /* 0x00006600ff078624 */ /* 0x000fe200078e00ff */
[----:B------:R-:W-:Y:S01]  /*dac0*/  @!P1 LEA.HI.X R15, R60, R161, R59, 0x1, P3 ;  /* 0x000000a13c0f9211 */ /* 0x000fe200018f0c3b */
[----:B------:R-:W-:Y:S01]  /*dad0*/  @!P0 IMAD.MOV.U32 R8, RZ, RZ, c[0x0][0x19c] ;  /* 0x00006700ff088624 */ /* 0x000fe200078e00ff */
[----:B------:R1:W-:Y:S01]  /*dae0*/  @!P5 LDGSTS.E.BYPASS.LTC128B.128 [R158+0x7000], [R160.64+0x80] ;  /* 0x07000080a09edfae */ /* 0x0003e2000b901d46 */
[CC--:B------:R-:W-:Y:S02]  /*daf0*/  ISETP.GE.AND P5, PT, R148.reuse, R5.reuse, PT ;  /* 0x000000059400720c */ /* 0x0c0fe40003fa6270 */
[----:B------:R-:W-:Y:S01]  /*db00*/  IADD3 R148, R148, 0x60, RZ ;  /* 0x0000006094947810 */ /* 0x000fe20007ffe0ff */
[----:B------:R2:W-:Y:S01]  /*db10*/  @!P1 LDGSTS.E.BYPASS.LTC128B.128 [R158+0x3800], [R14.64] ;  /* 0x038000000e9e9fae */ /* 0x0005e2000b901d46 */
[----:B------:R-:W-:Y:S02]  /*db20*/  LEA.HI R3, R6, R6, RZ, 0x1 ;  /* 0x0000000606037211 */ /* 0x000fe400078f08ff */
[----:B------:R-:W-:Y:S01]  /*db30*/  ISETP.GE.AND P6, PT, R148, R5, PT ;  /* 0x000000059400720c */ /* 0x000fe20003fc6270 */
[----:B------:R2:W-:Y:S01]  /*db40*/  @!P1 LDGSTS.E.BYPASS.LTC128B.128 [R158+0x5800], [R14.64+0x40] ;  /* 0x058000400e9e9fae */ /* 0x0005e2000b901d46 */
[----:B------:R-:W-:-:S02]  /*db50*/  LOP3.LUT R11, R11, 0xfffffffe, RZ, 0xc0, !PT ;  /* 0xfffffffe0b0b7812 */ /* 0x000fc400078ec0ff */
[----:B------:R-:W-:Y:S01]  /*db60*/  LOP3.LUT R9, R3, 0x7fffffe, RZ, 0xc0, !PT ;  /* 0x07fffffe03097812 */ /* 0x000fe200078ec0ff */
[----:B------:R2:W-:Y:S01]  /*db70*/  @!P1 LDGSTS.E.BYPASS.LTC128B.128 [R158+0x7800], [R14.64+0x80] ;  /* 0x078000800e9e9fae */ /* 0x0005e2000b901d46 */
[C---:B------:R-:W-:Y:S01]  /*db80*/  @!P0 LEA R12, P1, R7.reuse, R160, 0x7 ;  /* 0x000000a0070c8211 */ /* 0x040fe200078238ff */
[----:B------:R-:W-:Y:S01]  /*db90*/  IMAD.IADD R40, R40, 0x1, -R11 ;  /* 0x0000000128287824 */ /* 0x000fe200078e0a0b */
[----:B------:R-:W-:Y:S02]  /*dba0*/  ISETP.GE.AND P3, PT, R4, R5, PT ;  /* 0x000000050400720c */ /* 0x000fe40003f66270 */
[----:B------:R-:W-:Y:S01]  /*dbb0*/  @!P0 LEA.HI.X R13, R7, R161, R8, 0x7, P1 ;  /* 0x000000a1070d8211 */ /* 0x000fe200008f3c08 */
[----:B------:R-:W-:Y:S01]  /*dbc0*/  IMAD.SHL.U32 R7, R138, 0x40, RZ ;  /* 0x000000408a077824 */ /* 0x000fe200078e00ff */
[----:B------:R-:W-:Y:S01]  /*dbd0*/  ISETP.GE.AND P1, PT, R148, R5, PT ;  /* 0x000000059400720c */ /* 0x000fe20003f26270 */
[----:B------:R-:W-:Y:S01]  /*dbe0*/  IMAD.IADD R5, R6, 0x1, -R9 ;  /* 0x0000000106057824 */ /* 0x000fe200078e0a09 */
[----:B------:R-:W-:Y:S01]  /*dbf0*/  SHF.R.S32.HI R3, RZ, 0x1, R3 ;  /* 0x00000001ff037819 */ /* 0x000fe20000011403 */
[----:B------:R-:W-:Y:S01]  /*dc00*/  @!P6 IMAD.MOV.U32 R8, RZ, RZ, c[0x0][0x198] ;  /* 0x00006600ff08e624 */ /* 0x000fe200078e00ff */
[----:B------:R3:W-:Y:S01]  /*dc10*/  @!P0 LDGSTS.E.BYPASS.LTC128B.128 [R158+0x4000], [R12.64] ;  /* 0x040000000c9e8fae */ /* 0x0007e2000b901d46 */
[----:B------:R-:W-:Y:S01]  /*dc20*/  @!P6 IMAD.MOV.U32 R4, RZ, RZ, c[0x0][0x19c] ;  /* 0x00006700ff04e624 */ /* 0x000fe200078e00ff */
[----:B------:R-:W-:Y:S01]  /*dc30*/  LOP3.LUT R7, R7, 0xc0, RZ, 0xc0, !PT ;  /* 0x000000c007077812 */ /* 0x000fe200078ec0ff */
[----:B------:R-:W-:Y:S01]  /*dc40*/  IMAD R148, R40, 0x8, R5 ;  /* 0x0000000828947824 */ /* 0x000fe200078e0205 */
[----:B------:R3:W-:Y:S01]  /*dc50*/  @!P0 LDGSTS.E.BYPASS.LTC128B.128 [R158+0x6000], [R12.64+0x40] ;  /* 0x060000400c9e8fae */ /* 0x0007e2000b901d46 */
[----:B------:R-:W-:Y:S01]  /*dc60*/  @!P6 IMAD.WIDE.U32 R8, R8, 0xc0, R160 ;  /* 0x000000c00808e825 */ /* 0x000fe200078e00a0 */
[----:B------:R-:W-:-:S02]  /*dc70*/  LOP3.LUT R41, R41, 0xffffff00, RZ, 0xc0, !PT ;  /* 0xffffff0029297812 */ /* 0x000fc400078ec0ff */
[----:B------:R3:W-:Y:S01]  /*dc80*/  @!P0 LDGSTS.E.BYPASS.LTC128B.128 [R158+0x8000], [R12.64+0x80] ;  /* 0x080000800c9e8fae */ /* 0x0007e2000b901d46 */
[----:B------:R-:W-:Y:S01]  /*dc90*/  @!P6 IMAD R5, R4, 0xc0, RZ ;  /* 0x000000c00405e824 */ /* 0x000fe200078e02ff */
[C---:B------:R-:W-:Y:S01]  /*dca0*/  LEA R162, P0, R154.reuse, c[0x0][0x170], 0x1 ;  /* 0x00005c009aa27a11 */ /* 0x040fe200078008ff */
[----:B------:R-:W-:Y:S02]  /*dcb0*/  @!P6 IMAD.MOV.U32 R10, RZ, RZ, R8 ;  /* 0x000000ffff0ae224 */ /* 0x000fe400078e0008 */
[----:B------:R-:W-:Y:S01]  /*dcc0*/  @!P6 IMAD.IADD R11, R9, 0x1, R5 ;  /* 0x00000001090be824 */ /* 0x000fe200078e0205 */
[----:B------:R-:W-:Y:S01]  /*dcd0*/  LEA.HI.X R163, R154, c[0x0][0x174], R56, 0x1, P0 ;  /* 0x00005d009aa37a11 */ /* 0x000fe200000f0c38 */
[----:B------:R-:W-:Y:S01]  /*dce0*/  IMAD.SHL.U32 R40, R40, 0x8, RZ ;  /* 0x0000000828287824 */ /* 0x000fe200078e00ff */
[----:B------:R-:W-:Y:S01]  /*dcf0*/  @!P4 LEA R4, P0, R115, R162, 0x1 ;  /* 0x000000a27304c211 */ /* 0x000fe200078008ff */
[----:B------:R-:W-:Y:S01]  /*dd00*/  IMAD.SHL.U32 R8, R3, 0x40, RZ ;  /* 0x0000004003087824 */ /* 0x000fe200078e00ff */
[----:B------:R4:W-:Y:S01]  /*dd10*/  @!P6 LDGSTS.E.BYPASS.LTC128B.128 [R158+0x4800], [R10.64] ;  /* 0x048000000a9eefae */ /* 0x0009e2000b901d46 */
[----:B------:R-:W-:Y:S01]  /*dd20*/  IMAD.SHL.U32 R9, R143, 0x8, RZ ;  /* 0x000000088f097824 */ /* 0x000fe200078e00ff */
[----:B------:R-:W-:Y:S01]  /*dd30*/  LOP3.LUT R40, R7, 0x8, R40, 0xf8, !PT ;  /* 0x0000000807287812 */ /* 0x000fe200078ef828 */
[----:B------:R-:W-:Y:S01]  /*dd40*/  @!P3 IMAD.MOV.U32 R6, RZ, RZ, c[0x0][0x1a0] ;  /* 0x00006800ff06b624 */ /* 0x000fe200078e00ff */
[----:B------:R4:W-:Y:S01]  /*dd50*/  @!P6 LDGSTS.E.BYPASS.LTC128B.128 [R158+0x6800], [R10.64+0x40] ;  /* 0x068000400a9eefae */ /* 0x0009e2000b901d46 */
[----:B------:R-:W-:Y:S01]  /*dd60*/  SHF.R.U32.HI R7, RZ, 0x3, R7 ;  /* 0x00000003ff077819 */ /* 0x000fe20000011607 */
[----:B--2---:R-:W-:Y:S01]  /*dd70*/  @!P1 IMAD.MOV.U32 R14, RZ, RZ, c[0x0][0x1a0] ;  /* 0x00006800ff0e9624 */ /* 0x004fe200078e00ff */
[----:B------:R-:W-:Y:S01]  /*dd80*/  LOP3.LUT R8, R8, 0xc0, RZ, 0xc0, !PT ;  /* 0x000000c008087812 */ /* 0x000fe200078ec0ff */
[----:B------:R4:W-:Y:S01]  /*dd90*/  @!P6 LDGSTS.E.BYPASS.LTC128B.128 [R158+0x8800], [R10.64+0x80] ;  /* 0x088000800a9eefae */ /* 0x0009e2000b901d46 */
[----:B------:R-:W-:Y:S01]  /*dda0*/  LOP3.LUT R40, R40, R7, RZ, 0x3c, !PT ;  /* 0x0000000728287212 */ /* 0x000fe200078e3cff */
[----:B------:R-:W-:Y:S01]  /*ddb0*/  @!P1 IMAD.WIDE.U32 R14, R14, 0xc0, R162 ;  /* 0x000000c00e0e9825 */ /* 0x000fe200078e00a2 */
[----:B------:R-:W-:Y:S01]  /*ddc0*/  SHF.R.S32.HI R7, RZ, 0x1f, R62 ;  /* 0x0000001fff077819 */ /* 0x000fe2000001143e */
[----:B------:R-:W0:Y:S01]  /*ddd0*/  LDGDEPBAR ;  /* 0x00000000000079af */ /* 0x000e220000000000 */
[----:B------:R-:W-:-:S02]  /*dde0*/  LOP3.LUT R9, R8, 0x8, R9, 0xf8, !PT ;  /* 0x0000000808097812 */ /* 0x000fc400078ef809 */
[----:B------:R-:W-:Y:S01]  /*ddf0*/  LEA.HI R42, R7, R62, RZ, 0x5 ;  /* 0x0000003e072a7211 */ /* 0x000fe200078f28ff */
[----:B------:R-:W-:Y:S01]  /*de00*/  @!P3 IMAD.MOV.U32 R7, RZ, RZ, c[0x0][0x1a4] ;  /* 0x00006900ff07b624 */ /* 0x000fe200078e00ff */
[----:B------:R-:W-:Y:S01]  /*de10*/  SHF.R.U32.HI R8, RZ, 0x3, R8 ;  /* 0x00000003ff087819 */ /* 0x000fe20000011608 */
[----:B---3--:R-:W-:Y:S01]  /*de20*/  @!P1 IMAD.MOV.U32 R12, RZ, RZ, c[0x0][0x1a4] ;  /* 0x00006900ff0c9624 */ /* 0x008fe200078e00ff */
[----:B------:R-:W-:Y:S02]  /*de30*/  SHF.R.S32.HI R42, RZ, 0x5, R42 ;  /* 0x00000005ff2a7819 */ /* 0x000fe4000001142a */
[----:B------:R-:W-:Y:S01]  /*de40*/  @!P4 LEA.HI.X R5, R115, R163, R114, 0x1, P0 ;  /* 0x000000a37305c211 */ /* 0x000fe200000f0c72 */
[----:B------:R-:W-:Y:S01]  /*de50*/  @!P1 IMAD R12, R12, 0xc0, RZ ;  /* 0x000000c00c0c9824 */ /* 0x000fe200078e02ff */
[----:B------:R-:W-:Y:S01]  /*de60*/  LOP3.LUT R9, R9, R8, RZ, 0x3c, !PT ;  /* 0x0000000809097212 */ /* 0x000fe200078e3cff */
[----:B------:R-:W-:Y:S02]  /*de70*/  IMAD R149, R42, 0x200, R41 ;  /* 0x000002002a957824 */ /* 0x000fe400078e0229 */
[----:B------:R-:W-:-:S02]  /*de80*/  @!P1 IMAD.IADD R13, R15, 0x1, R12 ;  /* 0x000000010f0d9824 */ /* 0x000fc400078e020c */
[----:B------:R-:W-:Y:S02]  /*de90*/  IMAD R149, R2, 0x20, R149 ;  /* 0x0000002002957824 */ /* 0x000fe400078e0295 */
[----:B------:R-:W-:Y:S02]  /*dea0*/  IMAD.U32 R148, R148, 0x20, R9 ;  /* 0x0000002094947824 */ /* 0x000fe400078e0009 */
[----:B------:R-:W-:Y:S02]  /*deb0*/  IMAD.IADD R149, R40, 0x1, R149 ;  /* 0x0000000128957824 */ /* 0x000fe400078e0295 */
[----:B------:R-:W-:Y:S01]  /*dec0*/  @!P1 IMAD.MOV.U32 R12, RZ, RZ, R14 ;  /* 0x000000ffff0c9224 */ /* 0x000fe200078e000e */
[----:B----4-:R-:W-:Y:S01]  /*ded0*/  @!P3 LEA R10, P0, R6, R162, 0x7 ;  /* 0x000000a2060ab211 */ /* 0x010fe200078038ff */
[----:B------:R-:W-:-:S04]  /*dee0*/  DEPBAR.LE SB0, 0x0 ;  /* 0x000080000000791a */ /* 0x000fc80000000000 */
[----:B------:R-:W-:Y:S01]  /*def0*/  BAR.SYNC.DEFER_BLOCKING 0x0 ;  /* 0x0000000000007b1d */ /* 0x000fe20000010000 */
[----:B------:R-:W-:Y:S01]  /*df00*/  @!P3 LEA.HI.X R11, R6, R163, R7, 0x7, P0 ;  /* 0x000000a3060bb211 */ /* 0x000fe200000f3c07 */
[----:B------:R-:W-:Y:S01]  /*df10*/  IMAD.SHL.U32 R149, R149, 0x2, RZ ;  /* 0x0000000295957824 */ /* 0x000fe200078e00ff */
[----:B------:R-:W-:Y:S01]  /*df20*/  LOP3.LUT P0, RZ, R3, 0x2, RZ, 0xc0, !PT ;  /* 0x0000000203ff7812 */ /* 0x000fe2000780c0ff */
[----:B------:R-:W-:Y:S02]  /*df30*/  IMAD.SHL.U32 R148, R148, 0x2, RZ ;  /* 0x0000000294947824 */ /* 0x000fe400078e00ff */
[----:B------:R-:W-:Y:S02]  /*df40*/  IMAD.MOV.U32 R3, RZ, RZ, 0x10 ;  /* 0x00000010ff037424 */ /* 0x000fe400078e00ff */
[----:B------:R-:W-:Y:S02]  /*df50*/  IMAD R147, R43, 0x2, R149 ;  /* 0x000000022b937824 */ /* 0x000fe400078e0295 */
[----:B------:R-:W-:Y:S01]  /*df60*/  IMAD R65, R42, 0x10, R65 ;  /* 0x000000102a417824 */ /* 0x000fe200078e0241 */
[----:B------:R-:W-:-:S02]  /*df70*/  SEL R3, R3, 0xfffffff0, !P0 ;  /* 0xfffffff003037807 */ /* 0x000fc40004000000 */
[----:B------:R-:W-:-:S03]  /*df80*/  ISETP.GE.AND P0, PT, R57, 0x2, PT ;  /* 0x000000023900780c */ /* 0x000fc60003f06270 */
[----:B------:R-:W-:Y:S02]  /*df90*/  IMAD R145, R3, 0x2, R148 ;  /* 0x0000000203917824 */ /* 0x000fe400078e0294 */
[----:B------:R-:W-:-:S04]  /*dfa0*/  IMAD R3, R2, 0x20, R41 ;  /* 0x0000002002037824 */ /* 0x000fc800078e0229 */
[----:B------:R-:W-:Y:S01]  /*dfb0*/  IMAD.IADD R3, R40, 0x1, R3 ;  /* 0x0000000128037824 */ /* 0x000fe200078e0203 */
        /* <DEDUP_REMOVED lines=38> */
[----:B------:R-:W-:Y:S04]  /*e220*/  LDSM.16.M88.4 R84, [R149] ;  /* 0x000000009554783b */ /* 0x000fe80000000200 */
[----:B------:R-:W5:Y:S04]  /*e230*/  LDSM.16.M88.4 R32, [R148+0x3000] ;  /* 0x003000009420783b */ /* 0x000f680000000200 */
[----:B------:R-:W1:Y:S04]  /*e240*/  LDSM.16.M88.4 R24, [R148+0x3400] ;  /* 0x003400009418783b */ /* 0x000e680000000200 */
[----:B------:R-:W1:Y:S04]  /*e250*/  LDSM.16.M88.4 R16, [R148+0x3800] ;  /* 0x003800009410783b */ /* 0x000e680000000200 */
[----:B---3--:R-:W4:Y:S04]  /*e260*/  LDSM.16.M88.4 R8, [R148+0x3c00] ;  /* 0x003c00009408783b */ /* 0x008f280000000200 */
[----:B------:R-:W-:Y:S04]  /*e270*/  LDSM.16.M88.4 R116, [R147] ;  /* 0x000000009374783b */ /* 0x000fe80000000200 */
[----:B------:R-:W3:Y:S04]  /*e280*/  LDSM.16.M88.4 R68, [R145+0x3000] ;  /* 0x003000009144783b */ /* 0x000ee80000000200 */
[----:B------:R-:W3:Y:S04]  /*e290*/  LDSM.16.M88.4 R48, [R145+0x3400] ;  /* 0x003400009130783b */ /* 0x000ee80000000200 */
[----:B------:R-:W3:Y:S04]  /*e2a0*/  LDSM.16.M88.4 R44, [R145+0x3800] ;  /* 0x00380000912c783b */ /* 0x000ee80000000200 */
[----:B--2---:R-:W2:Y:S04]  /*e2b0*/  LDSM.16.M88.4 R4, [R145+0x3c00] ;  /* 0x003c00009104783b */ /* 0x004ea80000000200 */
[----:B------:R-:W2:Y:S01]  /*e2c0*/  LDSM.16.M88.4 R108, [R148+0x4000] ;  /* 0x00400000946c783b */ /* 0x000ea20000000200 */
[C---:B-----5:R-:W-:Y:S03]  /*e2d0*/  HMMA.16816.F32 R36, R84.reuse, R32, RZ ;  /* 0x000000205424723c */ /* 0x060fe600000018ff */
[----:B------:R-:W5:Y:S04]  /*e2e0*/  LDSM.16.M88.4 R100, [R148+0x4400] ;  /* 0x004400009464783b */ /* 0x000f680000000200 */
[----:B------:R-:W2:Y:S01]  /*e2f0*/  LDSM.16.M88.4 R92, [R148+0x4800] ;  /* 0x00480000945c783b */ /* 0x000ea20000000200 */
[C---:B-1----:R-:W-:Y:S03]  /*e300*/  HMMA.16816.F32 R28, R84.reuse, R24, RZ ;  /* 0x00000018541c723c */ /* 0x042fe600000018ff */
[----:B------:R-:W1:Y:S04]  /*e310*/  LDSM.16.M88.4 R76, [R148+0x4c00] ;  /* 0x004c0000944c783b */ /* 0x000e680000000200 */
[----:B------:R-:W1:Y:S01]  /*e320*/  LDSM.16.M88.4 R72, [R145+0x4000] ;  /* 0x004000009148783b */ /* 0x000e620000000200 */
[C---:B------:R-:W-:Y:S03]  /*e330*/  HMMA.16816.F32 R20, R84.reuse, R16, RZ ;  /* 0x000000105414723c */ /* 0x040fe600000018ff */
[----:B------:R-:W-:Y:S04]  /*e340*/  LDSM.16.M88.4 R52, [R145+0x4400] ;  /* 0x004400009134783b */ /* 0x000fe80000000200 */
[----:B------:R-:W-:Y:S01]  /*e350*/  LDSM.16.M88.4 R124, [R145+0x4800] ;  /* 0x00480000917c783b */ /* 0x000fe20000000200 */
[C---:B----4-:R-:W-:Y:S03]  /*e360*/  HMMA.16816.F32 R12, R84.reuse, R8, RZ ;  /* 0x00000008540c723c */ /* 0x050fe600000018ff */
        /* <DEDUP_REMOVED lines=8> */
[----:B------:R-:W-:Y:S08]  /*e3f0*/  HMMA.16816.F32 R8, R84, R10, RZ ;  /* 0x0000000a5408723c */ /* 0x000ff000000018ff */
[C---:B---3--:R-:W-:Y:S08]  /*e400*/  HMMA.16816.F32 R36, R116.reuse, R68, R36 ;  /* 0x000000447424723c */ /* 0x048ff00000001824 */
        /* <DEDUP_REMOVED lines=8> */
[C---:B--2---:R-:W-:Y:S08]  /*e490*/  HMMA.16816.F32 R12, R116.reuse, R4, R12 ;  /* 0x00000004740c723c */ /* 0x044ff0000000180c */
[----:B------:R-:W-:Y:S01]  /*e4a0*/  HMMA.16816.F32 R8, R116, R6, R8 ;  /* 0x000000067408723c */ /* 0x000fe20000001808 */
[----:B------:R-:W2:Y:S07]  /*e4b0*/  LDSM.16.M88.4 R4, [R148+0x5800] ;  /* 0x005800009404783b */ /* 0x000eae0000000200 */
[C---:B------:R-:W-:Y:S08]  /*e4c0*/  HMMA.16816.F32 R112, R84.reuse, R108, RZ ;  /* 0x0000006c5470723c */ /* 0x040ff000000018ff */
[C---:B------:R-:W-:Y:S08]  /*e4d0*/  HMMA.16816.F32 R108, R84.reuse, R110, RZ ;  /* 0x0000006e546c723c */ /* 0x040ff000000018ff */
[C---:B-----5:R-:W-:Y:S08]  /*e4e0*/  HMMA.16816.F32 R104, R84.reuse, R100, RZ ;  /* 0x000000645468723c */ /* 0x060ff000000018ff */
[C---:B------:R-:W-:Y:S08]  /*e4f0*/  HMMA.16816.F32 R96, R84.reuse, R92, RZ ;  /* 0x0000005c5460723c */ /* 0x040ff000000018ff */
[C---:B------:R-:W-:Y:S08]  /*e500*/  HMMA.16816.F32 R100, R84.reuse, R102, RZ ;  /* 0x000000665464723c */ /* 0x040ff000000018ff */
[C---:B------:R-:W-:Y:S08]  /*e510*/  HMMA.16816.F32 R92, R84.reuse, R94, RZ ;  /* 0x0000005e545c723c */ /* 0x040ff000000018ff */
[C---:B-1----:R-:W-:Y:S08]  /*e520*/  HMMA.16816.F32 R88, R84.reuse, R76, RZ ;  /* 0x0000004c5458723c */ /* 0x042ff000000018ff */
[----:B------:R-:W-:Y:S01]  /*e530*/  HMMA.16816.F32 R84, R84, R78, RZ ;  /* 0x0000004e5454723c */ /* 0x000fe200000018ff */
[----:B------:R-:W1:Y:S07]  /*e540*/  LDSM.16.M88.4 R76, [R148+0x6000] ;  /* 0x00600000944c783b */ /* 0x000e6e0000000200 */
[C---:B------:R-:W-:Y:S08]  /*e550*/  HMMA.16816.F32 R112, R116.reuse, R72, R112 ;  /* 0x000000487470723c */ /* 0x040ff00000001870 */
[----:B------:R-:W-:Y:S01]  /*e560*/  HMMA.16816.F32 R108, R116, R74, R108 ;  /* 0x0000004a746c723c */ /* 0x000fe2000000186c */
[----:B------:R-:W-:Y:S07]  /*e570*/  LDSM.16.M88.4 R72, [R148+0x6400] ;  /* 0x006400009448783b */ /* 0x000fee0000000200 */
[C---:B---3--:R-:W-:Y:S08]  /*e580*/  HMMA.16816.F32 R36, R48.reuse, R68, R36 ;  /* 0x000000443024723c */ /* 0x048ff00000001824 */
[C---:B------:R-:W-:Y:S01]  /*e590*/  HMMA.16816.F32 R32, R48.reuse, R70, R32 ;  /* 0x000000463020723c */ /* 0x040fe20000001820 */
[----:B------:R-:W-:Y:S07]  /*e5a0*/  LDSM.16.M88.4 R68, [R147+0x1000] ;  /* 0x001000009344783b */ /* 0x000fee0000000200 */
[C---:B----4-:R-:W-:Y:S08]  /*e5b0*/  HMMA.16816.F32 R28, R48.reuse, R44, R28 ;  /* 0x0000002c301c723c */ /* 0x050ff0000000181c */
[C---:B------:R-:W-:Y:S01]  /*e5c0*/  HMMA.16816.F32 R24, R48.reuse, R46, R24 ;  /* 0x0000002e3018723c */ /* 0x040fe20000001818 */
[----:B------:R-:W-:Y:S07]  /*e5d0*/  LDSM.16.M88.4 R44, [R145+0x6000] ;  /* 0x00600000912c783b */ /* 0x000fee0000000200 */
[C---:B--2---:R-:W-:Y:S08]  /*e5e0*/  HMMA.16816.F32 R20, R48.reuse, R4, R20 ;  /* 0x000000043014723c */ /* 0x044ff00000001814 */
[----:B------:R-:W-:Y:S01]  /*e5f0*/  HMMA.16816.F32 R16, R48, R6, R16 ;  /* 0x000000063010723c */ /* 0x000fe20000001810 */
        /* <DEDUP_REMOVED lines=9> */
[----:B------:R-:W5:Y:S04]  /*e690*/  LDSM.16.M88.4 R120, [R145+0x5400] ;  /* 0x005400009178783b */ /* 0x000f680000000200 */
[----:B------:R-:W3:Y:S03]  /*e6a0*/  LDSM.16.M88.4 R116, [R145+0x5800] ;  /* 0x005800009174783b */ /* 0x000ee60000000200 */
[C---:B------:R-:W-:Y:S08]  /*e6b0*/  HMMA.16816.F32 R12, R48.reuse, R80, R12 ;  /* 0x00000050300c723c */ /* 0x040ff0000000180c */
[C---:B------:R-:W-:Y:S01]  /*e6c0*/  HMMA.16816.F32 R8, R48.reuse, R82, R8 ;  /* 0x000000523008723c */ /* 0x040fe20000001808 */
[----:B------:R-:W3:Y:S07]  /*e6d0*/  LDSM.16.M88.4 R80, [R145+0x6400] ;  /* 0x006400009150783b */ /* 0x000eee0000000200 */
[C---:B-1----:R-:W-:Y:S08]  /*e6e0*/  HMMA.16816.F32 R112, R48.reuse, R76, R112 ;  /* 0x0000004c3070723c */ /* 0x042ff00000001870 */
[----:B------:R-:W-:Y:S01]  /*e6f0*/  HMMA.16816.F32 R108, R48, R78, R108 ;  /* 0x0000004e306c723c */ /* 0x000fe2000000186c */
[----:B------:R-:W1:Y:S07]  /*e700*/  LDSM.16.M88.4 R76, [R145+0x6800] ;  /* 0x00680000914c783b */ /* 0x000e6e0000000200 */
[C---:B--2---:R-:W-:Y:S08]  /*e710*/  HMMA.16816.F32 R12, R68.reuse, R4, R12 ;  /* 0x00000004440c723c */ /* 0x044ff0000000180c */
[C---:B------:R-:W-:Y:S01]  /*e720*/  HMMA.16816.F32 R8, R68.reuse, R6, R8 ;  /* 0x000000064408723c */ /* 0x040fe20000001808 */
[----:B------:R-:W2:Y:S07]  /*e730*/  LDSM.16.M88.4 R4, [R148+0x7800] ;  /* 0x007800009404783b */ /* 0x000eae0000000200 */
[C---:B------:R-:W-:Y:S08]  /*e740*/  HMMA.16816.F32 R112, R68.reuse, R44, R112 ;  /* 0x0000002c4470723c */ /* 0x040ff00000001870 */
[----:B------:R-:W-:Y:S01]  /*e750*/  HMMA.16816.F32 R108, R68, R46, R108 ;  /* 0x0000002e446c723c */ /* 0x000fe2000000186c */
[----:B------:R-:W1:Y:S07]  /*e760*/  LDSM.16.M88.4 R44, [R148+0x7c00] ;  /* 0x007c0000942c783b */ /* 0x000e6e0000000200 */
[C---:B------:R-:W-:Y:S08]  /*e770*/  HMMA.16816.F32 R104, R48.reuse, R72, R104 ;  /* 0x000000483068723c */ /* 0x040ff00000001868 */
[C---:B------:R-:W-:Y:S01]  /*e780*/  HMMA.16816.F32 R100, R48.reuse, R74, R100 ;  /* 0x0000004a3064723c */ /* 0x040fe20000001864 */
[----:B------:R-:W1:Y:S07]  /*e790*/  LDSM.16.M88.4 R72, [R145+0x6c00] ;  /* 0x006c00009148783b */ /* 0x000e6e0000000200 */
[----:B---3--:R-:W-:Y:S08]  /*e7a0*/  HMMA.16816.F32 R96, R48, R52, R96 ;  /* 0x000000343060723c */ /* 0x008ff00000001860 */
[C---:B----4-:R-:W-:Y:S08]  /*e7b0*/  HMMA.16816.F32 R36, R68.reuse, R124, R36 ;  /* 0x0000007c4424723c */ /* 0x050ff00000001824 */
[----:B------:R-:W-:Y:S01]  /*e7c0*/  HMMA.16816.F32 R32, R68, R126, R32 ;  /* 0x0000007e4420723c */ /* 0x000fe20000001820 */
[----:B------:R-:W3:Y:S07]  /*e7d0*/  LDSM.16.M88.4 R124, [R148+0x8400] ;  /* 0x00840000947c783b */ /* 0x000eee0000000200 */
[C---:B------:R-:W-:Y:S01]  /*e7e0*/  HMMA.16816.F32 R92, R48.reuse, R54, R92 ;  /* 0x00000036305c723c */ /* 0x040fe2000000185c */
[----:B------:R-:W4:Y:S07]  /*e7f0*/  LDSM.16.M88.4 R52, [R148+0x7000] ;  /* 0x007000009434783b */ /* 0x000f2e0000000200 */
[C---:B------:R-:W-:Y:S08]  /*e800*/  HMMA.16816.F32 R88, R48.reuse, R128, R88 ;  /* 0x000000803058723c */ /* 0x040ff00000001858 */
[----:B------:R-:W-:Y:S01]  /*e810*/  HMMA.16816.F32 R84, R48, R130, R84 ;  /* 0x000000823054723c */ /* 0x000fe20000001854 */
[----:B------:R-:W1:Y:S04]  /*e820*/  LDSM.16.M88.4 R48, [R148+0x7400] ;  /* 0x007400009430783b */ /* 0x000e680000000200 */
[----:B------:R-:W-:Y:S03]  /*e830*/  LDSM.16.M88.4 R128, [R148+0x8000] ;  /* 0x008000009480783b */ /* 0x000fe60000000200 */
[C---:B-----5:R-:W-:Y:S08]  /*e840*/  HMMA.16816.F32 R28, R68.reuse, R120, R28 ;  /* 0x00000078441c723c */ /* 0x060ff0000000181c */
[C---:B------:R-:W-:Y:S01]  /*e850*/  HMMA.16816.F32 R24, R68.reuse, R122, R24 ;  /* 0x0000007a4418723c */ /* 0x040fe20000001818 */
[----:B------:R-:W5:Y:S07]  /*e860*/  LDSM.16.M88.4 R120, [R148+0x8800] ;  /* 0x008800009478783b */ /* 0x000f6e0000000200 */
[C---:B------:R-:W-:Y:S08]  /*e870*/  HMMA.16816.F32 R20, R68.reuse, R116, R20 ;  /* 0x000000744414723c */ /* 0x040ff00000001814 */
[C---:B------:R-:W-:Y:S01]  /*e880*/  HMMA.16816.F32 R16, R68.reuse, R118, R16 ;  /* 0x000000764410723c */ /* 0x040fe20000001810 */
[----:B------:R-:W3:Y:S07]  /*e890*/  LDSM.16.M88.4 R116, [R148+0x8c00] ;  /* 0x008c00009474783b */ /* 0x000eee0000000200 */
[C---:B------:R-:W-:Y:S08]  /*e8a0*/  HMMA.16816.F32 R104, R68.reuse, R80, R104 ;  /* 0x000000504468723c */ /* 0x040ff00000001868 */
[C---:B------:R-:W-:Y:S01]  /*e8b0*/  HMMA.16816.F32 R100, R68.reuse, R82, R100 ;  /* 0x000000524464723c */ /* 0x040fe20000001864 */
[----:B------:R-:W-:Y:S07]  /*e8c0*/  LDSM.16.M88.4 R80, [R145+0x7000] ;  /* 0x007000009150783b */ /* 0x000fee0000000200 */
[----:B-1----:R-:W-:Y:S08]  /*e8d0*/  HMMA.16816.F32 R96, R68, R76, R96 ;  /* 0x0000004c4460723c */ /* 0x002ff00000001860 */
[C---:B--2---:R-:W-:Y:S08]  /*e8e0*/  HMMA.16816.F32 R20, R132.reuse, R4, R20 ;  /* 0x000000048414723c */ /* 0x044ff00000001814 */
[C---:B------:R-:W-:Y:S01]  /*e8f0*/  HMMA.16816.F32 R16, R132.reuse, R6, R16 ;  /* 0x000000068410723c */ /* 0x040fe20000001810 */
[----:B------:R-:W-:Y:S07]  /*e900*/  LDSM.16.M88.4 R4, [R147+0x2000] ;  /* 0x002000009304783b */ /* 0x000fee0000000200 */
[C---:B------:R-:W-:Y:S08]  /*e910*/  HMMA.16816.F32 R12, R132.reuse, R44, R12 ;  /* 0x0000002c840c723c */ /* 0x040ff0000000180c */
[----:B------:R-:W-:Y:S01]  /*e920*/  HMMA.16816.F32 R8, R132, R46, R8 ;  /* 0x0000002e8408723c */ /* 0x000fe20000001808 */
[----:B------:R-:W1:Y:S07]  /*e930*/  LDSM.16.M88.4 R44, [R145+0x8800] ;  /* 0x00880000912c783b */ /* 0x000e6e0000000200 */
[C---:B------:R-:W-:Y:S01]  /*e940*/  HMMA.16816.F32 R92, R68.reuse, R78, R92 ;  /* 0x0000004e445c723c */ /* 0x040fe2000000185c */
[----:B------:R-:W2:Y:S07]  /*e950*/  LDSM.16.M88.4 R76, [R145+0x7400] ;  /* 0x00740000914c783b */ /* 0x000eae0000000200 */
[C---:B------:R-:W-:Y:S08]  /*e960*/  HMMA.16816.F32 R88, R68.reuse, R72, R88 ;  /* 0x000000484458723c */ /* 0x040ff00000001858 */
[----:B------:R-:W-:Y:S01]  /*e970*/  HMMA.16816.F32 R84, R68, R74, R84 ;  /* 0x0000004a4454723c */ /* 0x000fe20000001854 */
[----:B------:R-:W1:Y:S04]  /*e980*/  LDSM.16.M88.4 R72, [R145+0x7800] ;  /* 0x007800009148783b */ /* 0x000e680000000200 */
[----:B------:R-:W1:Y:S03]  /*e990*/  LDSM.16.M88.4 R68, [R145+0x7c00] ;  /* 0x007c00009144783b */ /* 0x000e660000000200 */
[C---:B---3--:R-:W-:Y:S08]  /*e9a0*/  HMMA.16816.F32 R104, R132.reuse, R124, R104 ;  /* 0x0000007c8468723c */ /* 0x048ff00000001868 */
[C---:B----4-:R-:W-:Y:S08]  /*e9b0*/  HMMA.16816.F32 R36, R132.reuse, R52, R36 ;  /* 0x000000348424723c */ /* 0x050ff00000001824 */
[C---:B------:R-:W-:Y:S01]  /*e9c0*/  HMMA.16816.F32 R32, R132.reuse, R54, R32 ;  /* 0x000000368420723c */ /* 0x040fe20000001820 */
[----:B------:R-:W3:Y:S07]  /*e9d0*/  LDSM.16.M88.4 R52, [R145+0x8000] ;  /* 0x008000009134783b */ /* 0x000eee0000000200 */
[C---:B------:R-:W-:Y:S08]  /*e9e0*/  HMMA.16816.F32 R28, R132.reuse, R48, R28 ;  /* 0x00000030841c723c */ /* 0x040ff0000000181c */
[C---:B------:R-:W-:Y:S01]  /*e9f0*/  HMMA.16816.F32 R24, R132.reuse, R50, R24 ;  /* 0x000000328418723c */ /* 0x040fe20000001818 */
[----:B------:R-:W4:Y:S07]  /*ea00*/  LDSM.16.M88.4 R48, [R145+0x8400] ;  /* 0x008400009130783b */ /* 0x000f2e0000000200 */
[----:B------:R-:W-:Y:S01]  /*ea10*/  HMMA.16816.F32 R124, R132, R126, R100 ;  /* 0x0000007e847c723c */ /* 0x000fe20000001864 */
[----:B------:R-:W1:Y:S01]  /*ea20*/  LDSM.16.M88.4 R100, [R145+0x8c00] ;  /* 0x008c00009164783b */ /* 0x000e620000000200 */
[----:B------:R-:W-:-:S06]  /*ea30*/  DEPBAR.LE SB0, 0x0 ;  /* 0x000080000000791a */ /* 0x000fcc0000000000 */
[C---:B-----5:R-:W-:Y:S08]  /*ea40*/  HMMA.16816.F32 R96, R132.reuse, R120, R96 ;  /* 0x000000788460723c */ /* 0x060ff00000001860 */
[C---:B------:R-:W-:Y:S08]  /*ea50*/  HMMA.16816.F32 R112, R132.reuse, R128, R112 ;  /* 0x000000808470723c */ /* 0x040ff00000001870 */
[C---:B------:R-:W-:Y:S08]  /*ea60*/  HMMA.16816.F32 R108, R132.reuse, R130, R108 ;  /* 0x00000082846c723c */ /* 0x040ff0000000186c */
[C---:B------:R-:W-:Y:S08]  /*ea70*/  HMMA.16816.F32 R92, R132.reuse, R122, R92 ;  /* 0x0000007a845c723c */ /* 0x040ff0000000185c */
[C---:B------:R-:W-:Y:S08]  /*ea80*/  HMMA.16816.F32 R88, R132.reuse, R116, R88 ;  /* 0x000000748458723c */ /* 0x040ff00000001858 */
[----:B------:R-:W-:Y:S08]  /*ea90*/  HMMA.16816.F32 R84, R132, R118, R84 ;  /* 0x000000768454723c */ /* 0x000ff00000001854 */
[C---:B-1----:R-:W-:Y:S07]  /*eaa0*/  HMMA.16816.F32 R96, R4.reuse, R44, R96 ;  /* 0x0000002c0460723c */ /* 0x042fee0000001860 */
[----:B------:R-:W-:Y:S01]  /*eab0*/  SHF.R.S32.HI R44, RZ, 0x1f, R63 ;  /* 0x0000001fff2c7819 */ /* 0x000fe2000001143f */
[----:B------:R-:W-:Y:S01]  /*eac0*/  HMMA.16816.F32 R36, R4, R80, R36 ;  /* 0x000000500424723c */ /* 0x000fe20000001824 */
[----:B------:R-:W-:-:S02]  /*ead0*/  IMAD.SHL.U32 R45, R62, 0x2, RZ ;  /* 0x000000023e2d7824 */ /* 0x000fc400078e00ff */
[----:B------:R-:W-:-:S03]  /*eae0*/  LEA.HI R44, R44, R63, RZ, 0x2 ;  /* 0x0000003f2c2c7211 */ /* 0x000fc600078f10ff */
[----:B------:R-:W-:Y:S02]  /*eaf0*/  LOP3.LUT R45, R45, 0x6, RZ, 0xc0, !PT ;  /* 0x000000062d2d7812 */ /* 0x000fe400078ec0ff */
[----:B------:R-:W-:Y:S01]  /*eb00*/  SHF.R.S32.HI R164, RZ, 0x2, R44 ;  /* 0x00000002ffa47819 */ /* 0x000fe2000001142c */
[C---:B------:R-:W-:Y:S08]  /*eb10*/  HMMA.16816.F32 R32, R4.reuse, R82, R32 ;  /* 0x000000520420723c */ /* 0x040ff00000001820 */
[C---:B--2---:R-:W-:Y:S08]  /*eb20*/  HMMA.16816.F32 R28, R4.reuse, R76, R28 ;  /* 0x0000004c041c723c */ /* 0x044ff0000000181c */
[C---:B------:R-:W-:Y:S08]  /*eb30*/  HMMA.16816.F32 R24, R4.reuse, R78, R24 ;  /* 0x0000004e0418723c */ /* 0x040ff00000001818 */
[C---:B------:R-:W-:Y:S08]  /*eb40*/  HMMA.16816.F32 R20, R4.reuse, R72, R20 ;  /* 0x000000480414723c */ /* 0x040ff00000001814 */
[C---:B------:R-:W-:Y:S08]  /*eb50*/  HMMA.16816.F32 R16, R4.reuse, R74, R16 ;  /* 0x0000004a0410723c */ /* 0x040ff00000001810 */
[C---:B------:R-:W-:Y:S08]  /*eb60*/  HMMA.16816.F32 R12, R4.reuse, R68, R12 ;  /* 0x00000044040c723c */ /* 0x040ff0000000180c */
[C---:B------:R-:W-:Y:S08]  /*eb70*/  HMMA.16816.F32 R8, R4.reuse, R70, R8 ;  /* 0x000000460408723c */ /* 0x040ff00000001808 */
[C---:B---3--:R-:W-:Y:S08]  /*eb80*/  HMMA.16816.F32 R112, R4.reuse, R52, R112 ;  /* 0x000000340470723c */ /* 0x048ff00000001870 */
[C---:B------:R-:W-:Y:S08]  /*eb90*/  HMMA.16816.F32 R108, R4.reuse, R54, R108 ;  /* 0x00000036046c723c */ /* 0x040ff0000000186c */
[C---:B----4-:R-:W-:Y:S08]  /*eba0*/  HMMA.16816.F32 R104, R4.reuse, R48, R104 ;  /* 0x000000300468723c */ /* 0x050ff00000001868 */
[C---:B------:R-:W-:Y:S08]  /*ebb0*/  HMMA.16816.F32 R124, R4.reuse, R50, R124 ;  /* 0x00000032047c723c */ /* 0x040ff0000000187c */
[C---:B------:R-:W-:Y:S08]  /*ebc0*/  HMMA.16816.F32 R92, R4.reuse, R46, R92 ;  /* 0x0000002e045c723c */ /* 0x040ff0000000185c */
[C---:B------:R-:W-:Y:S08]  /*ebd0*/  HMMA.16816.F32 R88, R4.reuse, R100, R88 ;  /* 0x000000640458723c */ /* 0x040ff00000001858 */
[----:B------:R-:W-:Y:S07]  /*ebe0*/  HMMA.16816.F32 R84, R4, R102, R84 ;  /* 0x000000660454723c */ /* 0x000fee0000001854 */
[----:B------:R-:W-:-:S04]  /*ebf0*/  IADD3 R4, R65, 0x1, R164 ;  /* 0x0000000141047810 */ /* 0x000fc80007ffe0a4 */
[----:B------:R-:W-:-:S04]  /*ec00*/  IADD3 R4, R61, R4, -R150 ;  /* 0x000000043d047210 */ /* 0x000fc80007ffe896 */
[----:B------:R-:W-:-:S04]  /*ec10*/  IADD3 R4, R4, c[0x0][0x2e8], RZ ;  /* 0x0000ba0004047a10 */ /* 0x000fc80007ffe0ff */
[C---:B------:R-:W-:Y:S02]  /*ec20*/  IADD3 R166, R4.reuse, 0x8, RZ ;  /* 0x0000000804a67810 */ /* 0x040fe40007ffe0ff */
[-C--:B------:R-:W-:Y:S02]  /*ec30*/  IMNMX R165, R4, R61.reuse, PT ;  /* 0x0000003d04a57217 */ /* 0x080fe40003800200 */
[----:B------:R-:W-:Y:S01]  /*ec40*/  IMNMX R166, R166, R61, PT ;  /* 0x0000003da6a67217 */ /* 0x000fe20003800200 */
[----:B------:R-:W-:Y:S06]  /*ec50*/  BAR.SYNC.DEFER_BLOCKING 0x0 ;  /* 0x0000000000007b1d */ /* 0x000fec0000010000 */
[----:B------:R-:W-:Y:S05]  /*ec60*/  @!P0 BRA `(.L_x_2019) ;  /* 0x0000066000008947 */ /* 0x000fea0003800000 */
[----:B------:R-:W-:Y:S05]  /*ec70*/  @!P2 BRA `(.L_x_2020) ;  /* 0x000003a00000a947 */ /* 0x000fea0003800000 */
[----:B------:R-:W-:Y:S02]  /*ec80*/  IABS R2, c[0x0][0x2d0] ;  /* 0x0000b40000027a13 */ /* 0x000fe40000000000 */
[----:B------:R-:W-:-:S02]  /*ec90*/  IADD3 R41, R0, -0x80, RZ ;  /* 0xffffff8000297810 */ /* 0x000fc40007ffe0ff */
[----:B------:R-:W1:Y:S01]  /*eca0*/  I2F.RP R7, R2 ;  /* 0x0000000200077306 */ /* 0x000e620000209400 */
[----:B------:R-:W-:Y:S02]  /*ecb0*/  IABS R6, R0 ;  /* 0x0000000000067213 */ /* 0x000fe40000000000 */
[----:B------:R-:W-:Y:S02]  /*ecc0*/  IABS R4, R41 ;  /* 0x0000002900047213 */ /* 0x000fe40000000000 */
[----:B------:R-:W-:-:S03]  /*ecd0*/  LOP3.LUT R41, R41, c[0x0][0x2d0], RZ, 0x3c, !PT ;  /* 0x0000b40029297a12 */ /* 0x000fc600078e3cff */
        /* <DEDUP_REMOVED lines=23> */
[----:B------:R-:W-:Y:S02]  /*ee50*/  ISETP.GE.AND P4, PT, R2, RZ, PT ;  /* 0x000000ff0200720c */ /* 0x000fe40003f86270 */
[----:B------:R-:W-:Y:S02]  /*ee60*/  ISETP.NE.AND P3, PT, RZ, c[0x0][0x2d0], PT ;  /* 0x0000b400ff007a0c */ /* 0x000fe40003f65270 */
[----:B------:R-:W-:Y:S02]  /*ee70*/  LOP3.LUT R2, RZ, c[0x0][0x2d0], RZ, 0x33, !PT ;  /* 0x0000b400ff027a12 */ /* 0x000fe400078e33ff */
[----:B------:R-:W-:Y:S02]  /*ee80*/  @P5 IADD3 R40, R40, 0x1, RZ ;  /* 0x0000000128285810 */ /* 0x000fe40007ffe0ff */
[----:B------:R-:W-:-:S03]  /*ee90*/  @P6 IADD3 R42, R42, 0x1, RZ ;  /* 0x000000012a2a6810 */ /* 0x000fc60007ffe0ff */
[----:B------:R-:W-:Y:S02]  /*eea0*/  @!P1 IMAD.MOV R40, RZ, RZ, -R40 ;  /* 0x000000ffff289224 */ /* 0x000fe400078e0a28 */
        /* <DEDUP_REMOVED lines=9> */
[----:B------:R-:W-:-:S04]  /*ef40*/  IMAD R5, R2, R5, -0x80 ;  /* 0xffffff8002057424 */ /* 0x000fc800078e0205 */
[----:B------:R-:W-:Y:S01]  /*ef50*/  IMAD.WIDE.U32 R40, R5, c[0x0][0x198], RZ ;  /* 0x0000660005287a25 */ /* 0x000fe200078e00ff */
[----:B------:R-:W-:-:S05]  /*ef60*/  SHF.R.S32.HI R2, RZ, 0x1f, R5 ;  /* 0x0000001fff027819 */ /* 0x000fca0000011405 */
        /* <DEDUP_REMOVED lines=11> */
.L_x_2020:
[----:B------:R-:W-:-:S05]  /*f020*/  IMAD.MOV.U32 R7, RZ, RZ, c[0x0][0x198] ;  /* 0x00006600ff077624 */ /* 0x000fca00078e00ff */
[----:B------:R-:W-:-:S04]  /*f030*/  LEA R7, -R7, RZ, 0x7 ;  /* 0x000000ff07077211 */ /* 0x000fc800078e39ff */
[----:B------:R-:W-:Y:S02]  /*f040*/  SHF.R.S32.HI R5, RZ, 0x1f, R7 ;  /* 0x0000001fff057819 */ /* 0x000fe40000011407 */
.L_x_2021:
[----:B------:R-:W-:Y:S01]  /*f050*/  IADD3 R60, P3, P1, R156, R7, R60 ;  /* 0x000000079c3c7210 */ /* 0x000fe2000797e03c */
[----:B------:R-:W-:Y:S01]  /*f060*/  ULDC.64 UR4, c[0x0][0x198] ;  /* 0x0000660000047ab9 */ /* 0x000fe20000000a00 */
[C---:B------:R-:W-:Y:S01]  /*f070*/  IADD3 R156, P4, R7.reuse, R156, RZ ;  /* 0x0000009c079c7210 */ /* 0x040fe20007f9e0ff */
[----:B------:R-:W-:Y:S01]  /*f080*/  USHF.L.U32 UR9, UR4, 0x6, URZ ;  /* 0x0000000604097899 */ /* 0x000fe2000800063f */
[----:B------:R-:W-:Y:S01]  /*f090*/  LEA R160, P5, R7, R160, 0x1 ;  /* 0x000000a007a07211 */ /* 0x000fe200078a08ff */
[----:B------:R-:W-:Y:S01]  /*f0a0*/  UMOV UR8, 0x6 ;  /* 0x0000000600087882 */ /* 0x000fe20000000000 */
[----:B------:R-:W-:Y:S01]  /*f0b0*/  IADD3.X R59, R58, R5, R59, P3, P1 ;  /* 0x000000053a3b7210 */ /* 0x000fe20001fe243b */
[----:B------:R-:W-:Y:S01]  /*f0c0*/  IMAD.X R41, R5, 0x1, R58, P4 ;  /* 0x0000000105297824 */ /* 0x000fe200020e063a */
[----:B------:R-:W-:Y:S01]  /*f0d0*/  LEA R6, P3, R156, c[0x0][0x168], 0x1 ;  /* 0x00005a009c067a11 */ /* 0x000fe200078608ff */
[----:B------:R-:W-:Y:S01]  /*f0e0*/  USHF.L.U64.HI UR5, UR4, UR8, UR5 ;  /* 0x0000000804057299 */ /* 0x000fe20008010205 */
[----:B------:R-:W-:-:S02]  /*f0f0*/  LEA.HI.X R161, R7, R161, R5, 0x1, P5 ;  /* 0x000000a107a17211 */ /* 0x000fc400028f0c05 */
[----:B------:R-:W-:Y:S02]  /*f100*/  LEA.HI.X R7, R156, c[0x0][0x16c], R41, 0x1, P3 ;  /* 0x00005b009c077a11 */ /* 0x000fe400018f0c29 */
[----:B------:R-:W-:Y:S01]  /*f110*/  IADD3 R46, P3, R160, UR9, RZ ;  /* 0x00000009a02e7c10 */ /* 0x000fe2000ff7e0ff */
[----:B------:R-:W-:Y:S01]  /*f120*/  @!PT LDS RZ, [RZ] ;  /* 0x00000000fffff984 */ /* 0x000fe20000000800 */
[----:B------:R-:W-:Y:S01]  /*f130*/  @!PT LDS RZ, [RZ] ;  /* 0x00000000fffff984 */ /* 0x000fe20000000800 */
[----:B------:R-:W-:Y:S01]  /*f140*/  @!PT LDS RZ, [RZ] ;  /* 0x00000000fffff984 */ /* 0x000fe20000000800 */
[----:B------:R1:W-:Y:S01]  /*f150*/  LDGSTS.E.BYPASS.LTC128B.128 [R158+0x3000], [R160.64] ;  /* 0x03000000a09e7fae */ /* 0x0003e2000b901d46 */
[C---:B------:R-:W-:Y:S02]  /*f160*/  LEA R4, P1, R60.reuse, c[0x0][0x168], 0x1 ;  /* 0x00005a003c047a11 */ /* 0x040fe400078208ff */
[----:B------:R-:W-:Y:S01]  /*f170*/  IADD3.X R47, R161, UR5, RZ, P3, !PT ;  /* 0x00000005a12f7c10 */ /* 0x000fe20009ffe4ff */
[----:B------:R1:W-:Y:S01]  /*f180*/  LDGSTS.E.BYPASS.LTC128B.128 [R158+0x5000], [R6.64+0x40] ;  /* 0x05000040069e7fae */ /* 0x0003e2000b901d46 */
[----:B------:R-:W-:Y:S02]  /*f190*/  LEA.HI.X R5, R60, c[0x0][0x16c], R59, 0x1, P1 ;  /* 0x00005b003c057a11 */ /* 0x000fe400008f0c3b */
[----:B------:R-:W-:Y:S01]  /*f1a0*/  IADD3 R50, P3, R46, UR9, RZ ;  /* 0x000000092e327c10 */ /* 0x000fe2000ff7e0ff */
[----:B------:R1:W-:Y:S01]  /*f1b0*/  LDGSTS.E.BYPASS.LTC128B.128 [R158+0x7000], [R6.64+0x80] ;  /* 0x07000080069e7fae */ /* 0x0003e2000b901d46 */
[----:B------:R-:W-:-:S02]  /*f1c0*/  IADD3 R40, P1, R4, UR9, RZ ;  /* 0x0000000904287c10 */ /* 0x000fc4000ff3e0ff */
[----:B------:R-:W-:Y:S01]  /*f1d0*/  IADD3.X R51, R47, UR5, RZ, P3, !PT ;  /* 0x000000052f337c10 */ /* 0x000fe20009ffe4ff */
[----:B------:R1:W-:Y:S01]  /*f1e0*/  LDGSTS.E.BYPASS.LTC128B.128 [R158+0x3800], [R46.64] ;  /* 0x038000002e9e7fae */ /* 0x0003e2000b901d46 */
[----:B------:R-:W-:Y:S02]  /*f1f0*/  IADD3.X R41, R5, UR5, RZ, P1, !PT ;  /* 0x0000000505297c10 */ /* 0x000fe40008ffe4ff */
[----:B------:R-:W-:Y:S01]  /*f200*/  IADD3 R48, P3, R50, UR9, RZ ;  /* 0x0000000932307c10 */ /* 0x000fe2000ff7e0ff */
[----:B------:R1:W-:Y:S01]  /*f210*/  LDGSTS.E.BYPASS.LTC128B.128 [R158+0x5800], [R4.64+0x40] ;  /* 0x05800040049e7fae */ /* 0x0003e2000b901d46 */
[----:B------:R-:W-:Y:S02]  /*f220*/  IADD3 R52, P1, R40, UR9, RZ ;  /* 0x0000000928347c10 */ /* 0x000fe4000ff3e0ff */
[----:B------:R-:W-:Y:S01]  /*f230*/  IADD3.X R49, R51, UR5, RZ, P3, !PT ;  /* 0x0000000533317c10 */ /* 0x000fe20009ffe4ff */
[----:B------:R1:W-:Y:S01]  /*f240*/  LDGSTS.E.BYPASS.LTC128B.128 [R158+0x7800], [R4.64+0x80] ;  /* 0x07800080049e7fae */ /* 0x0003e2000b901d46 */
[----:B------:R-:W-:-:S03]  /*f250*/  IADD3.X R53, R41, UR5, RZ, P1, !PT ;  /* 0x0000000529357c10 */ /* 0x000fc60008ffe4ff */
[----:B------:R1:W-:Y:S04]  /*f260*/  LDGSTS.E.BYPASS.LTC128B.128 [R158+0x4000], [R50.64] ;  /* 0x04000000329e7fae */ /* 0x0003e8000b901d46 */
[----:B------:R1:W-:Y:S04]  /*f270*/  LDGSTS.E.BYPASS.LTC128B.128 [R158+0x6000], [R40.64+0x40] ;  /* 0x06000040289e7fae */ /* 0x0003e8000b901d46 */
[----:B------:R1:W-:Y:S04]  /*f280*/  LDGSTS.E.BYPASS.LTC128B.128 [R158+0x8000], [R40.64+0x80] ;  /* 0x08000080289e7fae */ /* 0x0003e8000b901d46 */
[----:B------:R1:W-:Y:S04]  /*f290*/  LDGSTS.E.BYPASS.LTC128B.128 [R158+0x4800], [R48.64] ;  /* 0x04800000309e7fae */ /* 0x0003e8000b901d46 */
[----:B------:R1:W-:Y:S04]  /*f2a0*/  LDGSTS.E.BYPASS.LTC128B.128 [R158+0x6800], [R52.64+0x40] ;  /* 0x06800040349e7fae */ /* 0x0003e8000b901d46 */
[----:B------:R1:W-:Y:S04]  /*f2b0*/  LDGSTS.E.BYPASS.LTC128B.128 [R158+0x8800], [R52.64+0x80] ;  /* 0x08800080349e7fae */ /* 0x0003e8000b901d46 */
[----:B------:R-:W0:Y:S02]  /*f2c0*/  LDGDEPBAR ;  /* 0x00000000000079af */ /* 0x000e240000000000 */
.L_x_2019:
[----:B------:R-:W-:Y:S02]  /*f2d0*/  IMAD.IADD R0, R0, 0x1, R45 ;  /* 0x0000000100007824 */ /* 0x000fe400078e022d */
[----:B------:R-:W-:-:S03]  /*f2e0*/  IMAD.SHL.U32 R146, R3, 0x2, RZ ;  /* 0x0000000203927824 */ /* 0x000fc600078e00ff */
[C---:B------:R-:W-:Y:S01]  /*f2f0*/  IADD3 R2, R0.reuse, 0x1, RZ ;  /* 0x0000000100027810 */ /* 0x040fe20007ffe0ff */
[----:B------:R-:W-:Y:S01]  /*f300*/  IMAD R144, R43, 0x2, R146 ;  /* 0x000000022b907824 */ /* 0x000fe200078e0292 */
[----:B-1----:R-:W-:Y:S02]  /*f310*/  IADD3 R4, R0, 0x8, RZ ;  /* 0x0000000800047810 */ /* 0x002fe40007ffe0ff */
[CC--:B------:R-:W-:Y:S02]  /*f320*/  ISETP.GE.AND P4, PT, R2.reuse, R165.reuse, PT ;  /* 0x000000a50200720c */ /* 0x0c0fe40003f86270 */
[-C--:B------:R-:W-:Y:S01]  /*f330*/  ISETP.GE.AND P1, PT, R2, R166.reuse, PT ;  /* 0x000000a60200720c */ /* 0x080fe20003f26270 */
[----:B------:R-:W-:Y:S01]  /*f340*/  LDSM.16.MT88.4 R76, [R144+0x9000] ;  /* 0x00900000904c783b */ /* 0x000fe20000004200 */
[C---:B------:R-:W-:Y:S02]  /*f350*/  ISETP.GE.AND P3, PT, R4.reuse, R165, PT ;  /* 0x000000a50400720c */ /* 0x040fe40003f66270 */
[----:B------:R-:W-:-:S02]  /*f360*/  ISETP.GE.AND P5, PT, R4, R166, PT ;  /* 0x000000a60400720c */ /* 0x000fc40003fa6270 */
[C---:B------:R-:W-:Y:S02]  /*f370*/  IADD3 R2, R0.reuse, 0x9, RZ ;  /* 0x0000000900027810 */ /* 0x040fe40007ffe0ff */
[----:B------:R-:W-:Y:S02]  /*f380*/  IADD3 R4, R0, 0x10, RZ ;  /* 0x0000001000047810 */ /* 0x000fe40007ffe0ff */
[----:B------:R-:W-:Y:S02]  /*f390*/  FSEL R44, R32, -INF , !P3 ;  /* 0xff800000202c7808 */ /* 0x000fe40005800000 */
[----:B------:R-:W-:Y:S02]  /*f3a0*/  FSEL R46, R34, -INF , !P5 ;  /* 0xff800000222e7808 */ /* 0x000fe40006800000 */
[C---:B------:R-:W-:Y:S02]  /*f3b0*/  ISETP.GE.AND P6, PT, R2.reuse, R165, PT ;  /* 0x000000a50200720c */ /* 0x040fe40003fc6270 */
[----:B------:R-:W-:-:S02]  /*f3c0*/  ISETP.GE.AND P3, PT, R2, R166, PT ;  /* 0x000000a60200720c */ /* 0x000fc40003f66270 */
[----:B------:R-:W-:Y:S02]  /*f3d0*/  ISETP.GE.AND P5, PT, R4, R165, PT ;  /* 0x000000a50400720c */ /* 0x000fe40003fa6270 */
[----:B------:R-:W-:Y:S02]  /*f3e0*/  IADD3 R2, R0, 0x11, RZ ;  /* 0x0000001100027810 */ /* 0x000fe40007ffe0ff */
[----:B------:R-:W-:Y:S02]  /*f3f0*/  FSEL R68, R33, -INF , !P6 ;  /* 0xff80000021447808 */ /* 0x000fe40007000000 */
[----:B------:R-:W-:Y:S02]  /*f400*/  FSEL R40, R35, -INF , !P3 ;  /* 0xff80000023287808 */ /* 0x000fe40005800000 */
[----:B------:R-:W-:Y:S02]  /*f410*/  FSEL R42, R28, -INF , !P5 ;  /* 0xff8000001c2a7808 */ /* 0x000fe40006800000 */
        /* <DEDUP_REMOVED lines=29> */
[----:B------:R-:W-:Y:S01]  /*f5f0*/  FSEL R32, R16, -INF , !P5 ;  /* 0xff80000010207808 */ /* 0x000fe20006800000 */
[----:B------:R-:W-:Y:S01]  /*f600*/  LDSM.16.MT88.4 R20, [R144+0x9400] ;  /* 0x009400009014783b */ /* 0x000fe20000004200 */
        /* <DEDUP_REMOVED lines=8> */
[CC--:B------:R-:W-:Y:S01]  /*f690*/  ISETP.GE.AND P6, PT, R5.reuse, R165.reuse, PT ;  /* 0x000000a50500720c */ /* 0x0c0fe20003fc6270 */
[----:B------:R-:W-:Y:S01]  /*f6a0*/  LDSM.16.MT88.4 R16, [R146+0xb400] ;  /* 0x00b400009210783b */ /* 0x000fe20000004200 */
[----:B------:R-:W-:Y:S02]  /*f6b0*/  ISETP.GE.AND P3, PT, R5, R166, PT ;  /* 0x000000a60500720c */ /* 0x000fe40003f66270 */
[----:B------:R-:W-:Y:S02]  /*f6c0*/  ISETP.GE.AND P5, PT, R2, R165, PT ;  /* 0x000000a50200720c */ /* 0x000fe40003fa6270 */
[----:B------:R-:W-:Y:S02]  /*f6d0*/  IADD3 R5, R0, 0x38, RZ ;  /* 0x0000003800057810 */ /* 0x000fe40007ffe0ff */
[----:B------:R-:W-:-:S02]  /*f6e0*/  FSEL R198, R13, -INF , !P5 ;  /* 0xff8000000dc67808 */ /* 0x000fc40006800000 */
[C---:B------:R-:W-:Y:S02]  /*f6f0*/  ISETP.GE.AND P5, PT, R5.reuse, R166, PT ;  /* 0x000000a60500720c */ /* 0x040fe40003fa6270 */
[----:B------:R-:W-:Y:S02]  /*f700*/  FSEL R134, R14, -INF , !P3 ;  /* 0xff8000000e867808 */ /* 0x000fe40005800000 */
[----:B------:R-:W-:Y:S02]  /*f710*/  FSEL R192, R10, -INF , !P5 ;  /* 0xff8000000ac07808 */ /* 0x000fe40006800000 */
[CC--:B------:R-:W-:Y:S02]  /*f720*/  ISETP.GE.AND P5, PT, R0.reuse, R165.reuse, PT ;  /* 0x000000a50000720c */ /* 0x0c0fe40003fa6270 */
[----:B------:R-:W-:Y:S02]  /*f730*/  ISETP.GE.AND P3, PT, R5, R165, PT ;  /* 0x000000a50500720c */ /* 0x000fe40003f66270 */
[----:B------:R-:W-:-:S02]  /*f740*/  IADD3 R5, R0, 0x41, RZ ;  /* 0x0000004100057810 */ /* 0x000fc40007ffe0ff */
[----:B------:R-:W-:Y:S02]  /*f750*/  FSEL R36, R36, -INF , !P5 ;  /* 0xff80000024247808 */ /* 0x000fe40006800000 */
[----:B------:R-:W-:Y:S02]  /*f760*/  FSEL R10, R37, -INF , !P4 ;  /* 0xff800000250a7808 */ /* 0x000fe40006000000 */
[C---:B------:R-:W-:Y:S02]  /*f770*/  ISETP.GE.AND P5, PT, R5.reuse, R165, PT ;  /* 0x000000a50500720c */ /* 0x040fe40003fa6270 */
[----:B------:R-:W-:Y:S02]  /*f780*/  ISETP.GE.AND P4, PT, R5, R166, PT ;  /* 0x000000a60500720c */ /* 0x000fe40003f86270 */
[----:B------:R-:W-:Y:S02]  /*f790*/  FMNMX.FTZ R5, R36, R10, !PT ;  /* 0x0000000a24057209 */ /* 0x000fe40007810000 */
[----:B------:R-:W-:-:S02]  /*f7a0*/  FSEL R28, R12, -INF , !P6 ;  /* 0xff8000000c1c7808 */ /* 0x000fc40007000000 */
[-C--:B------:R-:W-:Y:S02]  /*f7b0*/  ISETP.GE.AND P6, PT, R2, R166.reuse, PT ;  /* 0x000000a60200720c */ /* 0x080fe40003fc6270 */
[----:B------:R-:W-:Y:S02]  /*f7c0*/  IADD3 R2, R0, 0x39, RZ ;  /* 0x0000003900027810 */ /* 0x000fe40007ffe0ff */
[----:B------:R-:W-:Y:S02]  /*f7d0*/  FSEL R190, R113, -INF , !P5 ;  /* 0xff80000071be7808 */ /* 0x000fe40006800000 */
[----:B------:R-:W-:Y:S02]  /*f7e0*/  FMNMX.FTZ R5, R44, R5, !PT ;  /* 0x000000052c057209 */ /* 0x000fe40007810000 */
[----:B------:R-:W-:Y:S02]  /*f7f0*/  ISETP.GE.AND P5, PT, R0, R166, PT ;  /* 0x000000a60000720c */ /* 0x000fe40003fa6270 */
[----:B------:R-:W-:-:S02]  /*f800*/  FSEL R24, R8, -INF , !P3 ;  /* 0xff80000008187808 */ /* 0x000fc40005800000 */
[----:B------:R-:W-:Y:S02]  /*f810*/  ISETP.GE.AND P3, PT, R2, R166, PT ;  /* 0x000000a60200720c */ /* 0x000fe40003f66270 */
[----:B------:R-:W-:Y:S02]  /*f820*/  FMNMX.FTZ R5, R68, R5, !PT ;  /* 0x0000000544057209 */ /* 0x000fe40007810000 */
[----:B------:R-:W-:Y:S02]  /*f830*/  FSEL R8, R39, -INF , !P1 ;  /* 0xff80000027087808 */ /* 0x000fe40004800000 */
[----:B------:R-:W-:Y:S02]  /*f840*/  FSEL R38, R38, -INF , !P5 ;  /* 0xff80000026267808 */ /* 0x000fe40006800000 */
        /* <DEDUP_REMOVED lines=19> */
[----:B------:R-:W-:-:S02]  /*f980*/  FSEL R128, R15, -INF , !P6 ;  /* 0xff8000000f807808 */ /* 0x000fc40007000000 */
[----:B------:R-:W-:Y:S02]  /*f990*/  ISETP.GE.AND P6, PT, R2, R165, PT ;  /* 0x000000a50200720c */ /* 0x000fe40003fc6270 */
[----:B------:R-:W-:Y:S02]  /*f9a0*/  IADD3 R2, R0, 0x40, RZ ;  /* 0x0000004000027810 */ /* 0x000fe40007ffe0ff */
[----:B------:R-:W-:Y:S02]  /*f9b0*/  FMNMX.FTZ R13, R198, R13, !PT ;  /* 0x0000000dc60d7209 */ /* 0x000fe40007810000 */
[----:B------:R-:W-:Y:S02]  /*f9c0*/  FMNMX.FTZ R11, R200, R11, !PT ;  /* 0x0000000bc80b7209 */ /* 0x000fe40007810000 */
[----:B------:R-:W-:Y:S02]  /*f9d0*/  FSEL R196, R9, -INF , !P6 ;  /* 0xff80000009c47808 */ /* 0x000fe40007000000 */
        /* <DEDUP_REMOVED lines=10> */
[----:B------:R-:W-:Y:S02]  /*fa80*/  FMNMX.FTZ R11, R134, R11, !PT ;  /* 0x0000000b860b7209 */ /* 0x000fe40007810000 */
[----:B------:R-:W-:Y:S02]  /*fa90*/  IADD3 R2, R0, 0x49, RZ ;  /* 0x0000004900027810 */ /* 0x000fe40007ffe0ff */
[----:B------:R-:W-:-:S02]  /*faa0*/  FMNMX.FTZ R13, R176, R13, !PT ;  /* 0x0000000db00d7209 */ /* 0x000fc40007810000 */
[----:B------:R-:W-:Y:S02]  /*fab0*/  FSEL R180, R115, -INF , !P4 ;  /* 0xff80000073b47808 */ /* 0x000fe40006000000 */
[----:B------:R-:W-:Y:S02]  /*fac0*/  FMNMX.FTZ R11, R128, R11, !PT ;  /* 0x0000000b800b7209 */ /* 0x000fe40007810000 */
[C---:B------:R-:W-:Y:S02]  /*fad0*/  ISETP.GE.AND P1, PT, R2.reuse, R165, PT ;  /* 0x000000a50200720c */ /* 0x040fe40003f26270 */
[----:B------:R-:W-:Y:S02]  /*fae0*/  ISETP.GE.AND P4, PT, R2, R166, PT ;  /* 0x000000a60200720c */ /* 0x000fe40003f86270 */
[C---:B------:R-:W-:Y:S02]  /*faf0*/  IADD3 R7, R0.reuse, 0x50, RZ ;  /* 0x0000005000077810 */ /* 0x040fe40007ffe0ff */
[----:B------:R-:W-:-:S02]  /*fb00*/  IADD3 R2, R0, 0x51, RZ ;  /* 0x0000005100027810 */ /* 0x000fc40007ffe0ff */
[----:B------:R-:W-:Y:S02]  /*fb10*/  FSEL R188, R108, -INF , !P6 ;  /* 0xff8000006cbc7808 */ /* 0x000fe40007000000 */
[----:B------:R-:W-:Y:S02]  /*fb20*/  FMNMX.FTZ R13, R190, R13, !PT ;  /* 0x0000000dbe0d7209 */ /* 0x000fe40007810000 */
[----:B------:R-:W-:Y:S02]  /*fb30*/  FMNMX.FTZ R11, R192, R11, !PT ;  /* 0x0000000bc00b7209 */ /* 0x000fe40007810000 */
[----:B------:R-:W-:Y:S02]  /*fb40*/  FSEL R178, R109, -INF , !P1 ;  /* 0xff8000006db27808 */ /* 0x000fe40004800000 */
[-C--:B------:R-:W-:Y:S02]  /*fb50*/  ISETP.GE.AND P6, PT, R7, R165.reuse, PT ;  /* 0x000000a50700720c */ /* 0x080fe40003fc6270 */
[----:B------:R-:W-:-:S02]  /*fb60*/  ISETP.GE.AND P5, PT, R2, R165, PT ;  /* 0x000000a50200720c */ /* 0x000fc40003fa6270 */
[----:B------:R-:W-:Y:S02]  /*fb70*/  ISETP.GE.AND P1, PT, R2, R166, PT ;  /* 0x000000a60200720c */ /* 0x000fe40003f26270 */
[----:B------:R-:W-:Y:S02]  /*fb80*/  IADD3 R2, R0, 0x58, RZ ;  /* 0x0000005800027810 */ /* 0x000fe40007ffe0ff */
[----:B------:R-:W-:Y:S02]  /*fb90*/  FMNMX.FTZ R13, R188, R13, !PT ;  /* 0x0000000dbc0d7209 */ /* 0x000fe40007810000 */
[----:B------:R-:W-:Y:S02]  /*fba0*/  FMNMX.FTZ R11, R194, R11, !PT ;  /* 0x0000000bc20b7209 */ /* 0x000fe40007810000 */
[----:B------:R-:W-:Y:S02]  /*fbb0*/  FSEL R184, R110, -INF , !P3 ;  /* 0xff8000006eb87808 */ /* 0x000fe40005800000 */
[----:B------:R-:W-:-:S02]  /*fbc0*/  FSEL R186, R111, -INF , !P4 ;  /* 0xff8000006fba7808 */ /* 0x000fc40006000000 */
[----:B------:R-:W-:Y:S01]  /*fbd0*/  FSEL R172, R104, -INF , !P6 ;  /* 0xff80000068ac7808 */ /* 0x000fe20007000000 */
[----:B------:R-:W-:Y:S01]  /*fbe0*/  LDSM.16.MT88.4 R108, [R144+0xb000] ;  /* 0x00b00000906c783b */ /* 0x000fe20000004200 */
[-C--:B------:R-:W-:Y:S02]  /*fbf0*/  ISETP.GE.AND P3, PT, R7, R166.reuse, PT ;  /* 0x000000a60700720c */ /* 0x080fe40003f66270 */
[C---:B------:R-:W-:Y:S02]  /*fc00*/  ISETP.GE.AND P4, PT, R2.reuse, R165, PT ;  /* 0x000000a50200720c */ /* 0x040fe40003f86270 */
[----:B------:R-:W-:Y:S02]  /*fc10*/  ISETP.GE.AND P6, PT, R2, R166, PT ;  /* 0x000000a60200720c */ /* 0x000fe40003fc6270 */
[----:B------:R-:W-:Y:S02]  /*fc20*/  FMNMX.FTZ R13, R178, R13, !PT ;  /* 0x0000000db20d7209 */ /* 0x000fe40007810000 */
[----:B------:R-:W-:-:S02]  /*fc30*/  IADD3 R2, R0, 0x59, RZ ;  /* 0x0000005900027810 */ /* 0x000fc40007ffe0ff */
[----:B------:R-:W-:Y:S02]  /*fc40*/  FMNMX.FTZ R11, R182, R11, !PT ;  /* 0x0000000bb60b7209 */ /* 0x000fe40007810000 */
[----:B------:R-:W-:Y:S02]  /*fc50*/  FSEL R156, R106, -INF , !P3 ;  /* 0xff8000006a9c7808 */ /* 0x000fe40005800000 */
[----:B------:R-:W-:Y:S02]  /*fc60*/  FSEL R174, R105, -INF , !P5 ;  /* 0xff80000069ae7808 */ /* 0x000fe40006800000 */
[----:B------:R-:W-:Y:S02]  /*fc70*/  FMNMX.FTZ R13, R172, R13, !PT ;  /* 0x0000000dac0d7209 */ /* 0x000fe40007810000 */
        /* <DEDUP_REMOVED lines=8> */
[C---:B------:R-:W-:Y:S02]  /*fd00*/  ISETP.GE.AND P1, PT, R2.reuse, R165, PT ;  /* 0x000000a50200720c */ /* 0x040fe40003f26270 */
[----:B------:R-:W-:Y:S02]  /*fd10*/  ISETP.GE.AND P4, PT, R2, R166, PT ;  /* 0x000000a60200720c */ /* 0x000fe40003f86270 */
[----:B------:R-:W-:Y:S02]  /*fd20*/  IADD3 R2, R0, 0x61, RZ ;  /* 0x0000006100027810 */ /* 0x000fe40007ffe0ff */
[----:B------:R-:W-:Y:S02]  /*fd30*/  FSEL R168, R125, -INF , !P3 ;  /* 0xff8000007da87808 */ /* 0x000fe40005800000 */
[----:B------:R-:W-:Y:S02]  /*fd40*/  FMNMX.FTZ R13, R170, R13, !PT ;  /* 0x0000000daa0d7209 */ /* 0x000fe40007810000 */
[----:B------:R-:W-:-:S02]  /*fd50*/  FMNMX.FTZ R11, R186, R11, !PT ;  /* 0x0000000bba0b7209 */ /* 0x000fc40007810000 */
[----:B------:R-:W-:Y:S02]  /*fd60*/  FSEL R140, R126, -INF , !P6 ;  /* 0xff8000007e8c7808 */ /* 0x000fe40007000000 */
[C---:B------:R-:W-:Y:S02]  /*fd70*/  ISETP.GE.AND P6, PT, R2.reuse, R165, PT ;  /* 0x000000a50200720c */ /* 0x040fe40003fc6270 */
[----:B------:R-:W-:Y:S02]  /*fd80*/  ISETP.GE.AND P3, PT, R2, R166, PT ;  /* 0x000000a60200720c */ /* 0x000fe40003f66270 */
[----:B------:R-:W-:Y:S02]  /*fd90*/  IADD3 R2, R0, 0x68, RZ ;  /* 0x0000006800027810 */ /* 0x000fe40007ffe0ff */
[----:B------:R-:W-:Y:S02]  /*fda0*/  FSEL R136, R96, -INF , !P1 ;  /* 0xff80000060887808 */ /* 0x000fe40004800000 */
[----:B------:R-:W-:-:S02]  /*fdb0*/  FMNMX.FTZ R13, R168, R13, !PT ;  /* 0x0000000da80d7209 */ /* 0x000fc40007810000 */
[----:B------:R-:W-:Y:S02]  /*fdc0*/  FMNMX.FTZ R11, R156, R11, !PT ;  /* 0x0000000b9c0b7209 */ /* 0x000fe40007810000 */
[----:B------:R-:W-:Y:S02]  /*fdd0*/  FSEL R142, R127, -INF , !P5 ;  /* 0xff8000007f8e7808 */ /* 0x000fe40006800000 */
[----:B------:R-:W-:Y:S02]  /*fde0*/  ISETP.GE.AND P5, PT, R2, R165, PT ;  /* 0x000000a50200720c */ /* 0x000fe40003fa6270 */
[----:B------:R-:W-:Y:S02]  /*fdf0*/  IADD3 R9, R0, 0x69, RZ ;  /* 0x0000006900097810 */ /* 0x000fe40007ffe0ff */
[----:B------:R-:W-:Y:S02]  /*fe00*/  FSEL R132, R97, -INF , !P6 ;  /* 0xff80000061847808 */ /* 0x000fe40007000000 */
[----:B------:R-:W-:-:S02]  /*fe10*/  FMNMX.FTZ R13, R136, R13, !PT ;  /* 0x0000000d880d7209 */ /* 0x000fc40007810000 */
[----:B------:R-:W-:Y:S02]  /*fe20*/  FMNMX.FTZ R11, R138, R11, !PT ;  /* 0x0000000b8a0b7209 */ /* 0x000fe40007810000 */
[----:B------:R-:W-:Y:S02]  /*fe30*/  FSEL R124, R98, -INF , !P4 ;  /* 0xff800000627c7808 */ /* 0x000fe40006000000 */
        /* <DEDUP_REMOVED lines=10> */
[----:B------:R-:W-:Y:S02]  /*fee0*/  ISETP.GE.AND P1, PT, R2, R166, PT ;  /* 0x000000a60200720c */ /* 0x000fe40003f26270 */
[----:B------:R-:W-:Y:S02]  /*fef0*/  IADD3 R2, R0, 0x78, RZ ;  /* 0x0000007800027810 */ /* 0x000fe40007ffe0ff */
[----:B------:R-:W-:Y:S02]  /*ff00*/  ISETP.GE.AND P4, PT, R5, R165, PT ;  /* 0x000000a50500720c */ /* 0x000fe40003f86270 */
[----:B------:R-:W-:Y:S02]  /*ff10*/  FSEL R66, R88, -INF , !P5 ;  /* 0xff80000058427808 */ /* 0x000fe40006800000 */
[----:B------:R-:W-:Y:S02]  /*ff20*/  FMNMX.FTZ R13, R126, R13, !PT ;  /* 0x0000000d7e0d7209 */ /* 0x000fe40007810000 */
[----:B------:R-:W-:-:S02]  /*ff30*/  FSEL R122, R99, -INF , !P3 ;  /* 0xff800000637a7808 */ /* 0x000fc40005800000 */
[----:B------:R-:W-:Y:S01]  /*ff40*/  FMNMX.FTZ R11, R124, R11, !PT ;  /* 0x0000000b7c0b7209 */ /* 0x000fe20007810000 */
[----:B------:R-:W-:Y:S01]  /*ff50*/  LDSM.16.MT88.4 R96, [R146+0xd000] ;  /* 0x00d000009260783b */ /* 0x000fe20000004200 */
        /* <DEDUP_REMOVED lines=31> */
[----:B-1----:R-:W-:-:S03]  /*10150*/  FMNMX.FTZ R9, R9, R12, !PT ;  /* 0x0000000c09097209 */ /* 0x002fc60007810000 */
[----:B------:R-:W-:Y:S04]  /*10160*/  LDSM.16.MT88.4 R12, [R144+0xb400] ;  /* 0x00b40000900c783b */ /* 0x000fe80000004200 */
[----:B------:R-:W1:Y:S01]  /*10170*/  SHFL.BFLY PT, R2, R9, 0x1, 0x1f ;  /* 0x0c201f0009027f89 */ /* 0x000e6200000e0000 */
[----:B--2---:R-:W-:-:S05]  /*10180*/  FMNMX.FTZ R5, R7, R0, !PT ;  /* 0x0000000007057209 */ /* 0x004fca0007810000 */
[----:B------:R-:W2:Y:S01]  /*10190*/  SHFL.BFLY PT, R0, R5, 0x1, 0x1f ;  /* 0x0c201f0005007f89 */ /* 0x000ea200000e0000 */
[----:B-1----:R-:W-:-:S04]  /*101a0*/  FMNMX.FTZ R2, R9, R2, !PT ;  /* 0x0000000209027209 */ /* 0x002fc80007810000 */
[C---:B------:R-:W-:Y:S01]  /*101b0*/  FSETP.NEU.FTZ.AND P1, PT, R2.reuse, -INF , PT ;  /* 0xff8000000200780b */ /* 0x040fe20003f3d000 */
[----:B------:R-:W-:-:S05]  /*101c0*/  FMUL.FTZ R51, R2, c[0x0][0x23c] ;  /* 0x00008f0002337a20 */ /* 0x000fca0000410000 */
[----:B------:R-:W-:-:S05]  /*101d0*/  FSEL R51, R51, RZ, P1 ;  /* 0x000000ff33337208 */ /* 0x000fca0000800000 */
[--C-:B------:R-:W-:Y:S02]  /*101e0*/  FFMA.FTZ R47, R44, c[0x0][0x23c], -R51.reuse ;  /* 0x00008f002c2f7a23 */ /* 0x100fe40000010833 */
[--C-:B------:R-:W-:Y:S01]  /*101f0*/  FFMA.FTZ R44, R68, c[0x0][0x23c], -R51.reuse ;  /* 0x00008f00442c7a23 */ /* 0x100fe20000010833 */
[----:B--2---:R-:W-:Y:S01]  /*10200*/  FMNMX.FTZ R0, R5, R0, !PT ;  /* 0x0000000005007209 */ /* 0x004fe20007810000 */
[----:B------:R-:W1:Y:S01]  /*10210*/  LDSM.16.MT88.4 R68, [R146+0x9000] ;  /* 0x009000009244783b */ /* 0x000e620000004200 */
[--C-:B------:R-:W-:Y:S01]  /*10220*/  FFMA.FTZ R58, R36, c[0x0][0x23c], -R51.reuse ;  /* 0x00008f00243a7a23 */ /* 0x100fe20000010833 */
[----:B------:R-:W-:Y:S01]  /*10230*/  MUFU.EX2 R47, R47 ;  /* 0x0000002f002f7308 */ /* 0x000fe20000000800 */
[C---:B------:R-:W-:Y:S01]  /*10240*/  FSETP.NEU.FTZ.AND P1, PT, R0.reuse, -INF , PT ;  /* 0xff8000000000780b */ /* 0x040fe20003f3d000 */
[----:B------:R-:W-:Y:S02]  /*10250*/  FMUL.FTZ R45, R0, c[0x0][0x23c] ;  /* 0x00008f00002d7a20 */ /* 0x000fe40000410000 */
[----:B------:R-:W-:-:S02]  /*10260*/  FFMA.FTZ R49, R10, c[0x0][0x23c], -R51 ;  /* 0x00008f000a317a23 */ /* 0x000fc40000010833 */
[--C-:B------:R-:W-:Y:S01]  /*10270*/  FFMA.FTZ R43, R42, c[0x0][0x23c], -R51.reuse ;  /* 0x00008f002a2b7a23 */ /* 0x100fe20000010833 */
[----:B------:R-:W-:Y:S01]  /*10280*/  FSEL R45, R45, RZ, P1 ;  /* 0x000000ff2d2d7208 */ /* 0x000fe20000800000 */
[--C-:B------:R-:W-:Y:S01]  /*10290*/  FFMA.FTZ R42, R6, c[0x0][0x23c], -R51.reuse ;  /* 0x00008f00062a7a23 */ /* 0x100fe20000010833 */
[----:B------:R-:W-:Y:S01]  /*102a0*/  MUFU.EX2 R58, R58 ;  /* 0x0000003a003a7308 */ /* 0x000fe20000000800 */
[----:B------:R-:W-:Y:S02]  /*102b0*/  FFMA.FTZ R35, R74, c[0x0][0x23c], -R51 ;  /* 0x00008f004a237a23 */ /* 0x000fe40000010833 */
[--C-:B------:R-:W-:Y:S02]  /*102c0*/  FFMA.FTZ R116, R38, c[0x0][0x23c], -R45.reuse ;  /* 0x00008f0026747a23 */ /* 0x100fe4000001082d */
[--C-:B------:R-:W-:Y:S02]  /*102d0*/  FFMA.FTZ R53, R8, c[0x0][0x23c], -R45.reuse ;  /* 0x00008f0008357a23 */ /* 0x100fe4000001082d */
[--C-:B------:R-:W-:Y:S01]  /*102e0*/  FFMA.FTZ R46, R46, c[0x0][0x23c], -R45.reuse ;  /* 0x00008f002e2e7a23 */ /* 0x100fe2000001082d */
[----:B------:R-:W2:Y:S01]  /*102f0*/  MUFU.EX2 R49, R49 ;  /* 0x0000003100317308 */ /* 0x000ea20000000800 */
[----:B------:R-:W-:Y:S01]  /*10300*/  FFMA.FTZ R41, R40, c[0x0][0x23c], -R45 ;  /* 0x00008f0028297a23 */ /* 0x000fe2000001082d */
[----:B------:R-:W-:Y:S01]  /*10310*/  LDSM.16.MT88.4 R8, [R146+0x9400] ;  /* 0x009400009208783b */ /* 0x000fe20000004200 */
[----:B------:R-:W-:-:S02]  /*10320*/  FFMA.FTZ R40, R4, c[0x0][0x23c], -R51 ;  /* 0x00008f0004287a23 */ /* 0x000fc40000010833 */
[--C-:B------:R-:W-:Y:S01]  /*10330*/  FFMA.FTZ R39, R72, c[0x0][0x23c], -R45.reuse ;  /* 0x00008f0048277a23 */ /* 0x100fe2000001082d */
[----:B------:R-:W3:Y:S01]  /*10340*/  LDSM.16.MT88.4 R4, [R144+0xd000] ;  /* 0x00d000009004783b */ /* 0x000ee20000004200 */
[--C-:B------:R-:W-:Y:S01]  /*10350*/  FFMA.FTZ R38, R82, c[0x0][0x23c], -R45.reuse ;  /* 0x00008f0052267a23 */ /* 0x100fe2000001082d */
[----:B------:R-:W4:Y:S01]  /*10360*/  MUFU.EX2 R44, R44 ;  /* 0x0000002c002c7308 */ /* 0x000f220000000800 */
[--C-:B------:R-:W-:Y:S02]  /*10370*/  FFMA.FTZ R37, R80, c[0x0][0x23c], -R45.reuse ;  /* 0x00008f0050257a23 */ /* 0x100fe4000001082d */
[--C-:B------:R-:W-:Y:S02]  /*10380*/  FFMA.FTZ R34, R34, c[0x0][0x23c], -R45.reuse ;  /* 0x00008f0022227a23 */ /* 0x100fe4000001082d */
[--C-:B------:R-:W-:Y:S02]  /*10390*/  FFMA.FTZ R33, R30, c[0x0][0x23c], -R45.reuse ;  /* 0x00008f001e217a23 */ /* 0x100fe4000001082d */
[----:B------:R-:W-:Y:S01]  /*103a0*/  FFMA.FTZ R30, R26, c[0x0][0x23c], -R45 ;  /* 0x00008f001a1e7a23 */ /* 0x000fe2000001082d */
[----:B------:R-:W-:Y:S01]  /*103b0*/  MUFU.EX2 R116, R116 ;  /* 0x0000007400747308 */ /* 0x000fe20000000800 */
[----:B--2---:R-:W-:Y:S01]  /*103c0*/  F2FP.PACK_AB R100, R49, R58 ;  /* 0x0000003a3164723e */ /* 0x004fe200000000ff */
[----:B------:R-:W-:-:S02]  /*103d0*/  FFMA.FTZ R36, R206, c[0x0][0x23c], -R51 ;  /* 0x00008f00ce247a23 */ /* 0x000fc40000010833 */
[--C-:B------:R-:W-:Y:S02]  /*103e0*/  FFMA.FTZ R31, R208, c[0x0][0x23c], -R51.reuse ;  /* 0x00008f00d01f7a23 */ /* 0x100fe40000010833 */
[--C-:B------:R-:W-:Y:S02]  /*103f0*/  FFMA.FTZ R32, R32, c[0x0][0x23c], -R51.reuse ;  /* 0x00008f0020207a23 */ /* 0x100fe40000010833 */
[----:B------:R-:W2:Y:S01]  /*10400*/  MUFU.EX2 R53, R53 ;  /* 0x0000003500357308 */ /* 0x000ea20000000800 */
[----:B----4-:R-:W-:Y:S01]  /*10410*/  F2FP.PACK_AB R102, R44, R47 ;  /* 0x0000002f2c66723e */ /* 0x010fe200000000ff */
        /* <DEDUP_REMOVED lines=18> */
[----:B----4-:R-:W-:Y:S01]  /*10540*/  F2FP.PACK_AB R103, R41, R46 ;  /* 0x0000002e2967723e */ /* 0x010fe200000000ff */
[----:B------:R-:W2:Y:S01]  /*10550*/  MUFU.EX2 R42, R42 ;  /* 0x0000002a002a7308 */ /* 0x000ea20000000800 */
        /* <DEDUP_REMOVED lines=23> */
[----:B------:R-:W1:Y:S01]  /*106d0*/  MUFU.EX2 R38, R38 ;  /* 0x0000002600267308 */ /* 0x000e620000000800 */
        /* <DEDUP_REMOVED lines=8> */
[----:B------:R-:W-:Y:S01]  /*10760*/  FADD.FTZ R53, R116, R53 ;  /* 0x0000003574357221 */ /* 0x000fe20000010000 */
[----:B------:R-:W-:Y:S01]  /*10770*/  HMMA.16816.F32 R80, R100, R84, RZ ;  /* 0x000000546450723c */ /* 0x000fe200000018ff */
[--C-:B------:R-:W-:Y:S01]  /*10780*/  FFMA.FTZ R52, R52, c[0x0][0x23c], -R45.reuse ;  /* 0x00008f0034347a23 */ /* 0x100fe2000001082d */
[----:B------:R-:W4:Y:S01]  /*10790*/  MUFU.EX2 R34, R34 ;  /* 0x0000002200227308 */ /* 0x000f220000000800 */
[----:B------:R-:W-:-:S02]  /*107a0*/  FFMA.FTZ R49, R50, c[0x0][0x23c], -R45 ;  /* 0x00008f0032317a23 */ /* 0x000fc4000001082d */
[----:B------:R-:W-:Y:S02]  /*107b0*/  FADD.FTZ R47, R47, R58 ;  /* 0x0000003a2f2f7221 */ /* 0x000fe40000010000 */
[----:B------:R-:W-:Y:S01]  /*107c0*/  FFMA.FTZ R157, R60, c[0x0][0x23c], -R51 ;  /* 0x00008f003c9d7a23 */ /* 0x000fe20000010833 */
[C---:B------:R-:W-:Y:S01]  /*107d0*/  HMMA.16816.F32 R92, R100.reuse, R96, RZ ;  /* 0x00000060645c723c */ /* 0x040fe200000018ff */
[----:B------:R-:W-:Y:S01]  /*107e0*/  FADD.FTZ R44, R44, R47 ;  /* 0x0000002f2c2c7221 */ /* 0x000fe20000010000 */
[----:B------:R-:W-:Y:S01]  /*107f0*/  MUFU.EX2 R36, R36 ;  /* 0x0000002400247308 */ /* 0x000fe20000000800 */
[--C-:B------:R-:W-:Y:S02]  /*10800*/  FFMA.FTZ R66, R66, c[0x0][0x23c], -R51.reuse ;  /* 0x00008f0042427a23 */ /* 0x100fe40000010833 */
[--C-:B------:R-:W-:Y:S02]  /*10810*/  FFMA.FTZ R64, R64, c[0x0][0x23c], -R51.reuse ;  /* 0x00008f0040407a23 */ /* 0x100fe40000010833 */
[----:B------:R-:W-:Y:S01]  /*10820*/  FFMA.FTZ R62, R62, c[0x0][0x23c], -R51 ;  /* 0x00008f003e3e7a23 */ /* 0x000fe20000010833 */
[C---:B------:R-:W-:Y:S02]  /*10830*/  HMMA.16816.F32 R76, R100.reuse, R78, RZ ;  /* 0x0000004e644c723c */ /* 0x040fe400000018ff */
[----:B------:R-:W5:Y:S06]  /*10840*/  MUFU.EX2 R31, R31 ;  /* 0x0000001f001f7308 */ /* 0x000f6c0000000800 */
[C---:B------:R-:W-:Y:S02]  /*10850*/  HMMA.16816.F32 R84, R100.reuse, R86, RZ ;  /* 0x000000566454723c */ /* 0x040fe400000018ff */
[----:B------:R-:W-:Y:S06]  /*10860*/  MUFU.EX2 R32, R32 ;  /* 0x0000002000207308 */ /* 0x000fec0000000800 */
[C---:B------:R-:W-:Y:S02]  /*10870*/  HMMA.16816.F32 R96, R100.reuse, R98, RZ ;  /* 0x000000626460723c */ /* 0x040fe400000018ff */
[----:B------:R-:W4:Y:S06]  /*10880*/  MUFU.EX2 R27, R27 ;  /* 0x0000001b001b7308 */ /* 0x000f2c0000000800 */
[C---:B---3--:R-:W-:Y:S02]  /*10890*/  HMMA.16816.F32 R104, R100.reuse, R4, RZ ;  /* 0x000000046468723c */ /* 0x048fe400000018ff */
[----:B------:R-:W-:Y:S05]  /*108a0*/  MUFU.EX2 R33, R33 ;  /* 0x0000002100217308 */ /* 0x000fea0000000800 */
[----:B--2---:R-:W-:Y:S01]  /*108b0*/  F2FP.PACK_AB R4, R42, R43 ;  /* 0x0000002b2a04723e */ /* 0x004fe200000000ff */
[----:B------:R-:W-:Y:S01]  /*108c0*/  HMMA.16816.F32 R100, R100, R6, RZ ;  /* 0x000000066464723c */ /* 0x000fe200000018ff */
[----:B-1----:R-:W-:Y:S01]  /*108d0*/  F2FP.PACK_AB R5, R38, R39 ;  /* 0x000000272605723e */ /* 0x002fe200000000ff */
[----:B------:R-:W1:Y:S05]  /*108e0*/  MUFU.EX2 R30, R30 ;  /* 0x0000001e001e7308 */ /* 0x000e6a0000000800 */
[----:B------:R-:W-:-:S02]  /*108f0*/  F2FP.PACK_AB R6, R35, R40 ;  /* 0x000000282306723e */ /* 0x000fc400000000ff */
[----:B----4-:R-:W-:Y:S01]  /*10900*/  F2FP.PACK_AB R7, R34, R37 ;  /* 0x000000252207723e */ /* 0x010fe200000000ff */
        /* <DEDUP_REMOVED lines=8> */
[C---:B------:R-:W-:Y:S01]  /*10990*/  HMMA.16816.F32 R108, R4.reuse, R14, R108 ;  /* 0x0000000e046c723c */ /* 0x040fe2000000186c */
[----:B------:R-:W1:Y:S01]  /*109a0*/  LDSM.16.MT88.4 R12, [R144+0xd400] ;  /* 0x00d40000900c783b */ /* 0x000e620000004200 */
[----:B------:R-:W-:Y:S06]  /*109b0*/  MUFU.EX2 R24, R24 ;  /* 0x0000001800187308 */ /* 0x000fec0000000800 */
[C---:B------:R-:W-:Y:S02]  /*109c0*/  HMMA.16816.F32 R72, R4.reuse, R20, R72 ;  /* 0x000000140448723c */ /* 0x040fe40000001848 */
[----:B------:R-:W1:Y:S06]  /*109d0*/  MUFU.EX2 R3, R3 ;  /* 0x0000000300037308 */ /* 0x000e6c0000000800 */
        /* <DEDUP_REMOVED lines=15> */
[----:B------:R-:W-:Y:S01]  /*10ad0*/  HMMA.16816.F32 R84, R4, R18, R84 ;  /* 0x000000120454723c */ /* 0x000fe20000001854 */
[----:B------:R-:W4:Y:S01]  /*10ae0*/  LDSM.16.MT88.4 R16, [R146+0xb800] ;  /* 0x00b800009210783b */ /* 0x000f220000004200 */
[----:B------:R-:W-:Y:S05]  /*10af0*/  MUFU.EX2 R63, R63 ;  /* 0x0000003f003f7308 */ /* 0x000fea0000000800 */
[----:B-----5:R-:W-:-:S02]  /*10b00*/  F2FP.PACK_AB R4, R31, R36 ;  /* 0x000000241f04723e */ /* 0x020fc400000000ff */
[----:B------:R-:W-:Y:S01]  /*10b10*/  F2FP.PACK_AB R6, R27, R32 ;  /* 0x000000201b06723e */ /* 0x000fe200000000ff */
[----:B------:R-:W5:Y:S01]  /*10b20*/  MUFU.EX2 R178, R178 ;  /* 0x000000b200b27308 */ /* 0x000f620000000800 */
        /* <DEDUP_REMOVED lines=8> */
[C---:B-1----:R-:W-:Y:S06]  /*10bb0*/  HMMA.16816.F32 R88, R4.reuse, R12, R88 ;  /* 0x0000000c0458723c */ /* 0x042fec0000001858 */
[----:B------:R-:W1:Y:S02]  /*10bc0*/  MUFU.EX2 R65, R65 ;  /* 0x0000004100417308 */ /* 0x000e640000000800 */
[C---:B------:R-:W-:Y:S01]  /*10bd0*/  HMMA.16816.F32 R108, R4.reuse, R14, R108 ;  /* 0x0000000e046c723c */ /* 0x040fe2000000186c */
[----:B------:R-:W1:Y:S05]  /*10be0*/  LDSM.16.MT88.4 R12, [R144+0xd800] ;  /* 0x00d80000900c783b */ /* 0x000e6a0000004200 */
[----:B------:R-:W-:Y:S02]  /*10bf0*/  MUFU.EX2 R172, R172 ;  /* 0x000000ac00ac7308 */ /* 0x000fe40000000800 */
[C---:B------:R-:W-:Y:S06]  /*10c00*/  HMMA.16816.F32 R72, R4.reuse, R20, R72 ;  /* 0x000000140448723c */ /* 0x040fec0000001848 */
[----:B------:R-:W1:Y:S02]  /*10c10*/  MUFU.EX2 R117, R117 ;  /* 0x0000007500757308 */ /* 0x000e640000000800 */
[C---:B------:R-:W-:Y:S01]  /*10c20*/  HMMA.16816.F32 R76, R4.reuse, R22, R76 ;  /* 0x00000016044c723c */ /* 0x040fe2000000184c */
[----:B------:R-:W-:Y:S05]  /*10c30*/  LDSM.16.MT88.4 R20, [R144+0x9c00] ;  /* 0x009c00009014783b */ /* 0x000fea0000004200 */
[----:B------:R-:W-:Y:S02]  /*10c40*/  MUFU.EX2 R119, R119 ;  /* 0x0000007700777308 */ /* 0x000fe40000000800 */
[C---:B----4-:R-:W-:Y:S06]  /*10c50*/  HMMA.16816.F32 R80, R4.reuse, R16, R80 ;  /* 0x000000100450723c */ /* 0x050fec0000001850 */
[----:B------:R-:W4:Y:S02]  /*10c60*/  MUFU.EX2 R168, R168 ;  /* 0x000000a800a87308 */ /* 0x000f240000000800 */
        /* <DEDUP_REMOVED lines=9> */
[----:B------:R-:W1:Y:S02]  /*10d00*/  MUFU.EX2 R121, R121 ;  /* 0x0000007900797308 */ /* 0x000e640000000800 */
[----:B------:R-:W-:Y:S01]  /*10d10*/  HMMA.16816.F32 R84, R4, R18, R84 ;  /* 0x000000120454723c */ /* 0x000fe20000001854 */
[----:B------:R-:W2:Y:S05]  /*10d20*/  LDSM.16.MT88.4 R16, [R146+0xbc00] ;  /* 0x00bc00009210783b */ /* 0x000eaa0000004200 */
[----:B------:R-:W-:Y:S01]  /*10d30*/  MUFU.EX2 R136, R136 ;  /* 0x0000008800887308 */ /* 0x000fe20000000800 */
[----:B------:R-:W-:-:S02]  /*10d40*/  F2FP.PACK_AB R4, R25, R28 ;  /* 0x0000001c1904723e */ /* 0x000fc400000000ff */
[----:B------:R-:W-:Y:S02]  /*10d50*/  F2FP.PACK_AB R6, R3, R24 ;  /* 0x000000180306723e */ /* 0x000fe400000000ff */
[----:B------:R-:W-:Y:S02]  /*10d60*/  F2FP.PACK_AB R5, R59, R134 ;  /* 0x000000863b05723e */ /* 0x000fe400000000ff */
[----:B------:R-:W-:Y:S01]  /*10d70*/  F2FP.PACK_AB R7, R55, R128 ;  /* 0x000000803707723e */ /* 0x000fe200000000ff */
        /* <DEDUP_REMOVED lines=11> */
[C---:B------:R-:W-:Y:S02]  /*10e30*/  HMMA.16816.F32 R72, R4.reuse, R20, R72 ;  /* 0x000000140448723c */ /* 0x040fe40000001848 */
[----:B------:R-:W-:Y:S06]  /*10e40*/  MUFU.EX2 R120, R120 ;  /* 0x0000007800787308 */ /* 0x000fec0000000800 */
[C---:B------:R-:W-:Y:S01]  /*10e50*/  HMMA.16816.F32 R76, R4.reuse, R22, R76 ;  /* 0x00000016044c723c */ /* 0x040fe2000000184c */
[----:B------:R-:W-:Y:S01]  /*10e60*/  LDSM.16.MT88.4 R20, [R144+0xa000] ;  /* 0x00a000009014783b */ /* 0x000fe20000004200 */
[----:B------:R-:W1:Y:S06]  /*10e70*/  MUFU.EX2 R131, R131 ;  /* 0x0000008300837308 */ /* 0x000e6c0000000800 */
[C---:B--2---:R-:W-:Y:S02]  /*10e80*/  HMMA.16816.F32 R80, R4.reuse, R16, R80 ;  /* 0x000000100450723c */ /* 0x044fe40000001850 */
[----:B------:R-:W-:Y:S06]  /*10e90*/  MUFU.EX2 R157, R157 ;  /* 0x0000009d009d7308 */ /* 0x000fec0000000800 */
[C---:B---3--:R-:W-:Y:S02]  /*10ea0*/  HMMA.16816.F32 R92, R4.reuse, R8, R92 ;  /* 0x00000008045c723c */ /* 0x048fe4000000185c */
[----:B------:R-:W-:Y:S06]  /*10eb0*/  MUFU.EX2 R52, R52 ;  /* 0x0000003400347308 */ /* 0x000fec0000000800 */
[C---:B------:R-:W-:Y:S01]  /*10ec0*/  HMMA.16816.F32 R96, R4.reuse, R10, R96 ;  /* 0x0000000a0460723c */ /* 0x040fe20000001860 */
[----:B------:R-:W2:Y:S01]  /*10ed0*/  LDSM.16.MT88.4 R8, [R146+0xa000] ;  /* 0x00a000009208783b */ /* 0x000ea20000004200 */
[----:B------:R-:W-:Y:S06]  /*10ee0*/  MUFU.EX2 R49, R49 ;  /* 0x0000003100317308 */ /* 0x000fec0000000800 */
[C---:B-1----:R-:W-:Y:S08]  /*10ef0*/  HMMA.16816.F32 R104, R4.reuse, R12, R104 ;  /* 0x0000000c0468723c */ /* 0x042ff00000001868 */
[C---:B------:R-:W-:Y:S01]  /*10f00*/  HMMA.16816.F32 R100, R4.reuse, R14, R100 ;  /* 0x0000000e0464723c */ /* 0x040fe20000001864 */
[----:B------:R-:W1:Y:S07]  /*10f10*/  LDSM.16.MT88.4 R12, [R144+0xc000] ;  /* 0x00c00000900c783b */ /* 0x000e6e0000004200 */
[----:B------:R-:W-:Y:S01]  /*10f20*/  HMMA.16816.F32 R84, R4, R18, R84 ;  /* 0x000000120454723c */ /* 0x000fe20000001854 */
[----:B------:R-:W3:Y:S06]  /*10f30*/  LDSM.16.MT88.4 R16, [R146+0xc000] ;  /* 0x00c000009210783b */ /* 0x000eec0000004200 */
[----:B------:R-:W-:-:S02]  /*10f40*/  F2FP.PACK_AB R4, R61, R176 ;  /* 0x000000b03d04723e */ /* 0x000fc400000000ff */
[----:B-----5:R-:W-:Y:S02]  /*10f50*/  F2FP.PACK_AB R6, R178, R63 ;  /* 0x0000003fb206723e */ /* 0x020fe400000000ff */
[----:B------:R-:W-:Y:S02]  /*10f60*/  F2FP.PACK_AB R5, R67, R182 ;  /* 0x000000b64305723e */ /* 0x000fe400000000ff */
[----:B------:R-:W-:-:S07]  /*10f70*/  F2FP.PACK_AB R7, R65, R180 ;  /* 0x000000b44107723e */ /* 0x000fce00000000ff */
[C---:B--2---:R-:W-:Y:S08]  /*10f80*/  HMMA.16816.F32 R112, R4.reuse, R8, R112 ;  /* 0x000000080470723c */ /* 0x044ff00000001870 */
        /* <DEDUP_REMOVED lines=8> */
[C---:B---3--:R-:W-:Y:S08]  /*11010*/  HMMA.16816.F32 R80, R4.reuse, R16, R80 ;  /* 0x000000100450723c */ /* 0x048ff00000001850 */
[C---:B--2---:R-:W-:Y:S08]  /*11020*/  HMMA.16816.F32 R92, R4.reuse, R8, R92 ;  /* 0x00000008045c723c */ /* 0x044ff0000000185c */
        /* <DEDUP_REMOVED lines=17> */
[C---:B---3--:R-:W-:Y:S08]  /*11140*/  HMMA.16816.F32 R80, R4.reuse, R16, R80 ;  /* 0x000000100450723c */ /* 0x048ff00000001850 */
[C---:B------:R-:W-:Y:S01]  /*11150*/  HMMA.16816.F32 R84, R4.reuse, R18, R84 ;  /* 0x000000120454723c */ /* 0x040fe20000001854 */
[----:B------:R-:W-:Y:S07]  /*11160*/  LDSM.16.MT88.4 R16, [R146+0xa800] ;  /* 0x00a800009210783b */ /* 0x000fee0000004200 */
        /* <DEDUP_REMOVED lines=9> */
[----:B------:R-:W-:-:S02]  /*11200*/  F2FP.PACK_AB R4, R125, R136 ;  /* 0x000000887d04723e */ /* 0x000fc400000000ff */
[----:B------:R-:W-:Y:S02]  /*11210*/  F2FP.PACK_AB R6, R126, R127 ;  /* 0x0000007f7e06723e */ /* 0x000fe400000000ff */
[----:B------:R-:W-:Y:S02]  /*11220*/  F2FP.PACK_AB R5, R122, R129 ;  /* 0x000000817a05723e */ /* 0x000fe400000000ff */
[----:B------:R-:W-:-:S07]  /*11230*/  F2FP.PACK_AB R7, R131, R120 ;  /* 0x000000788307723e */ /* 0x000fce00000000ff */
[C---:B------:R-:W-:Y:S08]  /*11240*/  HMMA.16816.F32 R112, R4.reuse, R16, R112 ;  /* 0x000000100470723c */ /* 0x040ff00000001870 */
[C---:B------:R-:W-:Y:S01]  /*11250*/  HMMA.16816.F32 R68, R4.reuse, R18, R68 ;  /* 0x000000120444723c */ /* 0x040fe20000001844 */
[----:B------:R-:W3:Y:S07]  /*11260*/  LDSM.16.MT88.4 R16, [R146+0xe800] ;  /* 0x00e800009210783b */ /* 0x000eee0000004200 */
[C---:B-1----:R-:W-:Y:S08]  /*11270*/  HMMA.16816.F32 R80, R4.reuse, R12, R80 ;  /* 0x0000000c0450723c */ /* 0x042ff00000001850 */
[C---:B------:R-:W-:Y:S01]  /*11280*/  HMMA.16816.F32 R84, R4.reuse, R14, R84 ;  /* 0x0000000e0454723c */ /* 0x040fe20000001854 */
[----:B------:R-:W1:Y:S07]  /*11290*/  LDSM.16.MT88.4 R12, [R144+0xe800] ;  /* 0x00e80000900c783b */ /* 0x000e6e0000004200 */
[C---:B------:R-:W-:Y:S01]  /*112a0*/  HMMA.16816.F32 R76, R4.reuse, R22, R76 ;  /* 0x00000016044c723c */ /* 0x040fe2000000184c */
[----:B------:R-:W-:Y:S06]  /*112b0*/  MUFU.EX2 R22, R66 ;  /* 0x0000004200167308 */ /* 0x000fec0000000800 */
[--C-:B------:R-:W-:Y:S01]  /*112c0*/  FFMA.FTZ R23, R54, c[0x0][0x23c], -R45.reuse ;  /* 0x00008f0036177a23 */ /* 0x100fe2000001082d */
[----:B--2---:R-:W-:Y:S01]  /*112d0*/  HMMA.16816.F32 R88, R4, R8, R88 ;  /* 0x000000080458723c */ /* 0x004fe20000001858 */
[----:B------:R-:W-:-:S02]  /*112e0*/  FFMA.FTZ R45, R48, c[0x0][0x23c], -R45 ;  /* 0x00008f00302d7a23 */ /* 0x000fc4000001082d */
[----:B------:R-:W-:Y:S02]  /*112f0*/  FADD.FTZ R48, R46, R53 ;  /* 0x000000352e307221 */ /* 0x000fe40000010000 */
[----:B------:R-:W2:Y:S02]  /*11300*/  MUFU.EX2 R23, R23 ;  /* 0x0000001700177308 */ /* 0x000ea40000000800 */
[----:B------:R-:W-:Y:S01]  /*11310*/  FADD.FTZ R48, R41, R48 ;  /* 0x0000003029307221 */ /* 0x000fe20000010000 */
[C---:B------:R-:W-:Y:S01]  /*11320*/  HMMA.16816.F32 R108, R4.reuse, R10, R108 ;  /* 0x0000000a046c723c */ /* 0x040fe2000000186c */
[----:B------:R-:W-:Y:S01]  /*11330*/  FADD.FTZ R41, R43, R44 ;  /* 0x0000002c2b297221 */ /* 0x000fe20000010000 */
[----:B------:R-:W4:Y:S01]  /*11340*/  LDSM.16.MT88.4 R8, [R146+0xac00] ;  /* 0x00ac00009208783b */ /* 0x000f220000004200 */
[----:B------:R-:W-:Y:S02]  /*11350*/  FADD.FTZ R39, R39, R48 ;  /* 0x0000003027277221 */ /* 0x000fe40000010000 */
[----:B------:R-:W-:Y:S01]  /*11360*/  FADD.FTZ R41, R42, R41 ;  /* 0x000000292a297221 */ /* 0x000fe20000010000 */
[----:B------:R-:W5:Y:S01]  /*11370*/  MUFU.EX2 R46, R45 ;  /* 0x0000002d002e7308 */ /* 0x000f620000000800 */
[----:B------:R-:W-:Y:S01]  /*11380*/  FADD.FTZ R38, R38, R39 ;  /* 0x0000002726267221 */ /* 0x000fe20000010000 */
[----:B---3--:R-:W-:Y:S01]  /*11390*/  HMMA.16816.F32 R92, R4, R16, R92 ;  /* 0x00000010045c723c */ /* 0x008fe2000000185c */
[----:B------:R-:W-:-:S02]  /*113a0*/  FADD.FTZ R40, R40, R41 ;  /* 0x0000002928287221 */ /* 0x000fc40000010000 */
[----:B------:R-:W-:Y:S02]  /*113b0*/  FADD.FTZ R37, R37, R38 ;  /* 0x0000002625257221 */ /* 0x000fe40000010000 */
[----:B------:R-:W-:Y:S02]  /*113c0*/  FADD.FTZ R35, R35, R40 ;  /* 0x0000002823237221 */ /* 0x000fe40000010000 */
[----:B------:R-:W-:Y:S01]  /*113d0*/  FADD.FTZ R34, R34, R37 ;  /* 0x0000002522227221 */ /* 0x000fe20000010000 */
[----:B------:R-:W-:Y:S01]  /*113e0*/  HMMA.16816.F32 R96, R4, R18, R96 ;  /* 0x000000120460723c */ /* 0x000fe20000001860 */
[----:B------:R-:W-:Y:S01]  /*113f0*/  FADD.FTZ R36, R36, R35 ;  /* 0x0000002324247221 */ /* 0x000fe20000010000 */
[----:B------:R-:W3:Y:S01]  /*11400*/  LDSM.16.MT88.4 R16, [R144+0xac00] ;  /* 0x00ac00009010783b */ /* 0x000ee20000004200 */
[----:B------:R-:W-:Y:S02]  /*11410*/  FADD.FTZ R33, R33, R34 ;  /* 0x0000002221217221 */ /* 0x000fe40000010000 */
[----:B------:R-:W-:-:S02]  /*11420*/  FADD.FTZ R31, R31, R36 ;  /* 0x000000241f1f7221 */ /* 0x000fc40000010000 */
        /* <DEDUP_REMOVED lines=11> */
[----:B------:R-:W-:Y:S01]  /*114e0*/  FADD.FTZ R59, R59, R134 ;  /* 0x000000863b3b7221 */ /* 0x000fe20000010000 */
[----:B------:R-:W-:Y:S01]  /*114f0*/  HMMA.16816.F32 R72, R4, R20, R72 ;  /* 0x000000140448723c */ /* 0x000fe20000001848 */
[----:B------:R-:W-:Y:S01]  /*11500*/  FADD.FTZ R24, R24, R25 ;  /* 0x0000001918187221 */ /* 0x000fe20000010000 */
[----:B------:R-:W3:Y:S01]  /*11510*/  MUFU.EX2 R21, R64 ;  /* 0x0000004000157308 */ /* 0x000ee20000000800 */
[----:B------:R-:W-:Y:S02]  /*11520*/  FADD.FTZ R128, R128, R59 ;  /* 0x0000003b80807221 */ /* 0x000fe40000010000 */
[----:B------:R-:W-:-:S02]  /*11530*/  FADD.FTZ R3, R3, R24 ;  /* 0x0000001803037221 */ /* 0x000fc40000010000 */
[----:B------:R-:W-:Y:S01]  /*11540*/  FADD.FTZ R55, R55, R128 ;  /* 0x0000008037377221 */ /* 0x000fe20000010000 */
[----:B--2---:R-:W-:Y:S01]  /*11550*/  F2FP.PACK_AB R5, R52, R23 ;  /* 0x000000173405723e */ /* 0x004fe200000000ff */
[----:B------:R-:W-:Y:S01]  /*11560*/  FADD.FTZ R176, R176, R3 ;  /* 0x00000003b0b07221 */ /* 0x000fe20000010000 */
[----:B------:R-:W2:Y:S01]  /*11570*/  MUFU.EX2 R20, R62 ;  /* 0x0000003e00147308 */ /* 0x000ea20000000800 */
[----:B------:R-:W-:Y:S01]  /*11580*/  FADD.FTZ R182, R182, R55 ;  /* 0x00000037b6b67221 */ /* 0x000fe20000010000 */
[----:B-----5:R-:W-:Y:S01]  /*11590*/  F2FP.PACK_AB R7, R46, R49 ;  /* 0x000000312e07723e */ /* 0x020fe200000000ff */
[----:B------:R-:W-:Y:S02]  /*115a0*/  FADD.FTZ R176, R61, R176 ;  /* 0x000000b03db07221 */ /* 0x000fe40000010000 */
[----:B------:R-:W-:Y:S02]  /*115b0*/  FADD.FTZ R67, R67, R182 ;  /* 0x000000b643437221 */ /* 0x000fe40000010000 */
[----:B------:R-:W-:Y:S01]  /*115c0*/  FADD.FTZ R63, R63, R176 ;  /* 0x000000b03f3f7221 */ /* 0x000fe20000010000 */
[----:B---3--:R-:W-:Y:S01]  /*115d0*/  F2FP.PACK_AB R4, R21, R22 ;  /* 0x000000161504723e */ /* 0x008fe200000000ff */
[----:B------:R-:W-:-:S02]  /*115e0*/  FADD.FTZ R180, R180, R67 ;  /* 0x00000043b4b47221 */ /* 0x000fc40000010000 */
[----:B------:R-:W-:Y:S02]  /*115f0*/  FADD.FTZ R63, R178, R63 ;  /* 0x0000003fb23f7221 */ /* 0x000fe40000010000 */
[----:B------:R-:W-:Y:S02]  /*11600*/  FADD.FTZ R65, R65, R180 ;  /* 0x000000b441417221 */ /* 0x000fe40000010000 */
[----:B------:R-:W-:Y:S01]  /*11610*/  FADD.FTZ R172, R172, R63 ;  /* 0x0000003facac7221 */ /* 0x000fe20000010000 */
[----:B--2---:R-:W-:Y:S01]  /*11620*/  F2FP.PACK_AB R6, R157, R20 ;  /* 0x000000149d06723e */ /* 0x004fe200000000ff */
        /* <DEDUP_REMOVED lines=31> */
[----:B------:R-:W-:-:S04]  /*11820*/  FADD.FTZ R156, R46, R49 ;  /* 0x000000312e9c7221 */ /* 0x000fc80000010000 */
[C---:B--2---:R-:W-:Y:S08]  /*11830*/  HMMA.16816.F32 R88, R4.reuse, R8, R88 ;  /* 0x000000080458723c */ /* 0x044ff00000001858 */
[C---:B------:R-:W-:Y:S08]  /*11840*/  HMMA.16816.F32 R108, R4.reuse, R10, R108 ;  /* 0x0000000a046c723c */ /* 0x040ff0000000186c */
[C---:B---3--:R-:W-:Y:S08]  /*11850*/  HMMA.16816.F32 R92, R4.reuse, R16, R92 ;  /* 0x00000010045c723c */ /* 0x048ff0000000185c */
        /* <DEDUP_REMOVED lines=8> */
[----:B------:R-:W-:Y:S01]  /*118e0*/  IABS R3, c[0x0][0x2d0] ;  /* 0x0000b40000037a13 */ /* 0x000fe20000000000 */
[----:B------:R-:W-:-:S03]  /*118f0*/  IMAD.SHL.U32 R4, R159, 0x80, RZ ;  /* 0x000000809f047824 */ /* 0x000fc600078e00ff */
[----:B------:R-:W1:Y:S02]  /*11900*/  I2F.RP R10, R3 ;  /* 0x00000003000a7306 */ /* 0x000e640000209400 */
[C---:B------:R-:W-:Y:S02]  /*11910*/  IADD3 R11, R4.reuse, 0x80, RZ ;  /* 0x00000080040b7810 */ /* 0x040fe40007ffe0ff */
[----:B------:R-:W-:Y:S02]  /*11920*/  IABS R5, R4 ;  /* 0x0000000400057213 */ /* 0x000fe40000000000 */
[----:B------:R-:W-:Y:S02]  /*11930*/  IABS R7, R11 ;  /* 0x0000000b00077213 */ /* 0x000fe40000000000 */
[----:B------:R-:W-:Y:S02]  /*11940*/  LOP3.LUT R11, R11, c[0x0][0x2d0], RZ, 0x3c, !PT ;  /* 0x0000b4000b0b7a12 */ /* 0x000fe400078e3cff */
[----:B------:R-:W-:-:S02]  /*11950*/  LOP3.LUT R4, R4, c[0x0][0x2d0], RZ, 0x3c, !PT ;  /* 0x0000b40004047a12 */ /* 0x000fc400078e3cff */
        /* <DEDUP_REMOVED lines=49> */
[----:B------:R-:W-:Y:S05]  /*11c70*/  BRA `(.L_x_2024) ;  /* 0x0000003000007947 */ /* 0x000fea0003800000 */
.L_x_2023:
[----:B------:R-:W-:-:S05]  /*11c80*/  IMAD.MOV.U32 R6, RZ, RZ, c[0x0][0x1a0] ;  /* 0x00006800ff067624 */ /* 0x000fca00078e00ff */
[----:B------:R-:W-:-:S04]  /*11c90*/  LEA R6, -R6, RZ, 0x7 ;  /* 0x000000ff06067211 */ /* 0x000fc800078e39ff */
[----:B------:R-:W-:Y:S02]  /*11ca0*/  SHF.R.S32.HI R4, RZ, 0x1f, R6 ;  /* 0x0000001fff047819 */ /* 0x000fe40000011406 */
.L_x_2024:
[----:B------:R-:W-:Y:S01]  /*11cb0*/  IMAD.MOV.U32 R3, RZ, RZ, c[0x0][0x1a0] ;  /* 0x00006800ff037624 */ /* 0x000fe200078e00ff */
[C---:B------:R-:W-:Y:S01]  /*11cc0*/  LEA R162, P0, R6.reuse, R162, 0x1 ;  /* 0x000000a206a27211 */ /* 0x040fe200078008ff */
[----:B------:R-:W-:Y:S01]  /*11cd0*/  IMAD.MOV.U32 R8, RZ, RZ, 0x6 ;  /* 0x00000006ff087424 */ /* 0x000fe200078e00ff */
[C---:B------:R-:W-:Y:S02]  /*11ce0*/  IADD3 R5, P3, R6.reuse, R154, RZ ;  /* 0x0000009a06057210 */ /* 0x040fe40007f7e0ff */
[----:B------:R-:W-:Y:S02]  /*11cf0*/  LEA R7, P1, R3, R6, 0x5 ;  /* 0x0000000603077211 */ /* 0x000fe400078228ff */
[----:B------:R-:W-:Y:S01]  /*11d00*/  LEA.HI.X R163, R6, R163, R4, 0x1, P0 ;  /* 0x000000a306a37211 */ /* 0x000fe200000f0c04 */
[----:B------:R-:W-:Y:S01]  /*11d10*/  IMAD.MOV.U32 R6, RZ, RZ, c[0x0][0x1a4] ;  /* 0x00006900ff067624 */ /* 0x000fe200078e00ff */
[----:B------:R-:W-:Y:S01]  /*11d20*/  IADD3 R154, P0, R7, R154, RZ ;  /* 0x0000009a079a7210 */ /* 0x000fe20007f1e0ff */
[----:B------:R-:W-:Y:S01]  /*11d30*/  IMAD.X R10, R4, 0x1, R56, P3 ;  /* 0x00000001040a7824 */ /* 0x000fe200018e0638 */
[----:B------:R-:W-:Y:S01]  /*11d40*/  LEA R12, P3, R5, c[0x0][0x170], 0x1 ;  /* 0x00005c00050c7a11 */ /* 0x000fe200078608ff */
[----:B------:R-:W-:Y:S01]  /*11d50*/  @!PT LDS RZ, [RZ] ;  /* 0x00000000fffff984 */ /* 0x000fe20000000800 */
[----:B------:R-:W-:Y:S01]  /*11d60*/  @!PT LDS RZ, [RZ] ;  /* 0x00000000fffff984 */ /* 0x000fe20000000800 */
[----:B------:R-:W-:Y:S01]  /*11d70*/  @!PT LDS RZ, [RZ] ;  /* 0x00000000fffff984 */ /* 0x000fe20000000800 */
[----:B------:R1:W-:Y:S01]  /*11d80*/  LDGSTS.E.BYPASS.LTC128B.128 [R158+0x9000], [R162.64] ;  /* 0x09000000a29e7fae */ /* 0x0003e2000b901d46 */
[----:B------:R-:W-:-:S02]  /*11d90*/  LEA.HI.X R7, R3, R4, R6, 0x5, P1 ;  /* 0x0000000403077211 */ /* 0x000fc400008f2c06 */
[C---:B------:R-:W-:Y:S01]  /*11da0*/  SHF.L.U64.HI R8, R3.reuse, R8, c[0x0][0x1a4] ;  /* 0x0000690003087619 */ /* 0x040fe20000010208 */
[----:B------:R-:W-:Y:S01]  /*11db0*/  IMAD.SHL.U32 R3, R3, 0x40, RZ ;  /* 0x0000004003037824 */ /* 0x000fe200078e00ff */
[----:B------:R-:W-:Y:S01]  /*11dc0*/  LEA.HI.X R13, R5, c[0x0][0x174], R10, 0x1, P3 ;  /* 0x00005d00050d7a11 */ /* 0x000fe200018f0c0a */
[----:B------:R-:W-:Y:S01]  /*11dd0*/  IMAD.X R7, R7, 0x1, R56, P0 ;  /* 0x0000000107077824 */ /* 0x000fe200000e0638 */
[C---:B------:R-:W-:Y:S02]  /*11de0*/  LEA R10, P0, R154.reuse, c[0x0][0x170], 0x1 ;  /* 0x00005c009a0a7a11 */ /* 0x040fe400078008ff */
[----:B------:R-:W-:Y:S01]  /*11df0*/  IADD3 R4, P1, R3, R162, RZ ;  /* 0x000000a203047210 */ /* 0x000fe20007f3e0ff */
[----:B------:R2:W-:Y:S01]  /*11e00*/  LDGSTS.E.BYPASS.LTC128B.128 [R158+0xb000], [R12.64+0x40] ;  /* 0x0b0000400c9e7fae */ /* 0x0005e2000b901d46 */
[----:B------:R-:W-:Y:S02]  /*11e10*/  LEA.HI.X R11, R154, c[0x0][0x174], R7, 0x1, P0 ;  /* 0x00005d009a0b7a11 */ /* 0x000fe400000f0c07 */
[-C--:B------:R-:W-:Y:S01]  /*11e20*/  IADD3 R16, P0, R4, R3.reuse, RZ ;  /* 0x0000000304107210 */ /* 0x080fe20007f1e0ff */
[----:B------:R-:W-:Y:S01]  /*11e30*/  IMAD.X R5, R8, 0x1, R163, P1 ;  /* 0x0000000108057824 */ /* 0x000fe200008e06a3 */
[-C--:B------:R-:W-:Y:S01]  /*11e40*/  IADD3 R24, P3, R10, R3.reuse, RZ ;  /* 0x000000030a187210 */ /* 0x080fe20007f7e0ff */
[----:B------:R2:W-:Y:S01]  /*11e50*/  LDGSTS.E.BYPASS.LTC128B.128 [R158+0xd000], [R12.64+0x80] ;  /* 0x0d0000800c9e7fae */ /* 0x0005e2000b901d46 */
[-C--:B------:R-:W-:Y:S01]  /*11e60*/  IADD3 R18, P1, R16, R3.reuse, RZ ;  /* 0x0000000310127210 */ /* 0x080fe20007f3e0ff */
[--C-:B------:R-:W-:Y:S01]  /*11e70*/  IMAD.X R17, R5, 0x1, R8.reuse, P0 ;  /* 0x0000000105117824 */ /* 0x100fe200000e0608 */
[----:B------:R-:W-:Y:S01]  /*11e80*/  IADD3 R26, P0, R24, R3, RZ ;  /* 0x00000003181a7210 */ /* 0x000fe20007f1e0ff */
[--C-:B------:R-:W-:Y:S01]  /*11e90*/  IMAD.X R25, R11, 0x1, R8.reuse, P3 ;  /* 0x000000010b197824 */ /* 0x100fe200018e0608 */
[----:B------:R3:W-:Y:S01]  /*11ea0*/  LDGSTS.E.BYPASS.LTC128B.128 [R158+0x9800], [R4.64] ;  /* 0x09800000049e7fae */ /* 0x0007e2000b901d46 */
[----:B------:R-:W-:-:S02]  /*11eb0*/  IMAD.X R19, R17, 0x1, R8, P1 ;  /* 0x0000000111137824 */ /* 0x000fc400008e0608 */
[----:B------:R-:W-:Y:S01]  /*11ec0*/  IMAD.X R27, R25, 0x1, R8, P0 ;  /* 0x00000001191b7824 */ /* 0x000fe200000e0608 */
[----:B------:R4:W-:Y:S01]  /*11ed0*/  LDGSTS.E.BYPASS.LTC128B.128 [R158+0xb800], [R10.64+0x40] ;  /* 0x0b8000400a9e7fae */ /* 0x0009e2000b901d46 */
[----:B------:R-:W-:-:S03]  /*11ee0*/  ISETP.GE.AND P0, PT, R57, 0x3, PT ;  /* 0x000000033900780c */ /* 0x000fc60003f06270 */
        /* <DEDUP_REMOVED lines=8> */
[----:B--2---:R-:W5:Y:S04]  /*11f70*/  LDSM.16.M88.4 R12, [R148+0x3000] ;  /* 0x00300000940c783b */ /* 0x004f680000000200 */
[----:B------:R-:W2:Y:S04]  /*11f80*/  LDSM.16.M88.4 R64, [R148+0x3800] ;  /* 0x003800009440783b */ /* 0x000ea80000000200 */
[----:B---3--:R-:W4:Y:S04]  /*11f90*/  LDSM.16.M88.4 R4, [R148+0x3400] ;  /* 0x003400009404783b */ /* 0x008f280000000200 */
[----:B------:R-:W3:Y:S04]  /*11fa0*/  LDSM.16.M88.4 R52, [R148+0x3c00] ;  /* 0x003c00009434783b */ /* 0x000ee80000000200 */
[----:B------:R-:W1:Y:S04]  /*11fb0*/  LDSM.16.M88.4 R44, [R148+0x4000] ;  /* 0x00400000942c783b */ /* 0x000e680000000200 */
[----:B------:R-:W1:Y:S04]  /*11fc0*/  LDSM.16.M88.4 R36, [R148+0x4400] ;  /* 0x004400009424783b */ /* 0x000e680000000200 */
[----:B------:R-:W1:Y:S04]  /*11fd0*/  LDSM.16.M88.4 R28, [R148+0x4800] ;  /* 0x00480000941c783b */ /* 0x000e680000000200 */
[----:B------:R-:W1:Y:S04]  /*11fe0*/  LDSM.16.M88.4 R136, [R148+0x4c00] ;  /* 0x004c00009488783b */ /* 0x000e680000000200 */
[----:B------:R-:W-:Y:S04]  /*11ff0*/  LDSM.16.M88.4 R120, [R147] ;  /* 0x000000009378783b */ /* 0x000fe80000000200 */
[----:B------:R-:W1:Y:S04]  /*12000*/  LDSM.16.M88.4 R132, [R145+0x3000] ;  /* 0x003000009184783b */ /* 0x000e680000000200 */
[----:B------:R-:W1:Y:S01]  /*12010*/  LDSM.16.M88.4 R124, [R145+0x3800] ;  /* 0x00380000917c783b */ /* 0x000e620000000200 */
[C---:B-----5:R-:W-:Y:S03]  /*12020*/  HMMA.16816.F32 R16, R20.reuse, R12, RZ ;  /* 0x0000000c1410723c */ /* 0x060fe600000018ff */
[----:B------:R-:W5:Y:S04]  /*12030*/  LDSM.16.M88.4 R128, [R145+0x3400] ;  /* 0x003400009180783b */ /* 0x000f680000000200 */
[----:B------:R-:W1:Y:S01]  /*12040*/  LDSM.16.M88.4 R140, [R145+0x3c00] ;  /* 0x003c0000918c783b */ /* 0x000e620000000200 */
[C---:B--2---:R-:W-:Y:S03]  /*12050*/  HMMA.16816.F32 R116, R20.reuse, R64, RZ ;  /* 0x000000401474723c */ /* 0x044fe600000018ff */
[----:B------:R-:W2:Y:S04]  /*12060*/  S2R R3, SR_TID.X ;  /* 0x0000000000037919 */ /* 0x000ea80000002100 */
[----:B------:R-:W0:Y:S01]  /*12070*/  LDGDEPBAR ;  /* 0x00000000000079af */ /* 0x000e220000000000 */
[C---:B------:R-:W-:Y:S08]  /*12080*/  HMMA.16816.F32 R12, R20.reuse, R14, RZ ;  /* 0x0000000e140c723c */ /* 0x040ff000000018ff */
[C---:B------:R-:W-:Y:S08]  /*12090*/  HMMA.16816.F32 R64, R20.reuse, R66, RZ ;  /* 0x000000421440723c */ /* 0x040ff000000018ff */
[----:B----4-:R-:W-:Y:S01]  /*120a0*/  HMMA.16816.F32 R8, R20, R4, RZ ;  /* 0x000000041408723c */ /* 0x010fe200000018ff */
[----:B--2---:R-:W-:-:S07]  /*120b0*/  IMAD.SHL.U32 R3, R3, 0x2, RZ ;  /* 0x0000000203037824 */ /* 0x004fce00078e00ff */
[C---:B------:R-:W-:Y:S08]  /*120c0*/  HMMA.16816.F32 R4, R20.reuse, R6, RZ ;  /* 0x000000061404723c */ /* 0x040ff000000018ff */
[C---:B---3--:R-:W-:Y:S08]  /*120d0*/  HMMA.16816.F32 R60, R20.reuse, R52, RZ ;  /* 0x00000034143c723c */ /* 0x048ff000000018ff */
[C---:B-1----:R-:W-:Y:S08]  /*120e0*/  HMMA.16816.F32 R48, R20.reuse, R44, RZ ;  /* 0x0000002c1430723c */ /* 0x042ff000000018ff */
        /* <DEDUP_REMOVED lines=17> */
[----:B------:R-:W4:Y:S07]  /*12200*/  LDSM.16.M88.4 R128, [R145+0x4800] ;  /* 0x004800009180783b */ /* 0x000f2e0000000200 */
        /* <DEDUP_REMOVED lines=8> */
[----:B------:R-:W-:Y:S07]  /*12290*/  LDSM.16.M88.4 R132, [R148+0x5800] ;  /* 0x005800009484783b */ /* 0x000fee0000000200 */
[C---:B---3--:R-:W-:Y:S08]  /*122a0*/  HMMA.16816.F32 R24, R120.reuse, R124, R24 ;  /* 0x0000007c7818723c */ /* 0x048ff00000001818 */
[C---:B------:R-:W-:Y:S01]  /*122b0*/  HMMA.16816.F32 R20, R120.reuse, R126, R20 ;  /* 0x0000007e7814723c */ /* 0x040fe20000001814 */
[----:B------:R-:W1:Y:S07]  /*122c0*/  LDSM.16.M88.4 R124, [R149+0x1000] ;  /* 0x00100000957c783b */ /* 0x000e6e0000000200 */
[C---:B----4-:R-:W-:Y:S08]  /*122d0*/  HMMA.16816.F32 R32, R120.reuse, R128, R32 ;  /* 0x000000807820723c */ /* 0x050ff00000001820 */
[----:B------:R-:W-:Y:S01]  /*122e0*/  HMMA.16816.F32 R28, R120, R130, R28 ;  /* 0x00000082781c723c */ /* 0x000fe2000000181c */
[----:B------:R-:W2:Y:S04]  /*122f0*/  LDSM.16.M88.4 R128, [R148+0x5c00] ;  /* 0x005c00009480783b */ /* 0x000ea80000000200 */
[----:B------:R-:W3:Y:S03]  /*12300*/  LDSM.16.M88.4 R120, [R148+0x6000] ;  /* 0x006000009478783b */ /* 0x000ee60000000200 */
        /* <DEDUP_REMOVED lines=20> */
[----:B------:R-:W3:Y:S07]  /*12450*/  LDSM.16.M88.4 R136, [R145+0x5800] ;  /* 0x005800009188783b */ /* 0x000eee0000000200 */
[C---:B-----5:R-:W-:Y:S08]  /*12460*/  HMMA.16816.F32 R24, R124.reuse, R132, R24 ;  /* 0x000000847c18723c */ /* 0x060ff00000001818 */
[----:B------:R-:W-:Y:S01]  /*12470*/  HMMA.16816.F32 R20, R124, R134, R20 ;  /* 0x000000867c14723c */ /* 0x000fe20000001814 */
[----:B------:R-:W4:Y:S04]  /*12480*/  LDSM.16.M88.4 R132, [R145+0x5c00] ;  /* 0x005c00009184783b */ /* 0x000f280000000200 */
[----:B------:R-:W5:Y:S03]  /*12490*/  LDSM.16.M88.4 R124, [R145+0x6000] ;  /* 0x00600000917c783b */ /* 0x000f660000000200 */
        /* <DEDUP_REMOVED lines=9> */
[C---:B----4-:R-:W-:Y:S08]  /*12530*/  HMMA.16816.F32 R60, R128.reuse, R132, R60 ;  /* 0x00000084803c723c */ /* 0x050ff0000000183c */
[C---:B------:R-:W-:Y:S01]  /*12540*/  HMMA.16816.F32 R52, R128.reuse, R134, R52 ;  /* 0x000000868034723c */ /* 0x040fe20000001834 */
[----:B------:R-:W3:Y:S07]  /*12550*/  LDSM.16.M88.4 R132, [R145+0x6c00] ;  /* 0x006c00009184783b */ /* 0x000eee0000000200 */
[C---:B-----5:R-:W-:Y:S08]  /*12560*/  HMMA.16816.F32 R48, R128.reuse, R124, R48 ;  /* 0x0000007c8030723c */ /* 0x060ff00000001830 */
[C---:B------:R-:W-:Y:S01]  /*12570*/  HMMA.16816.F32 R44, R128.reuse, R126, R44 ;  /* 0x0000007e802c723c */ /* 0x040fe2000000182c */
[----:B------:R-:W4:Y:S07]  /*12580*/  LDSM.16.M88.4 R124, [R148+0x7000] ;  /* 0x00700000947c783b */ /* 0x000f2e0000000200 */
        /* <DEDUP_REMOVED lines=8> */
[----:B------:R-:W3:Y:S04]  /*12610*/  LDSM.16.M88.4 R128, [R148+0x8000] ;  /* 0x008000009480783b */ /* 0x000ee80000000200 */
[----:B------:R-:W-:Y:S03]  /*12620*/  LDSM.16.M88.4 R132, [R148+0x7c00] ;  /* 0x007c00009484783b */ /* 0x000fe60000000200 */
[C---:B----4-:R-:W-:Y:S08]  /*12630*/  HMMA.16816.F32 R16, R140.reuse, R124, R16 ;  /* 0x0000007c8c10723c */ /* 0x050ff00000001810 */
[C---:B------:R-:W-:Y:S01]  /*12640*/  HMMA.16816.F32 R12, R140.reuse, R126, R12 ;  /* 0x0000007e8c0c723c */ /* 0x040fe2000000180c */
[----:B------:R-:W4:Y:S07]  /*12650*/  LDSM.16.M88.4 R124, [R148+0x8400] ;  /* 0x00840000947c783b */ /* 0x000f2e0000000200 */
[C---:B--2---:R-:W-:Y:S08]  /*12660*/  HMMA.16816.F32 R8, R140.reuse, R120, R8 ;  /* 0x000000788c08723c */ /* 0x044ff00000001808 */
[C---:B------:R-:W-:Y:S01]  /*12670*/  HMMA.16816.F32 R4, R140.reuse, R122, R4 ;  /* 0x0000007a8c04723c */ /* 0x040fe20000001804 */
[----:B------:R-:W2:Y:S07]  /*12680*/  LDSM.16.M88.4 R120, [R148+0x8800] ;  /* 0x008800009478783b */ /* 0x000eae0000000200 */
[C---:B-1----:R-:W-:Y:S08]  /*12690*/  HMMA.16816.F32 R116, R140.reuse, R136, R116 ;  /* 0x000000888c74723c */ /* 0x042ff00000001874 */
[C---:B---3--:R-:W-:Y:S08]  /*126a0*/  HMMA.16816.F32 R48, R140.reuse, R128, R48 ;  /* 0x000000808c30723c */ /* 0x048ff00000001830 */
[C---:B------:R-:W-:Y:S01]  /*126b0*/  HMMA.16816.F32 R44, R140.reuse, R130, R44 ;  /* 0x000000828c2c723c */ /* 0x040fe2000000182c */
[----:B------:R-:W-:Y:S07]  /*126c0*/  LDSM.16.M88.4 R128, [R147+0x2000] ;  /* 0x002000009380783b */ /* 0x000fee0000000200 */
[C---:B----4-:R-:W-:Y:S08]  /*126d0*/  HMMA.16816.F32 R40, R140.reuse, R124, R40 ;  /* 0x0000007c8c28723c */ /* 0x050ff00000001828 */
        /* <DEDUP_REMOVED lines=8> */
[----:B------:R-:W-:Y:S08]  /*12760*/  HMMA.16816.F32 R64, R140, R138, R64 ;  /* 0x0000008a8c40723c */ /* 0x000ff00000001840 */
[C---:B-1----:R-:W-:Y:S08]  /*12770*/  HMMA.16816.F32 R16, R128.reuse, R124, R16 ;  /* 0x0000007c8010723c */ /* 0x042ff00000001810 */
[----:B------:R-:W-:Y:S01]  /*12780*/  HMMA.16816.F32 R12, R128, R126, R12 ;  /* 0x0000007e800c723c */ /* 0x000fe2000000180c */
[----:B------:R-:W1:Y:S07]  /*12790*/  LDSM.16.M88.4 R124, [R145+0x7c00] ;  /* 0x007c0000917c783b */ /* 0x000e6e0000000200 */
[C---:B---3--:R-:W-:Y:S08]  /*127a0*/  HMMA.16816.F32 R24, R140.reuse, R132, R24 ;  /* 0x000000848c18723c */ /* 0x048ff00000001818 */
[----:B------:R-:W-:Y:S01]  /*127b0*/  HMMA.16816.F32 R20, R140, R134, R20 ;  /* 0x000000868c14723c */ /* 0x000fe20000001814 */
[----:B------:R-:W3:Y:S07]  /*127c0*/  LDSM.16.M88.4 R132, [R145+0x7800] ;  /* 0x007800009184783b */ /* 0x000eee0000000200 */
[C---:B--2---:R-:W-:Y:S08]  /*127d0*/  HMMA.16816.F32 R8, R128.reuse, R120, R8 ;  /* 0x000000788008723c */ /* 0x044ff00000001808 */
[C---:B------:R-:W-:Y:S01]  /*127e0*/  HMMA.16816.F32 R4, R128.reuse, R122, R4 ;  /* 0x0000007a8004723c */ /* 0x040fe20000001804 */
[----:B------:R-:W2:Y:S07]  /*127f0*/  LDSM.16.M88.4 R120, [R145+0x8000] ;  /* 0x008000009178783b */ /* 0x000eae0000000200 */
[C---:B-1----:R-:W-:Y:S07]  /*12800*/  HMMA.16816.F32 R60, R128.reuse, R124, R60 ;  /* 0x0000007c803c723c */ /* 0x042fee000000183c */
[----:B------:R-:W-:Y:S01]  /*12810*/  IMAD.SHL.U32 R124, R159, 0x80, RZ ;  /* 0x000000809f7c7824 */ /* 0x000fe200078e00ff */
[----:B------:R-:W-:Y:S01]  /*12820*/  LOP3.LUT R125, R3, 0x6, RZ, 0xc0, !PT ;  /* 0x00000006037d7812 */ /* 0x000fe200078ec0ff */
[----:B------:R-:W-:Y:S03]  /*12830*/  HMMA.16816.F32 R52, R128, R126, R52 ;  /* 0x0000007e8034723c */ /* 0x000fe60000001834 */
[----:B------:R-:W-:-:S04]  /*12840*/  LOP3.LUT R3, R124, 0x8, R125, 0xfe, !PT ;  /* 0x000000087c037812 */ /* 0x000fc800078efe7d */
[----:B------:R-:W-:Y:S01]  /*12850*/  LOP3.LUT R127, R124, R125, RZ, 0xfc, !PT ;  /* 0x0000007d7c7f7212 */ /* 0x000fe200078efcff */
[C---:B---3--:R-:W-:Y:S01]  /*12860*/  HMMA.16816.F32 R116, R128.reuse, R132, R116 ;  /* 0x000000848074723c */ /* 0x048fe20000001874 */
[-C--:B------:R-:W-:Y:S02]  /*12870*/  ISETP.GE.AND P6, PT, R3, R165.reuse, PT ;  /* 0x000000a50300720c */ /* 0x080fe40003fc6270 */
[----:B------:R-:W-:Y:S02]  /*12880*/  IADD3 R56, R127, 0x1, RZ ;  /* 0x000000017f387810 */ /* 0x000fe40007ffe0ff */
[-C--:B------:R-:W-:Y:S02]  /*12890*/  ISETP.GE.AND P1, PT, R3, R166.reuse, PT ;  /* 0x000000a60300720c */ /* 0x080fe40003f26270 */
[C---:B------:R-:W-:Y:S01]  /*128a0*/  ISETP.GE.AND P4, PT, R56.reuse, R165, PT ;  /* 0x000000a53800720c */ /* 0x040fe20003f86270 */
[----:B------:R-:W-:Y:S01]  /*128b0*/  HMMA.16816.F32 R64, R128, R134, R64 ;  /* 0x000000868040723c */ /* 0x000fe20000001840 */
[----:B------:R-:W-:-:S02]  /*128c0*/  ISETP.GE.AND P3, PT, R56, R166, PT ;  /* 0x000000a63800720c */ /* 0x000fc40003f66270 */
[----:B------:R-:W-:Y:S01]  /*128d0*/  LOP3.LUT R3, R124, 0x10, R125, 0xfe, !PT ;  /* 0x000000107c037812 */ /* 0x000fe200078efe7d */
[----:B------:R-:W1:Y:S01]  /*128e0*/  LDSM.16.M88.4 R56, [R145+0x8400] ;  /* 0x008400009138783b */ /* 0x000e620000000200 */
[----:B------:R-:W-:Y:S02]  /*128f0*/  FSEL R126, R17, -INF , !P4 ;  /* 0xff800000117e7808 */ /* 0x000fe40006000000 */
[----:B------:R-:W-:Y:S01]  /*12900*/  FSEL R19, R19, -INF , !P3 ;  /* 0xff80000013137808 */ /* 0x000fe20005800000 */
[----:B--2---:R-:W-:Y:S01]  /*12910*/  HMMA.16816.F32 R48, R128, R120, R48 ;  /* 0x000000788030723c */ /* 0x004fe20000001830 */
[----:B------:R-:W-:Y:S02]  /*12920*/  FSEL R208, R12, -INF , !P6 ;  /* 0xff8000000cd07808 */ /* 0x000fe40007000000 */
[C---:B------:R-:W-:Y:S02]  /*12930*/  ISETP.GE.AND P5, PT, R3.reuse, R165, PT ;  /* 0x000000a50300720c */ /* 0x040fe40003fa6270 */
[----:B------:R-:W-:-:S02]  /*12940*/  ISETP.GE.AND P4, PT, R3, R166, PT ;  /* 0x000000a60300720c */ /* 0x000fc40003f86270 */
[C---:B------:R-:W-:Y:S01]  /*12950*/  IADD3 R120, R127.reuse, 0x9, RZ ;  /* 0x000000097f787810 */ /* 0x040fe20007ffe0ff */
[----:B------:R-:W-:Y:S01]  /*12960*/  HMMA.16816.F32 R44, R128, R122, R44 ;  /* 0x0000007a802c723c */ /* 0x000fe2000000182c */
[----:B------:R-:W-:Y:S02]  /*12970*/  FSEL R133, R14, -INF , !P1 ;  /* 0xff8000000e857808 */ /* 0x000fe40004800000 */
[C---:B------:R-:W-:Y:S02]  /*12980*/  ISETP.GE.AND P3, PT, R120.reuse, R165, PT ;  /* 0x000000a57800720c */ /* 0x040fe40003f66270 */
[----:B------:R-:W-:Y:S02]  /*12990*/  ISETP.GE.AND P6, PT, R120, R166, PT ;  /* 0x000000a67800720c */ /* 0x000fe40003fc6270 */
[----:B------:R-:W-:Y:S02]  /*129a0*/  LOP3.LUT R3, R124, 0x18, R125, 0xfe, !PT ;  /* 0x000000187c037812 */ /* 0x000fe400078efe7d */
[----:B------:R-:W-:-:S02]  /*129b0*/  IADD3 R14, R127, 0x11, RZ ;  /* 0x000000117f0e7810 */ /* 0x000fc40007ffe0ff */
[----:B------:R-:W-:Y:S02]  /*129c0*/  FSEL R12, R13, -INF , !P3 ;  /* 0xff8000000d0c7808 */ /* 0x000fe40005800000 */
[----:B------:R-:W-:Y:S02]  /*129d0*/  FSEL R17, R15, -INF , !P6 ;  /* 0xff8000000f117808 */ /* 0x000fe40007000000 */
[----:B------:R-:W-:Y:S02]  /*129e0*/  FSEL R206, R8, -INF , !P5 ;  /* 0xff80000008ce7808 */ /* 0x000fe40006800000 */
[CC--:B------:R-:W-:Y:S02]  /*129f0*/  ISETP.GE.AND P1, PT, R3.reuse, R165.reuse, PT ;  /* 0x000000a50300720c */ /* 0x0c0fe40003f26270 */
[----:B------:R-:W-:Y:S02]  /*12a00*/  ISETP.GE.AND P3, PT, R3, R166, PT ;  /* 0x000000a60300720c */ /* 0x000fe40003f66270 */
[----:B------:R-:W-:-:S02]  /*12a10*/  ISETP.GE.AND P6, PT, R14, R165, PT ;  /* 0x000000a50e00720c */ /* 0x000fc40003fc6270 */
[----:B------:R-:W-:Y:S02]  /*12a20*/  ISETP.GE.AND P5, PT, R14, R166, PT ;  /* 0x000000a60e00720c */ /* 0x000fe40003fa6270 */
[----:B------:R-:W-:Y:S02]  /*12a30*/  LOP3.LUT R3, R124, 0x20, R125, 0xfe, !PT ;  /* 0x000000207c037812 */ /* 0x000fe400078efe7d */
[----:B------:R-:W-:Y:S01]  /*12a40*/  IADD3 R8, R127, 0x19, RZ ;  /* 0x000000197f087810 */ /* 0x000fe20007ffe0ff */
[----:B-1----:R-:W-:Y:S01]  /*12a50*/  HMMA.16816.F32 R40, R128, R56, R40 ;  /* 0x000000388028723c */ /* 0x002fe20000001828 */
[----:B------:R-:W-:Y:S02]  /*12a60*/  FSEL R197, R10, -INF , !P4 ;  /* 0xff8000000ac57808 */ /* 0x000fe40006000000 */
[----:B------:R-:W-:Y:S02]  /*12a70*/  FSEL R204, R9, -INF , !P6 ;  /* 0xff80000009cc7808 */ /* 0x000fe40007000000 */
[----:B------:R-:W-:-:S02]  /*12a80*/  FSEL R191, R11, -INF , !P5 ;  /* 0xff8000000bbf7808 */ /* 0x000fc40006800000 */
[----:B------:R-:W-:Y:S01]  /*12a90*/  FSEL R202, R4, -INF , !P1 ;  /* 0xff80000004ca7808 */ /* 0x000fe20004800000 */
[----:B------:R-:W-:Y:S01]  /*12aa0*/  HMMA.16816.F32 R36, R128, R58, R36 ;  /* 0x0000003a8024723c */ /* 0x000fe20000001824 */
[CC--:B------:R-:W-:Y:S02]  /*12ab0*/  ISETP.GE.AND P4, PT, R3.reuse, R165.reuse, PT ;  /* 0x000000a50300720c */ /* 0x0c0fe40003f86270 */
        /* <DEDUP_REMOVED lines=13> */
[----:B------:R-:W-:Y:S01]  /*12b90*/  LOP3.LUT R3, R124, 0x30, R125, 0xfe, !PT ;  /* 0x000000307c037812 */ /* 0x000fe200078efe7d */
[----:B------:R-:W1:Y:S01]  /*12ba0*/  LDSM.16.M88.4 R4, [R145+0x8800] ;  /* 0x008800009104783b */ /* 0x000e620000000200 */
        /* <DEDUP_REMOVED lines=15> */
[----:B------:R-:W-:Y:S02]  /*12ca0*/  FSEL R194, R65, -INF , !P4 ;  /* 0xff80000041c27808 */ /* 0x000fe40006000000 */
[C---:B------:R-:W-:Y:S02]  /*12cb0*/  ISETP.GE.AND P3, PT, R8.reuse, R165, PT ;  /* 0x000000a50800720c */ /* 0x040fe40003f66270 */
[-C--:B------:R-:W-:Y:S02]  /*12cc0*/  ISETP.GE.AND P6, PT, R8, R166.reuse, PT ;  /* 0x000000a60800720c */ /* 0x080fe40003fc6270 */
[----:B------:R-:W-:Y:S02]  /*12cd0*/  ISETP.GE.AND P4, PT, R3, R166, PT ;  /* 0x000000a60300720c */ /* 0x000fe40003f86270 */
[----:B------:R-:W-:Y:S01]  /*12ce0*/  IADD3 R8, R127, 0x39, RZ ;  /* 0x000000397f087810 */ /* 0x000fe20007ffe0ff */
[----:B-1----:R-:W-:Y:S01]  /*12cf0*/  HMMA.16816.F32 R32, R128, R4, R32 ;  /* 0x000000048020723c */ /* 0x002fe20000001820 */
[----:B------:R-:W-:-:S02]  /*12d00*/  LOP3.LUT R3, R124, 0x40, R125, 0xfe, !PT ;  /* 0x000000407c037812 */ /* 0x000fc400078efe7d */
[----:B------:R-:W-:Y:S02]  /*12d10*/  FSEL R175, R63, -INF , !P6 ;  /* 0xff8000003faf7808 */ /* 0x000fe40007000000 */
[----:B------:R-:W-:Y:S02]  /*12d20*/  FSEL R184, R52, -INF , !P5 ;  /* 0xff80000034b87808 */ /* 0x000fe40006800000 */
[----:B------:R-:W-:Y:S01]  /*12d30*/  FSEL R181, R62, -INF , !P1 ;  /* 0xff8000003eb57808 */ /* 0x000fe20004800000 */
[----:B------:R-:W-:Y:S01]  /*12d40*/  HMMA.16816.F32 R28, R128, R6, R28 ;  /* 0x00000006801c723c */ /* 0x000fe2000000181c */
[CC--:B------:R-:W-:Y:S02]  /*12d50*/  ISETP.GE.AND P6, PT, R8.reuse, R165.reuse, PT ;  /* 0x000000a50800720c */ /* 0x0c0fe40003fc6270 */
[----:B------:R-:W-:Y:S02]  /*12d60*/  ISETP.GE.AND P5, PT, R8, R166, PT ;  /* 0x000000a60800720c */ /* 0x000fe40003fa6270 */
[----:B------:R-:W-:-:S02]  /*12d70*/  ISETP.GE.AND P1, PT, R3, R165, PT ;  /* 0x000000a50300720c */ /* 0x000fc40003f26270 */
[----:B------:R-:W-:Y:S02]  /*12d80*/  IADD3 R8, R127, 0x41, RZ ;  /* 0x000000417f087810 */ /* 0x000fe40007ffe0ff */
[----:B------:R-:W-:Y:S02]  /*12d90*/  FSEL R179, R55, -INF , !P5 ;  /* 0xff80000037b37808 */ /* 0x000fe40006800000 */
[----:B------:R-:W-:Y:S02]  /*12da0*/  FSEL R176, R48, -INF , !P1 ;  /* 0xff80000030b07808 */ /* 0x000fe40004800000 */
[C---:B------:R-:W-:Y:S02]  /*12db0*/  ISETP.GE.AND P5, PT, R8.reuse, R165, PT ;  /* 0x000000a50800720c */ /* 0x040fe40003fa6270 */
[----:B------:R-:W-:Y:S02]  /*12dc0*/  ISETP.GE.AND P1, PT, R8, R166, PT ;  /* 0x000000a60800720c */ /* 0x000fe40003f26270 */
[----:B------:R-:W1:Y:S01]  /*12dd0*/  LDSM.16.M88.4 R8, [R145+0x8c00] ;  /* 0x008c00009108783b */ /* 0x000e620000000200 */
[----:B------:R-:W-:Y:S01]  /*12de0*/  FSEL R190, R61, -INF , !P3 ;  /* 0xff8000003dbe7808 */ /* 0x000fe20005800000 */
[----:B------:R-:W-:-:S04]  /*12df0*/  DEPBAR.LE SB0, 0x0 ;  /* 0x000080000000791a */ /* 0x000fc80000000000 */
[-C--:B------:R-:W-:Y:S02]  /*12e00*/  ISETP.GE.AND P3, PT, R3, R166.reuse, PT ;  /* 0x000000a60300720c */ /* 0x080fe40003f66270 */
[----:B------:R-:W-:Y:S02]  /*12e10*/  LOP3.LUT R3, R124, 0x48, R125, 0xfe, !PT ;  /* 0x000000487c037812 */ /* 0x000fe400078efe7d */
[----:B------:R-:W-:Y:S02]  /*12e20*/  FSEL R177, R54, -INF , !P4 ;  /* 0xff80000036b17808 */ /* 0x000fe40006000000 */
[----:B------:R-:W-:Y:S02]  /*12e30*/  FSEL R188, R53, -INF , !P6 ;  /* 0xff80000035bc7808 */ /* 0x000fe40007000000 */
[C---:B------:R-:W-:Y:S02]  /*12e40*/  ISETP.GE.AND P4, PT, R3.reuse, R165, PT ;  /* 0x000000a50300720c */ /* 0x040fe40003f86270 */
[----:B------:R-:W-:-:S02]  /*12e50*/  ISETP.GE.AND P6, PT, R3, R166, PT ;  /* 0x000000a60300720c */ /* 0x000fc40003fc6270 */
[----:B------:R-:W-:Y:S02]  /*12e60*/  LOP3.LUT R3, R124, 0x50, R125, 0xfe, !PT ;  /* 0x000000507c037812 */ /* 0x000fe400078efe7d */
        /* <DEDUP_REMOVED lines=9> */
[----:B------:R-:W-:Y:S02]  /*12f00*/  LOP3.LUT R3, R124, 0x58, R125, 0xfe, !PT ;  /* 0x000000587c037812 */ /* 0x000fe400078efe7d */
[----:B------:R-:W-:Y:S01]  /*12f10*/  IADD3 R4, R127, 0x51, RZ ;  /* 0x000000517f047810 */ /* 0x000fe20007ffe0ff */
[----:B-1----:R-:W-:Y:S01]  /*12f20*/  HMMA.16816.F32 R24, R128, R8, R24 ;  /* 0x000000088018723c */ /* 0x002fe20000001818 */
[----:B------:R-:W-:-:S02]  /*12f30*/  FSEL R167, R46, -INF , !P6 ;  /* 0xff8000002ea77808 */ /* 0x000fc40007000000 */
[----:B------:R-:W-:Y:S02]  /*12f40*/  FSEL R178, R45, -INF , !P1 ;  /* 0xff8000002db27808 */ /* 0x000fe40004800000 */
[----:B------:R-:W-:Y:S01]  /*12f50*/  FSEL R169, R47, -INF , !P4 ;  /* 0xff8000002fa97808 */ /* 0x000fe20006000000 */
[----:B------:R-:W-:Y:S01]  /*12f60*/  BAR.SYNC.DEFER_BLOCKING 0x0 ;  /* 0x0000000000007b1d */ /* 0x000fe20000010000 */
[CC--:B------:R-:W-:Y:S01]  /*12f70*/  ISETP.GE.AND P6, PT, R3.reuse, R165.reuse, PT ;  /* 0x000000a50300720c */ /* 0x0c0fe20003fc6270 */
[----:B------:R-:W-:Y:S01]  /*12f80*/  HMMA.16816.F32 R20, R128, R10, R20 ;  /* 0x0000000a8014723c */ /* 0x000fe20000001814 */
[----:B------:R-:W-:Y:S02]  /*12f90*/  ISETP.GE.AND P1, PT, R3, R166, PT ;  /* 0x000000a60300720c */ /* 0x000fe40003f26270 */
[----:B------:R-:W-:Y:S02]  /*12fa0*/  ISETP.GE.AND P4, PT, R4, R165, PT ;  /* 0x000000a50400720c */ /* 0x000fe40003f86270 */
[----:B------:R-:W-:-:S02]  /*12fb0*/  LOP3.LUT R3, R124, 0x60, R125, 0xfe, !PT ;  /* 0x000000607c037812 */ /* 0x000fc400078efe7d */
[----:B------:R-:W-:Y:S02]  /*12fc0*/  FSEL R141, R42, -INF , !P5 ;  /* 0xff8000002a8d7808 */ /* 0x000fe40006800000 */
[----:B------:R-:W-:Y:S02]  /*12fd0*/  FSEL R172, R41, -INF , !P4 ;  /* 0xff80000029ac7808 */ /* 0x000fe40006000000 */
[C---:B------:R-:W-:Y:S02]  /*12fe0*/  ISETP.GE.AND P5, PT, R3.reuse, R165, PT ;  /* 0x000000a50300720c */ /* 0x040fe40003fa6270 */
[----:B------:R-:W-:Y:S02]  /*12ff0*/  ISETP.GE.AND P4, PT, R3, R166, PT ;  /* 0x000000a60300720c */ /* 0x000fe40003f86270 */
[----:B------:R-:W-:Y:S02]  /*13000*/  IADD3 R3, R127, 0x59, RZ ;  /* 0x000000597f037810 */ /* 0x000fe40007ffe0ff */
[----:B------:R-:W-:-:S02]  /*13010*/  FSEL R168, R40, -INF , !P3 ;  /* 0xff80000028a87808 */ /* 0x000fc40005800000 */
[----:B------:R-:W-:Y:S02]  /*13020*/  FSEL R174, R36, -INF , !P6 ;  /* 0xff80000024ae7808 */ /* 0x000fe40007000000 */
[-C--:B------:R-:W-:Y:S02]  /*13030*/  ISETP.GE.AND P3, PT, R4, R166.reuse, PT ;  /* 0x000000a60400720c */ /* 0x080fe40003f66270 */
[----:B------:R-:W-:Y:S02]  /*13040*/  ISETP.GE.AND P6, PT, R3, R166, PT ;  /* 0x000000a60300720c */ /* 0x000fe40003fc6270 */
[----:B------:R-:W-:Y:S02]  /*13050*/  IADD3 R5, R127, 0x61, RZ ;  /* 0x000000617f057810 */ /* 0x000fe40007ffe0ff */
[----:B------:R-:W-:Y:S02]  /*13060*/  LOP3.LUT R4, R124, 0x68, R125, 0xfe, !PT ;  /* 0x000000687c047812 */ /* 0x000fe400078efe7d */
[----:B------:R-:W-:-:S02]  /*13070*/  FSEL R139, R43, -INF , !P3 ;  /* 0xff8000002b8b7808 */ /* 0x000fc40005800000 */
[----:B------:R-:W-:Y:S02]  /*13080*/  FSEL R135, R39, -INF , !P6 ;  /* 0xff80000027877808 */ /* 0x000fe40007000000 */
[-C--:B------:R-:W-:Y:S02]  /*13090*/  ISETP.GE.AND P3, PT, R3, R165.reuse, PT ;  /* 0x000000a50300720c */ /* 0x080fe40003f66270 */
[----:B------:R-:W-:Y:S02]  /*130a0*/  ISETP.GE.AND P6, PT, R5, R165, PT ;  /* 0x000000a50500720c */ /* 0x000fe40003fc6270 */
[----:B------:R-:W-:Y:S02]  /*130b0*/  FSEL R137, R38, -INF , !P1 ;  /* 0xff80000026897808 */ /* 0x000fe40004800000 */
[----:B------:R-:W-:Y:S02]  /*130c0*/  LOP3.LUT R3, R124, 0x70, R125, 0xfe, !PT ;  /* 0x000000707c037812 */ /* 0x000fe400078efe7d */
[----:B------:R-:W-:-:S02]  /*130d0*/  FSEL R134, R32, -INF , !P5 ;  /* 0xff80000020867808 */ /* 0x000fc40006800000 */
[-C--:B------:R-:W-:Y:S02]  /*130e0*/  ISETP.GE.AND P1, PT, R4, R165.reuse, PT ;  /* 0x000000a50400720c */ /* 0x080fe40003f26270 */
        /* <DEDUP_REMOVED lines=8> */
[----:B------:R-:W-:Y:S02]  /*13170*/  FSEL R136, R28, -INF , !P1 ;  /* 0xff8000001c887808 */ /* 0x000fe40004800000 */
[----:B------:R-:W-:Y:S02]  /*13180*/  ISETP.GE.AND P3, PT, R4, R166, PT ;  /* 0x000000a60400720c */ /* 0x000fe40003f66270 */
[----:B------:R-:W-:-:S02]  /*13190*/  ISETP.GE.AND P5, PT, R5, R165, PT ;  /* 0x000000a50500720c */ /* 0x000fc40003fa6270 */
[----:B------:R-:W-:Y:S02]  /*131a0*/  ISETP.GE.AND P1, PT, R5, R166, PT ;  /* 0x000000a60500720c */ /* 0x000fe40003f26270 */
        /* <DEDUP_REMOVED lines=8> */
[C---:B------:R-:W-:Y:S02]  /*13230*/  ISETP.GE.AND P4, PT, R127.reuse, R166, PT ;  /* 0x000000a67f00720c */ /* 0x040fe40003f86270 */
[----:B------:R-:W-:Y:S02]  /*13240*/  LOP3.LUT R125, R124, 0x78, R125, 0xfe, !PT ;  /* 0x000000787c7d7812 */ /* 0x000fe400078efe7d */
        /* <DEDUP_REMOVED lines=9> */
[----:B------:R-:W-:Y:S02]  /*132e0*/  FSEL R5, R18, -INF , !P4 ;  /* 0xff80000012057808 */ /* 0x000fe40006000000 */
[----:B------:R-:W-:Y:S02]  /*132f0*/  FSEL R155, R20, -INF , !P6 ;  /* 0xff800000149b7808 */ /* 0x000fe40007000000 */
[----:B------:R-:W-:Y:S02]  /*13300*/  FSEL R154, R21, -INF , !P5 ;  /* 0xff800000159a7808 */ /* 0x000fe40006800000 */
[----:B------:R-:W-:-:S02]  /*13310*/  FSEL R122, R22, -INF , !P3 ;  /* 0xff800000167a7808 */ /* 0x000fc40005800000 */
[----:B------:R-:W-:Y:S01]  /*13320*/  FSEL R121, R23, -INF , !P1 ;  /* 0xff80000017797808 */ /* 0x000fe20004800000 */
[----:B------:R-:W-:Y:S05]  /*13330*/  @!P0 BRA `(.L_x_2025) ;  /* 0x0000059000008947 */ /* 0x000fea0003800000 */
[----:B------:R-:W-:Y:S05]  /*13340*/  @!P2 BRA `(.L_x_2026) ;  /* 0x000003900000a947 */ /* 0x000fea0003800000 */
[----:B------:R-:W-:Y:S02]  /*13350*/  IABS R4, c[0x0][0x2d0] ;  /* 0x0000b40000047a13 */ /* 0x000fe40000000000 */
[C---:B------:R-:W-:Y:S02]  /*13360*/  IADD3 R11, R124.reuse, -0x80, RZ ;  /* 0xffffff807c0b7810 */ /* 0x040fe40007ffe0ff */
[----:B------:R-:W1:Y:S01]  /*13370*/  I2F.RP R9, R4 ;  /* 0x0000000400097306 */ /* 0x000e620000209400 */
[----:B------:R-:W-:Y:S02]  /*13380*/  IABS R8, R124 ;  /* 0x0000007c00087213 */ /* 0x000fe40000000000 */
[----:B------:R-:W-:Y:S02]  /*13390*/  IABS R6, R11 ;  /* 0x0000000b00067213 */ /* 0x000fe40000000000 */
[----:B------:R-:W-:-:S02]  /*133a0*/  LOP3.LUT R124, R124, c[0x0][0x2d0], RZ, 0x3c, !PT ;  /* 0x0000b4007c7c7a12 */ /* 0x000fc400078e3cff */
        /* <DEDUP_REMOVED lines=24> */
[----:B------:R-:W-:Y:S02]  /*13530*/  ISETP.NE.AND P1, PT, RZ, c[0x0][0x2d0], PT ;  /* 0x0000b400ff007a0c */ /* 0x000fe40003f25270 */
[----:B------:R-:W-:-:S07]  /*13540*/  LOP3.LUT R4, RZ, c[0x0][0x2d0], RZ, 0x33, !PT ;  /* 0x0000b400ff047a12 */ /* 0x000fce00078e33ff */
        /* <DEDUP_REMOVED lines=24> */
[----:B------:R-:W-:Y:S05]  /*136d0*/  BRA `(.L_x_2027) ;  /* 0x0000003000007947 */ /* 0x000fea0003800000 */
.L_x_2026:
[----:B------:R-:W-:-:S05]  /*136e0*/  IMAD.MOV.U32 R8, RZ, RZ, c[0x0][0x198] ;  /* 0x00006600ff087624 */ /* 0x000fca00078e00ff */
[----:B------:R-:W-:-:S04]  /*136f0*/  LEA R8, -R8, RZ, 0x7 ;  /* 0x000000ff08087211 */ /* 0x000fc800078e39ff */
[----:B------:R-:W-:Y:S02]  /*13700*/  SHF.R.S32.HI R4, RZ, 0x1f, R8 ;  /* 0x0000001fff047819 */ /* 0x000fe40000011408 */
.L_x_2027:
[----:B------:R-:W-:Y:S01]  /*13710*/  ULDC.64 UR4, c[0x0][0x198] ;  /* 0x0000660000047ab9 */ /* 0x000fe20000000a00 */
[C---:B------:R-:W-:Y:S01]  /*13720*/  LEA R160, P0, R8.reuse, R160, 0x1 ;  /* 0x000000a008a07211 */ /* 0x040fe200078008ff */
[----:B------:R-:W-:Y:S02]  /*13730*/  USHF.L.U32 UR9, UR4, 0x6, URZ ;  /* 0x0000000604097899 */ /* 0x000fe4000800063f */
[----:B------:R-:W-:Y:S01]  /*13740*/  UMOV UR8, 0x6 ;  /* 0x0000000600087882 */ /* 0x000fe20000000000 */
[----:B------:R-:W-:Y:S01]  /*13750*/  LEA.HI.X R161, R8, R161, R4, 0x1, P0 ;  /* 0x000000a108a17211 */ /* 0x000fe200000f0c04 */
[----:B------:R-:W-:Y:S02]  /*13760*/  USHF.L.U64.HI UR5, UR4, UR8, UR5 ;  /* 0x0000000804057299 */ /* 0x000fe40008010205 */
[----:B------:R-:W-:Y:S02]  /*13770*/  IADD3 R10, P0, R160, UR9, RZ ;  /* 0x00000009a00a7c10 */ /* 0x000fe4000ff1e0ff */
[----:B------:R-:W-:Y:S01]  /*13780*/  @!PT LDS RZ, [RZ] ;  /* 0x00000000fffff984 */ /* 0x000fe20000000800 */
[----:B------:R-:W-:Y:S01]  /*13790*/  @!PT LDS RZ, [RZ] ;  /* 0x00000000fffff984 */ /* 0x000fe20000000800 */
[----:B------:R-:W-:Y:S01]  /*137a0*/  @!PT LDS RZ, [RZ] ;  /* 0x00000000fffff984 */ /* 0x000fe20000000800 */
[----:B------:R1:W-:Y:S02]  /*137b0*/  LDGSTS.E.BYPASS.LTC128B.128 [R158+0x3000], [R160.64] ;  /* 0x03000000a09e7fae */ /* 0x0003e4000b901d46 */
[----:B------:R-:W-:-:S02]  /*137c0*/  IADD3.X R11, R161, UR5, RZ, P0, !PT ;  /* 0x00000005a10b7c10 */ /* 0x000fc400087fe4ff */
        /* <DEDUP_REMOVED lines=16> */
.L_x_2025:
        /* <DEDUP_REMOVED lines=62> */
[----:B------:R-:W-:-:S04]  /*13cb0*/  FMNMX.FTZ R4, R140, R7, !PT ;  /* 0x000000078c047209 */ /* 0x000fc80007810000 */
        /* <DEDUP_REMOVED lines=21> */
[--C-:B------:R-:W-:Y:S02]  /*13e10*/  FFMA.FTZ R128, R208, c[0x0][0x23c], -R165.reuse ;  /* 0x00008f00d0807a23 */ /* 0x100fe400000108a5 */
[--C-:B------:R-:W-:Y:S01]  /*13e20*/  FFMA.FTZ R127, R12, c[0x0][0x23c], -R165.reuse ;  /* 0x00008f000c7f7a23 */ /* 0x100fe200000108a5 */
[C---:B------:R-:W-:Y:S01]  /*13e30*/  FSETP.NEU.FTZ.AND P0, PT, R131.reuse, -INF , PT ;  /* 0xff8000008300780b */ /* 0x040fe20003f1d000 */
[----:B------:R-:W-:Y:S01]  /*13e40*/  FMUL.FTZ R126, R131, c[0x0][0x23c] ;  /* 0x00008f00837e7a20 */ /* 0x000fe20000410000 */
[----:B------:R-:W-:Y:S01]  /*13e50*/  MUFU.EX2 R130, R130 ;  /* 0x0000008200827308 */ /* 0x000fe20000000800 */
[----:B------:R-:W1:Y:S01]  /*13e60*/  LDSM.16.MT88.4 R12, [R146+0x9000] ;  /* 0x00900000920c783b */ /* 0x000e620000004200 */
[----:B------:R-:W-:-:S02]  /*13e70*/  FFMA.FTZ R166, R168, c[0x0][0x23c], -R165 ;  /* 0x00008f00a8a67a23 */ /* 0x000fc400000108a5 */
[----:B------:R-:W-:Y:S01]  /*13e80*/  FSEL R126, R126, RZ, P0 ;  /* 0x000000ff7e7e7208 */ /* 0x000fe20000000000 */
[--C-:B------:R-:W-:Y:S02]  /*13e90*/  FFMA.FTZ R168, R174, c[0x0][0x23c], -R165.reuse ;  /* 0x00008f00aea87a23 */ /* 0x100fe400000108a5 */
[----:B------:R-:W-:Y:S01]  /*13ea0*/  FFMA.FTZ R142, R142, c[0x0][0x23c], -R165 ;  /* 0x00008f008e8e7a23 */ /* 0x000fe200000108a5 */
[----:B------:R-:W2:Y:S01]  /*13eb0*/  MUFU.EX2 R129, R129 ;  /* 0x0000008100817308 */ /* 0x000ea20000000800 */
[--C-:B------:R-:W-:Y:S01]  /*13ec0*/  FFMA.FTZ R125, R5, c[0x0][0x23c], -R126.reuse ;  /* 0x00008f00057d7a23 */ /* 0x100fe2000001087e */
[----:B------:R-:W-:Y:S01]  /*13ed0*/  FSEL R5, R132, RZ, P1 ;  /* 0x000000ff84057208 */ /* 0x000fe20000800000 */
[--C-:B------:R-:W-:Y:S02]  /*13ee0*/  FFMA.FTZ R123, R133, c[0x0][0x23c], -R126.reuse ;  /* 0x00008f00857b7a23 */ /* 0x100fe4000001087e */
[--C-:B------:R-:W-:Y:S02]  /*13ef0*/  FFMA.FTZ R124, R19, c[0x0][0x23c], -R126.reuse ;  /* 0x00008f00137c7a23 */ /* 0x100fe4000001087e */
[----:B------:R-:W-:Y:S01]  /*13f00*/  FADD.FTZ R4, R2, -R5 ;  /* 0x8000000502047221 */ /* 0x000fe20000010000 */
[----:B------:R-:W-:Y:S01]  /*13f10*/  FSEL R5, R131, RZ, P0 ;  /* 0x000000ff83057208 */ /* 0x000fe20000000000 */
[----:B------:R-:W-:Y:S01]  /*13f20*/  FFMA.FTZ R2, R17, c[0x0][0x23c], -R126 ;  /* 0x00008f0011027a23 */ /* 0x000fe2000001087e */
[----:B------:R-:W-:Y:S01]  /*13f30*/  MUFU.EX2 R128, R128 ;  /* 0x0000008000807308 */ /* 0x000fe20000000800 */
[----:B------:R-:W-:-:S02]  /*13f40*/  FMUL.FTZ R133, R4, c[0x0][0x23c] ;  /* 0x00008f0004857a20 */ /* 0x000fc40000410000 */
[----:B------:R-:W-:Y:S02]  /*13f50*/  FADD.FTZ R5, R0, -R5 ;  /* 0x8000000500057221 */ /* 0x000fe40000010000 */
[--C-:B------:R-:W-:Y:S01]  /*13f60*/  FFMA.FTZ R141, R141, c[0x0][0x23c], -R126.reuse ;  /* 0x00008f008d8d7a23 */ /* 0x100fe2000001087e */
[----:B--2---:R-:W-:Y:S01]  /*13f70*/  F2FP.PACK_AB R4, R129, R130 ;  /* 0x000000828104723e */ /* 0x004fe200000000ff */
[----:B------:R-:W-:Y:S01]  /*13f80*/  FMUL.FTZ R0, R5, c[0x0][0x23c] ;  /* 0x00008f0005007a20 */ /* 0x000fe20000410000 */
[----:B------:R-:W2:Y:S01]  /*13f90*/  MUFU.EX2 R127, R127 ;  /* 0x0000007f007f7308 */ /* 0x000ea20000000800 */
[--C-:B------:R-:W-:Y:S02]  /*13fa0*/  FFMA.FTZ R137, R137, c[0x0][0x23c], -R126.reuse ;  /* 0x00008f0089897a23 */ /* 0x100fe4000001087e */
[----:B------:R-:W-:Y:S02]  /*13fb0*/  FFMA.FTZ R116, R116, c[0x0][0x23c], -R126 ;  /* 0x00008f0074747a23 */ /* 0x000fe4000001087e */
[----:B------:R-:W-:-:S02]  /*13fc0*/  FFMA.FTZ R155, R155, c[0x0][0x23c], -R165 ;  /* 0x00008f009b9b7a23 */ /* 0x000fc400000108a5 */
[--C-:B------:R-:W-:Y:S01]  /*13fd0*/  FFMA.FTZ R154, R154, c[0x0][0x23c], -R165.reuse ;  /* 0x00008f009a9a7a23 */ /* 0x100fe200000108a5 */
[----:B------:R-:W-:Y:S01]  /*13fe0*/  MUFU.EX2 R125, R125 ;  /* 0x0000007d007d7308 */ /* 0x000fe20000000800 */
[----:B------:R-:W-:Y:S02]  /*13ff0*/  FFMA.FTZ R117, R117, c[0x0][0x23c], -R126 ;  /* 0x00008f0075757a23 */ /* 0x000fe4000001087e */
[----:B------:R-:W-:-:S05]  /*14000*/  FFMA.FTZ R140, R140, c[0x0][0x23c], -R165 ;  /* 0x00008f008c8c7a23 */ /* 0x000fca00000108a5 */
[----:B------:R-:W3:Y:S01]  /*14010*/  MUFU.EX2 R124, R124 ;  /* 0x0000007c007c7308 */ /* 0x000ee20000000800 */
[----:B--2---:R-:W-:-:S07]  /*14020*/  F2FP.PACK_AB R6, R127, R128 ;  /* 0x000000807f06723e */ /* 0x004fce00000000ff */
[----:B------:R-:W-:Y:S08]  /*14030*/  MUFU.EX2 R123, R123 ;  /* 0x0000007b007b7308 */ /* 0x000ff00000000800 */
[----:B------:R-:W2:Y:S01]  /*14040*/  MUFU.EX2 R2, R2 ;  /* 0x0000000200027308 */ /* 0x000ea20000000800 */
[----:B---3--:R-:W-:-:S07]  /*14050*/  F2FP.PACK_AB R5, R124, R125 ;  /* 0x0000007d7c05723e */ /* 0x008fce00000000ff */
[----:B------:R-:W3:Y:S08]  /*14060*/  MUFU.EX2 R133, R133 ;  /* 0x0000008500857308 */ /* 0x000ef00000000800 */
[----:B------:R-:W4:Y:S01]  /*14070*/  MUFU.EX2 R0, R0 ;  /* 0x0000000000007308 */ /* 0x000f220000000800 */
[----:B--2---:R-:W-:Y:S01]  /*14080*/  F2FP.PACK_AB R7, R2, R123 ;  /* 0x0000007b0207723e */ /* 0x004fe200000000ff */
[----:B---3--:R-:W-:-:S06]  /*14090*/  FMUL.FTZ R16, R72, R133 ;  /* 0x0000008548107220 */ /* 0x008fcc0000410000 */
[----:B------:R-:W-:Y:S01]  /*140a0*/  MUFU.EX2 R166, R166 ;  /* 0x000000a600a67308 */ /* 0x000fe20000000800 */
[-C--:B------:R-:W-:Y:S02]  /*140b0*/  FMUL.FTZ R17, R73, R133.reuse ;  /* 0x0000008549117220 */ /* 0x080fe40000410000 */
[-C--:B------:R-:W-:Y:S02]  /*140c0*/  FMUL.FTZ R76, R76, R133.reuse ;  /* 0x000000854c4c7220 */ /* 0x080fe40000410000 */
[----:B------:R-:W-:Y:S02]  /*140d0*/  FMUL.FTZ R77, R77, R133 ;  /* 0x000000854d4d7220 */ /* 0x000fe40000410000 */
[-C--:B----4-:R-:W-:Y:S01]  /*140e0*/  FMUL.FTZ R18, R74, R0.reuse ;  /* 0x000000004a127220 */ /* 0x090fe20000410000 */
[----:B------:R-:W-:Y:S01]  /*140f0*/  MUFU.EX2 R168, R168 ;  /* 0x000000a800a87308 */ /* 0x000fe20000000800 */
[-C--:B------:R-:W-:Y:S02]  /*14100*/  FMUL.FTZ R19, R75, R0.reuse ;  /* 0x000000004b137220 */ /* 0x080fe40000410000 */
[----:B------:R-:W-:-:S02]  /*14110*/  FMUL.FTZ R78, R78, R0 ;  /* 0x000000004e4e7220 */ /* 0x000fc40000410000 */
[-C--:B------:R-:W-:Y:S02]  /*14120*/  FMUL.FTZ R79, R79, R0.reuse ;  /* 0x000000004f4f7220 */ /* 0x080fe40000410000 */
[--C-:B------:R-:W-:Y:S01]  /*14130*/  FFMA.FTZ R72, R206, c[0x0][0x23c], -R165.reuse ;  /* 0x00008f00ce487a23 */ /* 0x100fe200000108a5 */
[C---:B------:R-:W-:Y:S01]  /*14140*/  HMMA.16816.F32 R16, R4.reuse, R20, R16 ;  /* 0x000000140410723c */ /* 0x040fe20000001810 */
[--C-:B------:R-:W-:Y:S01]  /*14150*/  FFMA.FTZ R75, R204, c[0x0][0x23c], -R165.reuse ;  /* 0x00008f00cc4b7a23 */ /* 0x100fe200000108a5 */
[----:B------:R-:W-:Y:S01]  /*14160*/  MUFU.EX2 R141, R141 ;  /* 0x0000008d008d7308 */ /* 0x000fe20000000800 */
[--C-:B------:R-:W-:Y:S02]  /*14170*/  FFMA.FTZ R73, R202, c[0x0][0x23c], -R165.reuse ;  /* 0x00008f00ca497a23 */ /* 0x100fe400000108a5 */
[----:B------:R-:W-:Y:S02]  /*14180*/  FFMA.FTZ R74, R200, c[0x0][0x23c], -R165 ;  /* 0x00008f00c84a7a23 */ /* 0x000fe400000108a5 */
[-C--:B------:R-:W-:Y:S01]  /*14190*/  FMUL.FTZ R24, R80, R133.reuse ;  /* 0x0000008550187220 */ /* 0x080fe20000410000 */
[----:B------:R-:W-:Y:S01]  /*141a0*/  HMMA.16816.F32 R20, R4, R22, R76 ;  /* 0x000000160414723c */ /* 0x000fe2000000184c */
[----:B------:R-:W-:Y:S01]  /*141b0*/  FMUL.FTZ R25, R81, R133 ;  /* 0x0000008551197220 */ /* 0x000fe20000410000 */
[----:B------:R-:W-:Y:S01]  /*141c0*/  MUFU.EX2 R72, R72 ;  /* 0x0000004800487308 */ /* 0x000fe20000000800 */
[----:B------:R-:W-:-:S02]  /*141d0*/  FMUL.FTZ R26, R82, R0 ;  /* 0x00000000521a7220 */ /* 0x000fc40000410000 */
[----:B------:R-:W-:Y:S02]  /*141e0*/  FMUL.FTZ R27, R83, R0 ;  /* 0x00000000531b7220 */ /* 0x000fe40000410000 */
[--C-:B------:R-:W-:Y:S02]  /*141f0*/  FFMA.FTZ R78, R197, c[0x0][0x23c], -R126.reuse ;  /* 0x00008f00c54e7a23 */ /* 0x100fe4000001087e */
[--C-:B------:R-:W-:Y:S01]  /*14200*/  FFMA.FTZ R79, R191, c[0x0][0x23c], -R126.reuse ;  /* 0x00008f00bf4f7a23 */ /* 0x100fe2000001087e */
[----:B------:R-:W2:Y:S01]  /*14210*/  MUFU.EX2 R75, R75 ;  /* 0x0000004b004b7308 */ /* 0x000ea20000000800 */
[--C-:B------:R-:W-:Y:S01]  /*14220*/  FFMA.FTZ R77, R193, c[0x0][0x23c], -R126.reuse ;  /* 0x00008f00c14d7a23 */ /* 0x100fe2000001087e */
[----:B------:R-:W-:Y:S01]  /*14230*/  HMMA.16816.F32 R24, R4, R28, R24 ;  /* 0x0000001c0418723c */ /* 0x000fe20000001818 */
[----:B------:R-:W-:Y:S02]  /*14240*/  FFMA.FTZ R76, R195, c[0x0][0x23c], -R126 ;  /* 0x00008f00c34c7a23 */ /* 0x000fe4000001087e */
[----:B------:R-:W-:-:S02]  /*14250*/  FMUL.FTZ R84, R84, R133 ;  /* 0x0000008554547220 */ /* 0x000fc40000410000 */
[-C--:B------:R-:W-:Y:S01]  /*14260*/  FMUL.FTZ R85, R85, R133.reuse ;  /* 0x0000008555557220 */ /* 0x080fe20000410000 */
[----:B------:R-:W-:Y:S01]  /*14270*/  MUFU.EX2 R73, R73 ;  /* 0x0000004900497308 */ /* 0x000fe20000000800 */
[-C--:B------:R-:W-:Y:S02]  /*14280*/  FMUL.FTZ R86, R86, R0.reuse ;  /* 0x0000000056567220 */ /* 0x080fe40000410000 */
[----:B------:R-:W-:Y:S02]  /*14290*/  FMUL.FTZ R87, R87, R0 ;  /* 0x0000000057577220 */ /* 0x000fe40000410000 */
[-C--:B------:R-:W-:Y:S02]  /*142a0*/  FMUL.FTZ R40, R92, R133.reuse ;  /* 0x000000855c287220 */ /* 0x080fe40000410000 */
[----:B------:R-:W-:Y:S01]  /*142b0*/  FMUL.FTZ R41, R93, R133 ;  /* 0x000000855d297220 */ /* 0x000fe20000410000 */
[----:B------:R-:W3:Y:S01]  /*142c0*/  MUFU.EX2 R74, R74 ;  /* 0x0000004a004a7308 */ /* 0x000ee20000000800 */
[----:B--2---:R-:W-:Y:S01]  /*142d0*/  F2FP.PACK_AB R56, R75, R72 ;  /* 0x000000484b38723e */ /* 0x004fe200000000ff */
[----:B------:R-:W-:Y:S01]  /*142e0*/  HMMA.16816.F32 R28, R4, R30, R84 ;  /* 0x0000001e041c723c */ /* 0x000fe20000001854 */
[----:B------:R-:W-:-:S02]  /*142f0*/  FMUL.FTZ R42, R94, R0 ;  /* 0x000000005e2a7220 */ /* 0x000fc40000410000 */
[-C--:B------:R-:W-:Y:S02]  /*14300*/  FMUL.FTZ R43, R95, R0.reuse ;  /* 0x000000005f2b7220 */ /* 0x080fe40000410000 */
[-C--:B------:R-:W-:Y:S01]  /*14310*/  FMUL.FTZ R96, R96, R133.reuse ;  /* 0x0000008560607220 */ /* 0x080fe20000410000 */
[----:B------:R-:W-:Y:S01]  /*14320*/  MUFU.EX2 R78, R78 ;  /* 0x0000004e004e7308 */ /* 0x000fe20000000800 */
[-C--:B------:R-:W-:Y:S02]  /*14330*/  FMUL.FTZ R97, R97, R133.reuse ;  /* 0x0000008561617220 */ /* 0x080fe40000410000 */
[-C--:B------:R-:W-:Y:S01]  /*14340*/  FMUL.FTZ R98, R98, R0.reuse ;  /* 0x0000000062627220 */ /* 0x080fe20000410000 */
[----:B------:R-:W-:Y:S01]  /*14350*/  HMMA.16816.F32 R40, R4, R44, R40 ;  /* 0x0000002c0428723c */ /* 0x000fe20000001828 */
[----:B------:R-:W-:Y:S02]  /*14360*/  FMUL.FTZ R99, R99, R0 ;  /* 0x0000000063637220 */ /* 0x000fe40000410000 */
[----:B------:R-:W-:Y:S01]  /*14370*/  FMUL.FTZ R8, R112, R133 ;  /* 0x0000008570087220 */ /* 0x000fe20000410000 */
[----:B------:R-:W2:Y:S01]  /*14380*/  MUFU.EX2 R79, R79 ;  /* 0x0000004f004f7308 */ /* 0x000ea20000000800 */
[----:B---3--:R-:W-:Y:S01]  /*14390*/  F2FP.PACK_AB R58, R74, R73 ;  /* 0x000000494a3a723e */ /* 0x008fe200000000ff */
[----:B------:R-:W-:-:S02]  /*143a0*/  FMUL.FTZ R9, R113, R133 ;  /* 0x0000008571097220 */ /* 0x000fc40000410000 */
[C---:B------:R-:W-:Y:S01]  /*143b0*/  HMMA.16816.F32 R44, R4.reuse, R46, R96 ;  /* 0x0000002e042c723c */ /* 0x040fe20000001860 */
[-C--:B------:R-:W-:Y:S02]  /*143c0*/  FMUL.FTZ R10, R114, R0.reuse ;  /* 0x00000000720a7220 */ /* 0x080fe40000410000 */
[-C--:B------:R-:W-:Y:S01]  /*143d0*/  FMUL.FTZ R11, R115, R0.reuse ;  /* 0x00000000730b7220 */ /* 0x080fe20000410000 */
[----:B------:R-:W-:Y:S01]  /*143e0*/  MUFU.EX2 R77, R77 ;  /* 0x0000004d004d7308 */ /* 0x000fe20000000800 */
[-C--:B------:R-:W-:Y:S02]  /*143f0*/  FMUL.FTZ R32, R88, R133.reuse ;  /* 0x0000008558207220 */ /* 0x080fe40000410000 */
[-C--:B------:R-:W-:Y:S02]  /*14400*/  FMUL.FTZ R33, R89, R133.reuse ;  /* 0x0000008559217220 */ /* 0x080fe40000410000 */
[-C--:B------:R-:W-:Y:S01]  /*14410*/  FMUL.FTZ R34, R90, R0.reuse ;  /* 0x000000005a227220 */ /* 0x080fe20000410000 */
[----:B-1----:R-:W-:Y:S01]  /*14420*/  HMMA.16816.F32 R8, R4, R12, R8 ;  /* 0x0000000c0408723c */ /* 0x002fe20000001808 */
[----:B------:R-:W-:Y:S01]  /*14430*/  FMUL.FTZ R35, R91, R0 ;  /* 0x000000005b237220 */ /* 0x000fe20000410000 */
[----:B------:R-:W1:Y:S01]  /*14440*/  MUFU.EX2 R76, R76 ;  /* 0x0000004c004c7308 */ /* 0x000e620000000800 */
[----:B--2---:R-:W-:Y:S01]  /*14450*/  F2FP.PACK_AB R57, R79, R78 ;  /* 0x0000004e4f39723e */ /* 0x004fe200000000ff */
[----:B------:R-:W-:-:S02]  /*14460*/  FMUL.FTZ R68, R68, R133 ;  /* 0x0000008544447220 */ /* 0x000fc40000410000 */
[-C--:B------:R-:W-:Y:S02]  /*14470*/  FMUL.FTZ R69, R69, R133.reuse ;  /* 0x0000008545457220 */ /* 0x080fe40000410000 */
[-C--:B------:R-:W-:Y:S01]  /*14480*/  FMUL.FTZ R70, R70, R0.reuse ;  /* 0x0000000046467220 */ /* 0x080fe20000410000 */
[C---:B------:R-:W-:Y:S01]  /*14490*/  HMMA.16816.F32 R32, R4.reuse, R36, R32 ;  /* 0x000000240420723c */ /* 0x040fe20000001820 */
[-C--:B------:R-:W-:Y:S01]  /*144a0*/  FMUL.FTZ R71, R71, R0.reuse ;  /* 0x0000000047477220 */ /* 0x080fe20000410000 */
[----:B------:R-:W-:Y:S01]  /*144b0*/  MUFU.EX2 R137, R137 ;  /* 0x0000008900897308 */ /* 0x000fe20000000800 */
[-C--:B------:R-:W-:Y:S02]  /*144c0*/  FMUL.FTZ R108, R108, R133.reuse ;  /* 0x000000856c6c7220 */ /* 0x080fe40000410000 */
[----:B------:R-:W-:Y:S02]  /*144d0*/  FMUL.FTZ R109, R109, R133 ;  /* 0x000000856d6d7220 */ /* 0x000fe40000410000 */
[-C--:B------:R-:W-:Y:S01]  /*144e0*/  FMUL.FTZ R110, R110, R0.reuse ;  /* 0x000000006e6e7220 */ /* 0x080fe20000410000 */
[----:B------:R-:W-:Y:S01]  /*144f0*/  HMMA.16816.F32 R12, R4, R14, R68 ;  /* 0x0000000e040c723c */ /* 0x000fe20000001844 */
[----:B-1----:R-:W-:Y:S01]  /*14500*/  F2FP.PACK_AB R59, R76, R77 ;  /* 0x0000004d4c3b723e */ /* 0x002fe200000000ff */
[----:B------:R-:W-:Y:S01]  /*14510*/  FMUL.FTZ R111, R111, R0 ;  /* 0x000000006f6f7220 */ /* 0x000fe20000410000 */
[----:B------:R-:W-:Y:S01]  /*14520*/  LDSM.16.MT88.4 R68, [R146+0x9400] ;  /* 0x009400009244783b */ /* 0x000fe20000004200 */
[-C--:B------:R-:W-:Y:S01]  /*14530*/  FMUL.FTZ R48, R104, R133.reuse ;  /* 0x0000008568307220 */ /* 0x080fe20000410000 */
[----:B------:R-:W-:Y:S01]  /*14540*/  MUFU.EX2 R116, R116 ;  /* 0x0000007400747308 */ /* 0x000fe20000000800 */
[----:B------:R-:W-:-:S02]  /*14550*/  FMUL.FTZ R49, R105, R133 ;  /* 0x0000008569317220 */ /* 0x000fc40000410000 */
[C---:B------:R-:W-:Y:S01]  /*14560*/  HMMA.16816.F32 R16, R56.reuse, R60, R16 ;  /* 0x0000003c3810723c */ /* 0x040fe20000001810 */
[-C--:B------:R-:W-:Y:S02]  /*14570*/  FMUL.FTZ R50, R106, R0.reuse ;  /* 0x000000006a327220 */ /* 0x080fe40000410000 */
[-C--:B------:R-:W-:Y:S02]  /*14580*/  FMUL.FTZ R51, R107, R0.reuse ;  /* 0x000000006b337220 */ /* 0x080fe40000410000 */
[-C--:B------:R-:W-:Y:S01]  /*14590*/  FMUL.FTZ R100, R100, R133.reuse ;  /* 0x0000008564647220 */ /* 0x080fe20000410000 */
[----:B------:R-:W-:Y:S01]  /*145a0*/  MUFU.EX2 R142, R142 ;  /* 0x0000008e008e7308 */ /* 0x000fe20000000800 */
[----:B------:R-:W-:Y:S01]  /*145b0*/  FMUL.FTZ R101, R101, R133 ;  /* 0x0000008565657220 */ /* 0x000fe20000410000 */
[----:B------:R-:W-:Y:S01]  /*145c0*/  HMMA.16816.F32 R20, R56, R62, R20 ;  /* 0x0000003e3814723c */ /* 0x000fe20000001814 */
[----:B------:R-:W1:Y:S01]  /*145d0*/  LDSM.16.MT88.4 R60, [R146+0xd400] ;  /* 0x00d40000923c783b */ /* 0x000e620000004200 */
[----:B------:R-:W-:-:S02]  /*145e0*/  FMUL.FTZ R102, R102, R0 ;  /* 0x0000000066667220 */ /* 0x000fc40000410000 */
[----:B------:R-:W-:Y:S02]  /*145f0*/  FMUL.FTZ R103, R103, R0 ;  /* 0x0000000067677220 */ /* 0x000fe40000410000 */
[--C-:B------:R-:W-:Y:S01]  /*14600*/  FFMA.FTZ R82, R192, c[0x0][0x23c], -R165.reuse ;  /* 0x00008f00c0527a23 */ /* 0x100fe200000108a5 */
[----:B------:R-:W-:Y:S01]  /*14610*/  MUFU.EX2 R155, R155 ;  /* 0x0000009b009b7308 */ /* 0x000fe20000000800 */
[C---:B------:R-:W-:Y:S01]  /*14620*/  HMMA.16816.F32 R36, R4.reuse, R38, R108 ;  /* 0x000000260424723c */ /* 0x040fe2000000186c */
[--C-:B------:R-:W-:Y:S01]  /*14630*/  FFMA.FTZ R81, R196, c[0x0][0x23c], -R165.reuse ;  /* 0x00008f00c4517a23 */ /* 0x100fe200000108a5 */
[----:B------:R-:W-:Y:S01]  /*14640*/  LDSM.16.MT88.4 R108, [R144+0xcc00] ;  /* 0x00cc0000906c783b */ /* 0x000fe20000004200 */
[--C-:B------:R-:W-:Y:S02]  /*14650*/  FFMA.FTZ R80, R198, c[0x0][0x23c], -R165.reuse ;  /* 0x00008f00c6507a23 */ /* 0x100fe400000108a5 */
[----:B------:R-:W-:Y:S02]  /*14660*/  FFMA.FTZ R83, R194, c[0x0][0x23c], -R165 ;  /* 0x00008f00c2537a23 */ /* 0x000fe400000108a5 */
[--C-:B------:R-:W-:Y:S01]  /*14670*/  FFMA.FTZ R84, R187, c[0x0][0x23c], -R126.reuse ;  /* 0x00008f00bb547a23 */ /* 0x100fe2000001087e */
[----:B------:R-:W-:Y:S01]  /*14680*/  HMMA.16816.F32 R48, R4, R52, R48 ;  /* 0x000000340430723c */ /* 0x000fe20000001830 */
[--C-:B------:R-:W-:Y:S01]  /*14690*/  FFMA.FTZ R87, R189, c[0x0][0x23c], -R126.reuse ;  /* 0x00008f00bd577a23 */ /* 0x100fe2000001087e */
[----:B------:R-:W-:Y:S01]  /*146a0*/  MUFU.EX2 R82, R82 ;  /* 0x0000005200527308 */ /* 0x000fe20000000800 */
[----:B------:R-:W-:-:S02]  /*146b0*/  FFMA.FTZ R86, R183, c[0x0][0x23c], -R126 ;  /* 0x00008f00b7567a23 */ /* 0x000fc4000001087e */
[--C-:B------:R-:W-:Y:S02]  /*146c0*/  FFMA.FTZ R85, R185, c[0x0][0x23c], -R126.reuse ;  /* 0x00008f00b9557a23 */ /* 0x100fe4000001087e */
[--C-:B------:R-:W-:Y:S01]  /*146d0*/  FFMA.FTZ R89, R186, c[0x0][0x23c], -R165.reuse ;  /* 0x00008f00ba597a23 */ /* 0x100fe200000108a5 */
[----:B------:R-:W-:Y:S01]  /*146e0*/  HMMA.16816.F32 R4, R4, R54, R100 ;  /* 0x000000360404723c */ /* 0x000fe20000001864 */
[----:B------:R-:W2:Y:S01]  /*146f0*/  LDSM.16.MT88.4 R52, [R144+0xb400] ;  /* 0x00b400009034783b */ /* 0x000ea20000004200 */
[----:B------:R-:W3:Y:S01]  /*14700*/  MUFU.EX2 R81, R81 ;  /* 0x0000005100517308 */ /* 0x000ee20000000800 */
[--C-:B------:R-:W-:Y:S02]  /*14710*/  FFMA.FTZ R88, R190, c[0x0][0x23c], -R165.reuse ;  /* 0x00008f00be587a23 */ /* 0x100fe400000108a5 */
[--C-:B------:R-:W-:Y:S02]  /*14720*/  FFMA.FTZ R90, R184, c[0x0][0x23c], -R165.reuse ;  /* 0x00008f00b85a7a23 */ /* 0x100fe400000108a5 */
[----:B------:R-:W-:Y:S01]  /*14730*/  FFMA.FTZ R91, R188, c[0x0][0x23c], -R165 ;  /* 0x00008f00bc5b7a23 */ /* 0x000fe200000108a5 */
[----:B------:R-:W-:Y:S01]  /*14740*/  HMMA.16816.F32 R24, R56, R64, R24 ;  /* 0x000000403818723c */ /* 0x000fe20000001818 */
[--C-:B------:R-:W-:Y:S01]  /*14750*/  FFMA.FTZ R92, R181, c[0x0][0x23c], -R126.reuse ;  /* 0x00008f00b55c7a23 */ /* 0x100fe2000001087e */
[----:B------:R-:W-:Y:S01]  /*14760*/  MUFU.EX2 R80, R80 ;  /* 0x0000005000507308 */ /* 0x000fe20000000800 */
[----:B------:R-:W-:-:S02]  /*14770*/  FFMA.FTZ R95, R175, c[0x0][0x23c], -R126 ;  /* 0x00008f00af5f7a23 */ /* 0x000fc4000001087e */
[--C-:B------:R-:W-:Y:S02]  /*14780*/  FFMA.FTZ R93, R177, c[0x0][0x23c], -R126.reuse ;  /* 0x00008f00b15d7a23 */ /* 0x100fe4000001087e */
[--C-:B------:R-:W-:Y:S01]  /*14790*/  FFMA.FTZ R94, R179, c[0x0][0x23c], -R126.reuse ;  /* 0x00008f00b35e7a23 */ /* 0x100fe2000001087e */
[C---:B------:R-:W-:Y:S01]  /*147a0*/  HMMA.16816.F32 R28, R56.reuse, R66, R28 ;  /* 0x00000042381c723c */ /* 0x040fe2000000181c */
[----:B------:R-:W4:Y:S01]  /*147b0*/  LDSM.16.MT88.4 R64, [R144+0xd400] ;  /* 0x00d400009040783b */ /* 0x000f220000004200 */
[----:B------:R-:W-:Y:S01]  /*147c0*/  MUFU.EX2 R83, R83 ;  /* 0x0000005300537308 */ /* 0x000fe20000000800 */
[--C-:B------:R-:W-:Y:S02]  /*147d0*/  FFMA.FTZ R97, R176, c[0x0][0x23c], -R165.reuse ;  /* 0x00008f00b0617a23 */ /* 0x100fe400000108a5 */
[--C-:B------:R-:W-:Y:S02]  /*147e0*/  FFMA.FTZ R98, R180, c[0x0][0x23c], -R165.reuse ;  /* 0x00008f00b4627a23 */ /* 0x100fe400000108a5 */
[--C-:B------:R-:W-:Y:S01]  /*147f0*/  FFMA.FTZ R96, R182, c[0x0][0x23c], -R165.reuse ;  /* 0x00008f00b6607a23 */ /* 0x100fe200000108a5 */
[----:B-1----:R-:W-:Y:S01]  /*14800*/  HMMA.16816.F32 R40, R56, R60, R40 ;  /* 0x0000003c3828723c */ /* 0x002fe20000001828 */
[----:B------:R-:W-:Y:S01]  /*14810*/  FFMA.FTZ R99, R178, c[0x0][0x23c], -R165 ;  /* 0x00008f00b2637a23 */ /* 0x000fe200000108a5 */
[----:B------:R-:W-:Y:S01]  /*14820*/  MUFU.EX2 R84, R84 ;  /* 0x0000005400547308 */ /* 0x000fe20000000800 */
[----:B------:R-:W-:-:S02]  /*14830*/  FFMA.FTZ R104, R171, c[0x0][0x23c], -R126 ;  /* 0x00008f00ab687a23 */ /* 0x000fc4000001087e */
[--C-:B------:R-:W-:Y:S02]  /*14840*/  FFMA.FTZ R107, R173, c[0x0][0x23c], -R126.reuse ;  /* 0x00008f00ad6b7a23 */ /* 0x100fe4000001087e */
[--C-:B------:R-:W-:Y:S01]  /*14850*/  FFMA.FTZ R105, R167, c[0x0][0x23c], -R126.reuse ;  /* 0x00008f00a7697a23 */ /* 0x100fe2000001087e */
[C---:B------:R-:W-:Y:S01]  /*14860*/  HMMA.16816.F32 R44, R56.reuse, R62, R44 ;  /* 0x0000003e382c723c */ /* 0x040fe2000000182c */
[----:B------:R-:W1:Y:S01]  /*14870*/  LDSM.16.MT88.4 R60, [R144+0x9800] ;  /* 0x00980000903c783b */ /* 0x000e620000004200 */
[----:B------:R-:W5:Y:S01]  /*14880*/  MUFU.EX2 R87, R87 ;  /* 0x0000005700577308 */ /* 0x000f620000000800 */
        /* <DEDUP_REMOVED lines=10> */
[----:B------:R-:W-:Y:S01]  /*14930*/  LDSM.16.MT88.4 R68, [R146+0x9800] ;  /* 0x009800009244783b */ /* 0x000fe20000004200 */
[----:B------:R-:W1:Y:S01]  /*14940*/  MUFU.EX2 R85, R85 ;  /* 0x0000005500557308 */ /* 0x000e620000000800 */
[--C-:B------:R-:W-:Y:S02]  /*14950*/  FFMA.FTZ R3, R120, c[0x0][0x23c], -R126.reuse ;  /* 0x00008f0078037a23 */ /* 0x100fe4000001087e */
[----:B------:R-:W-:Y:S02]  /*14960*/  FFMA.FTZ R135, R138, c[0x0][0x23c], -R165 ;  /* 0x00008f008a877a23 */ /* 0x000fe400000108a5 */
[--C-:B------:R-:W-:Y:S01]  /*14970*/  FFMA.FTZ R120, R119, c[0x0][0x23c], -R126.reuse ;  /* 0x00008f0077787a23 */ /* 0x100fe2000001087e */
[----:B--2---:R-:W-:Y:S01]  /*14980*/  HMMA.16816.F32 R32, R56, R52, R32 ;  /* 0x000000343820723c */ /* 0x004fe20000001820 */
[----:B------:R-:W-:Y:S01]  /*14990*/  FFMA.FTZ R125, R156, R0, R125 ;  /* 0x000000009c7d7223 */ /* 0x000fe2000001007d */
[----:B------:R-:W-:Y:S01]  /*149a0*/  MUFU.EX2 R89, R89 ;  /* 0x0000005900597308 */ /* 0x000fe20000000800 */
[----:B------:R-:W-:-:S02]  /*149b0*/  FFMA.FTZ R0, R118, c[0x0][0x23c], -R126 ;  /* 0x00008f0076007a23 */ /* 0x000fc4000001087e */
[----:B------:R-:W-:Y:S02]  /*149c0*/  FFMA.FTZ R130, R157, R133, R130 ;  /* 0x000000859d827223 */ /* 0x000fe40000010082 */
[----:B------:R-:W-:Y:S01]  /*149d0*/  FADD.FTZ R124, R124, R125 ;  /* 0x0000007d7c7c7221 */ /* 0x000fe20000010000 */
[----:B------:R-:W-:Y:S01]  /*149e0*/  HMMA.16816.F32 R36, R56, R54, R36 ;  /* 0x000000363824723c */ /* 0x000fe20000001824 */
[----:B------:R-:W2:Y:S01]  /*149f0*/  LDSM.16.MT88.4 R52, [R146+0xb800] ;  /* 0x00b800009234783b */ /* 0x000ea20000004200 */
[----:B------:R-:W1:Y:S01]  /*14a00*/  MUFU.EX2 R88, R88 ;  /* 0x0000005800587308 */ /* 0x000e620000000800 */
[----:B------:R-:W-:-:S04]  /*14a10*/  FADD.FTZ R129, R129, R130 ;  /* 0x0000008281817221 */ /* 0x000fc80000010000 */
[----:B------:R-:W-:Y:S01]  /*14a20*/  FADD.FTZ R128, R128, R129 ;  /* 0x0000008180807221 */ /* 0x000fe20000010000 */
[----:B----4-:R-:W-:Y:S02]  /*14a30*/  HMMA.16816.F32 R48, R56, R64, R48 ;  /* 0x000000403830723c */ /* 0x010fe40000001830 */
[----:B------:R-:W-:Y:S01]  /*14a40*/  MUFU.EX2 R90, R90 ;  /* 0x0000005a005a7308 */ /* 0x000fe20000000800 */
[----:B------:R-:W-:-:S04]  /*14a50*/  FADD.FTZ R127, R127, R128 ;  /* 0x000000807f7f7221 */ /* 0x000fc80000010000 */
[----:B------:R-:W-:Y:S01]  /*14a60*/  FADD.FTZ R72, R72, R127 ;  /* 0x0000007f48487221 */ /* 0x000fe20000010000 */
[----:B------:R-:W-:Y:S01]  /*14a70*/  HMMA.16816.F32 R4, R56, R66, R4 ;  /* 0x000000423804723c */ /* 0x000fe20000001804 */
[----:B------:R-:W4:Y:S01]  /*14a80*/  LDSM.16.MT88.4 R64, [R146+0xd800] ;  /* 0x00d800009240783b */ /* 0x000f220000004200 */
[----:B------:R-:W-:Y:S01]  /*14a90*/  MUFU.EX2 R91, R91 ;  /* 0x0000005b005b7308 */ /* 0x000fe20000000800 */
[----:B------:R-:W-:-:S04]  /*14aa0*/  FADD.FTZ R72, R75, R72 ;  /* 0x000000484b487221 */ /* 0x000fc80000010000 */
[----:B---3--:R-:W-:Y:S02]  /*14ab0*/  F2FP.PACK_AB R56, R81, R82 ;  /* 0x000000525138723e */ /* 0x008fe400000000ff */
[----:B-----5:R-:W-:Y:S01]  /*14ac0*/  F2FP.PACK_AB R57, R87, R84 ;  /* 0x000000545739723e */ /* 0x020fe200000000ff */
[----:B------:R-:W-:Y:S01]  /*14ad0*/  MUFU.EX2 R92, R92 ;  /* 0x0000005c005c7308 */ /* 0x000fe20000000800 */
[----:B------:R-:W-:Y:S02]  /*14ae0*/  F2FP.PACK_AB R58, R83, R80 ;  /* 0x00000050533a723e */ /* 0x000fe400000000ff */
[----:B-1----:R-:W-:-:S05]  /*14af0*/  F2FP.PACK_AB R59, R85, R86 ;  /* 0x00000056553b723e */ /* 0x002fca00000000ff */
[----:B------:R-:W1:Y:S02]  /*14b00*/  MUFU.EX2 R95, R95 ;  /* 0x0000005f005f7308 */ /* 0x000e640000000800 */
[C---:B------:R-:W-:Y:S06]  /*14b10*/  HMMA.16816.F32 R16, R56.reuse, R60, R16 ;  /* 0x0000003c3810723c */ /* 0x040fec0000001810 */
[----:B------:R-:W-:Y:S02]  /*14b20*/  MUFU.EX2 R93, R93 ;  /* 0x0000005d005d7308 */ /* 0x000fe40000000800 */
[C---:B------:R-:W-:Y:S01]  /*14b30*/  HMMA.16816.F32 R20, R56.reuse, R62, R20 ;  /* 0x0000003e3814723c */ /* 0x040fe20000001814 */
[----:B------:R-:W3:Y:S05]  /*14b40*/  LDSM.16.MT88.4 R60, [R144+0xb800] ;  /* 0x00b80000903c783b */ /* 0x000eea0000004200 */
[----:B------:R-:W5:Y:S02]  /*14b50*/  MUFU.EX2 R94, R94 ;  /* 0x0000005e005e7308 */ /* 0x000f640000000800 */
[C---:B--2---:R-:W-:Y:S06]  /*14b60*/  HMMA.16816.F32 R24, R56.reuse, R52, R24 ;  /* 0x000000343818723c */ /* 0x044fec0000001818 */
[----:B------:R-:W-:Y:S02]  /*14b70*/  MUFU.EX2 R97, R97 ;  /* 0x0000006100617308 */ /* 0x000fe40000000800 */
[C---:B------:R-:W-:Y:S01]  /*14b80*/  HMMA.16816.F32 R28, R56.reuse, R54, R28 ;  /* 0x00000036381c723c */ /* 0x040fe2000000181c */
[----:B------:R-:W2:Y:S05]  /*14b90*/  LDSM.16.MT88.4 R52, [R144+0xd800] ;  /* 0x00d800009034783b */ /* 0x000eaa0000004200 */
[----:B------:R-:W-:Y:S02]  /*14ba0*/  MUFU.EX2 R98, R98 ;  /* 0x0000006200627308 */ /* 0x000fe40000000800 */
[C---:B------:R-:W-:Y:S06]  /*14bb0*/  HMMA.16816.F32 R8, R56.reuse, R68, R8 ;  /* 0x000000443808723c */ /* 0x040fec0000001808 */
[----:B------:R-:W-:Y:S01]  /*14bc0*/  MUFU.EX2 R96, R96 ;  /* 0x0000006000607308 */ /* 0x000fe20000000800 */
[----:B------:R-:W-:Y:S01]  /*14bd0*/  F2FP.PACK_AB R68, R88, R89 ;  /* 0x000000595844723e */ /* 0x000fe200000000ff */
[----:B------:R-:W-:Y:S01]  /*14be0*/  HMMA.16816.F32 R12, R56, R70, R12 ;  /* 0x00000046380c723c */ /* 0x000fe2000000180c */
[----:B-1----:R-:W-:-:S05]  /*14bf0*/  F2FP.PACK_AB R69, R95, R92 ;  /* 0x0000005c5f45723e */ /* 0x002fca00000000ff */
[----:B------:R-:W-:Y:S01]  /*14c00*/  MUFU.EX2 R99, R99 ;  /* 0x0000006300637308 */ /* 0x000fe20000000800 */
[----:B------:R-:W-:Y:S01]  /*14c10*/  F2FP.PACK_AB R70, R91, R90 ;  /* 0x0000005a5b46723e */ /* 0x000fe200000000ff */
[----:B----4-:R-:W-:Y:S01]  /*14c20*/  HMMA.16816.F32 R40, R56, R64, R40 ;  /* 0x000000403828723c */ /* 0x010fe20000001828 */
[----:B-----5:R-:W-:-:S05]  /*14c30*/  F2FP.PACK_AB R71, R94, R93 ;  /* 0x0000005d5e47723e */ /* 0x020fca00000000ff */
[----:B------:R-:W-:Y:S02]  /*14c40*/  MUFU.EX2 R104, R104 ;  /* 0x0000006800687308 */ /* 0x000fe40000000800 */
[C---:B---3--:R-:W-:Y:S06]  /*14c50*/  HMMA.16816.F32 R32, R56.reuse, R60, R32 ;  /* 0x0000003c3820723c */ /* 0x048fec0000001820 */
[----:B------:R-:W-:Y:S02]  /*14c60*/  MUFU.EX2 R107, R107 ;  /* 0x0000006b006b7308 */ /* 0x000fe40000000800 */
[C---:B------:R-:W-:Y:S01]  /*14c70*/  HMMA.16816.F32 R36, R56.reuse, R62, R36 ;  /* 0x0000003e3824723c */ /* 0x040fe20000001824 */
[----:B------:R-:W1:Y:S05]  /*14c80*/  LDSM.16.MT88.4 R60, [R146+0x9c00] ;  /* 0x009c0000923c783b */ /* 0x000e6a0000004200 */
[----:B------:R-:W-:Y:S02]  /*14c90*/  MUFU.EX2 R105, R105 ;  /* 0x0000006900697308 */ /* 0x000fe40000000800 */
[C---:B------:R-:W-:Y:S01]  /*14ca0*/  HMMA.16816.F32 R44, R56.reuse, R66, R44 ;  /* 0x00000042382c723c */ /* 0x040fe2000000182c */
[----:B------:R-:W3:Y:S05]  /*14cb0*/  LDSM.16.MT88.4 R64, [R144+0x9c00] ;  /* 0x009c00009040783b */ /* 0x000eea0000004200 */
[----:B------:R-:W-:Y:S02]  /*14cc0*/  MUFU.EX2 R106, R106 ;  /* 0x0000006a006a7308 */ /* 0x000fe40000000800 */
[C---:B--2---:R-:W-:Y:S06]  /*14cd0*/  HMMA.16816.F32 R48, R56.reuse, R52, R48 ;  /* 0x000000343830723c */ /* 0x044fec0000001830 */
[----:B------:R-:W-:Y:S02]  /*14ce0*/  MUFU.EX2 R167, R167 ;  /* 0x000000a700a77308 */ /* 0x000fe40000000800 */
[----:B------:R-:W-:Y:S01]  /*14cf0*/  HMMA.16816.F32 R4, R56, R54, R4 ;  /* 0x000000363804723c */ /* 0x000fe20000001804 */
[----:B------:R-:W2:Y:S04]  /*14d00*/  LDSM.16.MT88.4 R56, [R146+0xbc00] ;  /* 0x00bc00009238783b */ /* 0x000ea80000004200 */
[----:B------:R-:W4:Y:S01]  /*14d10*/  LDSM.16.MT88.4 R52, [R144+0xbc00] ;  /* 0x00bc00009034783b */ /* 0x000f220000004200 */
[----:B------:R-:W-:Y:S08]  /*14d20*/  MUFU.EX2 R169, R169 ;  /* 0x000000a900a97308 */ /* 0x000ff00000000800 */
[----:B------:R-:W-:Y:S01]  /*14d30*/  MUFU.EX2 R172, R172 ;  /* 0x000000ac00ac7308 */ /* 0x000fe20000000800 */
[C---:B-1----:R-:W-:Y:S07]  /*14d40*/  HMMA.16816.F32 R8, R68.reuse, R60, R8 ;  /* 0x0000003c4408723c */ /* 0x042fee0000001808 */
[----:B------:R-:W-:Y:S01]  /*14d50*/  MUFU.EX2 R170, R170 ;  /* 0x000000aa00aa7308 */ /* 0x000fe20000000800 */
[C---:B------:R-:W-:Y:S01]  /*14d60*/  HMMA.16816.F32 R12, R68.reuse, R62, R12 ;  /* 0x0000003e440c723c */ /* 0x040fe2000000180c */
[----:B------:R-:W1:Y:S06]  /*14d70*/  LDSM.16.MT88.4 R60, [R146+0xdc00] ;  /* 0x00dc0000923c783b */ /* 0x000e6c0000004200 */
[----:B------:R-:W-:Y:S01]  /*14d80*/  MUFU.EX2 R135, R135 ;  /* 0x0000008700877308 */ /* 0x000fe20000000800 */
[C---:B---3--:R-:W-:Y:S07]  /*14d90*/  HMMA.16816.F32 R16, R68.reuse, R64, R16 ;  /* 0x000000404410723c */ /* 0x048fee0000001810 */
[----:B------:R-:W-:Y:S01]  /*14da0*/  MUFU.EX2 R139, R139 ;  /* 0x0000008b008b7308 */ /* 0x000fe20000000800 */
[C---:B--2---:R-:W-:Y:S07]  /*14db0*/  HMMA.16816.F32 R24, R68.reuse, R56, R24 ;  /* 0x000000384418723c */ /* 0x044fee0000001818 */
[----:B------:R-:W-:Y:S01]  /*14dc0*/  MUFU.EX2 R143, R143 ;  /* 0x0000008f008f7308 */ /* 0x000fe20000000800 */
[C---:B------:R-:W-:Y:S01]  /*14dd0*/  HMMA.16816.F32 R28, R68.reuse, R58, R28 ;  /* 0x0000003a441c723c */ /* 0x040fe2000000181c */
[----:B------:R-:W2:Y:S06]  /*14de0*/  LDSM.16.MT88.4 R56, [R144+0xdc00] ;  /* 0x00dc00009038783b */ /* 0x000eac0000004200 */
[----:B------:R-:W-:Y:S01]  /*14df0*/  MUFU.EX2 R3, R3 ;  /* 0x0000000300037308 */ /* 0x000fe20000000800 */
[C---:B------:R-:W-:Y:S01]  /*14e00*/  HMMA.16816.F32 R20, R68.reuse, R66, R20 ;  /* 0x000000424414723c */ /* 0x040fe20000001814 */
[----:B------:R-:W3:Y:S06]  /*14e10*/  LDSM.16.MT88.4 R64, [R146+0xa000] ;  /* 0x00a000009240783b */ /* 0x000eec0000004200 */
[----:B------:R-:W-:Y:S01]  /*14e20*/  MUFU.EX2 R120, R120 ;  /* 0x0000007800787308 */ /* 0x000fe20000000800 */
[C---:B----4-:R-:W-:Y:S07]  /*14e30*/  HMMA.16816.F32 R32, R68.reuse, R52, R32 ;  /* 0x000000344420723c */ /* 0x050fee0000001820 */
[----:B------:R-:W4:Y:S01]  /*14e40*/  MUFU.EX2 R119, R140 ;  /* 0x0000008c00777308 */ /* 0x000f220000000800 */
[C---:B-1----:R-:W-:Y:S07]  /*14e50*/  HMMA.16816.F32 R40, R68.reuse, R60, R40 ;  /* 0x0000003c4428723c */ /* 0x042fee0000001828 */
[----:B------:R-:W1:Y:S01]  /*14e60*/  MUFU.EX2 R154, R154 ;  /* 0x0000009a009a7308 */ /* 0x000e620000000800 */
[C---:B------:R-:W-:Y:S01]  /*14e70*/  HMMA.16816.F32 R44, R68.reuse, R62, R44 ;  /* 0x0000003e442c723c */ /* 0x040fe2000000182c */
[----:B------:R-:W5:Y:S06]  /*14e80*/  LDSM.16.MT88.4 R60, [R144+0xa000] ;  /* 0x00a00000903c783b */ /* 0x000f6c0000004200 */
[----:B------:R-:W-:Y:S01]  /*14e90*/  MUFU.EX2 R0, R0 ;  /* 0x0000000000007308 */ /* 0x000fe20000000800 */
[----:B----4-:R-:W-:Y:S01]  /*14ea0*/  F2FP.PACK_AB R100, R119, R142 ;  /* 0x0000008e7764723e */ /* 0x010fe200000000ff */
[C---:B------:R-:W-:Y:S01]  /*14eb0*/  HMMA.16816.F32 R36, R68.reuse, R54, R36 ;  /* 0x000000364424723c */ /* 0x040fe20000001824 */
[----:B------:R-:W4:Y:S05]  /*14ec0*/  LDSM.16.MT88.4 R52, [R146+0xc000] ;  /* 0x00c000009234783b */ /* 0x000f2a0000004200 */
[----:B------:R-:W3:Y:S01]  /*14ed0*/  MUFU.EX2 R117, R117 ;  /* 0x0000007500757308 */ /* 0x000ee20000000800 */
[----:B-1----:R-:W-:Y:S01]  /*14ee0*/  F2FP.PACK_AB R102, R154, R155 ;  /* 0x0000009b9a66723e */ /* 0x002fe200000000ff */
[C---:B--2---:R-:W-:Y:S07]  /*14ef0*/  HMMA.16816.F32 R48, R68.reuse, R56, R48 ;  /* 0x000000384430723c */ /* 0x044fee0000001830 */
[----:B------:R-:W-:Y:S01]  /*14f00*/  F2FP.PACK_AB R56, R98, R97 ;  /* 0x000000616238723e */ /* 0x000fe200000000ff */
[----:B------:R-:W-:Y:S01]  /*14f10*/  HMMA.16816.F32 R4, R68, R58, R4 ;  /* 0x0000003a4404723c */ /* 0x000fe20000001804 */
[----:B------:R-:W-:-:S02]  /*14f20*/  F2FP.PACK_AB R57, R107, R104 ;  /* 0x000000686b39723e */ /* 0x000fc400000000ff */
[----:B---3--:R-:W-:-:S04]  /*14f30*/  F2FP.PACK_AB R101, R117, R0 ;  /* 0x000000007565723e */ /* 0x008fc800000000ff */
[----:B------:R-:W-:Y:S01]  /*14f40*/  F2FP.PACK_AB R58, R99, R96 ;  /* 0x00000060633a723e */ /* 0x000fe200000000ff */
[--C-:B------:R-:W-:Y:S01]  /*14f50*/  FFMA.FTZ R68, R134, c[0x0][0x23c], -R165.reuse ;  /* 0x00008f0086447a23 */ /* 0x100fe200000108a5 */
[----:B------:R-:W-:Y:S01]  /*14f60*/  F2FP.PACK_AB R59, R106, R105 ;  /* 0x000000696a3b723e */ /* 0x000fe200000000ff */
[----:B------:R-:W-:Y:S02]  /*14f70*/  FFMA.FTZ R134, R136, c[0x0][0x23c], -R165 ;  /* 0x00008f0088867a23 */ /* 0x000fe400000108a5 */
[----:B------:R1:W2:Y:S04]  /*14f80*/  MUFU.EX2 R136, R68 ;  /* 0x0000004400887308 */ /* 0x0002a80000000800 */
[C---:B------:R-:W-:Y:S04]  /*14f90*/  HMMA.16816.F32 R8, R56.reuse, R64, R8 ;  /* 0x000000403808723c */ /* 0x040fe80000001808 */
[----:B------:R-:W3:Y:S04]  /*14fa0*/  MUFU.EX2 R134, R134 ;  /* 0x0000008600867308 */ /* 0x000ee80000000800 */
[C---:B-----5:R-:W-:Y:S01]  /*14fb0*/  HMMA.16816.F32 R16, R56.reuse, R60, R16 ;  /* 0x0000003c3810723c */ /* 0x060fe20000001810 */
[----:B-1----:R-:W-:Y:S07]  /*14fc0*/  LDSM.16.MT88.4 R68, [R144+0xc800] ;  /* 0x00c800009044783b */ /* 0x002fee0000004200 */
[C---:B------:R-:W-:Y:S01]  /*14fd0*/  HMMA.16816.F32 R20, R56.reuse, R62, R20 ;  /* 0x0000003e3814723c */ /* 0x040fe20000001814 */
[----:B------:R-:W1:Y:S07]  /*14fe0*/  LDSM.16.MT88.4 R60, [R144+0xc000] ;  /* 0x00c00000903c783b */ /* 0x000e6e0000004200 */
[C---:B------:R-:W-:Y:S01]  /*14ff0*/  HMMA.16816.F32 R12, R56.reuse, R66, R12 ;  /* 0x00000042380c723c */ /* 0x040fe2000000180c */
[----:B------:R-:W5:Y:S07]  /*15000*/  LDSM.16.MT88.4 R64, [R146+0xe000] ;  /* 0x00e000009240783b */ /* 0x000f6e0000004200 */
[C---:B----4-:R-:W-:Y:S08]  /*15010*/  HMMA.16816.F32 R24, R56.reuse, R52, R24 ;  /* 0x000000343818723c */ /* 0x050ff00000001818 */
[C---:B------:R-:W-:Y:S01]  /*15020*/  HMMA.16816.F32 R28, R56.reuse, R54, R28 ;  /* 0x00000036381c723c */ /* 0x040fe2000000181c */
[----:B------:R-:W4:Y:S07]  /*15030*/  LDSM.16.MT88.4 R52, [R144+0xe000] ;  /* 0x00e000009034783b */ /* 0x000f2e0000004200 */
[C---:B-1----:R-:W-:Y:S08]  /*15040*/  HMMA.16816.F32 R32, R56.reuse, R60, R32 ;  /* 0x0000003c3820723c */ /* 0x042ff00000001820 */
[C---:B------:R-:W-:Y:S01]  /*15050*/  HMMA.16816.F32 R36, R56.reuse, R62, R36 ;  /* 0x0000003e3824723c */ /* 0x040fe20000001824 */
[----:B------:R-:W1:Y:S07]  /*15060*/  LDSM.16.MT88.4 R60, [R146+0xa400] ;  /* 0x00a40000923c783b */ /* 0x000e6e0000004200 */
[C---:B-----5:R-:W-:Y:S08]  /*15070*/  HMMA.16816.F32 R40, R56.reuse, R64, R40 ;  /* 0x000000403828723c */ /* 0x060ff00000001828 */
[C---:B------:R-:W-:Y:S01]  /*15080*/  HMMA.16816.F32 R44, R56.reuse, R66, R44 ;  /* 0x00000042382c723c */ /* 0x040fe2000000182c */
[----:B------:R-:W5:Y:S07]  /*15090*/  LDSM.16.MT88.4 R64, [R144+0xa400] ;  /* 0x00a400009040783b */ /* 0x000f6e0000004200 */
[C---:B----4-:R-:W-:Y:S08]  /*150a0*/  HMMA.16816.F32 R48, R56.reuse, R52, R48 ;  /* 0x000000343830723c */ /* 0x050ff00000001830 */
[----:B------:R-:W-:Y:S01]  /*150b0*/  HMMA.16816.F32 R4, R56, R54, R4 ;  /* 0x000000363804723c */ /* 0x000fe20000001804 */
[----:B------:R-:W4:Y:S06]  /*150c0*/  LDSM.16.MT88.4 R52, [R146+0xc400] ;  /* 0x00c400009234783b */ /* 0x000f2c0000004200 */
        /* <DEDUP_REMOVED lines=18> */
[----:B------:R-:W-:Y:S07]  /*151f0*/  LDSM.16.MT88.4 R64, [R144+0xa800] ;  /* 0x00a800009040783b */ /* 0x000fee0000004200 */
[C---:B----4-:R-:W-:Y:S08]  /*15200*/  HMMA.16816.F32 R48, R56.reuse, R52, R48 ;  /* 0x000000343830723c */ /* 0x050ff00000001830 */
[----:B------:R-:W-:Y:S01]  /*15210*/  HMMA.16816.F32 R4, R56, R54, R4 ;  /* 0x000000363804723c */ /* 0x000fe20000001804 */
[----:B------:R-:W4:Y:S06]  /*15220*/  LDSM.16.MT88.4 R52, [R146+0xc800] ;  /* 0x00c800009234783b */ /* 0x000f2c0000004200 */
[----:B--2---:R-:W-:-:S02]  /*15230*/  F2FP.PACK_AB R56, R135, R136 ;  /* 0x000000888738723e */ /* 0x004fc400000000ff */
[----:B------:R-:W-:Y:S02]  /*15240*/  F2FP.PACK_AB R57, R143, R116 ;  /* 0x000000748f39723e */ /* 0x000fe400000000ff */
[----:B---3--:R-:W-:Y:S02]  /*15250*/  F2FP.PACK_AB R58, R139, R134 ;  /* 0x000000868b3a723e */ /* 0x008fe400000000ff */
[----:B------:R-:W-:-:S07]  /*15260*/  F2FP.PACK_AB R59, R120, R3 ;  /* 0x00000003783b723e */ /* 0x000fce00000000ff */
[C---:B-1----:R-:W-:Y:S08]  /*15270*/  HMMA.16816.F32 R8, R56.reuse, R60, R8 ;  /* 0x0000003c3808723c */ /* 0x042ff00000001808 */
[C---:B------:R-:W-:Y:S01]  /*15280*/  HMMA.16816.F32 R12, R56.reuse, R62, R12 ;  /* 0x0000003e380c723c */ /* 0x040fe2000000180c */
[----:B------:R-:W1:Y:S07]  /*15290*/  LDSM.16.MT88.4 R60, [R146+0xe800] ;  /* 0x00e80000923c783b */ /* 0x000e6e0000004200 */
[C---:B------:R-:W-:Y:S08]  /*152a0*/  HMMA.16816.F32 R32, R56.reuse, R68, R32 ;  /* 0x000000443820723c */ /* 0x040ff00000001820 */
[C---:B------:R-:W-:Y:S01]  /*152b0*/  HMMA.16816.F32 R36, R56.reuse, R70, R36 ;  /* 0x000000463824723c */ /* 0x040fe20000001824 */
[----:B------:R-:W2:Y:S07]  /*152c0*/  LDSM.16.MT88.4 R68, [R146+0xac00] ;  /* 0x00ac00009244783b */ /* 0x000eae0000004200 */
[C---:B----4-:R-:W-:Y:S08]  /*152d0*/  HMMA.16816.F32 R24, R56.reuse, R52, R24 ;  /* 0x000000343818723c */ /* 0x050ff00000001818 */
[C---:B------:R-:W-:Y:S01]  /*152e0*/  HMMA.16816.F32 R28, R56.reuse, R54, R28 ;  /* 0x00000036381c723c */ /* 0x040fe2000000181c */
[----:B------:R-:W3:Y:S07]  /*152f0*/  LDSM.16.MT88.4 R52, [R144+0xac00] ;  /* 0x00ac00009034783b */ /* 0x000eee0000004200 */
[C---:B------:R-:W-:Y:S08]  /*15300*/  HMMA.16816.F32 R16, R56.reuse, R64, R16 ;  /* 0x000000403810723c */ /* 0x040ff00000001810 */
[C---:B-1----:R-:W-:Y:S07]  /*15310*/  HMMA.16816.F32 R40, R56.reuse, R60, R40 ;  /* 0x0000003c3828723c */ /* 0x042fee0000001828 */
[--C-:B------:R-:W-:Y:S01]  /*15320*/  FFMA.FTZ R60, R122, c[0x0][0x23c], -R126.reuse ;  /* 0x00008f007a3c7a23 */ /* 0x100fe2000001087e */
[----:B------:R-:W-:Y:S01]  /*15330*/  HMMA.16816.F32 R44, R56, R62, R44 ;  /* 0x0000003e382c723c */ /* 0x000fe2000000182c */
[----:B------:R-:W-:-:S04]  /*15340*/  FFMA.FTZ R61, R121, c[0x0][0x23c], -R126 ;  /* 0x00008f00793d7a23 */ /* 0x000fc8000001087e */
[----:B------:R-:W-:Y:S02]  /*15350*/  MUFU.EX2 R60, R60 ;  /* 0x0000003c003c7308 */ /* 0x000fe40000000800 */
[----:B------:R-:W-:Y:S01]  /*15360*/  FADD.FTZ R63, R123, R124 ;  /* 0x0000007c7b3f7221 */ /* 0x000fe20000010000 */
[----:B------:R-:W-:Y:S01]  /*15370*/  HMMA.16816.F32 R20, R56, R66, R20 ;  /* 0x000000423814723c */ /* 0x000fe20000001814 */
[----:B------:R-:W1:Y:S02]  /*15380*/  LDSM.16.MT88.4 R64, [R144+0xe800] ;  /* 0x00e800009040783b */ /* 0x000e640000004200 */
[----:B------:R-:W-:Y:S02]  /*15390*/  FADD.FTZ R63, R2, R63 ;  /* 0x0000003f023f7221 */ /* 0x000fe40000010000 */
[----:B------:R-:W4:Y:S02]  /*153a0*/  MUFU.EX2 R61, R61 ;  /* 0x0000003d003d7308 */ /* 0x000f240000000800 */
[----:B------:R-:W-:-:S04]  /*153b0*/  FADD.FTZ R2, R78, R63 ;  /* 0x0000003f4e027221 */ /* 0x000fc80000010000 */
[----:B------:R-:W-:Y:S01]  /*153c0*/  FADD.FTZ R2, R79, R2 ;  /* 0x000000024f027221 */ /* 0x000fe20000010000 */
[----:B----4-:R-:W-:-:S07]  /*153d0*/  F2FP.PACK_AB R103, R61, R60 ;  /* 0x0000003c3d67723e */ /* 0x010fce00000000ff */
[C---:B--2---:R-:W-:Y:S07]  /*153e0*/  HMMA.16816.F32 R112, R100.reuse, R68, R8 ;  /* 0x000000446470723c */ /* 0x044fee0000001808 */
[----:B------:R-:W-:Y:S01]  /*153f0*/  FADD.FTZ R9, R73, R72 ;  /* 0x0000004849097221 */ /* 0x000fe20000010000 */
[----:B------:R-:W-:Y:S01]  /*15400*/  HMMA.16816.F32 R68, R100, R70, R12 ;  /* 0x000000466444723c */ /* 0x000fe2000000180c */
[----:B------:R-:W-:Y:S02]  /*15410*/  FADD.FTZ R11, R77, R2 ;  /* 0x000000024d0b7221 */ /* 0x000fe40000010000 */
[----:B------:R-:W-:-:S02]  /*15420*/  FADD.FTZ R9, R74, R9 ;  /* 0x000000094a097221 */ /* 0x000fc40000010000 */
[----:B------:R-:W-:Y:S02]  /*15430*/  FADD.FTZ R11, R76, R11 ;  /* 0x0000000b4c0b7221 */ /* 0x000fe40000010000 */
[----:B------:R-:W-:Y:S01]  /*15440*/  FADD.FTZ R82, R82, R9 ;  /* 0x0000000952527221 */ /* 0x000fe20000010000 */
[----:B---3--:R-:W-:Y:S01]  /*15450*/  HMMA.16816.F32 R72, R100, R52, R16 ;  /* 0x000000346448723c */ /* 0x008fe20000001810 */
[----:B------:R-:W-:Y:S02]  /*15460*/  FADD.FTZ R84, R84, R11 ;  /* 0x0000000b54547221 */ /* 0x000fe40000010000 */
[----:B------:R-:W-:Y:S01]  /*15470*/  FADD.FTZ R81, R81, R82 ;  /* 0x0000005251517221 */ /* 0x000fe20000010000 */
[----:B------:R-:W2:Y:S01]  /*15480*/  LDSM.16.MT88.4 R8, [R146+0xec00] ;  /* 0x00ec00009208783b */ /* 0x000ea20000004200 */
        /* <DEDUP_REMOVED lines=8> */
[----:B------:R-:W-:Y:S01]  /*15510*/  FADD.FTZ R2, R92, R85 ;  /* 0x000000555c027221 */ /* 0x000fe20000010000 */
[----:B------:R-:W1:Y:S01]  /*15520*/  LDSM.16.MT88.4 R56, [R146+0xcc00] ;  /* 0x00cc00009238783b */ /* 0x000e620000004200 */
[----:B------:R-:W-:Y:S02]  /*15530*/  FADD.FTZ R13, R88, R13 ;  /* 0x0000000d580d7221 */ /* 0x000fe40000010000 */
[----:B------:R-:W-:-:S02]  /*15540*/  FADD.FTZ R2, R95, R2 ;  /* 0x000000025f027221 */ /* 0x000fc40000010000 */
[----:B------:R-:W-:Y:S01]  /*15550*/  FADD.FTZ R90, R90, R13 ;  /* 0x0000000d5a5a7221 */ /* 0x000fe20000010000 */
[C---:B------:R-:W-:Y:S01]  /*15560*/  HMMA.16816.F32 R76, R100.reuse, R54, R20 ;  /* 0x00000036644c723c */ /* 0x040fe20000001814 */
[----:B------:R-:W-:Y:S01]  /*15570*/  FADD.FTZ R17, R93, R2 ;  /* 0x000000025d117221 */ /* 0x000fe20000010000 */
[----:B------:R-:W3:Y:S01]  /*15580*/  LDSM.16.MT88.4 R12, [R144+0xec00] ;  /* 0x00ec0000900c783b */ /* 0x000ee20000004200 */
        /* <DEDUP_REMOVED lines=29> */
[----:B------:R-:W-:Y:S01]  /*15760*/  FADD.FTZ R3, R3, R2 ;  /* 0x0000000203037221 */ /* 0x000fe20000010000 */
[----:B------:R-:W-:Y:S01]  /*15770*/  MOV R2, R132 ;  /* 0x0000008400027202 */ /* 0x000fe20000000f00 */
[----:B------:R-:W-:Y:S02]  /*15780*/  FADD.FTZ R139, R139, R134 ;  /* 0x000000868b8b7221 */ /* 0x000fe40000010000 */
[----:B------:R-:W-:Y:S02]  /*15790*/  FADD.FTZ R3, R120, R3 ;  /* 0x0000000378037221 */ /* 0x000fe40000010000 */
[----:B------:R-:W-:Y:S01]  /*157a0*/  FADD.FTZ R142, R142, R139 ;  /* 0x0000008b8e8e7221 */ /* 0x000fe20000010000 */
[----:B---3--:R-:W-:Y:S01]  /*157b0*/  HMMA.16816.F32 R104, R100, R12, R48 ;  /* 0x0000000c6468723c */ /* 0x008fe20000001830 */
[----:B------:R-:W-:-:S02]  /*157c0*/  FADD.FTZ R0, R0, R3 ;  /* 0x0000000300007221 */ /* 0x000fc40000010000 */
[----:B------:R-:W-:Y:S02]  /*157d0*/  FADD.FTZ R142, R119, R142 ;  /* 0x0000008e778e7221 */ /* 0x000fe40000010000 */
[----:B------:R-:W-:Y:S01]  /*157e0*/  FADD.FTZ R117, R117, R0 ;  /* 0x0000000075757221 */ /* 0x000fe20000010000 */
[----:B------:R-:W-:Y:S01]  /*157f0*/  MOV R0, R131 ;  /* 0x0000008300007202 */ /* 0x000fe20000000f00 */
[----:B------:R-:W-:Y:S01]  /*15800*/  FADD.FTZ R155, R155, R142 ;  /* 0x0000008e9b9b7221 */ /* 0x000fe20000010000 */
[----:B------:R-:W-:Y:S01]  /*15810*/  HMMA.16816.F32 R100, R100, R14, R4 ;  /* 0x0000000e6464723c */ /* 0x000fe20000001804 */
[----:B------:R-:W-:Y:S02]  /*15820*/  FADD.FTZ R60, R60, R117 ;  /* 0x000000753c3c7221 */ /* 0x000fe40000010000 */
[----:B------:R-:W-:Y:S02]  /*15830*/  FADD.FTZ R157, R154, R155 ;  /* 0x0000009b9a9d7221 */ /* 0x000fe40000010000 */
[----:B------:R-:W-:-:S03]  /*15840*/  FADD.FTZ R156, R61, R60 ;  /* 0x0000003c3d9c7221 */ /* 0x000fc60000010000 */
.L_x_2022:
        /* <DEDUP_REMOVED lines=14> */
.L_x_2032:
        /* <DEDUP_REMOVED lines=64> */
.L_x_2029:
        /* <DEDUP_REMOVED lines=15> */
[----:B------:R-:W-:Y:S01]  /*15e20*/  ISETP.GE.AND P0, PT, R159, 0x2, PT ;  /* 0x000000029f00780c */ /* 0x000fe20003f06270 */
        /* <DEDUP_REMOVED lines=9> */
[----:B------:R-:W3:Y:S04]  /*15ec0*/  LDSM.16.M88.4 R8, [R148+0x3000] ;  /* 0x003000009408783b */ /* 0x000ee80000000200 */
[----:B------:R-:W2:Y:S04]  /*15ed0*/  LDSM.16.M88.4 R16, [R148+0x3400] ;  /* 0x003400009410783b */ /* 0x000ea80000000200 */
        /* <DEDUP_REMOVED lines=12> */
[----:B------:R-:W1:Y:S04]  /*15fa0*/  LDSM.16.M88.4 R136, [R145+0x3800] ;  /* 0x003800009188783b */ /* 0x000e680000000200 */
[----:B------:R-:W-:Y:S01]  /*15fb0*/  LDSM.16.M88.4 R140, [R145+0x4800] ;  /* 0x00480000918c783b */ /* 0x000fe20000000200 */
[C---:B--2---:R-:W-:Y:S08]  /*15fc0*/  HMMA.16816.F32 R12, R64.reuse, R16, RZ ;  /* 0x00000010400c723c */ /* 0x044ff000000018ff */
[C---:B------:R-:W-:Y:S08]  /*15fd0*/  HMMA.16816.F32 R16, R64.reuse, R18, RZ ;  /* 0x000000124010723c */ /* 0x040ff000000018ff */
[C---:B----4-:R-:W-:Y:S08]  /*15fe0*/  HMMA.16816.F32 R20, R64.reuse, R24, RZ ;  /* 0x000000184014723c */ /* 0x050ff000000018ff */
[C---:B------:R-:W-:Y:S08]  /*15ff0*/  HMMA.16816.F32 R24, R64.reuse, R26, RZ ;  /* 0x0000001a4018723c */ /* 0x040ff000000018ff */
[C---:B-----5:R-:W-:Y:S08]  /*16000*/  HMMA.16816.F32 R28, R64.reuse, R32, RZ ;  /* 0x00000020401c723c */ /* 0x060ff000000018ff */
[C---:B------:R-:W-:Y:S08]  /*16010*/  HMMA.16816.F32 R32, R64.reuse, R34, RZ ;  /* 0x000000224020723c */ /* 0x040ff000000018ff */
        /* <DEDUP_REMOVED lines=28> */
[C---:B------:R-:W-:Y:S01]  /*161e0*/  HMMA.16816.F32 R56, R124.reuse, R142, R56 ;  /* 0x0000008e7c38723c */ /* 0x040fe20000001838 */
[----:B------:R-:W3:Y:S07]  /*161f0*/  LDSM.16.M88.4 R140, [R148+0x5800] ;  /* 0x00580000948c783b */ /* 0x000eee0000000200 */
[C---:B----4-:R-:W-:Y:S08]  /*16200*/  HMMA.16816.F32 R60, R124.reuse, R136, R60 ;  /* 0x000000887c3c723c */ /* 0x050ff0000000183c */
[----:B------:R-:W-:Y:S01]  /*16210*/  HMMA.16816.F32 R64, R124, R138, R64 ;  /* 0x0000008a7c40723c */ /* 0x000fe20000001840 */
[----:B------:R-:W4:Y:S04]  /*16220*/  LDSM.16.M88.4 R124, [R148+0x5c00] ;  /* 0x005c0000947c783b */ /* 0x000f280000000200 */
[----:B------:R-:W5:Y:S03]  /*16230*/  LDSM.16.M88.4 R136, [R148+0x6000] ;  /* 0x006000009488783b */ /* 0x000f660000000200 */
        /* <DEDUP_REMOVED lines=8> */
[----:B------:R-:W-:Y:S07]  /*162c0*/  LDSM.16.M88.4 R140, [R145+0x5000] ;  /* 0x00500000918c783b */ /* 0x000fee0000000200 */
[C---:B----4-:R-:W-:Y:S08]  /*162d0*/  HMMA.16816.F32 R28, R120.reuse, R124, R28 ;  /* 0x0000007c781c723c */ /* 0x050ff0000000181c */
        /* <DEDUP_REMOVED lines=10> */
[----:B------:R-:W-:Y:S07]  /*16380*/  LDSM.16.M88.4 R128, [R145+0x5c00] ;  /* 0x005c00009180783b */ /* 0x000fee0000000200 */
[C---:B------:R-:W-:Y:S08]  /*16390*/  HMMA.16816.F32 R60, R120.reuse, R132, R60 ;  /* 0x00000084783c723c */ /* 0x040ff0000000183c */
        /* <DEDUP_REMOVED lines=24> */
[C---:B----4-:R-:W-:Y:S08]  /*16520*/  HMMA.16816.F32 R60, R136.reuse, R124, R60 ;  /* 0x0000007c883c723c */ /* 0x050ff0000000183c */
[----:B------:R-:W-:Y:S01]  /*16530*/  HMMA.16816.F32 R64, R136, R126, R64 ;  /* 0x0000007e8840723c */ /* 0x000fe20000001840 */
[----:B------:R-:W4:Y:S04]  /*16540*/  LDSM.16.M88.4 R124, [R148+0x7c00] ;  /* 0x007c0000947c783b */ /* 0x000f280000000200 */
[----:B------:R-:W-:Y:S03]  /*16550*/  LDSM.16.M88.4 R136, [R148+0x8400] ;  /* 0x008400009488783b */ /* 0x000fe60000000200 */
        /* <DEDUP_REMOVED lines=12> */
[C---:B---3--:R-:W-:Y:S08]  /*16620*/  HMMA.16816.F32 R36, R128.reuse, R132, R36 ;  /* 0x000000848024723c */ /* 0x048ff00000001824 */
[C---:B------:R-:W-:Y:S01]  /*16630*/  HMMA.16816.F32 R40, R128.reuse, R134, R40 ;  /* 0x000000868028723c */ /* 0x040fe20000001828 */
[----:B------:R-:W3:Y:S07]  /*16640*/  LDSM.16.M88.4 R132, [R145+0x7000] ;  /* 0x007000009184783b */ /* 0x000eee0000000200 */
[C---:B------:R-:W-:Y:S08]  /*16650*/  HMMA.16816.F32 R44, R128.reuse, R136, R44 ;  /* 0x00000088802c723c */ /* 0x040ff0000000182c */
[C---:B------:R-:W-:Y:S01]  /*16660*/  HMMA.16816.F32 R48, R128.reuse, R138, R48 ;  /* 0x0000008a8030723c */ /* 0x040fe20000001830 */
[----:B------:R-:W4:Y:S07]  /*16670*/  LDSM.16.M88.4 R136, [R145+0x7400] ;  /* 0x007400009188783b */ /* 0x000f2e0000000200 */
[C---:B--2---:R-:W-:Y:S08]  /*16680*/  HMMA.16816.F32 R52, R128.reuse, R140, R52 ;  /* 0x0000008c8034723c */ /* 0x044ff00000001834 */
[C---:B------:R-:W-:Y:S01]  /*16690*/  HMMA.16816.F32 R56, R128.reuse, R142, R56 ;  /* 0x0000008e8038723c */ /* 0x040fe20000001838 */
[----:B------:R-:W2:Y:S07]  /*166a0*/  LDSM.16.M88.4 R140, [R145+0x7800] ;  /* 0x00780000918c783b */ /* 0x000eae0000000200 */
[C---:B-1----:R-:W-:Y:S08]  /*166b0*/  HMMA.16816.F32 R60, R128.reuse, R120, R60 ;  /* 0x00000078803c723c */ /* 0x042ff0000000183c */
[----:B------:R-:W-:Y:S01]  /*166c0*/  HMMA.16816.F32 R64, R128, R122, R64 ;  /* 0x0000007a8040723c */ /* 0x000fe20000001840 */
[----:B------:R-:W1:Y:S04]  /*166d0*/  LDSM.16.M88.4 R120, [R145+0x7c00] ;  /* 0x007c00009178783b */ /* 0x000e680000000200 */
[----:B------:R-:W5:Y:S03]  /*166e0*/  LDSM.16.M88.4 R128, [R145+0x8000] ;  /* 0x008000009180783b */ /* 0x000f660000000200 */
[C---:B---3--:R-:W-:Y:S08]  /*166f0*/  HMMA.16816.F32 R4, R124.reuse, R132, R4 ;  /* 0x000000847c04723c */ /* 0x048ff00000001804 */
[C---:B------:R-:W-:Y:S01]  /*16700*/  HMMA.16816.F32 R8, R124.reuse, R134, R8 ;  /* 0x000000867c08723c */ /* 0x040fe20000001808 */
[----:B------:R-:W3:Y:S07]  /*16710*/  LDSM.16.M88.4 R132, [R145+0x8400] ;  /* 0x008400009184783b */ /* 0x000eee0000000200 */
[C---:B----4-:R-:W-:Y:S08]  /*16720*/  HMMA.16816.F32 R12, R124.reuse, R136, R12 ;  /* 0x000000887c0c723c */ /* 0x050ff0000000180c */
[C---:B------:R-:W-:Y:S01]  /*16730*/  HMMA.16816.F32 R16, R124.reuse, R138, R16 ;  /* 0x0000008a7c10723c */ /* 0x040fe20000001810 */
[----:B------:R-:W4:Y:S07]  /*16740*/  LDSM.16.M88.4 R136, [R145+0x8800] ;  /* 0x008800009188783b */ /* 0x000f2e0000000200 */
[C---:B--2---:R-:W-:Y:S08]  /*16750*/  HMMA.16816.F32 R20, R124.reuse, R140, R20 ;  /* 0x0000008c7c14723c */ /* 0x044ff00000001814 */
[C---:B------:R-:W-:Y:S01]  /*16760*/  HMMA.16816.F32 R24, R124.reuse, R142, R24 ;  /* 0x0000008e7c18723c */ /* 0x040fe20000001818 */
[----:B------:R-:W2:Y:S01]  /*16770*/  LDSM.16.M88.4 R140, [R145+0x8c00] ;  /* 0x008c0000918c783b */ /* 0x000ea20000000200 */
[----:B------:R-:W-:Y:S04]  /*16780*/  DEPBAR.LE SB0, 0x0 ;  /* 0x000080000000791a */ /* 0x000fe80000000000 */
[----:B------:R-:W-:Y:S02]  /*16790*/  BAR.SYNC.DEFER_BLOCKING 0x0 ;  /* 0x0000000000007b1d */ /* 0x000fe40000010000 */
[C---:B-1----:R-:W-:Y:S08]  /*167a0*/  HMMA.16816.F32 R28, R124.reuse, R120, R28 ;  /* 0x000000787c1c723c */ /* 0x042ff0000000181c */
[C---:B------:R-:W-:Y:S08]  /*167b0*/  HMMA.16816.F32 R32, R124.reuse, R122, R32 ;  /* 0x0000007a7c20723c */ /* 0x040ff00000001820 */
[C---:B-----5:R-:W-:Y:S08]  /*167c0*/  HMMA.16816.F32 R36, R124.reuse, R128, R36 ;  /* 0x000000807c24723c */ /* 0x060ff00000001824 */
[C---:B------:R-:W-:Y:S08]  /*167d0*/  HMMA.16816.F32 R40, R124.reuse, R130, R40 ;  /* 0x000000827c28723c */ /* 0x040ff00000001828 */
[C---:B---3--:R-:W-:Y:S08]  /*167e0*/  HMMA.16816.F32 R44, R124.reuse, R132, R44 ;  /* 0x000000847c2c723c */ /* 0x048ff0000000182c */
[C---:B------:R-:W-:Y:S08]  /*167f0*/  HMMA.16816.F32 R48, R124.reuse, R134, R48 ;  /* 0x000000867c30723c */ /* 0x040ff00000001830 */
[C---:B----4-:R-:W-:Y:S08]  /*16800*/  HMMA.16816.F32 R52, R124.reuse, R136, R52 ;  /* 0x000000887c34723c */ /* 0x050ff00000001834 */
        /* <DEDUP_REMOVED lines=70> */
.L_x_2031:
        /* <DEDUP_REMOVED lines=26> */
.L_x_2030:
        /* <DEDUP_REMOVED lines=84> */
[--C-:B------:R-:W-:Y:S01]  /*17350*/  FFMA.FTZ R143, R4, c[0x0][0x23c], -R165.reuse ;  /* 0x00008f00048f7a23 */ /* 0x100fe200000108a5 */
[----:B------:R-:W-:Y:S01]  /*17360*/  FSEL R133, R133, RZ, P0 ;  /* 0x000000ff85857208 */ /* 0x000fe20000000000 */
[----:B------:R-:W-:Y:S01]  /*17370*/  FMUL.FTZ R3, R117, c[0x0][0x23c] ;  /* 0x00008f0075037a20 */ /* 0x000fe20000410000 */
[----:B------:R-:W-:Y:S01]  /*17380*/  ISETP.GT.AND P0, PT, R159, 0x1, PT ;  /* 0x000000019f00780c */ /* 0x000fe20003f04270 */
[----:B------:R-:W-:Y:S01]  /*17390*/  FFMA.FTZ R134, R5, c[0x0][0x23c], -R165 ;  /* 0x00008f0005867a23 */ /* 0x000fe200000108a5 */
[----:B------:R-:W-:Y:S01]  /*173a0*/  MOV R117, R2 ;  /* 0x0000000200757202 */ /* 0x000fe20000000f00 */
[--C-:B------:R-:W-:Y:S01]  /*173b0*/  FFMA.FTZ R136, R6, c[0x0][0x23c], -R133.reuse ;  /* 0x00008f0006887a23 */ /* 0x100fe20000010885 */
[----:B------:R-:W-:Y:S01]  /*173c0*/  MUFU.EX2 R143, R143 ;  /* 0x0000008f008f7308 */ /* 0x000fe20000000800 */
[----:B------:R-:W-:Y:S02]  /*173d0*/  FFMA.FTZ R7, R7, c[0x0][0x23c], -R133 ;  /* 0x00008f0007077a23 */ /* 0x000fe40000010885 */
[--C-:B------:R-:W-:Y:S02]  /*173e0*/  FFMA.FTZ R119, R8, c[0x0][0x23c], -R165.reuse ;  /* 0x00008f0008777a23 */ /* 0x100fe400000108a5 */
[----:B------:R-:W-:Y:S02]  /*173f0*/  FFMA.FTZ R6, R9, c[0x0][0x23c], -R165 ;  /* 0x00008f0009067a23 */ /* 0x000fe400000108a5 */
[----:B------:R-:W-:Y:S02]  /*17400*/  FFMA.FTZ R5, R11, c[0x0][0x23c], -R133 ;  /* 0x00008f000b057a23 */ /* 0x000fe40000010885 */
[--C-:B------:R-:W-:Y:S01]  /*17410*/  FFMA.FTZ R132, R12, c[0x0][0x23c], -R165.reuse ;  /* 0x00008f000c847a23 */ /* 0x100fe200000108a5 */
[----:B------:R-:W4:Y:S01]  /*17420*/  MUFU.EX2 R3, R3 ;  /* 0x0000000300037308 */ /* 0x000f220000000800 */
[----:B------:R-:W-:Y:S02]  /*17430*/  FFMA.FTZ R142, R20, c[0x0][0x23c], -R165 ;  /* 0x00008f00148e7a23 */ /* 0x000fe400000108a5 */
[----:B--2---:R-:W-:Y:S02]  /*17440*/  FFMA.FTZ R118, R10, c[0x0][0x23c], -R133 ;  /* 0x00008f000a767a23 */ /* 0x004fe40000010885 */
[C---:B---3--:R-:W-:Y:S02]  /*17450*/  FMUL.FTZ R8, R116.reuse, R112 ;  /* 0x0000007074087220 */ /* 0x048fe40000410000 */
        /* <DEDUP_REMOVED lines=11> */
[C---:B----4-:R-:W-:Y:S02]  /*17510*/  FMUL.FTZ R10, R3.reuse, R114 ;  /* 0x00000072030a7220 */ /* 0x050fe40000410000 */
        /* <DEDUP_REMOVED lines=20> */
[----:B------:R-:W-:Y:S02]  /*17660*/  FMUL.FTZ R89, R116, R89 ;  /* 0x0000005974597220 */ /* 0x000fe40000410000 */
[C---:B------:R-:W-:Y:S01]  /*17670*/  FMUL.FTZ R90, R3.reuse, R90 ;  /* 0x0000005a035a7220 */ /* 0x040fe20000410000 */
[----:B------:R-:W-:Y:S01]  /*17680*/  MUFU.EX2 R118, R118 ;  /* 0x0000007600767308 */ /* 0x000fe20000000800 */
[----:B------:R-:W-:Y:S02]  /*17690*/  FMUL.FTZ R91, R3, R91 ;  /* 0x0000005b035b7220 */ /* 0x000fe40000410000 */
[----:B------:R-:W-:Y:S02]  /*176a0*/  FFMA.FTZ R139, R21, c[0x0][0x23c], -R165 ;  /* 0x00008f00158b7a23 */ /* 0x000fe400000108a5 */
[--C-:B------:R-:W-:Y:S02]  /*176b0*/  FFMA.FTZ R140, R22, c[0x0][0x23c], -R133.reuse ;  /* 0x00008f00168c7a23 */ /* 0x100fe40000010885 */
[----:B------:R-:W-:Y:S02]  /*176c0*/  FFMA.FTZ R141, R23, c[0x0][0x23c], -R133 ;  /* 0x00008f00178d7a23 */ /* 0x000fe40000010885 */
[----:B------:R-:W-:Y:S01]  /*176d0*/  LDSM.16.MT88.4 R20, [R146+0xd400] ;  /* 0x00d400009214783b */ /* 0x000fe20000004200 */
[----:B------:R-:W3:Y:S01]  /*176e0*/  MUFU.EX2 R5, R5 ;  /* 0x0000000500057308 */ /* 0x000ee20000000800 */
[--C-:B------:R-:W-:Y:S02]  /*176f0*/  FFMA.FTZ R167, R32, c[0x0][0x23c], -R165.reuse ;  /* 0x00008f0020a77a23 */ /* 0x100fe400000108a5 */
[----:B------:R-:W-:Y:S01]  /*17700*/  FFMA.FTZ R166, R33, c[0x0][0x23c], -R165 ;  /* 0x00008f0021a67a23 */ /* 0x000fe200000108a5 */
[----:B--2---:R-:W-:Y:S01]  /*17710*/  F2FP.PACK_AB R114, R6, R119 ;  /* 0x000000770672723e */ /* 0x004fe200000000ff */
[--C-:B------:R-:W-:Y:S02]  /*17720*/  FFMA.FTZ R168, R34, c[0x0][0x23c], -R133.reuse ;  /* 0x00008f0022a87a23 */ /* 0x100fe40000010885 */
[----:B------:R-:W-:Y:S02]  /*17730*/  FFMA.FTZ R169, R35, c[0x0][0x23c], -R133 ;  /* 0x00008f0023a97a23 */ /* 0x000fe40000010885 */
[----:B------:R-:W-:Y:S01]  /*17740*/  LDSM.16.MT88.4 R32, [R144+0x9c00] ;  /* 0x009c00009020783b */ /* 0x000fe20000004200 */
[--C-:B------:R-:W-:Y:S01]  /*17750*/  FFMA.FTZ R171, R36, c[0x0][0x23c], -R165.reuse ;  /* 0x00008f0024ab7a23 */ /* 0x100fe200000108a5 */
[----:B------:R-:W-:Y:S01]  /*17760*/  MUFU.EX2 R132, R132 ;  /* 0x0000008400847308 */ /* 0x000fe20000000800 */
[----:B------:R-:W-:Y:S02]  /*17770*/  FFMA.FTZ R170, R37, c[0x0][0x23c], -R165 ;  /* 0x00008f0025aa7a23 */ /* 0x000fe400000108a5 */
[--C-:B------:R-:W-:Y:S02]  /*17780*/  FFMA.FTZ R172, R42, c[0x0][0x23c], -R133.reuse ;  /* 0x00008f002aac7a23 */ /* 0x100fe40000010885 */
[----:B------:R-:W-:Y:S02]  /*17790*/  FFMA.FTZ R173, R43, c[0x0][0x23c], -R133 ;  /* 0x00008f002bad7a23 */ /* 0x000fe40000010885 */
[----:B------:R-:W-:Y:S02]  /*177a0*/  FFMA.FTZ R175, R45, c[0x0][0x23c], -R165 ;  /* 0x00008f002daf7a23 */ /* 0x000fe400000108a5 */
[--C-:B------:R-:W-:Y:S01]  /*177b0*/  FFMA.FTZ R176, R46, c[0x0][0x23c], -R133.reuse ;  /* 0x00008f002eb07a23 */ /* 0x100fe20000010885 */
[----:B------:R-:W-:Y:S01]  /*177c0*/  MUFU.EX2 R142, R142 ;  /* 0x0000008e008e7308 */ /* 0x000fe20000000800 */
[----:B------:R-:W-:Y:S01]  /*177d0*/  FFMA.FTZ R177, R47, c[0x0][0x23c], -R133 ;  /* 0x00008f002fb17a23 */ /* 0x000fe20000010885 */
[----:B---3--:R-:W-:Y:S01]  /*177e0*/  F2FP.PACK_AB R115, R5, R118 ;  /* 0x000000760573723e */ /* 0x008fe200000000ff */
[C---:B------:R-:W-:Y:S02]  /*177f0*/  FMUL.FTZ R92, R116.reuse, R92 ;  /* 0x0000005c745c7220 */ /* 0x040fe40000410000 */
[C---:B------:R-:W-:Y:S02]  /*17800*/  FMUL.FTZ R93, R116.reuse, R93 ;  /* 0x0000005d745d7220 */ /* 0x040fe40000410000 */
[C---:B------:R-:W-:Y:S02]  /*17810*/  FMUL.FTZ R94, R3.reuse, R94 ;  /* 0x0000005e035e7220 */ /* 0x040fe40000410000 */
[C---:B------:R-:W-:Y:S01]  /*17820*/  HMMA.16816.F32 R8, R112.reuse, R120, R8 ;  /* 0x000000787008723c */ /* 0x040fe20000001808 */
[----:B------:R-:W-:Y:S04]  /*17830*/  MUFU.EX2 R139, R139 ;  /* 0x0000008b008b7308 */ /* 0x000fe80000000800 */
[C---:B------:R-:W-:Y:S02]  /*17840*/  FMUL.FTZ R95, R3.reuse, R95 ;  /* 0x0000005f035f7220 */ /* 0x040fe40000410000 */
[C---:B------:R-:W-:Y:S01]  /*17850*/  FMUL.FTZ R96, R116.reuse, R96 ;  /* 0x0000006074607220 */ /* 0x040fe20000410000 */
[C---:B------:R-:W-:Y:S01]  /*17860*/  HMMA.16816.F32 R68, R112.reuse, R122, R68 ;  /* 0x0000007a7044723c */ /* 0x040fe20000001844 */
[----:B------:R-:W2:Y:S02]  /*17870*/  LDSM.16.MT88.4 R120, [R144+0xb000] ;  /* 0x00b000009078783b */ /* 0x000ea40000004200 */
[----:B------:R-:W-:Y:S01]  /*17880*/  MUFU.EX2 R140, R140 ;  /* 0x0000008c008c7308 */ /* 0x000fe20000000800 */
        /* <DEDUP_REMOVED lines=8> */
[----:B------:R-:W-:Y:S02]  /*17910*/  FMUL.FTZ R101, R116, R101 ;  /* 0x0000006574657220 */ /* 0x000fe40000410000 */
[C---:B------:R-:W-:Y:S01]  /*17920*/  FMUL.FTZ R102, R3.reuse, R102 ;  /* 0x0000006603667220 */ /* 0x040fe20000410000 */
[----:B------:R-:W-:Y:S01]  /*17930*/  MUFU.EX2 R167, R167 ;  /* 0x000000a700a77308 */ /* 0x000fe20000000800 */
[C---:B------:R-:W-:Y:S04]  /*17940*/  HMMA.16816.F32 R80, R112.reuse, R128, R80 ;  /* 0x000000807050723c */ /* 0x040fe80000001850 */
[----:B------:R-:W-:Y:S02]  /*17950*/  FMUL.FTZ R103, R3, R103 ;  /* 0x0000006703677220 */ /* 0x000fe40000410000 */
[--C-:B------:R-:W-:Y:S02]  /*17960*/  FFMA.FTZ R174, R44, c[0x0][0x23c], -R165.reuse ;  /* 0x00008f002cae7a23 */ /* 0x100fe400000108a5 */
[C---:B------:R-:W-:Y:S01]  /*17970*/  HMMA.16816.F32 R84, R112.reuse, R130, R84 ;  /* 0x000000827054723c */ /* 0x040fe20000001854 */
[----:B------:R-:W-:Y:S03]  /*17980*/  MUFU.EX2 R166, R166 ;  /* 0x000000a600a67308 */ /* 0x000fe60000000800 */
[----:B------:R-:W-:Y:S02]  /*17990*/  FFMA.FTZ R129, R13, c[0x0][0x23c], -R165 ;  /* 0x00008f000d817a23 */ /* 0x000fe400000108a5 */
[----:B------:R-:W-:Y:S02]  /*179a0*/  FMUL.FTZ R13, R116, R109 ;  /* 0x0000006d740d7220 */ /* 0x000fe40000410000 */
[--C-:B------:R-:W-:Y:S01]  /*179b0*/  FFMA.FTZ R131, R14, c[0x0][0x23c], -R133.reuse ;  /* 0x00008f000e837a23 */ /* 0x100fe20000010885 */
[C---:B--2---:R-:W-:Y:S02]  /*179c0*/  HMMA.16816.F32 R88, R112.reuse, R120, R88 ;  /* 0x000000787058723c */ /* 0x044fe40000001858 */
[----:B------:R-:W2:Y:S01]  /*179d0*/  MUFU.EX2 R129, R129 ;  /* 0x0000008100817308 */ /* 0x000ea20000000800 */
[----:B------:R-:W-:Y:S02]  /*179e0*/  FMUL.FTZ R14, R3, R110 ;  /* 0x0000006e030e7220 */ /* 0x000fe40000410000 */
[----:B------:R-:W-:Y:S02]  /*179f0*/  FFMA.FTZ R128, R15, c[0x0][0x23c], -R133 ;  /* 0x00008f000f807a23 */ /* 0x000fe40000010885 */
[----:B------:R-:W-:Y:S02]  /*17a00*/  FMUL.FTZ R15, R3, R111 ;  /* 0x0000006f030f7220 */ /* 0x000fe40000410000 */
[----:B------:R-:W3:Y:S03]  /*17a10*/  LDSM.16.MT88.4 R108, [R144+0xd000] ;  /* 0x00d00000906c783b */ /* 0x000ee60000004200 */
[--C-:B------:R-:W-:Y:S01]  /*17a20*/  FFMA.FTZ R44, R52, c[0x0][0x23c], -R165.reuse ;  /* 0x00008f00342c7a23 */ /* 0x100fe200000108a5 */
[----:B------:R-:W-:Y:S01]  /*17a30*/  MUFU.EX2 R131, R131 ;  /* 0x0000008300837308 */ /* 0x000fe20000000800 */
[C---:B------:R-:W-:Y:S03]  /*17a40*/  HMMA.16816.F32 R12, R112.reuse, R122, R12 ;  /* 0x0000007a700c723c */ /* 0x040fe6000000180c */
[----:B------:R-:W4:Y:S01]  /*17a50*/  LDSM.16.MT88.4 R120, [R146+0x9400] ;  /* 0x009400009278783b */ /* 0x000f220000004200 */
[--C-:B------:R-:W-:Y:S02]  /*17a60*/  FFMA.FTZ R130, R16, c[0x0][0x23c], -R165.reuse ;  /* 0x00008f0010827a23 */ /* 0x100fe400000108a5 */
[----:B------:R-:W-:Y:S02]  /*17a70*/  FFMA.FTZ R135, R17, c[0x0][0x23c], -R165 ;  /* 0x00008f0011877a23 */ /* 0x000fe400000108a5 */
[C---:B-1----:R-:W-:Y:S01]  /*17a80*/  HMMA.16816.F32 R92, R112.reuse, R124, R92 ;  /* 0x0000007c705c723c */ /* 0x042fe2000000185c */
[----:B------:R-:W1:Y:S03]  /*17a90*/  MUFU.EX2 R128, R128 ;  /* 0x0000008000807308 */ /* 0x000e660000000800 */
[--C-:B------:R-:W-:Y:S02]  /*17aa0*/  FFMA.FTZ R137, R18, c[0x0][0x23c], -R133.reuse ;  /* 0x00008f0012897a23 */ /* 0x100fe40000010885 */
[----:B------:R-:W-:Y:S02]  /*17ab0*/  FFMA.FTZ R138, R19, c[0x0][0x23c], -R133 ;  /* 0x00008f00138a7a23 */ /* 0x000fe40000010885 */
[C---:B------:R-:W-:Y:S01]  /*17ac0*/  HMMA.16816.F32 R96, R112.reuse, R126, R96 ;  /* 0x0000007e7060723c */ /* 0x040fe20000001860 */
[----:B------:R-:W5:Y:S02]  /*17ad0*/  LDSM.16.MT88.4 R124, [R144+0x9400] ;  /* 0x00940000907c783b */ /* 0x000f640000004200 */
[----:B------:R-:W-:Y:S01]  /*17ae0*/  MUFU.EX2 R130, R130 ;  /* 0x0000008200827308 */ /* 0x000fe20000000800 */
[C---:B------:R-:W-:Y:S01]  /*17af0*/  FMUL.FTZ R16, R116.reuse, R104 ;  /* 0x0000006874107220 */ /* 0x040fe20000410000 */
[----:B--2---:R-:W-:Y:S01]  /*17b00*/  F2FP.PACK_AB R104, R129, R132 ;  /* 0x000000848168723e */ /* 0x004fe200000000ff */
[----:B------:R-:W-:Y:S02]  /*17b10*/  FMUL.FTZ R17, R116, R105 ;  /* 0x0000006974117220 */ /* 0x000fe40000410000 */
[C---:B------:R-:W-:Y:S04]  /*17b20*/  FMUL.FTZ R18, R3.reuse, R106 ;  /* 0x0000006a03127220 */ /* 0x040fe80000410000 */
[----:B------:R-:W-:Y:S01]  /*17b30*/  FMUL.FTZ R19, R3, R107 ;  /* 0x0000006b03137220 */ /* 0x000fe20000410000 */
[----:B------:R-:W2:Y:S01]  /*17b40*/  MUFU.EX2 R135, R135 ;  /* 0x0000008700877308 */ /* 0x000ea20000000800 */
[--C-:B------:R-:W-:Y:S02]  /*17b50*/  FFMA.FTZ R52, R53, c[0x0][0x23c], -R165.reuse ;  /* 0x00008f0035347a23 */ /* 0x100fe400000108a5 */
[----:B------:R-:W-:Y:S01]  /*17b60*/  FFMA.FTZ R136, R3, R156, R136 ;  /* 0x0000009c03887223 */ /* 0x000fe20000010088 */
[----:B-1----:R-:W-:Y:S01]  /*17b70*/  F2FP.PACK_AB R105, R128, R131 ;  /* 0x000000838069723e */ /* 0x002fe200000000ff */
[--C-:B------:R-:W-:Y:S01]  /*17b80*/  FFMA.FTZ R48, R48, c[0x0][0x23c], -R165.reuse ;  /* 0x00008f0030307a23 */ /* 0x100fe200000108a5 */
[C---:B---3--:R-:W-:Y:S03]  /*17b90*/  HMMA.16816.F32 R16, R112.reuse, R108, R16 ;  /* 0x0000006c7010723c */ /* 0x048fe60000001810 */
[----:B------:R-:W-:Y:S01]  /*17ba0*/  FFMA.FTZ R49, R49, c[0x0][0x23c], -R165 ;  /* 0x00008f0031317a23 */ /* 0x000fe200000108a5 */
[----:B------:R-:W-:Y:S01]  /*17bb0*/  MUFU.EX2 R137, R137 ;  /* 0x0000008900897308 */ /* 0x000fe20000000800 */
[--C-:B------:R-:W-:Y:S02]  /*17bc0*/  FFMA.FTZ R50, R50, c[0x0][0x23c], -R133.reuse ;  /* 0x00008f0032327a23 */ /* 0x100fe40000010885 */
[----:B------:R-:W-:Y:S01]  /*17bd0*/  FFMA.FTZ R51, R51, c[0x0][0x23c], -R133 ;  /* 0x00008f0033337a23 */ /* 0x000fe20000010885 */
[----:B------:R-:W-:Y:S01]  /*17be0*/  HMMA.16816.F32 R100, R112, R110, R100 ;  /* 0x0000006e7064723c */ /* 0x000fe20000001864 */
[----:B------:R-:W1:Y:S03]  /*17bf0*/  LDSM.16.MT88.4 R108, [R146+0xb400] ;  /* 0x00b40000926c783b */ /* 0x000e660000004200 */
[--C-:B------:R-:W-:Y:S02]  /*17c00*/  FFMA.FTZ R56, R56, c[0x0][0x23c], -R165.reuse ;  /* 0x00008f0038387a23 */ /* 0x100fe400000108a5 */
[----:B------:R-:W3:Y:S01]  /*17c10*/  MUFU.EX2 R138, R138 ;  /* 0x0000008a008a7308 */ /* 0x000ee20000000800 */
[----:B------:R-:W-:Y:S02]  /*17c20*/  FFMA.FTZ R57, R57, c[0x0][0x23c], -R165 ;  /* 0x00008f0039397a23 */ /* 0x000fe400000108a5 */
[----:B------:R-:W1:Y:S03]  /*17c30*/  LDSM.16.MT88.4 R112, [R144+0xb400] ;  /* 0x00b400009070783b */ /* 0x000e660000004200 */
[----:B--2---:R-:W-:Y:S01]  /*17c40*/  F2FP.PACK_AB R106, R135, R130 ;  /* 0x00000082876a723e */ /* 0x004fe200000000ff */
[--C-:B------:R-:W-:Y:S02]  /*17c50*/  FFMA.FTZ R54, R54, c[0x0][0x23c], -R133.reuse ;  /* 0x00008f0036367a23 */ /* 0x100fe40000010885 */
[--C-:B------:R-:W-:Y:S01]  /*17c60*/  FFMA.FTZ R55, R55, c[0x0][0x23c], -R133.reuse ;  /* 0x00008f0037377a23 */ /* 0x100fe20000010885 */
[----:B------:R2:W-:Y:S01]  /*17c70*/  MUFU.EX2 R53, R44 ;  /* 0x0000002c00357308 */ /* 0x0005e20000000800 */
[--C-:B------:R-:W-:Y:S02]  /*17c80*/  FFMA.FTZ R58, R58, c[0x0][0x23c], -R133.reuse ;  /* 0x00008f003a3a7a23 */ /* 0x100fe40000010885 */
[----:B------:R-:W-:Y:S02]  /*17c90*/  FFMA.FTZ R59, R59, c[0x0][0x23c], -R133 ;  /* 0x00008f003b3b7a23 */ /* 0x000fe40000010885 */
[--C-:B------:R-:W-:Y:S02]  /*17ca0*/  FFMA.FTZ R60, R60, c[0x0][0x23c], -R165.reuse ;  /* 0x00008f003c3c7a23 */ /* 0x100fe400000108a5 */
[----:B------:R-:W-:Y:S02]  /*17cb0*/  FFMA.FTZ R64, R64, c[0x0][0x23c], -R165 ;  /* 0x00008f0040407a23 */ /* 0x000fe400000108a5 */
[----:B------:R-:W-:Y:S01]  /*17cc0*/  FFMA.FTZ R66, R66, c[0x0][0x23c], -R133 ;  /* 0x00008f0042427a23 */ /* 0x000fe20000010885 */
[----:B------:R-:W-:Y:S01]  /*17cd0*/  MUFU.EX2 R168, R168 ;  /* 0x000000a800a87308 */ /* 0x000fe20000000800 */
[----:B------:R-:W-:Y:S02]  /*17ce0*/  FFMA.FTZ R143, R116, R157, R143 ;  /* 0x0000009d748f7223 */ /* 0x000fe4000001008f */
[----:B------:R-:W-:Y:S01]  /*17cf0*/  FADD.FTZ R7, R7, R136 ;  /* 0x0000008807077221 */ /* 0x000fe20000010000 */
[----:B---3--:R-:W-:Y:S01]  /*17d00*/  F2FP.PACK_AB R107, R138, R137 ;  /* 0x000000898a6b723e */ /* 0x008fe200000000ff */
[----:B------:R-:W-:Y:S02]  /*17d10*/  FADD.FTZ R134, R134, R143 ;  /* 0x0000008f86867221 */ /* 0x000fe40000010000 */
[----:B------:R-:W-:Y:S02]  /*17d20*/  FADD.FTZ R118, R118, R7 ;  /* 0x0000000776767221 */ /* 0x000fe40000010000 */
[----:B------:R-:W-:Y:S01]  /*17d30*/  FADD.FTZ R119, R119, R134 ;  /* 0x0000008677777221 */ /* 0x000fe20000010000 */
[----:B------:R-:W-:Y:S01]  /*17d40*/  MUFU.EX2 R169, R169 ;  /* 0x000000a900a97308 */ /* 0x000fe20000000800 */
[C---:B----4-:R-:W-:Y:S01]  /*17d50*/  HMMA.16816.F32 R8, R104.reuse, R120, R8 ;  /* 0x000000786808723c */ /* 0x050fe20000001808 */
[----:B--2---:R-:W-:Y:S04]  /*17d60*/  LDSM.16.MT88.4 R44, [R144+0xe800] ;  /* 0x00e80000902c783b */ /* 0x004fe80000004200 */
[----:B------:R-:W-:Y:S02]  /*17d70*/  FADD.FTZ R7, R6, R119 ;  /* 0x0000007706077221 */ /* 0x000fe40000010000 */
[----:B------:R-:W-:Y:S01]  /*17d80*/  FADD.FTZ R118, R5, R118 ;  /* 0x0000007605767221 */ /* 0x000fe20000010000 */
[C---:B------:R-:W-:Y:S01]  /*17d90*/  HMMA.16816.F32 R68, R104.reuse, R122, R68 ;  /* 0x0000007a6844723c */ /* 0x040fe20000001844 */
[----:B------:R-:W-:Y:S01]  /*17da0*/  MUFU.EX2 R171, R171 ;  /* 0x000000ab00ab7308 */ /* 0x000fe20000000800 */
[----:B------:R-:W2:Y:S02]  /*17db0*/  LDSM.16.MT88.4 R120, [R144+0xd400] ;  /* 0x00d400009078783b */ /* 0x000ea40000004200 */
[----:B------:R-:W-:Y:S02]  /*17dc0*/  FADD.FTZ R132, R132, R7 ;  /* 0x0000000784847221 */ /* 0x000fe40000010000 */
[----:B------:R-:W-:Y:S02]  /*17dd0*/  FADD.FTZ R131, R131, R118 ;  /* 0x0000007683837221 */ /* 0x000fe40000010000 */
[C---:B-----5:R-:W-:Y:S03]  /*17de0*/  HMMA.16816.F32 R72, R104.reuse, R124, R72 ;  /* 0x0000007c6848723c */ /* 0x060fe60000001848 */
[----:B------:R-:W-:Y:S01]  /*17df0*/  MUFU.EX2 R170, R170 ;  /* 0x000000aa00aa7308 */ /* 0x000fe20000000800 */
[----:B------:R-:W-:Y:S02]  /*17e00*/  FADD.FTZ R129, R129, R132 ;  /* 0x0000008481817221 */ /* 0x000fe40000010000 */
[----:B------:R-:W-:Y:S02]  /*17e10*/  FADD.FTZ R128, R128, R131 ;  /* 0x0000008380807221 */ /* 0x000fe40000010000 */
[C---:B------:R-:W-:Y:S04]  /*17e20*/  HMMA.16816.F32 R76, R104.reuse, R126, R76 ;  /* 0x0000007e684c723c */ /* 0x040fe8000000184c */
[--C-:B------:R-:W-:Y:S01]  /*17e30*/  FFMA.FTZ R124, R24, c[0x0][0x23c], -R165.reuse ;  /* 0x00008f00187c7a23 */ /* 0x100fe200000108a5 */
[----:B------:R-:W-:Y:S01]  /*17e40*/  MUFU.EX2 R172, R172 ;  /* 0x000000ac00ac7308 */ /* 0x000fe20000000800 */
[----:B------:R-:W-:Y:S02]  /*17e50*/  FFMA.FTZ R125, R25, c[0x0][0x23c], -R165 ;  /* 0x00008f00197d7a23 */ /* 0x000fe400000108a5 */
[C---:B-1----:R-:W-:Y:S04]  /*17e60*/  HMMA.16816.F32 R80, R104.reuse, R108, R80 ;  /* 0x0000006c6850723c */ /* 0x042fe80000001850 */
[--C-:B------:R-:W-:Y:S02]  /*17e70*/  FFMA.FTZ R126, R26, c[0x0][0x23c], -R133.reuse ;  /* 0x00008f001a7e7a23 */ /* 0x100fe40000010885 */
[----:B------:R-:W-:Y:S01]  /*17e80*/  FFMA.FTZ R127, R27, c[0x0][0x23c], -R133 ;  /* 0x00008f001b7f7a23 */ /* 0x000fe20000010885 */
[----:B------:R-:W-:Y:S01]  /*17e90*/  MUFU.EX2 R124, R124 ;  /* 0x0000007c007c7308 */ /* 0x000fe20000000800 */
[C---:B------:R-:W-:Y:S01]  /*17ea0*/  HMMA.16816.F32 R84, R104.reuse, R110, R84 ;  /* 0x0000006e6854723c */ /* 0x040fe20000001854 */
[----:B------:R-:W1:Y:S03]  /*17eb0*/  LDSM.16.MT88.4 R108, [R146+0x9800] ;  /* 0x00980000926c783b */ /* 0x000e660000004200 */
[----:B------:R-:W-:Y:S02]  /*17ec0*/  FADD.FTZ R130, R130, R129 ;  /* 0x0000008182827221 */ /* 0x000fe40000010000 */
[----:B------:R-:W-:Y:S02]  /*17ed0*/  FADD.FTZ R5, R137, R128 ;  /* 0x0000008089057221 */ /* 0x000fe40000010000 */
[C---:B------:R-:W-:Y:S01]  /*17ee0*/  HMMA.16816.F32 R88, R104.reuse, R112, R88 ;  /* 0x000000706858723c */ /* 0x040fe20000001858 */
[----:B------:R-:W3:Y:S01]  /*17ef0*/  LDSM.16.MT88.4 R24, [R144+0x9800] ;  /* 0x009800009018783b */ /* 0x000ee20000004200 */
[----:B------:R-:W4:Y:S02]  /*17f00*/  MUFU.EX2 R125, R125 ;  /* 0x0000007d007d7308 */ /* 0x000f240000000800 */
[----:B------:R-:W-:Y:S02]  /*17f10*/  FADD.FTZ R135, R135, R130 ;  /* 0x0000008287877221 */ /* 0x000fe40000010000 */
[----:B------:R-:W-:Y:S02]  /*17f20*/  FADD.FTZ R5, R138, R5 ;  /* 0x000000058a057221 */ /* 0x000fe40000010000 */
[C---:B------:R-:W-:Y:S01]  /*17f30*/  HMMA.16816.F32 R12, R104.reuse, R114, R12 ;  /* 0x00000072680c723c */ /* 0x040fe2000000180c */
[----:B------:R-:W-:Y:S03]  /*17f40*/  LDSM.16.MT88.4 R112, [R144+0xb800] ;  /* 0x00b800009070783b */ /* 0x000fe60000004200 */
[----:B------:R-:W-:Y:S04]  /*17f50*/  MUFU.EX2 R126, R126 ;  /* 0x0000007e007e7308 */ /* 0x000fe80000000800 */
[C---:B------:R-:W-:Y:S06]  /*17f60*/  HMMA.16816.F32 R92, R104.reuse, R20, R92 ;  /* 0x00000014685c723c */ /* 0x040fec000000185c */
[----:B------:R-:W5:Y:S01]  /*17f70*/  MUFU.EX2 R127, R127 ;  /* 0x0000007f007f7308 */ /* 0x000f620000000800 */
[----:B------:R-:W-:Y:S01]  /*17f80*/  F2FP.PACK_AB R20, R139, R142 ;  /* 0x0000008e8b14723e */ /* 0x000fe200000000ff */
[C---:B------:R-:W-:Y:S04]  /*17f90*/  HMMA.16816.F32 R96, R104.reuse, R22, R96 ;  /* 0x000000166860723c */ /* 0x040fe80000001860 */
[----:B------:R-:W-:Y:S01]  /*17fa0*/  F2FP.PACK_AB R21, R141, R140 ;  /* 0x0000008c8d15723e */ /* 0x000fe200000000ff */
[----:B------:R-:W-:Y:S02]  /*17fb0*/  FADD.FTZ R142, R142, R135 ;  /* 0x000000878e8e7221 */ /* 0x000fe40000010000 */
[----:B----4-:R-:W-:Y:S01]  /*17fc0*/  F2FP.PACK_AB R22, R125, R124 ;  /* 0x0000007c7d16723e */ /* 0x010fe200000000ff */
[C---:B--2---:R-:W-:Y:S01]  /*17fd0*/  HMMA.16816.F32 R16, R104.reuse, R120, R16 ;  /* 0x000000786810723c */ /* 0x044fe20000001810 */
[----:B------:R-:W-:Y:S03]  /*17fe0*/  MUFU.EX2 R173, R173 ;  /* 0x000000ad00ad7308 */ /* 0x000fe60000000800 */
[----:B------:R-:W-:Y:S02]  /*17ff0*/  FADD.FTZ R140, R140, R5 ;  /* 0x000000058c8c7221 */ /* 0x000fe40000010000 */
[----:B------:R-:W-:Y:S02]  /*18000*/  FADD.FTZ R139, R139, R142 ;  /* 0x0000008e8b8b7221 */ /* 0x000fe40000010000 */
[----:B------:R-:W-:Y:S01]  /*18010*/  HMMA.16816.F32 R100, R104, R122, R100 ;  /* 0x0000007a6864723c */ /* 0x000fe20000001864 */
[----:B------:R-:W2:Y:S02]  /*18020*/  LDSM.16.MT88.4 R104, [R146+0xb800] ;  /* 0x00b800009268783b */ /* 0x000ea40000004200 */
[----:B------:R-:W-:Y:S01]  /*18030*/  MUFU.EX2 R174, R174 ;  /* 0x000000ae00ae7308 */ /* 0x000fe20000000800 */
[--C-:B------:R-:W-:Y:S01]  /*18040*/  FFMA.FTZ R121, R28, c[0x0][0x23c], -R165.reuse ;  /* 0x00008f001c797a23 */ /* 0x100fe200000108a5 */
[----:B-----5:R-:W-:Y:S01]  /*18050*/  F2FP.PACK_AB R23, R127, R126 ;  /* 0x0000007e7f17723e */ /* 0x020fe200000000ff */
[----:B------:R-:W-:Y:S02]  /*18060*/  FFMA.FTZ R120, R29, c[0x0][0x23c], -R165 ;  /* 0x00008f001d787a23 */ /* 0x000fe400000108a5 */
[--C-:B------:R-:W-:Y:S04]  /*18070*/  FFMA.FTZ R122, R30, c[0x0][0x23c], -R133.reuse ;  /* 0x00008f001e7a7a23 */ /* 0x100fe80000010885 */
[----:B------:R-:W-:Y:S01]  /*18080*/  FFMA.FTZ R123, R31, c[0x0][0x23c], -R133 ;  /* 0x00008f001f7b7a23 */ /* 0x000fe20000010885 */
[C---:B-1----:R-:W-:Y:S01]  /*18090*/  HMMA.16816.F32 R8, R20.reuse, R108, R8 ;  /* 0x0000006c1408723c */ /* 0x042fe20000001808 */
[----:B------:R-:W-:Y:S01]  /*180a0*/  LDSM.16.MT88.4 R28, [R144+0xd800] ;  /* 0x00d80000901c783b */ /* 0x000fe20000004200 */
[----:B------:R-:W-:Y:S03]  /*180b0*/  MUFU.EX2 R121, R121 ;  /* 0x0000007900797308 */ /* 0x000fe60000000800 */
[----:B------:R-:W-:Y:S02]  /*180c0*/  FADD.FTZ R141, R141, R140 ;  /* 0x0000008c8d8d7221 */ /* 0x000fe40000010000 */
[----:B------:R-:W-:Y:S01]  /*180d0*/  FFMA.FTZ R108, R61, c[0x0][0x23c], -R165 ;  /* 0x00008f003d6c7a23 */ /* 0x000fe200000108a5 */
[C---:B------:R-:W-:Y:S04]  /*180e0*/  HMMA.16816.F32 R68, R20.reuse, R110, R68 ;  /* 0x0000006e1444723c */ /* 0x040fe80000001844 */
[----:B------:R1:W-:Y:S01]  /*180f0*/  MUFU.EX2 R3, R108 ;  /* 0x0000006c00037308 */ /* 0x0003e20000000800 */
[--C-:B------:R-:W-:Y:S02]  /*18100*/  FFMA.FTZ R61, R62, c[0x0][0x23c], -R133.reuse ;  /* 0x00008f003e3d7a23 */ /* 0x100fe40000010885 */
[----:B------:R-:W-:Y:S01]  /*18110*/  FFMA.FTZ R62, R63, c[0x0][0x23c], -R133 ;  /* 0x00008f003f3e7a23 */ /* 0x000fe20000010885 */
[C---:B---3--:R-:W-:Y:S04]  /*18120*/  HMMA.16816.F32 R72, R20.reuse, R24, R72 ;  /* 0x000000181448723c */ /* 0x048fe80000001848 */
[----:B------:R-:W-:Y:S02]  /*18130*/  FADD.FTZ R124, R124, R139 ;  /* 0x0000008b7c7c7221 */ /* 0x000fe40000010000 */
[----:B------:R-:W3:Y:S01]  /*18140*/  MUFU.EX2 R120, R120 ;  /* 0x0000007800787308 */ /* 0x000ee20000000800 */
[----:B------:R-:W-:Y:S01]  /*18150*/  FADD.FTZ R126, R126, R141 ;  /* 0x0000008d7e7e7221 */ /* 0x000fe20000010000 */
[C---:B------:R-:W-:Y:S01]  /*18160*/  HMMA.16816.F32 R76, R20.reuse, R26, R76 ;  /* 0x0000001a144c723c */ /* 0x040fe2000000184c */
[----:B------:R-:W4:Y:S03]  /*18170*/  LDSM.16.MT88.4 R24, [R146+0xd800] ;  /* 0x00d800009218783b */ /* 0x000f260000004200 */
[----:B------:R-:W-:Y:S02]  /*18180*/  FADD.FTZ R124, R125, R124 ;  /* 0x0000007c7d7c7221 */ /* 0x000fe40000010000 */
[----:B------:R-:W-:Y:S02]  /*18190*/  FADD.FTZ R127, R127, R126 ;  /* 0x0000007e7f7f7221 */ /* 0x000fe40000010000 */
[C---:B--2---:R-:W-:Y:S01]  /*181a0*/  HMMA.16816.F32 R80, R20.reuse, R104, R80 ;  /* 0x000000681450723c */ /* 0x044fe20000001850 */
[----:B------:R-:W-:Y:S01]  /*181b0*/  MUFU.EX2 R122, R122 ;  /* 0x0000007a007a7308 */ /* 0x000fe20000000800 */
[----:B-1----:R-:W-:Y:S06]  /*181c0*/  LDSM.16.MT88.4 R108, [R144+0xcc00] ;  /* 0x00cc0000906c783b */ /* 0x002fec0000004200 */
[C---:B------:R-:W-:Y:S03]  /*181d0*/  HMMA.16816.F32 R84, R20.reuse, R106, R84 ;  /* 0x0000006a1454723c */ /* 0x040fe60000001854 */
[----:B------:R-:W1:Y:S01]  /*181e0*/  MUFU.EX2 R123, R123 ;  /* 0x0000007b007b7308 */ /* 0x000e620000000800 */
[----:B------:R-:W2:Y:S04]  /*181f0*/  LDSM.16.MT88.4 R104, [R146+0x9c00] ;  /* 0x009c00009268783b */ /* 0x000ea80000004200 */
[C---:B------:R-:W-:Y:S05]  /*18200*/  HMMA.16816.F32 R88, R20.reuse, R112, R88 ;  /* 0x000000701458723c */ /* 0x040fea0000001858 */
[----:B------:R-:W-:Y:S03]  /*18210*/  MUFU.EX2 R175, R175 ;  /* 0x000000af00af7308 */ /* 0x000fe60000000800 */
[C---:B------:R-:W-:Y:S07]  /*18220*/  HMMA.16816.F32 R12, R20.reuse, R114, R12 ;  /* 0x00000072140c723c */ /* 0x040fee000000180c */
[----:B------:R-:W-:Y:S01]  /*18230*/  MUFU.EX2 R176, R176 ;  /* 0x000000b000b07308 */ /* 0x000fe20000000800 */
[C---:B----4-:R-:W-:Y:S08]  /*18240*/  HMMA.16816.F32 R92, R20.reuse, R24, R92 ;  /* 0x00000018145c723c */ /* 0x050ff0000000185c */
[C---:B------:R-:W-:Y:S01]  /*18250*/  HMMA.16816.F32 R96, R20.reuse, R26, R96 ;  /* 0x0000001a1460723c */ /* 0x040fe20000001860 */
[----:B------:R-:W4:Y:S01]  /*18260*/  LDSM.16.MT88.4 R24, [R146+0xbc00] ;  /* 0x00bc00009218783b */ /* 0x000f220000004200 */
[----:B------:R-:W-:Y:S06]  /*18270*/  MUFU.EX2 R177, R177 ;  /* 0x000000b100b17308 */ /* 0x000fec0000000800 */
[C---:B------:R-:W-:Y:S04]  /*18280*/  HMMA.16816.F32 R16, R20.reuse, R28, R16 ;  /* 0x0000001c1410723c */ /* 0x040fe80000001810 */
[----:B------:R-:W-:Y:S04]  /*18290*/  MUFU.EX2 R48, R48 ;  /* 0x0000003000307308 */ /* 0x000fe80000000800 */
[----:B------:R-:W-:Y:S01]  /*182a0*/  HMMA.16816.F32 R100, R20, R30, R100 ;  /* 0x0000001e1464723c */ /* 0x000fe20000001864 */
[----:B------:R-:W5:Y:S05]  /*182b0*/  LDSM.16.MT88.4 R28, [R144+0xbc00] ;  /* 0x00bc0000901c783b */ /* 0x000f6a0000004200 */
[----:B------:R-:W-:Y:S01]  /*182c0*/  MUFU.EX2 R49, R49 ;  /* 0x0000003100317308 */ /* 0x000fe20000000800 */
[----:B---3--:R-:W-:Y:S01]  /*182d0*/  F2FP.PACK_AB R20, R120, R121 ;  /* 0x000000797814723e */ /* 0x008fe200000000ff */
[----:B------:R-:W-:Y:S01]  /*182e0*/  FADD.FTZ R121, R121, R124 ;  /* 0x0000007c79797221 */ /* 0x000fe20000010000 */
[----:B-1----:R-:W-:Y:S03]  /*182f0*/  F2FP.PACK_AB R21, R123, R122 ;  /* 0x0000007a7b15723e */ /* 0x002fe600000000ff */
[----:B------:R-:W-:Y:S01]  /*18300*/  F2FP.PACK_AB R22, R166, R167 ;  /* 0x000000a7a616723e */ /* 0x000fe200000000ff */
[----:B------:R-:W-:Y:S01]  /*18310*/  FADD.FTZ R122, R122, R127 ;  /* 0x0000007f7a7a7221 */ /* 0x000fe20000010000 */
[----:B------:R-:W-:Y:S01]  /*18320*/  F2FP.PACK_AB R23, R169, R168 ;  /* 0x000000a8a917723e */ /* 0x000fe200000000ff */
[----:B------:R-:W-:Y:S01]  /*18330*/  FADD.FTZ R120, R120, R121 ;  /* 0x0000007978787221 */ /* 0x000fe20000010000 */
[----:B------:R-:W-:Y:S01]  /*18340*/  MUFU.EX2 R50, R50 ;  /* 0x0000003200327308 */ /* 0x000fe20000000800 */
[----:B------:R-:W-:Y:S02]  /*18350*/  FADD.FTZ R123, R123, R122 ;  /* 0x0000007a7b7b7221 */ /* 0x000fe40000010000 */
[----:B------:R-:W-:Y:S02]  /*18360*/  FADD.FTZ R167, R167, R120 ;  /* 0x00000078a7a77221 */ /* 0x000fe40000010000 */
[C---:B--2---:R-:W-:Y:S03]  /*18370*/  HMMA.16816.F32 R8, R20.reuse, R104, R8 ;  /* 0x000000681408723c */ /* 0x044fe60000001808 */
[----:B------:R-:W-:Y:S02]  /*18380*/  FADD.FTZ R168, R168, R123 ;  /* 0x0000007ba8a87221 */ /* 0x000fe40000010000 */
[----:B------:R-:W-:Y:S01]  /*18390*/  MUFU.EX2 R51, R51 ;  /* 0x0000003300337308 */ /* 0x000fe20000000800 */
[----:B------:R-:W-:Y:S02]  /*183a0*/  FADD.FTZ R166, R166, R167 ;  /* 0x000000a7a6a67221 */ /* 0x000fe40000010000 */
[C---:B------:R-:W-:Y:S04]  /*183b0*/  HMMA.16816.F32 R68, R20.reuse, R106, R68 ;  /* 0x0000006a1444723c */ /* 0x040fe80000001844 */
[--C-:B------:R-:W-:Y:S02]  /*183c0*/  FFMA.FTZ R104, R38, c[0x0][0x23c], -R133.reuse ;  /* 0x00008f0026687a23 */ /* 0x100fe40000010885 */
[----:B------:R-:W-:Y:S01]  /*183d0*/  FFMA.FTZ R105, R39, c[0x0][0x23c], -R133 ;  /* 0x00008f0027697a23 */ /* 0x000fe20000010885 */
[----:B------:R-:W-:Y:S01]  /*183e0*/  MUFU.EX2 R52, R52 ;  /* 0x0000003400347308 */ /* 0x000fe20000000800 */
[C---:B------:R-:W-:Y:S01]  /*183f0*/  HMMA.16816.F32 R72, R20.reuse, R32, R72 ;  /* 0x000000201448723c */ /* 0x040fe20000001848 */
[----:B------:R-:W1:Y:S03]  /*18400*/  LDSM.16.MT88.4 R36, [R146+0xdc00] ;  /* 0x00dc00009224783b */ /* 0x000e660000004200 */
[--C-:B------:R-:W-:Y:S02]  /*18410*/  FFMA.FTZ R106, R40, c[0x0][0x23c], -R165.reuse ;  /* 0x00008f00286a7a23 */ /* 0x100fe400000108a5 */
[--C-:B------:R-:W-:Y:S02]  /*18420*/  FFMA.FTZ R107, R41, c[0x0][0x23c], -R165.reuse ;  /* 0x00008f00296b7a23 */ /* 0x100fe400000108a5 */
[C---:B------:R-:W-:Y:S01]  /*18430*/  HMMA.16816.F32 R76, R20.reuse, R34, R76 ;  /* 0x00000022144c723c */ /* 0x040fe2000000184c */
[----:B------:R-:W2:Y:S01]  /*18440*/  LDSM.16.MT88.4 R32, [R144+0xdc00] ;  /* 0x00dc00009020783b */ /* 0x000ea20000004200 */
[----:B------:R-:W-:Y:S02]  /*18450*/  MUFU.EX2 R104, R104 ;  /* 0x0000006800687308 */ /* 0x000fe40000000800 */
[----:B------:R-:W-:Y:S02]  /*18460*/  FFMA.FTZ R165, R65, c[0x0][0x23c], -R165 ;  /* 0x00008f0041a57a23 */ /* 0x000fe400000108a5 */
[----:B------:R-:W-:Y:S02]  /*18470*/  FFMA.FTZ R133, R67, c[0x0][0x23c], -R133 ;  /* 0x00008f0043857a23 */ /* 0x000fe40000010885 */
[C---:B----4-:R-:W-:Y:S01]  /*18480*/  HMMA.16816.F32 R80, R20.reuse, R24, R80 ;  /* 0x000000181450723c */ /* 0x050fe20000001850 */
[----:B------:R-:W-:Y:S03]  /*18490*/  LDSM.16.MT88.4 R40, [R144+0xc400] ;  /* 0x00c400009028783b */ /* 0x000fe60000004200 */
[----:B------:R-:W3:Y:S01]  /*184a0*/  MUFU.EX2 R105, R105 ;  /* 0x0000006900697308 */ /* 0x000ee20000000800 */
[----:B------:R-:W-:Y:S03]  /*184b0*/  FADD.FTZ R169, R169, R168 ;  /* 0x000000a8a9a97221 */ /* 0x000fe60000010000 */
[C---:B------:R-:W-:Y:S01]  /*184c0*/  HMMA.16816.F32 R84, R20.reuse, R26, R84 ;  /* 0x0000001a1454723c */ /* 0x040fe20000001854 */
[----:B------:R-:W4:Y:S05]  /*184d0*/  LDSM.16.MT88.4 R24, [R146+0xa000] ;  /* 0x00a000009218783b */ /* 0x000f2a0000004200 */
[----:B------:R-:W-:Y:S02]  /*184e0*/  MUFU.EX2 R106, R106 ;  /* 0x0000006a006a7308 */ /* 0x000fe40000000800 */
[C---:B-----5:R-:W-:Y:S08]  /*184f0*/  HMMA.16816.F32 R88, R20.reuse, R28, R88 ;  /* 0x0000001c1458723c */ /* 0x060ff00000001858 */
[C---:B------:R-:W-:Y:S01]  /*18500*/  HMMA.16816.F32 R12, R20.reuse, R30, R12 ;  /* 0x0000001e140c723c */ /* 0x040fe2000000180c */
[----:B------:R-:W5:Y:S01]  /*18510*/  LDSM.16.MT88.4 R28, [R144+0xa000] ;  /* 0x00a00000901c783b */ /* 0x000f620000004200 */
[----:B------:R-:W3:Y:S06]  /*18520*/  MUFU.EX2 R107, R107 ;  /* 0x0000006b006b7308 */ /* 0x000eec0000000800 */
[C---:B-1----:R-:W-:Y:S04]  /*18530*/  HMMA.16816.F32 R92, R20.reuse, R36, R92 ;  /* 0x00000024145c723c */ /* 0x042fe8000000185c */
[----:B------:R-:W-:Y:S04]  /*18540*/  MUFU.EX2 R54, R54 ;  /* 0x0000003600367308 */ /* 0x000fe80000000800 */
[C---:B------:R-:W-:Y:S01]  /*18550*/  HMMA.16816.F32 R96, R20.reuse, R38, R96 ;  /* 0x000000261460723c */ /* 0x040fe20000001860 */
[----:B------:R-:W-:Y:S05]  /*18560*/  LDSM.16.MT88.4 R36, [R144+0xc000] ;  /* 0x00c000009024783b */ /* 0x000fea0000004200 */
[----:B------:R-:W1:Y:S02]  /*18570*/  MUFU.EX2 R55, R55 ;  /* 0x0000003700377308 */ /* 0x000e640000000800 */
[C---:B--2---:R-:W-:Y:S08]  /*18580*/  HMMA.16816.F32 R16, R20.reuse, R32, R16 ;  /* 0x000000201410723c */ /* 0x044ff00000001810 */
[----:B------:R-:W-:Y:S01]  /*18590*/  HMMA.16816.F32 R100, R20, R34, R100 ;  /* 0x000000221464723c */ /* 0x000fe20000001864 */
[----:B------:R-:W2:Y:S01]  /*185a0*/  LDSM.16.MT88.4 R32, [R146+0xc000] ;  /* 0x00c000009220783b */ /* 0x000ea20000004200 */
[----:B------:R-:W-:Y:S05]  /*185b0*/  MUFU.EX2 R56, R56 ;  /* 0x0000003800387308 */ /* 0x000fea0000000800 */
[----:B------:R-:W-:Y:S01]  /*185c0*/  F2FP.PACK_AB R20, R170, R171 ;  /* 0x000000abaa14723e */ /* 0x000fe200000000ff */
[----:B------:R-:W-:Y:S01]  /*185d0*/  FADD.FTZ R171, R171, R166 ;  /* 0x000000a6abab7221 */ /* 0x000fe20000010000 */
[----:B---3--:R-:W-:Y:S03]  /*185e0*/  F2FP.PACK_AB R21, R105, R104 ;  /* 0x000000686915723e */ /* 0x008fe600000000ff */
[----:B------:R-:W-:Y:S01]  /*185f0*/  F2FP.PACK_AB R22, R107, R106 ;  /* 0x0000006a6b16723e */ /* 0x000fe200000000ff */
[----:B------:R-:W3:Y:S01]  /*18600*/  MUFU.EX2 R57, R57 ;  /* 0x0000003900397308 */ /* 0x000ee20000000800 */
[----:B------:R-:W-:Y:S01]  /*18610*/  F2FP.PACK_AB R23, R173, R172 ;  /* 0x000000acad17723e */ /* 0x000fe200000000ff */
[----:B------:R-:W-:Y:S02]  /*18620*/  FADD.FTZ R104, R104, R169 ;  /* 0x000000a968687221 */ /* 0x000fe40000010000 */
[----:B------:R-:W-:Y:S02]  /*18630*/  FADD.FTZ R171, R170, R171 ;  /* 0x000000abaaab7221 */ /* 0x000fe40000010000 */
[----:B------:R-:W-:Y:S02]  /*18640*/  FADD.FTZ R105, R105, R104 ;  /* 0x0000006869697221 */ /* 0x000fe40000010000 */
[C---:B----4-:R-:W-:Y:S02]  /*18650*/  HMMA.16816.F32 R8, R20.reuse, R24, R8 ;  /* 0x000000181408723c */ /* 0x050fe40000001808 */
[----:B------:R-:W-:Y:S01]  /*18660*/  MUFU.EX2 R58, R58 ;  /* 0x0000003a003a7308 */ /* 0x000fe20000000800 */
[----:B------:R-:W-:Y:S02]  /*18670*/  FADD.FTZ R106, R106, R171 ;  /* 0x000000ab6a6a7221 */ /* 0x000fe40000010000 */
[----:B------:R-:W-:Y:S02]  /*18680*/  FADD.FTZ R172, R172, R105 ;  /* 0x00000069acac7221 */ /* 0x000fe40000010000 */
[----:B------:R-:W-:Y:S01]  /*18690*/  FADD.FTZ R107, R107, R106 ;  /* 0x0000006a6b6b7221 */ /* 0x000fe20000010000 */
[C---:B------:R-:W-:Y:S01]  /*186a0*/  HMMA.16816.F32 R68, R20.reuse, R26, R68 ;  /* 0x0000001a1444723c */ /* 0x040fe20000001844 */
[----:B------:R-:W4:Y:S03]  /*186b0*/  LDSM.16.MT88.4 R24, [R146+0xe000] ;  /* 0x00e000009218783b */ /* 0x000f260000004200 */
[----:B------:R-:W1:Y:S01]  /*186c0*/  MUFU.EX2 R59, R59 ;  /* 0x0000003b003b7308 */ /* 0x000e620000000800 */
[----:B------:R-:W-:Y:S03]  /*186d0*/  FADD.FTZ R173, R173, R172 ;  /* 0x000000acadad7221 */ /* 0x000fe60000010000 */
[C---:B-----5:R-:W-:Y:S06]  /*186e0*/  HMMA.16816.F32 R72, R20.reuse, R28, R72 ;  /* 0x0000001c1448723c */ /* 0x060fec0000001848 */
[----:B------:R-:W5:Y:S02]  /*186f0*/  MUFU.EX2 R60, R60 ;  /* 0x0000003c003c7308 */ /* 0x000f640000000800 */
[C---:B------:R-:W-:Y:S01]  /*18700*/  HMMA.16816.F32 R76, R20.reuse, R30, R76 ;  /* 0x0000001e144c723c */ /* 0x040fe2000000184c */
[----:B------:R-:W1:Y:S07]  /*18710*/  LDSM.16.MT88.4 R28, [R144+0xe000] ;  /* 0x00e00000901c783b */ /* 0x000e6e0000004200 */
[C---:B--2---:R-:W-:Y:S01]  /*18720*/  HMMA.16816.F32 R80, R20.reuse, R32, R80 ;  /* 0x000000201450723c */ /* 0x044fe20000001850 */
[----:B------:R-:W-:Y:S07]  /*18730*/  MUFU.EX2 R61, R61 ;  /* 0x0000003d003d7308 */ /* 0x000fee0000000800 */
[C---:B------:R-:W-:Y:S01]  /*18740*/  HMMA.16816.F32 R84, R20.reuse, R34, R84 ;  /* 0x000000221454723c */ /* 0x040fe20000001854 */
[----:B------:R-:W2:Y:S02]  /*18750*/  LDSM.16.MT88.4 R32, [R146+0xa400] ;  /* 0x00a400009220783b */ /* 0x000ea40000004200 */
[----:B------:R-:W1:Y:S05]  /*18760*/  MUFU.EX2 R62, R62 ;  /* 0x0000003e003e7308 */ /* 0x000e6a0000000800 */
[C---:B------:R-:W-:Y:S05]  /*18770*/  HMMA.16816.F32 R88, R20.reuse, R36, R88 ;  /* 0x000000241458723c */ /* 0x040fea0000001858 */
[----:B------:R-:W-:Y:S03]  /*18780*/  MUFU.EX2 R64, R64 ;  /* 0x0000004000407308 */ /* 0x000fe60000000800 */
[C---:B------:R-:W-:Y:S01]  /*18790*/  HMMA.16816.F32 R12, R20.reuse, R38, R12 ;  /* 0x00000026140c723c */ /* 0x040fe2000000180c */
[----:B------:R-:W-:Y:S06]  /*187a0*/  LDSM.16.MT88.4 R36, [R146+0xc400] ;  /* 0x00c400009224783b */ /* 0x000fec0000004200 */
[----:B------:R-:W2:Y:S01]  /*187b0*/  MUFU.EX2 R165, R165 ;  /* 0x000000a500a57308 */ /* 0x000ea20000000800 */
[C---:B----4-:R-:W-:Y:S08]  /*187c0*/  HMMA.16816.F32 R92, R20.reuse, R24, R92 ;  /* 0x00000018145c723c */ /* 0x050ff0000000185c */
        /* <DEDUP_REMOVED lines=21> */
[C---:B----4-:R-:W-:Y:S08]  /*18920*/  HMMA.16816.F32 R72, R20.reuse, R24, R72 ;  /* 0x000000181448723c */ /* 0x050ff00000001848 */
[C---:B------:R-:W-:Y:S01]  /*18930*/  HMMA.16816.F32 R76, R20.reuse, R26, R76 ;  /* 0x0000001a144c723c */ /* 0x040fe2000000184c */
[----:B------:R-:W4:Y:S07]  /*18940*/  LDSM.16.MT88.4 R24, [R146+0xa800] ;  /* 0x00a800009218783b */ /* 0x000f2e0000004200 */
[C---:B------:R-:W-:Y:S08]  /*18950*/  HMMA.16816.F32 R80, R20.reuse, R36, R80 ;  /* 0x000000241450723c */ /* 0x040ff00000001850 */
[C---:B------:R-:W-:Y:S01]  /*18960*/  HMMA.16816.F32 R84, R20.reuse, R38, R84 ;  /* 0x000000261454723c */ /* 0x040fe20000001854 */
[----:B------:R-:W-:Y:S07]  /*18970*/  LDSM.16.MT88.4 R36, [R146+0xc800] ;  /* 0x00c800009224783b */ /* 0x000fee0000004200 */
        /* <DEDUP_REMOVED lines=15> */
[----:B------:R-:W-:Y:S02]  /*18a70*/  FADD.FTZ R53, R52, R53 ;  /* 0x0000003534357221 */ /* 0x000fe40000010000 */
[----:B------:R-:W-:Y:S02]  /*18a80*/  FADD.FTZ R55, R55, R54 ;  /* 0x0000003637377221 */ /* 0x000fe40000010000 */
[----:B------:R-:W-:Y:S02]  /*18a90*/  FADD.FTZ R56, R56, R53 ;  /* 0x0000003538387221 */ /* 0x000fe40000010000 */
[C---:B----4-:R-:W-:Y:S03]  /*18aa0*/  HMMA.16816.F32 R8, R20.reuse, R24, R8 ;  /* 0x000000181408723c */ /* 0x050fe60000001808 */
[----:B------:R-:W-:Y:S02]  /*18ab0*/  FADD.FTZ R6, R58, R55 ;  /* 0x000000373a067221 */ /* 0x000fe40000010000 */
[----:B------:R-:W-:Y:S02]  /*18ac0*/  FADD.FTZ R57, R57, R56 ;  /* 0x0000003839397221 */ /* 0x000fe40000010000 */
[----:B------:R-:W-:Y:S01]  /*18ad0*/  FADD.FTZ R6, R59, R6 ;  /* 0x000000063b067221 */ /* 0x000fe20000010000 */
[C---:B------:R-:W-:Y:S01]  /*18ae0*/  HMMA.16816.F32 R68, R20.reuse, R26, R68 ;  /* 0x0000001a1444723c */ /* 0x040fe20000001844 */
[----:B------:R-:W3:Y:S07]  /*18af0*/  LDSM.16.MT88.4 R24, [R146+0xac00] ;  /* 0x00ac00009218783b */ /* 0x000eee0000004200 */
[C---:B-1----:R-:W-:Y:S08]  /*18b00*/  HMMA.16816.F32 R72, R20.reuse, R28, R72 ;  /* 0x0000001c1448723c */ /* 0x042ff00000001848 */
[C---:B------:R-:W-:Y:S01]  /*18b10*/  HMMA.16816.F32 R76, R20.reuse, R30, R76 ;  /* 0x0000001e144c723c */ /* 0x040fe2000000184c */
[----:B------:R-:W1:Y:S07]  /*18b20*/  LDSM.16.MT88.4 R28, [R144+0xac00] ;  /* 0x00ac0000901c783b */ /* 0x000e6e0000004200 */
[C---:B------:R-:W-:Y:S01]  /*18b30*/  HMMA.16816.F32 R80, R20.reuse, R36, R80 ;  /* 0x000000241450723c */ /* 0x040fe20000001850 */
[----:B------:R-:W4:Y:S07]  /*18b40*/  MUFU.EX2 R36, R66 ;  /* 0x0000004200247308 */ /* 0x000f2e0000000800 */
        /* <DEDUP_REMOVED lines=16> */
[----:B------:R-:W-:Y:S01]  /*18c50*/  FADD.FTZ R64, R64, R3 ;  /* 0x0000000340407221 */ /* 0x000fe20000010000 */
[----:B------:R-:W-:Y:S01]  /*18c60*/  IADD3 R3, R159, -0x1, RZ ;  /* 0xffffffff9f037810 */ /* 0x000fe20007ffe0ff */
[C---:B---3--:R-:W-:Y:S01]  /*18c70*/  HMMA.16816.F32 R112, R20.reuse, R24, R8 ;  /* 0x000000181470723c */ /* 0x048fe20000001808 */
[----:B------:R-:W3:Y:S02]  /*18c80*/  LDSM.16.MT88.4 R8, [R146+0xec00] ;  /* 0x00ec00009208783b */ /* 0x000ee40000004200 */
[----:B------:R-:W-:Y:S01]  /*18c90*/  FADD.FTZ R36, R36, R61 ;  /* 0x0000003d24247221 */ /* 0x000fe20000010000 */
[----:B------:R-:W-:Y:S01]  /*18ca0*/  MOV R159, R3 ;  /* 0x00000003009f7202 */ /* 0x000fe20000000f00 */
[----:B------:R-:W-:Y:S01]  /*18cb0*/  FADD.FTZ R157, R165, R64 ;  /* 0x00000040a59d7221 */ /* 0x000fe20000010000 */
[----:B------:R-:W-:Y:S01]  /*18cc0*/  MOV R3, R0 ;  /* 0x0000000000037202 */ /* 0x000fe20000000f00 */
[----:B------:R-:W-:Y:S01]  /*18cd0*/  FADD.FTZ R156, R133, R36 ;  /* 0x00000024859c7221 */ /* 0x000fe20000010000 */
[C---:B------:R-:W-:Y:S01]  /*18ce0*/  HMMA.16816.F32 R68, R20.reuse, R26, R68 ;  /* 0x0000001a1444723c */ /* 0x040fe20000001844 */
[----:B------:R-:W4:Y:S07]  /*18cf0*/  LDSM.16.MT88.4 R24, [R144+0xec00] ;  /* 0x00ec00009018783b */ /* 0x000f2e0000004200 */
[C---:B-1----:R-:W-:Y:S08]  /*18d00*/  HMMA.16816.F32 R72, R20.reuse, R28, R72 ;  /* 0x0000001c1448723c */ /* 0x042ff00000001848 */
[C---:B------:R-:W-:Y:S08]  /*18d10*/  HMMA.16816.F32 R76, R20.reuse, R30, R76 ;  /* 0x0000001e144c723c */ /* 0x040ff0000000184c */
[C---:B--2---:R-:W-:Y:S08]  /*18d20*/  HMMA.16816.F32 R80, R20.reuse, R32, R80 ;  /* 0x000000201450723c */ /* 0x044ff00000001850 */
[C---:B------:R-:W-:Y:S08]  /*18d30*/  HMMA.16816.F32 R84, R20.reuse, R34, R84 ;  /* 0x000000221454723c */ /* 0x040ff00000001854 */
[C---:B------:R-:W-:Y:S08]  /*18d40*/  HMMA.16816.F32 R88, R20.reuse, R108, R88 ;  /* 0x0000006c1458723c */ /* 0x040ff00000001858 */
[C---:B------:R-:W-:Y:S08]  /*18d50*/  HMMA.16816.F32 R108, R20.reuse, R110, R12 ;  /* 0x0000006e146c723c */ /* 0x040ff0000000180c */
[C---:B---3--:R-:W-:Y:S08]  /*18d60*/  HMMA.16816.F32 R92, R20.reuse, R8, R92 ;  /* 0x00000008145c723c */ /* 0x048ff0000000185c */
[C---:B------:R-:W-:Y:S08]  /*18d70*/  HMMA.16816.F32 R96, R20.reuse, R10, R96 ;  /* 0x0000000a1460723c */ /* 0x040ff00000001860 */
[C---:B----4-:R-:W-:Y:S08]  /*18d80*/  HMMA.16816.F32 R104, R20.reuse, R24, R16 ;  /* 0x000000181468723c */ /* 0x050ff00000001810 */
[----:B------:R-:W-:Y:S01]  /*18d90*/  HMMA.16816.F32 R100, R20, R26, R100 ;  /* 0x0000001a1464723c */ /* 0x000fe20000001864 */
[----:B------:R-:W-:-:S07]  /*18da0*/  @P0 BRA `(.L_x_2032) ;  /* 0xffffcb8000000947 */ /* 0x000fce000383ffff */
.L_x_2028:
[----:B------:R-:W1:Y:S01]  /*18db0*/  SHFL.BFLY PT, R4, R157, 0x2, 0x1f ;  /* 0x0c401f009d047f89 */ /* 0x000e6200000e0000 */
[----:B------:R-:W-:Y:S01]  /*18dc0*/  MOV R7, 0x3f800000 ;  /* 0x3f80000000077802 */ /* 0x000fe20000000f00 */
[----:B------:R-:W-:Y:S01]  /*18dd0*/  ULDC.U8 UR4, c[0x0][0x328] ;  /* 0x0000ca0000047ab9 */ /* 0x000fe20000000000 */
[----:B------:R-:W-:Y:S01]  /*18de0*/  MOV R8, 0x3f800000 ;  /* 0x3f80000000087802 */ /* 0x000fe20000000f00 */
        /* <DEDUP_REMOVED lines=18> */
[----:B------:R-:W-:Y:S02]  /*18f10*/  LEA.HI R9, R9, R4, RZ, 0x5 ;  /* 0x0000000409097211 */ /* 0x000fe400078f28ff */
[----:B------:R-:W-:Y:S01]  /*18f20*/  LOP3.LUT R11, R11, 0xfffffffc, RZ, 0xc0, !PT ;  /* 0xfffffffc0b0b7812 */ /* 0x000fe200078ec0ff */
[----:B------:R-:W-:Y:S01]  /*18f30*/  IMAD.IADD R10, R3, 0x1, -R10 ;  /* 0x00000001030a7824 */ /* 0x000fe200078e0a0a */
[----:B------:R-:W-:Y:S01]  /*18f40*/  SHF.R.S32.HI R13, RZ, 0x5, R9 ;  /* 0x00000005ff0d7819 */ /* 0x000fe20000011409 */
[----:B------:R-:W1:Y:S03]  /*18f50*/  @P3 MUFU.RCP R7, R6 ;  /* 0x0000000600073308 */ /* 0x000e660000001000 */
[----:B------:R-:W-:-:S04]  /*18f60*/  LEA.HI R12, R10, R10, RZ, 0x1 ;  /* 0x0000000a0a0c7211 */ /* 0x000fc800078f08ff */
[----:B------:R-:W-:Y:S01]  /*18f70*/  SHF.R.S32.HI R14, RZ, 0x1, R12 ;  /* 0x00000001ff0e7819 */ /* 0x000fe2000001140c */
[----:B------:R-:W2:Y:S01]  /*18f80*/  @P2 MUFU.RCP R8, R5 ;  /* 0x0000000500082308 */ /* 0x000ea20000001000 */
[----:B------:R-:W-:Y:S02]  /*18f90*/  LOP3.LUT R15, R12, 0x3fffffe, RZ, 0xc0, !PT ;  /* 0x03fffffe0c0f7812 */ /* 0x000fe400078ec0ff */
[----:B------:R-:W-:Y:S02]  /*18fa0*/  IADD3 R12, -R11, R4, RZ ;  /* 0x000000040b0c7210 */ /* 0x000fe40007ffe1ff */
[----:B------:R-:W-:Y:S01]  /*18fb0*/  SHF.L.U32 R11, R14, 0x6, RZ ;  /* 0x000000060e0b7819 */ /* 0x000fe200000006ff */
[----:B------:R-:W-:Y:S01]  /*18fc0*/  IMAD.IADD R15, R10, 0x1, -R15 ;  /* 0x000000010a0f7824 */ /* 0x000fe200078e0a0f */
[----:B------:R-:W-:Y:S01]  /*18fd0*/  LEA R10, R13, R12, 0x8 ;  /* 0x0000000c0d0a7211 */ /* 0x000fe200078e40ff */
[----:B-1----:R-:W-:Y:S01]  /*18fe0*/  FMUL.FTZ R112, R7, R112 ;  /* 0x0000007007707220 */ /* 0x002fe20000410000 */
[----:B------:R-:W-:Y:S01]  /*18ff0*/  LOP3.LUT R11, R11, 0xc0, RZ, 0xc0, !PT ;  /* 0x000000c00b0b7812 */ /* 0x000fe200078ec0ff */
[----:B------:R-:W-:Y:S01]  /*19000*/  FMUL.FTZ R113, R7, R113 ;  /* 0x0000007107717220 */ /* 0x000fe20000410000 */
[----:B------:R-:W-:Y:S01]  /*19010*/  LEA R10, R15, R10, 0x4 ;  /* 0x0000000a0f0a7211 */ /* 0x000fe200078e20ff */
[C---:B------:R-:W-:Y:S01]  /*19020*/  FMUL.FTZ R68, R7.reuse, R68 ;  /* 0x0000004407447220 */ /* 0x040fe20000410000 */
[----:B------:R-:W-:Y:S01]  /*19030*/  LOP3.LUT R15, R14, 0x1, RZ, 0xc0, !PT ;  /* 0x000000010e0f7812 */ /* 0x000fe200078ec0ff */
[----:B------:R-:W-:Y:S01]  /*19040*/  FMUL.FTZ R69, R7, R69 ;  /* 0x0000004507457220 */ /* 0x000fe20000410000 */
[----:B------:R-:W-:Y:S01]  /*19050*/  LEA.HI R11, R11, R11, RZ, 0x1d ;  /* 0x0000000b0b0b7211 */ /* 0x000fe200078fe8ff */
[C---:B--2---:R-:W-:Y:S01]  /*19060*/  FMUL.FTZ R115, R8.reuse, R115 ;  /* 0x0000007308737220 */ /* 0x044fe20000410000 */
[----:B------:R-:W-:Y:S01]  /*19070*/  ISETP.NE.U32.AND P1, PT, R15, 0x1, PT ;  /* 0x000000010f00780c */ /* 0x000fe20003f25070 */
[----:B------:R-:W-:Y:S01]  /*19080*/  FMUL.FTZ R114, R8, R114 ;  /* 0x0000007208727220 */ /* 0x000fe20000410000 */
[----:B------:R-:W-:Y:S01]  /*19090*/  LOP3.LUT P0, RZ, R14, 0x2, RZ, 0xc0, !PT ;  /* 0x000000020eff7812 */ /* 0x000fe2000780c0ff */
[----:B------:R-:W-:Y:S01]  /*190a0*/  IMAD.U32 R10, R10, 0x2, R11 ;  /* 0x000000020a0a7824 */ /* 0x000fe200078e000b */
[----:B------:R-:W-:Y:S01]  /*190b0*/  F2FP.PACK_AB R112, R113, R112 ;  /* 0x000000707170723e */ /* 0x000fe200000000ff */
[C---:B------:R-:W-:Y:S01]  /*190c0*/  FMUL.FTZ R71, R8.reuse, R71 ;  /* 0x0000004708477220 */ /* 0x040fe20000410000 */
[----:B------:R-:W-:Y:S01]  /*190d0*/  F2FP.PACK_AB R114, R115, R114 ;  /* 0x000000727372723e */ /* 0x000fe200000000ff */
[----:B------:R-:W-:Y:S01]  /*190e0*/  FMUL.FTZ R70, R8, R70 ;  /* 0x0000004608467220 */ /* 0x000fe20000410000 */
[----:B------:R-:W-:Y:S01]  /*190f0*/  SHF.L.U32 R11, R10, 0x1, RZ ;  /* 0x000000010a0b7819 */ /* 0x000fe200000006ff */
[C---:B------:R-:W-:Y:S01]  /*19100*/  FMUL.FTZ R72, R7.reuse, R72 ;  /* 0x0000004807487220 */ /* 0x040fe20000410000 */
[----:B------:R-:W-:Y:S01]  /*19110*/  MOV R10, 0x20 ;  /* 0x00000020000a7802 */ /* 0x000fe20000000f00 */
[----:B------:R-:W-:Y:S01]  /*19120*/  FMUL.FTZ R73, R7, R73 ;  /* 0x0000004907497220 */ /* 0x000fe20000410000 */
[C---:B------:R-:W-:Y:S01]  /*19130*/  IADD3 R15, R11.reuse, -0x10, RZ ;  /* 0xfffffff00b0f7810 */ /* 0x040fe20007ffe0ff */
[----:B------:R-:W-:Y:S01]  /*19140*/  FMUL.FTZ R75, R8, R75 ;  /* 0x0000004b084b7220 */ /* 0x000fe20000410000 */
[----:B------:R-:W-:Y:S01]  /*19150*/  SEL R10, R10, 0xffffffe0, !P0 ;  /* 0xffffffe00a0a7807 */ /* 0x000fe20004000000 */
[C---:B------:R-:W-:Y:S01]  /*19160*/  FMUL.FTZ R74, R8.reuse, R74 ;  /* 0x0000004a084a7220 */ /* 0x040fe20000410000 */
[----:B------:R-:W-:Y:S01]  /*19170*/  @P1 IADD3 R15, R11, 0x10, RZ ;  /* 0x000000100b0f1810 */ /* 0x000fe20007ffe0ff */
[----:B------:R-:W-:Y:S01]  /*19180*/  FMUL.FTZ R76, R7, R76 ;  /* 0x0000004c074c7220 */ /* 0x000fe20000410000 */
[----:B------:R-:W-:Y:S01]  /*19190*/  F2FP.PACK_AB R68, R69, R68 ;  /* 0x000000444544723e */ /* 0x000fe200000000ff */
[----:B------:R-:W-:Y:S01]  /*191a0*/  FMUL.FTZ R77, R7, R77 ;  /* 0x0000004d074d7220 */ /* 0x000fe20000410000 */
[----:B------:R-:W-:Y:S01]  /*191b0*/  F2FP.PACK_AB R70, R71, R70 ;  /* 0x000000464746723e */ /* 0x000fe200000000ff */
[C---:B------:R-:W-:Y:S01]  /*191c0*/  FMUL.FTZ R79, R8.reuse, R79 ;  /* 0x0000004f084f7220 */ /* 0x040fe20000410000 */
[----:B------:R-:W-:Y:S01]  /*191d0*/  F2FP.PACK_AB R72, R73, R72 ;  /* 0x000000484948723e */ /* 0x000fe200000000ff */
[C---:B------:R-:W-:Y:S01]  /*191e0*/  FMUL.FTZ R78, R8.reuse, R78 ;  /* 0x0000004e084e7220 */ /* 0x040fe20000410000 */
[----:B------:R-:W-:Y:S01]  /*191f0*/  F2FP.PACK_AB R74, R75, R74 ;  /* 0x0000004a4b4a723e */ /* 0x000fe200000000ff */
[----:B------:R-:W-:Y:S01]  /*19200*/  FMUL.FTZ R80, R7, R80 ;  /* 0x0000005007507220 */ /* 0x000fe20000410000 */
[----:B------:R-:W-:Y:S01]  /*19210*/  F2FP.PACK_AB R76, R77, R76 ;  /* 0x0000004c4d4c723e */ /* 0x000fe200000000ff */
        /* <DEDUP_REMOVED lines=23> */
[----:B------:R1:W2:Y:S01]  /*19390*/  @P3 MUFU.LG2 R14, R6 ;  /* 0x00000006000e3308 */ /* 0x0002a20000000c00 */
[----:B------:R-:W-:Y:S01]  /*193a0*/  FMUL.FTZ R109, R7, R109 ;  /* 0x0000006d076d7220 */ /* 0x000fe20000410000 */
[----:B------:R-:W-:Y:S01]  /*193b0*/  F2FP.PACK_AB R90, R91, R90 ;  /* 0x0000005a5b5a723e */ /* 0x000fe200000000ff */
[C---:B------:R-:W-:Y:S01]  /*193c0*/  FMUL.FTZ R111, R8.reuse, R111 ;  /* 0x0000006f086f7220 */ /* 0x040fe20000410000 */
[----:B------:R-:W-:Y:S01]  /*193d0*/  ISETP.NE.AND P0, PT, RZ, UR4, PT ;  /* 0x00000004ff007c0c */ /* 0x000fe2000bf05270 */
[C---:B------:R-:W-:Y:S01]  /*193e0*/  FMUL.FTZ R110, R8.reuse, R110 ;  /* 0x0000006e086e7220 */ /* 0x040fe20000410000 */
[----:B------:R-:W-:Y:S01]  /*193f0*/  F2FP.PACK_AB R108, R109, R108 ;  /* 0x0000006c6d6c723e */ /* 0x000fe200000000ff */
[----:B------:R-:W-:Y:S01]  /*19400*/  IMAD.IADD R17, R11, 0x1, R10 ;  /* 0x000000010b117824 */ /* 0x000fe200078e020a */
[----:B------:R-:W3:Y:S01]  /*19410*/  @P2 MUFU.LG2 R5, R5 ;  /* 0x0000000500052308 */ /* 0x000ee20000000c00 */
[----:B------:R-:W-:Y:S01]  /*19420*/  FMUL.FTZ R92, R7, R92 ;  /* 0x0000005c075c7220 */ /* 0x000fe20000410000 */
[----:B------:R-:W-:Y:S01]  /*19430*/  F2FP.PACK_AB R110, R111, R110 ;  /* 0x0000006e6f6e723e */ /* 0x000fe200000000ff */
[C---:B------:R-:W-:Y:S01]  /*19440*/  FMUL.FTZ R93, R7.reuse, R93 ;  /* 0x0000005d075d7220 */ /* 0x040fe20000410000 */
[----:B------:R-:W-:Y:S01]  /*19450*/  STS [R17], R72 ;  /* 0x0000004811007388 */ /* 0x000fe20000000800 */
[C---:B------:R-:W-:Y:S01]  /*19460*/  FMUL.FTZ R95, R8.reuse, R95 ;  /* 0x0000005f085f7220 */ /* 0x040fe20000410000 */
[----:B------:R-:W-:Y:S01]  /*19470*/  MOV R10, 0x7f800000 ;  /* 0x7f800000000a7802 */ /* 0x000fe20000000f00 */
[C---:B------:R-:W-:Y:S01]  /*19480*/  FMUL.FTZ R94, R8.reuse, R94 ;  /* 0x0000005e085e7220 */ /* 0x040fe20000410000 */
[----:B------:R-:W-:Y:S01]  /*19490*/  STS [R17+0x200], R74 ;  /* 0x0002004a11007388 */ /* 0x000fe20000000800 */
[----:B------:R-:W-:Y:S01]  /*194a0*/  FMUL.FTZ R96, R7, R96 ;  /* 0x0000006007607220 */ /* 0x000fe20000410000 */
[----:B------:R-:W-:Y:S01]  /*194b0*/  F2FP.PACK_AB R92, R93, R92 ;  /* 0x0000005c5d5c723e */ /* 0x000fe200000000ff */
[----:B------:R-:W-:Y:S01]  /*194c0*/  FMUL.FTZ R97, R7, R97 ;  /* 0x0000006107617220 */ /* 0x000fe20000410000 */
[----:B------:R-:W-:Y:S01]  /*194d0*/  F2FP.PACK_AB R94, R95, R94 ;  /* 0x0000005e5f5e723e */ /* 0x000fe200000000ff */
[C---:B------:R-:W-:Y:S01]  /*194e0*/  FMUL.FTZ R99, R8.reuse, R99 ;  /* 0x0000006308637220 */ /* 0x040fe20000410000 */
[----:B------:R-:W-:Y:S01]  /*194f0*/  STS [R19], R76 ;  /* 0x0000004c13007388 */ /* 0x000fe20000000800 */
        /* <DEDUP_REMOVED lines=13> */
[----:B-1----:R-:W-:Y:S01]  /*195d0*/  MOV R6, 0x7f800000 ;  /* 0x7f80000000067802 */ /* 0x002fe20000000f00 */
[----:B------:R-:W-:Y:S01]  /*195e0*/  FMUL.FTZ R7, R7, R101 ;  /* 0x0000006507077220 */ /* 0x000fe20000410000 */
[----:B------:R-:W-:Y:S01]  /*195f0*/  F2FP.PACK_AB R106, R107, R106 ;  /* 0x0000006a6b6a723e */ /* 0x000fe200000000ff */
[----:B------:R-:W-:Y:S01]  /*19600*/  FMUL.FTZ R8, R8, R102 ;  /* 0x0000006608087220 */ /* 0x000fe20000410000 */
[----:B------:R-:W-:Y:S02]  /*19610*/  STS [R15+0x1000], R84 ;  /* 0x001000540f007388 */ /* 0x000fe40000000800 */
[----:B------:R-:W-:-:S02]  /*19620*/  F2FP.PACK_AB R7, R7, R100 ;  /* 0x000000640707723e */ /* 0x000fc400000000ff */
[----:B------:R-:W-:Y:S01]  /*19630*/  STS [R15+0x1200], R86 ;  /* 0x001200560f007388 */ /* 0x000fe20000000800 */
[----:B------:R-:W-:-:S03]  /*19640*/  F2FP.PACK_AB R8, R103, R8 ;  /* 0x000000086708723e */ /* 0x000fc600000000ff */
[----:B------:R-:W-:Y:S04]  /*19650*/  STS [R17+0x1000], R88 ;  /* 0x0010005811007388 */ /* 0x000fe80000000800 */
[----:B------:R-:W-:Y:S04]  /*19660*/  STS [R17+0x1200], R90 ;  /* 0x0012005a11007388 */ /* 0x000fe80000000800 */
[----:B------:R-:W-:Y:S04]  /*19670*/  STS [R19+0x1000], R108 ;  /* 0x0010006c13007388 */ /* 0x000fe80000000800 */
[----:B------:R-:W-:Y:S04]  /*19680*/  STS [R19+0x1200], R110 ;  /* 0x0012006e13007388 */ /* 0x000fe80000000800 */
[----:B------:R-:W-:Y:S04]  /*19690*/  STS [R11+0x2000], R92 ;  /* 0x0020005c0b007388 */ /* 0x000fe80000000800 */
[----:B------:R2:W-:Y:S04]  /*196a0*/  STS [R11+0x2200], R94 ;  /* 0x0022005e0b007388 */ /* 0x0005e80000000800 */
[----:B------:R-:W-:Y:S04]  /*196b0*/  STS [R15+0x2000], R96 ;  /* 0x002000600f007388 */ /* 0x000fe80000000800 */
[----:B------:R3:W-:Y:S04]  /*196c0*/  STS [R15+0x2200], R98 ;  /* 0x002200620f007388 */ /* 0x0007e80000000800 */
[----:B------:R1:W-:Y:S04]  /*196d0*/  STS [R17+0x2000], R104 ;  /* 0x0020006811007388 */ /* 0x0003e80000000800 */
[----:B------:R1:W-:Y:S04]  /*196e0*/  STS [R17+0x2200], R106 ;  /* 0x0022006a11007388 */ /* 0x0003e80000000800 */
[----:B------:R1:W-:Y:S04]  /*196f0*/  STS [R19+0x2000], R7 ;  /* 0x0020000713007388 */ /* 0x0003e80000000800 */
[----:B------:R1:W-:Y:S01]  /*19700*/  STS [R19+0x2200], R8 ;  /* 0x0022000813007388 */ /* 0x0003e20000000800 */
[----:B--2---:R-:W-:-:S04]  /*19710*/  @P3 FMUL.FTZ R11, R14, 0.69314718246459960938 ;  /* 0x3f3172180e0b3820 */ /* 0x004fc80000410000 */
[----:B------:R-:W-:Y:S02]  /*19720*/  @P3 FFMA.FTZ R6, R2, c[0x0][0x238], R11 ;  /* 0x00008e0002063a23 */ /* 0x000fe4000001000b */
[----:B---3--:R-:W-:-:S04]  /*19730*/  @P2 FMUL.FTZ R15, R5, 0.69314718246459960938 ;  /* 0x3f317218050f2820 */ /* 0x008fc80000410000 */
[----:B------:R-:W-:Y:S01]  /*19740*/  @P2 FFMA.FTZ R10, R0, c[0x0][0x238], R15 ;  /* 0x00008e00000a2a23 */ /* 0x000fe2000001000f */
[----:B------:R-:W-:Y:S05]  /*19750*/  @!P0 BRA `(.L_x_2033) ;  /* 0x0000007000008947 */ /* 0x000fea0003800000 */
[----:B------:R-:W2:Y:S01]  /*19760*/  S2R R0, SR_CTAID.Y ;  /* 0x0000000000007919 */ /* 0x000ea20000002600 */
[----:B------:R-:W-:-:S03]  /*19770*/  ISETP.NE.AND P0, PT, R151, -0x1, PT ;  /* 0xffffffff9700780c */ /* 0x000fc60003f05270 */
[----:B------:R-:W3:Y:S01]  /*19780*/  S2R R5, SR_CTAID.Z ;  /* 0x0000000000057919 */ /* 0x000ee20000002700 */
[----:B--2---:R-:W-:-:S05]  /*19790*/  IMAD R2, R0, c[0x0][0x214], RZ ;  /* 0x0000850000027a24 */ /* 0x004fca00078e02ff */
[----:B------:R-:W-:-:S05]  /*197a0*/  SEL R2, R2, R151, !P0 ;  /* 0x0000009702027207 */ /* 0x000fca0004000000 */
[----:B---3--:R-:W-:Y:S01]  /*197b0*/  IMAD R2, R5, c[0x0][0x234], R2 ;  /* 0x00008d0005027a24 */ /* 0x008fe200078e0202 */
[----:B------:R-:W-:Y:S05]  /*197c0*/  BRA `(.L_x_2034) ;  /* 0x0000004000007947 */ /* 0x000fea0003800000 */
.L_x_2033:
[----:B------:R-:W2:Y:S04]  /*197d0*/  S2R R5, SR_CTAID.Z ;  /* 0x0000000000057919 */ /* 0x000ea80000002700 */
[----:B------:R-:W2:Y:S02]  /*197e0*/  S2R R0, SR_CTAID.Y ;  /* 0x0000000000007919 */ /* 0x000ea40000002600 */
[----:B--2---:R-:W-:-:S04]  /*197f0*/  IMAD R2, R0, c[0x0][0x1c0], R5 ;  /* 0x0000700000027a24 */ /* 0x004fc800078e0205 */
[----:B------:R-:W-:Y:S02]  /*19800*/  IMAD R2, R2, c[0x0][0x214], RZ ;  /* 0x0000850002027a24 */ /* 0x000fe400078e02ff */
.L_x_2034:
[----:B------:R-:W-:Y:S01]  /*19810*/  BAR.SYNC.DEFER_BLOCKING 0x0 ;  /* 0x0000000000007b1d */ /* 0x000fe20000010000 */
[----:B------:R-:W-:Y:S01]  /*19820*/  LOP3.LUT R9, R9, 0xffffffe0, RZ, 0xc0, !PT ;  /* 0xffffffe009097812 */ /* 0x000fe200078ec0ff */
[C---:B------:R-:W-:Y:S01]  /*19830*/  IMAD.WIDE.U32 R14, R151.reuse, c[0x0][0x1e8], RZ ;  /* 0x00007a00970e7a25 */ /* 0x040fe200078e00ff */
[----:B-1----:R-:W-:Y:S02]  /*19840*/  SHF.R.S32.HI R8, RZ, 0x1f, R13 ;  /* 0x0000001fff087819 */ /* 0x002fe4000001140d */
        /* <DEDUP_REMOVED lines=9> */
[----:B------:R-:W-:-:S02]  /*198e0*/  IMAD R151, R151, c[0x0][0x1ec], R15 ;  /* 0x00007b0097977a24 */ /* 0x000fc400078e020f */
[----:B------:R-:W-:Y:S01]  /*198f0*/  IMAD R7, R0, c[0x0][0x1e4], R7 ;  /* 0x0000790000077a24 */ /* 0x000fe200078e0207 */
[----:B------:R-:W-:Y:S01]  /*19900*/  SEL R0, R40, R14, !P0 ;  /* 0x0000000e28007207 */ /* 0x000fe20004000000 */
[----:B------:R-:W-:-:S03]  /*19910*/  IMAD.IADD R13, R13, 0x1, -R8 ;  /* 0x000000010d0d7824 */ /* 0x000fc600078e0a08 */
[----:B------:R-:W-:Y:S01]  /*19920*/  @!P0 IADD3 R151, R41, R7, RZ ;  /* 0x0000000729978210 */ /* 0x000fe20007ffe0ff */
[----:B------:R-:W-:Y:S01]  /*19930*/  IMAD R164, R13, 0x10, R164 ;  /* 0x000000100da47824 */ /* 0x000fe200078e02a4 */
[----:B------:R1:W2:Y:S04]  /*19940*/  LDS.128 R32, [R158] ;  /* 0x000000009e207984 */ /* 0x0002a80000000c00 */
[----:B------:R1:W3:Y:S04]  /*19950*/  LDS.128 R28, [R158+0x800] ;  /* 0x000800009e1c7984 */ /* 0x0002e80000000c00 */
[----:B------:R1:W4:Y:S04]  /*19960*/  LDS.128 R24, [R158+0x1000] ;  /* 0x001000009e187984 */ /* 0x0003280000000c00 */
[----:B------:R1:W1:Y:S04]  /*19970*/  LDS.128 R20, [R158+0x1800] ;  /* 0x001800009e147984 */ /* 0x0002680000000c00 */
[----:B------:R1:W1:Y:S04]  /*19980*/  LDS.128 R16, [R158+0x2000] ;  /* 0x002000009e107984 */ /* 0x0002680000000c00 */
[----:B------:R1:W1:Y:S01]  /*19990*/  LDS.128 R36, [R158+0x2800] ;  /* 0x002800009e247984 */ /* 0x0002620000000c00 */
[----:B------:R-:W-:Y:S05]  /*199a0*/  @P1 BRA `(.L_x_2036) ;  /* 0x000000d000001947 */ /* 0x000fea0003800000 */
[----:B------:R-:W5:Y:S01]  /*199b0*/  S2R R7, SR_CTAID.X ;  /* 0x0000000000077919 */ /* 0x000f620000002500 */
[----:B------:R-:W-:Y:S01]  /*199c0*/  IADD3 R4, R164, 0x8, RZ ;  /* 0x00000008a4047810 */ /* 0x000fe20007ffe0ff */
[----:B-----5:R-:W-:-:S02]  /*199d0*/  IMAD R11, R7, 0x40, R2 ;  /* 0x00000040070b7824 */ /* 0x020fc400078e0202 */
        /* <DEDUP_REMOVED lines=10> */
.L_x_2036:
[----:B------:R-:W-:Y:S05]  /*19a80*/  BSYNC B0 ;  /* 0x0000000000007941 */ /* 0x000fea0003800000 */
.L_x_2035:
[----:B------:R-:W5:Y:S01]  /*19a90*/  S2R R7, SR_CTAID.X ;  /* 0x0000000000077919 */ /* 0x000f620000002500 */
[----:B----4-:R-:W-:Y:S01]  /*19aa0*/  IMAD.SHL.U32 R8, R12, 0x8, RZ ;  /* 0x000000080c087824 */ /* 0x010fe200078e00ff */
[----:B------:R-:W-:Y:S01]  /*19ab0*/  SHF.R.S32.HI R4, RZ, 0x1f, R5 ;  /* 0x0000001fff047819 */ /* 0x000fe20000011405 */
[----:B------:R-:W-:Y:S03]  /*19ac0*/  BSSY B0, `(.L_x_2037) ;  /* 0x000001b000007945 */ /* 0x000fe60003800000 */
[----:B------:R-:W-:Y:S01]  /*19ad0*/  SHF.R.S32.HI R9, RZ, 0x1f, R8 ;  /* 0x0000001fff097819 */ /* 0x000fe20000011408 */
[----:B------:R-:W-:-:S04]  /*19ae0*/  IMAD R4, R4, c[0x0][0x1f0], RZ ;  /* 0x00007c0004047a24 */ /* 0x000fc800078e02ff */
[----:B------:R-:W-:Y:S02]  /*19af0*/  IMAD R4, R5, c[0x0][0x1f4], R4 ;  /* 0x00007d0005047a24 */ /* 0x000fe400078e0204 */
[----:B-----5:R-:W-:-:S04]  /*19b00*/  IMAD.SHL.U32 R7, R7, 0x40, RZ ;  /* 0x0000004007077824 */ /* 0x020fc800078e00ff */
[C---:B------:R-:W-:Y:S01]  /*19b10*/  IMAD.WIDE.U32 R8, R7.reuse, c[0x0][0x1e8], R8 ;  /* 0x00007a0007087a25 */ /* 0x040fe200078e0008 */
        /* <DEDUP_REMOVED lines=18> */
[----:B--2---:R2:W-:Y:S04]  /*19c40*/  STG.E.128 [R10.64], R32 ;  /* 0x000000200a007986 */ /* 0x0045e8000c101d06 */
[----:B------:R2:W-:Y:S04]  /*19c50*/  STG.E.128 [R10.64+0x40], R24 ;  /* 0x000040180a007986 */ /* 0x0005e8000c101d06 */
[----:B-1----:R2:W-:Y:S02]  /*19c60*/  STG.E.128 [R10.64+0x80], R16 ;  /* 0x000080100a007986 */ /* 0x0025e4000c101d06 */
.L_x_2038:
[----:B------:R-:W-:Y:S05]  /*19c70*/  BSYNC B0 ;  /* 0x0000000000007941 */ /* 0x000fea0003800000 */
.L_x_2037:
[----:B------:R-:W-:-:S04]  /*19c80*/  IADD3 R9, R3, 0x20, RZ ;  /* 0x0000002003097810 */ /* 0x000fc80007ffe0ff */
        /* <DEDUP_REMOVED lines=11> */
[----:B---3--:R-:W-:Y:S04]  /*19d40*/  STG.E.128 [R2.64], R28 ;  /* 0x0000001c02007986 */ /* 0x008fe8000c101d06 */
[----:B-1----:R-:W-:Y:S04]  /*19d50*/  STG.E.128 [R2.64+0x40], R20 ;  /* 0x0000401402007986 */ /* 0x002fe8000c101d06 */
[----:B------:R-:W-:Y:S01]  /*19d60*/  STG.E.128 [R2.64+0x80], R36 ;  /* 0x0000802402007986 */ /* 0x000fe2000c101d06 */
[----:B------:R-:W-:Y:S05]  /*19d70*/  EXIT ;  /* 0x000000000000794d */ /* 0x000fea0003800000 */
.L_x_2039:
        /* <DEDUP_REMOVED lines=16> */
.L_x_6122:


//--------------------- .text._ZN5flash24flash_fwd_splitkv_kernelI23Flash_fwd_kernel_traitsILi96ELi64ELi128ELi4ELb0ELb0EN7cutlass6half_tE19Flash_kernel_traitsILi96ELi64ELi128ELi4ES3_EELb1ELb0ELb0ELb0ELb1ELb1ELb0ELb1EEEvNS_16Flash_fwd_paramsE --------------------------
	.section	.text._ZN5flash24flash_fwd_splitkv_kernelI23Flash_fwd_kernel_traitsILi96ELi64ELi128ELi4ELb0ELb0EN7cutlass6half_tE19Flash_kernel_traitsILi96ELi64ELi128ELi4ES3_EELb1ELb0ELb0ELb0ELb1ELb1ELb0ELb1EEEvNS_16Flash_fwd_paramsE,"ax",@progbits
	.sectioninfo	@"SHI_REGISTERS=211"
	.align	128
        .global         _ZN5flash24flash_fwd_splitkv_kernelI23Flash_fwd_kernel_traitsILi96ELi64ELi128ELi4ELb0ELb0EN7cutlass6half_tE19Flash_kernel_traitsILi96ELi64ELi128ELi4ES3_EELb1ELb0ELb0ELb0ELb1ELb1ELb0ELb1EEEvNS_16Flash_fwd_paramsE
        .type           _ZN5flash24flash_fwd_splitkv_kernelI23Flash_fwd_kernel_traitsILi96ELi64ELi128ELi4ELb0ELb0EN7cutlass6half_tE19Flash_kernel_traitsILi96ELi64ELi128ELi4ES3_EELb1ELb0ELb0ELb0ELb1ELb1ELb0ELb1EEEvNS_16Flash_fwd_paramsE,@function
        .size           _ZN5flash24flash_fwd_splitkv_kernelI23Flash_fwd_kernel_traitsILi96ELi64ELi128ELi4ELb0ELb0EN7cutlass6half_tE19Flash_kernel_traitsILi96ELi64ELi128ELi4ES3_EELb1ELb0ELb0ELb0ELb1ELb1ELb0ELb1EEEvNS_16Flash_fwd_paramsE,(.L_x_6123 - _ZN5flash24flash_fwd_splitkv_kernelI23Flash_fwd_kernel_traitsILi96ELi64ELi128ELi4ELb0ELb0EN7cutlass6half_tE19Flash_kernel_traitsILi96ELi64ELi128ELi4ES3_EELb1ELb0ELb0ELb0ELb1ELb1ELb0ELb1EEEvNS_16Flash_fwd_paramsE)
        .other          _ZN5flash24flash_fwd_splitkv_kernelI23Flash_fwd_kernel_traitsILi96ELi64ELi128ELi4ELb0ELb0EN7cutlass6half_tE19Flash_kernel_traitsILi96ELi64ELi128ELi4ES3_EELb1ELb0ELb0ELb0ELb1ELb1ELb0ELb1EEEvNS_16Flash_fwd_paramsE,@"STO_CUDA_ENTRY STV_DEFAULT"
_ZN5flash24flash_fwd_splitkv_kernelI23Flash_fwd_kernel_traitsILi96ELi64ELi128ELi4ELb0ELb0EN7cutlass6half_tE19Flash_kernel_traitsILi96ELi64ELi128ELi4ES3_EELb1ELb0ELb0ELb0ELb1ELb1ELb0ELb1EEEvNS_16Flash_fwd_paramsE:
.text._ZN5flash24flash_fwd_splitkv_kernelI23Flash_fwd_kernel_traitsILi96ELi64ELi128ELi4ELb0ELb0EN7cutlass6half_tE19Flash_kernel_traitsILi96ELi64ELi128ELi4ES3_EELb1ELb0ELb0ELb0ELb1ELb1ELb0ELb1EEEvNS_16Flash_fwd_paramsE:
        /* <DEDUP_REMOVED lines=36> */
.L_x_2040:
[----:B---34-:R-:W-:Y:S02]  /*0240*/  MOV R73, c[0x0][0x218] ;  /* 0x0000860000497a02 */ /* 0x018fe40000000f00 */
.L_x_2041:
[----:B------:R-:W-:-:S04]  /*0250*/  ISETP.NE.U32.AND P2, PT, RZ, c[0x0][0x258], PT ;  /* 0x00009600ff007a0c */ /* 0x000fc80003f45070 */
[----:B------:R-:W-:-:S13]  /*0260*/  ISETP.NE.AND.EX P2, PT, RZ, c[0x0][0x25c], PT, P2 ;  /* 0x00009700ff007a0c */ /* 0x000fda0003f45320 */
[----:B-1----:R-:W-:-:S05]  /*0270*/  @P2 IMAD.WIDE R8, R11, R2, c[0x0][0x258] ;  /* 0x000096000b082625 */ /* 0x002fca00078e0202 */
        /* <DEDUP_REMOVED lines=34> */
[----:B------:R-:W-:-:S02]  /*04a0*/  IADD3 R147, -R64, R147, RZ ;  /* 0x0000009340937210 */ /* 0x000fc40007ffe1ff */
[----:B------:R-:W-:Y:S01]  /*04b0*/  IADD3 R6, -R3, R62, RZ ;  /* 0x0000003e03067210 */ /* 0x000fe20007ffe1ff */
[----:B------:R-:W-:Y:S01]  /*04c0*/  IMAD R3, R0, c[0x0][0x1e8], RZ ;  /* 0x00007a0000037a24 */ /* 0x000fe200078e02ff */
[----:B------:R-:W-:Y:S01]  /*04d0*/  SHF.R.S32.HI R2, RZ, 0x2, R2 ;  /* 0x00000002ff027819 */ /* 0x000fe20000011402 */
[----:B------:R-:W-:Y:S01]  /*04e0*/  @!P0 IMAD R4, R4, c[0x0][0x1e0], RZ ;  /* 0x0000780004048a24 */ /* 0x000fe200078e02ff */
[----:B------:R-:W-:Y:S01]  /*04f0*/  SHF.L.U32 R6, R6, 0x3, RZ ;  /* 0x0000000306067819 */ /* 0x000fe200000006ff */
[----:B------:R-:W-:Y:S01]  /*0500*/  @!P0 IMAD.WIDE.U32 R12, R11, c[0x0][0x1e0], RZ ;  /* 0x000078000b0c8a25 */ /* 0x000fe200078e00ff */
        /* <DEDUP_REMOVED lines=17> */
[----:B------:R-:W-:-:S04]  /*0620*/  IMAD.WIDE.U32 R8, R156, c[0x0][0x1f0], R8 ;  /* 0x00007c009c087a25 */ /* 0x000fc800078e0008 */
[----:B------:R-:W-:-:S06]  /*0630*/  IMAD.IADD R5, R9, 0x1, R5 ;  /* 0x0000000109057824 */ /* 0x000fcc00078e0205 */
        /* <DEDUP_REMOVED lines=11> */
.L_x_2044:
[----:B------:R-:W-:Y:S05]  /*06f0*/  BSYNC B0 ;  /* 0x0000000000007941 */ /* 0x000fea0003800000 */
.L_x_2043:
        /* <DEDUP_REMOVED lines=16> */
.L_x_2046:
[----:B------:R-:W-:Y:S05]  /*0800*/  BSYNC B0 ;  /* 0x0000000000007941 */ /* 0x000fea0003800000 */
.L_x_2045:
        /* <DEDUP_REMOVED lines=13> */
.L_x_2042:
[----:B------:R-:W-:Y:S02]  /*08e0*/  ISETP.NE.U32.AND P0, PT, RZ, c[0x0][0x2b8], PT ;  /* 0x0000ae00ff007a0c */ /* 0x000fe40003f05070 */
[----:B------:R-:W-:Y:S02]  /*08f0*/  ISETP.NE.U32.AND P1, PT, RZ, c[0x0][0x2c0], PT ;  /* 0x0000b000ff007a0c */ /* 0x000fe40003f25070 */
[----:B------:R-:W-:Y:S02]  /*0900*/  ISETP.NE.AND.EX P0, PT, RZ, c[0x0][0x2bc], PT, P0 ;  /* 0x0000af00ff007a0c */ /* 0x000fe40003f05300 */
[----:B------:R-:W-:-:S11]  /*0910*/  ISETP.NE.AND.EX P1, PT, RZ, c[0x0][0x2c4], PT, P1 ;  /* 0x0000b100ff007a0c */ /* 0x000fd60003f25310 */
[----:B------:R-:W-:-:S04]  /*0920*/  @P0 IMAD.WIDE R12, R11, R2, c[0x0][0x2b8] ;  /* 0x0000ae000b0c0625 */ /* 0x000fc800078e0202 */
        /* <DEDUP_REMOVED lines=35> */
[----:B------:R-:W-:Y:S02]  /*0b60*/  @!P0 IADD3 R5, -R5, RZ, RZ ;  /* 0x000000ff05058210 */ /* 0x000fe40007ffe1ff */
[----:B------:R-:W-:-:S05]  /*0b70*/  @!P1 LOP3.LUT R5, RZ, c[0x0][0x2d0], RZ, 0x33, !PT ;  /* 0x0000b400ff059a12 */ /* 0x000fca00078e33ff */
[----:B------:R-:W-:-:S05]  /*0b80*/  IMAD.WIDE R12, R5, 0x4, R150 ;  /* 0x00000004050c7825 */ /* 0x000fca00078e0296 */
[----:B------:R-:W2:Y:S01]  /*0b90*/  LDG.E R0, [R12.64] ;  /* 0x000000060c007981 */ /* 0x000ea2000c1e1900 */
[----:B------:R-:W-:Y:S02]  /*0ba0*/  IABS R2, c[0x0][0x1c8] ;  /* 0x0000720000027a13 */ /* 0x000fe40000000000 */
[----:B------:R-:W-:Y:S02]  /*0bb0*/  IADD3 R5, -R5, RZ, RZ ;  /* 0x000000ff05057210 */ /* 0x000fe40007ffe1ff */
[----:B------:R-:W1:Y:S08]  /*0bc0*/  I2F.RP R10, R2 ;  /* 0x00000002000a7306 */ /* 0x000e700000209400 */
        /* <DEDUP_REMOVED lines=15> */
[----:B------:R-:W-:Y:S01]  /*0cc0*/  ISETP.GE.U32.AND P1, PT, R9, R2, PT ;  /* 0x000000020900720c */ /* 0x000fe20003f26070 */
[----:B------:R-:W-:Y:S01]  /*0cd0*/  IMAD R9, R5, c[0x0][0x2d0], R112 ;  /* 0x0000b40005097a24 */ /* 0x000fe200078e0270 */
[----:B------:R-:W-:-:S04]  /*0ce0*/  LOP3.LUT R2, R156, c[0x0][0x1c8], RZ, 0x3c, !PT ;  /* 0x000072009c027a12 */ /* 0x000fc800078e3cff */
[----:B------:R-:W-:Y:S02]  /*0cf0*/  ISETP.GE.AND P0, PT, R2, RZ, PT ;  /* 0x000000ff0200720c */ /* 0x000fe40003f06270 */
[----:B------:R-:W-:-:S05]  /*0d00*/  SHF.R.S32.HI R5, RZ, 0x1f, R9 ;  /* 0x0000001fff057819 */ /* 0x000fca0000011409 */
[----:B------:R-:W-:Y:S01]  /*0d10*/  @P1 IADD3 R3, R3, 0x1, RZ ;  /* 0x0000000103031810 */ /* 0x000fe20007ffe0ff */
[----:B------:R-:W-:Y:S01]  /*0d20*/  IMAD R6, R5, c[0x0][0x198], RZ ;  /* 0x0000660005067a24 */ /* 0x000fe200078e02ff */
[----:B------:R-:W-:-:S03]  /*0d30*/  ISETP.NE.AND P1, PT, RZ, c[0x0][0x1c8], PT ;  /* 0x00007200ff007a0c */ /* 0x000fc60003f25270 */
[----:B------:R-:W-:Y:S02]  /*0d40*/  IMAD R6, R9, c[0x0][0x19c], R6 ;  /* 0x0000670009067a24 */ /* 0x000fe400078e0206 */
[----:B------:R-:W-:-:S08]  /*0d50*/  @!P0 IMAD.MOV R3, RZ, RZ, -R3 ;  /* 0x000000ffff038224 */ /* 0x000fd000078e0a03 */
[----:B------:R-:W-:Y:S02]  /*0d60*/  @!P1 LOP3.LUT R3, RZ, c[0x0][0x1c8], RZ, 0x33, !PT ;  /* 0x00007200ff039a12 */ /* 0x000fe400078e33ff */
[----:B--2---:R-:W-:Y:S01]  /*0d70*/  SHF.R.S32.HI R15, RZ, 0x1f, R0 ;  /* 0x0000001fff0f7819 */ /* 0x004fe20000011400 */
[----:B------:R-:W-:-:S04]  /*0d80*/  IMAD.WIDE.U32 R12, R0, c[0x0][0x180], RZ ;  /* 0x00006000000c7a25 */ /* 0x000fc800078e00ff */
[C---:B-----5:R-:W-:Y:S02]  /*0d90*/  IMAD R11, R15.reuse, c[0x0][0x180], RZ ;  /* 0x000060000f0b7a24 */ /* 0x060fe400078e02ff */
[----:B------:R-:W-:Y:S02]  /*0da0*/  IMAD R15, R15, c[0x0][0x188], RZ ;  /* 0x000062000f0f7a24 */ /* 0x000fe400078e02ff */
[C---:B------:R-:W-:Y:S02]  /*0db0*/  IMAD R2, R0.reuse, c[0x0][0x184], R11 ;  /* 0x0000610000027a24 */ /* 0x040fe400078e020b */
[----:B------:R-:W-:-:S03]  /*0dc0*/  IMAD.WIDE.U32 R16, R0, c[0x0][0x188], RZ ;  /* 0x0000620000107a25 */ /* 0x000fc600078e00ff */
[----:B------:R-:W-:Y:S01]  /*0dd0*/  IADD3 R13, R13, R2, RZ ;  /* 0x000000020d0d7210 */ /* 0x000fe20007ffe0ff */
[----:B------:R-:W-:Y:S01]  /*0de0*/  IMAD R15, R0, c[0x0][0x18c], R15 ;  /* 0x00006300000f7a24 */ /* 0x000fe200078e020f */
[----:B------:R-:W-:-:S03]  /*0df0*/  SHF.R.S32.HI R2, RZ, 0x1f, R3 ;  /* 0x0000001fff027819 */ /* 0x000fc60000011403 */
[----:B------:R-:W-:-:S04]  /*0e00*/  IMAD.WIDE.U32 R10, R9, c[0x0][0x198], R12 ;  /* 0x00006600090a7a25 */ /* 0x000fc800078e000c */
[----:B------:R-:W-:Y:S02]  /*0e10*/  IMAD.IADD R11, R11, 0x1, R6 ;  /* 0x000000010b0b7824 */ /* 0x000fe400078e0206 */
[----:B------:R-:W-:Y:S02]  /*0e20*/  IMAD R6, R2, c[0x0][0x1b0], RZ ;  /* 0x00006c0002067a24 */ /* 0x000fe400078e02ff */
[----:B------:R-:W-:-:S04]  /*0e30*/  IMAD.WIDE.U32 R154, R3, c[0x0][0x1b0], R10 ;  /* 0x00006c00039a7a25 */ /* 0x000fc800078e000a */
[----:B------:R-:W-:Y:S01]  /*0e40*/  IMAD R13, R3, c[0x0][0x1b4], R6 ;  /* 0x00006d00030d7a24 */ /* 0x000fe200078e0206 */
[----:B------:R-:W-:Y:S01]  /*0e50*/  MOV R6, R16 ;  /* 0x0000001000067202 */ /* 0x000fe20000000f00 */
[----:B------:R-:W-:-:S03]  /*0e60*/  IMAD.IADD R15, R17, 0x1, R15 ;  /* 0x00000001110f7824 */ /* 0x000fc600078e020f */
[----:B------:R-:W-:Y:S01]  /*0e70*/  IADD3 R13, R155, R13, RZ ;  /* 0x0000000d9b0d7210 */ /* 0x000fe20007ffe0ff */
[----:B------:R-:W-:Y:S05]  /*0e80*/  BRA `(.L_x_2048) ;  /* 0x0000044000007947 */ /* 0x000fea0003800000 */
.L_x_2047:
        /* <DEDUP_REMOVED lines=16> */
.L_x_2049:
[----:B------:R-:W-:Y:S01]  /*0f90*/  IABS R5, c[0x0][0x1c8] ;  /* 0x0000720000057a13 */ /* 0x000fe20000000000 */
[----:B------:R-:W-:Y:S01]  /*0fa0*/  @P4 IMAD.IADD R15, R0, 0x1, R15 ;  /* 0x00000001000f4824 */ /* 0x000fe200078e020f */
[----:B------:R-:W-:Y:S02]  /*0fb0*/  LEA R112, R57, 0xffffff80, 0x7 ;  /* 0xffffff8039707811 */ /* 0x000fe400078e38ff */
[----:B------:R-:W1:Y:S03]  /*0fc0*/  I2F.RP R10, R5 ;  /* 0x00000005000a7306 */ /* 0x000e660000209400 */
[----:B------:R-:W-:-:S05]  /*0fd0*/  IMAD.WIDE.U32 R12, R112, c[0x0][0x198], R12 ;  /* 0x00006600700c7a25 */ /* 0x000fca00078e000c */
        /* <DEDUP_REMOVED lines=22> */
[----:B------:R-:W-:Y:S02]  /*1140*/  IMAD R6, R112, c[0x0][0x19c], R9 ;  /* 0x0000670070067a24 */ /* 0x000fe400078e0209 */
[----:B------:R-:W-:-:S03]  /*1150*/  @P4 IMAD.WIDE.U32 R8, R15, c[0x0][0x1a0], RZ ;  /* 0x000068000f084a25 */ /* 0x000fc600078e00ff */
[----:B------:R-:W-:Y:S01]  /*1160*/  @!P1 IADD3 R3, -R3, RZ, RZ ;  /* 0x000000ff03039210 */ /* 0x000fe20007ffe1ff */
[----:B------:R-:W-:Y:S01]  /*1170*/  @P4 IMAD R15, R15, c[0x0][0x1a4], R9 ;  /* 0x000069000f0f4a24 */ /* 0x000fe200078e0209 */
[----:B------:R-:W-:Y:S01]  /*1180*/  @!P0 LOP3.LUT R3, RZ, c[0x0][0x1c8], RZ, 0x33, !PT ;  /* 0x00007200ff038a12 */ /* 0x000fe200078e33ff */
[----:B------:R-:W-:Y:S01]  /*1190*/  IMAD.MOV.U32 R9, RZ, RZ, R112 ;  /* 0x000000ffff097224 */ /* 0x000fe200078e0070 */
        /* <DEDUP_REMOVED lines=19> */
.L_x_2048:
[----:B-----5:R1:W5:Y:S01]  /*12d0*/  @P5 LDG.E R11, [R160.64] ;  /* 0x00000006a00b5981 */ /* 0x020362000c1e1900 */
[----:B------:R-:W-:Y:S01]  /*12e0*/  ISETP.NE.AND P0, PT, R148, -0x1, PT ;  /* 0xffffffff9400780c */ /* 0x000fe20003f05270 */
[----:B------:R-:W-:Y:S01]  /*12f0*/  IMAD.MOV.U32 R21, RZ, RZ, 0x2 ;  /* 0x00000002ff157424 */ /* 0x000fe200078e00ff */
[----:B------:R-:W-:Y:S01]  /*1300*/  MOV R25, c[0x0][0x230] ;  /* 0x00008c0000197a02 */ /* 0x000fe20000000f00 */
[----:B------:R-:W-:Y:S01]  /*1310*/  IMAD.MOV.U32 R136, RZ, RZ, c[0x0][0x230] ;  /* 0x00008c00ff887624 */ /* 0x000fe200078e00ff */
[----:B------:R-:W-:Y:S01]  /*1320*/  SHF.R.S32.HI R141, RZ, 0x1f, R62 ;  /* 0x0000001fff8d7819 */ /* 0x000fe2000001143e */
[----:B------:R-:W-:Y:S01]  /*1330*/  IMAD.MOV.U32 R24, RZ, RZ, RZ ;  /* 0x000000ffff187224 */ /* 0x000fe200078e00ff */
[----:B------:R-:W-:Y:S01]  /*1340*/  SHF.R.S32.HI R70, RZ, 0x1f, R73 ;  /* 0x0000001fff467819 */ /* 0x000fe20000011449 */
[----:B------:R-:W-:Y:S01]  /*1350*/  IMAD.MOV.U32 R164, RZ, RZ, c[0x0][0x198] ;  /* 0x00006600ffa47624 */ /* 0x000fe200078e00ff */
[----:B------:R-:W-:Y:S01]  /*1360*/  LEA.HI R144, R141, R62, RZ, 0x3 ;  /* 0x0000003e8d907211 */ /* 0x000fe200078f18ff */
[----:B------:R-:W-:Y:S01]  /*1370*/  IMAD.HI.U32 R136, R21, R136, R24 ;  /* 0x0000008815887227 */ /* 0x000fe200078e0018 */
[----:B------:R-:W-:-:S02]  /*1380*/  LEA.HI R25, R141, R62, RZ, 0x2 ;  /* 0x0000003e8d197211 */ /* 0x000fc400078f10ff */
[----:B------:R-:W-:Y:S01]  /*1390*/  SHF.R.S32.HI R143, RZ, 0x3, R144 ;  /* 0x00000003ff8f7819 */ /* 0x000fe20000011490 */
[----:B------:R-:W-:Y:S01]  /*13a0*/  @!P0 IMAD R0, R4, c[0x0][0x178], RZ ;  /* 0x00005e0004008a24 */ /* 0x000fe200078e02ff */
[----:B------:R-:W-:Y:S01]  /*13b0*/  LOP3.LUT R21, R25, 0xfffffffc, RZ, 0xc0, !PT ;  /* 0xfffffffc19157812 */ /* 0x000fe200078ec0ff */
[C---:B------:R-:W-:Y:S01]  /*13c0*/  @P0 IMAD.WIDE.U32 R16, R148.reuse, c[0x0][0x190], RZ ;  /* 0x0000640094100a25 */ /* 0x040fe200078e00ff */
        /* <DEDUP_REMOVED lines=12> */
[----:B------:R-:W-:Y:S01]  /*1490*/  LEA.HI R70, R70, R73, RZ, 0x7 ;  /* 0x0000004946467211 */ /* 0x000fe200078f38ff */
[----:B------:R-:W-:Y:S01]  /*14a0*/  @!P0 IMAD.MOV.U32 R16, RZ, RZ, R18 ;  /* 0x000000ffff108224 */ /* 0x000fe200078e0012 */
[----:B------:R-:W-:Y:S01]  /*14b0*/  LOP3.LUT R21, R141, 0xfffffff0, RZ, 0xc0, !PT ;  /* 0xfffffff08d157812 */ /* 0x000fe200078ec0ff */
[----:B------:R-:W-:Y:S01]  /*14c0*/  IMAD.SHL.U32 R18, R134, 0x8, RZ ;  /* 0x0000000886127824 */ /* 0x000fe200078e00ff */
[----:B------:R-:W-:Y:S01]  /*14d0*/  LOP3.LUT R19, R19, 0xc0, RZ, 0xc0, !PT ;  /* 0x000000c013137812 */ /* 0x000fe200078ec0ff */
[----:B------:R-:W-:Y:S01]  /*14e0*/  IMAD.IADD R25, R158, 0x1, -R25 ;  /* 0x000000019e197824 */ /* 0x000fe200078e0a19 */
[----:B------:R-:W-:Y:S01]  /*14f0*/  IADD3 R140, -R21, R62, RZ ;  /* 0x0000003e158c7210 */ /* 0x000fe20007ffe1ff */
[----:B------:R-:W-:Y:S01]  /*1500*/  IMAD.MOV.U32 R43, RZ, RZ, 0x10 ;  /* 0x00000010ff2b7424 */ /* 0x000fe200078e00ff */
[----:B------:R-:W-:Y:S01]  /*1510*/  LOP3.LUT R0, R19, 0x18, R18, 0xf8, !PT ;  /* 0x0000001813007812 */ /* 0x000fe200078ef812 */
[----:B------:R-:W-:Y:S01]  /*1520*/  IMAD R142, R142, 0x8, R25 ;  /* 0x000000088e8e7824 */ /* 0x000fe200078e0219 */
[----:B------:R-:W-:-:S02]  /*1530*/  SHF.R.U32.HI R19, RZ, 0x3, R19 ;  /* 0x00000003ff137819 */ /* 0x000fc40000011613 */
[----:B------:R-:W-:Y:S02]  /*1540*/  IADD3 R14, P0, R18, R6, RZ ;  /* 0x00000006120e7210 */ /* 0x000fe40007f1e0ff */
[----:B------:R-:W-:Y:S01]  /*1550*/  LOP3.LUT R19, R0, R19, RZ, 0x3c, !PT ;  /* 0x0000001300137212 */ /* 0x000fe200078e3cff */
[----:B------:R-:W-:Y:S01]  /*1560*/  IMAD R0, R2, c[0x0][0x1b8], RZ ;  /* 0x00006e0002007a24 */ /* 0x000fe200078e02ff */
[----:B------:R-:W-:Y:S02]  /*1570*/  SHF.R.S32.HI R159, RZ, 0x1f, R158 ;  /* 0x0000001fff9f7819 */ /* 0x000fe4000001149e */
[----:B------:R-:W-:Y:S01]  /*1580*/  LEA.HI R139, R140, R140, RZ, 0x1 ;  /* 0x0000008c8c8b7211 */ /* 0x000fe200078f08ff */
[----:B------:R-:W-:Y:S01]  /*1590*/  IMAD.U32 R142, R142, 0x20, R19 ;  /* 0x000000208e8e7824 */ /* 0x000fe200078e0013 */
[----:B------:R-:W-:Y:S01]  /*15a0*/  SHF.R.S32.HI R19, RZ, 0x1f, R18 ;  /* 0x0000001fff137819 */ /* 0x000fe20000011412 */
[----:B------:R-:W-:Y:S01]  /*15b0*/  IMAD.WIDE R22, R23, 0x40, R158 ;  /* 0x0000004017167825 */ /* 0x000fe200078e029e */
[----:B------:R-:W-:-:S02]  /*15c0*/  SHF.R.S32.HI R70, RZ, 0x7, R70 ;  /* 0x00000007ff467819 */ /* 0x000fc40000011446 */
[----:B------:R-:W-:Y:S01]  /*15d0*/  SHF.R.S32.HI R21, RZ, 0x1, R139 ;  /* 0x00000001ff157819 */ /* 0x000fe2000001148b */
[----:B------:R-:W-:Y:S01]  /*15e0*/  IMAD.X R15, R19, 0x1, R15, P0 ;  /* 0x00000001130f7824 */ /* 0x000fe200000e060f */
[----:B------:R-:W-:Y:S01]  /*15f0*/  IADD3 R152, P0, R158, R9, RZ ;  /* 0x000000099e987210 */ /* 0x000fe20007f1e0ff */
[C---:B------:R-:W-:Y:S01]  /*1600*/  IMAD R0, R3.reuse, c[0x0][0x1bc], R0 ;  /* 0x00006f0003007a24 */ /* 0x040fe200078e0200 */
[----:B------:R-:W-:Y:S01]  /*1610*/  SHF.R.S32.HI R6, RZ, 0x1f, R139 ;  /* 0x0000001fff067819 */ /* 0x000fe2000001148b */
[----:B------:R-:W-:Y:S01]  /*1620*/  IMAD.WIDE.U32 R14, R3, c[0x0][0x1b8], R14 ;  /* 0x00006e00030e7a25 */ /* 0x000fe200078e000e */
[----:B------:R-:W-:Y:S02]  /*1630*/  IADD3.X R5, R159, R5, RZ, P0, !PT ;  /* 0x000000059f057210 */ /* 0x000fe400007fe4ff */
[C---:B------:R-:W-:Y:S01]  /*1640*/  IADD3 R16, P1, R18.reuse, R16, RZ ;  /* 0x0000001012107210 */ /* 0x040fe20007f3e0ff */
[----:B------:R-:W-:Y:S01]  /*1650*/  IMAD.IADD R15, R15, 0x1, R0 ;  /* 0x000000010f0f7824 */ /* 0x000fe200078e0200 */
[----:B------:R-:W-:Y:S01]  /*1660*/  IADD3 R154, P0, R18, R154, RZ ;  /* 0x0000009a129a7210 */ /* 0x000fe20007f1e0ff */
[----:B------:R-:W-:Y:S01]  /*1670*/  IMAD R5, R5, c[0x0][0x1a0], RZ ;  /* 0x0000680005057a24 */ /* 0x000fe200078e02ff */
[----:B------:R-:W-:Y:S01]  /*1680*/  IMNMX R70, RZ, R70, !PT ;  /* 0x00000046ff467217 */ /* 0x000fe20007800200 */
[----:B------:R-:W-:Y:S01]  /*1690*/  IMAD.X R17, R19, 0x1, R17, P1 ;  /* 0x0000000113117824 */ /* 0x000fe200008e0611 */
[----:B------:R-:W-:Y:S01]  /*16a0*/  LEA.HI R8, R6, R21, RZ, 0x2 ;  /* 0x0000001506087211 */ /* 0x000fe200078f10ff */
[----:B------:R-:W-:Y:S01]  /*16b0*/  IMAD R6, R23, c[0x0][0x190], RZ ;  /* 0x0000640017067a24 */ /* 0x000fe200078e02ff */
[----:B------:R-:W-:Y:S01]  /*16c0*/  SHF.R.S32.HI R0, RZ, 0x1f, R156 ;  /* 0x0000001fff007819 */ /* 0x000fe2000001149c */
[----:B------:R-:W-:Y:S01]  /*16d0*/  IMAD.X R155, R19, 0x1, R13, P0 ;  /* 0x00000001139b7824 */ /* 0x000fe200000e060d */
[----:B------:R-:W-:Y:S01]  /*16e0*/  ISETP.GT.AND P0, PT, R57, R70, PT ;  /* 0x000000463900720c */ /* 0x000fe20003f04270 */
[----:B------:R-:W-:Y:S01]  /*16f0*/  IMAD R6, R22, c[0x0][0x194], R6 ;  /* 0x0000650016067a24 */ /* 0x000fe200078e0206 */
[----:B------:R-:W-:Y:S01]  /*1700*/  LOP3.LUT R8, R8, 0xfffffffc, RZ, 0xc0, !PT ;  /* 0xfffffffc08087812 */ /* 0x000fe200078ec0ff */
[----:B------:R-:W-:Y:S01]  /*1710*/  IMAD.WIDE.U32 R16, R22, c[0x0][0x190], R16 ;  /* 0x0000640016107a25 */ /* 0x000fe200078e0010 */
[----:B------:R-:W-:-:S02]  /*1720*/  SHF.R.S32.HI R133, RZ, 0x1, R136 ;  /* 0x00000001ff857819 */ /* 0x000fc40000011488 */
[----:B------:R-:W-:Y:S01]  /*1730*/  SHF.L.U32 R134, R134, 0x2, RZ ;  /* 0x0000000286867819 */ /* 0x000fe200000006ff */
[----:B------:R-:W-:Y:S01]  /*1740*/  IMAD.IADD R138, R21, 0x1, -R8 ;  /* 0x00000001158a7824 */ /* 0x000fe200078e0a08 */
[----:B------:R-:W-:Y:S01]  /*1750*/  LOP3.LUT R63, R63, 0xffffffe0, RZ, 0xc0, !PT ;  /* 0xffffffe03f3f7812 */ /* 0x000fe200078ec0ff */
[----:B------:R-:W-:Y:S01]  /*1760*/  IMAD R71, R0, c[0x0][0x1a8], RZ ;  /* 0x00006a0000477a24 */ /* 0x000fe200078e02ff */
[----:B------:R-:W-:Y:S01]  /*1770*/  MOV R95, 0x5 ;  /* 0x00000005005f7802 */ /* 0x000fe20000000f00 */
[----:B------:R-:W-:Y:S01]  /*1780*/  IMAD R135, R158, R133, R134 ;  /* 0x000000859e877224 */ /* 0x000fe200078e0286 */
[----:B------:R-:W-:Y:S01]  /*1790*/  LOP3.LUT P1, RZ, R138, 0x2, RZ, 0xc0, !PT ;  /* 0x000000028aff7812 */ /* 0x000fe2000782c0ff */
[----:B------:R-:W-:Y:S01]  /*17a0*/  IMAD.IADD R17, R17, 0x1, R6 ;  /* 0x0000000111117824 */ /* 0x000fe200078e0206 */
[C---:B------:R-:W-:Y:S01]  /*17b0*/  SHF.L.U64.HI R59, R164.reuse, R95, c[0x0][0x19c] ;  /* 0x00006700a43b7619 */ /* 0x040fe2000001025f */
[----:B------:R-:W-:Y:S01]  /*17c0*/  IMAD R9, R159, c[0x0][0x198], RZ ;  /* 0x000066009f097a24 */ /* 0x000fe200078e02ff */
[----:B------:R-:W-:Y:S01]  /*17d0*/  SHF.L.U32 R60, R164, 0x5, RZ ;  /* 0x00000005a43c7819 */ /* 0x000fe200000006ff */
[C---:B------:R-:W-:Y:S01]  /*17e0*/  IMAD R5, R152.reuse, c[0x0][0x1a4], R5 ;  /* 0x0000690098057a24 */ /* 0x040fe200078e0205 */
[----:B------:R-:W-:Y:S01]  /*17f0*/  SHF.L.U32 R137, R133, 0x5, RZ ;  /* 0x0000000585897819 */ /* 0x000fe200000006ff */
[----:B------:R-:W-:Y:S01]  /*1800*/  IMAD.WIDE.U32 R152, R152, c[0x0][0x1a0], R14 ;  /* 0x0000680098987a25 */ /* 0x000fe200078e000e */
[----:B------:R-:W-:-:S02]  /*1810*/  SHF.R.S32.HI R124, RZ, 0x1f, R135 ;  /* 0x0000001fff7c7819 */ /* 0x000fc40000011487 */
[----:B------:R-:W-:Y:S01]  /*1820*/  SEL R43, R43, 0xfffffff0, !P1 ;  /* 0xfffffff02b2b7807 */ /* 0x000fe20004800000 */
[----:B------:R-:W-:Y:S01]  /*1830*/  IMAD R71, R156, c[0x0][0x1ac], R71 ;  /* 0x00006b009c477a24 */ /* 0x000fe200078e0247 */
[----:B------:R-:W-:Y:S01]  /*1840*/  IADD3 R56, R153, R5, RZ ;  /* 0x0000000599387210 */ /* 0x000fe20007ffe0ff */
[----:B------:R-:W-:Y:S02]  /*1850*/  IMAD.MOV.U32 R0, RZ, RZ, c[0x0][0x1a0] ;  /* 0x00006800ff007624 */ /* 0x000fe400078e00ff */
        /* <DEDUP_REMOVED lines=17> */
[----:B------:R-:W-:Y:S01]  /*1970*/  IMAD.WIDE.U32 R14, R7, c[0x0][0x278], R18 ;  /* 0x00009e00070e7a25 */ /* 0x000fe200078e0012 */
[----:B------:R-:W-:Y:S01]  /*1980*/  IADD3 R85, P5, R60, R60, RZ ;  /* 0x0000003c3c557210 */ /* 0x000fe20007fbe0ff */
[----:B------:R-:W-:Y:S01]  /*1990*/  UMOV UR9, 0x40 ;  /* 0x0000004000097882 */ /* 0x000fe20000000000 */
[----:B------:R-:W-:Y:S01]  /*19a0*/  IADD3.X R5, R5, R159, ~R9, P1, P0 ;  /* 0x0000009f05057210 */ /* 0x000fe20000fe0c09 */
[----:B------:R-:W-:Y:S01]  /*19b0*/  IMAD R4, R7, c[0x0][0x27c], R4 ;  /* 0x00009f0007047a24 */ /* 0x000fe200078e0204 */
[----:B------:R-:W-:Y:S01]  /*19c0*/  IADD3 R81, P4, R85, 0x20, RZ ;  /* 0x0000002055517810 */ /* 0x000fe20007f9e0ff */
[C---:B------:R-:W-:Y:S01]  /*19d0*/  IMAD R6, R7.reuse, c[0x0][0x284], R6 ;  /* 0x0000a10007067a24 */ /* 0x040fe200078e0206 */
[----:B------:R-:W-:Y:S01]  /*19e0*/  ULDC.64 UR4, c[0x0][0x1a0] ;  /* 0x0000680000047ab9 */ /* 0x000fe20000000a00 */
[----:B------:R-:W-:Y:S01]  /*19f0*/  IMAD.WIDE.U32 R12, R7, c[0x0][0x280], R18 ;  /* 0x0000a000070c7a25 */ /* 0x000fe200078e0012 */
[----:B------:R-:W-:Y:S01]  /*1a00*/  UIMAD UR10, UR9, UR5, URZ ;  /* 0x00000005090a72a4 */ /* 0x000fe2000f8e023f */
[----:B------:R-:W-:Y:S01]  /*1a10*/  IADD3 R85, P3, R85, 0x40, RZ ;  /* 0x0000004055557810 */ /* 0x000fe20007f7e0ff */
[----:B------:R-:W-:Y:S01]  /*1a20*/  UMOV UR8, 0xc0 ;  /* 0x000000c000087882 */ /* 0x000fe20000000000 */
[----:B------:R-:W-:Y:S01]  /*1a30*/  IMAD R9, R5, c[0x0][0x290], RZ ;  /* 0x0000a40005097a24 */ /* 0x000fe200078e02ff */
[----:B------:R-:W-:Y:S01]  /*1a40*/  IADD3 R130, R137, 0x20, RZ ;  /* 0x0000002089827810 */ /* 0x000fe20007ffe0ff */
[----:B------:R-:W-:Y:S01]  /*1a50*/  IMAD.IADD R15, R15, 0x1, R4 ;  /* 0x000000010f0f7824 */ /* 0x000fe200078e0204 */
[----:B------:R-:W-:Y:S01]  /*1a60*/  IADD3 R129, R137, 0x40, RZ ;  /* 0x0000004089817810 */ /* 0x000fe20007ffe0ff */
[----:B------:R-:W-:Y:S01]  /*1a70*/  IMAD R5, R5, c[0x0][0x288], RZ ;  /* 0x0000a20005057a24 */ /* 0x000fe200078e02ff */
[----:B------:R-:W-:Y:S01]  /*1a80*/  UIMAD UR11, UR8, UR5, URZ ;  /* 0x00000005080b72a4 */ /* 0x000fe2000f8e023f */
[----:B------:R-:W-:Y:S01]  /*1a90*/  IMAD.IADD R13, R13, 0x1, R6 ;  /* 0x000000010d0d7824 */ /* 0x000fe200078e0206 */
[----:B------:R-:W-:Y:S01]  /*1aa0*/  SHF.L.U32 R69, R133, 0x6, RZ ;  /* 0x0000000685457819 */ /* 0x000fe200000006ff */
[C---:B------:R-:W-:Y:S01]  /*1ab0*/  IMAD R4, R8.reuse, c[0x0][0x28c], R5 ;  /* 0x0000a30008047a24 */ /* 0x040fe200078e0205 */
[----:B------:R-:W-:Y:S01]  /*1ac0*/  ULDC UR5, c[0x0][0x294] ;  /* 0x0000a50000057ab9 */ /* 0x000fe20000000800 */
[----:B------:R-:W-:Y:S01]  /*1ad0*/  IMAD.WIDE.U32 R14, R8, c[0x0][0x288], R14 ;  /* 0x0000a200080e7a25 */ /* 0x000fe200078e000e */
[----:B------:R-:W-:Y:S01]  /*1ae0*/  UIMAD UR5, UR8, UR5, URZ ;  /* 0x00000005080572a4 */ /* 0x000fe2000f8e023f */
[----:B------:R-:W-:Y:S01]  /*1af0*/  IADD3 R65, R158, 0x20, RZ ;  /* 0x000000209e417810 */ /* 0x000fe20007ffe0ff */
[----:B------:R-:W-:Y:S01]  /*1b00*/  UIMAD.WIDE.U32 UR12, UR8, UR4, URZ ;  /* 0x00000004080c72a5 */ /* 0x000fe2000f8e003f */
[----:B------:R-:W-:Y:S01]  /*1b10*/  IMAD R9, R8, c[0x0][0x294], R9 ;  /* 0x0000a50008097a24 */ /* 0x000fe200078e0209 */
[----:B------:R-:W-:Y:S01]  /*1b20*/  IADD3 R132, R158, 0x40, RZ ;  /* 0x000000409e847810 */ /* 0x000fe20007ffe0ff */
[----:B------:R-:W-:Y:S01]  /*1b30*/  IMAD.WIDE.U32 R12, R8, c[0x0][0x290], R12 ;  /* 0x0000a400080c7a25 */ /* 0x000fe200078e000c */
[----:B------:R-:W-:Y:S01]  /*1b40*/  IADD3 R131, R158, 0x60, RZ ;  /* 0x000000609e837810 */ /* 0x000fe20007ffe0ff */
[----:B------:R-:W-:Y:S01]  /*1b50*/  ULDC UR4, c[0x0][0x230] ;  /* 0x00008c0000047ab9 */ /* 0x000fe20000000800 */
[----:B------:R-:W-:Y:S01]  /*1b60*/  SHF.R.S32.HI R122, RZ, 0x1f, R137 ;  /* 0x0000001fff7a7819 */ /* 0x000fe20000011489 */
[----:B-----5:R-:W-:Y:S01]  /*1b70*/  IMAD.IADD R112, R11, 0x1, R112 ;  /* 0x000000010b707824 */ /* 0x020fe200078e0270 */
[----:B------:R-:W-:Y:S01]  /*1b80*/  SHF.R.S32.HI R68, RZ, 0x1f, R69 ;  /* 0x0000001fff447819 */ /* 0x000fe20000011445 */
[----:B------:R-:W-:Y:S01]  /*1b90*/  IMAD.IADD R11, R15, 0x1, R4 ;  /* 0x000000010f0b7824 */ /* 0x000fe200078e0204 */
[----:B------:R-:W-:Y:S01]  /*1ba0*/  IADD3 R15, R18, 0x20, RZ ;  /* 0x00000020120f7810 */ /* 0x000fe20007ffe0ff */
[----:B------:R-:W-:Y:S01]  /*1bb0*/  IMAD.IADD R9, R13, 0x1, R9 ;  /* 0x000000010d097824 */ /* 0x000fe200078e0209 */
[----:B------:R-:W-:Y:S01]  /*1bc0*/  SHF.R.S32.HI R121, RZ, 0x1f, R130 ;  /* 0x0000001fff797819 */ /* 0x000fe20000011482 */
[----:B------:R-:W-:Y:S01]  /*1bd0*/  IMAD.MOV.U32 R8, RZ, RZ, R12 ;  /* 0x000000ffff087224 */ /* 0x000fe200078e000c */
[----:B------:R-:W-:Y:S01]  /*1be0*/  SHF.R.S32.HI R120, RZ, 0x1f, R129 ;  /* 0x0000001fff787819 */ /* 0x000fe20000011481 */
[C---:B------:R-:W-:Y:S01]  /*1bf0*/  IMAD R6, R2.reuse, c[0x0][0x2a0], RZ ;  /* 0x0000a80002067a24 */ /* 0x040fe200078e02ff */
[----:B------:R-:W-:Y:S01]  /*1c00*/  UIADD3 UR11, UR13, UR11, URZ ;  /* 0x0000000b0d0b7290 */ /* 0x000fe2000fffe03f */
[----:B------:R-:W-:Y:S01]  /*1c10*/  IMAD R4, R2, c[0x0][0x298], RZ ;  /* 0x0000a60002047a24 */ /* 0x000fe200078e02ff */
[----:B------:R-:W-:Y:S01]  /*1c20*/  ULDC.U8 UR8, c[0x0][0x313] ;  /* 0x0000c4c000087ab9 */ /* 0x000fe20000000000 */
[----:B------:R-:W-:Y:S01]  /*1c30*/  IMAD.MOV.U32 R10, RZ, RZ, R14 ;  /* 0x000000ffff0a7224 */ /* 0x000fe200078e000e */
[----:B------:R-:W-:Y:S01]  /*1c40*/  IADD3 R14, R18, 0x40, RZ ;  /* 0x00000040120e7810 */ /* 0x000fe20007ffe0ff */
[----:B------:R-:W-:-:S04]  /*1c50*/  IMAD.WIDE.U32 R12, R0, 0x40, RZ ;  /* 0x00000040000c7825 */ /* 0x000fc800078e00ff */
        /* <DEDUP_REMOVED lines=16> */
[----:B------:R-:W-:Y:S01]  /*1d60*/  IMAD.X R86, R59, 0x1, R59, P5 ;  /* 0x000000013b567824 */ /* 0x000fe200028e063b */
[----:B------:R-:W-:Y:S01]  /*1d70*/  LEA R102, P1, R154, c[0x0][0x168], 0x1 ;  /* 0x00005a009a667a11 */ /* 0x000fe200078208ff */
[----:B------:R-:W-:Y:S01]  /*1d80*/  IMAD.SHL.U32 R75, R77, 0x20, RZ ;  /* 0x000000204d4b7824 */ /* 0x000fe200078e00ff */
[----:B------:R-:W-:Y:S01]  /*1d90*/  LEA R104, P0, R152, c[0x0][0x170], 0x1 ;  /* 0x00005c0098687a11 */ /* 0x000fe200078008ff */
[----:B------:R-:W-:Y:S01]  /*1da0*/  IMAD.X R82, RZ, RZ, R86, P4 ;  /* 0x000000ffff527224 */ /* 0x000fe200020e0656 */
[----:B------:R-:W-:Y:S01]  /*1db0*/  LEA.HI.X R103, R154, c[0x0][0x16c], R58, 0x1, P1 ;  /* 0x00005b009a677a11 */ /* 0x000fe200008f0c3a */
[----:B------:R-:W-:Y:S01]  /*1dc0*/  IMAD.MOV.U32 R162, RZ, RZ, c[0x0][0x290] ;  /* 0x0000a400ffa27624 */ /* 0x000fe200078e00ff */
[----:B------:R-:W-:Y:S01]  /*1dd0*/  LEA.HI.X R105, R152, c[0x0][0x174], R56, 0x1, P0 ;  /* 0x00005d0098697a11 */ /* 0x000fe200000f0c38 */
[----:B------:R-:W-:Y:S01]  /*1de0*/  IMAD.MOV.U32 R76, RZ, RZ, 0x6 ;  /* 0x00000006ff4c7424 */ /* 0x000fe200078e00ff */
[----:B------:R-:W-:Y:S01]  /*1df0*/  SHF.R.S32.HI R113, RZ, 0x1f, R112 ;  /* 0x0000001fff717819 */ /* 0x000fe20000011470 */
[----:B------:R-:W-:Y:S01]  /*1e00*/  IMAD.IADD R128, R137, 0x1, R130 ;  /* 0x0000000189807824 */ /* 0x000fe200078e0282 */
[-C--:B------:R-:W-:Y:S01]  /*1e10*/  IADD3 R44, P1, R135, R112.reuse, RZ ;  /* 0x00000070872c7210 */ /* 0x080fe20007f3e0ff */
[----:B------:R-:W-:Y:S01]  /*1e20*/  IMAD.IADD R127, R137, 0x1, R129 ;  /* 0x00000001897f7824 */ /* 0x000fe200078e0281 */
[----:B------:R-:W-:Y:S01]  /*1e30*/  IADD3 R112, P0, R134, R112, RZ ;  /* 0x0000007086707210 */ /* 0x000fe20007f1e0ff */
[----:B------:R-:W-:Y:S01]  /*1e40*/  IMAD.SHL.U32 R98, R162, 0x40, RZ ;  /* 0x00000040a2627824 */ /* 0x000fe200078e00ff */
[----:B------:R-:W-:Y:S01]  /*1e50*/  SHF.L.U64.HI R74, R77, R95, c[0x0][0x28c] ;  /* 0x0000a3004d4a7619 */ /* 0x000fe2000001025f */
[--C-:B------:R-:W-:Y:S01]  /*1e60*/  IMAD.X R3, R124, 0x1, R113.reuse, P1 ;  /* 0x000000017c037824 */ /* 0x100fe200008e0671 */
[----:B------:R-:W-:Y:S01]  /*1e70*/  IADD3 R84, P5, R75, R75, RZ ;  /* 0x0000004b4b547210 */ /* 0x000fe20007fbe0ff */
[----:B------:R-:W-:Y:S01]  /*1e80*/  IMAD.X R113, R123, 0x1, R113, P0 ;  /* 0x000000017b717824 */ /* 0x000fe200000e0671 */
[----:B------:R-:W-:Y:S01]  /*1e90*/  IADD3 R90, P4, R60, R81, RZ ;  /* 0x000000513c5a7210 */ /* 0x000fe20007f9e0ff */
[----:B------:R-:W-:Y:S01]  /*1ea0*/  IMAD.SHL.U32 R96, R162, 0x20, RZ ;  /* 0x00000020a2607824 */ /* 0x000fe200078e00ff */
[----:B------:R-:W-:Y:S01]  /*1eb0*/  IADD3.X R86, RZ, R86, RZ, P3, !PT ;  /* 0x00000056ff567210 */ /* 0x000fe20001ffe4ff */
[----:B------:R-:W-:Y:S01]  /*1ec0*/  IMAD.X R83, R74, 0x1, R74, P5 ;  /* 0x000000014a537824 */ /* 0x000fe200028e064a */
[C---:B------:R-:W-:Y:S01]  /*1ed0*/  SHF.L.U64.HI R113, R112.reuse, 0x1, R113 ;  /* 0x0000000170717819 */ /* 0x040fe20000010271 */
[----:B------:R-:W-:Y:S01]  /*1ee0*/  IMAD.SHL.U32 R112, R112, 0x2, RZ ;  /* 0x0000000270707824 */ /* 0x000fe200078e00ff */
[C---:B------:R-:W-:Y:S01]  /*1ef0*/  SHF.L.U64.HI R0, R44.reuse, 0x1, R3 ;  /* 0x000000012c007819 */ /* 0x040fe20000010203 */
[----:B------:R-:W-:Y:S01]  /*1f00*/  IMAD.SHL.U32 R44, R44, 0x2, RZ ;  /* 0x000000022c2c7824 */ /* 0x000fe200078e00ff */
[----:B------:R-:W-:Y:S01]  /*1f10*/  IADD3 R80, P1, R84, 0x20, RZ ;  /* 0x0000002054507810 */ /* 0x000fe20007f3e0ff */
[----:B------:R-:W-:Y:S01]  /*1f20*/  IMAD.WIDE.U32 R164, R164, 0x40, RZ ;  /* 0x00000040a4a47825 */ /* 0x000fe200078e00ff */
[----:B------:R-:W-:-:S02]  /*1f30*/  IADD3.X R89, R59, R82, RZ, P4, !PT ;  /* 0x000000523b597210 */ /* 0x000fc400027fe4ff */
[----:B------:R-:W-:Y:S01]  /*1f40*/  IADD3 R94, P3, R60, R85, RZ ;  /* 0x000000553c5e7210 */ /* 0x000fe20007f7e0ff */
[----:B------:R-:W-:Y:S01]  /*1f50*/  IMAD.X R79, RZ, RZ, R83, P1 ;  /* 0x000000ffff4f7224 */ /* 0x000fe200008e0653 */
[----:B------:R-:W-:Y:S01]  /*1f60*/  IADD3 R84, P0, R84, 0x40, RZ ;  /* 0x0000004054547810 */ /* 0x000fe20007f1e0ff */
[----:B------:R-:W-:Y:S01]  /*1f70*/  IMAD R67, R133, 0x60, RZ ;  /* 0x0000006085437824 */ /* 0x000fe200078e02ff */
[----:B------:R-:W-:Y:S01]  /*1f80*/  IADD3 R110, P4, R112, c[0x0][0x2b0], RZ ;  /* 0x0000ac00706e7a10 */ /* 0x000fe20007f9e0ff */
[C---:B------:R-:W-:Y:S01]  /*1f90*/  IMAD.IADD R126, R137.reuse, 0x1, R128 ;  /* 0x00000001897e7824 */ /* 0x040fe200078e0280 */
[C---:B------:R-:W-:Y:S01]  /*1fa0*/  SHF.L.U64.HI R95, R162.reuse, R95, c[0x0][0x294] ;  /* 0x0000a500a25f7619 */ /* 0x040fe2000001025f */
[----:B------:R-:W-:Y:S01]  /*1fb0*/  IMAD.IADD R125, R137, 0x1, R127 ;  /* 0x00000001897d7824 */ /* 0x000fe200078e027f */
[C---:B------:R-:W-:Y:S01]  /*1fc0*/  SHF.L.U64.HI R97, R162.reuse, R76, c[0x0][0x294] ;  /* 0x0000a500a2617619 */ /* 0x040fe2000001024c */
[----:B------:R-:W-:Y:S01]  /*1fd0*/  IMAD.WIDE.U32 R162, R162, 0xc0, RZ ;  /* 0x000000c0a2a27825 */ /* 0x000fe200078e00ff */
[----:B------:R-:W-:-:S02]  /*1fe0*/  IADD3.X R111, R113, c[0x0][0x2b4], RZ, P4, !PT ;  /* 0x0000ad00716f7a10 */ /* 0x000fc400027fe4ff */
[----:B------:R-:W-:Y:S01]  /*1ff0*/  IADD3 R20, P1, R44, c[0x0][0x2b0], RZ ;  /* 0x0000ac002c147a10 */ /* 0x000fe20007f3e0ff */
[----:B------:R-:W-:Y:S01]  /*2000*/  IMAD.X R93, R59, 0x1, R86, P3 ;  /* 0x000000013b5d7824 */ /* 0x000fe200018e0656 */
[-C--:B------:R-:W-:Y:S01]  /*2010*/  IADD3 R88, P5, R80, R75.reuse, RZ ;  /* 0x0000004b50587210 */ /* 0x080fe20007fbe0ff */
[----:B------:R-:W-:Y:S01]  /*2020*/  IMAD.X R83, RZ, RZ, R83, P0 ;  /* 0x000000ffff537224 */ /* 0x000fe200000e0653 */
[----:B------:R-:W-:Y:S01]  /*2030*/  IADD3 R92, P4, R84, R75, RZ ;  /* 0x0000004b545c7210 */ /* 0x000fe20007f9e0ff */
[----:B------:R-:W-:Y:S01]  /*2040*/  IMAD.MOV.U32 R72, RZ, RZ, c[0x0][0x290] ;  /* 0x0000a400ff487624 */ /* 0x000fe200078e00ff */
[----:B------:R-:W-:Y:S01]  /*2050*/  IADD3 R112, P3, R112, c[0x0][0x2a8], RZ ;  /* 0x0000aa0070707a10 */ /* 0x000fe20007f7e0ff */
[----:B------:R-:W-:Y:S01]  /*2060*/  IMAD.SHL.U32 R100, R12, 0x2, RZ ;  /* 0x000000020c647824 */ /* 0x000fe200078e00ff */
[----:B------:R-:W-:Y:S01]  /*2070*/  IADD3 R44, P0, R44, c[0x0][0x2a8], RZ ;  /* 0x0000aa002c2c7a10 */ /* 0x000fe20007f1e0ff */
[----:B------:R-:W-:Y:S01]  /*2080*/  IMAD.MOV.U32 R13, RZ, RZ, R57 ;  /* 0x000000ffff0d7224 */ /* 0x000fe200078e0039 */
[C---:B------:R-:W-:Y:S01]  /*2090*/  SHF.L.U64.HI R76, R77.reuse, R76, c[0x0][0x28c] ;  /* 0x0000a3004d4c7619 */ /* 0x040fe2000001024c */
[----:B------:R-:W-:Y:S01]  /*20a0*/  IMAD.SHL.U32 R77, R77, 0x40, RZ ;  /* 0x000000404d4d7824 */ /* 0x000fe200078e00ff */
[C---:B------:R-:W-:Y:S01]  /*20b0*/  SHF.L.U64.HI R97, R98.reuse, 0x1, R97 ;  /* 0x0000000162617819 */ /* 0x040fe20000010261 */
[----:B------:R-:W-:Y:S01]  /*20c0*/  IMAD.SHL.U32 R98, R98, 0x2, RZ ;  /* 0x0000000262627824 */ /* 0x000fe200078e00ff */
[C---:B------:R-:W-:Y:S01]  /*20d0*/  SHF.L.U64.HI R95, R96.reuse, 0x1, R95 ;  /* 0x00000001605f7819 */ /* 0x040fe2000001025f */
        /* <DEDUP_REMOVED lines=8> */
[----:B------:R-:W-:Y:S02]  /*2160*/  IADD3 R101, R163, UR5, RZ ;  /* 0x00000005a3657c10 */ /* 0x000fe4000fffe0ff */
[----:B------:R-:W-:Y:S02]  /*2170*/  SHF.R.S32.HI R117, RZ, 0x1f, R126 ;  /* 0x0000001fff757819 */ /* 0x000fe4000001147e */
[----:B------:R-:W-:Y:S02]  /*2180*/  SHF.R.S32.HI R116, RZ, 0x1f, R125 ;  /* 0x0000001fff747819 */ /* 0x000fe4000001147d */
[----:B------:R-:W-:Y:S02]  /*2190*/  IADD3.X R113, R113, c[0x0][0x2ac], RZ, P3, !PT ;  /* 0x0000ab0071717a10 */ /* 0x000fe40001ffe4ff */
[C---:B------:R-:W-:Y:S02]  /*21a0*/  IADD3.X R21, R0.reuse, c[0x0][0x2b4], RZ, P1, !PT ;  /* 0x0000ad0000157a10 */ /* 0x040fe40000ffe4ff */
[----:B------:R-:W-:-:S02]  /*21b0*/  IADD3.X R45, R0, c[0x0][0x2ac], RZ, P0, !PT ;  /* 0x0000ab00002d7a10 */ /* 0x000fc400007fe4ff */
.L_x_2096:
[----:B------:R-:W-:Y:S01]  /*21c0*/  IMAD.SHL.U32 R17, R13, 0x80, RZ ;  /* 0x000000800d117824 */ /* 0x000fe200078e00ff */
[----:B------:R-:W-:Y:S04]  /*21d0*/  ISETP.NE.AND P6, PT, RZ, UR4, PT ;  /* 0x00000004ff007c0c */ /* 0x000fe8000bfc5270 */
[----:B------:R-:W-:Y:S05]  /*21e0*/  IADD3 R16, R17, -0x80, RZ ;  /* 0xffffff8011107810 */ /* 0x000fea0007ffe0ff */
[--C-:B------:R-:W-:Y:S02]  /*21f0*/  IMAD.IADD R2, R61, 0x1, -R16.reuse ;  /* 0x000000013d027824 */ /* 0x100fe400078e0a10 */
[----:B------:R-:W-:Y:S03]  /*2200*/  IMAD.IADD R0, R73, 0x1, -R16 ;  /* 0x0000000149007824 */ /* 0x000fe600078e0a10 */
[CC--:B------:R-:W-:Y:S02]  /*2210*/  ISETP.GE.AND P1, PT, R158.reuse, R2.reuse, PT ;  /* 0x000000029e00720c */ /* 0x0c0fe40003f26270 */
[C---:B------:R-:W-:Y:S02]  /*2220*/  ISETP.GE.AND P5, PT, R65.reuse, R2, PT ;  /* 0x000000024100720c */ /* 0x040fe40003fa6270 */
[-C--:B------:R-:W-:Y:S02]  /*2230*/  ISETP.GE.AND P1, PT, R158, R0.reuse, !P1 ;  /* 0x000000009e00720c */ /* 0x080fe40004f26270 */
[----:B------:R-:W-:Y:S02]  /*2240*/  ISETP.GE.AND P5, PT, R65, R0, !P5 ;  /* 0x000000004100720c */ /* 0x000fe40006fa6270 */
[CC--:B------:R-:W-:Y:S02]  /*2250*/  ISETP.GE.AND P4, PT, R132.reuse, R2.reuse, PT ;  /* 0x000000028400720c */ /* 0x0c0fe40003f86270 */
[C---:B------:R-:W-:Y:S02]  /*2260*/  ISETP.GE.AND P3, PT, R131.reuse, R2, PT ;  /* 0x000000028300720c */ /* 0x040fe40003f66270 */
[-C--:B------:R-:W-:Y:S02]  /*2270*/  ISETP.GE.AND P4, PT, R132, R0.reuse, !P4 ;  /* 0x000000008400720c */ /* 0x080fe40006786270 */
[----:B------:R-:W-:Y:S03]  /*2280*/  ISETP.GE.AND P3, PT, R131, R0, !P3 ;  /* 0x000000008300720c */ /* 0x000fe60005f66270 */
[----:B----4-:R-:W2:Y:S02]  /*2290*/  @P1 LDG.E.128 R24, [R106.64] ;  /* 0x000000066a181981 */ /* 0x010ea4000c1e1d00 */
        /* <DEDUP_REMOVED lines=10> */
[----:B--2---:R-:W-:Y:S04]  /*2340*/  @P1 STG.E.128 [R104.64], R24 ;  /* 0x0000001868001986 */ /* 0x004fe8000c101d06 */
[----:B------:R-:W2:Y:S04]  /*2350*/  @P1 LDG.E.128 R4, [R106.64+0x40] ;  /* 0x000040066a041981 */ /* 0x000ea8000c1e1d00 */
[----:B--2---:R1:W-:Y:S04]  /*2360*/  @P1 STG.E.128 [R104.64+0x40], R4 ;  /* 0x0000400468001986 */ /* 0x0043e8000c101d06 */
[----:B------:R-:W2:Y:S04]  /*2370*/  @P1 LDG.E.128 R8, [R106.64+0x80] ;  /* 0x000080066a081981 */ /* 0x000ea8000c1e1d00 */
[----:B--2---:R2:W-:Y:S04]  /*2380*/  @P1 STG.E.128 [R104.64+0x80], R8 ;  /* 0x0000800868001986 */ /* 0x0045e8000c101d06 */
[----:B------:R-:W3:Y:S04]  /*2390*/  @P5 LDG.E.128 R28, [R22.64] ;  /* 0x00000006161c5981 */ /* 0x000ee8000c1e1d00 */
[----:B---3--:R-:W-:Y:S04]  /*23a0*/  @P5 STG.E.128 [R32.64], R28 ;  /* 0x0000001c20005986 */ /* 0x008fe8000c101d06 */
[----:B-1----:R-:W3:Y:S04]  /*23b0*/  @P5 LDG.E.128 R4, [R22.64+0x40] ;  /* 0x0000400616045981 */ /* 0x002ee8000c1e1d00 */
[----:B---3--:R1:W-:Y:S04]  /*23c0*/  @P5 STG.E.128 [R32.64+0x40], R4 ;  /* 0x0000400420005986 */ /* 0x0083e8000c101d06 */
[----:B------:R3:W4:Y:S02]  /*23d0*/  @P5 LDG.E.128 R24, [R22.64+0x80] ;  /* 0x0000800616185981 */ /* 0x000724000c1e1d00 */
[----:B---3--:R-:W-:Y:S04]  /*23e0*/  @P3 IADD3 R22, P0, R104, UR12, RZ ;  /* 0x0000000c68163c10 */ /* 0x008fe8000ff1e0ff */
[----:B------:R-:W-:Y:S02]  /*23f0*/  @P3 IADD3.X R23, R105, UR11, RZ, P0, !PT ;  /* 0x0000000b69173c10 */ /* 0x000fe400087fe4ff */
[C---:B------:R-:W-:Y:S04]  /*2400*/  LEA R106, P0, R72.reuse, R106, 0x1 ;  /* 0x0000006a486a7211 */ /* 0x040fe800078008ff */
[----:B------:R-:W-:Y:S01]  /*2410*/  LEA.HI.X.SX32 R107, R72, R107, 0x1, P0 ;  /* 0x0000006b486b7211 */ /* 0x000fe200000f0eff */
[----:B----4-:R3:W-:Y:S04]  /*2420*/  @P5 STG.E.128 [R32.64+0x80], R24 ;  /* 0x0000801820005986 */ /* 0x0107e8000c101d06 */
        /* <DEDUP_REMOVED lines=165> */
.L_x_2054:
[----:B------:R-:W-:Y:S05]  /*2e80*/  BSYNC B0 ;  /* 0x0000000000007941 */ /* 0x000fea0003800000 */
.L_x_2053:
        /* <DEDUP_REMOVED lines=159> */
.L_x_2056:
[----:B------:R-:W-:Y:S05]  /*3880*/  BSYNC B0 ;  /* 0x0000000000007941 */ /* 0x000fea0003800000 */
.L_x_2055:
        /* <DEDUP_REMOVED lines=167> */
.L_x_2058:
[----:B------:R-:W-:Y:S05]  /*4300*/  BSYNC B0 ;  /* 0x0000000000007941 */ /* 0x000fea0003800000 */
.L_x_2057:
        /* <DEDUP_REMOVED lines=170> */
.L_x_2060:
[----:B------:R-:W-:Y:S05]  /*4db0*/  BSYNC B0 ;  /* 0x0000000000007941 */ /* 0x000fea0003800000 */
.L_x_2059:
        /* <DEDUP_REMOVED lines=8> */
.L_x_2052:
        /* <DEDUP_REMOVED lines=91> */
.L_x_2065:
[----:B------:R-:W-:Y:S05]  /*53f0*/  BSYNC B0 ;  /* 0x0000000000007941 */ /* 0x000fea0003800000 */
.L_x_2064:
        /* <DEDUP_REMOVED lines=21> */
[----:B------:R-:W-:Y:S02]  /*5550*/  @P6 IADD3 R145, RZ, -UR5, RZ ;  /* 0x80000005ff916c10 */ /* 0x000fe4000fffe0ff */
[C---:B------:R-:W-:Y:S02]  /*5560*/  LEA R22, P1, R146.reuse, R166, 0x1 ;  /* 0x000000a692167211 */ /* 0x040fe400078208ff */
[----:B------:R-:W-:Y:S02]  /*5570*/  LEA.HI.X.SX32 R49, R149, R113, 0x1, P0 ;  /* 0x0000007195317211 */ /* 0x000fe400000f0eff */
[C---:B------:R-:W-:Y:S02]  /*5580*/  LEA R168, P0, R145.reuse, R110, 0x1 ;  /* 0x0000006e91a87211 */ /* 0x040fe400078008ff */
[----:B------:R-:W-:Y:S02]  /*5590*/  LEA.HI.X.SX32 R23, R146, R167, 0x1, P1 ;  /* 0x000000a792177211 */ /* 0x000fe400008f0eff */
[----:B------:R-:W-:Y:S01]  /*55a0*/  LEA.HI.X.SX32 R169, R145, R111, 0x1, P0 ;  /* 0x0000006f91a97211 */ /* 0x000fe200000f0eff */
[----:B------:R-:W3:Y:S08]  /*55b0*/  LDG.E.128 R48, [R48.64+0x40] ;  /* 0x0000400630307981 */ /* 0x000ef0000c1e1d00 */
[----:B------:R-:W4:Y:S08]  /*55c0*/  LDG.E.128 R24, [R22.64] ;  /* 0x0000000616187981 */ /* 0x000f30000c1e1d00 */
[----:B--2---:R-:W2:Y:S01]  /*55d0*/  LDG.E.128 R168, [R168.64+0x40] ;  /* 0x00004006a8a87981 */ /* 0x004ea2000c1e1d00 */
[--C-:B---3--:R-:W-:Y:S02]  /*55e0*/  HADD2.F32 R33, -RZ, R48.reuse.H0_H0 ;  /* 0x20000030ff217230 */ /* 0x108fe40000004100 */
[----:B------:R-:W-:Y:S02]  /*55f0*/  HADD2.F32 R34, -RZ, R48.H1_H1 ;  /* 0x30000030ff227230 */ /* 0x000fe40000004100 */
[--C-:B------:R-:W-:Y:S02]  /*5600*/  HADD2.F32 R37, -RZ, R49.reuse.H0_H0 ;  /* 0x20000031ff257230 */ /* 0x100fe40000004100 */
[----:B------:R-:W-:Y:S02]  /*5610*/  HADD2.F32 R38, -RZ, R49.H1_H1 ;  /* 0x30000031ff267230 */ /* 0x000fe40000004100 */
[--C-:B------:R-:W-:Y:S01]  /*5620*/  HADD2.F32 R39, -RZ, R50.reuse.H0_H0 ;  /* 0x20000032ff277230 */ /* 0x100fe20000004100 */
[----:B----4-:R-:W-:Y:S01]  /*5630*/  MOV R10, R24 ;  /* 0x00000018000a7202 */ /* 0x010fe20000000f00 */
        /* <DEDUP_REMOVED lines=55> */
.L_x_2067:
[----:B------:R-:W-:Y:S05]  /*59b0*/  BSYNC B0 ;  /* 0x0000000000007941 */ /* 0x000fea0003800000 */
.L_x_2066:
        /* <DEDUP_REMOVED lines=27> */
[----:B------:R-:W4:Y:S08]  /*5b70*/  LDG.E.128 R48, [R48.64+0x80] ;  /* 0x0000800630307981 */ /* 0x000f30000c1e1d00 */
[----:B--2---:R-:W2:Y:S08]  /*5b80*/  LDG.E.128 R24, [R22.64] ;  /* 0x0000000616187981 */ /* 0x004eb0000c1e1d00 */
[----:B---3--:R-:W3:Y:S01]  /*5b90*/  LDG.E.128 R168, [R168.64+0x80] ;  /* 0x00008006a8a87981 */ /* 0x008ee2000c1e1d00 */
[--C-:B----4-:R-:W-:Y:S02]  /*5ba0*/  HADD2.F32 R33, -RZ, R48.reuse.H0_H0 ;  /* 0x20000030ff217230 */ /* 0x110fe40000004100 */
[----:B------:R-:W-:Y:S02]  /*5bb0*/  HADD2.F32 R34, -RZ, R48.H1_H1 ;  /* 0x30000030ff227230 */ /* 0x000fe40000004100 */
[--C-:B------:R-:W-:Y:S02]  /*5bc0*/  HADD2.F32 R37, -RZ, R49.reuse.H0_H0 ;  /* 0x20000031ff257230 */ /* 0x100fe40000004100 */
[----:B------:R-:W-:Y:S02]  /*5bd0*/  HADD2.F32 R38, -RZ, R49.H1_H1 ;  /* 0x30000031ff267230 */ /* 0x000fe40000004100 */
[--C-:B------:R-:W-:Y:S01]  /*5be0*/  HADD2.F32 R39, -RZ, R50.reuse.H0_H0 ;  /* 0x20000032ff277230 */ /* 0x100fe20000004100 */
[----:B--2---:R-:W-:Y:S01]  /*5bf0*/  MOV R10, R24 ;  /* 0x00000018000a7202 */ /* 0x004fe20000000f00 */
        /* <DEDUP_REMOVED lines=55> */
.L_x_2069:
[----:B------:R-:W-:Y:S05]  /*5f70*/  BSYNC B0 ;  /* 0x0000000000007941 */ /* 0x000fea0003800000 */
.L_x_2068:
[----:B-----5:R1:W-:Y:S02]  /*5f80*/  STG.E.128 [R102.64+0x80], R52 ;  /* 0x0000803466007986 */ /* 0x0203e4000c101d06 */
.L_x_2063:
[----:B------:R-:W-:Y:S05]  /*5f90*/  BSYNC B1 ;  /* 0x0000000000017941 */ /* 0x000fea0003800000 */
.L_x_2062:
        /* <DEDUP_REMOVED lines=10> */
[----:B----4-:R-:W-:Y:S01]  /*6040*/  HADD2.F32 R36, -RZ, R53.H0_H0 ;  /* 0x20000035ff247230 */ /* 0x010fe20000004100 */
[----:B------:R-:W-:Y:S02]  /*6050*/  MOV R146, RZ ;  /* 0x000000ff00927202 */ /* 0x000fe40000000f00 */
        /* <DEDUP_REMOVED lines=10> */
[C---:B------:R-:W-:Y:S02]  /*6100*/  LEA R168, P0, R145.reuse, R110, 0x1 ;  /* 0x0000006e91a87211 */ /* 0x040fe400078008ff */
[----:B------:R-:W-:Y:S01]  /*6110*/  LEA.HI.X.SX32 R146, R146, R122, 0x1, P5 ;  /* 0x0000007a92927211 */ /* 0x000fe200028f0eff */
[----:B------:R-:W4:Y:S03]  /*6120*/  LDG.E.128 R28, [R10.64] ;  /* 0x000000060a1c7981 */ /* 0x000f26000c1e1d00 */
[----:B------:R-:W-:Y:S02]  /*6130*/  LEA.HI.X R169, R145, R111, R146, 0x1, P0 ;  /* 0x0000006f91a97211 */ /* 0x000fe400000f0c92 */
[----:B------:R-:W-:Y:S02]  /*6140*/  MOV R146, RZ ;  /* 0x000000ff00927202 */ /* 0x000fe40000000f00 */
[----:B------:R-:W-:Y:S02]  /*6150*/  @P1 IADD3 R146, RZ, -UR5, RZ ;  /* 0x80000005ff921c10 */ /* 0x000fe4000fffe0ff */
[----:B--2---:R-:W2:Y:S02]  /*6160*/  LDG.E.128 R168, [R168.64] ;  /* 0x00000006a8a87981 */ /* 0x004ea4000c1e1d00 */
        /* <DEDUP_REMOVED lines=22> */
[----:B------:R-:W-:Y:S01]  /*62d0*/  HADD2.F32 R23, -RZ, R23.H1_H1 ;  /* 0x30000017ff177230 */ /* 0x000fe20000004100 */
[----:B------:R-:W-:Y:S01]  /*62e0*/  @!P1 FADD.FTZ R12, -R12, -RZ ;  /* 0x800000ff0c0c9221 */ /* 0x000fe20000010100 */
[----:B---3--:R-:W-:Y:S01]  /*62f0*/  HADD2.F32 R32, -RZ, R48.H0_H0 ;  /* 0x20000030ff207230 */ /* 0x008fe20000004100 */
        /* <DEDUP_REMOVED lines=42> */
.L_x_2073:
[----:B------:R-:W-:Y:S05]  /*65a0*/  BSYNC B0 ;  /* 0x0000000000007941 */ /* 0x000fea0003800000 */
.L_x_2072:
        /* <DEDUP_REMOVED lines=97> */
.L_x_2075:
[----:B------:R-:W-:Y:S05]  /*6bc0*/  BSYNC B0 ;  /* 0x0000000000007941 */ /* 0x000fea0003800000 */
.L_x_2074:
        /* <DEDUP_REMOVED lines=99> */
.L_x_2077:
[----:B------:R-:W-:Y:S05]  /*7200*/  BSYNC B0 ;  /* 0x0000000000007941 */ /* 0x000fea0003800000 */
.L_x_2076:
[----:B-----5:R4:W-:Y:S02]  /*7210*/  STG.E.128 [R166.64+0x80], R4 ;  /* 0x00008004a6007986 */ /* 0x0209e4000c101d06 */
.L_x_2071:
[----:B------:R-:W-:Y:S05]  /*7220*/  BSYNC B1 ;  /* 0x0000000000017941 */ /* 0x000fea0003800000 */
.L_x_2070:
        /* <DEDUP_REMOVED lines=99> */
.L_x_2081:
[----:B------:R-:W-:Y:S05]  /*7860*/  BSYNC B0 ;  /* 0x0000000000007941 */ /* 0x000fea0003800000 */
.L_x_2080:
        /* <DEDUP_REMOVED lines=99> */
.L_x_2083:
[----:B------:R-:W-:Y:S05]  /*7ea0*/  BSYNC B0 ;  /* 0x0000000000007941 */ /* 0x000fea0003800000 */
.L_x_2082:
        /* <DEDUP_REMOVED lines=100> */
.L_x_2085:
[----:B------:R-:W-:Y:S05]  /*84f0*/  BSYNC B0 ;  /* 0x0000000000007941 */ /* 0x000fea0003800000 */
.L_x_2084:
[C---:B----4-:R-:W-:Y:S04]  /*8500*/  LEA R2, P0, R85.reuse, R102, 0x1 ;  /* 0x0000006655027211 */ /* 0x050fe800078008ff */
[----:B------:R-:W-:Y:S05]  /*8510*/  LEA.HI.X R3, R85, R103, R86, 0x1, P0 ;  /* 0x0000006755037211 */ /* 0x000fea00000f0c56 */
[----:B-----5:R4:W-:Y:S04]  /*8520*/  STG.E.128 [R2.64], R8 ;  /* 0x0000000802007986 */ /* 0x0209e8000c101d06 */
.L_x_2079:
[----:B------:R-:W-:Y:S05]  /*8530*/  BSYNC B1 ;  /* 0x0000000000017941 */ /* 0x000fea0003800000 */
.L_x_2078:
        /* <DEDUP_REMOVED lines=101> */
.L_x_2089:
[----:B------:R-:W-:Y:S05]  /*8b90*/  BSYNC B0 ;  /* 0x0000000000007941 */ /* 0x000fea0003800000 */
.L_x_2088:
        /* <DEDUP_REMOVED lines=100> */
.L_x_2091:
[----:B------:R-:W-:Y:S05]  /*91e0*/  BSYNC B0 ;  /* 0x0000000000007941 */ /* 0x000fea0003800000 */
.L_x_2090:
        /* <DEDUP_REMOVED lines=100> */
.L_x_2093:
[----:B------:R-:W-:Y:S05]  /*9830*/  BSYNC B0 ;  /* 0x0000000000007941 */ /* 0x000fea0003800000 */
.L_x_2092:
[C---:B----4-:R-:W-:Y:S04]  /*9840*/  LEA R2, P0, R94.reuse, R102, 0x1 ;  /* 0x000000665e027211 */ /* 0x050fe800078008ff */
[----:B------:R-:W-:Y:S05]  /*9850*/  LEA.HI.X R3, R94, R103, R93, 0x1, P0 ;  /* 0x000000675e037211 */ /* 0x000fea00000f0c5d */
[----:B-----5:R4:W-:Y:S04]  /*9860*/  STG.E.128 [R2.64], R8 ;  /* 0x0000000802007986 */ /* 0x0209e8000c101d06 */
.L_x_2087:
[----:B------:R-:W-:Y:S05]  /*9870*/  BSYNC B1 ;  /* 0x0000000000017941 */ /* 0x000fea0003800000 */
.L_x_2086:
        /* <DEDUP_REMOVED lines=8> */
.L_x_2051:
        /* <DEDUP_REMOVED lines=40> */
.L_x_2061:
        /* <DEDUP_REMOVED lines=80> */
.L_x_2094:
        /* <DEDUP_REMOVED lines=8> */
.L_x_2095:
[----:B------:R-:W-:Y:S04]  /*a100*/  IADD3 R13, R13, -0x1, RZ ;  /* 0xffffffff0d0d7810 */ /* 0x000fe80007ffe0ff */
[----:B------:R-:W-:Y:S11]  /*a110*/  ISETP.GT.AND P0, PT, R13, R70, PT ;  /* 0x000000460d00720c */ /* 0x000ff60003f04270 */
[----:B------:R-:W-:Y:S02]  /*a120*/  @!UPT UIADD3 URZ, URZ, URZ, URZ ;  /* 0x0000003f3f3ff290 */ /* 0x000fe4000fffe03f */
[----:B------:R-:W-:-:S05]  /*a130*/  @P0 BRA `(.L_x_2096) ;  /* 0xffff808000000947 */ /* 0x000fca000383ffff */
.L_x_2050:
        /* <DEDUP_REMOVED lines=13> */
[C---:B----4-:R-:W-:Y:S01]  /*a210*/  LEA R24, P1, R156.reuse, c[0x0][0x160], 0x1 ;  /* 0x000058009c187a11 */ /* 0x050fe200078208ff */
        /* <DEDUP_REMOVED lines=71> */
.L_x_2103:
[----:B------:R-:W-:Y:S05]  /*a690*/  BSYNC B0 ;  /* 0x0000000000007941 */ /* 0x000fea0003800000 */
.L_x_2102:
[----:B-----5:R2:W5:Y:S01]  /*a6a0*/  LDG.E.128 R8, [R24.64+0x40] ;  /* 0x0000400618087981 */ /* 0x020562000c1e1d00 */
[----:B------:R-:W-:Y:S01]  /*a6b0*/  IADD3 R0, R18, 0x20, RZ ;  /* 0x0000002012007810 */ /* 0x000fe20007ffe0ff */
[----:B------:R-:W-:Y:S02]  /*a6c0*/  BSSY B0, `(.L_x_2104) ;  /* 0x000002b000007945 */ /* 0x000fe40003800000 */
[----:B------:R2:W-:Y:S01]  /*a6d0*/  STS.128 [R149], R12 ;  /* 0x0000000c95007388 */ /* 0x0005e20000000c00 */
[----:B------:R-:W-:-:S13]  /*a6e0*/  ISETP.GE.AND P0, PT, R0, c[0x0][0x230], PT ;  /* 0x00008c0000007a0c */ /* 0x000fda0003f06270 */
[----:B------:R-:W-:Y:S05]  /*a6f0*/  @P0 BRA `(.L_x_2105) ;  /* 0x0000027000000947 */ /* 0x000fea0003800000 */
[----:B------:R-:W3:Y:S04]  /*a700*/  LDG.E.64 R4, [R28.64+0x20] ;  /* 0x000020061c047981 */ /* 0x000ee8000c1e1b00 */
[----:B------:R-:W4:Y:S01]  /*a710*/  LDG.E.64 R6, [R22.64+0x20] ;  /* 0x0000200616067981 */ /* 0x000f22000c1e1b00 */
[--C-:B-----5:R-:W-:Y:S01]  /*a720*/  HADD2.F32 R27, -RZ, R9.reuse.H0_H0 ;  /* 0x20000009ff1b7230 */ /* 0x120fe20000004100 */
        /* <DEDUP_REMOVED lines=36> */
.L_x_2105:
[----:B------:R-:W-:Y:S05]  /*a970*/  BSYNC B0 ;  /* 0x0000000000007941 */ /* 0x000fea0003800000 */
.L_x_2104:
[----:B-12---:R-:W5:Y:S01]  /*a980*/  LDG.E.128 R24, [R24.64+0x80] ;  /* 0x0000800618187981 */ /* 0x006f62000c1e1d00 */
[----:B------:R-:W-:Y:S01]  /*a990*/  IADD3 R0, R18, 0x40, RZ ;  /* 0x0000004012007810 */ /* 0x000fe20007ffe0ff */
[----:B------:R-:W-:Y:S02]  /*a9a0*/  BSSY B0, `(.L_x_2106) ;  /* 0x000002a000007945 */ /* 0x000fe40003800000 */
[----:B-----5:R1:W-:Y:S01]  /*a9b0*/  STS.128 [R149+0x1000], R8 ;  /* 0x0010000895007388 */ /* 0x0203e20000000c00 */
[----:B------:R-:W-:-:S13]  /*a9c0*/  ISETP.GE.AND P0, PT, R0, c[0x0][0x230], PT ;  /* 0x00008c0000007a0c */ /* 0x000fda0003f06270 */
[----:B------:R-:W-:Y:S05]  /*a9d0*/  @P0 BRA `(.L_x_2107) ;  /* 0x0000026000000947 */ /* 0x000fea0003800000 */
[----:B------:R-:W2:Y:S04]  /*a9e0*/  LDG.E.64 R4, [R28.64+0x40] ;  /* 0x000040061c047981 */ /* 0x000ea8000c1e1b00 */
[----:B------:R-:W3:Y:S01]  /*a9f0*/  LDG.E.64 R6, [R22.64+0x40] ;  /* 0x0000400616067981 */ /* 0x000ee2000c1e1b00 */
[----:B------:R-:W-:Y:S02]  /*aa00*/  HADD2.F32 R15, -RZ, R25.H1_H1 ;  /* 0x30000019ff0f7230 */ /* 0x000fe40000004100 */
        /* <DEDUP_REMOVED lines=35> */
.L_x_2107:
[----:B------:R-:W-:Y:S05]  /*ac40*/  BSYNC B0 ;  /* 0x0000000000007941 */ /* 0x000fea0003800000 */
.L_x_2106:
[----:B------:R2:W-:Y:S02]  /*ac50*/  STS.128 [R149+0x2000], R24 ;  /* 0x0020001895007388 */ /* 0x0005e40000000c00 */
.L_x_2101:
[----:B------:R-:W-:Y:S05]  /*ac60*/  BSYNC B1 ;  /* 0x0000000000017941 */ /* 0x000fea0003800000 */
.L_x_2100:
[----:B--2---:R-:W-:-:S04]  /*ac70*/  IADD3 R24, R158, 0x20, RZ ;  /* 0x000000209e187810 */ /* 0x004fc80007ffe0ff */
[----:B------:R-:W-:-:S04]  /*ac80*/  ISETP.GE.AND P0, PT, R24, R3, PT ;  /* 0x000000031800720c */ /* 0x000fc80003f06270 */
[----:B------:R-:W-:-:S13]  /*ac90*/  ISETP.LT.OR P0, PT, R62, -0x83, P0 ;  /* 0xffffff7d3e00780c */ /* 0x000fda0000701670 */
[----:B------:R-:W-:Y:S05]  /*aca0*/  @P0 BRA `(.L_x_2108) ;  /* 0x00002c6000000947 */ /* 0x000fea0003800000 */
[----:B-1---5:R1:W5:Y:S01]  /*acb0*/  LDG.E.128 R8, [R16.64] ;  /* 0x0000000610087981 */ /* 0x022362000c1e1d00 */
        /* <DEDUP_REMOVED lines=52> */
.L_x_2110:
[----:B------:R-:W-:Y:S05]  /*b000*/  BSYNC B0 ;  /* 0x0000000000007941 */ /* 0x000fea0003800000 */
.L_x_2109:
        /* <DEDUP_REMOVED lines=46> */
.L_x_2112:
[----:B------:R-:W-:Y:S05]  /*b2f0*/  BSYNC B0 ;  /* 0x0000000000007941 */ /* 0x000fea0003800000 */
.L_x_2111:
        /* <DEDUP_REMOVED lines=45> */
.L_x_2114:
[----:B------:R-:W-:Y:S05]  /*b5d0*/  BSYNC B0 ;  /* 0x0000000000007941 */ /* 0x000fea0003800000 */
.L_x_2113:
[----:B-----5:R3:W-:Y:S01]  /*b5e0*/  STS.128 [R149+0x2800], R8 ;  /* 0x0028000895007388 */ /* 0x0207e20000000c00 */
[----:B------:R-:W-:Y:S05]  /*b5f0*/  BRA `(.L_x_2108) ;  /* 0x0000231000007947 */ /* 0x000fea0003800000 */
.L_x_2099:
        /* <DEDUP_REMOVED lines=25> */
[----:B-----5:R-:W-:-:S06]  /*b790*/  LEA.HI.X R11, R8, c[0x0][0x2ac], R9, 0x1, P1 ;  /* 0x0000ab00080b7a11 */ /* 0x020fcc00008f0c09 */
        /* <DEDUP_REMOVED lines=27> */
[----:B------:R-:W-:Y:S01]  /*b950*/  HADD2.F32 R5, -RZ, R21.H0_H0 ;  /* 0x20000015ff057230 */ /* 0x000fe20000004100 */
        /* <DEDUP_REMOVED lines=34> */
.L_x_2118:
[----:B------:R-:W-:Y:S05]  /*bb80*/  BSYNC B0 ;  /* 0x0000000000007941 */ /* 0x000fea0003800000 */
.L_x_2117:
        /* <DEDUP_REMOVED lines=88> */
.L_x_2120:
[----:B------:R-:W-:Y:S05]  /*c110*/  BSYNC B0 ;  /* 0x0000000000007941 */ /* 0x000fea0003800000 */
.L_x_2119:
        /* <DEDUP_REMOVED lines=88> */
.L_x_2122:
[----:B------:R-:W-:Y:S05]  /*c6a0*/  BSYNC B0 ;  /* 0x0000000000007941 */ /* 0x000fea0003800000 */
.L_x_2121:
[----:B-----5:R3:W-:Y:S02]  /*c6b0*/  STS.128 [R149+0x2000], R20 ;  /* 0x0020001495007388 */ /* 0x0207e40000000c00 */
.L_x_2116:
[----:B------:R-:W-:Y:S05]  /*c6c0*/  BSYNC B1 ;  /* 0x0000000000017941 */ /* 0x000fea0003800000 */
.L_x_2115:
        /* <DEDUP_REMOVED lines=28> */
[----:B-----5:R-:W-:-:S06]  /*c890*/  LEA.HI.X R11, R9, c[0x0][0x2ac], R8, 0x1, P1 ;  /* 0x0000ab00090b7a11 */ /* 0x020fcc00008f0c08 */
        /* <DEDUP_REMOVED lines=26> */
[----:B------:R-:W-:Y:S01]  /*ca40*/  HADD2.F32 R3, -RZ, R12.H0_H0 ;  /* 0x2000000cff037230 */ /* 0x000fe20000004100 */
        /* <DEDUP_REMOVED lines=34> */
.L_x_2124:
[----:B------:R-:W-:Y:S05]  /*cc70*/  BSYNC B0 ;  /* 0x0000000000007941 */ /* 0x000fea0003800000 */
.L_x_2123:
        /* <DEDUP_REMOVED lines=89> */
.L_x_2126:
[----:B------:R-:W-:Y:S05]  /*d210*/  BSYNC B0 ;  /* 0x0000000000007941 */ /* 0x000fea0003800000 */
.L_x_2125:
        /* <DEDUP_REMOVED lines=89> */
.L_x_2128:
[----:B------:R-:W-:Y:S05]  /*d7b0*/  BSYNC B0 ;  /* 0x0000000000007941 */ /* 0x000fea0003800000 */
.L_x_2127:
[----:B-----5:R3:W-:Y:S01]  /*d7c0*/  STS.128 [R149+0x2800], R12 ;  /* 0x0028000c95007388 */ /* 0x0207e20000000c00 */
[----:B------:R-:W-:Y:S05]  /*d7d0*/  BRA `(.L_x_2108) ;  /* 0x0000013000007947 */ /* 0x000fea0003800000 */
.L_x_2098:
        /* <DEDUP_REMOVED lines=19> */
.L_x_2108:
[----:B------:R-:W-:Y:S05]  /*d910*/  BSYNC B2 ;  /* 0x0000000000027941 */ /* 0x000fea0003800000 */
.L_x_2097:
[----:B------:R-:W-:Y:S02]  /*d920*/  IADD3 R156, R57, -0x1, RZ ;  /* 0xffffffff399c7810 */ /* 0x000fe40007ffe0ff */
[----:B------:R-:W-:-:S02]  /*d930*/  LEA R160, P0, R154, c[0x0][0x168], 0x1 ;  /* 0x00005a009aa07a11 */ /* 0x000fc400078008ff */
[----:B-1----:R-:W-:Y:S02]  /*d940*/  SHF.L.U32 R2, R156, 0x7, RZ ;  /* 0x000000079c027819 */ /* 0x002fe400000006ff */
[----:B------:R-:W-:Y:S02]  /*d950*/  LEA.HI.X R157, R154, c[0x0][0x16c], R58, 0x1, P0 ;  /* 0x00005b009a9d7a11 */ /* 0x000fe400000f0c3a */
[C---:B------:R-:W-:Y:S01]  /*d960*/  IADD3 R4, R158.reuse, 0x40, RZ ;  /* 0x000000409e047810 */ /* 0x040fe20007ffe0ff */
[----:B------:R-:W-:Y:S01]  /*d970*/  IMAD.IADD R5, R61, 0x1, -R2 ;  /* 0x000000013d057824 */ /* 0x000fe200078e0a02 */
[----:B------:R-:W-:Y:S02]  /*d980*/  LOP3.LUT R3, R139, 0x7fffffe, RZ, 0xc0, !PT ;  /* 0x07fffffe8b037812 */ /* 0x000fe400078ec0ff */
[----:B------:R-:W-:Y:S02]  /*d990*/  SHF.R.S32.HI R7, RZ, 0x1f, R140 ;  /* 0x0000001fff077819 */ /* 0x000fe4000001148c */
[----:B------:R-:W-:-:S02]  /*d9a0*/  ISETP.GE.AND P5, PT, R158, R5, PT ;  /* 0x000000059e00720c */ /* 0x000fc40003fa6270 */
[-C--:B------:R-:W-:Y:S02]  /*d9b0*/  ISETP.GE.AND P1, PT, R24, R5.reuse, PT ;  /* 0x000000051800720c */ /* 0x080fe40003f26270 */
[----:B------:R-:W-:Y:S02]  /*d9c0*/  ISETP.GE.AND P0, PT, R4, R5, PT ;  /* 0x000000050400720c */ /* 0x000fe40003f06270 */
[----:B------:R-:W-:Y:S02]  /*d9d0*/  IADD3 R3, R140, -R3, RZ ;  /* 0x800000038c037210 */ /* 0x000fe40007ffe0ff */
[----:B------:R-:W-:Y:S02]  /*d9e0*/  LEA.HI R140, R7, R140, RZ, 0x3 ;  /* 0x0000008c078c7211 */ /* 0x000fe400078f18ff */
[----:B------:R-:W-:Y:S02]  /*d9f0*/  LOP3.LUT R7, R144, 0xfffffff8, RZ, 0xc0, !PT ;  /* 0xfffffff890077812 */ /* 0x000fe400078ec0ff */
[----:B------:R-:W-:Y:S01]  /*da00*/  ISETP.GE.AND P4, PT, R24, R5, PT ;  /* 0x000000051800720c */ /* 0x000fe20003f86270 */
[----:B------:R-:W-:Y:S01]  /*da10*/  @!P5 IMAD.MOV.U32 R161, RZ, RZ, R157 ;  /* 0x000000ffffa1d224 */ /* 0x000fe200078e009d */
[----:B------:R-:W-:Y:S01]  /*da20*/  IADD3 R6, -R7, R62, RZ ;  /* 0x0000003e07067210 */ /* 0x000fe20007ffe1ff */
[----:B------:R-:W-:Y:S01]  /*da30*/  IMAD.SHL.U32 R42, R140, 0x20, RZ ;  /* 0x000000208c2a7824 */ /* 0x000fe200078e00ff */
[----:B--23--:R-:W-:Y:S01]  /*da40*/  @!P1 LEA R14, P3, R60, R160, 0x1 ;  /* 0x000000a03c0e9211 */ /* 0x00cfe200078608ff */
[----:B------:R-:W-:Y:S01]  /*da50*/  @!P0 IMAD.MOV.U32 R7, RZ, RZ, c[0x0][0x198] ;  /* 0x00006600ff078624 */ /* 0x000fe200078e00ff */
[----:B------:R-:W-:Y:S01]  /*da60*/  @!PT LDS RZ, [RZ] ;  /* 0x00000000fffff984 */ /* 0x000fe20000000800 */
[----:B------:R-:W-:Y:S01]  /*da70*/  @!PT LDS RZ, [RZ] ;  /* 0x00000000fffff984 */ /* 0x000fe20000000800 */
[----:B------:R-:W-:Y:S01]  /*da80*/  @!PT LDS RZ, [RZ] ;  /* 0x00000000fffff984 */ /* 0x000fe20000000800 */
[----:B------:R1:W-:Y:S01]  /*da90*/  @!P5 LDGSTS.E.BYPASS.LTC128B.128 [R149+0x3000], [R160.64] ;  /* 0x03000000a095dfae */ /* 0x0003e2000b901d46 */
[----:B------:R-:W-:-:S02]  /*daa0*/  @!P0 MOV R8, c[0x0][0x19c] ;  /* 0x0000670000088a02 */ /* 0x000fc40000000f00 */
[----:B------:R-:W-:Y:S01]  /*dab0*/  @!P1 LEA.HI.X R15, R60, R157, R59, 0x1, P3 ;  /* 0x0000009d3c0f9211 */ /* 0x000fe200018f0c3b */
[----:B------:R1:W-:Y:S01]  /*dac0*/  @!P5 LDGSTS.E.BYPASS.LTC128B.128 [R149+0x5000], [R160.64+0x40] ;  /* 0x05000040a095dfae */ /* 0x0003e2000b901d46 */
[----:B------:R-:W-:Y:S02]  /*dad0*/  LEA.HI R0, R6, R6, RZ, 0x1 ;  /* 0x0000000606007211 */ /* 0x000fe400078f08ff */
[-C--:B------:R-:W-:Y:S01]  /*dae0*/  ISETP.GE.AND P3, PT, R4, R5.reuse, PT ;  /* 0x000000050400720c */ /* 0x080fe20003f66270 */
[----:B------:R1:W-:Y:S01]  /*daf0*/  @!P5 LDGSTS.E.BYPASS.LTC128B.128 [R149+0x7000], [R160.64+0x80] ;  /* 0x07000080a095dfae */ /* 0x0003e2000b901d46 */
[C---:B------:R-:W-:Y:S02]  /*db00*/  ISETP.GE.AND P5, PT, R158.reuse, R5, PT ;  /* 0x000000059e00720c */ /* 0x040fe40003fa6270 */
[----:B------:R-:W-:Y:S01]  /*db10*/  IADD3 R158, R158, 0x60, RZ ;  /* 0x000000609e9e7810 */ /* 0x000fe20007ffe0ff */
[----:B------:R2:W-:Y:S01]  /*db20*/  @!P1 LDGSTS.E.BYPASS.LTC128B.128 [R149+0x3800], [R14.64] ;  /* 0x038000000e959fae */ /* 0x0005e2000b901d46 */
[----:B------:R-:W-:-:S02]  /*db30*/  LOP3.LUT R9, R0, 0x7fffffe, RZ, 0xc0, !PT ;  /* 0x07fffffe00097812 */ /* 0x000fc400078ec0ff */
[----:B------:R-:W-:Y:S01]  /*db40*/  ISETP.GE.AND P6, PT, R158, R5, PT ;  /* 0x000000059e00720c */ /* 0x000fe20003fc6270 */
[----:B------:R2:W-:Y:S01]  /*db50*/  @!P1 LDGSTS.E.BYPASS.LTC128B.128 [R149+0x5800], [R14.64+0x40] ;  /* 0x058000400e959fae */ /* 0x0005e2000b901d46 */
[----:B------:R-:W-:Y:S02]  /*db60*/  IADD3 R145, R6, -R9, RZ ;  /* 0x8000000906917210 */ /* 0x000fe40007ffe0ff */
[----:B------:R-:W-:Y:S01]  /*db70*/  SHF.R.S32.HI R40, RZ, 0x4, R141 ;  /* 0x00000004ff287819 */ /* 0x000fe2000001148d */
[----:B------:R2:W-:Y:S01]  /*db80*/  @!P1 LDGSTS.E.BYPASS.LTC128B.128 [R149+0x7800], [R14.64+0x80] ;  /* 0x078000800e959fae */ /* 0x0005e2000b901d46 */
[----:B------:R-:W-:Y:S02]  /*db90*/  @!P0 LEA R12, P1, R7, R160, 0x7 ;  /* 0x000000a0070c8211 */ /* 0x000fe400078238ff */
[----:B-----5:R-:W-:Y:S02]  /*dba0*/  LEA.HI R11, R141, R40, RZ, 0x1 ;  /* 0x000000288d0b7211 */ /* 0x020fe400078f08ff */
[----:B------:R-:W-:-:S02]  /*dbb0*/  @!P0 LEA.HI.X R13, R7, R157, R8, 0x7, P1 ;  /* 0x0000009d070d8211 */ /* 0x000fc400008f3c08 */
[----:B------:R-:W-:Y:S01]  /*dbc0*/  ISETP.GE.AND P1, PT, R158, R5, PT ;  /* 0x000000059e00720c */ /* 0x000fe20003f26270 */
[----:B------:R-:W-:Y:S01]  /*dbd0*/  @!P6 IMAD.MOV.U32 R8, RZ, RZ, c[0x0][0x198] ;  /* 0x00006600ff08e624 */ /* 0x000fe200078e00ff */
[----:B------:R-:W-:Y:S01]  /*dbe0*/  LOP3.LUT R11, R11, 0xfffffffe, RZ, 0xc0, !PT ;  /* 0xfffffffe0b0b7812 */ /* 0x000fe200078ec0ff */
[----:B------:R-:W-:Y:S01]  /*dbf0*/  @!P6 IMAD.MOV.U32 R5, RZ, RZ, c[0x0][0x19c] ;  /* 0x00006700ff05e624 */ /* 0x000fe200078e00ff */
[----:B------:R3:W-:Y:S01]  /*dc00*/  @!P0 LDGSTS.E.BYPASS.LTC128B.128 [R149+0x4000], [R12.64] ;  /* 0x040000000c958fae */ /* 0x0007e2000b901d46 */
[----:B------:R-:W-:Y:S02]  /*dc10*/  SHF.L.U32 R7, R138, 0x6, RZ ;  /* 0x000000068a077819 */ /* 0x000fe400000006ff */
[----:B------:R-:W-:Y:S01]  /*dc20*/  @!P6 IMAD R5, R5, 0xc0, RZ ;  /* 0x000000c00505e824 */ /* 0x000fe200078e02ff */
[----:B-1----:R-:W-:Y:S01]  /*dc30*/  @!P6 MOV R161, R157 ;  /* 0x0000009d00a1e202 */ /* 0x002fe20000000f00 */
[----:B------:R3:W-:Y:S01]  /*dc40*/  @!P0 LDGSTS.E.BYPASS.LTC128B.128 [R149+0x6000], [R12.64+0x40] ;  /* 0x060000400c958fae */ /* 0x0007e2000b901d46 */
[----:B------:R-:W-:Y:S01]  /*dc50*/  IMAD.IADD R40, R40, 0x1, -R11 ;  /* 0x0000000128287824 */ /* 0x000fe200078e0a0b */
[----:B------:R-:W-:-:S02]  /*dc60*/  LOP3.LUT R7, R7, 0xc0, RZ, 0xc0, !PT ;  /* 0x000000c007077812 */ /* 0x000fc400078ec0ff */
[----:B------:R-:W-:Y:S01]  /*dc70*/  @!P6 IMAD.WIDE.U32 R8, R8, 0xc0, R160 ;  /* 0x000000c00808e825 */ /* 0x000fe200078e00a0 */
[----:B------:R3:W-:Y:S01]  /*dc80*/  @!P0 LDGSTS.E.BYPASS.LTC128B.128 [R149+0x8000], [R12.64+0x80] ;  /* 0x080000800c958fae */ /* 0x0007e2000b901d46 */
[----:B------:R-:W-:Y:S02]  /*dc90*/  LEA R145, R40, R145, 0x3 ;  /* 0x0000009128917211 */ /* 0x000fe400078e18ff */
[----:B------:R-:W-:Y:S02]  /*dca0*/  LEA R158, P0, R152, c[0x0][0x170], 0x1 ;  /* 0x00005c00989e7a11 */ /* 0x000fe400078008ff */
[----:B------:R-:W-:Y:S02]  /*dcb0*/  SHF.L.U32 R40, R40, 0x3, RZ ;  /* 0x0000000328287819 */ /* 0x000fe400000006ff */
[----:B--2---:R-:W-:Y:S02]  /*dcc0*/  @!P6 IADD3 R15, R9, R5, RZ ;  /* 0x00000005090fe210 */ /* 0x004fe40007ffe0ff */
[----:B------:R-:W-:-:S02]  /*dcd0*/  @!P6 MOV R14, R8 ;  /* 0x00000008000ee202 */ /* 0x000fc40000000f00 */
[----:B------:R-:W-:Y:S02]  /*dce0*/  SHF.R.S32.HI R0, RZ, 0x1, R0 ;  /* 0x00000001ff007819 */ /* 0x000fe40000011400 */
[----:B------:R-:W-:Y:S01]  /*dcf0*/  SHF.R.S32.HI R41, RZ, 0x1f, R62 ;  /* 0x0000001fff297819 */ /* 0x000fe2000001143e */
[----:B------:R1:W-:Y:S01]  /*dd00*/  @!P6 LDGSTS.E.BYPASS.LTC128B.128 [R149+0x4800], [R14.64] ;  /* 0x048000000e95efae */ /* 0x0003e2000b901d46 */
[----:B------:R-:W-:Y:S01]  /*dd10*/  LEA.HI.X R159, R152, c[0x0][0x174], R56, 0x1, P0 ;  /* 0x00005d00989f7a11 */ /* 0x000fe200000f0c38 */
[----:B------:R-:W-:Y:S01]  /*dd20*/  IMAD.SHL.U32 R9, R0, 0x40, RZ ;  /* 0x0000004000097824 */ /* 0x000fe200078e00ff */
[----:B------:R-:W-:Y:S01]  /*dd30*/  LOP3.LUT R40, R7, 0x8, R40, 0xf8, !PT ;  /* 0x0000000807287812 */ /* 0x000fe200078ef828 */
[----:B------:R1:W-:Y:S01]  /*dd40*/  @!P6 LDGSTS.E.BYPASS.LTC128B.128 [R149+0x6800], [R14.64+0x40] ;  /* 0x068000400e95efae */ /* 0x0003e2000b901d46 */
[----:B------:R-:W-:Y:S02]  /*dd50*/  @!P4 LEA R4, P0, R115, R158, 0x1 ;  /* 0x0000009e7304c211 */ /* 0x000fe400078008ff */
[----:B------:R-:W-:Y:S01]  /*dd60*/  SHF.R.U32.HI R7, RZ, 0x3, R7 ;  /* 0x00000003ff077819 */ /* 0x000fe20000011607 */
[----:B------:R1:W-:Y:S01]  /*dd70*/  @!P6 LDGSTS.E.BYPASS.LTC128B.128 [R149+0x8800], [R14.64+0x80] ;  /* 0x088000800e95efae */ /* 0x0003e2000b901d46 */
[----:B------:R-:W-:-:S02]  /*dd80*/  LEA.HI R41, R41, R62, RZ, 0x5 ;  /* 0x0000003e29297211 */ /* 0x000fc400078f28ff */
[----:B------:R-:W-:Y:S01]  /*dd90*/  @!P3 MOV R6, c[0x0][0x1a0] ;  /* 0x000068000006ba02 */ /* 0x000fe20000000f00 */
[----:B------:R-:W0:Y:S01]  /*dda0*/  LDGDEPBAR ;  /* 0x00000000000079af */ /* 0x000e220000000000 */
[----:B------:R-:W-:Y:S01]  /*ddb0*/  @!P4 LEA.HI.X R5, R115, R159, R114, 0x1, P0 ;  /* 0x0000009f7305c211 */ /* 0x000fe200000f0c72 */
[----:B---3--:R-:W-:Y:S01]  /*ddc0*/  @!P1 IMAD.MOV.U32 R12, RZ, RZ, c[0x0][0x1a0] ;  /* 0x00006800ff0c9624 */ /* 0x008fe200078e00ff */
[----:B------:R-:W-:Y:S02]  /*ddd0*/  LOP3.LUT R40, R40, R7, RZ, 0x3c, !PT ;  /* 0x0000000728287212 */ /* 0x000fe400078e3cff */
[----:B------:R-:W-:Y:S01]  /*dde0*/  @!P3 MOV R7, c[0x0][0x1a4] ;  /* 0x000069000007ba02 */ /* 0x000fe20000000f00 */
[----:B------:R-:W-:Y:S01]  /*ddf0*/  @!P1 IMAD.WIDE.U32 R12, R12, 0xc0, R158 ;  /* 0x000000c00c0c9825 */ /* 0x000fe200078e009e */
[----:B------:R-:W-:Y:S02]  /*de00*/  @!P3 LEA R16, P0, R6, R158, 0x7 ;  /* 0x0000009e0610b211 */ /* 0x000fe400078038ff */
[----:B------:R-:W-:-:S02]  /*de10*/  SHF.R.S32.HI R41, RZ, 0x5, R41 ;  /* 0x00000005ff297819 */ /* 0x000fc40000011429 */
[----:B------:R-:W-:Y:S02]  /*de20*/  LOP3.LUT R42, R42, 0xffffff00, RZ, 0xc0, !PT ;  /* 0xffffff002a2a7812 */ /* 0x000fe400078ec0ff */
[----:B------:R-:W-:Y:S02]  /*de30*/  SHF.L.U32 R8, R143, 0x3, RZ ;  /* 0x000000038f087819 */ /* 0x000fe400000006ff */
[----:B------:R-:W-:Y:S01]  /*de40*/  LOP3.LUT R9, R9, 0xc0, RZ, 0xc0, !PT ;  /* 0x000000c009097812 */ /* 0x000fe200078ec0ff */
[--C-:B------:R-:W-:Y:S01]  /*de50*/  IMAD R119, R3, 0x20, R42.reuse ;  /* 0x0000002003777824 */ /* 0x100fe200078e022a */
[----:B------:R-:W-:Y:S01]  /*de60*/  @!P3 LEA.HI.X R17, R6, R159, R7, 0x7, P0 ;  /* 0x0000009f0611b211 */ /* 0x000fe200000f3c07 */
[----:B------:R-:W-:Y:S01]  /*de70*/  IMAD R6, R41, 0x200, R42 ;  /* 0x0000020029067824 */ /* 0x000fe200078e022a */
[----:B------:R-:W-:Y:S02]  /*de80*/  @!P1 MOV R10, c[0x0][0x1a4] ;  /* 0x00006900000a9a02 */ /* 0x000fe40000000f00 */
[----:B------:R-:W-:-:S02]  /*de90*/  LOP3.LUT R8, R9, 0x8, R8, 0xf8, !PT ;  /* 0x0000000809087812 */ /* 0x000fc400078ef808 */
[----:B------:R-:W-:Y:S01]  /*dea0*/  SHF.R.U32.HI R9, RZ, 0x3, R9 ;  /* 0x00000003ff097819 */ /* 0x000fe20000011609 */
[----:B------:R-:W-:-:S04]  /*deb0*/  DEPBAR.LE SB0, 0x0 ;  /* 0x000080000000791a */ /* 0x000fc80000000000 */
[----:B------:R-:W-:Y:S01]  /*dec0*/  BAR.SYNC.DEFER_BLOCKING 0x0 ;  /* 0x0000000000007b1d */ /* 0x000fe20000010000 */
[----:B------:R-:W-:Y:S01]  /*ded0*/  LEA R7, R3, R6, 0x5 ;  /* 0x0000000603077211 */ /* 0x000fe200078e28ff */
[----:B------:R-:W-:Y:S01]  /*dee0*/  @!P1 IMAD R10, R10, 0xc0, RZ ;  /* 0x000000c00a0a9824 */ /* 0x000fe200078e02ff */
[----:B------:R-:W-:Y:S02]  /*def0*/  LOP3.LUT R8, R8, R9, RZ, 0x3c, !PT ;  /* 0x0000000908087212 */ /* 0x000fe400078e3cff */
[----:B------:R-:W-:Y:S01]  /*df00*/  IADD3 R146, R40, R7, RZ ;  /* 0x0000000728927210 */ /* 0x000fe20007ffe0ff */
[----:B------:R-:W-:Y:S01]  /*df10*/  @!P1 IMAD.IADD R11, R13, 0x1, R10 ;  /* 0x000000010d0b9824 */ /* 0x000fe200078e020a */
[----:B------:R-:W-:Y:S02]  /*df20*/  LEA R145, R145, R8, 0x5 ;  /* 0x0000000891917211 */ /* 0x000fe400078e28ff */
[----:B------:R-:W-:Y:S01]  /*df30*/  @!P1 MOV R10, R12 ;  /* 0x0000000c000a9202 */ /* 0x000fe20000000f00 */
[----:B------:R-:W-:Y:S01]  /*df40*/  IMAD.SHL.U32 R146, R146, 0x2, RZ ;  /* 0x0000000292927824 */ /* 0x000fe200078e00ff */
[----:B------:R-:W-:-:S02]  /*df50*/  SHF.L.U32 R145, R145, 0x1, RZ ;  /* 0x0000000191917819 */ /* 0x000fc400000006ff */
[----:B------:R-:W-:Y:S01]  /*df60*/  LOP3.LUT P0, RZ, R0, 0x2, RZ, 0xc0, !PT ;  /* 0x0000000200ff7812 */ /* 0x000fe2000780c0ff */
[----:B------:R-:W-:Y:S01]  /*df70*/  IMAD R144, R43, 0x2, R146 ;  /* 0x000000022b907824 */ /* 0x000fe200078e0292 */
[----:B------:R-:W-:Y:S02]  /*df80*/  MOV R0, 0x10 ;  /* 0x0000001000007802 */ /* 0x000fe40000000f00 */
[----:B------:R-:W-:Y:S02]  /*df90*/  LEA R41, R41, R64, 0x4 ;  /* 0x0000004029297211 */ /* 0x000fe400078e20ff */
[----:B------:R-:W-:Y:S02]  /*dfa0*/  SEL R0, R0, 0xfffffff0, !P0 ;  /* 0xfffffff000007807 */ /* 0x000fe40004000000 */
[----:B------:R-:W-:Y:S02]  /*dfb0*/  ISETP.GE.AND P0, PT, R57, 0x2, PT ;  /* 0x000000023900780c */ /* 0x000fe40003f06270 */
[----:B------:R-:W-:Y:S01]  /*dfc0*/  LEA R118, R0, R145, 0x1 ;  /* 0x0000009100767211 */ /* 0x000fe200078e08ff */
[----:B------:R-:W-:Y:S01]  /*dfd0*/  @P5 STS [R149+0x9000], RZ ;  /* 0x009000ff95005388 */ /* 0x000fe20000000800 */
[----:B------:R-:W-:-:S03]  /*dfe0*/  IADD3 R119, R40, R119, RZ ;  /* 0x0000007728777210 */ /* 0x000fc60007ffe0ff */
        /* <DEDUP_REMOVED lines=38> */
[----:B-1----:R-:W4:Y:S04]  /*e250*/  LDSM.16.M88.4 R12, [R145+0x3000] ;  /* 0x00300000910c783b */ /* 0x002f280000000200 */
[----:B------:R-:W-:Y:S04]  /*e260*/  LDSM.16.M88.4 R128, [R144] ;  /* 0x000000009080783b */ /* 0x000fe80000000200 */
[----:B------:R-:W-:Y:S04]  /*e270*/  LDSM.16.M88.4 R36, [R118+0x3000] ;  /* 0x003000007624783b */ /* 0x000fe80000000200 */
[----:B------:R-:W1:Y:S04]  /*e280*/  LDSM.16.M88.4 R80, [R145+0x3800] ;  /* 0x003800009150783b */ /* 0x000e680000000200 */
[----:B------:R-:W1:Y:S04]  /*e290*/  LDSM.16.M88.4 R72, [R145+0x3c00] ;  /* 0x003c00009148783b */ /* 0x000e680000000200 */
[----:B------:R-:W1:Y:S04]  /*e2a0*/  LDSM.16.M88.4 R88, [R145+0x3400] ;  /* 0x003400009158783b */ /* 0x000e680000000200 */
[----:B------:R-:W1:Y:S04]  /*e2b0*/  LDSM.16.M88.4 R52, [R145+0x4000] ;  /* 0x004000009134783b */ /* 0x000e680000000200 */
[----:B------:R-:W1:Y:S04]  /*e2c0*/  LDSM.16.M88.4 R44, [R145+0x4400] ;  /* 0x00440000912c783b */ /* 0x000e680000000200 */
[----:B------:R-:W1:Y:S04]  /*e2d0*/  LDSM.16.M88.4 R108, [R145+0x4800] ;  /* 0x00480000916c783b */ /* 0x000e680000000200 */
[----:B--2---:R-:W2:Y:S01]  /*e2e0*/  LDSM.16.M88.4 R8, [R145+0x4c00] ;  /* 0x004c00009108783b */ /* 0x004ea20000000200 */
[C---:B----4-:R-:W-:Y:S03]  /*e2f0*/  HMMA.16816.F32 R16, R100.reuse, R12, RZ ;  /* 0x0000000c6410723c */ /* 0x050fe600000018ff */
[----:B------:R-:W-:Y:S04]  /*e300*/  LDSM.16.M88.4 R96, [R146+0x1000] ;  /* 0x001000009260783b */ /* 0x000fe80000000200 */
[----:B---3--:R-:W3:Y:S01]  /*e310*/  LDSM.16.M88.4 R4, [R145+0x5000] ;  /* 0x005000009104783b */ /* 0x008ee20000000200 */
[C---:B------:R-:W-:Y:S03]  /*e320*/  HMMA.16816.F32 R12, R100.reuse, R14, RZ ;  /* 0x0000000e640c723c */ /* 0x040fe600000018ff */
[----:B------:R-:W4:Y:S04]  /*e330*/  LDSM.16.M88.4 R24, [R118+0x3800] ;  /* 0x003800007618783b */ /* 0x000f280000000200 */
[----:B------:R-:W2:Y:S01]  /*e340*/  LDSM.16.M88.4 R20, [R118+0x3c00] ;  /* 0x003c00007614783b */ /* 0x000ea20000000200 */
[----:B-1----:R-:W-:Y:S03]  /*e350*/  HMMA.16816.F32 R84, R100, R80, RZ ;  /* 0x000000506454723c */ /* 0x002fe600000018ff */
[----:B------:R-:W-:Y:S04]  /*e360*/  LDSM.16.M88.4 R136, [R118+0x5000] ;  /* 0x005000007688783b */ /* 0x000fe80000000200 */
[----:B------:R-:W-:Y:S01]  /*e370*/  LDSM.16.M88.4 R92, [R118+0x4400] ;  /* 0x00440000765c783b */ /* 0x000fe20000000200 */
[----:B------:R-:W-:Y:S03]  /*e380*/  HMMA.16816.F32 R16, R128, R36, R16 ;  /* 0x000000248010723c */ /* 0x000fe60000001810 */
[----:B------:R-:W-:Y:S04]  /*e390*/  LDSM.16.M88.4 R32, [R118+0x3400] ;  /* 0x003400007620783b */ /* 0x000fe80000000200 */
[----:B------:R-:W-:Y:S01]  /*e3a0*/  LDSM.16.M88.4 R124, [R118+0x4800] ;  /* 0x00480000767c783b */ /* 0x000fe20000000200 */
[C---:B------:R-:W-:Y:S03]  /*e3b0*/  HMMA.16816.F32 R76, R100.reuse, R72, RZ ;  /* 0x00000048644c723c */ /* 0x040fe600000018ff */
[----:B------:R-:W-:Y:S04]  /*e3c0*/  LDSM.16.M88.4 R132, [R145+0x5400] ;  /* 0x005400009184783b */ /* 0x000fe80000000200 */
[----:B------:R-:W-:Y:S01]  /*e3d0*/  LDSM.16.M88.4 R120, [R118+0x4c00] ;  /* 0x004c00007678783b */ /* 0x000fe20000000200 */
[C---:B------:R-:W-:Y:S03]  /*e3e0*/  HMMA.16816.F32 R80, R100.reuse, R82, RZ ;  /* 0x000000526450723c */ /* 0x040fe600000018ff */
[----:B------:R-:W0:Y:S05]  /*e3f0*/  LDGDEPBAR ;  /* 0x00000000000079af */ /* 0x000e2a0000000000 */
[----:B------:R-:W-:Y:S08]  /*e400*/  HMMA.16816.F32 R72, R100, R74, RZ ;  /* 0x0000004a6448723c */ /* 0x000ff000000018ff */
        /* <DEDUP_REMOVED lines=13> */
[----:B---3--:R-:W-:Y:S08]  /*e4e0*/  HMMA.16816.F32 R16, R96, R4, R16 ;  /* 0x000000046010723c */ /* 0x008ff00000001810 */
[C---:B----4-:R-:W-:Y:S08]  /*e4f0*/  HMMA.16816.F32 R84, R128.reuse, R24, R84 ;  /* 0x000000188054723c */ /* 0x050ff00000001854 */
[C---:B------:R-:W-:Y:S01]  /*e500*/  HMMA.16816.F32 R80, R128.reuse, R26, R80 ;  /* 0x0000001a8050723c */ /* 0x040fe20000001850 */
[----:B------:R-:W-:Y:S07]  /*e510*/  LDSM.16.M88.4 R24, [R146+0x2000] ;  /* 0x002000009218783b */ /* 0x000fee0000000200 */
[C---:B------:R-:W-:Y:S08]  /*e520*/  HMMA.16816.F32 R76, R128.reuse, R20, R76 ;  /* 0x00000014804c723c */ /* 0x040ff0000000184c */
[----:B------:R-:W-:Y:S01]  /*e530*/  HMMA.16816.F32 R72, R128, R22, R72 ;  /* 0x000000168048723c */ /* 0x000fe20000001848 */
[----:B------:R-:W3:Y:S07]  /*e540*/  LDSM.16.M88.4 R20, [R145+0x7000] ;  /* 0x007000009114783b */ /* 0x000eee0000000200 */
[----:B------:R-:W-:Y:S01]  /*e550*/  HMMA.16816.F32 R12, R96, R6, R12 ;  /* 0x00000006600c723c */ /* 0x000fe2000000180c */
[----:B------:R-:W-:Y:S07]  /*e560*/  LDSM.16.M88.4 R4, [R118+0x7000] ;  /* 0x007000007604783b */ /* 0x000fee0000000200 */
[----:B-1----:R-:W-:Y:S08]  /*e570*/  HMMA.16816.F32 R16, R36, R136, R16 ;  /* 0x000000882410723c */ /* 0x002ff00000001810 */
[C---:B--2---:R-:W-:Y:S08]  /*e580*/  HMMA.16816.F32 R68, R128.reuse, R8, R68 ;  /* 0x000000088044723c */ /* 0x044ff00000001844 */
[----:B------:R-:W-:Y:S01]  /*e590*/  HMMA.16816.F32 R52, R128, R10, R52 ;  /* 0x0000000a8034723c */ /* 0x000fe20000001834 */
[----:B------:R-:W1:Y:S07]  /*e5a0*/  LDSM.16.M88.4 R8, [R144+0x2000] ;  /* 0x002000009008783b */ /* 0x000e6e0000000200 */
[----:B------:R-:W-:Y:S08]  /*e5b0*/  HMMA.16816.F32 R12, R36, R138, R12 ;  /* 0x0000008a240c723c */ /* 0x000ff0000000180c */
[----:B---3--:R-:W-:Y:S08]  /*e5c0*/  HMMA.16816.F32 R16, R24, R20, R16 ;  /* 0x000000141810723c */ /* 0x008ff00000001810 */
[C---:B------:R-:W-:Y:S08]  /*e5d0*/  HMMA.16816.F32 R48, R128.reuse, R92, R48 ;  /* 0x0000005c8030723c */ /* 0x040ff00000001830 */
[C---:B------:R-:W-:Y:S01]  /*e5e0*/  HMMA.16816.F32 R44, R128.reuse, R94, R44 ;  /* 0x0000005e802c723c */ /* 0x040fe2000000182c */
[----:B------:R-:W2:Y:S07]  /*e5f0*/  LDSM.16.M88.4 R92, [R145+0x5800] ;  /* 0x00580000915c783b */ /* 0x000eae0000000200 */
[----:B------:R-:W-:Y:S08]  /*e600*/  HMMA.16816.F32 R28, R128, R32, R28 ;  /* 0x00000020801c723c */ /* 0x000ff0000000181c */
[----:B------:R-:W-:Y:S01]  /*e610*/  HMMA.16816.F32 R12, R24, R22, R12 ;  /* 0x00000016180c723c */ /* 0x000fe2000000180c */
[----:B------:R-:W-:Y:S07]  /*e620*/  LDSM.16.M88.4 R20, [R118+0x5800] ;  /* 0x005800007614783b */ /* 0x000fee0000000200 */
[C---:B------:R-:W-:Y:S01]  /*e630*/  HMMA.16816.F32 R136, R128.reuse, R124, R112 ;  /* 0x0000007c8088723c */ /* 0x040fe20000001870 */
[----:B------:R-:W-:Y:S07]  /*e640*/  LDSM.16.M88.4 R112, [R145+0x7400] ;  /* 0x007400009170783b */ /* 0x000fee0000000200 */
[----:B------:R-:W-:Y:S01]  /*e650*/  HMMA.16816.F32 R108, R128, R126, R108 ;  /* 0x0000007e806c723c */ /* 0x000fe2000000186c */
[----:B------:R-:W3:Y:S07]  /*e660*/  LDSM.16.M88.4 R124, [R145+0x5c00] ;  /* 0x005c0000917c783b */ /* 0x000eee0000000200 */
[----:B-1----:R-:W-:Y:S08]  /*e670*/  HMMA.16816.F32 R16, R8, R4, R16 ;  /* 0x000000040810723c */ /* 0x002ff00000001810 */
[----:B------:R-:W-:Y:S01]  /*e680*/  HMMA.16816.F32 R88, R128, R34, R88 ;  /* 0x000000228058723c */ /* 0x000fe20000001858 */
[----:B------:R-:W1:Y:S07]  /*e690*/  LDSM.16.M88.4 R32, [R118+0x5400] ;  /* 0x005400007620783b */ /* 0x000e6e0000000200 */
[----:B------:R-:W-:Y:S08]  /*e6a0*/  HMMA.16816.F32 R28, R96, R132, R28 ;  /* 0x00000084601c723c */ /* 0x000ff0000000181c */
[----:B------:R-:W-:Y:S01]  /*e6b0*/  HMMA.16816.F32 R12, R8, R6, R12 ;  /* 0x00000006080c723c */ /* 0x000fe2000000180c */
[----:B------:R-:W-:Y:S01]  /*e6c0*/  FMUL.FTZ R0, R16, c[0x0][0x2ec] ;  /* 0x0000bb0010007a20 */ /* 0x000fe20000410000 */
[----:B------:R-:W-:Y:S01]  /*e6d0*/  LDSM.16.M88.4 R4, [R145+0x7800] ;  /* 0x007800009104783b */ /* 0x000fe20000000200 */
[----:B------:R-:W-:-:S02]  /*e6e0*/  FMUL.FTZ R65, R17, c[0x0][0x2ec] ;  /* 0x0000bb0011417a20 */ /* 0x000fc40000410000 */
[----:B------:R-:W-:Y:S02]  /*e6f0*/  FMUL.FTZ R66, R18, c[0x0][0x2ec] ;  /* 0x0000bb0012427a20 */ /* 0x000fe40000410000 */
[----:B------:R-:W-:Y:S01]  /*e700*/  FMUL.FTZ R67, R19, c[0x0][0x2ec] ;  /* 0x0000bb0013437a20 */ /* 0x000fe20000410000 */
[C---:B--2---:R-:W-:Y:S01]  /*e710*/  HMMA.16816.F32 R84, R96.reuse, R92, R84 ;  /* 0x0000005c6054723c */ /* 0x044fe20000001854 */
[----:B------:R-:W2:Y:S01]  /*e720*/  LDSM.16.M88.4 R16, [R118+0x5c00] ;  /* 0x005c00007610783b */ /* 0x000ea20000000200 */
[----:B------:R-:W4:Y:S06]  /*e730*/  MUFU.TANH R0, R0 ;  /* 0x0000000000007308 */ /* 0x000f2c0000002400 */
[C---:B------:R-:W-:Y:S02]  /*e740*/  HMMA.16816.F32 R80, R96.reuse, R94, R80 ;  /* 0x0000005e6050723c */ /* 0x040fe40000001850 */
[----:B------:R-:W1:Y:S06]  /*e750*/  MUFU.TANH R65, R65 ;  /* 0x0000004100417308 */ /* 0x000e6c0000002400 */
[----:B---3--:R-:W-:Y:S01]  /*e760*/  HMMA.16816.F32 R76, R96, R124, R76 ;  /* 0x0000007c604c723c */ /* 0x008fe2000000184c */
[----:B------:R-:W-:Y:S01]  /*e770*/  FMUL.FTZ R12, R12, c[0x0][0x2ec] ;  /* 0x0000bb000c0c7a20 */ /* 0x000fe20000410000 */
[----:B------:R-:W3:Y:S01]  /*e780*/  MUFU.TANH R66, R66 ;  /* 0x0000004200427308 */ /* 0x000ee20000002400 */
[----:B------:R-:W-:-:S02]  /*e790*/  FMUL.FTZ R93, R13, c[0x0][0x2ec] ;  /* 0x0000bb000d5d7a20 */ /* 0x000fc40000410000 */
[----:B------:R-:W-:Y:S02]  /*e7a0*/  FMUL.FTZ R94, R14, c[0x0][0x2ec] ;  /* 0x0000bb000e5e7a20 */ /* 0x000fe40000410000 */
[----:B------:R-:W-:Y:S01]  /*e7b0*/  FMUL.FTZ R95, R15, c[0x0][0x2ec] ;  /* 0x0000bb000f5f7a20 */ /* 0x000fe20000410000 */
[----:B------:R-:W-:Y:S02]  /*e7c0*/  HMMA.16816.F32 R72, R96, R126, R72 ;  /* 0x0000007e6048723c */ /* 0x000fe40000001848 */
[----:B------:R2:W2:Y:S06]  /*e7d0*/  MUFU.TANH R92, R12 ;  /* 0x0000000c005c7308 */ /* 0x0004ac0000002400 */
[----:B-1----:R-:W-:Y:S02]  /*e7e0*/  HMMA.16816.F32 R28, R36, R32, R28 ;  /* 0x00000020241c723c */ /* 0x002fe4000000181c */
[----:B------:R-:W1:Y:S06]  /*e7f0*/  MUFU.TANH R67, R67 ;  /* 0x0000004300437308 */ /* 0x000e6c0000002400 */
[----:B------:R-:W-:Y:S01]  /*e800*/  HMMA.16816.F32 R88, R96, R134, R88 ;  /* 0x000000866058723c */ /* 0x000fe20000001858 */
[----:B--2---:R-:W-:Y:S01]  /*e810*/  LDSM.16.M88.4 R12, [R145+0x7c00] ;  /* 0x007c0000910c783b */ /* 0x004fe20000000200 */
[----:B------:R-:W2:Y:S06]  /*e820*/  MUFU.TANH R93, R93 ;  /* 0x0000005d005d7308 */ /* 0x000eac0000002400 */
[C---:B------:R-:W-:Y:S02]  /*e830*/  HMMA.16816.F32 R84, R36.reuse, R20, R84 ;  /* 0x000000142454723c */ /* 0x040fe40000001854 */
[----:B------:R-:W1:Y:S06]  /*e840*/  MUFU.TANH R94, R94 ;  /* 0x0000005e005e7308 */ /* 0x000e6c0000002400 */
[----:B------:R-:W-:Y:S01]  /*e850*/  HMMA.16816.F32 R80, R36, R22, R80 ;  /* 0x000000162450723c */ /* 0x000fe20000001850 */
[----:B------:R-:W1:Y:S01]  /*e860*/  LDSM.16.M88.4 R20, [R145+0x6000] ;  /* 0x006000009114783b */ /* 0x000e620000000200 */
[----:B------:R-:W1:Y:S06]  /*e870*/  MUFU.TANH R95, R95 ;  /* 0x0000005f005f7308 */ /* 0x000e6c0000002400 */
[C---:B------:R-:W-:Y:S08]  /*e880*/  HMMA.16816.F32 R104, R128.reuse, R120, R104 ;  /* 0x000000788068723c */ /* 0x040ff00000001868 */
[----:B------:R-:W-:Y:S01]  /*e890*/  HMMA.16816.F32 R120, R128, R122, R100 ;  /* 0x0000007a8078723c */ /* 0x000fe20000001864 */
[----:B------:R-:W1:Y:S07]  /*e8a0*/  LDSM.16.M88.4 R100, [R118+0x7400] ;  /* 0x007400007664783b */ /* 0x000e6e0000000200 */
[C---:B------:R-:W-:Y:S08]  /*e8b0*/  HMMA.16816.F32 R76, R36.reuse, R16, R76 ;  /* 0x00000010244c723c */ /* 0x040ff0000000184c */
[----:B------:R-:W-:Y:S01]  /*e8c0*/  HMMA.16816.F32 R72, R36, R18, R72 ;  /* 0x000000122448723c */ /* 0x000fe20000001848 */
[----:B------:R-:W2:Y:S07]  /*e8d0*/  LDSM.16.M88.4 R16, [R145+0x6400] ;  /* 0x006400009110783b */ /* 0x000eae0000000200 */
[----:B------:R-:W-:Y:S08]  /*e8e0*/  HMMA.16816.F32 R28, R24, R112, R28 ;  /* 0x00000070181c723c */ /* 0x000ff0000000181c */
[----:B------:R-:W-:Y:S01]  /*e8f0*/  HMMA.16816.F32 R88, R36, R34, R88 ;  /* 0x000000222458723c */ /* 0x000fe20000001858 */
[----:B------:R-:W2:Y:S07]  /*e900*/  LDSM.16.M88.4 R32, [R118+0x7800] ;  /* 0x007800007620783b */ /* 0x000eae0000000200 */
[C---:B------:R-:W-:Y:S08]  /*e910*/  HMMA.16816.F32 R84, R24.reuse, R4, R84 ;  /* 0x000000041854723c */ /* 0x040ff00000001854 */
[----:B------:R-:W-:Y:S01]  /*e920*/  HMMA.16816.F32 R80, R24, R6, R80 ;  /* 0x000000061850723c */ /* 0x000fe20000001850 */
[----:B------:R-:W2:Y:S07]  /*e930*/  LDSM.16.M88.4 R4, [R118+0x6000] ;  /* 0x006000007604783b */ /* 0x000eae0000000200 */
[----:B-1----:R-:W-:Y:S08]  /*e940*/  HMMA.16816.F32 R68, R96, R20, R68 ;  /* 0x000000146044723c */ /* 0x002ff00000001844 */
[----:B------:R-:W-:Y:S08]  /*e950*/  HMMA.16816.F32 R76, R24, R12, R76 ;  /* 0x0000000c184c723c */ /* 0x000ff0000000184c */
[----:B------:R-:W-:Y:S01]  /*e960*/  HMMA.16816.F32 R52, R96, R22, R52 ;  /* 0x000000166034723c */ /* 0x000fe20000001834 */
[----:B------:R-:W-:Y:S07]  /*e970*/  LDSM.16.M88.4 R20, [R118+0x8000] ;  /* 0x008000007614783b */ /* 0x000fee0000000200 */
[----:B------:R-:W-:Y:S01]  /*e980*/  HMMA.16816.F32 R72, R24, R14, R72 ;  /* 0x0000000e1848723c */ /* 0x000fe20000001848 */
[----:B------:R-:W1:Y:S07]  /*e990*/  LDSM.16.M88.4 R12, [R118+0x6400] ;  /* 0x00640000760c783b */ /* 0x000e6e0000000200 */
[----:B------:R-:W-:Y:S08]  /*e9a0*/  HMMA.16816.F32 R28, R8, R100, R28 ;  /* 0x00000064081c723c */ /* 0x000ff0000000181c */
[----:B------:R-:W-:Y:S08]  /*e9b0*/  HMMA.16816.F32 R88, R24, R114, R88 ;  /* 0x000000721858723c */ /* 0x000ff00000001858 */
[C---:B--2---:R-:W-:Y:S08]  /*e9c0*/  HMMA.16816.F32 R48, R96.reuse, R16, R48 ;  /* 0x000000106030723c */ /* 0x044ff00000001830 */
[----:B------:R-:W-:Y:S01]  /*e9d0*/  HMMA.16816.F32 R44, R96, R18, R44 ;  /* 0x00000012602c723c */ /* 0x000fe2000000182c */
[----:B------:R-:W-:Y:S01]  /*e9e0*/  FMUL.FTZ R28, R28, c[0x0][0x2ec] ;  /* 0x0000bb001c1c7a20 */ /* 0x000fe20000410000 */
[----:B------:R-:W-:Y:S01]  /*e9f0*/  LDSM.16.M88.4 R16, [R118+0x6800] ;  /* 0x006800007610783b */ /* 0x000fe20000000200 */
[----:B------:R-:W-:-:S02]  /*ea00*/  FMUL.FTZ R29, R29, c[0x0][0x2ec] ;  /* 0x0000bb001d1d7a20 */ /* 0x000fc40000410000 */
[----:B------:R-:W2:Y:S03]  /*ea10*/  MUFU.TANH R100, R28 ;  /* 0x0000001c00647308 */ /* 0x000ea60000002400 */
[C---:B------:R-:W-:Y:S05]  /*ea20*/  HMMA.16816.F32 R84, R8.reuse, R32, R84 ;  /* 0x000000200854723c */ /* 0x040fea0000001854 */
[----:B------:R1:W1:Y:S03]  /*ea30*/  MUFU.TANH R101, R29 ;  /* 0x0000001d00657308 */ /* 0x0002660000002400 */
[----:B------:R-:W-:Y:S01]  /*ea40*/  HMMA.16816.F32 R80, R8, R34, R80 ;  /* 0x000000220850723c */ /* 0x000fe20000001850 */
[----:B------:R-:W2:Y:S07]  /*ea50*/  LDSM.16.M88.4 R32, [R145+0x8000] ;  /* 0x008000009120783b */ /* 0x000eae0000000200 */
[C---:B------:R-:W-:Y:S08]  /*ea60*/  HMMA.16816.F32 R68, R36.reuse, R4, R68 ;  /* 0x000000042444723c */ /* 0x040ff00000001844 */
[----:B------:R-:W-:Y:S01]  /*ea70*/  HMMA.16816.F32 R52, R36, R6, R52 ;  /* 0x000000062434723c */ /* 0x000fe20000001834 */
[----:B------:R-:W3:Y:S01]  /*ea80*/  LDSM.16.M88.4 R4, [R145+0x6800] ;  /* 0x006800009104783b */ /* 0x000ee20000000200 */
[----:B------:R-:W-:-:S02]  /*ea90*/  FMUL.FTZ R84, R84, c[0x0][0x2ec] ;  /* 0x0000bb0054547a20 */ /* 0x000fc40000410000 */
[----:B------:R-:W-:Y:S02]  /*eaa0*/  FMUL.FTZ R85, R85, c[0x0][0x2ec] ;  /* 0x0000bb0055557a20 */ /* 0x000fe40000410000 */
[----:B------:R-:W-:Y:S02]  /*eab0*/  FMUL.FTZ R86, R86, c[0x0][0x2ec] ;  /* 0x0000bb0056567a20 */ /* 0x000fe40000410000 */
[----:B------:R-:W-:Y:S01]  /*eac0*/  HMMA.16816.F32 R88, R8, R102, R88 ;  /* 0x000000660858723c */ /* 0x000fe20000001858 */
[----:B------:R-:W-:Y:S01]  /*ead0*/  FMUL.FTZ R87, R87, c[0x0][0x2ec] ;  /* 0x0000bb0057577a20 */ /* 0x000fe20000410000 */
[----:B------:R-:W2:Y:S01]  /*eae0*/  MUFU.TANH R84, R84 ;  /* 0x0000005400547308 */ /* 0x000ea20000002400 */
[----:B------:R-:W-:Y:S02]  /*eaf0*/  FMUL.FTZ R80, R80, c[0x0][0x2ec] ;  /* 0x0000bb0050507a20 */ /* 0x000fe40000410000 */
[----:B------:R-:W-:Y:S02]  /*eb00*/  FMUL.FTZ R81, R81, c[0x0][0x2ec] ;  /* 0x0000bb0051517a20 */ /* 0x000fe40000410000 */
[----:B------:R-:W-:Y:S01]  /*eb10*/  FMUL.FTZ R102, R30, c[0x0][0x2ec] ;  /* 0x0000bb001e667a20 */ /* 0x000fe20000410000 */
[----:B-1----:R-:W-:Y:S01]  /*eb20*/  HMMA.16816.F32 R48, R36, R12, R48 ;  /* 0x0000000c2430723c */ /* 0x002fe20000001830 */
[----:B------:R-:W-:Y:S01]  /*eb30*/  FMUL.FTZ R103, R31, c[0x0][0x2ec] ;  /* 0x0000bb001f677a20 */ /* 0x000fe20000410000 */
[----:B------:R-:W1:Y:S01]  /*eb40*/  MUFU.TANH R85, R85 ;  /* 0x0000005500557308 */ /* 0x000e620000002400 */
[----:B------:R-:W1:Y:S01]  /*eb50*/  LDSM.16.M88.4 R28, [R118+0x7c00] ;  /* 0x007c0000761c783b */ /* 0x000e620000000200 */
[----:B------:R-:W-:-:S02]  /*eb60*/  FMUL.FTZ R82, R82, c[0x0][0x2ec] ;  /* 0x0000bb0052527a20 */ /* 0x000fc40000410000 */
[----:B------:R-:W-:Y:S02]  /*eb70*/  FMUL.FTZ R83, R83, c[0x0][0x2ec] ;  /* 0x0000bb0053537a20 */ /* 0x000fe40000410000 */
[----:B------:R-:W-:Y:S01]  /*eb80*/  HMMA.16816.F32 R44, R36, R14, R44 ;  /* 0x0000000e242c723c */ /* 0x000fe2000000182c */
[----:B------:R-:W4:Y:S01]  /*eb90*/  LDSM.16.M88.4 R12, [R145+0x6c00] ;  /* 0x006c0000910c783b */ /* 0x000f220000000200 */
[----:B------:R-:W1:Y:S06]  /*eba0*/  MUFU.TANH R102, R102 ;  /* 0x0000006600667308 */ /* 0x000e6c0000002400 */
[----:B--2---:R-:W-:Y:S01]  /*ebb0*/  HMMA.16816.F32 R68, R24, R32, R68 ;  /* 0x000000201844723c */ /* 0x004fe20000001844 */
[----:B------:R-:W-:Y:S01]  /*ebc0*/  FMUL.FTZ R88, R88, c[0x0][0x2ec] ;  /* 0x0000bb0058587a20 */ /* 0x000fe20000410000 */
[----:B------:R-:W2:Y:S01]  /*ebd0*/  MUFU.TANH R103, R103 ;  /* 0x0000006700677308 */ /* 0x000ea20000002400 */
[----:B------:R-:W-:-:S02]  /*ebe0*/  FMUL.FTZ R89, R89, c[0x0][0x2ec] ;  /* 0x0000bb0059597a20 */ /* 0x000fc40000410000 */
[----:B------:R-:W-:Y:S02]  /*ebf0*/  FMUL.FTZ R90, R90, c[0x0][0x2ec] ;  /* 0x0000bb005a5a7a20 */ /* 0x000fe40000410000 */
[----:B------:R-:W-:Y:S01]  /*ec00*/  FMUL.FTZ R91, R91, c[0x0][0x2ec] ;  /* 0x0000bb005b5b7a20 */ /* 0x000fe20000410000 */
[----:B------:R-:W-:Y:S01]  /*ec10*/  HMMA.16816.F32 R52, R24, R34, R52 ;  /* 0x000000221834723c */ /* 0x000fe20000001834 */
[----:B------:R-:W-:Y:S01]  /*ec20*/  LDSM.16.M88.4 R32, [R118+0x8400] ;  /* 0x008400007620783b */ /* 0x000fe20000000200 */
[----:B------:R-:W1:Y:S06]  /*ec30*/  MUFU.TANH R88, R88 ;  /* 0x0000005800587308 */ /* 0x000e6c0000002400 */
[C---:B---3--:R-:W-:Y:S02]  /*ec40*/  HMMA.16816.F32 R136, R96.reuse, R4, R136 ;  /* 0x000000046088723c */ /* 0x048fe40000001888 */
[----:B------:R-:W3:Y:S06]  /*ec50*/  MUFU.TANH R89, R89 ;  /* 0x0000005900597308 */ /* 0x000eec0000002400 */
[----:B------:R-:W-:Y:S01]  /*ec60*/  HMMA.16816.F32 R108, R96, R6, R108 ;  /* 0x00000006606c723c */ /* 0x000fe2000000186c */
[----:B------:R-:W2:Y:S01]  /*ec70*/  LDSM.16.M88.4 R4, [R118+0x6c00] ;  /* 0x006c00007604783b */ /* 0x000ea20000000200 */
[----:B------:R-:W2:Y:S06]  /*ec80*/  MUFU.TANH R90, R90 ;  /* 0x0000005a005a7308 */ /* 0x000eac0000002400 */
[C---:B-1----:R-:W-:Y:S02]  /*ec90*/  HMMA.16816.F32 R76, R8.reuse, R28, R76 ;  /* 0x0000001c084c723c */ /* 0x042fe4000000184c */
[----:B------:R-:W1:Y:S06]  /*eca0*/  MUFU.TANH R91, R91 ;  /* 0x0000005b005b7308 */ /* 0x000e6c0000002400 */
[----:B------:R-:W-:Y:S01]  /*ecb0*/  HMMA.16816.F32 R72, R8, R30, R72 ;  /* 0x0000001e0848723c */ /* 0x000fe20000001848 */
[----:B------:R-:W1:Y:S01]  /*ecc0*/  LDSM.16.M88.4 R28, [R145+0x8400] ;  /* 0x00840000911c783b */ /* 0x000e620000000200 */
[----:B------:R-:W1:Y:S06]  /*ecd0*/  MUFU.TANH R86, R86 ;  /* 0x0000005600567308 */ /* 0x000e6c0000002400 */
[C---:B----4-:R-:W-:Y:S02]  /*ece0*/  HMMA.16816.F32 R104, R96.reuse, R12, R104 ;  /* 0x0000000c6068723c */ /* 0x050fe40000001868 */
[----:B------:R-:W4:Y:S06]  /*ecf0*/  MUFU.TANH R87, R87 ;  /* 0x0000005700577308 */ /* 0x000f2c0000002400 */
[----:B------:R-:W-:Y:S01]  /*ed00*/  HMMA.16816.F32 R120, R96, R14, R120 ;  /* 0x0000000e6078723c */ /* 0x000fe20000001878 */
[----:B------:R-:W-:Y:S01]  /*ed10*/  LDSM.16.M88.4 R12, [R118+0x8c00] ;  /* 0x008c0000760c783b */ /* 0x000fe20000000200 */
[----:B------:R-:W-:Y:S01]  /*ed20*/  FMUL.FTZ R195, R77, c[0x0][0x2ec] ;  /* 0x0000bb004dc37a20 */ /* 0x000fe20000410000 */
[----:B------:R-:W1:Y:S01]  /*ed30*/  MUFU.TANH R80, R80 ;  /* 0x0000005000507308 */ /* 0x000e620000002400 */
[----:B------:R-:W-:-:S02]  /*ed40*/  FMUL.FTZ R76, R76, c[0x0][0x2ec] ;  /* 0x0000bb004c4c7a20 */ /* 0x000fc40000410000 */
[----:B------:R-:W-:Y:S02]  /*ed50*/  FMUL.FTZ R77, R78, c[0x0][0x2ec] ;  /* 0x0000bb004e4d7a20 */ /* 0x000fe40000410000 */
[C---:B------:R-:W-:Y:S01]  /*ed60*/  HMMA.16816.F32 R68, R8.reuse, R20, R68 ;  /* 0x000000140844723c */ /* 0x040fe20000001844 */
[----:B------:R-:W-:Y:S02]  /*ed70*/  FMUL.FTZ R72, R72, c[0x0][0x2ec] ;  /* 0x0000bb0048487a20 */ /* 0x000fe40000410000 */
[----:B------:R-:W-:Y:S01]  /*ed80*/  FMUL.FTZ R79, R79, c[0x0][0x2ec] ;  /* 0x0000bb004f4f7a20 */ /* 0x000fe20000410000 */
[----:B------:R-:W1:Y:S01]  /*ed90*/  MUFU.TANH R81, R81 ;  /* 0x0000005100517308 */ /* 0x000e620000002400 */
[----:B------:R-:W-:Y:S02]  /*eda0*/  FMUL.FTZ R73, R73, c[0x0][0x2ec] ;  /* 0x0000bb0049497a20 */ /* 0x000fe40000410000 */
[----:B------:R-:W-:Y:S01]  /*edb0*/  FMUL.FTZ R74, R74, c[0x0][0x2ec] ;  /* 0x0000bb004a4a7a20 */ /* 0x000fe20000410000 */
[----:B------:R-:W-:Y:S01]  /*edc0*/  HMMA.16816.F32 R52, R8, R22, R52 ;  /* 0x000000160834723c */ /* 0x000fe20000001834 */
[----:B------:R-:W3:Y:S01]  /*edd0*/  LDSM.16.M88.4 R20, [R145+0x8800] ;  /* 0x008800009114783b */ /* 0x000ee20000000200 */
[----:B------:R-:W-:-:S02]  /*ede0*/  FMUL.FTZ R75, R75, c[0x0][0x2ec] ;  /* 0x0000bb004b4b7a20 */ /* 0x000fc40000410000 */
[----:B------:R-:W1:Y:S04]  /*edf0*/  MUFU.TANH R82, R82 ;  /* 0x0000005200527308 */ /* 0x000e680000002400 */
[C---:B------:R-:W-:Y:S04]  /*ee00*/  HMMA.16816.F32 R136, R36.reuse, R16, R136 ;  /* 0x000000102488723c */ /* 0x040fe80000001888 */
[----:B------:R-:W1:Y:S04]  /*ee10*/  MUFU.TANH R83, R83 ;  /* 0x0000005300537308 */ /* 0x000e680000002400 */
[----:B------:R-:W-:Y:S01]  /*ee20*/  HMMA.16816.F32 R108, R36, R18, R108 ;  /* 0x00000012246c723c */ /* 0x000fe2000000186c */
[----:B------:R-:W4:Y:S01]  /*ee30*/  LDSM.16.M88.4 R16, [R145+0x8c00] ;  /* 0x008c00009110783b */ /* 0x000f220000000200 */
[----:B------:R-:W-:-:S02]  /*ee40*/  FMUL.FTZ R68, R68, c[0x0][0x2ec] ;  /* 0x0000bb0044447a20 */ /* 0x000fc40000410000 */
[----:B------:R-:W-:Y:S01]  /*ee50*/  FMUL.FTZ R69, R69, c[0x0][0x2ec] ;  /* 0x0000bb0045457a20 */ /* 0x000fe20000410000 */
[----:B------:R-:W1:Y:S01]  /*ee60*/  MUFU.TANH R76, R76 ;  /* 0x0000004c004c7308 */ /* 0x000e620000002400 */
[----:B------:R-:W-:Y:S02]  /*ee70*/  FMUL.FTZ R70, R70, c[0x0][0x2ec] ;  /* 0x0000bb0046467a20 */ /* 0x000fe40000410000 */
[----:B--2---:R-:W-:Y:S01]  /*ee80*/  HMMA.16816.F32 R104, R36, R4, R104 ;  /* 0x000000042468723c */ /* 0x004fe20000001868 */
[----:B------:R-:W-:Y:S02]  /*ee90*/  FMUL.FTZ R53, R53, c[0x0][0x2ec] ;  /* 0x0000bb0035357a20 */ /* 0x000fe40000410000 */
[----:B------:R-:W-:Y:S02]  /*eea0*/  FMUL.FTZ R55, R55, c[0x0][0x2ec] ;  /* 0x0000bb0037377a20 */ /* 0x000fe40000410000 */
[----:B------:R-:W2:Y:S01]  /*eeb0*/  MUFU.TANH R165, R53 ;  /* 0x0000003500a57308 */ /* 0x000ea20000002400 */
[----:B------:R-:W-:-:S02]  /*eec0*/  FMUL.FTZ R71, R71, c[0x0][0x2ec] ;  /* 0x0000bb0047477a20 */ /* 0x000fc40000410000 */
[----:B------:R-:W-:Y:S01]  /*eed0*/  HMMA.16816.F32 R120, R36, R6, R120 ;  /* 0x000000062478723c */ /* 0x000fe20000001878 */
[----:B------:R-:W-:Y:S02]  /*eee0*/  FMUL.FTZ R52, R52, c[0x0][0x2ec] ;  /* 0x0000bb0034347a20 */ /* 0x000fe40000410000 */
[----:B------:R-:W-:Y:S02]  /*eef0*/  FMUL.FTZ R54, R54, c[0x0][0x2ec] ;  /* 0x0000bb0036367a20 */ /* 0x000fe40000410000 */
[----:B------:R2:W2:Y:S03]  /*ef00*/  MUFU.TANH R181, R55 ;  /* 0x0000003700b57308 */ /* 0x0004a60000002400 */
[C---:B-1----:R-:W-:Y:S05]  /*ef10*/  HMMA.16816.F32 R48, R24.reuse, R28, R48 ;  /* 0x0000001c1830723c */ /* 0x042fea0000001830 */
[----:B------:R-:W1:Y:S03]  /*ef20*/  MUFU.TANH R195, R195 ;  /* 0x000000c300c37308 */ /* 0x000e660000002400 */
[----:B------:R-:W-:Y:S01]  /*ef30*/  HMMA.16816.F32 R44, R24, R30, R44 ;  /* 0x0000001e182c723c */ /* 0x000fe2000000182c */
[----:B------:R-:W1:Y:S01]  /*ef40*/  LDSM.16.M88.4 R28, [R118+0x8800] ;  /* 0x00880000761c783b */ /* 0x000e620000000200 */
[----:B------:R-:W-:-:S04]  /*ef50*/  DEPBAR.LE SB0, 0x0 ;  /* 0x000080000000791a */ /* 0x000fc80000000000 */
[----:B------:R-:W1:Y:S02]  /*ef60*/  MUFU.TANH R77, R77 ;  /* 0x0000004d004d7308 */ /* 0x000e640000002400 */
[C---:B---3--:R-:W-:Y:S06]  /*ef70*/  HMMA.16816.F32 R136, R24.reuse, R20, R136 ;  /* 0x000000141888723c */ /* 0x048fec0000001888 */
[----:B------:R-:W3:Y:S02]  /*ef80*/  MUFU.TANH R191, R79 ;  /* 0x0000004f00bf7308 */ /* 0x000ee40000002400 */
[C---:B------:R-:W-:Y:S06]  /*ef90*/  HMMA.16816.F32 R108, R24.reuse, R22, R108 ;  /* 0x00000016186c723c */ /* 0x040fec000000186c */
[----:B------:R-:W1:Y:S02]  /*efa0*/  MUFU.TANH R72, R72 ;  /* 0x0000004800487308 */ /* 0x000e640000002400 */
[C---:B----4-:R-:W-:Y:S06]  /*efb0*/  HMMA.16816.F32 R104, R24.reuse, R16, R104 ;  /* 0x000000101868723c */ /* 0x050fec0000001868 */
[----:B------:R-:W4:Y:S01]  /*efc0*/  MUFU.TANH R193, R73 ;  /* 0x0000004900c17308 */ /* 0x000f220000002400 */
[----:B------:R-:W-:Y:S01]  /*efd0*/  SHF.L.U32 R17, R62, 0x1, RZ ;  /* 0x000000013e117819 */ /* 0x000fe200000006ff */
[----:B------:R-:W-:Y:S03]  /*efe0*/  HMMA.16816.F32 R120, R24, R18, R120 ;  /* 0x000000121878723c */ /* 0x000fe60000001878 */
[----:B------:R-:W-:-:S03]  /*eff0*/  LOP3.LUT R17, R17, 0x6, RZ, 0xc0, !PT ;  /* 0x0000000611117812 */ /* 0x000fc600078ec0ff */
[----:B------:R-:W1:Y:S02]  /*f000*/  MUFU.TANH R133, R74 ;  /* 0x0000004a00857308 */ /* 0x000e640000002400 */
[C---:B------:R-:W-:Y:S06]  /*f010*/  HMMA.16816.F32 R48, R8.reuse, R32, R48 ;  /* 0x000000200830723c */ /* 0x040fec0000001830 */
[----:B------:R-:W2:Y:S02]  /*f020*/  MUFU.TANH R189, R75 ;  /* 0x0000004b00bd7308 */ /* 0x000ea40000002400 */
[C---:B------:R-:W-:Y:S06]  /*f030*/  HMMA.16816.F32 R44, R8.reuse, R34, R44 ;  /* 0x00000022082c723c */ /* 0x040fec000000182c */
[----:B------:R-:W2:Y:S02]  /*f040*/  MUFU.TANH R143, R68 ;  /* 0x00000044008f7308 */ /* 0x000ea40000002400 */
[C---:B-1----:R-:W-:Y:S06]  /*f050*/  HMMA.16816.F32 R136, R8.reuse, R28, R136 ;  /* 0x0000001c0888723c */ /* 0x042fec0000001888 */
[----:B------:R-:W1:Y:S02]  /*f060*/  MUFU.TANH R187, R69 ;  /* 0x0000004500bb7308 */ /* 0x000e640000002400 */
        /* <DEDUP_REMOVED lines=10> */
[----:B------:R1:W1:Y:S01]  /*f110*/  MUFU.TANH R163, R51 ;  /* 0x0000003300a37308 */ /* 0x0002620000002400 */
[----:B------:R-:W-:Y:S01]  /*f120*/  FMUL.FTZ R46, R46, c[0x0][0x2ec] ;  /* 0x0000bb002e2e7a20 */ /* 0x000fe20000410000 */
[----:B------:R-:W-:Y:S01]  /*f130*/  HMMA.16816.F32 R120, R8, R14, R120 ;  /* 0x0000000e0878723c */ /* 0x000fe20000001878 */
[----:B------:R-:W-:-:S02]  /*f140*/  FMUL.FTZ R137, R137, c[0x0][0x2ec] ;  /* 0x0000bb0089897a20 */ /* 0x000fc40000410000 */
[----:B------:R-:W-:Y:S02]  /*f150*/  FMUL.FTZ R129, R138, c[0x0][0x2ec] ;  /* 0x0000bb008a817a20 */ /* 0x000fe40000410000 */
[----:B------:R-:W-:Y:S01]  /*f160*/  FMUL.FTZ R127, R139, c[0x0][0x2ec] ;  /* 0x0000bb008b7f7a20 */ /* 0x000fe20000410000 */
[----:B------:R1:W1:Y:S01]  /*f170*/  MUFU.TANH R179, R70 ;  /* 0x0000004600b37308 */ /* 0x0002620000002400 */
[----:B------:R-:W-:Y:S01]  /*f180*/  SHF.R.S32.HI R10, RZ, 0x1f, R63 ;  /* 0x0000001fff0a7819 */ /* 0x000fe2000001143f */
[----:B------:R-:W-:Y:S02]  /*f190*/  FMUL.FTZ R5, R111, c[0x0][0x2ec] ;  /* 0x0000bb006f057a20 */ /* 0x000fe40000410000 */
[----:B------:R-:W-:Y:S01]  /*f1a0*/  FMUL.FTZ R136, R136, c[0x0][0x2ec] ;  /* 0x0000bb0088887a20 */ /* 0x000fe20000410000 */
[----:B------:R-:W-:Y:S01]  /*f1b0*/  LEA.HI R10, R10, R63, RZ, 0x2 ;  /* 0x0000003f0a0a7211 */ /* 0x000fe200078f10ff */
[----:B------:R-:W-:Y:S02]  /*f1c0*/  FMUL.FTZ R108, R108, c[0x0][0x2ec] ;  /* 0x0000bb006c6c7a20 */ /* 0x000fe40000410000 */
[----:B------:R-:W-:Y:S01]  /*f1d0*/  FMUL.FTZ R109, R109, c[0x0][0x2ec] ;  /* 0x0000bb006d6d7a20 */ /* 0x000fe20000410000 */
[----:B------:R-:W-:Y:S01]  /*f1e0*/  SHF.R.S32.HI R162, RZ, 0x2, R10 ;  /* 0x00000002ffa27819 */ /* 0x000fe2000001140a */
[----:B------:R-:W-:Y:S01]  /*f1f0*/  FMUL.FTZ R8, R104, c[0x0][0x2ec] ;  /* 0x0000bb0068087a20 */ /* 0x000fe20000410000 */
[----:B------:R3:W3:Y:S01]  /*f200*/  MUFU.TANH R183, R71 ;  /* 0x0000004700b77308 */ /* 0x0006e20000002400 */
[----:B------:R-:W-:Y:S01]  /*f210*/  FMUL.FTZ R6, R105, c[0x0][0x2ec] ;  /* 0x0000bb0069067a20 */ /* 0x000fe20000410000 */
[----:B------:R-:W-:Y:S01]  /*f220*/  IADD3 R12, R41, 0x1, R162 ;  /* 0x00000001290c7810 */ /* 0x000fe20007ffe0a2 */
[----:B--2---:R-:W-:-:S02]  /*f230*/  FMUL.FTZ R55, R106, c[0x0][0x2ec] ;  /* 0x0000bb006a377a20 */ /* 0x004fc40000410000 */
[----:B------:R-:W-:Y:S01]  /*f240*/  FMUL.FTZ R53, R107, c[0x0][0x2ec] ;  /* 0x0000bb006b357a20 */ /* 0x000fe20000410000 */
[----:B------:R-:W-:Y:S01]  /*f250*/  IADD3 R12, R61, R12, -R147 ;  /* 0x0000000c3d0c7210 */ /* 0x000fe20007ffe893 */
[----:B------:R-:W-:Y:S01]  /*f260*/  FMUL.FTZ R10, R121, c[0x0][0x2ec] ;  /* 0x0000bb00790a7a20 */ /* 0x000fe20000410000 */
[----:B------:R2:W2:Y:S01]  /*f270*/  MUFU.TANH R185, R52 ;  /* 0x0000003400b97308 */ /* 0x0004a20000002400 */
[----:B-1----:R-:W-:Y:S01]  /*f280*/  FMUL.FTZ R51, R122, c[0x0][0x2ec] ;  /* 0x0000bb007a337a20 */ /* 0x002fe20000410000 */
[----:B------:R-:W-:Y:S01]  /*f290*/  IADD3 R12, R12, c[0x0][0x2e8], RZ ;  /* 0x0000ba000c0c7a10 */ /* 0x000fe20007ffe0ff */
[----:B------:R-:W-:Y:S02]  /*f2a0*/  FMUL.FTZ R49, R123, c[0x0][0x2ec] ;  /* 0x0000bb007b317a20 */ /* 0x000fe40000410000 */
[----:B------:R-:W-:Y:S01]  /*f2b0*/  FMUL.FTZ R110, R110, c[0x0][0x2ec] ;  /* 0x0000bb006e6e7a20 */ /* 0x000fe20000410000 */
[----:B------:R-:W-:Y:S01]  /*f2c0*/  IADD3 R14, R12, 0x8, RZ ;  /* 0x000000080c0e7810 */ /* 0x000fe20007ffe0ff */
[----:B------:R-:W-:Y:S01]  /*f2d0*/  FMUL.FTZ R120, R120, c[0x0][0x2ec] ;  /* 0x0000bb0078787a20 */ /* 0x000fe20000410000 */
[----:B------:R1:W1:Y:S01]  /*f2e0*/  MUFU.TANH R173, R54 ;  /* 0x0000003600ad7308 */ /* 0x0002620000002400 */
[----:B------:R-:W-:-:S02]  /*f2f0*/  IMNMX R3, R12, R61, PT ;  /* 0x0000003d0c037217 */ /* 0x000fc40003800200 */
[----:B------:R-:W-:-:S05]  /*f300*/  IMNMX R117, R14, R61, PT ;  /* 0x0000003d0e757217 */ /* 0x000fca0003800200 */
[----:B------:R1:W1:Y:S08]  /*f310*/  MUFU.TANH R177, R48 ;  /* 0x0000003000b17308 */ /* 0x0002700000002400 */
[----:B------:R1:W1:Y:S08]  /*f320*/  MUFU.TANH R167, R50 ;  /* 0x0000003200a77308 */ /* 0x0002700000002400 */
[----:B------:R1:W1:Y:S08]  /*f330*/  MUFU.TANH R171, R44 ;  /* 0x0000002c00ab7308 */ /* 0x0002700000002400 */
[----:B------:R1:W1:Y:S08]  /*f340*/  MUFU.TANH R169, R45 ;  /* 0x0000002d00a97308 */ /* 0x0002700000002400 */
[----:B------:R1:W1:Y:S08]  /*f350*/  MUFU.TANH R161, R46 ;  /* 0x0000002e00a17308 */ /* 0x0002700000002400 */
[----:B------:R-:W1:Y:S08]  /*f360*/  MUFU.TANH R4, R4 ;  /* 0x0000000400047308 */ /* 0x000e700000002400 */
[----:B------:R1:W1:Y:S08]  /*f370*/  MUFU.TANH R141, R136 ;  /* 0x00000088008d7308 */ /* 0x0002700000002400 */
[----:B------:R-:W1:Y:S08]  /*f380*/  MUFU.TANH R137, R137 ;  /* 0x0000008900897308 */ /* 0x000e700000002400 */
[----:B------:R-:W1:Y:S08]  /*f390*/  MUFU.TANH R129, R129 ;  /* 0x0000008100817308 */ /* 0x000e700000002400 */
[----:B------:R-:W1:Y:S08]  /*f3a0*/  MUFU.TANH R127, R127 ;  /* 0x0000007f007f7308 */ /* 0x000e700000002400 */
[----:B------:R1:W1:Y:S08]  /*f3b0*/  MUFU.TANH R135, R108 ;  /* 0x0000006c00877308 */ /* 0x0002700000002400 */
[----:B------:R1:W1:Y:S08]  /*f3c0*/  MUFU.TANH R131, R109 ;  /* 0x0000006d00837308 */ /* 0x0002700000002400 */
[----:B------:R1:W1:Y:S08]  /*f3d0*/  MUFU.TANH R125, R110 ;  /* 0x0000006e007d7308 */ /* 0x0002700000002400 */
[----:B------:R-:W1:Y:S08]  /*f3e0*/  MUFU.TANH R5, R5 ;  /* 0x0000000500057308 */ /* 0x000e700000002400 */
[----:B------:R-:W1:Y:S08]  /*f3f0*/  MUFU.TANH R8, R8 ;  /* 0x0000000800087308 */ /* 0x000e700000002400 */
[----:B------:R-:W1:Y:S08]  /*f400*/  MUFU.TANH R6, R6 ;  /* 0x0000000600067308 */ /* 0x000e700000002400 */
[----:B------:R-:W1:Y:S08]  /*f410*/  MUFU.TANH R55, R55 ;  /* 0x0000003700377308 */ /* 0x000e700000002400 */
[----:B------:R-:W1:Y:S08]  /*f420*/  MUFU.TANH R53, R53 ;  /* 0x0000003500357308 */ /* 0x000e700000002400 */
[----:B------:R1:W1:Y:S08]  /*f430*/  MUFU.TANH R63, R120 ;  /* 0x00000078003f7308 */ /* 0x0002700000002400 */
[----:B------:R-:W1:Y:S08]  /*f440*/  MUFU.TANH R10, R10 ;  /* 0x0000000a000a7308 */ /* 0x000e700000002400 */
[----:B------:R-:W1:Y:S08]  /*f450*/  MUFU.TANH R51, R51 ;  /* 0x0000003300337308 */ /* 0x000e700000002400 */
[----:B------:R-:W1:Y:S01]  /*f460*/  MUFU.TANH R49, R49 ;  /* 0x0000003100317308 */ /* 0x000e620000002400 */
[----:B------:R-:W-:Y:S06]  /*f470*/  BAR.SYNC.DEFER_BLOCKING 0x0 ;  /* 0x0000000000007b1d */ /* 0x000fec0000010000 */
[----:B------:R-:W-:Y:S05]  /*f480*/  @!P0 BRA `(.L_x_2129) ;  /* 0x0000068000008947 */ /* 0x000fea0003800000 */
[----:B--234-:R-:W-:Y:S05]  /*f490*/  @!P2 BRA `(.L_x_2130) ;  /* 0x000003a00000a947 */ /* 0x01cfea0003800000 */
[----:B------:R-:W-:Y:S02]  /*f4a0*/  IABS R7, c[0x0][0x2d0] ;  /* 0x0000b40000077a13 */ /* 0x000fe40000000000 */
[----:B------:R-:W-:-:S02]  /*f4b0*/  IADD3 R15, R2, -0x80, RZ ;  /* 0xffffff80020f7810 */ /* 0x000fc40007ffe0ff */
[----:B------:R-:W2:Y:S01]  /*f4c0*/  I2F.RP R13, R7 ;  /* 0x00000007000d7306 */ /* 0x000ea20000209400 */
[----:B------:R-:W-:Y:S02]  /*f4d0*/  IABS R11, R2 ;  /* 0x00000002000b7213 */ /* 0x000fe40000000000 */
[----:B------:R-:W-:Y:S02]  /*f4e0*/  IABS R9, R15 ;  /* 0x0000000f00097213 */ /* 0x000fe40000000000 */
[----:B------:R-:W-:-:S03]  /*f4f0*/  LOP3.LUT R15, R15, c[0x0][0x2d0], RZ, 0x3c, !PT ;  /* 0x0000b4000f0f7a12 */ /* 0x000fc600078e3cff */
        /* <DEDUP_REMOVED lines=25> */
[----:B------:R-:W-:-:S03]  /*f690*/  ISETP.NE.AND P3, PT, RZ, c[0x0][0x2d0], PT ;  /* 0x0000b400ff007a0c */ /* 0x000fc60003f65270 */
[----:B------:R-:W-:Y:S02]  /*f6a0*/  @P5 IADD3 R13, R13, 0x1, RZ ;  /* 0x000000010d0d5810 */ /* 0x000fe40007ffe0ff */
[----:B------:R-:W-:-:S04]  /*f6b0*/  @P6 IADD3 R16, R16, 0x1, RZ ;  /* 0x0000000110106810 */ /* 0x000fc80007ffe0ff */
        /* <DEDUP_REMOVED lines=8> */
[----:B------:R-:W-:Y:S01]  /*f740*/  MOV R12, c[0x0][0x2d0] ;  /* 0x0000b400000c7a02 */ /* 0x000fe20000000f00 */
[----:B------:R-:W-:-:S04]  /*f750*/  IMAD.IADD R7, R7, 0x1, -R9 ;  /* 0x0000000107077824 */ /* 0x000fc800078e0a09 */
        /* <DEDUP_REMOVED lines=14> */
.L_x_2130:
[----:B------:R-:W-:-:S05]  /*f840*/  IMAD.MOV.U32 R7, RZ, RZ, c[0x0][0x198] ;  /* 0x00006600ff077624 */ /* 0x000fca00078e00ff */
[----:B------:R-:W-:-:S04]  /*f850*/  LEA R7, -R7, RZ, 0x7 ;  /* 0x000000ff07077211 */ /* 0x000fc800078e39ff */
[----:B------:R-:W-:Y:S02]  /*f860*/  SHF.R.S32.HI R12, RZ, 0x1f, R7 ;  /* 0x0000001fff0c7819 */ /* 0x000fe40000011407 */
.L_x_2131:
[----:B------:R-:W-:Y:S01]  /*f870*/  IADD3 R60, P3, P1, R154, R7, R60 ;  /* 0x000000079a3c7210 */ /* 0x000fe2000797e03c */
[----:B------:R-:W-:Y:S01]  /*f880*/  ULDC.64 UR4, c[0x0][0x198] ;  /* 0x0000660000047ab9 */ /* 0x000fe20000000a00 */
[C---:B------:R-:W-:Y:S01]  /*f890*/  IADD3 R154, P4, R7.reuse, R154, RZ ;  /* 0x0000009a079a7210 */ /* 0x040fe20007f9e0ff */
[----:B------:R-:W-:Y:S01]  /*f8a0*/  USHF.L.U32 UR9, UR4, 0x6, URZ ;  /* 0x0000000604097899 */ /* 0x000fe2000800063f */
[----:B------:R-:W-:Y:S01]  /*f8b0*/  IADD3.X R59, R58, R12, R59, P3, P1 ;  /* 0x0000000c3a3b7210 */ /* 0x000fe20001fe243b */
[----:B------:R-:W-:Y:S01]  /*f8c0*/  UMOV UR8, 0x6 ;  /* 0x0000000600087882 */ /* 0x000fe20000000000 */
[----:B------:R-:W-:Y:S01]  /*f8d0*/  LEA R18, P3, R154, c[0x0][0x168], 0x1 ;  /* 0x00005a009a127a11 */ /* 0x000fe200078608ff */
[----:B------:R-:W-:Y:S01]  /*f8e0*/  IMAD.X R9, R12, 0x1, R58, P4 ;  /* 0x000000010c097824 */ /* 0x000fe200020e063a */
[----:B------:R-:W-:Y:S01]  /*f8f0*/  LEA R160, P5, R7, R160, 0x1 ;  /* 0x000000a007a07211 */ /* 0x000fe200078a08ff */
[----:B------:R-:W-:Y:S01]  /*f900*/  USHF.L.U64.HI UR5, UR4, UR8, UR5 ;  /* 0x0000000804057299 */ /* 0x000fe20008010205 */
[----:B------:R-:W-:-:S02]  /*f910*/  LEA R14, P1, R60, c[0x0][0x168], 0x1 ;  /* 0x00005a003c0e7a11 */ /* 0x000fc400078208ff */
[----:B------:R-:W-:Y:S01]  /*f920*/  LEA.HI.X R19, R154, c[0x0][0x16c], R9, 0x1, P3 ;  /* 0x00005b009a137a11 */ /* 0x000fe200018f0c09 */
[----:B------:R-:W-:Y:S01]  /*f930*/  IMAD.MOV.U32 R28, RZ, RZ, R160 ;  /* 0x000000ffff1c7224 */ /* 0x000fe200078e00a0 */
[----:B------:R-:W-:Y:S02]  /*f940*/  LEA.HI.X R157, R7, R157, R12, 0x1, P5 ;  /* 0x0000009d079d7211 */ /* 0x000fe400028f0c0c */
[----:B------:R-:W-:Y:S02]  /*f950*/  IADD3 R20, P3, R160, UR9, RZ ;  /* 0x00000009a0147c10 */ /* 0x000fe4000ff7e0ff */
[----:B------:R-:W-:Y:S01]  /*f960*/  LEA.HI.X R15, R60, c[0x0][0x16c], R59, 0x1, P1 ;  /* 0x00005b003c0f7a11 */ /* 0x000fe200008f0c3b */
[----:B------:R-:W-:Y:S01]  /*f970*/  IMAD.MOV.U32 R29, RZ, RZ, R157 ;  /* 0x000000ffff1d7224 */ /* 0x000fe200078e009d */
[----:B------:R-:W-:Y:S02]  /*f980*/  IADD3.X R21, R157, UR5, RZ, P3, !PT ;  /* 0x000000059d157c10 */ /* 0x000fe40009ffe4ff */
[----:B------:R-:W-:-:S02]  /*f990*/  IADD3 R24, P3, R20, UR9, RZ ;  /* 0x0000000914187c10 */ /* 0x000fc4000ff7e0ff */
[----:B------:R-:W-:Y:S01]  /*f9a0*/  IADD3 R12, P1, R14, UR9, RZ ;  /* 0x000000090e0c7c10 */ /* 0x000fe2000ff3e0ff */
[----:B------:R-:W-:Y:S01]  /*f9b0*/  @!PT LDS RZ, [RZ] ;  /* 0x00000000fffff984 */ /* 0x000fe20000000800 */
[----:B------:R-:W-:Y:S01]  /*f9c0*/  @!PT LDS RZ, [RZ] ;  /* 0x00000000fffff984 */ /* 0x000fe20000000800 */
[----:B------:R-:W-:Y:S01]  /*f9d0*/  @!PT LDS RZ, [RZ] ;  /* 0x00000000fffff984 */ /* 0x000fe20000000800 */
[----:B------:R2:W-:Y:S01]  /*f9e0*/  LDGSTS.E.BYPASS.LTC128B.128 [R149+0x3000], [R28.64] ;  /* 0x030000001c957fae */ /* 0x0005e2000b901d46 */
[----:B------:R-:W-:Y:S02]  /*f9f0*/  IADD3.X R25, R21, UR5, RZ, P3, !PT ;  /* 0x0000000515197c10 */ /* 0x000fe40009ffe4ff */
[----:B------:R-:W-:Y:S01]  /*fa00*/  IADD3.X R13, R15, UR5, RZ, P1, !PT ;  /* 0x000000050f0d7c10 */ /* 0x000fe20008ffe4ff */
[----:B------:R2:W-:Y:S01]  /*fa10*/  LDGSTS.E.BYPASS.LTC128B.128 [R149+0x5000], [R18.64+0x40] ;  /* 0x0500004012957fae */ /* 0x0005e2000b901d46 */
[----:B------:R-:W-:Y:S02]  /*fa20*/  IADD3 R22, P3, R24, UR9, RZ ;  /* 0x0000000918167c10 */ /* 0x000fe4000ff7e0ff */
[----:B------:R-:W-:Y:S01]  /*fa30*/  IADD3 R26, P1, R12, UR9, RZ ;  /* 0x000000090c1a7c10 */ /* 0x000fe2000ff3e0ff */
[----:B------:R2:W-:Y:S01]  /*fa40*/  LDGSTS.E.BYPASS.LTC128B.128 [R149+0x7000], [R18.64+0x80] ;  /* 0x0700008012957fae */ /* 0x0005e2000b901d46 */
[----:B------:R-:W-:-:S02]  /*fa50*/  IADD3.X R23, R25, UR5, RZ, P3, !PT ;  /* 0x0000000519177c10 */ /* 0x000fc40009ffe4ff */
[----:B------:R-:W-:Y:S01]  /*fa60*/  IADD3.X R27, R13, UR5, RZ, P1, !PT ;  /* 0x000000050d1b7c10 */ /* 0x000fe20008ffe4ff */
        /* <DEDUP_REMOVED lines=10> */
.L_x_2129:
[----:B--234-:R-:W-:Y:S02]  /*fb10*/  IMAD.IADD R2, R2, 0x1, R17 ;  /* 0x0000000102027824 */ /* 0x01cfe400078e0211 */
[----:B------:R-:W-:-:S03]  /*fb20*/  IMAD.SHL.U32 R119, R119, 0x2, RZ ;  /* 0x0000000277777824 */ /* 0x000fc600078e00ff */
[C---:B------:R-:W-:Y:S01]  /*fb30*/  IADD3 R14, R2.reuse, 0x1, RZ ;  /* 0x00000001020e7810 */ /* 0x040fe20007ffe0ff */
[----:B------:R-:W-:Y:S01]  /*fb40*/  IMAD R116, R43, 0x2, R119 ;  /* 0x000000022b747824 */ /* 0x000fe200078e0277 */
[----:B------:R-:W-:Y:S01]  /*fb50*/  IADD3 R12, R2, 0x8, RZ ;  /* 0x00000008020c7810 */ /* 0x000fe20007ffe0ff */
[----:B-1----:R-:W-:Y:S01]  /*fb60*/  LDSM.16.MT88.4 R108, [R119+0x9000] ;  /* 0x00900000776c783b */ /* 0x002fe20000004200 */
[C---:B------:R-:W-:Y:S02]  /*fb70*/  ISETP.GE.AND P3, PT, R14.reuse, R3, PT ;  /* 0x000000030e00720c */ /* 0x040fe40003f66270 */
[----:B------:R-:W-:Y:S02]  /*fb80*/  ISETP.GE.AND P1, PT, R14, R117, PT ;  /* 0x000000750e00720c */ /* 0x000fe40003f26270 */
        /* <DEDUP_REMOVED lines=8> */
[----:B------:R-:W-:Y:S02]  /*fc10*/  ISETP.GE.AND P3, PT, R14, R117, PT ;  /* 0x000000750e00720c */ /* 0x000fe40003f66270 */
        /* <DEDUP_REMOVED lines=8> */
[C---:B------:R-:W-:Y:S02]  /*fca0*/  ISETP.GE.AND P4, PT, R14.reuse, R3, PT ;  /* 0x000000030e00720c */ /* 0x040fe40003f86270 */
        /* <DEDUP_REMOVED lines=8> */
[----:B------:R-:W-:Y:S01]  /*fd30*/  FSEL R7, R88, -INF , !P3 ;  /* 0xff80000058077808 */ /* 0x000fe20005800000 */
[----:B------:R-:W-:Y:S01]  /*fd40*/  LDSM.16.MT88.4 R100, [R116+0x9000] ;  /* 0x009000007464783b */ /* 0x000fe20000004200 */
[C---:B------:R-:W-:Y:S02]  /*fd50*/  ISETP.GE.AND P6, PT, R14.reuse, R3, PT ;  /* 0x000000030e00720c */ /* 0x040fe40003fc6270 */
[----:B------:R-:W-:Y:S02]  /*fd60*/  ISETP.GE.AND P4, PT, R14, R117, PT ;  /* 0x000000750e00720c */ /* 0x000fe40003f86270 */
[C---:B------:R-:W-:Y:S02]  /*fd70*/  ISETP.GE.AND P5, PT, R12.reuse, R3, PT ;  /* 0x000000030c00720c */ /* 0x040fe40003fa6270 */
[----:B------:R-:W-:Y:S02]  /*fd80*/  ISETP.GE.AND P3, PT, R12, R117, PT ;  /* 0x000000750c00720c */ /* 0x000fe40003f66270 */
[----:B------:R-:W-:-:S02]  /*fd90*/  IADD3 R14, R2, 0x21, RZ ;  /* 0x00000021020e7810 */ /* 0x000fc40007ffe0ff */
[----:B------:R-:W-:Y:S02]  /*fda0*/  IADD3 R12, R2, 0x28, RZ ;  /* 0x00000028020c7810 */ /* 0x000fe40007ffe0ff */
        /* <DEDUP_REMOVED lines=10> */
[----:B------:R-:W-:-:S02]  /*fe50*/  ISETP.GE.AND P6, PT, R12, R3, PT ;  /* 0x000000030c00720c */ /* 0x000fc40003fc6270 */
[----:B------:R-:W-:Y:S02]  /*fe60*/  ISETP.GE.AND P4, PT, R12, R117, PT ;  /* 0x000000750c00720c */ /* 0x000fe40003f86270 */
[----:B------:R-:W-:Y:S02]  /*fe70*/  ISETP.GE.AND P1, PT, R14, R3, PT ;  /* 0x000000030e00720c */ /* 0x000fe40003f26270 */
[C---:B------:R-:W-:Y:S02]  /*fe80*/  IADD3 R12, R2.reuse, 0x38, RZ ;  /* 0x00000038020c7810 */ /* 0x040fe40007ffe0ff */
[----:B------:R-:W-:Y:S02]  /*fe90*/  IADD3 R14, R2, 0x29, RZ ;  /* 0x00000029020e7810 */ /* 0x000fe40007ffe0ff */
[----:B------:R-:W-:Y:S02]  /*fea0*/  FSEL R29, R76, -INF , !P6 ;  /* 0xff8000004c1d7808 */ /* 0x000fe40007000000 */
[----:B------:R-:W-:-:S02]  /*feb0*/  FSEL R31, R86, -INF , !P3 ;  /* 0xff800000561f7808 */ /* 0x000fc40005800000 */
[----:B------:R-:W-:Y:S02]  /*fec0*/  FSEL R203, R85, -INF , !P1 ;  /* 0xff80000055cb7808 */ /* 0x000fe40004800000 */
[----:B------:R-:W-:Y:S01]  /*fed0*/  ISETP.GE.AND P6, PT, R12, R117, PT ;  /* 0x000000750c00720c */ /* 0x000fe20003fc6270 */
[----:B------:R-:W-:Y:S01]  /*fee0*/  LDSM.16.MT88.4 R84, [R116+0xb000] ;  /* 0x00b000007454783b */ /* 0x000fe20000004200 */
[C---:B------:R-:W-:Y:S02]  /*fef0*/  ISETP.GE.AND P3, PT, R14.reuse, R3, PT ;  /* 0x000000030e00720c */ /* 0x040fe40003f66270 */
[----:B------:R-:W-:Y:S02]  /*ff00*/  ISETP.GE.AND P1, PT, R14, R117, PT ;  /* 0x000000750e00720c */ /* 0x000fe40003f26270 */
[----:B------:R-:W-:Y:S02]  /*ff10*/  IADD3 R14, R2, 0x31, RZ ;  /* 0x00000031020e7810 */ /* 0x000fe40007ffe0ff */
[----:B------:R-:W-:-:S02]  /*ff20*/  FSEL R133, R133, -INF , !P6 ;  /* 0xff80000085857808 */ /* 0x000fc40007000000 */
[----:B------:R-:W-:Y:S02]  /*ff30*/  FSEL R201, R81, -INF , !P3 ;  /* 0xff80000051c97808 */ /* 0x000fe40005800000 */
[----:B------:R-:W-:Y:S02]  /*ff40*/  FSEL R199, R83, -INF , !P1 ;  /* 0xff80000053c77808 */ /* 0x000fe40004800000 */
[----:B------:R-:W-:Y:S02]  /*ff50*/  ISETP.GE.AND P6, PT, R2, R3, PT ;  /* 0x000000030200720c */ /* 0x000fe40003fc6270 */
[----:B------:R-:W-:Y:S02]  /*ff60*/  ISETP.GE.AND P3, PT, R14, R117, PT ;  /* 0x000000750e00720c */ /* 0x000fe40003f66270 */
[----:B------:R-:W-:Y:S02]  /*ff70*/  ISETP.GE.AND P1, PT, R12, R3, PT ;  /* 0x000000030c00720c */ /* 0x000fe40003f26270 */
[----:B------:R-:W-:-:S02]  /*ff80*/  IADD3 R12, R2, 0x40, RZ ;  /* 0x00000040020c7810 */ /* 0x000fc40007ffe0ff */
[----:B------:R-:W-:Y:S02]  /*ff90*/  FSEL R0, R0, -INF , !P6 ;  /* 0xff80000000007808 */ /* 0x000fe40007000000 */
[----:B------:R-:W-:Y:S02]  /*ffa0*/  FSEL R191, R191, -INF , !P3 ;  /* 0xff800000bfbf7808 */ /* 0x000fe40005800000 */
[----:B------:R-:W-:Y:S02]  /*ffb0*/  FSEL R25, R72, -INF , !P1 ;  /* 0xff80000048197808 */ /* 0x000fe40004800000 */
[C---:B------:R-:W-:Y:S02]  /*ffc0*/  ISETP.GE.AND P3, PT, R12.reuse, R3, PT ;  /* 0x000000030c00720c */ /* 0x040fe40003f66270 */
[----:B------:R-:W-:Y:S02]  /*ffd0*/  ISETP.GE.AND P1, PT, R12, R117, PT ;  /* 0x000000750c00720c */ /* 0x000fe40003f26270 */
[----:B------:R-:W-:-:S02]  /*ffe0*/  FSEL R197, R82, -INF , !P5 ;  /* 0xff80000052c57808 */ /* 0x000fc40006800000 */
[----:B------:R-:W-:Y:S02]  /*fff0*/  IADD3 R12, R2, 0x48, RZ ;  /* 0x00000048020c7810 */ /* 0x000fe40007ffe0ff */
[----:B------:R-:W-:Y:S02]  /*10000*/  ISETP.GE.AND P5, PT, R14, R3, PT ;  /* 0x000000030e00720c */ /* 0x000fe40003fa6270 */
[----:B------:R-:W-:Y:S02]  /*10010*/  FMNMX.FTZ R16, R0, R35, !PT ;  /* 0x0000002300107209 */ /* 0x000fe40007810000 */
[----:B------:R-:W-:Y:S02]  /*10020*/  IADD3 R14, R2, 0x39, RZ ;  /* 0x00000039020e7810 */ /* 0x000fe40007ffe0ff */
[----:B------:R-:W-:Y:S02]  /*10030*/  FSEL R143, R143, -INF , !P3 ;  /* 0xff8000008f8f7808 */ /* 0x000fe40005800000 */
[----:B------:R-:W-:-:S02]  /*10040*/  ISETP.GE.AND P6, PT, R12, R3, PT ;  /* 0x000000030c00720c */ /* 0x000fc40003fc6270 */
[----:B------:R-:W-:Y:S02]  /*10050*/  ISETP.GE.AND P3, PT, R12, R117, PT ;  /* 0x000000750c00720c */ /* 0x000fe40003f66270 */
[----:B------:R-:W-:Y:S02]  /*10060*/  FSEL R139, R77, -INF , !P4 ;  /* 0xff8000004d8b7808 */ /* 0x000fe40006000000 */
[----:B------:R-:W-:Y:S01]  /*10070*/  FSEL R195, R195, -INF , !P5 ;  /* 0xff800000c3c37808 */ /* 0x000fe20006800000 */
[----:B------:R-:W-:Y:S01]  /*10080*/  LDSM.16.MT88.4 R76, [R119+0xd000] ;  /* 0x00d00000774c783b */ /* 0x000fe20000004200 */
[----:B------:R-:W-:Y:S02]  /*10090*/  FMNMX.FTZ R12, R23, R16, !PT ;  /* 0x00000010170c7209 */ /* 0x000fe40007810000 */
[C---:B------:R-:W-:Y:S02]  /*100a0*/  ISETP.GE.AND P4, PT, R14.reuse, R3, PT ;  /* 0x000000030e00720c */ /* 0x040fe40003f86270 */
[----:B------:R-:W-:-:S02]  /*100b0*/  ISETP.GE.AND P5, PT, R14, R117, PT ;  /* 0x000000750e00720c */ /* 0x000fc40003fa6270 */
[----:B------:R-:W-:Y:S02]  /*100c0*/  IADD3 R14, R2, 0x41, RZ ;  /* 0x00000041020e7810 */ /* 0x000fe40007ffe0ff */
[----:B------:R-:W-:Y:S02]  /*100d0*/  FMNMX.FTZ R12, R93, R12, !PT ;  /* 0x0000000c5d0c7209 */ /* 0x000fe40007810000 */
[----:B------:R-:W-:Y:S02]  /*100e0*/  FSEL R189, R189, -INF , !P5 ;  /* 0xff800000bdbd7808 */ /* 0x000fe40006800000 */
[----:B------:R-:W-:Y:S02]  /*100f0*/  ISETP.GE.AND P5, PT, R14, R117, PT ;  /* 0x000000750e00720c */ /* 0x000fe40003fa6270 */
[----:B------:R-:W-:Y:S02]  /*10100*/  FMNMX.FTZ R16, R17, R12, !PT ;  /* 0x0000000c11107209 */ /* 0x000fe40007810000 */
[----:B------:R-:W-:-:S02]  /*10110*/  FSEL R183, R183, -INF , !P5 ;  /* 0xff800000b7b77808 */ /* 0x000fc40006800000 */
[----:B------:R-:W-:Y:S02]  /*10120*/  ISETP.GE.AND P5, PT, R2, R117, PT ;  /* 0x000000750200720c */ /* 0x000fe40003fa6270 */
[----:B------:R-:W-:Y:S02]  /*10130*/  FMNMX.FTZ R16, R11, R16, !PT ;  /* 0x000000100b107209 */ /* 0x000fe40007810000 */
[----:B------:R-:W-:Y:S02]  /*10140*/  FSEL R66, R66, -INF , !P5 ;  /* 0xff80000042427808 */ /* 0x000fe40006800000 */
        /* <DEDUP_REMOVED lines=19> */
[----:B------:R-:W-:Y:S02]  /*10280*/  ISETP.GE.AND P4, PT, R14, R3, PT ;  /* 0x000000030e00720c */ /* 0x000fe40003f86270 */
[----:B------:R-:W-:-:S02]  /*10290*/  FMNMX.FTZ R20, R193, R20, !PT ;  /* 0x00000014c1147209 */ /* 0x000fc40007810000 */
[----:B------:R-:W-:Y:S02]  /*102a0*/  IADD3 R14, R2, 0x49, RZ ;  /* 0x00000049020e7810 */ /* 0x000fe40007ffe0ff */
[----:B------:R-:W-:Y:S02]  /*102b0*/  FMNMX.FTZ R18, R197, R18, !PT ;  /* 0x00000012c5127209 */ /* 0x000fe40007810000 */
[----:B------:R-:W-:Y:S02]  /*102c0*/  FSEL R187, R187, -INF , !P4 ;  /* 0xff800000bbbb7808 */ /* 0x000fe40006000000 */
[----:B------:R-:W-:Y:S02]  /*102d0*/  FMNMX.FTZ R20, R143, R20, !PT ;  /* 0x000000148f147209 */ /* 0x000fe40007810000 */
[----:B------:R-:W-:Y:S02]  /*102e0*/  FSEL R179, R179, -INF , !P1 ;  /* 0xff800000b3b37808 */ /* 0x000fe40004800000 */
[----:B------:R-:W-:-:S02]  /*102f0*/  ISETP.GE.AND P1, PT, R14, R3, PT ;  /* 0x000000030e00720c */ /* 0x000fc40003f26270 */
[----:B------:R-:W-:Y:S02]  /*10300*/  ISETP.GE.AND P4, PT, R14, R117, PT ;  /* 0x000000750e00720c */ /* 0x000fe40003f86270 */
[C---:B------:R-:W-:Y:S02]  /*10310*/  IADD3 R14, R2.reuse, 0x50, RZ ;  /* 0x00000050020e7810 */ /* 0x040fe40007ffe0ff */
[----:B------:R-:W-:Y:S02]  /*10320*/  IADD3 R12, R2, 0x51, RZ ;  /* 0x00000051020c7810 */ /* 0x000fe40007ffe0ff */
[----:B------:R-:W-:Y:S02]  /*10330*/  FMNMX.FTZ R18, R199, R18, !PT ;  /* 0x00000012c7127209 */ /* 0x000fe40007810000 */
[----:B------:R-:W-:Y:S02]  /*10340*/  FSEL R185, R185, -INF , !P6 ;  /* 0xff800000b9b97808 */ /* 0x000fe40007000000 */
[----:B------:R-:W-:-:S02]  /*10350*/  FMNMX.FTZ R20, R187, R20, !PT ;  /* 0x00000014bb147209 */ /* 0x000fc40007810000 */
[----:B------:R-:W-:Y:S02]  /*10360*/  FSEL R165, R165, -INF , !P1 ;  /* 0xff800000a5a57808 */ /* 0x000fe40004800000 */
        /* <DEDUP_REMOVED lines=8> */
[----:B------:R-:W-:Y:S02]  /*103f0*/  FSEL R177, R177, -INF , !P6 ;  /* 0xff800000b1b17808 */ /* 0x000fe40007000000 */
[----:B------:R-:W-:Y:S02]  /*10400*/  FMNMX.FTZ R18, R191, R18, !PT ;  /* 0x00000012bf127209 */ /* 0x000fe40007810000 */
[----:B------:R-:W-:-:S02]  /*10410*/  ISETP.GE.AND P3, PT, R14, R117, PT ;  /* 0x000000750e00720c */ /* 0x000fc40003f66270 */
[C---:B------:R-:W-:Y:S02]  /*10420*/  ISETP.GE.AND P4, PT, R12.reuse, R3, PT ;  /* 0x000000030c00720c */ /* 0x040fe40003f86270 */
[----:B------:R-:W-:Y:S02]  /*10430*/  ISETP.GE.AND P6, PT, R12, R117, PT ;  /* 0x000000750c00720c */ /* 0x000fe40003fc6270 */
[----:B------:R-:W-:Y:S02]  /*10440*/  FMNMX.FTZ R20, R165, R20, !PT ;  /* 0x00000014a5147209 */ /* 0x000fe40007810000 */
[----:B------:R-:W-:Y:S02]  /*10450*/  IADD3 R12, R2, 0x59, RZ ;  /* 0x00000059020c7810 */ /* 0x000fe40007ffe0ff */
[----:B------:R-:W-:Y:S02]  /*10460*/  FMNMX.FTZ R18, R133, R18, !PT ;  /* 0x0000001285127209 */ /* 0x000fe40007810000 */
[----:B------:R-:W-:-:S02]  /*10470*/  FSEL R167, R167, -INF , !P3 ;  /* 0xff800000a7a77808 */ /* 0x000fc40005800000 */
[----:B------:R-:W-:Y:S02]  /*10480*/  FSEL R175, R175, -INF , !P5 ;  /* 0xff800000afaf7808 */ /* 0x000fe40006800000 */
[----:B------:R-:W-:Y:S02]  /*10490*/  FMNMX.FTZ R20, R177, R20, !PT ;  /* 0x00000014b1147209 */ /* 0x000fe40007810000 */
[C---:B------:R-:W-:Y:S02]  /*104a0*/  ISETP.GE.AND P3, PT, R12.reuse, R3, PT ;  /* 0x000000030c00720c */ /* 0x040fe40003f66270 */
[----:B------:R-:W-:Y:S02]  /*104b0*/  ISETP.GE.AND P5, PT, R12, R117, PT ;  /* 0x000000750c00720c */ /* 0x000fe40003fa6270 */
[----:B------:R-:W-:Y:S02]  /*104c0*/  IADD3 R12, R2, 0x60, RZ ;  /* 0x00000060020c7810 */ /* 0x000fe40007ffe0ff */
[----:B------:R-:W-:-:S02]  /*104d0*/  FMNMX.FTZ R18, R189, R18, !PT ;  /* 0x00000012bd127209 */ /* 0x000fc40007810000 */
[----:B------:R-:W-:Y:S02]  /*104e0*/  FSEL R171, R171, -INF , !P4 ;  /* 0xff800000abab7808 */ /* 0x000fe40006000000 */
[----:B------:R-:W-:Y:S02]  /*104f0*/  FMNMX.FTZ R20, R175, R20, !PT ;  /* 0x00000014af147209 */ /* 0x000fe40007810000 */
[----:B------:R-:W-:Y:S02]  /*10500*/  FSEL R163, R163, -INF , !P1 ;  /* 0xff800000a3a37808 */ /* 0x000fe40004800000 */
[C---:B------:R-:W-:Y:S02]  /*10510*/  ISETP.GE.AND P1, PT, R12.reuse, R3, PT ;  /* 0x000000030c00720c */ /* 0x040fe40003f26270 */
[----:B------:R-:W-:Y:S02]  /*10520*/  ISETP.GE.AND P4, PT, R12, R117, PT ;  /* 0x000000750c00720c */ /* 0x000fe40003f86270 */
[----:B------:R-:W-:-:S02]  /*10530*/  IADD3 R12, R2, 0x61, RZ ;  /* 0x00000061020c7810 */ /* 0x000fc40007ffe0ff */
[----:B------:R-:W-:Y:S02]  /*10540*/  FMNMX.FTZ R18, R179, R18, !PT ;  /* 0x00000012b3127209 */ /* 0x000fe40007810000 */
[----:B------:R-:W-:Y:S02]  /*10550*/  FSEL R169, R169, -INF , !P3 ;  /* 0xff800000a9a97808 */ /* 0x000fe40005800000 */
        /* <DEDUP_REMOVED lines=12> */
[----:B------:R-:W-:Y:S02]  /*10620*/  FSEL R137, R137, -INF , !P6 ;  /* 0xff80000089897808 */ /* 0x000fe40007000000 */
[----:B------:R-:W-:Y:S02]  /*10630*/  FMNMX.FTZ R20, R141, R20, !PT ;  /* 0x000000148d147209 */ /* 0x000fe40007810000 */
[----:B------:R-:W-:Y:S02]  /*10640*/  IADD3 R14, R2, 0x70, RZ ;  /* 0x00000070020e7810 */ /* 0x000fe40007ffe0ff */
[----:B------:R-:W-:-:S02]  /*10650*/  FSEL R129, R129, -INF , !P4 ;  /* 0xff80000081817808 */ /* 0x000fc40006000000 */
[----:B------:R-:W-:Y:S02]  /*10660*/  FMNMX.FTZ R18, R181, R18, !PT ;  /* 0x00000012b5127209 */ /* 0x000fe40007810000 */
[----:B------:R-:W-:Y:S02]  /*10670*/  ISETP.GE.AND P4, PT, R16, R3, PT ;  /* 0x000000031000720c */ /* 0x000fe40003f86270 */
[----:B------:R-:W-:Y:S02]  /*10680*/  FSEL R135, R135, -INF , !P5 ;  /* 0xff80000087877808 */ /* 0x000fe40006800000 */
[----:B------:R-:W-:Y:S02]  /*10690*/  FMNMX.FTZ R20, R137, R20, !PT ;  /* 0x0000001489147209 */ /* 0x000fe40007810000 */
[----:B------:R-:W-:Y:S02]  /*106a0*/  ISETP.GE.AND P1, PT, R12, R117, PT ;  /* 0x000000750c00720c */ /* 0x000fe40003f26270 */
[----:B------:R-:W-:-:S02]  /*106b0*/  IADD3 R12, R2, 0x71, RZ ;  /* 0x00000071020c7810 */ /* 0x000fc40007ffe0ff */
[-C--:B------:R-:W-:Y:S02]  /*106c0*/  ISETP.GE.AND P5, PT, R14, R3.reuse, PT ;  /* 0x000000030e00720c */ /* 0x080fe40003fa6270 */
[----:B------:R-:W-:Y:S02]  /*106d0*/  FMNMX.FTZ R18, R167, R18, !PT ;  /* 0x00000012a7127209 */ /* 0x000fe40007810000 */
[----:B------:R-:W-:Y:S02]  /*106e0*/  FSEL R131, R131, -INF , !P4 ;  /* 0xff80000083837808 */ /* 0x000fe40006000000 */
[----:B------:R-:W-:Y:S02]  /*106f0*/  FMNMX.FTZ R20, R135, R20, !PT ;  /* 0x0000001487147209 */ /* 0x000fe40007810000 */
[----:B------:R-:W-:Y:S02]  /*10700*/  ISETP.GE.AND P4, PT, R12, R3, PT ;  /* 0x000000030c00720c */ /* 0x000fe40003f86270 */
[----:B------:R-:W-:-:S02]  /*10710*/  FSEL R67, R8, -INF , !P5 ;  /* 0xff80000008437808 */ /* 0x000fc40006800000 */
[----:B------:R-:W-:Y:S02]  /*10720*/  FMNMX.FTZ R18, R163, R18, !PT ;  /* 0x00000012a3127209 */ /* 0x000fe40007810000 */
[----:B------:R-:W-:Y:S02]  /*10730*/  IADD3 R4, R2, 0x78, RZ ;  /* 0x0000007802047810 */ /* 0x000fe40007ffe0ff */
[----:B------:R-:W-:Y:S02]  /*10740*/  FMNMX.FTZ R8, R131, R20, !PT ;  /* 0x0000001483087209 */ /* 0x000fe40007810000 */
[----:B------:R-:W-:Y:S02]  /*10750*/  FSEL R65, R6, -INF , !P4 ;  /* 0xff80000006417808 */ /* 0x000fe40006000000 */
[----:B------:R-:W-:Y:S02]  /*10760*/  FMNMX.FTZ R6, R161, R18, !PT ;  /* 0x00000012a1067209 */ /* 0x000fe40007810000 */
[----:B------:R-:W-:-:S02]  /*10770*/  IADD3 R2, R2, 0x79, RZ ;  /* 0x0000007902027810 */ /* 0x000fc40007ffe0ff */
[-C--:B------:R-:W-:Y:S02]  /*10780*/  ISETP.GE.AND P5, PT, R4, R3.reuse, PT ;  /* 0x000000030400720c */ /* 0x080fe40003fa6270 */
[----:B------:R-:W-:Y:S02]  /*10790*/  FMNMX.FTZ R8, R67, R8, !PT ;  /* 0x0000000843087209 */ /* 0x000fe40007810000 */
        /* <DEDUP_REMOVED lines=8> */
[----:B------:R-:W-:Y:S02]  /*10820*/  FMNMX.FTZ R10, R127, R6, !PT ;  /* 0x000000067f0a7209 */ /* 0x000fe40007810000 */
[----:B------:R-:W-:-:S02]  /*10830*/  ISETP.GE.AND P3, PT, R16, R117, PT ;  /* 0x000000751000720c */ /* 0x000fc40003f66270 */
[----:B------:R-:W-:Y:S02]  /*10840*/  FMNMX.FTZ R6, R61, R8, !PT ;  /* 0x000000083d067209 */ /* 0x000fe40007810000 */
[----:B------:R-:W-:Y:S02]  /*10850*/  FSEL R125, R125, -INF , !P1 ;  /* 0xff8000007d7d7808 */ /* 0x000fe40004800000 */
[----:B------:R-:W-:Y:S02]  /*10860*/  FSEL R123, R5, -INF , !P3 ;  /* 0xff800000057b7808 */ /* 0x000fe40005800000 */
[-C--:B------:R-:W-:Y:S01]  /*10870*/  ISETP.GE.AND P1, PT, R14, R117.reuse, PT ;  /* 0x000000750e00720c */ /* 0x080fe20003f26270 */
[----:B------:R-:W1:Y:S01]  /*10880*/  SHFL.BFLY PT, R5, R6, 0x2, 0x1f ;  /* 0x0c401f0006057f89 */ /* 0x000e6200000e0000 */
[----:B------:R-:W-:Y:S02]  /*10890*/  FMNMX.FTZ R10, R125, R10, !PT ;  /* 0x0000000a7d0a7209 */ /* 0x000fe40007810000 */
[----:B------:R-:W-:-:S02]  /*108a0*/  ISETP.GE.AND P3, PT, R12, R117, PT ;  /* 0x000000750c00720c */ /* 0x000fc40003f66270 */
[----:B------:R-:W-:Y:S02]  /*108b0*/  FSEL R55, R55, -INF , !P1 ;  /* 0xff80000037377808 */ /* 0x000fe40004800000 */
[----:B------:R-:W-:Y:S02]  /*108c0*/  FMNMX.FTZ R10, R123, R10, !PT ;  /* 0x0000000a7b0a7209 */ /* 0x000fe40007810000 */
[-C--:B------:R-:W-:Y:S02]  /*108d0*/  ISETP.GE.AND P1, PT, R4, R117.reuse, PT ;  /* 0x000000750400720c */ /* 0x080fe40003f26270 */
        /* <DEDUP_REMOVED lines=27> */
[--C-:B------:R-:W-:Y:S01]  /*10a90*/  FFMA.FTZ R37, R37, c[0x0][0x23c], -R52.reuse ;  /* 0x00008f0025257a23 */ /* 0x100fe20000010834 */
[----:B-1----:R-:W-:Y:S01]  /*10aa0*/  FMNMX.FTZ R0, R5, R4, !PT ;  /* 0x0000000405007209 */ /* 0x002fe20007810000 */
[--C-:B------:R-:W-:Y:S01]  /*10ab0*/  FFMA.FTZ R32, R203, c[0x0][0x23c], -R52.reuse ;  /* 0x00008f00cb207a23 */ /* 0x100fe20000010834 */
[----:B------:R-:W-:Y:S01]  /*10ac0*/  LDSM.16.MT88.4 R4, [R116+0xd000] ;  /* 0x00d000007404783b */ /* 0x000fe20000004200 */
        /* <DEDUP_REMOVED lines=17> */
[----:B------:R-:W2:Y:S01]  /*10be0*/  LDSM.16.MT88.4 R92, [R119+0xb000] ;  /* 0x00b00000775c783b */ /* 0x000ea20000004200 */
[----:B------:R-:W-:-:S02]  /*10bf0*/  FFMA.FTZ R39, R15, c[0x0][0x23c], -R46 ;  /* 0x00008f000f277a23 */ /* 0x000fc4000001082e */
[--C-:B------:R-:W-:Y:S01]  /*10c00*/  FFMA.FTZ R38, R13, c[0x0][0x23c], -R46.reuse ;  /* 0x00008f000d267a23 */ /* 0x100fe2000001082e */
[----:B------:R-:W3:Y:S01]  /*10c10*/  LDSM.16.MT88.4 R8, [R119+0x9400] ;  /* 0x009400007708783b */ /* 0x000ee20000004200 */
[--C-:B------:R-:W-:Y:S01]  /*10c20*/  FFMA.FTZ R35, R91, c[0x0][0x23c], -R46.reuse ;  /* 0x00008f005b237a23 */ /* 0x100fe2000001082e */
[----:B------:R-:W4:Y:S01]  /*10c30*/  MUFU.EX2 R54, R54 ;  /* 0x0000003600367308 */ /* 0x000f220000000800 */
[----:B-1----:R-:W-:Y:S01]  /*10c40*/  F2FP.PACK_AB R70, R45, R48 ;  /* 0x000000302d46723e */ /* 0x002fe200000000ff */
[----:B------:R-:W1:Y:S01]  /*10c50*/  LDSM.16.MT88.4 R12, [R116+0xb400] ;  /* 0x00b40000740c783b */ /* 0x000e620000004200 */
[--C-:B------:R-:W-:Y:S02]  /*10c60*/  FFMA.FTZ R34, R31, c[0x0][0x23c], -R46.reuse ;  /* 0x00008f001f227a23 */ /* 0x100fe4000001082e */
[--C-:B------:R-:W-:Y:S01]  /*10c70*/  FFMA.FTZ R31, R27, c[0x0][0x23c], -R46.reuse ;  /* 0x00008f001b1f7a23 */ /* 0x100fe2000001082e */
[----:B------:R-:W5:Y:S01]  /*10c80*/  LDSM.16.MT88.4 R16, [R119+0xb400] ;  /* 0x00b400007710783b */ /* 0x000f620000004200 */
[--C-:B------:R-:W-:Y:S01]  /*10c90*/  FFMA.FTZ R30, R197, c[0x0][0x23c], -R46.reuse ;  /* 0x00008f00c51e7a23 */ /* 0x100fe2000001082e */
[----:B------:R-:W-:Y:S01]  /*10ca0*/  MUFU.EX2 R47, R47 ;  /* 0x0000002f002f7308 */ /* 0x000fe20000000800 */
[----:B------:R-:W-:-:S02]  /*10cb0*/  FFMA.FTZ R27, R199, c[0x0][0x23c], -R46 ;  /* 0x00008f00c71b7a23 */ /* 0x000fc4000001082e */
[--C-:B------:R-:W-:Y:S02]  /*10cc0*/  FFMA.FTZ R25, R25, c[0x0][0x23c], -R52.reuse ;  /* 0x00008f0019197a23 */ /* 0x100fe40000010834 */
[----:B------:R-:W-:Y:S02]  /*10cd0*/  FFMA.FTZ R24, R193, c[0x0][0x23c], -R52 ;  /* 0x00008f00c1187a23 */ /* 0x000fe40000010834 */
[--C-:B------:R-:W-:Y:S01]  /*10ce0*/  FFMA.FTZ R139, R139, c[0x0][0x23c], -R46.reuse ;  /* 0x00008f008b8b7a23 */ /* 0x100fe2000001082e */
[----:B------:R-:W2:Y:S01]  /*10cf0*/  MUFU.EX2 R42, R42 ;  /* 0x0000002a002a7308 */ /* 0x000ea20000000800 */
[----:B----4-:R-:W-:Y:S01]  /*10d00*/  F2FP.PACK_AB R69, R54, R121 ;  /* 0x000000793645723e */ /* 0x010fe200000000ff */
[--C-:B------:R-:W-:Y:S02]  /*10d10*/  FFMA.FTZ R60, R191, c[0x0][0x23c], -R46.reuse ;  /* 0x00008f00bf3c7a23 */ /* 0x100fe4000001082e */
[--C-:B------:R-:W-:Y:S02]  /*10d20*/  FFMA.FTZ R133, R133, c[0x0][0x23c], -R46.reuse ;  /* 0x00008f0085857a23 */ /* 0x100fe4000001082e */
[----:B------:R-:W-:-:S02]  /*10d30*/  FFMA.FTZ R58, R189, c[0x0][0x23c], -R46 ;  /* 0x00008f00bd3a7a23 */ /* 0x000fc4000001082e */
[----:B------:R-:W4:Y:S01]  /*10d40*/  MUFU.EX2 R44, R44 ;  /* 0x0000002c002c7308 */ /* 0x000f220000000800 */
[--C-:B------:R-:W-:Y:S02]  /*10d50*/  FFMA.FTZ R143, R143, c[0x0][0x23c], -R52.reuse ;  /* 0x00008f008f8f7a23 */ /* 0x100fe40000010834 */
[--C-:B------:R-:W-:Y:S02]  /*10d60*/  FFMA.FTZ R62, R187, c[0x0][0x23c], -R52.reuse ;  /* 0x00008f00bb3e7a23 */ /* 0x100fe40000010834 */
[--C-:B------:R-:W-:Y:S02]  /*10d70*/  FFMA.FTZ R64, R185, c[0x0][0x23c], -R52.reuse ;  /* 0x00008f00b9407a23 */ /* 0x100fe40000010834 */
[----:B------:R-:W-:Y:S01]  /*10d80*/  FFMA.FTZ R165, R165, c[0x0][0x23c], -R52 ;  /* 0x00008f00a5a57a23 */ /* 0x000fe20000010834 */
[----:B--2---:R-:W-:Y:S01]  /*10d90*/  F2FP.PACK_AB R71, R42, R47 ;  /* 0x0000002f2a47723e */ /* 0x004fe200000000ff */
        /* <DEDUP_REMOVED lines=36> */
[----:B------:R-:W1:Y:S01]  /*10fe0*/  MUFU.EX2 R35, R35 ;  /* 0x0000002300237308 */ /* 0x000e620000000800 */
[----:B------:R-:W-:-:S02]  /*10ff0*/  FADD.FTZ R45, R45, R48 ;  /* 0x000000302d2d7221 */ /* 0x000fc40000010000 */
[----:B------:R-:W-:Y:S02]  /*11000*/  FADD.FTZ R47, R42, R47 ;  /* 0x0000002f2a2f7221 */ /* 0x000fe40000010000 */
[----:B----4-:R-:W-:Y:S01]  /*11010*/  FADD.FTZ R42, R44, R45 ;  /* 0x0000002d2c2a7221 */ /* 0x010fe20000010000 */
[C---:B------:R-:W-:Y:S01]  /*11020*/  HMMA.16816.F32 R80, R68.reuse, R76, RZ ;  /* 0x0000004c4450723c */ /* 0x040fe200000018ff */
[----:B------:R-:W-:Y:S01]  /*11030*/  FFMA.FTZ R155, R61, c[0x0][0x23c], -R52 ;  /* 0x00008f003d9b7a23 */ /* 0x000fe20000010834 */
[----:B------:R-:W-:Y:S01]  /*11040*/  MUFU.EX2 R37, R37 ;  /* 0x0000002500257308 */ /* 0x000fe20000000800 */
[----:B--2---:R-:W-:Y:S02]  /*11050*/  FADD.FTZ R42, R43, R42 ;  /* 0x0000002a2b2a7221 */ /* 0x004fe40000010000 */
[--C-:B------:R-:W-:Y:S02]  /*11060*/  FFMA.FTZ R50, R53, c[0x0][0x23c], -R46.reuse ;  /* 0x00008f0035327a23 */ /* 0x100fe4000001082e */
[--C-:B------:R-:W-:Y:S01]  /*11070*/  FFMA.FTZ R51, R51, c[0x0][0x23c], -R46.reuse ;  /* 0x00008f0033337a23 */ /* 0x100fe2000001082e */
[----:B------:R-:W-:Y:S01]  /*11080*/  HMMA.16816.F32 R100, R68, R102, RZ ;  /* 0x000000664464723c */ /* 0x000fe200000018ff */
[----:B------:R-:W-:Y:S01]  /*11090*/  FFMA.FTZ R154, R49, c[0x0][0x23c], -R46 ;  /* 0x00008f00319a7a23 */ /* 0x000fe2000001082e */
[----:B------:R-:W2:Y:S01]  /*110a0*/  MUFU.EX2 R32, R32 ;  /* 0x0000002000207308 */ /* 0x000ea20000000800 */
[----:B------:R-:W-:-:S02]  /*110b0*/  FFMA.FTZ R67, R67, c[0x0][0x23c], -R52 ;  /* 0x00008f0043437a23 */ /* 0x000fc40000010834 */
[--C-:B------:R-:W-:Y:S02]  /*110c0*/  FFMA.FTZ R65, R65, c[0x0][0x23c], -R52.reuse ;  /* 0x00008f0041417a23 */ /* 0x100fe40000010834 */
[----:B------:R-:W-:Y:S01]  /*110d0*/  FFMA.FTZ R63, R63, c[0x0][0x23c], -R52 ;  /* 0x00008f003f3f7a23 */ /* 0x000fe20000010834 */
[C---:B------:R-:W-:Y:S02]  /*110e0*/  HMMA.16816.F32 R92, R68.reuse, R94, RZ ;  /* 0x0000005e445c723c */ /* 0x040fe400000018ff */
[----:B------:R-:W-:Y:S06]  /*110f0*/  MUFU.EX2 R33, R33 ;  /* 0x0000002100217308 */ /* 0x000fec0000000800 */
[C---:B------:R-:W-:Y:S02]  /*11100*/  HMMA.16816.F32 R76, R68.reuse, R78, RZ ;  /* 0x0000004e444c723c */ /* 0x040fe400000018ff */
[----:B------:R-:W4:Y:S06]  /*11110*/  MUFU.EX2 R28, R28 ;  /* 0x0000001c001c7308 */ /* 0x000f2c0000000800 */
[C---:B------:R-:W-:Y:S02]  /*11120*/  HMMA.16816.F32 R72, R68.reuse, R4, RZ ;  /* 0x000000044448723c */ /* 0x040fe400000018ff */
[----:B------:R-:W-:Y:S05]  /*11130*/  MUFU.EX2 R34, R34 ;  /* 0x0000002200227308 */ /* 0x000fea0000000800 */
[----:B------:R-:W-:Y:S01]  /*11140*/  F2FP.PACK_AB R4, R43, R44 ;  /* 0x0000002c2b04723e */ /* 0x000fe200000000ff */
[----:B------:R-:W-:Y:S01]  /*11150*/  HMMA.16816.F32 R68, R68, R6, RZ ;  /* 0x000000064444723c */ /* 0x000fe200000018ff */
[----:B-1----:R-:W-:Y:S01]  /*11160*/  F2FP.PACK_AB R5, R39, R40 ;  /* 0x000000282705723e */ /* 0x002fe200000000ff */
[----:B------:R-:W1:Y:S01]  /*11170*/  MUFU.EX2 R31, R31 ;  /* 0x0000001f001f7308 */ /* 0x000e620000000800 */
[----:B------:R-:W-:-:S04]  /*11180*/  FADD.FTZ R40, R40, R47 ;  /* 0x0000002f28287221 */ /* 0x000fc80000010000 */
[----:B------:R-:W-:Y:S01]  /*11190*/  F2FP.PACK_AB R6, R36, R41 ;  /* 0x000000292406723e */ /* 0x000fe200000000ff */
[----:B------:R-:W-:Y:S01]  /*111a0*/  FADD.FTZ R39, R39, R40 ;  /* 0x0000002827277221 */ /* 0x000fe20000010000 */
[----:B------:R-:W-:Y:S01]  /*111b0*/  F2FP.PACK_AB R7, R35, R38 ;  /* 0x000000262307723e */ /* 0x000fe200000000ff */
[----:B------:R-:W-:Y:S01]  /*111c0*/  MUFU.EX2 R30, R30 ;  /* 0x0000001e001e7308 */ /* 0x000fe20000000800 */
[----:B------:R-:W-:Y:S02]  /*111d0*/  FADD.FTZ R41, R41, R42 ;  /* 0x0000002a29297221 */ /* 0x000fe40000010000 */
[----:B------:R-:W-:Y:S02]  /*111e0*/  FADD.FTZ R38, R38, R39 ;  /* 0x0000002726267221 */ /* 0x000fe40000010000 */
[----:B------:R-:W-:Y:S01]  /*111f0*/  FADD.FTZ R36, R36, R41 ;  /* 0x0000002924247221 */ /* 0x000fe20000010000 */
[C---:B---3--:R-:W-:Y:S01]  /*11200*/  HMMA.16816.F32 R112, R4.reuse, R8, R112 ;  /* 0x000000080470723c */ /* 0x048fe20000001870 */
[----:B------:R-:W-:Y:S01]  /*11210*/  FADD.FTZ R35, R35, R38 ;  /* 0x0000002623237221 */ /* 0x000fe20000010000 */
[----:B------:R-:W3:Y:S06]  /*11220*/  MUFU.EX2 R27, R27 ;  /* 0x0000001b001b7308 */ /* 0x000eec0000000800 */
[C---:B------:R-:W-:Y:S01]  /*11230*/  HMMA.16816.F32 R108, R4.reuse, R10, R108 ;  /* 0x0000000a046c723c */ /* 0x040fe2000000186c */
[----:B------:R-:W1:Y:S01]  /*11240*/  LDSM.16.MT88.4 R8, [R119+0xd400] ;  /* 0x00d400007708783b */ /* 0x000e620000004200 */
[----:B------:R-:W-:Y:S06]  /*11250*/  MUFU.EX2 R29, R29 ;  /* 0x0000001d001d7308 */ /* 0x000fec0000000800 */
[C---:B------:R-:W-:Y:S02]  /*11260*/  HMMA.16816.F32 R88, R4.reuse, R12, R88 ;  /* 0x0000000c0458723c */ /* 0x040fe40000001858 */
[----:B------:R-:W1:Y:S06]  /*11270*/  MUFU.EX2 R26, R26 ;  /* 0x0000001a001a7308 */ /* 0x000e6c0000000800 */
[C---:B------:R-:W-:Y:S01]  /*11280*/  HMMA.16816.F32 R84, R4.reuse, R14, R84 ;  /* 0x0000000e0454723c */ /* 0x040fe20000001854 */
[----:B------:R-:W2:Y:S01]  /*11290*/  LDSM.16.MT88.4 R12, [R116+0xd400] ;  /* 0x00d40000740c783b */ /* 0x000ea20000004200 */
[----:B------:R-:W-:Y:S06]  /*112a0*/  MUFU.EX2 R25, R25 ;  /* 0x0000001900197308 */ /* 0x000fec0000000800 */
[C---:B------:R-:W-:Y:S02]  /*112b0*/  HMMA.16816.F32 R104, R4.reuse, R20, R104 ;  /* 0x000000140468723c */ /* 0x040fe40000001868 */
[----:B------:R-:W1:Y:S06]  /*112c0*/  MUFU.EX2 R24, R24 ;  /* 0x0000001800187308 */ /* 0x000e6c0000000800 */
[C---:B------:R-:W-:Y:S01]  /*112d0*/  HMMA.16816.F32 R100, R4.reuse, R22, R100 ;  /* 0x000000160464723c */ /* 0x040fe20000001864 */
[----:B------:R-:W-:Y:S01]  /*112e0*/  LDSM.16.MT88.4 R20, [R116+0x9800] ;  /* 0x009800007414783b */ /* 0x000fe20000004200 */
[----:B------:R-:W-:Y:S06]  /*112f0*/  MUFU.EX2 R139, R139 ;  /* 0x0000008b008b7308 */ /* 0x000fec0000000800 */
[C---:B-----5:R-:W-:Y:S02]  /*11300*/  HMMA.16816.F32 R96, R4.reuse, R16, R96 ;  /* 0x000000100460723c */ /* 0x060fe40000001860 */
[----:B------:R-:W5:Y:S06]  /*11310*/  MUFU.EX2 R60, R60 ;  /* 0x0000003c003c7308 */ /* 0x000f6c0000000800 */
[C---:B-1----:R-:W-:Y:S02]  /*11320*/  HMMA.16816.F32 R80, R4.reuse, R8, R80 ;  /* 0x000000080450723c */ /* 0x042fe40000001850 */
[----:B------:R-:W-:Y:S06]  /*11330*/  MUFU.EX2 R133, R133 ;  /* 0x0000008500857308 */ /* 0x000fec0000000800 */
[C---:B------:R-:W-:Y:S01]  /*11340*/  HMMA.16816.F32 R76, R4.reuse, R10, R76 ;  /* 0x0000000a044c723c */ /* 0x040fe2000000184c */
[----:B------:R-:W1:Y:S01]  /*11350*/  LDSM.16.MT88.4 R8, [R119+0x9800] ;  /* 0x009800007708783b */ /* 0x000e620000004200 */
[----:B------:R-:W1:Y:S06]  /*11360*/  MUFU.EX2 R58, R58 ;  /* 0x0000003a003a7308 */ /* 0x000e6c0000000800 */
[C---:B--2---:R-:W-:Y:S02]  /*11370*/  HMMA.16816.F32 R72, R4.reuse, R12, R72 ;  /* 0x0000000c0448723c */ /* 0x044fe40000001848 */
[----:B------:R-:W-:Y:S06]  /*11380*/  MUFU.EX2 R143, R143 ;  /* 0x0000008f008f7308 */ /* 0x000fec0000000800 */
[C---:B------:R-:W-:Y:S01]  /*11390*/  HMMA.16816.F32 R68, R4.reuse, R14, R68 ;  /* 0x0000000e0444723c */ /* 0x040fe20000001844 */
[----:B------:R-:W2:Y:S01]  /*113a0*/  LDSM.16.MT88.4 R12, [R116+0xb800] ;  /* 0x00b80000740c783b */ /* 0x000ea20000004200 */
[----:B------:R-:W1:Y:S06]  /*113b0*/  MUFU.EX2 R62, R62 ;  /* 0x0000003e003e7308 */ /* 0x000e6c0000000800 */
[----:B------:R-:W-:Y:S01]  /*113c0*/  HMMA.16816.F32 R92, R4, R18, R92 ;  /* 0x00000012045c723c */ /* 0x000fe2000000185c */
[----:B------:R-:W5:Y:S01]  /*113d0*/  LDSM.16.MT88.4 R16, [R119+0xb800] ;  /* 0x00b800007710783b */ /* 0x000f620000004200 */
[----:B------:R-:W-:Y:S05]  /*113e0*/  MUFU.EX2 R64, R64 ;  /* 0x0000004000407308 */ /* 0x000fea0000000800 */
[----:B------:R-:W-:Y:S01]  /*113f0*/  F2FP.PACK_AB R4, R32, R37 ;  /* 0x000000252004723e */ /* 0x000fe200000000ff */
[----:B------:R-:W-:Y:S01]  /*11400*/  FADD.FTZ R37, R37, R36 ;  /* 0x0000002425257221 */ /* 0x000fe20000010000 */
[----:B----4-:R-:W-:Y:S01]  /*11410*/  F2FP.PACK_AB R6, R28, R33 ;  /* 0x000000211c06723e */ /* 0x010fe200000000ff */
[----:B------:R-:W4:Y:S01]  /*11420*/  MUFU.EX2 R165, R165 ;  /* 0x000000a500a57308 */ /* 0x000f220000000800 */
[----:B------:R-:W-:Y:S01]  /*11430*/  F2FP.PACK_AB R5, R31, R34 ;  /* 0x000000221f05723e */ /* 0x000fe200000000ff */
[----:B------:R-:W-:Y:S01]  /*11440*/  FADD.FTZ R34, R34, R35 ;  /* 0x0000002322227221 */ /* 0x000fe20000010000 */
[----:B---3--:R-:W-:Y:S01]  /*11450*/  F2FP.PACK_AB R7, R27, R30 ;  /* 0x0000001e1b07723e */ /* 0x008fe200000000ff */
[----:B------:R-:W-:-:S02]  /*11460*/  FADD.FTZ R32, R32, R37 ;  /* 0x0000002520207221 */ /* 0x000fc40000010000 */
[----:B------:R-:W-:Y:S02]  /*11470*/  FADD.FTZ R31, R31, R34 ;  /* 0x000000221f1f7221 */ /* 0x000fe40000010000 */
[----:B------:R-:W-:Y:S01]  /*11480*/  MUFU.EX2 R179, R179 ;  /* 0x000000b300b37308 */ /* 0x000fe20000000800 */
[----:B------:R-:W-:Y:S01]  /*11490*/  FADD.FTZ R33, R33, R32 ;  /* 0x0000002021217221 */ /* 0x000fe20000010000 */
[C---:B-1----:R-:W-:Y:S01]  /*114a0*/  HMMA.16816.F32 R112, R4.reuse, R8, R112 ;  /* 0x000000080470723c */ /* 0x042fe20000001870 */
[----:B------:R-:W-:Y:S02]  /*114b0*/  FADD.FTZ R30, R30, R31 ;  /* 0x0000001f1e1e7221 */ /* 0x000fe40000010000 */
[----:B------:R-:W-:Y:S02]  /*114c0*/  FADD.FTZ R28, R28, R33 ;  /* 0x000000211c1c7221 */ /* 0x000fe40000010000 */
[----:B------:R-:W-:Y:S01]  /*114d0*/  FADD.FTZ R30, R27, R30 ;  /* 0x0000001e1b1e7221 */ /* 0x000fe20000010000 */
[----:B------:R-:W1:Y:S02]  /*114e0*/  MUFU.EX2 R120, R120 ;  /* 0x0000007800787308 */ /* 0x000e640000000800 */
[C---:B------:R-:W-:Y:S01]  /*114f0*/  HMMA.16816.F32 R108, R4.reuse, R10, R108 ;  /* 0x0000000a046c723c */ /* 0x040fe2000000186c */
[----:B------:R-:W3:Y:S05]  /*11500*/  LDSM.16.MT88.4 R8, [R119+0xd800] ;  /* 0x00d800007708783b */ /* 0x000eea0000004200 */
[----:B------:R-:W-:Y:S02]  /*11510*/  MUFU.EX2 R173, R173 ;  /* 0x000000ad00ad7308 */ /* 0x000fe40000000800 */
[C---:B--2---:R-:W-:Y:S06]  /*11520*/  HMMA.16816.F32 R88, R4.reuse, R12, R88 ;  /* 0x0000000c0458723c */ /* 0x044fec0000001858 */
[----:B------:R-:W2:Y:S02]  /*11530*/  MUFU.EX2 R66, R66 ;  /* 0x0000004200427308 */ /* 0x000ea40000000800 */
        /* <DEDUP_REMOVED lines=8> */
[C---:B-----5:R-:W-:Y:S06]  /*115c0*/  HMMA.16816.F32 R96, R4.reuse, R16, R96 ;  /* 0x000000100460723c */ /* 0x060fec0000001860 */
[----:B------:R-:W5:Y:S02]  /*115d0*/  MUFU.EX2 R169, R169 ;  /* 0x000000a900a97308 */ /* 0x000f640000000800 */
        /* <DEDUP_REMOVED lines=13> */
[----:B------:R-:W-:Y:S01]  /*116b0*/  F2FP.PACK_AB R4, R26, R29 ;  /* 0x0000001d1a04723e */ /* 0x000fe200000000ff */
[----:B------:R-:W-:Y:S01]  /*116c0*/  FADD.FTZ R29, R29, R28 ;  /* 0x0000001c1d1d7221 */ /* 0x000fe20000010000 */
[----:B------:R-:W-:-:S02]  /*116d0*/  F2FP.PACK_AB R6, R24, R25 ;  /* 0x000000191806723e */ /* 0x000fc400000000ff */
[----:B------:R-:W-:Y:S01]  /*116e0*/  F2FP.PACK_AB R5, R60, R139 ;  /* 0x0000008b3c05723e */ /* 0x000fe200000000ff */
[----:B------:R-:W-:Y:S01]  /*116f0*/  FADD.FTZ R139, R139, R30 ;  /* 0x0000001e8b8b7221 */ /* 0x000fe20000010000 */
[----:B------:R-:W-:Y:S01]  /*11700*/  F2FP.PACK_AB R7, R58, R133 ;  /* 0x000000853a07723e */ /* 0x000fe200000000ff */
[----:B------:R-:W1:Y:S01]  /*11710*/  MUFU.EX2 R130, R130 ;  /* 0x0000008200827308 */ /* 0x000e620000000800 */
[----:B------:R-:W-:Y:S02]  /*11720*/  FADD.FTZ R26, R26, R29 ;  /* 0x0000001d1a1a7221 */ /* 0x000fe40000010000 */
[----:B------:R-:W-:Y:S02]  /*11730*/  FADD.FTZ R60, R60, R139 ;  /* 0x0000008b3c3c7221 */ /* 0x000fe40000010000 */
[----:B------:R-:W-:Y:S01]  /*11740*/  FADD.FTZ R25, R25, R26 ;  /* 0x0000001a19197221 */ /* 0x000fe20000010000 */
[----:B---3--:R-:W-:Y:S01]  /*11750*/  HMMA.16816.F32 R112, R4, R8, R112 ;  /* 0x000000080470723c */ /* 0x008fe20000001870 */
[----:B------:R-:W-:Y:S01]  /*11760*/  FADD.FTZ R133, R133, R60 ;  /* 0x0000003c85857221 */ /* 0x000fe20000010000 */
[----:B------:R-:W-:Y:S01]  /*11770*/  MUFU.EX2 R132, R132 ;  /* 0x0000008400847308 */ /* 0x000fe20000000800 */
[----:B------:R-:W-:-:S02]  /*11780*/  FADD.FTZ R24, R24, R25 ;  /* 0x0000001918187221 */ /* 0x000fc40000010000 */
[----:B------:R-:W-:-:S03]  /*11790*/  FADD.FTZ R58, R58, R133 ;  /* 0x000000853a3a7221 */ /* 0x000fc60000010000 */
        /* <DEDUP_REMOVED lines=20> */
[C---:B-1----:R-:W-:Y:S02]  /*118e0*/  HMMA.16816.F32 R72, R4.reuse, R12, R72 ;  /* 0x0000000c0448723c */ /* 0x042fe40000001848 */
[----:B------:R-:W-:Y:S06]  /*118f0*/  MUFU.EX2 R154, R154 ;  /* 0x0000009a009a7308 */ /* 0x000fec0000000800 */
[C---:B------:R-:W-:Y:S01]  /*11900*/  HMMA.16816.F32 R68, R4.reuse, R14, R68 ;  /* 0x0000000e0444723c */ /* 0x040fe20000001844 */
[----:B------:R-:W1:Y:S07]  /*11910*/  LDSM.16.MT88.4 R12, [R116+0xc000] ;  /* 0x00c00000740c783b */ /* 0x000e6e0000004200 */
[----:B------:R-:W-:Y:S01]  /*11920*/  HMMA.16816.F32 R92, R4, R18, R92 ;  /* 0x00000012045c723c */ /* 0x000fe2000000185c */
[----:B------:R-:W3:Y:S06]  /*11930*/  LDSM.16.MT88.4 R16, [R119+0xc000] ;  /* 0x00c000007710783b */ /* 0x000eec0000004200 */
[----:B------:R-:W-:Y:S01]  /*11940*/  F2FP.PACK_AB R4, R62, R143 ;  /* 0x0000008f3e04723e */ /* 0x000fe200000000ff */
        /* <DEDUP_REMOVED lines=29> */
[----:B------:R-:W-:Y:S01]  /*11b20*/  F2FP.PACK_AB R4, R122, R177 ;  /* 0x000000b17a04723e */ /* 0x000fe200000000ff */
[----:B------:R-:W-:Y:S01]  /*11b30*/  FADD.FTZ R177, R177, R64 ;  /* 0x00000040b1b17221 */ /* 0x000fe20000010000 */
[----:B-----5:R-:W-:-:S02]  /*11b40*/  F2FP.PACK_AB R6, R169, R124 ;  /* 0x0000007ca906723e */ /* 0x020fc400000000ff */
        /* <DEDUP_REMOVED lines=29> */
[----:B------:R-:W-:-:S02]  /*11d20*/  F2FP.PACK_AB R6, R131, R132 ;  /* 0x000000848306723e */ /* 0x000fc400000000ff */
[C---:B------:R-:W-:Y:S01]  /*11d30*/  F2FP.PACK_AB R5, R127.reuse, R134 ;  /* 0x000000867f05723e */ /* 0x040fe200000000ff */
[----:B------:R-:W-:Y:S01]  /*11d40*/  FADD.FTZ R134, R134, R161 ;  /* 0x000000a186867221 */ /* 0x000fe20000010000 */
[----:B------:R-:W-:Y:S01]  /*11d50*/  F2FP.PACK_AB R7, R136, R125 ;  /* 0x0000007d8807723e */ /* 0x000fe200000000ff */
[----:B------:R-:W-:Y:S02]  /*11d60*/  FADD.FTZ R141, R130, R141 ;  /* 0x0000008d828d7221 */ /* 0x000fe40000010000 */
[----:B------:R-:W-:Y:S02]  /*11d70*/  FADD.FTZ R134, R127, R134 ;  /* 0x000000867f867221 */ /* 0x000fe40000010000 */
[----:B------:R-:W-:Y:S02]  /*11d80*/  FADD.FTZ R132, R132, R141 ;  /* 0x0000008d84847221 */ /* 0x000fe40000010000 */
[----:B------:R-:W-:Y:S01]  /*11d90*/  HMMA.16816.F32 R112, R4, R16, R112 ;  /* 0x000000100470723c */ /* 0x000fe20000001870 */
[----:B------:R-:W-:-:S02]  /*11da0*/  FADD.FTZ R125, R125, R134 ;  /* 0x000000867d7d7221 */ /* 0x000fc40000010000 */
[----:B------:R-:W-:Y:S02]  /*11db0*/  FADD.FTZ R131, R131, R132 ;  /* 0x0000008483837221 */ /* 0x000fe40000010000 */
[----:B------:R-:W-:-:S03]  /*11dc0*/  FADD.FTZ R136, R136, R125 ;  /* 0x0000007d88887221 */ /* 0x000fc60000010000 */
        /* <DEDUP_REMOVED lines=8> */
[C---:B------:R-:W-:Y:S01]  /*11e50*/  HMMA.16816.F32 R100, R4.reuse, R22, R100 ;  /* 0x000000160464723c */ /* 0x040fe20000001864 */
[----:B------:R-:W-:Y:S06]  /*11e60*/  MUFU.EX2 R22, R67 ;  /* 0x0000004300167308 */ /* 0x000fec0000000800 */
[----:B------:R-:W-:Y:S01]  /*11e70*/  FFMA.FTZ R23, R55, c[0x0][0x23c], -R46 ;  /* 0x00008f0037177a23 */ /* 0x000fe2000001082e */
[C---:B---3--:R-:W-:Y:S05]  /*11e80*/  HMMA.16816.F32 R80, R4.reuse, R16, R80 ;  /* 0x000000100450723c */ /* 0x048fea0000001850 */
[----:B------:R-:W3:Y:S03]  /*11e90*/  MUFU.EX2 R23, R23 ;  /* 0x0000001700177308 */ /* 0x000ee60000000800 */
[C---:B------:R-:W-:Y:S01]  /*11ea0*/  HMMA.16816.F32 R76, R4.reuse, R18, R76 ;  /* 0x00000012044c723c */ /* 0x040fe2000000184c */
[----:B------:R-:W4:Y:S07]  /*11eb0*/  LDSM.16.MT88.4 R16, [R116+0xac00] ;  /* 0x00ac00007410783b */ /* 0x000f2e0000004200 */
[C---:B-1----:R-:W-:Y:S08]  /*11ec0*/  HMMA.16816.F32 R72, R4.reuse, R12, R72 ;  /* 0x0000000c0448723c */ /* 0x042ff00000001848 */
[C---:B------:R-:W-:Y:S01]  /*11ed0*/  HMMA.16816.F32 R68, R4.reuse, R14, R68 ;  /* 0x0000000e0444723c */ /* 0x040fe20000001844 */
[----:B------:R-:W1:Y:S07]  /*11ee0*/  LDSM.16.MT88.4 R12, [R119+0xcc00] ;  /* 0x00cc0000770c783b */ /* 0x000e6e0000004200 */
[----:B------:R-:W-:Y:S01]  /*11ef0*/  HMMA.16816.F32 R104, R4, R20, R104 ;  /* 0x000000140468723c */ /* 0x000fe20000001868 */
[----:B------:R-:W5:Y:S06]  /*11f00*/  MUFU.EX2 R21, R65 ;  /* 0x0000004100157308 */ /* 0x000f6c0000000800 */
[----:B---3--:R-:W-:Y:S01]  /*11f10*/  F2FP.PACK_AB R5, R50, R23 ;  /* 0x000000173205723e */ /* 0x008fe200000000ff */
[----:B------:R-:W-:Y:S01]  /*11f20*/  FADD.FTZ R23, R23, R136 ;  /* 0x0000008817177221 */ /* 0x000fe20000010000 */
[----:B------:R-:W3:Y:S01]  /*11f30*/  MUFU.EX2 R20, R63 ;  /* 0x0000003f00147308 */ /* 0x000ee20000000800 */
[----:B------:R-:W-:-:S02]  /*11f40*/  F2FP.PACK_AB R7, R154, R51 ;  /* 0x000000339a07723e */ /* 0x000fc400000000ff */
[----:B------:R-:W-:-:S04]  /*11f50*/  FADD.FTZ R50, R50, R23 ;  /* 0x0000001732327221 */ /* 0x000fc80000010000 */
[----:B------:R-:W-:Y:S01]  /*11f60*/  FADD.FTZ R51, R51, R50 ;  /* 0x0000003233337221 */ /* 0x000fe20000010000 */
[C---:B-----5:R-:W-:Y:S01]  /*11f70*/  F2FP.PACK_AB R4, R21.reuse, R22 ;  /* 0x000000161504723e */ /* 0x060fe200000000ff */
[----:B------:R-:W-:Y:S02]  /*11f80*/  FADD.FTZ R22, R22, R131 ;  /* 0x0000008316167221 */ /* 0x000fe40000010000 */
[----:B------:R-:W-:Y:S02]  /*11f90*/  FADD.FTZ R154, R154, R51 ;  /* 0x000000339a9a7221 */ /* 0x000fe40000010000 */
[----:B------:R-:W-:Y:S01]  /*11fa0*/  FADD.FTZ R21, R21, R22 ;  /* 0x0000001615157221 */ /* 0x000fe20000010000 */
[----:B---3--:R-:W-:-:S03]  /*11fb0*/  F2FP.PACK_AB R6, R155, R20 ;  /* 0x000000149b06723e */ /* 0x008fc600000000ff */
[----:B------:R-:W-:-:S04]  /*11fc0*/  FADD.FTZ R20, R20, R21 ;  /* 0x0000001514147221 */ /* 0x000fc80000010000 */
[----:B------:R-:W-:Y:S01]  /*11fd0*/  FADD.FTZ R155, R155, R20 ;  /* 0x000000149b9b7221 */ /* 0x000fe20000010000 */
[C---:B--2---:R-:W-:Y:S08]  /*11fe0*/  HMMA.16816.F32 R112, R4.reuse, R8, R112 ;  /* 0x000000080470723c */ /* 0x044ff00000001870 */
[C---:B------:R-:W-:Y:S01]  /*11ff0*/  HMMA.16816.F32 R108, R4.reuse, R10, R108 ;  /* 0x0000000a046c723c */ /* 0x040fe2000000186c */
[----:B------:R-:W2:Y:S07]  /*12000*/  LDSM.16.MT88.4 R8, [R116+0xcc00] ;  /* 0x00cc00007408783b */ /* 0x000eae0000004200 */
[C---:B----4-:R-:W-:Y:S08]  /*12010*/  HMMA.16816.F32 R104, R4.reuse, R16, R104 ;  /* 0x000000100468723c */ /* 0x050ff00000001868 */
[C---:B------:R-:W-:Y:S01]  /*12020*/  HMMA.16816.F32 R100, R4.reuse, R18, R100 ;  /* 0x000000120464723c */ /* 0x040fe20000001864 */
[----:B------:R-:W3:Y:S07]  /*12030*/  LDSM.16.MT88.4 R16, [R119+0xec00] ;  /* 0x00ec00007710783b */ /* 0x000eee0000004200 */
[C---:B-1----:R-:W-:Y:S08]  /*12040*/  HMMA.16816.F32 R96, R4.reuse, R12, R96 ;  /* 0x0000000c0460723c */ /* 0x042ff00000001860 */
[C---:B------:R-:W-:Y:S01]  /*12050*/  HMMA.16816.F32 R92, R4.reuse, R14, R92 ;  /* 0x0000000e045c723c */ /* 0x040fe2000000185c */
[----:B------:R-:W1:Y:S07]  /*12060*/  LDSM.16.MT88.4 R12, [R116+0xec00] ;  /* 0x00ec0000740c783b */ /* 0x000e6e0000004200 */
        /* <DEDUP_REMOVED lines=70> */
.L_x_2133:
[----:B------:R-:W-:-:S05]  /*124d0*/  IMAD.MOV.U32 R7, RZ, RZ, c[0x0][0x1a0] ;  /* 0x00006800ff077624 */ /* 0x000fca00078e00ff */
[----:B------:R-:W-:-:S04]  /*124e0*/  LEA R7, -R7, RZ, 0x7 ;  /* 0x000000ff07077211 */ /* 0x000fc800078e39ff */
[----:B------:R-:W-:Y:S02]  /*124f0*/  SHF.R.S32.HI R5, RZ, 0x1f, R7 ;  /* 0x0000001fff057819 */ /* 0x000fe40000011407 */
.L_x_2134:
[----:B------:R-:W-:Y:S01]  /*12500*/  IMAD.MOV.U32 R4, RZ, RZ, c[0x0][0x1a0] ;  /* 0x00006800ff047624 */ /* 0x000fe200078e00ff */
[C---:B------:R-:W-:Y:S02]  /*12510*/  LEA R158, P0, R7.reuse, R158, 0x1 ;  /* 0x0000009e079e7211 */ /* 0x040fe400078008ff */
[CC--:B------:R-:W-:Y:S02]  /*12520*/  IADD3 R6, P3, R7.reuse, R152.reuse, RZ ;  /* 0x0000009807067210 */ /* 0x0c0fe40007f7e0ff */
[----:B------:R-:W-:Y:S02]  /*12530*/  LEA R9, P1, R4, R7, 0x5 ;  /* 0x0000000704097211 */ /* 0x000fe400078228ff */
[----:B------:R-:W-:Y:S01]  /*12540*/  LEA.HI.X R159, R7, R159, R5, 0x1, P0 ;  /* 0x0000009f079f7211 */ /* 0x000fe200000f0c05 */
[----:B------:R-:W-:Y:S01]  /*12550*/  IMAD.MOV.U32 R7, RZ, RZ, c[0x0][0x1a4] ;  /* 0x00006900ff077624 */ /* 0x000fe200078e00ff */
[----:B------:R-:W-:Y:S01]  /*12560*/  IADD3 R152, P0, R9, R152, RZ ;  /* 0x0000009809987210 */ /* 0x000fe20007f1e0ff */
[----:B------:R-:W-:-:S02]  /*12570*/  IMAD.MOV.U32 R9, RZ, RZ, 0x6 ;  /* 0x00000006ff097424 */ /* 0x000fc400078e00ff */
[--C-:B------:R-:W-:Y:S01]  /*12580*/  IMAD.X R11, R5, 0x1, R56.reuse, P3 ;  /* 0x00000001050b7824 */ /* 0x100fe200018e0638 */
[C---:B------:R-:W-:Y:S01]  /*12590*/  LEA.HI.X R7, R4.reuse, R5, R7, 0x5, P1 ;  /* 0x0000000504077211 */ /* 0x040fe200008f2c07 */
[----:B------:R-:W-:Y:S01]  /*125a0*/  IMAD.SHL.U32 R5, R4, 0x40, RZ ;  /* 0x0000004004057824 */ /* 0x000fe200078e00ff */
[----:B------:R-:W-:Y:S01]  /*125b0*/  LEA R8, P3, R6, c[0x0][0x170], 0x1 ;  /* 0x00005c0006087a11 */ /* 0x000fe200078608ff */
[----:B------:R-:W-:Y:S01]  /*125c0*/  @!PT LDS RZ, [RZ] ;  /* 0x00000000fffff984 */ /* 0x000fe20000000800 */
[----:B------:R-:W-:Y:S01]  /*125d0*/  @!PT LDS RZ, [RZ] ;  /* 0x00000000fffff984 */ /* 0x000fe20000000800 */
[----:B------:R-:W-:Y:S01]  /*125e0*/  @!PT LDS RZ, [RZ] ;  /* 0x00000000fffff984 */ /* 0x000fe20000000800 */
[----:B------:R1:W-:Y:S01]  /*125f0*/  LDGSTS.E.BYPASS.LTC128B.128 [R149+0x9000], [R158.64] ;  /* 0x090000009e957fae */ /* 0x0003e2000b901d46 */
[----:B------:R-:W-:Y:S01]  /*12600*/  SHF.L.U64.HI R10, R4, R9, c[0x0][0x1a4] ;  /* 0x00006900040a7619 */ /* 0x000fe20000010209 */
[----:B------:R-:W-:Y:S01]  /*12610*/  IMAD.X R7, R7, 0x1, R56, P0 ;  /* 0x0000000107077824 */ /* 0x000fe200000e0638 */
[----:B------:R-:W-:Y:S02]  /*12620*/  LEA.HI.X R9, R6, c[0x0][0x174], R11, 0x1, P3 ;  /* 0x00005d0006097a11 */ /* 0x000fe400018f0c0b */
[C---:B------:R-:W-:Y:S02]  /*12630*/  LEA R6, P0, R152.reuse, c[0x0][0x170], 0x1 ;  /* 0x00005c0098067a11 */ /* 0x040fe400078008ff */
[----:B------:R-:W-:Y:S01]  /*12640*/  IADD3 R12, P1, R5, R158, RZ ;  /* 0x0000009e050c7210 */ /* 0x000fe20007f3e0ff */
[----:B------:R2:W-:Y:S01]  /*12650*/  LDGSTS.E.BYPASS.LTC128B.128 [R149+0xb000], [R8.64+0x40] ;  /* 0x0b00004008957fae */ /* 0x0005e2000b901d46 */
[----:B------:R-:W-:-:S02]  /*12660*/  LEA.HI.X R7, R152, c[0x0][0x174], R7, 0x1, P0 ;  /* 0x00005d0098077a11 */ /* 0x000fc400000f0c07 */
        /* <DEDUP_REMOVED lines=9> */
[--C-:B------:R-:W-:Y:S02]  /*12700*/  IMAD.X R19, R17, 0x1, R10.reuse, P1 ;  /* 0x0000000111137824 */ /* 0x100fe400008e060a */
        /* <DEDUP_REMOVED lines=11> */
[----:B---3--:R-:W5:Y:S04]  /*127c0*/  LDSM.16.M88.4 R12, [R145+0x3400] ;  /* 0x00340000910c783b */ /* 0x008f680000000200 */
[----:B----4-:R-:W2:Y:S04]  /*127d0*/  LDSM.16.M88.4 R4, [R145+0x3800] ;  /* 0x003800009104783b */ /* 0x010ea80000000200 */
[----:B------:R-:W3:Y:S04]  /*127e0*/  LDSM.16.M88.4 R124, [R145+0x3c00] ;  /* 0x003c0000917c783b */ /* 0x000ee80000000200 */
[----:B------:R-:W4:Y:S04]  /*127f0*/  LDSM.16.M88.4 R64, [R145+0x4000] ;  /* 0x004000009140783b */ /* 0x000f280000000200 */
[----:B------:R-:W3:Y:S04]  /*12800*/  LDSM.16.M88.4 R20, [R145+0x3000] ;  /* 0x003000009114783b */ /* 0x000ee80000000200 */
[----:B------:R-:W4:Y:S04]  /*12810*/  LDSM.16.M88.4 R52, [R145+0x4400] ;  /* 0x004400009134783b */ /* 0x000f280000000200 */
[----:B------:R-:W4:Y:S04]  /*12820*/  LDSM.16.M88.4 R44, [R145+0x4800] ;  /* 0x00480000912c783b */ /* 0x000f280000000200 */
[----:B------:R-:W4:Y:S04]  /*12830*/  LDSM.16.M88.4 R164, [R145+0x4c00] ;  /* 0x004c000091a4783b */ /* 0x000f280000000200 */
[----:B------:R-:W-:Y:S04]  /*12840*/  LDSM.16.M88.4 R32, [R144] ;  /* 0x000000009020783b */ /* 0x000fe80000000200 */
[----:B------:R-:W4:Y:S04]  /*12850*/  LDSM.16.M88.4 R140, [R118+0x3400] ;  /* 0x00340000768c783b */ /* 0x000f280000000200 */
[----:B------:R-:W4:Y:S01]  /*12860*/  LDSM.16.M88.4 R136, [R118+0x3800] ;  /* 0x003800007688783b */ /* 0x000f220000000200 */
[C---:B-----5:R-:W-:Y:S03]  /*12870*/  HMMA.16816.F32 R16, R36.reuse, R12, RZ ;  /* 0x0000000c2410723c */ /* 0x060fe600000018ff */
[----:B------:R-:W5:Y:S04]  /*12880*/  LDSM.16.M88.4 R132, [R118+0x3c00] ;  /* 0x003c00007684783b */ /* 0x000f680000000200 */
[----:B-1----:R-:W1:Y:S01]  /*12890*/  LDSM.16.M88.4 R28, [R118+0x4000] ;  /* 0x00400000761c783b */ /* 0x002e620000000200 */
[C---:B--2---:R-:W-:Y:S03]  /*128a0*/  HMMA.16816.F32 R8, R36.reuse, R4, RZ ;  /* 0x000000042408723c */ /* 0x044fe600000018ff */
[----:B------:R-:W2:Y:S04]  /*128b0*/  LDSM.16.M88.4 R168, [R118+0x3000] ;  /* 0x0030000076a8783b */ /* 0x000ea80000000200 */
[----:B------:R-:W0:Y:S01]  /*128c0*/  LDGDEPBAR ;  /* 0x00000000000079af */ /* 0x000e220000000000 */
        /* <DEDUP_REMOVED lines=15> */
[C---:B------:R-:W-:Y:S08]  /*129c0*/  HMMA.16816.F32 R16, R32.reuse, R140, R16 ;  /* 0x0000008c2010723c */ /* 0x040ff00000001810 */
[C---:B------:R-:W-:Y:S01]  /*129d0*/  HMMA.16816.F32 R12, R32.reuse, R142, R12 ;  /* 0x0000008e200c723c */ /* 0x040fe2000000180c */
[----:B------:R-:W4:Y:S07]  /*129e0*/  LDSM.16.M88.4 R140, [R118+0x4800] ;  /* 0x00480000768c783b */ /* 0x000f2e0000000200 */
[C---:B------:R-:W-:Y:S08]  /*129f0*/  HMMA.16816.F32 R8, R32.reuse, R136, R8 ;  /* 0x000000882008723c */ /* 0x040ff00000001808 */
[C---:B------:R-:W-:Y:S01]  /*12a00*/  HMMA.16816.F32 R4, R32.reuse, R138, R4 ;  /* 0x0000008a2004723c */ /* 0x040fe20000001804 */
[----:B------:R-:W3:Y:S07]  /*12a10*/  LDSM.16.M88.4 R136, [R118+0x4c00] ;  /* 0x004c00007688783b */ /* 0x000eee0000000200 */
[C---:B-----5:R-:W-:Y:S08]  /*12a20*/  HMMA.16816.F32 R128, R32.reuse, R132, R128 ;  /* 0x000000842080723c */ /* 0x060ff00000001880 */
[C---:B------:R-:W-:Y:S01]  /*12a30*/  HMMA.16816.F32 R124, R32.reuse, R134, R124 ;  /* 0x00000086207c723c */ /* 0x040fe2000000187c */
[----:B------:R-:W-:Y:S07]  /*12a40*/  LDSM.16.M88.4 R132, [R146+0x1000] ;  /* 0x001000009284783b */ /* 0x000fee0000000200 */
        /* <DEDUP_REMOVED lines=15> */
[----:B------:R-:W5:Y:S03]  /*12b40*/  LDSM.16.M88.4 R32, [R145+0x6000] ;  /* 0x006000009120783b */ /* 0x000f660000000200 */
[C---:B-1----:R-:W-:Y:S08]  /*12b50*/  HMMA.16816.F32 R24, R132.reuse, R28, R24 ;  /* 0x0000001c8418723c */ /* 0x042ff00000001818 */
[C---:B------:R-:W-:Y:S01]  /*12b60*/  HMMA.16816.F32 R20, R132.reuse, R30, R20 ;  /* 0x0000001e8414723c */ /* 0x040fe20000001814 */
[----:B------:R-:W1:Y:S07]  /*12b70*/  LDSM.16.M88.4 R28, [R145+0x6400] ;  /* 0x00640000911c783b */ /* 0x000e6e0000000200 */
[C---:B--2---:R-:W-:Y:S08]  /*12b80*/  HMMA.16816.F32 R16, R132.reuse, R164, R16 ;  /* 0x000000a48410723c */ /* 0x044ff00000001810 */
[C---:B------:R-:W-:Y:S01]  /*12b90*/  HMMA.16816.F32 R12, R132.reuse, R166, R12 ;  /* 0x000000a6840c723c */ /* 0x040fe2000000180c */
[----:B------:R-:W2:Y:S07]  /*12ba0*/  LDSM.16.M88.4 R164, [R145+0x6800] ;  /* 0x0068000091a4783b */ /* 0x000eae0000000200 */
[C---:B---3--:R-:W-:Y:S08]  /*12bb0*/  HMMA.16816.F32 R8, R132.reuse, R140, R8 ;  /* 0x0000008c8408723c */ /* 0x048ff00000001808 */
[C---:B----4-:R-:W-:Y:S08]  /*12bc0*/  HMMA.16816.F32 R128, R132.reuse, R136, R128 ;  /* 0x000000888480723c */ /* 0x050ff00000001880 */
        /* <DEDUP_REMOVED lines=8> */
[C---:B------:R-:W-:Y:S01]  /*12c50*/  HMMA.16816.F32 R4, R132.reuse, R142, R4 ;  /* 0x0000008e8404723c */ /* 0x040fe20000001804 */
[----:B------:R-:W4:Y:S07]  /*12c60*/  LDSM.16.M88.4 R140, [R145+0x6c00] ;  /* 0x006c0000918c783b */ /* 0x000f2e0000000200 */
[C---:B--2---:R-:W-:Y:S08]  /*12c70*/  HMMA.16816.F32 R48, R132.reuse, R164, R48 ;  /* 0x000000a48430723c */ /* 0x044ff00000001830 */
[----:B------:R-:W-:Y:S01]  /*12c80*/  HMMA.16816.F32 R44, R132, R166, R44 ;  /* 0x000000a6842c723c */ /* 0x000fe2000000182c */
[----:B------:R-:W2:Y:S07]  /*12c90*/  LDSM.16.M88.4 R164, [R118+0x5800] ;  /* 0x0058000076a4783b */ /* 0x000eae0000000200 */
[C---:B---3--:R-:W-:Y:S08]  /*12ca0*/  HMMA.16816.F32 R24, R136.reuse, R32, R24 ;  /* 0x000000208818723c */ /* 0x048ff00000001818 */
[C---:B------:R-:W-:Y:S01]  /*12cb0*/  HMMA.16816.F32 R20, R136.reuse, R34, R20 ;  /* 0x000000228814723c */ /* 0x040fe20000001814 */
[----:B------:R-:W3:Y:S07]  /*12cc0*/  LDSM.16.M88.4 R32, [R118+0x6400] ;  /* 0x006400007620783b */ /* 0x000eee0000000200 */
[C---:B-1----:R-:W-:Y:S08]  /*12cd0*/  HMMA.16816.F32 R16, R136.reuse, R28, R16 ;  /* 0x0000001c8810723c */ /* 0x042ff00000001810 */
[----:B------:R-:W-:Y:S01]  /*12ce0*/  HMMA.16816.F32 R12, R136, R30, R12 ;  /* 0x0000001e880c723c */ /* 0x000fe2000000180c */
[----:B------:R-:W1:Y:S07]  /*12cf0*/  LDSM.16.M88.4 R28, [R118+0x6800] ;  /* 0x00680000761c783b */ /* 0x000e6e0000000200 */
[C---:B----4-:R-:W-:Y:S08]  /*12d00*/  HMMA.16816.F32 R40, R132.reuse, R140, R40 ;  /* 0x0000008c8428723c */ /* 0x050ff00000001828 */
[----:B------:R-:W-:Y:S01]  /*12d10*/  HMMA.16816.F32 R36, R132, R142, R36 ;  /* 0x0000008e8424723c */ /* 0x000fe20000001824 */
[----:B------:R-:W4:Y:S04]  /*12d20*/  LDSM.16.M88.4 R132, [R118+0x6000] ;  /* 0x006000007684783b */ /* 0x000f280000000200 */
[----:B------:R-:W5:Y:S03]  /*12d30*/  LDSM.16.M88.4 R140, [R118+0x5c00] ;  /* 0x005c0000768c783b */ /* 0x000f660000000200 */
        /* <DEDUP_REMOVED lines=14> */
[----:B------:R-:W4:Y:S07]  /*12e20*/  LDSM.16.M88.4 R140, [R118+0x6c00] ;  /* 0x006c0000768c783b */ /* 0x000f2e0000000200 */
[C---:B--2---:R-:W-:Y:S08]  /*12e30*/  HMMA.16816.F32 R16, R164.reuse, R32, R16 ;  /* 0x00000020a410723c */ /* 0x044ff00000001810 */
[C---:B------:R-:W-:Y:S01]  /*12e40*/  HMMA.16816.F32 R12, R164.reuse, R34, R12 ;  /* 0x00000022a40c723c */ /* 0x040fe2000000180c */
[----:B------:R-:W-:Y:S07]  /*12e50*/  LDSM.16.M88.4 R32, [R144+0x2000] ;  /* 0x002000009020783b */ /* 0x000fee0000000200 */
[C---:B-1----:R-:W-:Y:S08]  /*12e60*/  HMMA.16816.F32 R8, R164.reuse, R28, R8 ;  /* 0x0000001ca408723c */ /* 0x042ff00000001808 */
[C---:B------:R-:W-:Y:S01]  /*12e70*/  HMMA.16816.F32 R4, R164.reuse, R30, R4 ;  /* 0x0000001ea404723c */ /* 0x040fe20000001804 */
[----:B------:R-:W1:Y:S07]  /*12e80*/  LDSM.16.M88.4 R28, [R118+0x7000] ;  /* 0x00700000761c783b */ /* 0x000e6e0000000200 */
[C---:B---3--:R-:W-:Y:S08]  /*12e90*/  HMMA.16816.F32 R24, R164.reuse, R132, R24 ;  /* 0x00000084a418723c */ /* 0x048ff00000001818 */
[----:B------:R-:W-:Y:S01]  /*12ea0*/  HMMA.16816.F32 R20, R164, R134, R20 ;  /* 0x00000086a414723c */ /* 0x000fe20000001814 */
[----:B------:R-:W2:Y:S07]  /*12eb0*/  LDSM.16.M88.4 R132, [R145+0x8400] ;  /* 0x008400009184783b */ /* 0x000eae0000000200 */
[C---:B----4-:R-:W-:Y:S08]  /*12ec0*/  HMMA.16816.F32 R40, R136.reuse, R140, R40 ;  /* 0x0000008c8828723c */ /* 0x050ff00000001828 */
[----:B------:R-:W-:Y:S01]  /*12ed0*/  HMMA.16816.F32 R36, R136, R142, R36 ;  /* 0x0000008e8824723c */ /* 0x000fe20000001824 */
[----:B------:R-:W3:Y:S04]  /*12ee0*/  LDSM.16.M88.4 R136, [R145+0x8000] ;  /* 0x008000009188783b */ /* 0x000ee80000000200 */
[----:B------:R-:W4:Y:S03]  /*12ef0*/  LDSM.16.M88.4 R140, [R145+0x7c00] ;  /* 0x007c0000918c783b */ /* 0x000f260000000200 */
[----:B------:R-:W-:Y:S08]  /*12f00*/  HMMA.16816.F32 R48, R164, R168, R48 ;  /* 0x000000a8a430723c */ /* 0x000ff00000001830 */
[C---:B-1----:R-:W-:Y:S08]  /*12f10*/  HMMA.16816.F32 R24, R32.reuse, R28, R24 ;  /* 0x0000001c2018723c */ /* 0x042ff00000001818 */
[----:B------:R-:W-:Y:S01]  /*12f20*/  HMMA.16816.F32 R20, R32, R30, R20 ;  /* 0x0000001e2014723c */ /* 0x000fe20000001814 */
[----:B------:R-:W1:Y:S07]  /*12f30*/  LDSM.16.M88.4 R28, [R118+0x7800] ;  /* 0x00780000761c783b */ /* 0x000e6e0000000200 */
[C---:B--2---:R-:W-:Y:S08]  /*12f40*/  HMMA.16816.F32 R60, R164.reuse, R132, R60 ;  /* 0x00000084a43c723c */ /* 0x044ff0000000183c */
[----:B------:R-:W-:Y:S01]  /*12f50*/  FMUL.FTZ R56, R25, c[0x0][0x2ec] ;  /* 0x0000bb0019387a20 */ /* 0x000fe20000410000 */
[----:B---3--:R-:W-:Y:S01]  /*12f60*/  HMMA.16816.F32 R120, R164, R136, R120 ;  /* 0x00000088a478723c */ /* 0x008fe20000001878 */
[----:B------:R-:W-:-:S02]  /*12f70*/  FMUL.FTZ R25, R26, c[0x0][0x2ec] ;  /* 0x0000bb001a197a20 */ /* 0x000fc40000410000 */
[----:B------:R-:W-:Y:S02]  /*12f80*/  FMUL.FTZ R26, R27, c[0x0][0x2ec] ;  /* 0x0000bb001b1a7a20 */ /* 0x000fe40000410000 */
[----:B------:R-:W-:Y:S01]  /*12f90*/  MUFU.TANH R56, R56 ;  /* 0x0000003800387308 */ /* 0x000fe20000002400 */
[----:B------:R-:W-:Y:S02]  /*12fa0*/  FMUL.FTZ R24, R24, c[0x0][0x2ec] ;  /* 0x0000bb0018187a20 */ /* 0x000fe40000410000 */
[----:B------:R-:W-:Y:S01]  /*12fb0*/  HMMA.16816.F32 R64, R164, R138, R64 ;  /* 0x0000008aa440723c */ /* 0x000fe20000001840 */
[----:B------:R-:W2:Y:S01]  /*12fc0*/  LDSM.16.M88.4 R136, [R118+0x7400] ;  /* 0x007400007688783b */ /* 0x000ea20000000200 */
[----:B------:R-:W-:Y:S02]  /*12fd0*/  FMUL.FTZ R20, R20, c[0x0][0x2ec] ;  /* 0x0000bb0014147a20 */ /* 0x000fe40000410000 */
[----:B------:R-:W-:Y:S01]  /*12fe0*/  FMUL.FTZ R21, R21, c[0x0][0x2ec] ;  /* 0x0000bb0015157a20 */ /* 0x000fe20000410000 */
[----:B------:R-:W-:Y:S01]  /*12ff0*/  MUFU.TANH R26, R26 ;  /* 0x0000001a001a7308 */ /* 0x000fe20000002400 */
[----:B------:R-:W-:-:S02]  /*13000*/  FMUL.FTZ R22, R22, c[0x0][0x2ec] ;  /* 0x0000bb0016167a20 */ /* 0x000fc40000410000 */
[----:B----4-:R-:W-:Y:S01]  /*13010*/  HMMA.16816.F32 R124, R164, R142, R124 ;  /* 0x0000008ea47c723c */ /* 0x010fe2000000187c */
[----:B------:R-:W-:-:S04]  /*13020*/  FMUL.FTZ R23, R23, c[0x0][0x2ec] ;  /* 0x0000bb0017177a20 */ /* 0x000fc80000410000 */
[----:B------:R-:W-:Y:S03]  /*13030*/  MUFU.TANH R20, R20 ;  /* 0x0000001400147308 */ /* 0x000fe60000002400 */
[C---:B-1----:R-:W-:Y:S05]  /*13040*/  HMMA.16816.F32 R8, R32.reuse, R28, R8 ;  /* 0x0000001c2008723c */ /* 0x042fea0000001808 */
[----:B------:R-:W-:Y:S03]  /*13050*/  MUFU.TANH R21, R21 ;  /* 0x0000001500157308 */ /* 0x000fe60000002400 */
[----:B------:R-:W-:Y:S05]  /*13060*/  HMMA.16816.F32 R4, R32, R30, R4 ;  /* 0x0000001e2004723c */ /* 0x000fea0000001804 */
[----:B------:R-:W-:Y:S03]  /*13070*/  MUFU.TANH R22, R22 ;  /* 0x0000001600167308 */ /* 0x000fe60000002400 */
[----:B------:R-:W-:Y:S01]  /*13080*/  HMMA.16816.F32 R128, R164, R140, R128 ;  /* 0x0000008ca480723c */ /* 0x000fe20000001880 */
[----:B------:R-:W1:Y:S04]  /*13090*/  LDSM.16.M88.4 R140, [R145+0x8c00] ;  /* 0x008c0000918c783b */ /* 0x000e680000000200 */
[----:B------:R-:W-:Y:S03]  /*130a0*/  MUFU.TANH R23, R23 ;  /* 0x0000001700177308 */ /* 0x000fe60000002400 */
[----:B------:R-:W-:Y:S01]  /*130b0*/  FMUL.FTZ R183, R8, c[0x0][0x2ec] ;  /* 0x0000bb0008b77a20 */ /* 0x000fe20000410000 */
[----:B--2---:R-:W-:Y:S01]  /*130c0*/  HMMA.16816.F32 R16, R32, R136, R16 ;  /* 0x000000882010723c */ /* 0x004fe20000001810 */
[----:B------:R-:W-:-:S02]  /*130d0*/  FMUL.FTZ R181, R9, c[0x0][0x2ec] ;  /* 0x0000bb0009b57a20 */ /* 0x000fc40000410000 */
[----:B------:R-:W-:Y:S01]  /*130e0*/  FMUL.FTZ R188, R10, c[0x0][0x2ec] ;  /* 0x0000bb000abc7a20 */ /* 0x000fe20000410000 */
[----:B------:R-:W-:Y:S01]  /*130f0*/  MUFU.TANH R24, R24 ;  /* 0x0000001800187308 */ /* 0x000fe20000002400 */
[----:B------:R-:W-:Y:S02]  /*13100*/  FMUL.FTZ R186, R11, c[0x0][0x2ec] ;  /* 0x0000bb000bba7a20 */ /* 0x000fe40000410000 */
[----:B------:R-:W2:Y:S01]  /*13110*/  LDSM.16.M88.4 R8, [R118+0x8000] ;  /* 0x008000007608783b */ /* 0x000ea20000000200 */
[----:B------:R-:W-:Y:S01]  /*13120*/  FMUL.FTZ R4, R4, c[0x0][0x2ec] ;  /* 0x0000bb0004047a20 */ /* 0x000fe20000410000 */
[----:B------:R-:W-:Y:S01]  /*13130*/  HMMA.16816.F32 R12, R32, R138, R12 ;  /* 0x0000008a200c723c */ /* 0x000fe2000000180c */
[----:B------:R-:W-:Y:S02]  /*13140*/  FMUL.FTZ R5, R5, c[0x0][0x2ec] ;  /* 0x0000bb0005057a20 */ /* 0x000fe40000410000 */
[----:B------:R-:W-:Y:S01]  /*13150*/  FMUL.FTZ R6, R6, c[0x0][0x2ec] ;  /* 0x0000bb0006067a20 */ /* 0x000fe20000410000 */
[----:B------:R-:W-:Y:S01]  /*13160*/  MUFU.TANH R179, R4 ;  /* 0x0000000400b37308 */ /* 0x000fe20000002400 */
[----:B------:R-:W-:-:S03]  /*13170*/  FMUL.FTZ R7, R7, c[0x0][0x2ec] ;  /* 0x0000bb0007077a20 */ /* 0x000fc60000410000 */
[C---:B------:R-:W-:Y:S04]  /*13180*/  HMMA.16816.F32 R52, R164.reuse, R134, R52 ;  /* 0x00000086a434723c */ /* 0x040fe80000001834 */
[----:B------:R-:W-:Y:S03]  /*13190*/  MUFU.TANH R177, R5 ;  /* 0x0000000500b17308 */ /* 0x000fe60000002400 */
[----:B------:R-:W-:Y:S01]  /*131a0*/  FMUL.FTZ R187, R16, c[0x0][0x2ec] ;  /* 0x0000bb0010bb7a20 */ /* 0x000fe20000410000 */
[----:B------:R-:W-:Y:S01]  /*131b0*/  HMMA.16816.F32 R44, R164, R170, R44 ;  /* 0x000000aaa42c723c */ /* 0x000fe2000000182c */
[----:B------:R-:W-:Y:S02]  /*131c0*/  FMUL.FTZ R185, R17, c[0x0][0x2ec] ;  /* 0x0000bb0011b97a20 */ /* 0x000fe40000410000 */
[----:B------:R-:W-:Y:S01]  /*131d0*/  FMUL.FTZ R192, R18, c[0x0][0x2ec] ;  /* 0x0000bb0012c07a20 */ /* 0x000fe20000410000 */
[----:B------:R-:W-:Y:S01]  /*131e0*/  MUFU.TANH R174, R6 ;  /* 0x0000000600ae7308 */ /* 0x000fe20000002400 */
[----:B------:R-:W-:-:S02]  /*131f0*/  FMUL.FTZ R190, R19, c[0x0][0x2ec] ;  /* 0x0000bb0013be7a20 */ /* 0x000fc40000410000 */
[----:B------:R-:W3:Y:S01]  /*13200*/  LDSM.16.M88.4 R16, [R118+0x7c00] ;  /* 0x007c00007610783b */ /* 0x000ee20000000200 */
[----:B------:R-:W-:Y:S01]  /*13210*/  FMUL.FTZ R12, R12, c[0x0][0x2ec] ;  /* 0x0000bb000c0c7a20 */ /* 0x000fe20000410000 */
[C---:B-1----:R-:W-:Y:S01]  /*13220*/  HMMA.16816.F32 R40, R164.reuse, R140, R40 ;  /* 0x0000008ca428723c */ /* 0x042fe20000001828 */
[----:B------:R-:W-:Y:S02]  /*13230*/  FMUL.FTZ R13, R13, c[0x0][0x2ec] ;  /* 0x0000bb000d0d7a20 */ /* 0x000fe40000410000 */
[----:B------:R1:W-:Y:S01]  /*13240*/  MUFU.TANH R184, R7 ;  /* 0x0000000700b87308 */ /* 0x0003e20000002400 */
[----:B------:R-:W-:Y:S02]  /*13250*/  FMUL.FTZ R29, R14, c[0x0][0x2ec] ;  /* 0x0000bb000e1d7a20 */ /* 0x000fe40000410000 */
[----:B------:R-:W-:Y:S02]  /*13260*/  FMUL.FTZ R14, R15, c[0x0][0x2ec] ;  /* 0x0000bb000f0e7a20 */ /* 0x000fe40000410000 */
[----:B------:R-:W-:Y:S03]  /*13270*/  HMMA.16816.F32 R36, R164, R142, R36 ;  /* 0x0000008ea424723c */ /* 0x000fe60000001824 */
[----:B------:R4:W-:Y:S05]  /*13280*/  MUFU.TANH R28, R12 ;  /* 0x0000000c001c7308 */ /* 0x0009ea0000002400 */
[C---:B--2---:R-:W-:Y:S01]  /*13290*/  HMMA.16816.F32 R120, R32.reuse, R8, R120 ;  /* 0x000000082078723c */ /* 0x044fe20000001878 */
[----:B------:R-:W2:Y:S02]  /*132a0*/  S2R R8, SR_TID.X ;  /* 0x0000000000087919 */ /* 0x000ea40000002100 */
[----:B------:R5:W-:Y:S02]  /*132b0*/  MUFU.TANH R27, R13 ;  /* 0x0000000d001b7308 */ /* 0x000be40000002400 */
[----:B-1----:R-:W1:Y:S03]  /*132c0*/  LDSM.16.M88.4 R4, [R118+0x8400] ;  /* 0x008400007604783b */ /* 0x002e660000000200 */
[----:B------:R-:W-:Y:S01]  /*132d0*/  HMMA.16816.F32 R64, R32, R10, R64 ;  /* 0x0000000a2040723c */ /* 0x000fe20000001840 */
[----:B----4-:R-:W-:-:S02]  /*132e0*/  IMAD.SHL.U32 R12, R156, 0x80, RZ ;  /* 0x000000809c0c7824 */ /* 0x010fc400078e00ff */
[----:B------:R-:W4:Y:S08]  /*132f0*/  MUFU.TANH R187, R187 ;  /* 0x000000bb00bb7308 */ /* 0x000f300000002400 */
[----:B------:R-:W1:Y:S01]  /*13300*/  MUFU.TANH R192, R192 ;  /* 0x000000c000c07308 */ /* 0x000e620000002400 */
[----:B---3--:R-:W-:Y:S04]  /*13310*/  HMMA.16816.F32 R124, R32, R18, R124 ;  /* 0x00000012207c723c */ /* 0x008fe8000000187c */
[----:B------:R-:W-:-:S02]  /*13320*/  FMUL.FTZ R120, R120, c[0x0][0x2ec] ;  /* 0x0000bb0078787a20 */ /* 0x000fc40000410000 */
[----:B--2---:R-:W-:Y:S01]  /*13330*/  IMAD.SHL.U32 R8, R8, 0x2, RZ ;  /* 0x0000000208087824 */ /* 0x004fe200078e00ff */
[----:B------:R-:W2:Y:S01]  /*13340*/  MUFU.TANH R185, R185 ;  /* 0x000000b900b97308 */ /* 0x000ea20000002400 */
[----:B------:R-:W-:Y:S01]  /*13350*/  FMUL.FTZ R121, R121, c[0x0][0x2ec] ;  /* 0x0000bb0079797a20 */ /* 0x000fe20000410000 */
[----:B------:R-:W-:Y:S02]  /*13360*/  HMMA.16816.F32 R128, R32, R16, R128 ;  /* 0x000000102080723c */ /* 0x000fe40000001880 */
[----:B-----5:R-:W-:Y:S01]  /*13370*/  LOP3.LUT R13, R8, 0x6, RZ, 0xc0, !PT ;  /* 0x00000006080d7812 */ /* 0x020fe200078ec0ff */
[----:B------:R-:W-:Y:S01]  /*13380*/  FMUL.FTZ R67, R67, c[0x0][0x2ec] ;  /* 0x0000bb0043437a20 */ /* 0x000fe20000410000 */
[----:B------:R-:W3:Y:S01]  /*13390*/  LDSM.16.M88.4 R8, [R118+0x8800] ;  /* 0x008800007608783b */ /* 0x000ee20000000200 */
[----:B------:R-:W-:Y:S01]  /*133a0*/  FMUL.FTZ R66, R66, c[0x0][0x2ec] ;  /* 0x0000bb0042427a20 */ /* 0x000fe20000410000 */
[C---:B------:R-:W-:Y:S01]  /*133b0*/  LOP3.LUT R18, R12.reuse, R13, RZ, 0xfc, !PT ;  /* 0x0000000d0c127212 */ /* 0x040fe200078efcff */
[----:B------:R-:W5:Y:S01]  /*133c0*/  MUFU.TANH R190, R190 ;  /* 0x000000be00be7308 */ /* 0x000f620000002400 */
[----:B------:R-:W-:Y:S01]  /*133d0*/  LOP3.LUT R16, R12, 0x10, R13, 0xfe, !PT ;  /* 0x000000100c107812 */ /* 0x000fe200078efe0d */
[----:B------:R-:W-:-:S02]  /*133e0*/  FMUL.FTZ R30, R65, c[0x0][0x2ec] ;  /* 0x0000bb00411e7a20 */ /* 0x000fc40000410000 */
[----:B------:R-:W-:Y:S01]  /*133f0*/  FMUL.FTZ R64, R64, c[0x0][0x2ec] ;  /* 0x0000bb0040407a20 */ /* 0x000fe20000410000 */
[C---:B------:R-:W-:Y:S01]  /*13400*/  ISETP.GE.AND P5, PT, R16.reuse, R3, PT ;  /* 0x000000031000720c */ /* 0x040fe20003fa6270 */
[----:B------:R-:W-:Y:S01]  /*13410*/  FMUL.FTZ R123, R123, c[0x0][0x2ec] ;  /* 0x0000bb007b7b7a20 */ /* 0x000fe20000410000 */
[----:B------:R-:W-:Y:S01]  /*13420*/  ISETP.GE.AND P6, PT, R16, R117, PT ;  /* 0x000000751000720c */ /* 0x000fe20003fc6270 */
[----:B------:R-:W2:Y:S01]  /*13430*/  MUFU.TANH R29, R29 ;  /* 0x0000001d001d7308 */ /* 0x000ea20000002400 */
[C---:B-1----:R-:W-:Y:S01]  /*13440*/  HMMA.16816.F32 R60, R32.reuse, R4, R60 ;  /* 0x00000004203c723c */ /* 0x042fe2000000183c */
[----:B----4-:R-:W-:Y:S01]  /*13450*/  FSEL R187, R187, -INF , !P5 ;  /* 0xff800000bbbb7808 */ /* 0x010fe20006800000 */
[----:B------:R-:W-:Y:S01]  /*13460*/  FMUL.FTZ R124, R124, c[0x0][0x2ec] ;  /* 0x0000bb007c7c7a20 */ /* 0x000fe20000410000 */
[----:B------:R-:W-:Y:S01]  /*13470*/  FSEL R192, R192, -INF , !P6 ;  /* 0xff800000c0c07808 */ /* 0x000fe20007000000 */
[----:B------:R-:W-:Y:S02]  /*13480*/  FMUL.FTZ R19, R125, c[0x0][0x2ec] ;  /* 0x0000bb007d137a20 */ /* 0x000fe40000410000 */
[----:B------:R-:W-:Y:S01]  /*13490*/  FMUL.FTZ R126, R126, c[0x0][0x2ec] ;  /* 0x0000bb007e7e7a20 */ /* 0x000fe20000410000 */
[--C-:B------:R-:W-:Y:S01]  /*134a0*/  LOP3.LUT R4, R12, 0x8, R13.reuse, 0xfe, !PT ;  /* 0x000000080c047812 */ /* 0x100fe200078efe0d */
[C---:B------:R-:W-:Y:S01]  /*134b0*/  HMMA.16816.F32 R52, R32.reuse, R6, R52 ;  /* 0x000000062034723c */ /* 0x040fe20000001834 */
[----:B------:R-:W1:Y:S01]  /*134c0*/  MUFU.TANH R183, R183 ;  /* 0x000000b700b77308 */ /* 0x000e620000002400 */
[----:B------:R-:W-:Y:S01]  /*134d0*/  FMUL.FTZ R128, R128, c[0x0][0x2ec] ;  /* 0x0000bb0080807a20 */ /* 0x000fe20000410000 */
[----:B------:R-:W-:Y:S01]  /*134e0*/  ISETP.GE.AND P1, PT, R4, R3, PT ;  /* 0x000000030400720c */ /* 0x000fe20003f26270 */
[----:B------:R-:W-:Y:S01]  /*134f0*/  FMUL.FTZ R130, R130, c[0x0][0x2ec] ;  /* 0x0000bb0082827a20 */ /* 0x000fe20000410000 */
[----:B------:R-:W-:Y:S01]  /*13500*/  ISETP.GE.AND P3, PT, R4, R117, PT ;  /* 0x000000750400720c */ /* 0x000fe20003f66270 */
[----:B------:R-:W-:Y:S01]  /*13510*/  FMUL.FTZ R129, R129, c[0x0][0x2ec] ;  /* 0x0000bb0081817a20 */ /* 0x000fe20000410000 */
[----:B------:R-:W-:Y:S01]  /*13520*/  IADD3 R4, R18, 0x1, RZ ;  /* 0x0000000112047810 */ /* 0x000fe20007ffe0ff */
[----:B------:R-:W-:Y:S01]  /*13530*/  FMUL.FTZ R131, R131, c[0x0][0x2ec] ;  /* 0x0000bb0083837a20 */ /* 0x000fe20000410000 */
[----:B------:R-:W-:Y:S01]  /*13540*/  FSEL R17, R20, -INF , !P1 ;  /* 0xff80000014117808 */ /* 0x000fe20004800000 */
[----:B------:R-:W4:Y:S01]  /*13550*/  MUFU.TANH R14, R14 ;  /* 0x0000000e000e7308 */ /* 0x000f220000002400 */
[----:B------:R-:W-:Y:S01]  /*13560*/  ISETP.GE.AND P4, PT, R4, R3, PT ;  /* 0x000000030400720c */ /* 0x000fe20003f86270 */
[----:B------:R-:W-:Y:S01]  /*13570*/  FMUL.FTZ R127, R127, c[0x0][0x2ec] ;  /* 0x0000bb007f7f7a20 */ /* 0x000fe20000410000 */
[--C-:B------:R-:W-:Y:S01]  /*13580*/  LOP3.LUT R6, R12, 0x18, R13.reuse, 0xfe, !PT ;  /* 0x000000180c067812 */ /* 0x100fe200078efe0d */
[----:B------:R-:W-:Y:S01]  /*13590*/  FMUL.FTZ R122, R122, c[0x0][0x2ec] ;  /* 0x0000bb007a7a7a20 */ /* 0x000fe20000410000 */
[----:B------:R-:W-:Y:S01]  /*135a0*/  FSEL R15, R56, -INF , !P4 ;  /* 0xff800000380f7808 */ /* 0x000fe20006000000 */
[----:B------:R-:W-:Y:S01]  /*135b0*/  FMUL.FTZ R60, R60, c[0x0][0x2ec] ;  /* 0x0000bb003c3c7a20 */ /* 0x000fe20000410000 */
[----:B------:R-:W-:Y:S01]  /*135c0*/  ISETP.GE.AND P4, PT, R4, R117, PT ;  /* 0x000000750400720c */ /* 0x000fe20003f86270 */
[----:B------:R-:W-:Y:S01]  /*135d0*/  MUFU.TANH R181, R181 ;  /* 0x000000b500b57308 */ /* 0x000fe20000002400 */
[----:B------:R-:W-:Y:S01]  /*135e0*/  IADD3 R4, R18, 0x9, RZ ;  /* 0x0000000912047810 */ /* 0x000fe20007ffe0ff */
[C---:B---3--:R-:W-:Y:S01]  /*135f0*/  HMMA.16816.F32 R48, R32.reuse, R8, R48 ;  /* 0x000000082030723c */ /* 0x048fe20000001830 */
[----:B------:R-:W-:Y:S01]  /*13600*/  FSEL R26, R26, -INF , !P4 ;  /* 0xff8000001a1a7808 */ /* 0x000fe20006000000 */
[----:B------:R-:W-:Y:S01]  /*13610*/  FMUL.FTZ R61, R61, c[0x0][0x2ec] ;  /* 0x0000bb003d3d7a20 */ /* 0x000fe20000410000 */
[----:B------:R-:W-:Y:S01]  /*13620*/  ISETP.GE.AND P1, PT, R4, R3, PT ;  /* 0x000000030400720c */ /* 0x000fe20003f26270 */
[----:B------:R-:W-:Y:S01]  /*13630*/  FMUL.FTZ R63, R63, c[0x0][0x2ec] ;  /* 0x0000bb003f3f7a20 */ /* 0x000fe20000410000 */
[----:B------:R-:W-:Y:S01]  /*13640*/  FSEL R22, R22, -INF , !P3 ;  /* 0xff80000016167808 */ /* 0x000fe20005800000 */
[----:B------:R-:W3:Y:S01]  /*13650*/  MUFU.TANH R188, R188 ;  /* 0x000000bc00bc7308 */ /* 0x000ee20000002400 */
[----:B------:R-:W-:Y:S01]  /*13660*/  FSEL R21, R21, -INF , !P1 ;  /* 0xff80000015157808 */ /* 0x000fe20004800000 */
[----:B------:R-:W-:Y:S01]  /*13670*/  HMMA.16816.F32 R44, R32, R10, R44 ;  /* 0x0000000a202c723c */ /* 0x000fe2000000182c */
[----:B------:R-:W-:Y:S01]  /*13680*/  ISETP.GE.AND P1, PT, R4, R117, PT ;  /* 0x000000750400720c */ /* 0x000fe20003f26270 */
[----:B------:R-:W-:Y:S01]  /*13690*/  FMUL.FTZ R54, R54, c[0x0][0x2ec] ;  /* 0x0000bb0036367a20 */ /* 0x000fe20000410000 */
[----:B------:R-:W-:Y:S01]  /*136a0*/  IADD3 R4, R18, 0x11, RZ ;  /* 0x0000001112047810 */ /* 0x000fe20007ffe0ff */
[----:B------:R-:W-:Y:S01]  /*136b0*/  FMUL.FTZ R52, R52, c[0x0][0x2ec] ;  /* 0x0000bb0034347a20 */ /* 0x000fe20000410000 */
[C---:B------:R-:W-:Y:S01]  /*136c0*/  ISETP.GE.AND P4, PT, R6.reuse, R3, PT ;  /* 0x000000030600720c */ /* 0x040fe20003f86270 */
[----:B------:R1:W-:Y:S01]  /*136d0*/  MUFU.TANH R166, R67 ;  /* 0x0000004300a67308 */ /* 0x0003e20000002400 */
[----:B------:R-:W-:Y:S01]  /*136e0*/  ISETP.GE.AND P3, PT, R6, R117, PT ;  /* 0x000000750600720c */ /* 0x000fe20003f66270 */
[----:B------:R-:W-:Y:S01]  /*136f0*/  FMUL.FTZ R62, R62, c[0x0][0x2ec] ;  /* 0x0000bb003e3e7a20 */ /* 0x000fe20000410000 */
[--C-:B------:R-:W-:Y:S01]  /*13700*/  LOP3.LUT R6, R12, 0x20, R13.reuse, 0xfe, !PT ;  /* 0x000000200c067812 */ /* 0x100fe200078efe0d */
[----:B------:R-:W-:Y:S01]  /*13710*/  FMUL.FTZ R53, R53, c[0x0][0x2ec] ;  /* 0x0000bb0035357a20 */ /* 0x000fe20000410000 */
[-C--:B------:R-:W-:Y:S01]  /*13720*/  ISETP.GE.AND P5, PT, R4, R3.reuse, PT ;  /* 0x000000030400720c */ /* 0x080fe20003fa6270 */
[----:B------:R-:W-:Y:S01]  /*13730*/  FMUL.FTZ R55, R55, c[0x0][0x2ec] ;  /* 0x0000bb0037377a20 */ /* 0x000fe20000410000 */
[----:B------:R-:W-:Y:S01]  /*13740*/  FSEL R16, R23, -INF , !P1 ;  /* 0xff80000017107808 */ /* 0x000fe20004800000 */
[----:B------:R3:W-:Y:S01]  /*13750*/  MUFU.TANH R168, R66 ;  /* 0x0000004200a87308 */ /* 0x0007e20000002400 */
[----:B------:R-:W-:Y:S01]  /*13760*/  ISETP.GE.AND P1, PT, R6, R3, PT ;  /* 0x000000030600720c */ /* 0x000fe20003f26270 */
[----:B------:R-:W-:Y:S01]  /*13770*/  FMUL.FTZ R48, R48, c[0x0][0x2ec] ;  /* 0x0000bb0030307a20 */ /* 0x000fe20000410000 */
[-C--:B------:R-:W-:Y:S01]  /*13780*/  ISETP.GE.AND P6, PT, R6, R117.reuse, PT ;  /* 0x000000750600720c */ /* 0x080fe20003fc6270 */
[----:B------:R-:W-:Y:S01]  /*13790*/  FMUL.FTZ R49, R49, c[0x0][0x2ec] ;  /* 0x0000bb0031317a20 */ /* 0x000fe20000410000 */
[----:B--2---:R-:W-:Y:S01]  /*137a0*/  FSEL R185, R185, -INF , !P5 ;  /* 0xff800000b9b97808 */ /* 0x004fe20006800000 */
[----:B------:R-:W-:Y:S01]  /*137b0*/  FMUL.FTZ R50, R50, c[0x0][0x2ec] ;  /* 0x0000bb0032327a20 */ /* 0x000fe20000410000 */
[----:B------:R-:W-:Y:S01]  /*137c0*/  ISETP.GE.AND P5, PT, R4, R117, PT ;  /* 0x000000750400720c */ /* 0x000fe20003fa6270 */
[----:B------:R4:W-:Y:S01]  /*137d0*/  MUFU.TANH R169, R64 ;  /* 0x0000004000a97308 */ /* 0x0009e20000002400 */
[----:B------:R-:W-:Y:S01]  /*137e0*/  IADD3 R6, R18, 0x19, RZ ;  /* 0x0000001912067810 */ /* 0x000fe20007ffe0ff */
[----:B------:R-:W-:Y:S01]  /*137f0*/  FMUL.FTZ R51, R51, c[0x0][0x2ec] ;  /* 0x0000bb0033337a20 */ /* 0x000fe20000410000 */
[----:B------:R-:W-:Y:S01]  /*13800*/  LOP3.LUT R4, R12, 0x28, R13, 0xfe, !PT ;  /* 0x000000280c047812 */ /* 0x000fe200078efe0d */
[----:B------:R-:W-:Y:S01]  /*13810*/  FMUL.FTZ R44, R44, c[0x0][0x2ec] ;  /* 0x0000bb002c2c7a20 */ /* 0x000fe20000410000 */
[----:B-1----:R-:W-:Y:S01]  /*13820*/  FSEL R67, R28, -INF , !P4 ;  /* 0xff8000001c437808 */ /* 0x002fe20006000000 */
[----:B------:R-:W-:Y:S01]  /*13830*/  FMUL.FTZ R45, R45, c[0x0][0x2ec] ;  /* 0x0000bb002d2d7a20 */ /* 0x000fe20000410000 */
[----:B-----5:R-:W-:Y:S01]  /*13840*/  FSEL R190, R190, -INF , !P5 ;  /* 0xff800000bebe7808 */ /* 0x020fe20006800000 */
[----:B------:R-:W1:Y:S01]  /*13850*/  MUFU.TANH R186, R186 ;  /* 0x000000ba00ba7308 */ /* 0x000e620000002400 */
[-C--:B------:R-:W-:Y:S01]  /*13860*/  ISETP.GE.AND P4, PT, R6, R3.reuse, PT ;  /* 0x000000030600720c */ /* 0x080fe20003f86270 */
[----:B------:R-:W-:Y:S01]  /*13870*/  FMUL.FTZ R46, R46, c[0x0][0x2ec] ;  /* 0x0000bb002e2e7a20 */ /* 0x000fe20000410000 */
[----:B---3--:R-:W-:Y:S01]  /*13880*/  FSEL R66, R29, -INF , !P3 ;  /* 0xff8000001d427808 */ /* 0x008fe20005800000 */
[----:B------:R-:W-:Y:S01]  /*13890*/  FMUL.FTZ R47, R47, c[0x0][0x2ec] ;  /* 0x0000bb002f2f7a20 */ /* 0x000fe20000410000 */
[----:B------:R-:W-:-:S02]  /*138a0*/  ISETP.GE.AND P5, PT, R4, R3, PT ;  /* 0x000000030400720c */ /* 0x000fc40003fa6270 */
[-C--:B------:R-:W-:Y:S01]  /*138b0*/  ISETP.GE.AND P3, PT, R4, R117.reuse, PT ;  /* 0x000000750400720c */ /* 0x080fe20003f66270 */
[----:B------:R-:W2:Y:S01]  /*138c0*/  MUFU.TANH R161, R128 ;  /* 0x0000008000a17308 */ /* 0x000ea20000002400 */
[----:B------:R-:W-:Y:S02]  /*138d0*/  IADD3 R4, R18, 0x21, RZ ;  /* 0x0000002112047810 */ /* 0x000fe40007ffe0ff */
[----:B------:R-:W-:Y:S02]  /*138e0*/  FSEL R65, R27, -INF , !P4 ;  /* 0xff8000001b417808 */ /* 0x000fe40006000000 */
[----:B------:R-:W-:Y:S02]  /*138f0*/  ISETP.GE.AND P4, PT, R6, R117, PT ;  /* 0x000000750600720c */ /* 0x000fe40003f86270 */
[----:B------:R-:W-:Y:S01]  /*13900*/  FSEL R183, R183, -INF , !P1 ;  /* 0xff800000b7b77808 */ /* 0x000fe20004800000 */
[----:B------:R-:W3:Y:S01]  /*13910*/  MUFU.TANH R182, R130 ;  /* 0x0000008200b67308 */ /* 0x000ee20000002400 */
[----:B------:R-:W-:-:S02]  /*13920*/  LOP3.LUT R6, R12, 0x30, R13, 0xfe, !PT ;  /* 0x000000300c067812 */ /* 0x000fc400078efe0d */
[-C--:B------:R-:W-:Y:S02]  /*13930*/  ISETP.GE.AND P1, PT, R4, R3.reuse, PT ;  /* 0x000000030400720c */ /* 0x080fe40003f26270 */
[----:B----4-:R-:W-:Y:S02]  /*13940*/  FSEL R64, R14, -INF , !P4 ;  /* 0xff8000000e407808 */ /* 0x010fe40006000000 */
[----:B------:R-:W-:Y:S01]  /*13950*/  FSEL R188, R188, -INF , !P6 ;  /* 0xff800000bcbc7808 */ /* 0x000fe20007000000 */
[----:B------:R-:W4:Y:S01]  /*13960*/  MUFU.TANH R173, R120 ;  /* 0x0000007800ad7308 */ /* 0x000f220000002400 */
[----:B------:R-:W-:Y:S02]  /*13970*/  FSEL R181, R181, -INF , !P1 ;  /* 0xff800000b5b57808 */ /* 0x000fe40004800000 */
[C---:B------:R-:W-:Y:S02]  /*13980*/  ISETP.GE.AND P4, PT, R6.reuse, R3, PT ;  /* 0x000000030600720c */ /* 0x040fe40003f86270 */
[----:B------:R-:W-:-:S02]  /*13990*/  ISETP.GE.AND P6, PT, R6, R117, PT ;  /* 0x000000750600720c */ /* 0x000fc40003fc6270 */
[----:B------:R-:W-:Y:S01]  /*139a0*/  ISETP.GE.AND P1, PT, R4, R117, PT ;  /* 0x000000750400720c */ /* 0x000fe20003f26270 */
[----:B------:R-:W5:Y:S01]  /*139b0*/  MUFU.TANH R175, R129 ;  /* 0x0000008100af7308 */ /* 0x000f620000002400 */
[----:B------:R-:W5:Y:S01]  /*139c0*/  LDSM.16.M88.4 R4, [R118+0x8c00] ;  /* 0x008c00007604783b */ /* 0x000f620000000200 */
[----:B------:R-:W-:Y:S01]  /*139d0*/  IADD3 R8, R18, 0x29, RZ ;  /* 0x0000002912087810 */ /* 0x000fe20007ffe0ff */
[----:B------:R-:W-:-:S04]  /*139e0*/  DEPBAR.LE SB0, 0x0 ;  /* 0x000080000000791a */ /* 0x000fc80000000000 */
[----:B------:R-:W-:Y:S01]  /*139f0*/  FSEL R179, R179, -INF , !P5 ;  /* 0xff800000b3b37808 */ /* 0x000fe20006800000 */
[----:B------:R-:W1:Y:S01]  /*13a00*/  MUFU.TANH R163, R124 ;  /* 0x0000007c00a37308 */ /* 0x000e620000002400 */
[----:B------:R-:W-:Y:S02]  /*13a10*/  ISETP.GE.AND P5, PT, R8, R3, PT ;  /* 0x000000030800720c */ /* 0x000fe40003fa6270 */
[--C-:B------:R-:W-:Y:S02]  /*13a20*/  LOP3.LUT R10, R12, 0x40, R13.reuse, 0xfe, !PT ;  /* 0x000000400c0a7812 */ /* 0x100fe400078efe0d */
[----:B------:R-:W-:Y:S02]  /*13a30*/  FSEL R177, R177, -INF , !P5 ;  /* 0xff800000b1b17808 */ /* 0x000fe40006800000 */
[----:B------:R-:W-:Y:S01]  /*13a40*/  ISETP.GE.AND P5, PT, R8, R117, PT ;  /* 0x000000750800720c */ /* 0x000fe20003fa6270 */
[----:B------:R-:W5:Y:S01]  /*13a50*/  MUFU.TANH R171, R121 ;  /* 0x0000007900ab7308 */ /* 0x000f620000002400 */
[----:B------:R-:W-:-:S02]  /*13a60*/  LOP3.LUT R14, R12, 0x38, R13, 0xfe, !PT ;  /* 0x000000380c0e7812 */ /* 0x000fc400078efe0d */
[----:B------:R-:W-:Y:S02]  /*13a70*/  FSEL R184, R184, -INF , !P5 ;  /* 0xff800000b8b87808 */ /* 0x000fe40006800000 */
[----:B------:R-:W-:Y:S02]  /*13a80*/  ISETP.GE.AND P5, PT, R10, R3, PT ;  /* 0x000000030a00720c */ /* 0x000fe40003fa6270 */
[----:B------:R-:W-:Y:S01]  /*13a90*/  IADD3 R8, R18, 0x31, RZ ;  /* 0x0000003112087810 */ /* 0x000fe20007ffe0ff */
[----:B------:R-:W5:Y:S01]  /*13aa0*/  MUFU.TANH R178, R131 ;  /* 0x0000008300b27308 */ /* 0x000f620000002400 */
[----:B-1----:R-:W-:Y:S02]  /*13ab0*/  FSEL R186, R186, -INF , !P1 ;  /* 0xff800000baba7808 */ /* 0x002fe40004800000 */
[----:B--2---:R-:W-:Y:S02]  /*13ac0*/  FSEL R161, R161, -INF , !P4 ;  /* 0xff800000a1a17808 */ /* 0x004fe40006000000 */
[----:B---3--:R-:W-:-:S02]  /*13ad0*/  FSEL R182, R182, -INF , !P6 ;  /* 0xff800000b6b67808 */ /* 0x008fc40007000000 */
[----:B----4-:R-:W-:Y:S01]  /*13ae0*/  FSEL R173, R173, -INF , !P5 ;  /* 0xff800000adad7808 */ /* 0x010fe20006800000 */
[----:B------:R-:W-:Y:S01]  /*13af0*/  MUFU.TANH R19, R19 ;  /* 0x0000001300137308 */ /* 0x000fe20000002400 */
[-C--:B------:R-:W-:Y:S02]  /*13b00*/  ISETP.GE.AND P1, PT, R14, R3.reuse, PT ;  /* 0x000000030e00720c */ /* 0x080fe40003f26270 */
[----:B------:R-:W-:Y:S02]  /*13b10*/  ISETP.GE.AND P4, PT, R8, R3, PT ;  /* 0x000000030800720c */ /* 0x000fe40003f86270 */
[----:B------:R-:W-:Y:S02]  /*13b20*/  ISETP.GE.AND P6, PT, R10, R117, PT ;  /* 0x000000750a00720c */ /* 0x000fe40003fc6270 */
[----:B------:R-:W-:Y:S01]  /*13b30*/  IADD3 R10, R18, 0x39, RZ ;  /* 0x00000039120a7810 */ /* 0x000fe20007ffe0ff */
[----:B------:R-:W1:Y:S01]  /*13b40*/  MUFU.TANH R176, R126 ;  /* 0x0000007e00b07308 */ /* 0x000e620000002400 */
[----:B-----5:R-:W-:Y:S01]  /*13b50*/  HMMA.16816.F32 R40, R32, R4, R40 ;  /* 0x000000042028723c */ /* 0x020fe20000001828 */
[----:B------:R-:W-:-:S02]  /*13b60*/  FSEL R174, R174, -INF , !P3 ;  /* 0xff800000aeae7808 */ /* 0x000fc40005800000 */
[----:B------:R-:W-:Y:S02]  /*13b70*/  FSEL R175, R175, -INF , !P4 ;  /* 0xff800000afaf7808 */ /* 0x000fe40006000000 */
[----:B------:R-:W-:Y:S02]  /*13b80*/  FSEL R163, R163, -INF , !P1 ;  /* 0xff800000a3a37808 */ /* 0x000fe40004800000 */
[----:B------:R-:W2:Y:S01]  /*13b90*/  MUFU.TANH R170, R123 ;  /* 0x0000007b00aa7308 */ /* 0x000ea20000002400 */
[----:B------:R-:W-:Y:S01]  /*13ba0*/  IADD3 R4, R18, 0x41, RZ ;  /* 0x0000004112047810 */ /* 0x000fe20007ffe0ff */
[----:B------:R-:W-:Y:S01]  /*13bb0*/  HMMA.16816.F32 R36, R32, R6, R36 ;  /* 0x000000062024723c */ /* 0x000fe20000001824 */
[----:B------:R-:W-:Y:S02]  /*13bc0*/  ISETP.GE.AND P3, PT, R14, R117, PT ;  /* 0x000000750e00720c */ /* 0x000fe40003f66270 */
[----:B------:R-:W-:Y:S02]  /*13bd0*/  ISETP.GE.AND P5, PT, R4, R3, PT ;  /* 0x000000030400720c */ /* 0x000fe40003fa6270 */
[----:B------:R-:W-:Y:S01]  /*13be0*/  ISETP.GE.AND P4, PT, R8, R117, PT ;  /* 0x000000750800720c */ /* 0x000fe20003f86270 */
[----:B------:R-:W3:Y:S01]  /*13bf0*/  MUFU.TANH R180, R127 ;  /* 0x0000007f00b47308 */ /* 0x000ee20000002400 */
[----:B------:R-:W-:-:S02]  /*13c00*/  FSEL R171, R171, -INF , !P5 ;  /* 0xff800000abab7808 */ /* 0x000fc40006800000 */
[----:B------:R-:W-:Y:S02]  /*13c10*/  ISETP.GE.AND P1, PT, R10, R3, PT ;  /* 0x000000030a00720c */ /* 0x000fe40003f26270 */
[----:B------:R-:W-:Y:S02]  /*13c20*/  ISETP.GE.AND P5, PT, R4, R117, PT ;  /* 0x000000750400720c */ /* 0x000fe40003fa6270 */
[--C-:B------:R-:W-:Y:S01]  /*13c30*/  LOP3.LUT R8, R12, 0x48, R13.reuse, 0xfe, !PT ;  /* 0x000000480c087812 */ /* 0x100fe200078efe0d */
[----:B------:R-:W4:Y:S01]  /*13c40*/  MUFU.TANH R30, R30 ;  /* 0x0000001e001e7308 */ /* 0x000f220000002400 */
[----:B------:R-:W-:Y:S01]  /*13c50*/  IADD3 R4, R18, 0x49, RZ ;  /* 0x0000004912047810 */ /* 0x000fe20007ffe0ff */
[----:B------:R-:W-:Y:S01]  /*13c60*/  FMUL.FTZ R40, R40, c[0x0][0x2ec] ;  /* 0x0000bb0028287a20 */ /* 0x000fe20000410000 */
[----:B------:R-:W-:Y:S01]  /*13c70*/  FSEL R178, R178, -INF , !P4 ;  /* 0xff800000b2b27808 */ /* 0x000fe20006000000 */
[----:B------:R-:W-:Y:S01]  /*13c80*/  FMUL.FTZ R42, R42, c[0x0][0x2ec] ;  /* 0x0000bb002a2a7a20 */ /* 0x000fe20000410000 */
[----:B-1----:R-:W-:Y:S01]  /*13c90*/  FSEL R176, R176, -INF , !P3 ;  /* 0xff800000b0b07808 */ /* 0x002fe20005800000 */
[----:B------:R-:W-:Y:S01]  /*13ca0*/  FMUL.FTZ R43, R43, c[0x0][0x2ec] ;  /* 0x0000bb002b2b7a20 */ /* 0x000fe20000410000 */
[----:B------:R-:W-:Y:S01]  /*13cb0*/  FSEL R167, R19, -INF , !P1 ;  /* 0xff80000013a77808 */ /* 0x000fe20004800000 */
[----:B------:R-:W1:Y:S01]  /*13cc0*/  MUFU.TANH R172, R122 ;  /* 0x0000007a00ac7308 */ /* 0x000e620000002400 */
[----:B--2---:R-:W-:Y:S01]  /*13cd0*/  FSEL R170, R170, -INF , !P5 ;  /* 0xff800000aaaa7808 */ /* 0x004fe20006800000 */
[----:B------:R-:W-:Y:S01]  /*13ce0*/  FMUL.FTZ R41, R41, c[0x0][0x2ec] ;  /* 0x0000bb0029297a20 */ /* 0x000fe20000410000 */
[----:B------:R-:W-:Y:S01]  /*13cf0*/  ISETP.GE.AND P4, PT, R8, R3, PT ;  /* 0x000000030800720c */ /* 0x000fe20003f86270 */
[----:B------:R-:W-:Y:S01]  /*13d00*/  FMUL.FTZ R36, R36, c[0x0][0x2ec] ;  /* 0x0000bb0024247a20 */ /* 0x000fe20000410000 */
[-C--:B------:R-:W-:Y:S01]  /*13d10*/  ISETP.GE.AND P3, PT, R8, R117.reuse, PT ;  /* 0x000000750800720c */ /* 0x080fe20003f66270 */
[----:B------:R-:W-:Y:S01]  /*13d20*/  FMUL.FTZ R37, R37, c[0x0][0x2ec] ;  /* 0x0000bb0025257a20 */ /* 0x000fe20000410000 */
[----:B------:R-:W-:Y:S01]  /*13d30*/  ISETP.GE.AND P1, PT, R10, R117, PT ;  /* 0x000000750a00720c */ /* 0x000fe20003f26270 */
[----:B------:R-:W2:Y:S01]  /*13d40*/  MUFU.TANH R153, R60 ;  /* 0x0000003c00997308 */ /* 0x000ea20000002400 */
[----:B------:R-:W-:Y:S01]  /*13d50*/  ISETP.GE.AND P5, PT, R4, R3, PT ;  /* 0x000000030400720c */ /* 0x000fe20003fa6270 */
[----:B------:R-:W-:Y:S01]  /*13d60*/  FMUL.FTZ R38, R38, c[0x0][0x2ec] ;  /* 0x0000bb0026267a20 */ /* 0x000fe20000410000 */
[----:B------:R-:W-:Y:S01]  /*13d70*/  LOP3.LUT R8, R12, 0x50, R13, 0xfe, !PT ;  /* 0x000000500c087812 */ /* 0x000fe200078efe0d */
[----:B------:R-:W-:Y:S01]  /*13d80*/  FMUL.FTZ R39, R39, c[0x0][0x2ec] ;  /* 0x0000bb0027277a20 */ /* 0x000fe20000410000 */
[----:B---3--:R-:W-:-:S02]  /*13d90*/  FSEL R180, R180, -INF , !P1 ;  /* 0xff800000b4b47808 */ /* 0x008fc40004800000 */
[----:B----4-:R-:W-:Y:S01]  /*13da0*/  FSEL R165, R30, -INF , !P5 ;  /* 0xff8000001ea57808 */ /* 0x010fe20006800000 */
[----:B------:R-:W3:Y:S01]  /*13db0*/  MUFU.TANH R143, R61 ;  /* 0x0000003d008f7308 */ /* 0x000ee20000002400 */
[----:B------:R-:W-:Y:S02]  /*13dc0*/  ISETP.GE.AND P1, PT, R8, R3, PT ;  /* 0x000000030800720c */ /* 0x000fe40003f26270 */
[----:B------:R-:W-:Y:S02]  /*13dd0*/  ISETP.GE.AND P5, PT, R4, R117, PT ;  /* 0x000000750400720c */ /* 0x000fe40003fa6270 */
[----:B------:R-:W-:Y:S02]  /*13de0*/  IADD3 R4, R18, 0x51, RZ ;  /* 0x0000005112047810 */ /* 0x000fe40007ffe0ff */
[----:B-1----:R-:W-:Y:S01]  /*13df0*/  FSEL R172, R172, -INF , !P6 ;  /* 0xff800000acac7808 */ /* 0x002fe20007000000 */
[----:B------:R-:W1:Y:S01]  /*13e00*/  MUFU.TANH R152, R63 ;  /* 0x0000003f00987308 */ /* 0x000e620000002400 */
[----:B--2---:R-:W-:-:S02]  /*13e10*/  FSEL R153, R153, -INF , !P1 ;  /* 0xff80000099997808 */ /* 0x004fc40004800000 */
[----:B------:R-:W-:Y:S02]  /*13e20*/  ISETP.GE.AND P6, PT, R8, R117, PT ;  /* 0x000000750800720c */ /* 0x000fe40003fc6270 */
[----:B------:R-:W-:Y:S02]  /*13e30*/  ISETP.GE.AND P1, PT, R4, R3, PT ;  /* 0x000000030400720c */ /* 0x000fe40003f26270 */
[----:B------:R-:W-:Y:S01]  /*13e40*/  LOP3.LUT R8, R12, 0x58, R13, 0xfe, !PT ;  /* 0x000000580c087812 */ /* 0x000fe200078efe0d */
[----:B------:R-:W2:Y:S01]  /*13e50*/  MUFU.TANH R142, R54 ;  /* 0x00000036008e7308 */ /* 0x000ea20000002400 */
        /* <DEDUP_REMOVED lines=9> */
[----:B------:R-:W4:Y:S01]  /*13ef0*/  MUFU.TANH R135, R48 ;  /* 0x0000003000877308 */ /* 0x000f220000002400 */
[----:B------:R-:W-:-:S02]  /*13f00*/  FSEL R166, R166, -INF , !P5 ;  /* 0xff800000a6a67808 */ /* 0x000fc40006800000 */
[----:B-1----:R-:W-:Y:S02]  /*13f10*/  FSEL R152, R152, -INF , !P1 ;  /* 0xff80000098987808 */ /* 0x002fe40004800000 */
[----:B--2---:R-:W-:Y:S02]  /*13f20*/  FSEL R142, R142, -INF , !P3 ;  /* 0xff8000008e8e7808 */ /* 0x004fe40005800000 */
[-C--:B------:R-:W-:Y:S01]  /*13f30*/  ISETP.GE.AND P5, PT, R8, R3.reuse, PT ;  /* 0x000000030800720c */ /* 0x080fe20003fa6270 */
[----:B------:R-:W1:Y:S01]  /*13f40*/  MUFU.TANH R164, R62 ;  /* 0x0000003e00a47308 */ /* 0x000e620000002400 */
[C---:B------:R-:W-:Y:S02]  /*13f50*/  ISETP.GE.AND P1, PT, R6.reuse, R3, PT ;  /* 0x000000030600720c */ /* 0x040fe40003f26270 */
[----:B------:R-:W-:Y:S02]  /*13f60*/  ISETP.GE.AND P3, PT, R6, R117, PT ;  /* 0x000000750600720c */ /* 0x000fe40003f66270 */
[----:B------:R-:W-:-:S02]  /*13f70*/  IADD3 R4, R18, 0x59, RZ ;  /* 0x0000005912047810 */ /* 0x000fc40007ffe0ff */
[----:B------:R-:W-:Y:S01]  /*13f80*/  IADD3 R6, R18, 0x61, RZ ;  /* 0x0000006112067810 */ /* 0x000fe20007ffe0ff */
[----:B------:R-:W2:Y:S01]  /*13f90*/  MUFU.TANH R139, R53 ;  /* 0x00000035008b7308 */ /* 0x000ea20000002400 */
[----:B---3--:R-:W-:Y:S02]  /*13fa0*/  FSEL R141, R141, -INF , !P4 ;  /* 0xff8000008d8d7808 */ /* 0x008fe40006000000 */
[----:B----4-:R-:W-:Y:S02]  /*13fb0*/  FSEL R135, R135, -INF , !P5 ;  /* 0xff80000087877808 */ /* 0x010fe40006800000 */
[-C--:B------:R-:W-:Y:S02]  /*13fc0*/  ISETP.GE.AND P4, PT, R4, R3.reuse, PT ;  /* 0x000000030400720c */ /* 0x080fe40003f86270 */
[----:B------:R-:W-:Y:S01]  /*13fd0*/  ISETP.GE.AND P5, PT, R6, R3, PT ;  /* 0x000000030600720c */ /* 0x000fe20003fa6270 */
[----:B------:R-:W3:Y:S01]  /*13fe0*/  MUFU.TANH R133, R49 ;  /* 0x0000003100857308 */ /* 0x000ee20000002400 */
[----:B-1----:R-:W-:-:S02]  /*13ff0*/  FSEL R164, R164, -INF , !P6 ;  /* 0xff800000a4a47808 */ /* 0x002fc40007000000 */
[----:B------:R-:W-:-:S05]  /*14000*/  ISETP.GE.AND P6, PT, R8, R117, PT ;  /* 0x000000750800720c */ /* 0x000fca0003fc6270 */
[----:B------:R-:W1:Y:S01]  /*14010*/  MUFU.TANH R140, R55 ;  /* 0x00000037008c7308 */ /* 0x000e620000002400 */
[----:B--2---:R-:W-:Y:S02]  /*14020*/  FSEL R139, R139, -INF , !P4 ;  /* 0xff8000008b8b7808 */ /* 0x004fe40006000000 */
[----:B------:R-:W-:Y:S02]  /*14030*/  ISETP.GE.AND P4, PT, R4, R117, PT ;  /* 0x000000750400720c */ /* 0x000fe40003f86270 */
[----:B------:R-:W-:-:S03]  /*14040*/  LOP3.LUT R4, R12, 0x70, R13, 0xfe, !PT ;  /* 0x000000700c047812 */ /* 0x000fc600078efe0d */
        /* <DEDUP_REMOVED lines=23> */
[----:B------:R-:W-:-:S03]  /*141c0*/  LOP3.LUT R4, R12, 0x78, R13, 0xfe, !PT ;  /* 0x000000780c047812 */ /* 0x000fc600078efe0d */
[----:B------:R-:W3:Y:S01]  /*141d0*/  MUFU.TANH R122, R42 ;  /* 0x0000002a007a7308 */ /* 0x000ee20000002400 */
[----:B-1----:R-:W-:Y:S02]  /*141e0*/  FSEL R128, R128, -INF , !P1 ;  /* 0xff80000080807808 */ /* 0x002fe40004800000 */
[----:B------:R-:W-:-:S05]  /*141f0*/  ISETP.GE.AND P1, PT, R18, R3, PT ;  /* 0x000000031200720c */ /* 0x000fca0003f26270 */
[----:B------:R-:W1:Y:S01]  /*14200*/  MUFU.TANH R120, R43 ;  /* 0x0000002b00787308 */ /* 0x000e620000002400 */
[----:B--2---:R-:W-:Y:S02]  /*14210*/  FSEL R127, R127, -INF , !P4 ;  /* 0xff8000007f7f7808 */ /* 0x004fe40006000000 */
[C---:B------:R-:W-:Y:S02]  /*14220*/  ISETP.GE.AND P4, PT, R18.reuse, R117, PT ;  /* 0x000000751200720c */ /* 0x040fe40003f86270 */
[----:B------:R-:W-:-:S03]  /*14230*/  IADD3 R18, R18, 0x79, RZ ;  /* 0x0000007912127810 */ /* 0x000fc60007ffe0ff */
[----:B------:R-:W2:Y:S01]  /*14240*/  MUFU.TANH R125, R41 ;  /* 0x00000029007d7308 */ /* 0x000ea20000002400 */
[----:B---3--:R-:W-:Y:S02]  /*14250*/  FSEL R122, R122, -INF , !P6 ;  /* 0xff8000007a7a7808 */ /* 0x008fe40007000000 */
[----:B------:R-:W-:-:S05]  /*14260*/  ISETP.GE.AND P6, PT, R4, R3, PT ;  /* 0x000000030400720c */ /* 0x000fca0003fc6270 */
[----:B------:R-:W3:Y:S01]  /*14270*/  MUFU.TANH R25, R25 ;  /* 0x0000001900197308 */ /* 0x000ee20000002400 */
[----:B-1----:R-:W-:Y:S01]  /*14280*/  FSEL R120, R120, -INF , !P5 ;  /* 0xff80000078787808 */ /* 0x002fe20006800000 */
[----:B------:R-:W-:Y:S01]  /*14290*/  BAR.SYNC.DEFER_BLOCKING 0x0 ;  /* 0x0000000000007b1d */ /* 0x000fe20000010000 */
[----:B------:R-:W-:Y:S02]  /*142a0*/  ISETP.GE.AND P5, PT, R18, R3, PT ;  /* 0x000000031200720c */ /* 0x000fe40003fa6270 */
[----:B------:R-:W-:Y:S02]  /*142b0*/  FSEL R3, R24, -INF , !P1 ;  /* 0xff80000018037808 */ /* 0x000fe40004800000 */
[-C--:B------:R-:W-:Y:S01]  /*142c0*/  ISETP.GE.AND P1, PT, R18, R117.reuse, PT ;  /* 0x000000751200720c */ /* 0x080fe20003f26270 */
[----:B------:R-:W1:Y:S01]  /*142d0*/  MUFU.TANH R137, R36 ;  /* 0x0000002400897308 */ /* 0x000e620000002400 */
[----:B--2---:R-:W-:Y:S02]  /*142e0*/  FSEL R125, R125, -INF , !P3 ;  /* 0xff8000007d7d7808 */ /* 0x004fe40005800000 */
[----:B------:R-:W-:-:S05]  /*142f0*/  ISETP.GE.AND P3, PT, R4, R117, PT ;  /* 0x000000750400720c */ /* 0x000fca0003f66270 */
[----:B------:R-:W2:Y:S01]  /*14300*/  MUFU.TANH R136, R37 ;  /* 0x0000002500887308 */ /* 0x000ea20000002400 */
[----:B---3--:R-:W-:-:S07]  /*14310*/  FSEL R25, R25, -INF , !P4 ;  /* 0xff80000019197808 */ /* 0x008fce0006000000 */
[----:B------:R-:W3:Y:S01]  /*14320*/  MUFU.TANH R63, R38 ;  /* 0x00000026003f7308 */ /* 0x000ee20000002400 */
[----:B-1----:R-:W-:-:S07]  /*14330*/  FSEL R137, R137, -INF , !P6 ;  /* 0xff80000089897808 */ /* 0x002fce0007000000 */
[----:B------:R-:W1:Y:S01]  /*14340*/  MUFU.TANH R62, R39 ;  /* 0x00000027003e7308 */ /* 0x000e620000002400 */
[----:B--2---:R-:W-:Y:S02]  /*14350*/  FSEL R136, R136, -INF , !P5 ;  /* 0xff80000088887808 */ /* 0x004fe40006800000 */
[----:B---3--:R-:W-:Y:S02]  /*14360*/  FSEL R63, R63, -INF , !P3 ;  /* 0xff8000003f3f7808 */ /* 0x008fe40005800000 */
[----:B-1----:R-:W-:Y:S01]  /*14370*/  FSEL R62, R62, -INF , !P1 ;  /* 0xff8000003e3e7808 */ /* 0x002fe20004800000 */
[----:B------:R-:W-:Y:S05]  /*14380*/  @!P0 BRA `(.L_x_2135) ;  /* 0x000005b000008947 */ /* 0x000fea0003800000 */
[----:B------:R-:W-:Y:S05]  /*14390*/  @!P2 BRA `(.L_x_2136) ;  /* 0x000003900000a947 */ /* 0x000fea0003800000 */
[----:B------:R-:W-:Y:S02]  /*143a0*/  IABS R4, c[0x0][0x2d0] ;  /* 0x0000b40000047a13 */ /* 0x000fe40000000000 */
[----:B------:R-:W-:Y:S02]  /*143b0*/  IADD3 R10, R12, -0x80, RZ ;  /* 0xffffff800c0a7810 */ /* 0x000fe40007ffe0ff */
[----:B------:R-:W1:Y:S01]  /*143c0*/  I2F.RP R5, R4 ;  /* 0x0000000400057306 */ /* 0x000e620000209400 */
[----:B------:R-:W-:-:S02]  /*143d0*/  IABS R8, R12 ;  /* 0x0000000c00087213 */ /* 0x000fc40000000000 */
        /* <DEDUP_REMOVED lines=29> */
[----:B------:R-:W-:Y:S02]  /*145b0*/  @P5 IADD3 R9, R9, 0x1, RZ ;  /* 0x0000000109095810 */ /* 0x000fe40007ffe0ff */
[----:B------:R-:W-:-:S03]  /*145c0*/  @!P3 IADD3 R11, -R11, RZ, RZ ;  /* 0x000000ff0b0bb210 */ /* 0x000fc60007ffe1ff */
[----:B------:R-:W-:Y:S01]  /*145d0*/  @!P0 IMAD.MOV R9, RZ, RZ, -R9 ;  /* 0x000000ffff098224 */ /* 0x000fe200078e0a09 */
[----:B------:R-:W-:-:S04]  /*145e0*/  SEL R7, R4, R11, !P1 ;  /* 0x0000000b04077207 */ /* 0x000fc80004800000 */
[----:B------:R-:W-:Y:S01]  /*145f0*/  SEL R4, R4, R9, !P1 ;  /* 0x0000000904047207 */ /* 0x000fe20004800000 */
        /* <DEDUP_REMOVED lines=19> */
.L_x_2136:
[----:B------:R-:W-:-:S05]  /*14730*/  IMAD.MOV.U32 R6, RZ, RZ, c[0x0][0x198] ;  /* 0x00006600ff067624 */ /* 0x000fca00078e00ff */
[----:B------:R-:W-:-:S04]  /*14740*/  LEA R6, -R6, RZ, 0x7 ;  /* 0x000000ff06067211 */ /* 0x000fc800078e39ff */
[----:B------:R-:W-:Y:S02]  /*14750*/  SHF.R.S32.HI R4, RZ, 0x1f, R6 ;  /* 0x0000001fff047819 */ /* 0x000fe40000011406 */
.L_x_2137:
[----:B------:R-:W-:Y:S01]  /*14760*/  ULDC.64 UR4, c[0x0][0x198] ;  /* 0x0000660000047ab9 */ /* 0x000fe20000000a00 */
[C---:B------:R-:W-:Y:S01]  /*14770*/  LEA R160, P0, R6.reuse, R160, 0x1 ;  /* 0x000000a006a07211 */ /* 0x040fe200078008ff */
[----:B------:R-:W-:Y:S02]  /*14780*/  USHF.L.U32 UR9, UR4, 0x6, URZ ;  /* 0x0000000604097899 */ /* 0x000fe4000800063f */
[----:B------:R-:W-:Y:S01]  /*14790*/  UMOV UR8, 0x6 ;  /* 0x0000000600087882 */ /* 0x000fe20000000000 */
[----:B------:R-:W-:Y:S01]  /*147a0*/  LEA.HI.X R157, R6, R157, R4, 0x1, P0 ;  /* 0x0000009d069d7211 */ /* 0x000fe200000f0c04 */
[----:B------:R-:W-:Y:S01]  /*147b0*/  USHF.L.U64.HI UR5, UR4, UR8, UR5 ;  /* 0x0000000804057299 */ /* 0x000fe20008010205 */
[----:B------:R-:W-:Y:S01]  /*147c0*/  IMAD.MOV.U32 R10, RZ, RZ, R160 ;  /* 0x000000ffff0a7224 */ /* 0x000fe200078e00a0 */
[----:B------:R-:W-:Y:S02]  /*147d0*/  IADD3 R8, P0, R160, UR9, RZ ;  /* 0x00000009a0087c10 */ /* 0x000fe4000ff1e0ff */
[----:B------:R-:W-:-:S02]  /*147e0*/  IMAD.MOV.U32 R11, RZ, RZ, R157 ;  /* 0x000000ffff0b7224 */ /* 0x000fc400078e009d */
[----:B------:R-:W-:Y:S02]  /*147f0*/  IADD3.X R9, R157, UR5, RZ, P0, !PT ;  /* 0x000000059d097c10 */ /* 0x000fe400087fe4ff */
[----:B------:R-:W-:Y:S01]  /*14800*/  IADD3 R6, P0, R8, UR9, RZ ;  /* 0x0000000908067c10 */ /* 0x000fe2000ff1e0ff */
[----:B------:R-:W-:Y:S01]  /*14810*/  @!PT LDS RZ, [RZ] ;  /* 0x00000000fffff984 */ /* 0x000fe20000000800 */
[----:B------:R-:W-:Y:S01]  /*14820*/  @!PT LDS RZ, [RZ] ;  /* 0x00000000fffff984 */ /* 0x000fe20000000800 */
[----:B------:R-:W-:Y:S01]  /*14830*/  @!PT LDS RZ, [RZ] ;  /* 0x00000000fffff984 */ /* 0x000fe20000000800 */
[----:B------:R1:W-:Y:S03]  /*14840*/  LDGSTS.E.BYPASS.LTC128B.128 [R149+0x3000], [R10.64] ;  /* 0x030000000a957fae */ /* 0x0003e6000b901d46 */
[----:B------:R-:W-:Y:S01]  /*14850*/  IADD3.X R7, R9, UR5, RZ, P0, !PT ;  /* 0x0000000509077c10 */ /* 0x000fe200087fe4ff */
[----:B------:R1:W-:Y:S01]  /*14860*/  LDGSTS.E.BYPASS.LTC128B.128 [R149+0x5000], [R10.64+0x40] ;  /* 0x050000400a957fae */ /* 0x0003e2000b901d46 */
[----:B------:R-:W-:-:S03]  /*14870*/  IADD3 R4, P0, R6, UR9, RZ ;  /* 0x0000000906047c10 */ /* 0x000fc6000ff1e0ff */
        /* <DEDUP_REMOVED lines=12> */
.L_x_2135:
        /* <DEDUP_REMOVED lines=94> */
[----:B------:R-:W2:Y:S01]  /*14f20*/  LDSM.16.MT88.4 R20, [R116+0x9000] ;  /* 0x009000007414783b */ /* 0x000ea20000004200 */
[--C-:B------:R-:W-:Y:S02]  /*14f30*/  FFMA.FTZ R121, R25, c[0x0][0x23c], -R117.reuse ;  /* 0x00008f0019797a23 */ /* 0x100fe40000010875 */
[--C-:B------:R-:W-:Y:S01]  /*14f40*/  FFMA.FTZ R59, R26, c[0x0][0x23c], -R117.reuse ;  /* 0x00008f001a3b7a23 */ /* 0x100fe20000010875 */
[----:B------:R-:W3:Y:S01]  /*14f50*/  MUFU.EX2 R60, R60 ;  /* 0x0000003c003c7308 */ /* 0x000ee20000000800 */
[----:B------:R-:W-:Y:S02]  /*14f60*/  FFMA.FTZ R2, R16, c[0x0][0x23c], -R117 ;  /* 0x00008f0010027a23 */ /* 0x000fe40000010875 */
        /* <DEDUP_REMOVED lines=30> */
[----:B------:R-:W-:-:S06]  /*15150*/  FFMA.FTZ R63, R63, c[0x0][0x23c], -R117 ;  /* 0x00008f003f3f7a23 */ /* 0x000fcc0000010875 */
[----:B------:R-:W3:Y:S08]  /*15160*/  MUFU.EX2 R126, R126 ;  /* 0x0000007e007e7308 */ /* 0x000ef00000000800 */
[----:B------:R-:W5:Y:S01]  /*15170*/  MUFU.EX2 R124, R124 ;  /* 0x0000007c007c7308 */ /* 0x000f620000000800 */
[----:B----4-:R-:W-:Y:S01]  /*15180*/  F2FP.PACK_AB R7, R2, R57 ;  /* 0x000000390207723e */ /* 0x010fe200000000ff */
[----:B---3--:R-:W-:-:S06]  /*15190*/  FMUL.FTZ R8, R112, R126 ;  /* 0x0000007e70087220 */ /* 0x008fcc0000410000 */
[----:B------:R-:W-:Y:S01]  /*151a0*/  MUFU.EX2 R0, R0 ;  /* 0x0000000000007308 */ /* 0x000fe20000000800 */
[-C--:B------:R-:W-:Y:S02]  /*151b0*/  FMUL.FTZ R9, R113, R126.reuse ;  /* 0x0000007e71097220 */ /* 0x080fe40000410000 */
[-C--:B------:R-:W-:Y:S02]  /*151c0*/  FMUL.FTZ R16, R104, R126.reuse ;  /* 0x0000007e68107220 */ /* 0x080fe40000410000 */
[----:B------:R-:W-:Y:S02]  /*151d0*/  FMUL.FTZ R17, R105, R126 ;  /* 0x0000007e69117220 */ /* 0x000fe40000410000 */
[-C--:B-----5:R-:W-:Y:S01]  /*151e0*/  FMUL.FTZ R10, R114, R124.reuse ;  /* 0x0000007c720a7220 */ /* 0x0a0fe20000410000 */
[----:B------:R-:W-:Y:S01]  /*151f0*/  MUFU.EX2 R161, R161 ;  /* 0x000000a100a17308 */ /* 0x000fe20000000800 */
[-C--:B------:R-:W-:Y:S02]  /*15200*/  FMUL.FTZ R11, R115, R124.reuse ;  /* 0x0000007c730b7220 */ /* 0x080fe40000410000 */
[----:B------:R-:W-:-:S02]  /*15210*/  FMUL.FTZ R18, R106, R124 ;  /* 0x0000007c6a127220 */ /* 0x000fc40000410000 */
[----:B------:R-:W-:Y:S02]  /*15220*/  FMUL.FTZ R19, R107, R124 ;  /* 0x0000007c6b137220 */ /* 0x000fe40000410000 */
[-C--:B------:R-:W-:Y:S01]  /*15230*/  FMUL.FTZ R24, R96, R126.reuse ;  /* 0x0000007e60187220 */ /* 0x080fe20000410000 */
[C---:B-1----:R-:W-:Y:S01]  /*15240*/  HMMA.16816.F32 R8, R4.reuse, R12, R8 ;  /* 0x0000000c0408723c */ /* 0x042fe20000001808 */
[----:B------:R-:W-:Y:S01]  /*15250*/  FMUL.FTZ R25, R97, R126 ;  /* 0x0000007e61197220 */ /* 0x000fe20000410000 */
[----:B------:R-:W-:Y:S01]  /*15260*/  MUFU.EX2 R163, R163 ;  /* 0x000000a300a37308 */ /* 0x000fe20000000800 */
[-C--:B------:R-:W-:Y:S02]  /*15270*/  FMUL.FTZ R26, R98, R124.reuse ;  /* 0x0000007c621a7220 */ /* 0x080fe40000410000 */
[----:B------:R-:W-:Y:S02]  /*15280*/  FMUL.FTZ R27, R99, R124 ;  /* 0x0000007c631b7220 */ /* 0x000fe40000410000 */
[-C--:B------:R-:W-:Y:S01]  /*15290*/  FMUL.FTZ R32, R88, R126.reuse ;  /* 0x0000007e58207220 */ /* 0x080fe20000410000 */
[----:B--2---:R-:W-:Y:S01]  /*152a0*/  HMMA.16816.F32 R16, R4, R20, R16 ;  /* 0x000000140410723c */ /* 0x004fe20000001810 */
[----:B------:R-:W-:Y:S01]  /*152b0*/  FMUL.FTZ R33, R89, R126 ;  /* 0x0000007e59217220 */ /* 0x000fe20000410000 */
[----:B------:R-:W-:Y:S01]  /*152c0*/  MUFU.EX2 R178, R178 ;  /* 0x000000b200b27308 */ /* 0x000fe20000000800 */
[----:B------:R-:W-:-:S02]  /*152d0*/  FMUL.FTZ R34, R90, R124 ;  /* 0x0000007c5a227220 */ /* 0x000fc40000410000 */
[----:B------:R-:W-:Y:S02]  /*152e0*/  FMUL.FTZ R35, R91, R124 ;  /* 0x0000007c5b237220 */ /* 0x000fe40000410000 */
[-C--:B------:R-:W-:Y:S01]  /*152f0*/  FMUL.FTZ R40, R80, R126.reuse ;  /* 0x0000007e50287220 */ /* 0x080fe20000410000 */
[C---:B------:R-:W-:Y:S01]  /*15300*/  HMMA.16816.F32 R24, R4.reuse, R28, R24 ;  /* 0x0000001c0418723c */ /* 0x040fe20000001818 */
[----:B------:R-:W-:Y:S01]  /*15310*/  FMUL.FTZ R41, R81, R126 ;  /* 0x0000007e51297220 */ /* 0x000fe20000410000 */
[----:B------:R-:W-:Y:S01]  /*15320*/  MUFU.EX2 R176, R176 ;  /* 0x000000b000b07308 */ /* 0x000fe20000000800 */
[-C--:B------:R-:W-:Y:S02]  /*15330*/  FMUL.FTZ R42, R82, R124.reuse ;  /* 0x0000007c522a7220 */ /* 0x080fe40000410000 */
[----:B------:R-:W-:Y:S02]  /*15340*/  FMUL.FTZ R43, R83, R124 ;  /* 0x0000007c532b7220 */ /* 0x000fe40000410000 */
[-C--:B------:R-:W-:Y:S01]  /*15350*/  FMUL.FTZ R108, R108, R126.reuse ;  /* 0x0000007e6c6c7220 */ /* 0x080fe20000410000 */
[----:B------:R-:W-:Y:S01]  /*15360*/  HMMA.16816.F32 R32, R4, R36, R32 ;  /* 0x000000240420723c */ /* 0x000fe20000001820 */
        /* <DEDUP_REMOVED lines=14> */
[-C--:B------:R-:W-:Y:S01]  /*15450*/  FMUL.FTZ R94, R94, R124.reuse ;  /* 0x0000007c5e5e7220 */ /* 0x080fe20000410000 */
[----:B------:R-:W-:Y:S01]  /*15460*/  LDSM.16.MT88.4 R108, [R119+0xac00] ;  /* 0x00ac0000776c783b */ /* 0x000fe20000004200 */
[----:B------:R-:W-:-:S02]  /*15470*/  FMUL.FTZ R95, R95, R124 ;  /* 0x0000007c5f5f7220 */ /* 0x000fc40000410000 */
        /* <DEDUP_REMOVED lines=19> */
[C---:B------:R-:W-:Y:S01]  /*155b0*/  HMMA.16816.F32 R44, R4.reuse, R46, R76 ;  /* 0x0000002e042c723c */ /* 0x040fe2000000184c */
[----:B------:R-:W-:Y:S01]  /*155c0*/  FMUL.FTZ R69, R69, R126 ;  /* 0x0000007e45457220 */ /* 0x000fe20000410000 */
[----:B------:R-:W-:Y:S01]  /*155d0*/  LDSM.16.MT88.4 R72, [R119+0xb400] ;  /* 0x00b400007748783b */ /* 0x000fe20000004200 */
[-C--:B------:R-:W-:Y:S01]  /*155e0*/  FMUL.FTZ R70, R70, R124.reuse ;  /* 0x0000007c46467220 */ /* 0x080fe20000410000 */
[----:B------:R-:W-:Y:S01]  /*155f0*/  MUFU.EX2 R152, R152 ;  /* 0x0000009800987308 */ /* 0x000fe20000000800 */
[----:B------:R-:W-:Y:S01]  /*15600*/  FMUL.FTZ R71, R71, R124 ;  /* 0x0000007c47477220 */ /* 0x000fe20000410000 */
[----:B------:R-:W-:Y:S01]  /*15610*/  LDSM.16.MT88.4 R76, [R119+0x9400] ;  /* 0x00940000774c783b */ /* 0x000fe20000004200 */
[--C-:B------:R-:W-:Y:S01]  /*15620*/  FFMA.FTZ R87, R187, c[0x0][0x23c], -R138.reuse ;  /* 0x00008f00bb577a23 */ /* 0x100fe2000001088a */
[----:B------:R-:W-:Y:S01]  /*15630*/  HMMA.16816.F32 R48, R4, R52, R48 ;  /* 0x000000340430723c */ /* 0x000fe20000001830 */
[----:B------:R-:W-:-:S02]  /*15640*/  FFMA.FTZ R84, R185, c[0x0][0x23c], -R138 ;  /* 0x00008f00b9547a23 */ /* 0x000fc4000001088a */
[--C-:B------:R-:W-:Y:S01]  /*15650*/  FFMA.FTZ R85, R65, c[0x0][0x23c], -R138.reuse ;  /* 0x00008f0041557a23 */ /* 0x100fe2000001088a */
[----:B------:R-:W-:Y:S01]  /*15660*/  MUFU.EX2 R142, R142 ;  /* 0x0000008e008e7308 */ /* 0x000fe20000000800 */
[--C-:B------:R-:W-:Y:S02]  /*15670*/  FFMA.FTZ R88, R192, c[0x0][0x23c], -R117.reuse ;  /* 0x00008f00c0587a23 */ /* 0x100fe40000010875 */
[--C-:B------:R-:W-:Y:S01]  /*15680*/  FFMA.FTZ R91, R190, c[0x0][0x23c], -R117.reuse ;  /* 0x00008f00be5b7a23 */ /* 0x100fe20000010875 */
[----:B------:R-:W-:Y:S01]  /*15690*/  HMMA.16816.F32 R4, R4, R54, R68 ;  /* 0x000000360404723c */ /* 0x000fe20000001844 */
[----:B------:R-:W1:Y:S01]  /*156a0*/  LDSM.16.MT88.4 R68, [R116+0x9400] ;  /* 0x009400007444783b */ /* 0x000e620000004200 */
[--C-:B------:R-:W-:Y:S02]  /*156b0*/  FFMA.FTZ R89, R66, c[0x0][0x23c], -R117.reuse ;  /* 0x00008f0042597a23 */ /* 0x100fe40000010875 */
[----:B------:R-:W-:Y:S01]  /*156c0*/  FFMA.FTZ R86, R64, c[0x0][0x23c], -R117 ;  /* 0x00008f0040567a23 */ /* 0x000fe20000010875 */
[----:B------:R-:W-:Y:S01]  /*156d0*/  MUFU.EX2 R87, R87 ;  /* 0x0000005700577308 */ /* 0x000fe20000000800 */
[----:B------:R-:W2:Y:S01]  /*156e0*/  LDSM.16.MT88.4 R64, [R116+0xb400] ;  /* 0x00b400007440783b */ /* 0x000ea20000004200 */
[----:B------:R-:W-:-:S02]  /*156f0*/  FFMA.FTZ R93, R183, c[0x0][0x23c], -R138 ;  /* 0x00008f00b75d7a23 */ /* 0x000fc4000001088a */
[--C-:B------:R-:W-:Y:S02]  /*15700*/  FFMA.FTZ R92, R181, c[0x0][0x23c], -R138.reuse ;  /* 0x00008f00b55c7a23 */ /* 0x100fe4000001088a */
[--C-:B------:R-:W-:Y:S02]  /*15710*/  FFMA.FTZ R90, R179, c[0x0][0x23c], -R138.reuse ;  /* 0x00008f00b35a7a23 */ /* 0x100fe4000001088a */
[----:B------:R-:W3:Y:S01]  /*15720*/  MUFU.EX2 R84, R84 ;  /* 0x0000005400547308 */ /* 0x000ee20000000800 */
[----:B------:R-:W-:Y:S02]  /*15730*/  FFMA.FTZ R95, R177, c[0x0][0x23c], -R138 ;  /* 0x00008f00b15f7a23 */ /* 0x000fe4000001088a */
[--C-:B------:R-:W-:Y:S02]  /*15740*/  FFMA.FTZ R94, R188, c[0x0][0x23c], -R117.reuse ;  /* 0x00008f00bc5e7a23 */ /* 0x100fe40000010875 */
[--C-:B------:R-:W-:Y:S02]  /*15750*/  FFMA.FTZ R99, R186, c[0x0][0x23c], -R117.reuse ;  /* 0x00008f00ba637a23 */ /* 0x100fe40000010875 */
[--C-:B------:R-:W-:Y:S01]  /*15760*/  FFMA.FTZ R97, R174, c[0x0][0x23c], -R117.reuse ;  /* 0x00008f00ae617a23 */ /* 0x100fe20000010875 */
[----:B------:R-:W4:Y:S01]  /*15770*/  MUFU.EX2 R85, R85 ;  /* 0x0000005500557308 */ /* 0x000f220000000800 */
[----:B------:R-:W-:-:S02]  /*15780*/  FFMA.FTZ R96, R184, c[0x0][0x23c], -R117 ;  /* 0x00008f00b8607a23 */ /* 0x000fc40000010875 */
[--C-:B------:R-:W-:Y:S02]  /*15790*/  FFMA.FTZ R98, R175, c[0x0][0x23c], -R138.reuse ;  /* 0x00008f00af627a23 */ /* 0x100fe4000001088a */
[--C-:B------:R-:W-:Y:S02]  /*157a0*/  FFMA.FTZ R174, R167, c[0x0][0x23c], -R138.reuse ;  /* 0x00008f00a7ae7a23 */ /* 0x100fe4000001088a */
[--C-:B------:R-:W-:Y:S01]  /*157b0*/  FFMA.FTZ R167, R182, c[0x0][0x23c], -R117.reuse ;  /* 0x00008f00b6a77a23 */ /* 0x100fe20000010875 */
[----:B------:R-:W-:Y:S01]  /*157c0*/  MUFU.EX2 R88, R88 ;  /* 0x0000005800587308 */ /* 0x000fe20000000800 */
[----:B---3--:R-:W-:Y:S01]  /*157d0*/  F2FP.PACK_AB R52, R84, R87 ;  /* 0x000000575434723e */ /* 0x008fe200000000ff */
[----:B------:R-:W-:Y:S02]  /*157e0*/  FFMA.FTZ R175, R180, c[0x0][0x23c], -R117 ;  /* 0x00008f00b4af7a23 */ /* 0x000fe40000010875 */
[--C-:B------:R-:W-:Y:S02]  /*157f0*/  FFMA.FTZ R180, R171, c[0x0][0x23c], -R138.reuse ;  /* 0x00008f00abb47a23 */ /* 0x100fe4000001088a */
[----:B------:R-:W-:-:S02]  /*15800*/  FFMA.FTZ R182, R165, c[0x0][0x23c], -R138 ;  /* 0x00008f00a5b67a23 */ /* 0x000fc4000001088a */
[----:B------:R-:W3:Y:S01]  /*15810*/  MUFU.EX2 R91, R91 ;  /* 0x0000005b005b7308 */ /* 0x000ee20000000800 */
[----:B----4-:R-:W-:Y:S01]  /*15820*/  F2FP.PACK_AB R54, R85, R0 ;  /* 0x000000005536723e */ /* 0x010fe200000000ff */
[--C-:B------:R-:W-:Y:S02]  /*15830*/  FFMA.FTZ R165, R172, c[0x0][0x23c], -R117.reuse ;  /* 0x00008f00aca57a23 */ /* 0x100fe40000010875 */
[--C-:B------:R-:W-:Y:S02]  /*15840*/  FFMA.FTZ R171, R166, c[0x0][0x23c], -R117.reuse ;  /* 0x00008f00a6ab7a23 */ /* 0x100fe40000010875 */
[--C-:B------:R-:W-:Y:S02]  /*15850*/  FFMA.FTZ R166, R143, c[0x0][0x23c], -R138.reuse ;  /* 0x00008f008fa67a23 */ /* 0x100fe4000001088a */
[----:B------:R-:W-:Y:S01]  /*15860*/  MUFU.EX2 R89, R89 ;  /* 0x0000005900597308 */ /* 0x000fe20000000800 */
[----:B------:R-:W-:Y:S02]  /*15870*/  FFMA.FTZ R172, R139, c[0x0][0x23c], -R138 ;  /* 0x00008f008bac7a23 */ /* 0x000fe4000001088a */
[----:B------:R-:W-:-:S02]  /*15880*/  FFMA.FTZ R139, R164, c[0x0][0x23c], -R117 ;  /* 0x00008f00a48b7a23 */ /* 0x000fc40000010875 */
[--C-:B------:R-:W-:Y:S02]  /*15890*/  FFMA.FTZ R143, R140, c[0x0][0x23c], -R117.reuse ;  /* 0x00008f008c8f7a23 */ /* 0x100fe40000010875 */
[--C-:B------:R-:W-:Y:S01]  /*158a0*/  FFMA.FTZ R101, R125, c[0x0][0x23c], -R138.reuse ;  /* 0x00008f007d657a23 */ /* 0x100fe2000001088a */
[----:B------:R-:W4:Y:S01]  /*158b0*/  MUFU.EX2 R86, R86 ;  /* 0x0000005600567308 */ /* 0x000f220000000800 */
[----:B---3--:R-:W-:Y:S01]  /*158c0*/  F2FP.PACK_AB R53, R91, R88 ;  /* 0x000000585b35723e */ /* 0x008fe200000000ff */
[--C-:B------:R-:W-:Y:S02]  /*158d0*/  FFMA.FTZ R80, R129, c[0x0][0x23c], -R138.reuse ;  /* 0x00008f0081507a23 */ /* 0x100fe4000001088a */
[----:B------:R-:W-:Y:S02]  /*158e0*/  FFMA.FTZ R129, R134, c[0x0][0x23c], -R117 ;  /* 0x00008f0086817a23 */ /* 0x000fe40000010875 */
[--C-:B------:R-:W-:Y:S02]  /*158f0*/  FFMA.FTZ R102, R127, c[0x0][0x23c], -R138.reuse ;  /* 0x00008f007f667a23 */ /* 0x100fe4000001088a */
[----:B------:R-:W-:Y:S01]  /*15900*/  MUFU.EX2 R93, R93 ;  /* 0x0000005d005d7308 */ /* 0x000fe20000000800 */
[----:B------:R-:W-:-:S02]  /*15910*/  FFMA.FTZ R100, R136, c[0x0][0x23c], -R138 ;  /* 0x00008f0088647a23 */ /* 0x000fc4000001088a */
[----:B------:R-:W-:Y:S02]  /*15920*/  FFMA.FTZ R155, R155, R126, R123 ;  /* 0x0000007e9b9b7223 */ /* 0x000fe4000001007b */
[----:B------:R-:W-:Y:S02]  /*15930*/  FFMA.FTZ R104, R154, R124, R121 ;  /* 0x0000007c9a687223 */ /* 0x000fe40000010079 */
[--C-:B------:R-:W-:Y:S01]  /*15940*/  FFMA.FTZ R123, R120, c[0x0][0x23c], -R117.reuse ;  /* 0x00008f00787b7a23 */ /* 0x100fe20000010875 */
[----:B----4-:R-:W-:Y:S01]  /*15950*/  F2FP.PACK_AB R55, R86, R89 ;  /* 0x000000595637723e */ /* 0x010fe200000000ff */
[----:B------:R-:W3:Y:S01]  /*15960*/  MUFU.EX2 R92, R92 ;  /* 0x0000005c005c7308 */ /* 0x000ee20000000800 */
[----:B------:R-:W-:Y:S02]  /*15970*/  FFMA.FTZ R154, R62, c[0x0][0x23c], -R117 ;  /* 0x00008f003e9a7a23 */ /* 0x000fe40000010875 */
[----:B------:R-:W-:Y:S02]  /*15980*/  FADD.FTZ R60, R60, R155 ;  /* 0x0000009b3c3c7221 */ /* 0x000fe40000010000 */
[----:B------:R-:W-:Y:S01]  /*15990*/  FADD.FTZ R104, R59, R104 ;  /* 0x000000683b687221 */ /* 0x000fe20000010000 */
[----:B-1----:R-:W-:Y:S01]  /*159a0*/  HMMA.16816.F32 R16, R52, R68, R16 ;  /* 0x000000443410723c */ /* 0x002fe20000001810 */
[----:B------:R-:W-:Y:S01]  /*159b0*/  FADD.FTZ R61, R61, R60 ;  /* 0x0000003c3d3d7221 */ /* 0x000fe20000010000 */
[----:B------:R-:W-:Y:S01]  /*159c0*/  MUFU.EX2 R90, R90 ;  /* 0x0000005a005a7308 */ /* 0x000fe20000000800 */
[----:B------:R-:W-:-:S02]  /*159d0*/  FADD.FTZ R57, R57, R104 ;  /* 0x0000006839397221 */ /* 0x000fc40000010000 */
[----:B------:R-:W-:Y:S02]  /*159e0*/  FADD.FTZ R58, R58, R61 ;  /* 0x0000003d3a3a7221 */ /* 0x000fe40000010000 */
[----:B------:R-:W-:Y:S01]  /*159f0*/  FADD.FTZ R57, R2, R57 ;  /* 0x0000003902397221 */ /* 0x000fe20000010000 */
[C---:B------:R-:W-:Y:S01]  /*15a00*/  HMMA.16816.F32 R20, R52.reuse, R70, R20 ;  /* 0x000000463414723c */ /* 0x040fe20000001814 */
[----:B------:R-:W1:Y:S01]  /*15a10*/  LDSM.16.MT88.4 R68, [R119+0xd400] ;  /* 0x00d400007744783b */ /* 0x000e620000004200 */
[----:B------:R-:W-:Y:S01]  /*15a20*/  MUFU.EX2 R95, R95 ;  /* 0x0000005f005f7308 */ /* 0x000fe20000000800 */
[----:B------:R-:W-:Y:S02]  /*15a30*/  FADD.FTZ R87, R87, R58 ;  /* 0x0000003a57577221 */ /* 0x000fe40000010000 */
[----:B------:R-:W-:Y:S02]  /*15a40*/  FADD.FTZ R2, R88, R57 ;  /* 0x0000003958027221 */ /* 0x000fe40000010000 */
[----:B------:R-:W-:Y:S01]  /*15a50*/  FADD.FTZ R87, R84, R87 ;  /* 0x0000005754577221 */ /* 0x000fe20000010000 */
[----:B------:R-:W-:Y:S01]  /*15a60*/  HMMA.16816.F32 R24, R52, R72, R24 ;  /* 0x000000483418723c */ /* 0x000fe20000001818 */
[----:B------:R-:W-:Y:S01]  /*15a70*/  FADD.FTZ R2, R91, R2 ;  /* 0x000000025b027221 */ /* 0x000fe20000010000 */
[----:B------:R-:W-:Y:S01]  /*15a80*/  MUFU.EX2 R94, R94 ;  /* 0x0000005e005e7308 */ /* 0x000fe20000000800 */
[----:B------:R-:W-:-:S04]  /*15a90*/  FADD.FTZ R0, R0, R87 ;  /* 0x0000005700007221 */ /* 0x000fc80000010000 */
[----:B------:R-:W-:Y:S01]  /*15aa0*/  FADD.FTZ R0, R85, R0 ;  /* 0x0000000055007221 */ /* 0x000fe20000010000 */
[C---:B------:R-:W-:Y:S01]  /*15ab0*/  HMMA.16816.F32 R28, R52.reuse, R74, R28 ;  /* 0x0000004a341c723c */ /* 0x040fe2000000181c */
[----:B------:R-:W4:Y:S01]  /*15ac0*/  LDSM.16.MT88.4 R72, [R116+0xd400] ;  /* 0x00d400007448783b */ /* 0x000f220000004200 */
[----:B------:R-:W5:Y:S06]  /*15ad0*/  MUFU.EX2 R99, R99 ;  /* 0x0000006300637308 */ /* 0x000f6c0000000800 */
[C---:B------:R-:W-:Y:S02]  /*15ae0*/  HMMA.16816.F32 R8, R52.reuse, R76, R8 ;  /* 0x0000004c3408723c */ /* 0x040fe40000001808 */
[----:B------:R-:W-:Y:S06]  /*15af0*/  MUFU.EX2 R97, R97 ;  /* 0x0000006100617308 */ /* 0x000fec0000000800 */
[C---:B------:R-:W-:Y:S01]  /*15b00*/  HMMA.16816.F32 R12, R52.reuse, R78, R12 ;  /* 0x0000004e340c723c */ /* 0x040fe2000000180c */
[----:B------:R-:W-:Y:S01]  /*15b10*/  LDSM.16.MT88.4 R76, [R119+0x9800] ;  /* 0x00980000774c783b */ /* 0x000fe20000004200 */
[----:B------:R-:W3:Y:S06]  /*15b20*/  MUFU.EX2 R96, R96 ;  /* 0x0000006000607308 */ /* 0x000eec0000000800 */
[C---:B--2---:R-:W-:Y:S02]  /*15b30*/  HMMA.16816.F32 R32, R52.reuse, R64, R32 ;  /* 0x000000403420723c */ /* 0x044fe40000001820 */
[----:B------:R-:W2:Y:S06]  /*15b40*/  MUFU.EX2 R98, R98 ;  /* 0x0000006200627308 */ /* 0x000eac0000000800 */
[C---:B-1----:R-:W-:Y:S02]  /*15b50*/  HMMA.16816.F32 R40, R52.reuse, R68, R40 ;  /* 0x000000443428723c */ /* 0x042fe40000001828 */
[----:B------:R-:W-:Y:S06]  /*15b60*/  MUFU.EX2 R174, R174 ;  /* 0x000000ae00ae7308 */ /* 0x000fec0000000800 */
[C---:B------:R-:W-:Y:S01]  /*15b70*/  HMMA.16816.F32 R44, R52.reuse, R70, R44 ;  /* 0x00000046342c723c */ /* 0x040fe2000000182c */
[----:B------:R-:W1:Y:S01]  /*15b80*/  LDSM.16.MT88.4 R68, [R116+0x9800] ;  /* 0x009800007444783b */ /* 0x000e620000004200 */
[----:B------:R-:W1:Y:S06]  /*15b90*/  MUFU.EX2 R167, R167 ;  /* 0x000000a700a77308 */ /* 0x000e6c0000000800 */
[C---:B------:R-:W-:Y:S01]  /*15ba0*/  HMMA.16816.F32 R36, R52.reuse, R66, R36 ;  /* 0x000000423424723c */ /* 0x040fe20000001824 */
[----:B------:R-:W2:Y:S01]  /*15bb0*/  LDSM.16.MT88.4 R64, [R119+0xb800] ;  /* 0x00b800007740783b */ /* 0x000ea20000004200 */
[----:B------:R-:W1:Y:S06]  /*15bc0*/  MUFU.EX2 R175, R175 ;  /* 0x000000af00af7308 */ /* 0x000e6c0000000800 */
[C---:B----4-:R-:W-:Y:S02]  /*15bd0*/  HMMA.16816.F32 R48, R52.reuse, R72, R48 ;  /* 0x000000483430723c */ /* 0x050fe40000001830 */
[----:B------:R-:W4:Y:S06]  /*15be0*/  MUFU.EX2 R180, R180 ;  /* 0x000000b400b47308 */ /* 0x000f2c0000000800 */
[----:B------:R-:W-:Y:S01]  /*15bf0*/  HMMA.16816.F32 R4, R52, R74, R4 ;  /* 0x0000004a3404723c */ /* 0x000fe20000001804 */
[----:B------:R-:W4:Y:S01]  /*15c00*/  LDSM.16.MT88.4 R72, [R116+0xb800] ;  /* 0x00b800007448783b */ /* 0x000f220000004200 */
[----:B------:R-:W-:Y:S05]  /*15c10*/  MUFU.EX2 R182, R182 ;  /* 0x000000b600b67308 */ /* 0x000fea0000000800 */
[----:B---3--:R-:W-:Y:S01]  /*15c20*/  F2FP.PACK_AB R52, R92, R93 ;  /* 0x0000005d5c34723e */ /* 0x008fe200000000ff */
[----:B------:R-:W-:Y:S01]  /*15c30*/  FADD.FTZ R93, R93, R0 ;  /* 0x000000005d5d7221 */ /* 0x000fe20000010000 */
[----:B-----5:R-:W-:Y:S01]  /*15c40*/  F2FP.PACK_AB R53, R99, R94 ;  /* 0x0000005e6335723e */ /* 0x020fe200000000ff */
[----:B------:R-:W3:Y:S01]  /*15c50*/  MUFU.EX2 R165, R165 ;  /* 0x000000a500a57308 */ /* 0x000ee20000000800 */
[----:B------:R-:W-:-:S02]  /*15c60*/  F2FP.PACK_AB R54, R95, R90 ;  /* 0x0000005a5f36723e */ /* 0x000fc400000000ff */
[----:B------:R-:W-:-:S05]  /*15c70*/  F2FP.PACK_AB R55, R96, R97 ;  /* 0x000000616037723e */ /* 0x000fca00000000ff */
[----:B------:R-:W5:Y:S02]  /*15c80*/  MUFU.EX2 R171, R171 ;  /* 0x000000ab00ab7308 */ /* 0x000f640000000800 */
[C---:B-1----:R-:W-:Y:S06]  /*15c90*/  HMMA.16816.F32 R16, R52.reuse, R68, R16 ;  /* 0x000000443410723c */ /* 0x042fec0000001810 */
[----:B------:R-:W1:Y:S02]  /*15ca0*/  MUFU.EX2 R166, R166 ;  /* 0x000000a600a67308 */ /* 0x000e640000000800 */
[C---:B------:R-:W-:Y:S01]  /*15cb0*/  HMMA.16816.F32 R20, R52.reuse, R70, R20 ;  /* 0x000000463414723c */ /* 0x040fe20000001814 */
[----:B------:R-:W1:Y:S05]  /*15cc0*/  LDSM.16.MT88.4 R68, [R119+0xd800] ;  /* 0x00d800007744783b */ /* 0x000e6a0000004200 */
[----:B------:R-:W-:Y:S02]  /*15cd0*/  MUFU.EX2 R172, R172 ;  /* 0x000000ac00ac7308 */ /* 0x000fe40000000800 */
[C---:B--2---:R-:W-:Y:S06]  /*15ce0*/  HMMA.16816.F32 R24, R52.reuse, R64, R24 ;  /* 0x000000403418723c */ /* 0x044fec0000001818 */
[----:B------:R-:W2:Y:S02]  /*15cf0*/  MUFU.EX2 R139, R139 ;  /* 0x0000008b008b7308 */ /* 0x000ea40000000800 */
[C---:B------:R-:W-:Y:S01]  /*15d00*/  HMMA.16816.F32 R28, R52.reuse, R66, R28 ;  /* 0x00000042341c723c */ /* 0x040fe2000000181c */
[----:B------:R-:W2:Y:S05]  /*15d10*/  LDSM.16.MT88.4 R64, [R116+0xd800] ;  /* 0x00d800007440783b */ /* 0x000eaa0000004200 */
[----:B------:R-:W1:Y:S02]  /*15d20*/  MUFU.EX2 R143, R143 ;  /* 0x0000008f008f7308 */ /* 0x000e640000000800 */
[C---:B------:R-:W-:Y:S06]  /*15d30*/  HMMA.16816.F32 R8, R52.reuse, R76, R8 ;  /* 0x0000004c3408723c */ /* 0x040fec0000001808 */
[----:B------:R1:W-:Y:S02]  /*15d40*/  MUFU.EX2 R125, R131 ;  /* 0x00000083007d7308 */ /* 0x0003e40000000800 */
[C---:B------:R-:W-:Y:S01]  /*15d50*/  HMMA.16816.F32 R12, R52.reuse, R78, R12 ;  /* 0x0000004e340c723c */ /* 0x040fe2000000180c */
[----:B------:R-:W-:Y:S05]  /*15d60*/  LDSM.16.MT88.4 R76, [R119+0x9c00] ;  /* 0x009c0000774c783b */ /* 0x000fea0000004200 */
[----:B------:R-:W-:Y:S02]  /*15d70*/  MUFU.EX2 R136, R135 ;  /* 0x0000008700887308 */ /* 0x000fe40000000800 */
[----:B----4-:R-:W-:Y:S01]  /*15d80*/  HMMA.16816.F32 R32, R52, R72, R32 ;  /* 0x000000483420723c */ /* 0x010fe20000001820 */
[----:B-1----:R-:W-:-:S05]  /*15d90*/  FFMA.FTZ R131, R128, c[0x0][0x23c], -R117 ;  /* 0x00008f0080837a23 */ /* 0x002fca0000010875 */
[----:B------:R-:W1:Y:S02]  /*15da0*/  MUFU.EX2 R127, R133 ;  /* 0x00000085007f7308 */ /* 0x000e640000000800 */
[C---:B------:R-:W-:Y:S06]  /*15db0*/  HMMA.16816.F32 R40, R52.reuse, R68, R40 ;  /* 0x000000443428723c */ /* 0x040fec0000001828 */
[----:B------:R4:W-:Y:S02]  /*15dc0*/  MUFU.EX2 R138, R80 ;  /* 0x00000050008a7308 */ /* 0x0009e40000000800 */
[C---:B------:R-:W-:Y:S01]  /*15dd0*/  HMMA.16816.F32 R44, R52.reuse, R70, R44 ;  /* 0x00000046342c723c */ /* 0x040fe2000000182c */
[----:B------:R-:W1:Y:S05]  /*15de0*/  LDSM.16.MT88.4 R68, [R116+0x9c00] ;  /* 0x009c00007444783b */ /* 0x000e6a0000004200 */
[----:B------:R-:W-:Y:S02]  /*15df0*/  MUFU.EX2 R129, R129 ;  /* 0x0000008100817308 */ /* 0x000fe40000000800 */
[C---:B------:R-:W-:Y:S01]  /*15e00*/  HMMA.16816.F32 R36, R52.reuse, R74, R36 ;  /* 0x0000004a3424723c */ /* 0x040fe20000001824 */
[----:B------:R-:W3:Y:S05]  /*15e10*/  LDSM.16.MT88.4 R72, [R119+0xbc00] ;  /* 0x00bc00007748783b */ /* 0x000eea0000004200 */
[----:B------:R-:W1:Y:S02]  /*15e20*/  MUFU.EX2 R132, R132 ;  /* 0x0000008400847308 */ /* 0x000e640000000800 */
[C---:B--2---:R-:W-:Y:S01]  /*15e30*/  HMMA.16816.F32 R48, R52.reuse, R64, R48 ;  /* 0x000000403430723c */ /* 0x044fe20000001830 */
[----:B----4-:R-:W-:Y:S05]  /*15e40*/  LDSM.16.MT88.4 R80, [R116+0xa800] ;  /* 0x00a800007450783b */ /* 0x010fea0000004200 */
[----:B------:R-:W-:Y:S02]  /*15e50*/  MUFU.EX2 R130, R130 ;  /* 0x0000008200827308 */ /* 0x000fe40000000800 */
[----:B------:R-:W-:Y:S01]  /*15e60*/  HMMA.16816.F32 R4, R52, R66, R4 ;  /* 0x000000423404723c */ /* 0x000fe20000001804 */
[----:B------:R-:W2:Y:S06]  /*15e70*/  LDSM.16.MT88.4 R64, [R116+0xbc00] ;  /* 0x00bc00007440783b */ /* 0x000eac0000004200 */
[----:B------:R-:W-:Y:S01]  /*15e80*/  F2FP.PACK_AB R52, R98, R161 ;  /* 0x000000a16234723e */ /* 0x000fe200000000ff */
[----:B------:R-:W4:Y:S01]  /*15e90*/  MUFU.EX2 R131, R131 ;  /* 0x0000008300837308 */ /* 0x000f220000000800 */
[----:B------:R-:W-:-:S02]  /*15ea0*/  F2FP.PACK_AB R53, R178, R167 ;  /* 0x000000a7b235723e */ /* 0x000fc400000000ff */
[----:B------:R-:W-:Y:S02]  /*15eb0*/  F2FP.PACK_AB R54, R174, R163 ;  /* 0x000000a3ae36723e */ /* 0x000fe400000000ff */
[----:B------:R-:W-:-:S03]  /*15ec0*/  F2FP.PACK_AB R55, R175, R176 ;  /* 0x000000b0af37723e */ /* 0x000fc600000000ff */
[----:B------:R-:W-:Y:S04]  /*15ed0*/  MUFU.EX2 R121, R102 ;  /* 0x0000006600797308 */ /* 0x000fe80000000800 */
[C---:B-1----:R-:W-:Y:S04]  /*15ee0*/  HMMA.16816.F32 R16, R52.reuse, R68, R16 ;  /* 0x000000443410723c */ /* 0x042fe80000001810 */
[----:B------:R-:W1:Y:S04]  /*15ef0*/  MUFU.EX2 R124, R101 ;  /* 0x00000065007c7308 */ /* 0x000e680000000800 */
[C---:B------:R-:W-:Y:S01]  /*15f00*/  HMMA.16816.F32 R20, R52.reuse, R70, R20 ;  /* 0x000000463414723c */ /* 0x040fe20000001814 */
[----:B------:R-:W1:Y:S03]  /*15f10*/  LDSM.16.MT88.4 R68, [R119+0xdc00] ;  /* 0x00dc00007744783b */ /* 0x000e660000004200 */
[----:B------:R-:W-:Y:S04]  /*15f20*/  MUFU.EX2 R137, R137 ;  /* 0x0000008900897308 */ /* 0x000fe80000000800 */
[C---:B---3--:R-:W-:Y:S04]  /*15f30*/  HMMA.16816.F32 R24, R52.reuse, R72, R24 ;  /* 0x000000483418723c */ /* 0x048fe80000001818 */
[----:B------:R3:W-:Y:S04]  /*15f40*/  MUFU.EX2 R126, R100 ;  /* 0x00000064007e7308 */ /* 0x0007e80000000800 */
[C---:B------:R-:W-:Y:S01]  /*15f50*/  HMMA.16816.F32 R28, R52.reuse, R74, R28 ;  /* 0x0000004a341c723c */ /* 0x040fe2000000181c */
[----:B------:R-:W4:Y:S03]  /*15f60*/  LDSM.16.MT88.4 R72, [R116+0xdc00] ;  /* 0x00dc00007448783b */ /* 0x000f260000004200 */
[----:B------:R-:W-:Y:S04]  /*15f70*/  MUFU.EX2 R122, R122 ;  /* 0x0000007a007a7308 */ /* 0x000fe80000000800 */
[C---:B--2---:R-:W-:Y:S04]  /*15f80*/  HMMA.16816.F32 R32, R52.reuse, R64, R32 ;  /* 0x000000403420723c */ /* 0x044fe80000001820 */
[----:B------:R-:W2:Y:S01]  /*15f90*/  MUFU.EX2 R123, R123 ;  /* 0x0000007b007b7308 */ /* 0x000ea20000000800 */
[----:B---3--:R-:W-:Y:S03]  /*15fa0*/  LDSM.16.MT88.4 R100, [R116+0xac00] ;  /* 0x00ac00007464783b */ /* 0x008fe60000004200 */
[C---:B------:R-:W-:Y:S01]  /*15fb0*/  HMMA.16816.F32 R36, R52.reuse, R66, R36 ;  /* 0x000000423424723c */ /* 0x040fe20000001824 */
[----:B------:R-:W-:Y:S03]  /*15fc0*/  LDSM.16.MT88.4 R64, [R119+0xc000] ;  /* 0x00c000007740783b */ /* 0x000fe60000004200 */
[----:B------:R-:W-:Y:S04]  /*15fd0*/  MUFU.EX2 R63, R63 ;  /* 0x0000003f003f7308 */ /* 0x000fe80000000800 */
[C---:B------:R-:W-:Y:S04]  /*15fe0*/  HMMA.16816.F32 R8, R52.reuse, R76, R8 ;  /* 0x0000004c3408723c */ /* 0x040fe80000001808 */
[----:B------:R-:W3:Y:S04]  /*15ff0*/  MUFU.EX2 R154, R154 ;  /* 0x0000009a009a7308 */ /* 0x000ee80000000800 */
[C---:B-1----:R-:W-:Y:S08]  /*16000*/  HMMA.16816.F32 R40, R52.reuse, R68, R40 ;  /* 0x000000443428723c */ /* 0x042ff00000001828 */
[C---:B------:R-:W-:Y:S01]  /*16010*/  HMMA.16816.F32 R44, R52.reuse, R70, R44 ;  /* 0x00000046342c723c */ /* 0x040fe2000000182c */
[----:B------:R-:W1:Y:S07]  /*16020*/  LDSM.16.MT88.4 R68, [R116+0xa000] ;  /* 0x00a000007444783b */ /* 0x000e6e0000004200 */
[C---:B------:R-:W-:Y:S01]  /*16030*/  HMMA.16816.F32 R12, R52.reuse, R78, R12 ;  /* 0x0000004e340c723c */ /* 0x040fe2000000180c */
[----:B------:R-:W-:Y:S07]  /*16040*/  LDSM.16.MT88.4 R76, [R119+0xa000] ;  /* 0x00a00000774c783b */ /* 0x000fee0000004200 */
[C---:B----4-:R-:W-:Y:S08]  /*16050*/  HMMA.16816.F32 R48, R52.reuse, R72, R48 ;  /* 0x000000483430723c */ /* 0x050ff00000001830 */
[----:B------:R-:W-:Y:S01]  /*16060*/  HMMA.16816.F32 R4, R52, R74, R4 ;  /* 0x0000004a3404723c */ /* 0x000fe20000001804 */
[----:B------:R-:W4:Y:S06]  /*16070*/  LDSM.16.MT88.4 R72, [R116+0xc000] ;  /* 0x00c000007448783b */ /* 0x000f2c0000004200 */
[----:B------:R-:W-:-:S02]  /*16080*/  F2FP.PACK_AB R52, R180, R173 ;  /* 0x000000adb434723e */ /* 0x000fc400000000ff */
        /* <DEDUP_REMOVED lines=8> */
[----:B------:R-:W5:Y:S07]  /*16110*/  LDSM.16.MT88.4 R64, [R116+0xe000] ;  /* 0x00e000007440783b */ /* 0x000f6e0000004200 */
[C---:B----4-:R-:W-:Y:S08]  /*16120*/  HMMA.16816.F32 R32, R52.reuse, R72, R32 ;  /* 0x000000483420723c */ /* 0x050ff00000001820 */
[C---:B------:R-:W-:Y:S01]  /*16130*/  HMMA.16816.F32 R36, R52.reuse, R74, R36 ;  /* 0x0000004a3424723c */ /* 0x040fe20000001824 */
[----:B------:R-:W-:Y:S07]  /*16140*/  LDSM.16.MT88.4 R72, [R116+0xa400] ;  /* 0x00a400007448783b */ /* 0x000fee0000004200 */
[C---:B------:R-:W-:Y:S08]  /*16150*/  HMMA.16816.F32 R8, R52.reuse, R76, R8 ;  /* 0x0000004c3408723c */ /* 0x040ff00000001808 */
[C---:B-1----:R-:W-:Y:S08]  /*16160*/  HMMA.16816.F32 R40, R52.reuse, R68, R40 ;  /* 0x000000443428723c */ /* 0x042ff00000001828 */
[C---:B------:R-:W-:Y:S01]  /*16170*/  HMMA.16816.F32 R44, R52.reuse, R70, R44 ;  /* 0x00000046342c723c */ /* 0x040fe2000000182c */
[----:B------:R-:W1:Y:S07]  /*16180*/  LDSM.16.MT88.4 R68, [R119+0xc400] ;  /* 0x00c400007744783b */ /* 0x000e6e0000004200 */
[C---:B-----5:R-:W-:Y:S08]  /*16190*/  HMMA.16816.F32 R48, R52.reuse, R64, R48 ;  /* 0x000000403430723c */ /* 0x060ff00000001830 */
[C---:B------:R-:W-:Y:S01]  /*161a0*/  HMMA.16816.F32 R4, R52.reuse, R66, R4 ;  /* 0x000000423404723c */ /* 0x040fe20000001804 */
[----:B------:R-:W4:Y:S07]  /*161b0*/  LDSM.16.MT88.4 R64, [R116+0xc400] ;  /* 0x00c400007440783b */ /* 0x000f2e0000004200 */
        /* <DEDUP_REMOVED lines=18> */
[C---:B-1----:R-:W-:Y:S07]  /*162e0*/  HMMA.16816.F32 R48, R52.reuse, R68, R48 ;  /* 0x000000443430723c */ /* 0x042fee0000001830 */
[----:B------:R-:W-:Y:S01]  /*162f0*/  F2FP.PACK_AB R68, R127, R136 ;  /* 0x000000887f44723e */ /* 0x000fe200000000ff */
[----:B------:R-:W-:Y:S01]  /*16300*/  HMMA.16816.F32 R4, R52, R70, R4 ;  /* 0x000000463404723c */ /* 0x000fe20000001804 */
[----:B------:R-:W-:-:S06]  /*16310*/  F2FP.PACK_AB R69, R132, R129 ;  /* 0x000000818445723e */ /* 0x000fcc00000000ff */
[----:B------:R-:W-:Y:S01]  /*16320*/  F2FP.PACK_AB R70, R138, R125 ;  /* 0x0000007d8a46723e */ /* 0x000fe200000000ff */
[----:B--2---:R-:W-:Y:S01]  /*16330*/  HMMA.16816.F32 R40, R52, R72, R40 ;  /* 0x000000483428723c */ /* 0x004fe20000001828 */
[----:B------:R-:W-:-:S07]  /*16340*/  F2FP.PACK_AB R71, R131, R130 ;  /* 0x000000828347723e */ /* 0x000fce00000000ff */
[----:B------:R-:W-:Y:S01]  /*16350*/  HMMA.16816.F32 R44, R52, R74, R44 ;  /* 0x0000004a342c723c */ /* 0x000fe2000000182c */
[----:B------:R-:W1:Y:S04]  /*16360*/  LDSM.16.MT88.4 R72, [R116+0xc800] ;  /* 0x00c800007448783b */ /* 0x000e680000004200 */
[----:B------:R-:W-:Y:S03]  /*16370*/  LDSM.16.MT88.4 R52, [R116+0xe800] ;  /* 0x00e800007434783b */ /* 0x000fe60000004200 */
[C---:B----4-:R-:W-:Y:S08]  /*16380*/  HMMA.16816.F32 R8, R68.reuse, R64, R8 ;  /* 0x000000404408723c */ /* 0x050ff00000001808 */
[C---:B------:R-:W-:Y:S01]  /*16390*/  HMMA.16816.F32 R12, R68.reuse, R66, R12 ;  /* 0x00000042440c723c */ /* 0x040fe2000000180c */
[----:B------:R-:W2:Y:S07]  /*163a0*/  LDSM.16.MT88.4 R64, [R119+0xe800] ;  /* 0x00e800007740783b */ /* 0x000eae0000004200 */
[C---:B------:R-:W-:Y:S08]  /*163b0*/  HMMA.16816.F32 R16, R68.reuse, R80, R16 ;  /* 0x000000504410723c */ /* 0x040ff00000001810 */
[C---:B------:R-:W-:Y:S08]  /*163c0*/  HMMA.16816.F32 R20, R68.reuse, R82, R20 ;  /* 0x000000524414723c */ /* 0x040ff00000001814 */
[C---:B-----5:R-:W-:Y:S08]  /*163d0*/  HMMA.16816.F32 R24, R68.reuse, R76, R24 ;  /* 0x0000004c4418723c */ /* 0x060ff00000001818 */
[C---:B------:R-:W-:Y:S01]  /*163e0*/  HMMA.16816.F32 R28, R68.reuse, R78, R28 ;  /* 0x0000004e441c723c */ /* 0x040fe2000000181c */
[----:B------:R-:W4:Y:S07]  /*163f0*/  LDSM.16.MT88.4 R76, [R119+0xec00] ;  /* 0x00ec0000774c783b */ /* 0x000f2e0000004200 */
[C---:B-1----:R-:W-:Y:S08]  /*16400*/  HMMA.16816.F32 R32, R68.reuse, R72, R32 ;  /* 0x000000484420723c */ /* 0x042ff00000001820 */
[C---:B------:R-:W-:Y:S08]  /*16410*/  HMMA.16816.F32 R36, R68.reuse, R74, R36 ;  /* 0x0000004a4424723c */ /* 0x040ff00000001824 */
[C---:B--2---:R-:W-:Y:S08]  /*16420*/  HMMA.16816.F32 R40, R68.reuse, R64, R40 ;  /* 0x000000404428723c */ /* 0x044ff00000001828 */
[C---:B------:R-:W-:Y:S08]  /*16430*/  HMMA.16816.F32 R44, R68.reuse, R66, R44 ;  /* 0x00000042442c723c */ /* 0x040ff0000000182c */
[C---:B------:R-:W-:Y:S08]  /*16440*/  HMMA.16816.F32 R48, R68.reuse, R52, R48 ;  /* 0x000000344430723c */ /* 0x040ff00000001830 */
[----:B------:R-:W-:Y:S01]  /*16450*/  HMMA.16816.F32 R68, R68, R54, R4 ;  /* 0x000000364444723c */ /* 0x000fe20000001804 */
[----:B------:R-:W1:Y:S06]  /*16460*/  LDSM.16.MT88.4 R52, [R119+0xcc00] ;  /* 0x00cc00007734783b */ /* 0x000e6c0000004200 */
[----:B------:R-:W-:-:S02]  /*16470*/  F2FP.PACK_AB R4, R124, R121 ;  /* 0x000000797c04723e */ /* 0x000fc400000000ff */
[----:B------:R-:W-:Y:S02]  /*16480*/  F2FP.PACK_AB R5, R123, R122 ;  /* 0x0000007a7b05723e */ /* 0x000fe400000000ff */
[----:B------:R-:W-:Y:S02]  /*16490*/  F2FP.PACK_AB R6, R126, R137 ;  /* 0x000000897e06723e */ /* 0x000fe400000000ff */
[----:B---3--:R-:W-:-:S07]  /*164a0*/  F2FP.PACK_AB R7, R154, R63 ;  /* 0x0000003f9a07723e */ /* 0x008fce00000000ff */
[C---:B------:R-:W-:Y:S07]  /*164b0*/  HMMA.16816.F32 R112, R4.reuse, R108, R8 ;  /* 0x0000006c0470723c */ /* 0x040fee0000001808 */
[----:B------:R-:W-:Y:S01]  /*164c0*/  FADD.FTZ R9, R89, R2 ;  /* 0x0000000259097221 */ /* 0x000fe20000010000 */
[----:B------:R-:W-:Y:S01]  /*164d0*/  HMMA.16816.F32 R108, R4, R110, R12 ;  /* 0x0000006e046c723c */ /* 0x000fe2000000180c */
[----:B------:R-:W-:Y:S02]  /*164e0*/  MOV R2, R56 ;  /* 0x0000003800027202 */ /* 0x000fe40000000f00 */
[----:B------:R-:W-:-:S02]  /*164f0*/  FADD.FTZ R9, R86, R9 ;  /* 0x0000000956097221 */ /* 0x000fc40000010000 */
[----:B------:R-:W2:Y:S02]  /*16500*/  LDSM.16.MT88.4 R84, [R116+0xcc00] ;  /* 0x00cc00007454783b */ /* 0x000ea40000004200 */
[----:B------:R-:W-:Y:S01]  /*16510*/  FADD.FTZ R0, R94, R9 ;  /* 0x000000095e007221 */ /* 0x000fe20000010000 */
[C---:B------:R-:W-:Y:S01]  /*16520*/  HMMA.16816.F32 R104, R4.reuse, R100, R16 ;  /* 0x000000640468723c */ /* 0x040fe20000001810 */
[----:B------:R-:W-:Y:S02]  /*16530*/  FADD.FTZ R9, R92, R93 ;  /* 0x0000005d5c097221 */ /* 0x000fe40000010000 */
[----:B------:R-:W-:Y:S02]  /*16540*/  FADD.FTZ R0, R99, R0 ;  /* 0x0000000063007221 */ /* 0x000fe40000010000 */
[----:B------:R-:W-:Y:S02]  /*16550*/  FADD.FTZ R90, R90, R9 ;  /* 0x000000095a5a7221 */ /* 0x000fe40000010000 */
[----:B------:R-:W-:Y:S01]  /*16560*/  FADD.FTZ R97, R97, R0 ;  /* 0x0000000061617221 */ /* 0x000fe20000010000 */
[----:B----4-:R-:W-:Y:S01]  /*16570*/  HMMA.16816.F32 R80, R4, R76, R40 ;  /* 0x0000004c0450723c */ /* 0x010fe20000001828 */
        /* <DEDUP_REMOVED lines=9> */
[C---:B-1----:R-:W-:Y:S01]  /*16610*/  HMMA.16816.F32 R96, R4.reuse, R52, R24 ;  /* 0x000000340460723c */ /* 0x042fe20000001818 */
[----:B------:R-:W-:Y:S01]  /*16620*/  FADD.FTZ R174, R174, R163 ;  /* 0x000000a3aeae7221 */ /* 0x000fe20000010000 */
[----:B------:R-:W1:Y:S01]  /*16630*/  LDSM.16.MT88.4 R8, [R116+0xec00] ;  /* 0x00ec00007408783b */ /* 0x000e620000004200 */
        /* <DEDUP_REMOVED lines=8> */
[----:B--2---:R-:W-:Y:S01]  /*166c0*/  HMMA.16816.F32 R88, R4, R84, R32 ;  /* 0x000000540458723c */ /* 0x004fe20000001820 */
        /* <DEDUP_REMOVED lines=13> */
[----:B------:R-:W-:Y:S02]  /*167a0*/  FADD.FTZ R13, R129, R0 ;  /* 0x00000000810d7221 */ /* 0x000fe40000010000 */
[----:B------:R-:W-:Y:S01]  /*167b0*/  FADD.FTZ R0, R127, R136 ;  /* 0x000000887f007221 */ /* 0x000fe20000010000 */
[----:B-1----:R-:W-:Y:S01]  /*167c0*/  HMMA.16816.F32 R72, R4, R8, R48 ;  /* 0x000000080448723c */ /* 0x002fe20000001830 */
[----:B------:R-:W-:Y:S02]  /*167d0*/  FADD.FTZ R13, R132, R13 ;  /* 0x0000000d840d7221 */ /* 0x000fe40000010000 */
[----:B------:R-:W-:Y:S01]  /*167e0*/  FADD.FTZ R125, R125, R0 ;  /* 0x000000007d7d7221 */ /* 0x000fe20000010000 */
[----:B------:R-:W-:Y:S01]  /*167f0*/  MOV R0, R3 ;  /* 0x0000000300007202 */ /* 0x000fe20000000f00 */
[----:B------:R-:W-:-:S02]  /*16800*/  FADD.FTZ R130, R130, R13 ;  /* 0x0000000d82827221 */ /* 0x000fc40000010000 */
[----:B------:R-:W-:Y:S01]  /*16810*/  FADD.FTZ R138, R138, R125 ;  /* 0x0000007d8a8a7221 */ /* 0x000fe20000010000 */
[----:B------:R-:W-:Y:S01]  /*16820*/  HMMA.16816.F32 R68, R4, R10, R68 ;  /* 0x0000000a0444723c */ /* 0x000fe20000001844 */
[----:B------:R-:W-:Y:S02]  /*16830*/  FADD.FTZ R131, R131, R130 ;  /* 0x0000008283837221 */ /* 0x000fe40000010000 */
[----:B------:R-:W-:Y:S02]  /*16840*/  FADD.FTZ R121, R121, R138 ;  /* 0x0000008a79797221 */ /* 0x000fe40000010000 */
[----:B------:R-:W-:Y:S02]  /*16850*/  FADD.FTZ R122, R122, R131 ;  /* 0x000000837a7a7221 */ /* 0x000fe40000010000 */
[----:B------:R-:W-:Y:S02]  /*16860*/  FADD.FTZ R124, R124, R121 ;  /* 0x000000797c7c7221 */ /* 0x000fe40000010000 */
[----:B------:R-:W-:-:S02]  /*16870*/  FADD.FTZ R122, R123, R122 ;  /* 0x0000007a7b7a7221 */ /* 0x000fc40000010000 */
[----:B------:R-:W-:Y:S02]  /*16880*/  FADD.FTZ R137, R137, R124 ;  /* 0x0000007c89897221 */ /* 0x000fe40000010000 */
[----:B------:R-:W-:Y:S02]  /*16890*/  FADD.FTZ R63, R63, R122 ;  /* 0x0000007a3f3f7221 */ /* 0x000fe40000010000 */
[----:B------:R-:W-:Y:S02]  /*168a0*/  FADD.FTZ R155, R126, R137 ;  /* 0x000000897e9b7221 */ /* 0x000fe40000010000 */
[----:B------:R-:W-:Y:S02]  /*168b0*/  FADD.FTZ R154, R154, R63 ;  /* 0x0000003f9a9a7221 */ /* 0x000fe40000010000 */
.L_x_2132:
        /* <DEDUP_REMOVED lines=14> */
.L_x_2142:
        /* <DEDUP_REMOVED lines=64> */
.L_x_2139:
        /* <DEDUP_REMOVED lines=13> */
[----:B------:R-:W-:Y:S01]  /*16e70*/  ISETP.GE.AND P0, PT, R156, 0x2, PT ;  /* 0x000000029c00780c */ /* 0x000fe20003f06270 */
        /* <DEDUP_REMOVED lines=11> */
[----:B------:R-:W3:Y:S08]  /*16f30*/  LDSM.16.M88.4 R8, [R145+0x3000] ;  /* 0x003000009108783b */ /* 0x000ef00000000200 */
[----:B------:R-:W2:Y:S08]  /*16f40*/  LDSM.16.M88.4 R16, [R145+0x3400] ;  /* 0x003400009110783b */ /* 0x000eb00000000200 */
[----:B------:R-:W4:Y:S08]  /*16f50*/  LDSM.16.M88.4 R24, [R145+0x3800] ;  /* 0x003800009118783b */ /* 0x000f300000000200 */
[----:B------:R-:W0:Y:S08]  /*16f60*/  LDGDEPBAR ;  /* 0x00000000000079af */ /* 0x000e300000000000 */
[----:B------:R-:W5:Y:S01]  /*16f70*/  LDSM.16.M88.4 R32, [R145+0x3c00] ;  /* 0x003c00009120783b */ /* 0x000f620000000200 */
[C---:B---3--:R-:W-:Y:S07]  /*16f80*/  HMMA.16816.F32 R4, R64.reuse, R8, RZ ;  /* 0x000000084004723c */ /* 0x048fee00000018ff */
[----:B------:R-:W3:Y:S01]  /*16f90*/  LDSM.16.M88.4 R40, [R145+0x4000] ;  /* 0x004000009128783b */ /* 0x000ee20000000200 */
[C---:B------:R-:W-:Y:S07]  /*16fa0*/  HMMA.16816.F32 R8, R64.reuse, R10, RZ ;  /* 0x0000000a4008723c */ /* 0x040fee00000018ff */
[----:B------:R-:W1:Y:S01]  /*16fb0*/  LDSM.16.M88.4 R48, [R145+0x4400] ;  /* 0x004400009130783b */ /* 0x000e620000000200 */
[C---:B--2---:R-:W-:Y:S07]  /*16fc0*/  HMMA.16816.F32 R12, R64.reuse, R16, RZ ;  /* 0x00000010400c723c */ /* 0x044fee00000018ff */
[----:B------:R-:W2:Y:S01]  /*16fd0*/  LDSM.16.M88.4 R56, [R145+0x4800] ;  /* 0x004800009138783b */ /* 0x000ea20000000200 */
[C---:B------:R-:W-:Y:S07]  /*16fe0*/  HMMA.16816.F32 R16, R64.reuse, R18, RZ ;  /* 0x000000124010723c */ /* 0x040fee00000018ff */
[----:B------:R-:W1:Y:S01]  /*16ff0*/  LDSM.16.M88.4 R120, [R145+0x4c00] ;  /* 0x004c00009178783b */ /* 0x000e620000000200 */
[C---:B----4-:R-:W-:Y:S07]  /*17000*/  HMMA.16816.F32 R20, R64.reuse, R24, RZ ;  /* 0x000000184014723c */ /* 0x050fee00000018ff */
[----:B------:R-:W-:Y:S01]  /*17010*/  LDSM.16.M88.4 R124, [R144] ;  /* 0x00000000907c783b */ /* 0x000fe20000000200 */
[C---:B------:R-:W-:Y:S07]  /*17020*/  HMMA.16816.F32 R24, R64.reuse, R26, RZ ;  /* 0x0000001a4018723c */ /* 0x040fee00000018ff */
[----:B------:R-:W4:Y:S01]  /*17030*/  LDSM.16.M88.4 R128, [R118+0x3000] ;  /* 0x003000007680783b */ /* 0x000f220000000200 */
[C---:B-----5:R-:W-:Y:S07]  /*17040*/  HMMA.16816.F32 R28, R64.reuse, R32, RZ ;  /* 0x00000020401c723c */ /* 0x060fee00000018ff */
[----:B------:R-:W-:Y:S01]  /*17050*/  LDSM.16.M88.4 R132, [R118+0x3800] ;  /* 0x003800007684783b */ /* 0x000fe20000000200 */
[C---:B------:R-:W-:Y:S07]  /*17060*/  HMMA.16816.F32 R32, R64.reuse, R34, RZ ;  /* 0x000000224020723c */ /* 0x040fee00000018ff */
[----:B------:R-:W-:Y:S01]  /*17070*/  LDSM.16.M88.4 R136, [R118+0x3c00] ;  /* 0x003c00007688783b */ /* 0x000fe20000000200 */
[C---:B---3--:R-:W-:Y:S07]  /*17080*/  HMMA.16816.F32 R36, R64.reuse, R40, RZ ;  /* 0x000000284024723c */ /* 0x048fee00000018ff */
[----:B------:R-:W-:Y:S01]  /*17090*/  LDSM.16.M88.4 R140, [R118+0x4000] ;  /* 0x00400000768c783b */ /* 0x000fe20000000200 */
[C---:B------:R-:W-:Y:S08]  /*170a0*/  HMMA.16816.F32 R40, R64.reuse, R42, RZ ;  /* 0x0000002a4028723c */ /* 0x040ff000000018ff */
[C---:B-1----:R-:W-:Y:S08]  /*170b0*/  HMMA.16816.F32 R44, R64.reuse, R48, RZ ;  /* 0x00000030402c723c */ /* 0x042ff000000018ff */
[C---:B------:R-:W-:Y:S08]  /*170c0*/  HMMA.16816.F32 R48, R64.reuse, R50, RZ ;  /* 0x000000324030723c */ /* 0x040ff000000018ff */
[C---:B--2---:R-:W-:Y:S08]  /*170d0*/  HMMA.16816.F32 R52, R64.reuse, R56, RZ ;  /* 0x000000384034723c */ /* 0x044ff000000018ff */
[C---:B------:R-:W-:Y:S08]  /*170e0*/  HMMA.16816.F32 R56, R64.reuse, R58, RZ ;  /* 0x0000003a4038723c */ /* 0x040ff000000018ff */
[C---:B------:R-:W-:Y:S08]  /*170f0*/  HMMA.16816.F32 R60, R64.reuse, R120, RZ ;  /* 0x00000078403c723c */ /* 0x040ff000000018ff */
[----:B------:R-:W-:Y:S01]  /*17100*/  HMMA.16816.F32 R64, R64, R122, RZ ;  /* 0x0000007a4040723c */ /* 0x000fe200000018ff */
[----:B------:R-:W1:Y:S07]  /*17110*/  LDSM.16.M88.4 R120, [R118+0x3400] ;  /* 0x003400007678783b */ /* 0x000e6e0000000200 */
[C---:B----4-:R-:W-:Y:S08]  /*17120*/  HMMA.16816.F32 R4, R124.reuse, R128, R4 ;  /* 0x000000807c04723c */ /* 0x050ff00000001804 */
        /* <DEDUP_REMOVED lines=8> */
[C---:B------:R-:W-:Y:S08]  /*171b0*/  HMMA.16816.F32 R28, R124.reuse, R136, R28 ;  /* 0x000000887c1c723c */ /* 0x040ff0000000181c */
[C---:B------:R-:W-:Y:S01]  /*171c0*/  HMMA.16816.F32 R32, R124.reuse, R138, R32 ;  /* 0x0000008a7c20723c */ /* 0x040fe20000001820 */
[----:B------:R-:W-:Y:S07]  /*171d0*/  LDSM.16.M88.4 R136, [R146+0x1000] ;  /* 0x001000009288783b */ /* 0x000fee0000000200 */
[C---:B------:R-:W-:Y:S08]  /*171e0*/  HMMA.16816.F32 R36, R124.reuse, R140, R36 ;  /* 0x0000008c7c24723c */ /* 0x040ff00000001824 */
        /* <DEDUP_REMOVED lines=11> */
[C---:B----4-:R-:W-:Y:S01]  /*172a0*/  HMMA.16816.F32 R4, R136.reuse, R140, R4 ;  /* 0x0000008c8804723c */ /* 0x050fe20000001804 */
[----:B------:R-:W4:Y:S07]  /*172b0*/  LDSM.16.M88.4 R132, [R145+0x6000] ;  /* 0x006000009184783b */ /* 0x000f2e0000000200 */
[C---:B------:R-:W-:Y:S01]  /*172c0*/  HMMA.16816.F32 R8, R136.reuse, R142, R8 ;  /* 0x0000008e8808723c */ /* 0x040fe20000001808 */
[----:B------:R-:W5:Y:S07]  /*172d0*/  LDSM.16.M88.4 R140, [R145+0x6400] ;  /* 0x00640000918c783b */ /* 0x000f6e0000000200 */
        /* <DEDUP_REMOVED lines=19> */
[----:B------:R-:W-:Y:S01]  /*17410*/  HMMA.16816.F32 R64, R136, R122, R64 ;  /* 0x0000007a8840723c */ /* 0x000fe20000001840 */
[----:B------:R-:W1:Y:S07]  /*17420*/  LDSM.16.M88.4 R120, [R118+0x5c00] ;  /* 0x005c00007678783b */ /* 0x000e6e0000000200 */
[C---:B---3--:R-:W-:Y:S01]  /*17430*/  HMMA.16816.F32 R4, R124.reuse, R132, R4 ;  /* 0x000000847c04723c */ /* 0x048fe20000001804 */
[----:B------:R-:W-:Y:S07]  /*17440*/  LDSM.16.M88.4 R136, [R118+0x6400] ;  /* 0x006400007688783b */ /* 0x000fee0000000200 */
[C---:B------:R-:W-:Y:S01]  /*17450*/  HMMA.16816.F32 R8, R124.reuse, R134, R8 ;  /* 0x000000867c08723c */ /* 0x040fe20000001808 */
[----:B------:R-:W3:Y:S07]  /*17460*/  LDSM.16.M88.4 R132, [R118+0x6000] ;  /* 0x006000007684783b */ /* 0x000eee0000000200 */
[C---:B----4-:R-:W-:Y:S08]  /*17470*/  HMMA.16816.F32 R12, R124.reuse, R140, R12 ;  /* 0x0000008c7c0c723c */ /* 0x050ff0000000180c */
[C---:B------:R-:W-:Y:S01]  /*17480*/  HMMA.16816.F32 R16, R124.reuse, R142, R16 ;  /* 0x0000008e7c10723c */ /* 0x040fe20000001810 */
[----:B------:R-:W4:Y:S07]  /*17490*/  LDSM.16.M88.4 R140, [R118+0x6800] ;  /* 0x00680000768c783b */ /* 0x000f2e0000000200 */
        /* <DEDUP_REMOVED lines=9> */
[C---:B------:R-:W-:Y:S08]  /*17530*/  HMMA.16816.F32 R44, R124.reuse, R136, R44 ;  /* 0x000000887c2c723c */ /* 0x040ff0000000182c */
[C---:B------:R-:W-:Y:S01]  /*17540*/  HMMA.16816.F32 R48, R124.reuse, R138, R48 ;  /* 0x0000008a7c30723c */ /* 0x040fe20000001830 */
[----:B------:R-:W3:Y:S07]  /*17550*/  LDSM.16.M88.4 R136, [R145+0x7400] ;  /* 0x007400009188783b */ /* 0x000eee0000000200 */
[C---:B----4-:R-:W-:Y:S08]  /*17560*/  HMMA.16816.F32 R52, R124.reuse, R140, R52 ;  /* 0x0000008c7c34723c */ /* 0x050ff00000001834 */
[C---:B------:R-:W-:Y:S01]  /*17570*/  HMMA.16816.F32 R56, R124.reuse, R142, R56 ;  /* 0x0000008e7c38723c */ /* 0x040fe20000001838 */
[----:B------:R-:W4:Y:S07]  /*17580*/  LDSM.16.M88.4 R140, [R145+0x7800] ;  /* 0x00780000918c783b */ /* 0x000f2e0000000200 */
[C---:B--2---:R-:W-:Y:S08]  /*17590*/  HMMA.16816.F32 R60, R124.reuse, R128, R60 ;  /* 0x000000807c3c723c */ /* 0x044ff0000000183c */
[----:B------:R-:W-:Y:S01]  /*175a0*/  HMMA.16816.F32 R64, R124, R130, R64 ;  /* 0x000000827c40723c */ /* 0x000fe20000001840 */
[----:B------:R-:W2:Y:S07]  /*175b0*/  LDSM.16.M88.4 R124, [R145+0x7c00] ;  /* 0x007c0000917c783b */ /* 0x000eae0000000200 */
[C---:B-1----:R-:W-:Y:S01]  /*175c0*/  HMMA.16816.F32 R4, R120.reuse, R132, R4 ;  /* 0x000000847804723c */ /* 0x042fe20000001804 */
[----:B------:R-:W1:Y:S07]  /*175d0*/  LDSM.16.M88.4 R128, [R145+0x8000] ;  /* 0x008000009180783b */ /* 0x000e6e0000000200 */
[C---:B------:R-:W-:Y:S01]  /*175e0*/  HMMA.16816.F32 R8, R120.reuse, R134, R8 ;  /* 0x000000867808723c */ /* 0x040fe20000001808 */
        /* <DEDUP_REMOVED lines=8> */
[C---:B------:R-:W-:Y:S01]  /*17670*/  HMMA.16816.F32 R32, R120.reuse, R126, R32 ;  /* 0x0000007e7820723c */ /* 0x040fe20000001820 */
[----:B------:R-:W2:Y:S07]  /*17680*/  LDSM.16.M88.4 R124, [R145+0x8400] ;  /* 0x00840000917c783b */ /* 0x000eae0000000200 */
[C---:B-1----:R-:W-:Y:S08]  /*17690*/  HMMA.16816.F32 R36, R120.reuse, R128, R36 ;  /* 0x000000807824723c */ /* 0x042ff00000001824 */
[C---:B------:R-:W-:Y:S01]  /*176a0*/  HMMA.16816.F32 R40, R120.reuse, R130, R40 ;  /* 0x000000827828723c */ /* 0x040fe20000001828 */
[----:B------:R-:W1:Y:S07]  /*176b0*/  LDSM.16.M88.4 R128, [R145+0x8c00] ;  /* 0x008c00009180783b */ /* 0x000e6e0000000200 */
[C---:B--2---:R-:W-:Y:S08]  /*176c0*/  HMMA.16816.F32 R44, R120.reuse, R124, R44 ;  /* 0x0000007c782c723c */ /* 0x044ff0000000182c */
[C---:B------:R-:W-:Y:S08]  /*176d0*/  HMMA.16816.F32 R48, R120.reuse, R126, R48 ;  /* 0x0000007e7830723c */ /* 0x040ff00000001830 */
[C---:B------:R-:W-:Y:S08]  /*176e0*/  HMMA.16816.F32 R52, R120.reuse, R132, R52 ;  /* 0x000000847834723c */ /* 0x040ff00000001834 */
[C---:B------:R-:W-:Y:S08]  /*176f0*/  HMMA.16816.F32 R56, R120.reuse, R134, R56 ;  /* 0x000000867838723c */ /* 0x040ff00000001838 */
[C---:B-1----:R-:W-:Y:S08]  /*17700*/  HMMA.16816.F32 R60, R120.reuse, R128, R60 ;  /* 0x00000080783c723c */ /* 0x042ff0000000183c */
[----:B------:R-:W-:Y:S01]  /*17710*/  HMMA.16816.F32 R64, R120, R130, R64 ;  /* 0x000000827840723c */ /* 0x000fe20000001840 */
[----:B------:R-:W1:Y:S07]  /*17720*/  LDSM.16.M88.4 R120, [R118+0x7400] ;  /* 0x007400007678783b */ /* 0x000e6e0000000200 */
[C---:B------:R-:W-:Y:S08]  /*17730*/  HMMA.16816.F32 R4, R136.reuse, R140, R4 ;  /* 0x0000008c8804723c */ /* 0x040ff00000001804 */
        /* <DEDUP_REMOVED lines=98> */
[----:B------:R5:W1:Y:S03]  /*17d60*/  MUFU.TANH R132, R55 ;  /* 0x0000003700847308 */ /* 0x000a660000002400 */
[----:B------:R-:W-:Y:S02]  /*17d70*/  FMUL.FTZ R57, R57, c[0x0][0x2ec] ;  /* 0x0000bb0039397a20 */ /* 0x000fe40000410000 */
[----:B------:R-:W-:Y:S02]  /*17d80*/  FMUL.FTZ R58, R58, c[0x0][0x2ec] ;  /* 0x0000bb003a3a7a20 */ /* 0x000fe40000410000 */
[----:B------:R-:W-:Y:S03]  /*17d90*/  FMUL.FTZ R59, R59, c[0x0][0x2ec] ;  /* 0x0000bb003b3b7a20 */ /* 0x000fe60000410000 */
[----:B------:R-:W1:Y:S05]  /*17da0*/  MUFU.TANH R187, R187 ;  /* 0x000000bb00bb7308 */ /* 0x000e6a0000002400 */
[----:B------:R-:W-:Y:S02]  /*17db0*/  FMUL.FTZ R142, R60, c[0x0][0x2ec] ;  /* 0x0000bb003c8e7a20 */ /* 0x000fe40000410000 */
[----:B------:R-:W-:Y:S02]  /*17dc0*/  FMUL.FTZ R61, R61, c[0x0][0x2ec] ;  /* 0x0000bb003d3d7a20 */ /* 0x000fe40000410000 */
[----:B------:R-:W-:Y:S01]  /*17dd0*/  FMUL.FTZ R63, R63, c[0x0][0x2ec] ;  /* 0x0000bb003f3f7a20 */ /* 0x000fe20000410000 */
[----:B------:R1:W1:Y:S03]  /*17de0*/  MUFU.TANH R185, R25 ;  /* 0x0000001900b97308 */ /* 0x0002660000002400 */
[----:B------:R-:W-:Y:S02]  /*17df0*/  FMUL.FTZ R137, R64, c[0x0][0x2ec] ;  /* 0x0000bb0040897a20 */ /* 0x000fe40000410000 */
[----:B-----5:R-:W-:Y:S02]  /*17e00*/  FMUL.FTZ R55, R62, c[0x0][0x2ec] ;  /* 0x0000bb003e377a20 */ /* 0x020fe40000410000 */
[----:B------:R-:W-:Y:S02]  /*17e10*/  FMUL.FTZ R53, R66, c[0x0][0x2ec] ;  /* 0x0000bb0042357a20 */ /* 0x000fe40000410000 */
[----:B------:R-:W-:Y:S01]  /*17e20*/  FMUL.FTZ R52, R67, c[0x0][0x2ec] ;  /* 0x0000bb0043347a20 */ /* 0x000fe20000410000 */
[----:B------:R1:W1:Y:S01]  /*17e30*/  MUFU.TANH R192, R26 ;  /* 0x0000001a00c07308 */ /* 0x0002620000002400 */
[----:B------:R-:W-:Y:S09]  /*17e40*/  FMUL.FTZ R65, R65, c[0x0][0x2ec] ;  /* 0x0000bb0041417a20 */ /* 0x000ff20000410000 */
        /* <DEDUP_REMOVED lines=106> */
.L_x_2141:
[C---:B------:R-:W-:Y:S01]  /*184f0*/  LEA R160, P0, R8.reuse, R160, 0x1 ;  /* 0x000000a008a07211 */ /* 0x040fe200078008ff */
[----:B------:R-:W-:Y:S02]  /*18500*/  USHF.L.U32 UR5, UR9, 0x6, URZ ;  /* 0x0000000609057899 */ /* 0x000fe4000800063f */
[----:B------:R-:W-:Y:S01]  /*18510*/  USHF.L.U64.HI UR9, UR9, UR12, UR4 ;  /* 0x0000000c09097299 */ /* 0x000fe20008010204 */
[----:B------:R-:W-:Y:S03]  /*18520*/  LEA.HI.X R157, R8, R157, R2, 0x1, P0 ;  /* 0x0000009d089d7211 */ /* 0x000fe600000f0c02 */
[----:B------:R-:W-:Y:S02]  /*18530*/  IADD3 R8, P0, R160, UR5, RZ ;  /* 0x00000005a0087c10 */ /* 0x000fe4000ff1e0ff */
[----:B------:R-:W-:Y:S02]  /*18540*/  IMAD.MOV.U32 R161, RZ, RZ, R157 ;  /* 0x000000ffffa17224 */ /* 0x000fe400078e009d */
        /* <DEDUP_REMOVED lines=8> */
[----:B------:R-:W-:Y:S03]  /*185d0*/  IADD3 R4, P0, R6, UR5, RZ ;  /* 0x0000000506047c10 */ /* 0x000fe6000ff1e0ff */
[----:B------:R2:W-:Y:S01]  /*185e0*/  LDGSTS.E.BYPASS.LTC128B.128 [R149+0x7000], [R160.64+0x80] ;  /* 0x07000080a0957fae */ /* 0x0005e2000b901d46 */
[----:B------:R-:W-:Y:S03]  /*185f0*/  IADD3.X R5, R7, UR9, RZ, P0, !PT ;  /* 0x0000000907057c10 */ /* 0x000fe600087fe4ff */
        /* <DEDUP_REMOVED lines=10> */
.L_x_2140:
[----:B--234-:R-:W-:Y:S01]  /*186a0*/  FMNMX.FTZ R0, R129, R117, !PT ;  /* 0x0000007581007209 */ /* 0x01cfe20007810000 */
        /* <DEDUP_REMOVED lines=63> */
[----:B------:R-:W-:Y:S02]  /*18aa0*/  FMNMX.FTZ R5, R55, R2, !PT ;  /* 0x0000000237057209 */ /* 0x000fe40007810000 */
[----:B------:R-:W-:Y:S02]  /*18ab0*/  FMNMX.FTZ R9, R137, R0, !PT ;  /* 0x0000000089097209 */ /* 0x000fe40007810000 */
[----:B------:R-:W-:Y:S02]  /*18ac0*/  FMNMX.FTZ R0, R124, R5, !PT ;  /* 0x000000057c007209 */ /* 0x000fe40007810000 */
        /* <DEDUP_REMOVED lines=10> */
[----:B-1----:R-:W-:Y:S04]  /*18b70*/  FMNMX.FTZ R2, R11, R2, !PT ;  /* 0x000000020b027209 */ /* 0x002fe80007810000 */
[C---:B------:R-:W-:Y:S01]  /*18b80*/  FSETP.NEU.FTZ.AND P0, PT, R2.reuse, -INF , PT ;  /* 0xff8000000200780b */ /* 0x040fe20003f1d000 */
[C---:B------:R-:W-:Y:S01]  /*18b90*/  FADD.FTZ R4, -R2.reuse, R117 ;  /* 0x0000007502047221 */ /* 0x040fe20000010100 */
[----:B------:R-:W-:Y:S01]  /*18ba0*/  MOV R117, R2 ;  /* 0x0000000200757202 */ /* 0x000fe20000000f00 */
[----:B------:R-:W-:Y:S01]  /*18bb0*/  FMUL.FTZ R172, R2, c[0x0][0x23c] ;  /* 0x00008f0002ac7a20 */ /* 0x000fe20000410000 */
[----:B--2---:R-:W-:Y:S01]  /*18bc0*/  FMNMX.FTZ R0, R5, R0, !PT ;  /* 0x0000000005007209 */ /* 0x004fe20007810000 */
[----:B------:R-:W-:Y:S03]  /*18bd0*/  FMUL.FTZ R54, R4, c[0x0][0x23c] ;  /* 0x00008f0004367a20 */ /* 0x000fe60000410000 */
[----:B------:R-:W-:Y:S01]  /*18be0*/  FSEL R172, R172, RZ, P0 ;  /* 0x000000ffacac7208 */ /* 0x000fe20000000000 */
[C---:B------:R-:W-:Y:S01]  /*18bf0*/  FADD.FTZ R4, -R0.reuse, R3 ;  /* 0x0000000300047221 */ /* 0x040fe20000010100 */
[----:B------:R-:W-:Y:S01]  /*18c00*/  FSETP.NEU.FTZ.AND P0, PT, R0, -INF , PT ;  /* 0xff8000000000780b */ /* 0x000fe20003f1d000 */
[----:B------:R-:W1:Y:S02]  /*18c10*/  MUFU.EX2 R54, R54 ;  /* 0x0000003600367308 */ /* 0x000e640000000800 */
[----:B------:R-:W-:Y:S02]  /*18c20*/  FMUL.FTZ R3, R4, c[0x0][0x23c] ;  /* 0x00008f0004037a20 */ /* 0x000fe40000410000 */
[----:B------:R-:W-:Y:S02]  /*18c30*/  FMUL.FTZ R4, R0, c[0x0][0x23c] ;  /* 0x00008f0000047a20 */ /* 0x000fe40000410000 */
[--C-:B------:R-:W-:Y:S02]  /*18c40*/  FFMA.FTZ R170, R129, c[0x0][0x23c], -R172.reuse ;  /* 0x00008f0081aa7a23 */ /* 0x100fe400000108ac */
[--C-:B------:R-:W-:Y:S01]  /*18c50*/  FFMA.FTZ R129, R127, c[0x0][0x23c], -R172.reuse ;  /* 0x00008f007f817a23 */ /* 0x100fe200000108ac */
[----:B------:R-:W-:Y:S01]  /*18c60*/  FSEL R127, R4, RZ, P0 ;  /* 0x000000ff047f7208 */ /* 0x000fe20000000000 */
[--C-:B------:R-:W-:Y:S01]  /*18c70*/  FFMA.FTZ R125, R125, c[0x0][0x23c], -R172.reuse ;  /* 0x00008f007d7d7a23 */ /* 0x100fe200000108ac */
[----:B------:R-:W2:Y:S01]  /*18c80*/  MUFU.EX2 R3, R3 ;  /* 0x0000000300037308 */ /* 0x000ea20000000800 */
[--C-:B------:R-:W-:Y:S01]  /*18c90*/  FFMA.FTZ R122, R121, c[0x0][0x23c], -R172.reuse ;  /* 0x00008f00797a7a23 */ /* 0x100fe200000108ac */
[----:B------:R-:W-:Y:S01]  /*18ca0*/  ISETP.GT.AND P0, PT, R156, 0x1, PT ;  /* 0x000000019c00780c */ /* 0x000fe20003f04270 */
[--C-:B------:R-:W-:Y:S02]  /*18cb0*/  FFMA.FTZ R128, R128, c[0x0][0x23c], -R127.reuse ;  /* 0x00008f0080807a23 */ /* 0x100fe4000001087f */
[--C-:B------:R-:W-:Y:S02]  /*18cc0*/  FFMA.FTZ R123, R206, c[0x0][0x23c], -R127.reuse ;  /* 0x00008f00ce7b7a23 */ /* 0x100fe4000001087f */
[--C-:B------:R-:W-:Y:S02]  /*18cd0*/  FFMA.FTZ R121, R208, c[0x0][0x23c], -R127.reuse ;  /* 0x00008f00d0797a23 */ /* 0x100fe4000001087f */
[--C-:B------:R-:W-:Y:S01]  /*18ce0*/  FFMA.FTZ R120, R120, c[0x0][0x23c], -R127.reuse ;  /* 0x00008f0078787a23 */ /* 0x100fe2000001087f */
[----:B------:R-:W-:Y:S01]  /*18cf0*/  MUFU.EX2 R170, R170 ;  /* 0x000000aa00aa7308 */ /* 0x000fe20000000800 */
[--C-:B------:R-:W-:Y:S02]  /*18d00*/  FFMA.FTZ R202, R202, c[0x0][0x23c], -R127.reuse ;  /* 0x00008f00caca7a23 */ /* 0x100fe4000001087f */
[C---:B-1----:R-:W-:Y:S02]  /*18d10*/  FMUL.FTZ R4, R54.reuse, R112 ;  /* 0x0000007036047220 */ /* 0x042fe40000410000 */
[C---:B------:R-:W-:Y:S02]  /*18d20*/  FMUL.FTZ R5, R54.reuse, R113 ;  /* 0x0000007136057220 */ /* 0x040fe40000410000 */
        /* <DEDUP_REMOVED lines=30> */
[----:B------:R-:W-:Y:S01]  /*18f10*/  LDSM.16.MT88.4 R76, [R116+0xc400] ;  /* 0x00c40000744c783b */ /* 0x000fe20000004200 */
[C---:B------:R-:W-:Y:S01]  /*18f20*/  FMUL.FTZ R48, R54.reuse, R68 ;  /* 0x0000004436307220 */ /* 0x040fe20000410000 */
[----:B--2---:R-:W-:Y:S01]  /*18f30*/  F2FP.PACK_AB R57, R123, R128 ;  /* 0x000000807b39723e */ /* 0x004fe200000000ff */
[----:B------:R-:W-:Y:S02]  /*18f40*/  FMUL.FTZ R49, R54, R69 ;  /* 0x0000004536317220 */ /* 0x000fe40000410000 */
[C---:B------:R-:W-:Y:S02]  /*18f50*/  FMUL.FTZ R50, R3.reuse, R70 ;  /* 0x0000004603327220 */ /* 0x040fe40000410000 */
[----:B------:R-:W-:Y:S02]  /*18f60*/  FMUL.FTZ R51, R3, R71 ;  /* 0x0000004703337220 */ /* 0x000fe40000410000 */
[----:B------:R-:W-:Y:S01]  /*18f70*/  MUFU.EX2 R121, R121 ;  /* 0x0000007900797308 */ /* 0x000fe20000000800 */
[----:B------:R-:W-:Y:S01]  /*18f80*/  LDSM.16.MT88.4 R68, [R116+0xb400] ;  /* 0x00b400007444783b */ /* 0x000fe20000004200 */
[--C-:B------:R-:W-:Y:S02]  /*18f90*/  FFMA.FTZ R87, R137, c[0x0][0x23c], -R172.reuse ;  /* 0x00008f0089577a23 */ /* 0x100fe400000108ac */
[--C-:B------:R-:W-:Y:S02]  /*18fa0*/  FFMA.FTZ R92, R136, c[0x0][0x23c], -R172.reuse ;  /* 0x00008f00885c7a23 */ /* 0x100fe400000108ac */
[--C-:B------:R-:W-:Y:S02]  /*18fb0*/  FFMA.FTZ R93, R197, c[0x0][0x23c], -R172.reuse ;  /* 0x00008f00c55d7a23 */ /* 0x100fe400000108ac */
[--C-:B------:R-:W-:Y:S02]  /*18fc0*/  FFMA.FTZ R86, R191, c[0x0][0x23c], -R172.reuse ;  /* 0x00008f00bf567a23 */ /* 0x100fe400000108ac */
[----:B------:R-:W2:Y:S01]  /*18fd0*/  MUFU.EX2 R120, R120 ;  /* 0x0000007800787308 */ /* 0x000ea20000000800 */
[--C-:B------:R-:W-:Y:S02]  /*18fe0*/  FFMA.FTZ R95, R131, c[0x0][0x23c], -R172.reuse ;  /* 0x00008f00835f7a23 */ /* 0x100fe400000108ac */
[----:B------:R-:W-:Y:S01]  /*18ff0*/  FFMA.FTZ R94, R135, c[0x0][0x23c], -R172 ;  /* 0x00008f00875e7a23 */ /* 0x000fe200000108ac */
[----:B-1----:R-:W-:Y:S01]  /*19000*/  F2FP.PACK_AB R58, R122, R125 ;  /* 0x0000007d7a3a723e */ /* 0x002fe200000000ff */
[----:B------:R-:W-:Y:S02]  /*19010*/  FFMA.FTZ R128, R3, R154, R128 ;  /* 0x0000009a03807223 */ /* 0x000fe40000010080 */
[--C-:B------:R-:W-:Y:S02]  /*19020*/  FFMA.FTZ R161, R180, c[0x0][0x23c], -R127.reuse ;  /* 0x00008f00b4a17a23 */ /* 0x100fe4000001087f */
[--C-:B------:R-:W-:Y:S01]  /*19030*/  FFMA.FTZ R167, R167, c[0x0][0x23c], -R172.reuse ;  /* 0x00008f00a7a77a23 */ /* 0x100fe200000108ac */
[----:B------:R-:W-:Y:S01]  /*19040*/  MUFU.EX2 R93, R93 ;  /* 0x0000005d005d7308 */ /* 0x000fe20000000800 */
[--C-:B------:R-:W-:Y:S02]  /*19050*/  FFMA.FTZ R166, R166, c[0x0][0x23c], -R127.reuse ;  /* 0x00008f00a6a67a23 */ /* 0x100fe4000001087f */
[----:B------:R-:W-:Y:S02]  /*19060*/  FFMA.FTZ R143, R143, c[0x0][0x23c], -R172 ;  /* 0x00008f008f8f7a23 */ /* 0x000fe400000108ac */
[--C-:B------:R-:W-:Y:S02]  /*19070*/  FFMA.FTZ R140, R140, c[0x0][0x23c], -R127.reuse ;  /* 0x00008f008c8c7a23 */ /* 0x100fe4000001087f */
[----:B------:R-:W-:Y:S02]  /*19080*/  FFMA.FTZ R170, R54, R155, R170 ;  /* 0x0000009b36aa7223 */ /* 0x000fe400000100aa */
        /* <DEDUP_REMOVED lines=73> */
[----:B------:R-:W4:Y:S01]  /*19520*/  MUFU.EX2 R82, R82 ;  /* 0x0000005200527308 */ /* 0x000f220000000800 */
[C---:B------:R-:W-:Y:S02]  /*19530*/  FMUL.FTZ R46, R3.reuse, R74 ;  /* 0x0000004a032e7220 */ /* 0x040fe40000410000 */
[----:B------:R-:W-:Y:S02]  /*19540*/  FMUL.FTZ R47, R3, R75 ;  /* 0x0000004b032f7220 */ /* 0x000fe40000410000 */
[----:B------:R-:W5:Y:S01]  /*19550*/  LDSM.16.MT88.4 R72, [R116+0x9400] ;  /* 0x009400007448783b */ /* 0x000f620000004200 */
[--C-:B------:R-:W-:Y:S02]  /*19560*/  FFMA.FTZ R176, R176, c[0x0][0x23c], -R127.reuse ;  /* 0x00008f00b0b07a23 */ /* 0x100fe4000001087f */
[--C-:B------:R-:W-:Y:S02]  /*19570*/  FFMA.FTZ R131, R133, c[0x0][0x23c], -R172.reuse ;  /* 0x00008f0085837a23 */ /* 0x100fe400000108ac */
[C---:B------:R-:W-:Y:S01]  /*19580*/  HMMA.16816.F32 R44, R56.reuse, R60, R44 ;  /* 0x0000003c382c723c */ /* 0x040fe2000000182c */
[----:B------:R-:W-:Y:S02]  /*19590*/  MUFU.EX2 R3, R92 ;  /* 0x0000005c00037308 */ /* 0x000fe40000000800 */
[--C-:B------:R-:W-:Y:S02]  /*195a0*/  FFMA.FTZ R133, R134, c[0x0][0x23c], -R127.reuse ;  /* 0x00008f0086857a23 */ /* 0x100fe4000001087f */
[--C-:B------:R-:W-:Y:S02]  /*195b0*/  FFMA.FTZ R135, R141, c[0x0][0x23c], -R172.reuse ;  /* 0x00008f008d877a23 */ /* 0x100fe400000108ac */
[--C-:B------:R-:W-:Y:S01]  /*195c0*/  FFMA.FTZ R132, R132, c[0x0][0x23c], -R127.reuse ;  /* 0x00008f0084847a23 */ /* 0x100fe2000001087f */
[----:B------:R-:W-:Y:S01]  /*195d0*/  HMMA.16816.F32 R48, R56, R62, R48 ;  /* 0x0000003e3830723c */ /* 0x000fe20000001830 */
[----:B------:R-:W5:Y:S02]  /*195e0*/  LDSM.16.MT88.4 R60, [R119+0xb400] ;  /* 0x00b40000773c783b */ /* 0x000f640000004200 */
[----:B------:R-:W5:Y:S01]  /*195f0*/  MUFU.EX2 R83, R83 ;  /* 0x0000005300537308 */ /* 0x000f620000000800 */
[--C-:B------:R-:W-:Y:S02]  /*19600*/  FFMA.FTZ R130, R130, c[0x0][0x23c], -R127.reuse ;  /* 0x00008f0082827a23 */ /* 0x100fe4000001087f */
[--C-:B------:R-:W-:Y:S01]  /*19610*/  FFMA.FTZ R137, R126, c[0x0][0x23c], -R127.reuse ;  /* 0x00008f007e897a23 */ /* 0x100fe2000001087f */
[----:B-1----:R-:W-:Y:S01]  /*19620*/  F2FP.PACK_AB R56, R93, R96 ;  /* 0x000000605d38723e */ /* 0x002fe200000000ff */
[----:B------:R-:W-:Y:S01]  /*19630*/  FFMA.FTZ R124, R124, c[0x0][0x23c], -R127 ;  /* 0x00008f007c7c7a23 */ /* 0x000fe2000001087f */
[----:B--2---:R-:W-:Y:S03]  /*19640*/  F2FP.PACK_AB R57, R84, R89 ;  /* 0x000000595439723e */ /* 0x004fe600000000ff */
[----:B---3--:R-:W-:Y:S01]  /*19650*/  F2FP.PACK_AB R58, R80, R85 ;  /* 0x00000055503a723e */ /* 0x008fe200000000ff */
[----:B------:R-:W-:Y:S01]  /*19660*/  MUFU.EX2 R182, R182 ;  /* 0x000000b600b67308 */ /* 0x000fe20000000800 */
[----:B----4-:R-:W-:Y:S01]  /*19670*/  F2FP.PACK_AB R59, R82, R81 ;  /* 0x00000051523b723e */ /* 0x010fe200000000ff */
[--C-:B------:R-:W-:Y:S02]  /*19680*/  FFMA.FTZ R142, R142, c[0x0][0x23c], -R172.reuse ;  /* 0x00008f008e8e7a23 */ /* 0x100fe400000108ac */
[----:B------:R-:W-:Y:S02]  /*19690*/  FFMA.FTZ R172, R138, c[0x0][0x23c], -R172 ;  /* 0x00008f008aac7a23 */ /* 0x000fe400000108ac */
[----:B------:R-:W-:Y:S02]  /*196a0*/  FADD.FTZ R170, R129, R170 ;  /* 0x000000aa81aa7221 */ /* 0x000fe40000010000 */
[C---:B------:R-:W-:Y:S02]  /*196b0*/  HMMA.16816.F32 R4, R56.reuse, R64, R4 ;  /* 0x000000403804723c */ /* 0x040fe40000001804 */
[----:B------:R-:W-:Y:S01]  /*196c0*/  MUFU.EX2 R165, R165 ;  /* 0x000000a500a57308 */ /* 0x000fe20000000800 */
[----:B------:R-:W-:Y:S04]  /*196d0*/  FADD.FTZ R128, R123, R128 ;  /* 0x000000807b807221 */ /* 0x000fe80000010000 */
[----:B------:R-:W-:Y:S01]  /*196e0*/  FADD.FTZ R121, R121, R128 ;  /* 0x0000008079797221 */ /* 0x000fe20000010000 */
[C---:B------:R-:W-:Y:S01]  /*196f0*/  HMMA.16816.F32 R8, R56.reuse, R66, R8 ;  /* 0x000000423808723c */ /* 0x040fe20000001808 */
[----:B------:R-:W1:Y:S03]  /*19700*/  LDSM.16.MT88.4 R64, [R119+0xd400] ;  /* 0x00d400007740783b */ /* 0x000e660000004200 */
[----:B------:R-:W-:Y:S01]  /*19710*/  MUFU.EX2 R168, R168 ;  /* 0x000000a800a87308 */ /* 0x000fe20000000800 */
[----:B------:R-:W-:Y:S03]  /*19720*/  FADD.FTZ R120, R120, R121 ;  /* 0x0000007978787221 */ /* 0x000fe60000010000 */
[C---:B-----5:R-:W-:Y:S04]  /*19730*/  HMMA.16816.F32 R12, R56.reuse, R72, R12 ;  /* 0x00000048380c723c */ /* 0x060fe8000000180c */
[----:B------:R-:W-:Y:S02]  /*19740*/  FADD.FTZ R89, R89, R120 ;  /* 0x0000007859597221 */ /* 0x000fe40000010000 */
[----:B------:R-:W-:Y:S02]  /*19750*/  MUFU.EX2 R163, R163 ;  /* 0x000000a300a37308 */ /* 0x000fe40000000800 */
[C---:B------:R-:W-:Y:S01]  /*19760*/  HMMA.16816.F32 R16, R56.reuse, R74, R16 ;  /* 0x0000004a3810723c */ /* 0x040fe20000001810 */
[----:B------:R-:W2:Y:S03]  /*19770*/  LDSM.16.MT88.4 R72, [R116+0xd400] ;  /* 0x00d400007448783b */ /* 0x000ea60000004200 */
[----:B------:R-:W-:Y:S04]  /*19780*/  FADD.FTZ R84, R84, R89 ;  /* 0x0000005954547221 */ /* 0x000fe80000010000 */
[C---:B------:R-:W-:Y:S01]  /*19790*/  HMMA.16816.F32 R20, R56.reuse, R60, R20 ;  /* 0x0000003c3814723c */ /* 0x040fe20000001814 */
[----:B------:R-:W-:Y:S07]  /*197a0*/  MUFU.EX2 R140, R140 ;  /* 0x0000008c008c7308 */ /* 0x000fee0000000800 */
[C---:B------:R-:W-:Y:S01]  /*197b0*/  HMMA.16816.F32 R24, R56.reuse, R62, R24 ;  /* 0x0000003e3818723c */ /* 0x040fe20000001818 */
[----:B------:R-:W3:Y:S02]  /*197c0*/  LDSM.16.MT88.4 R60, [R119+0x9800] ;  /* 0x00980000773c783b */ /* 0x000ee40000004200 */
[----:B------:R4:W-:Y:S05]  /*197d0*/  MUFU.EX2 R136, R95 ;  /* 0x0000005f00887308 */ /* 0x0009ea0000000800 */
[C---:B------:R-:W-:Y:S05]  /*197e0*/  HMMA.16816.F32 R28, R56.reuse, R68, R28 ;  /* 0x00000044381c723c */ /* 0x040fea000000181c */
[----:B------:R5:W-:Y:S03]  /*197f0*/  MUFU.EX2 R134, R94 ;  /* 0x0000005e00867308 */ /* 0x000be60000000800 */
[C---:B------:R-:W-:Y:S01]  /*19800*/  HMMA.16816.F32 R32, R56.reuse, R70, R32 ;  /* 0x000000463820723c */ /* 0x040fe20000001820 */
[----:B------:R-:W3:Y:S06]  /*19810*/  LDSM.16.MT88.4 R68, [R116+0x9800] ;  /* 0x009800007444783b */ /* 0x000eec0000004200 */
[----:B------:R-:W3:Y:S01]  /*19820*/  MUFU.EX2 R91, R91 ;  /* 0x0000005b005b7308 */ /* 0x000ee20000000800 */
[C---:B-1----:R-:W-:Y:S04]  /*19830*/  HMMA.16816.F32 R36, R56.reuse, R64, R36 ;  /* 0x000000403824723c */ /* 0x042fe80000001824 */
[--C-:B----4-:R-:W-:Y:S04]  /*19840*/  FFMA.FTZ R95, R55, c[0x0][0x23c], -R127.reuse ;  /* 0x00008f00375f7a23 */ /* 0x110fe8000001087f */
[C---:B------:R-:W-:Y:S01]  /*19850*/  HMMA.16816.F32 R40, R56.reuse, R66, R40 ;  /* 0x000000423828723c */ /* 0x040fe20000001828 */
[----:B------:R-:W-:Y:S01]  /*19860*/  MUFU.EX2 R90, R90 ;  /* 0x0000005a005a7308 */ /* 0x000fe20000000800 */
[----:B------:R-:W1:Y:S02]  /*19870*/  LDSM.16.MT88.4 R64, [R119+0xb800] ;  /* 0x00b800007740783b */ /* 0x000e640000004200 */
[--C-:B-----5:R-:W-:Y:S02]  /*19880*/  FFMA.FTZ R94, R53, c[0x0][0x23c], -R127.reuse ;  /* 0x00008f00355e7a23 */ /* 0x120fe4000001087f */
[----:B------:R-:W-:Y:S02]  /*19890*/  FFMA.FTZ R127, R52, c[0x0][0x23c], -R127 ;  /* 0x00008f00347f7a23 */ /* 0x000fe4000001087f */
[C---:B--2---:R-:W-:Y:S03]  /*198a0*/  HMMA.16816.F32 R44, R56.reuse, R72, R44 ;  /* 0x00000048382c723c */ /* 0x044fe6000000182c */
[----:B------:R-:W2:Y:S05]  /*198b0*/  MUFU.EX2 R97, R97 ;  /* 0x0000006100617308 */ /* 0x000eaa0000000800 */
[----:B------:R-:W-:Y:S01]  /*198c0*/  HMMA.16816.F32 R48, R56, R74, R48 ;  /* 0x0000004a3830723c */ /* 0x000fe20000001830 */
[----:B------:R-:W4:Y:S04]  /*198d0*/  LDSM.16.MT88.4 R72, [R116+0xb800] ;  /* 0x00b800007448783b */ /* 0x000f280000004200 */
[----:B------:R-:W5:Y:S02]  /*198e0*/  MUFU.EX2 R98, R98 ;  /* 0x0000006200627308 */ /* 0x000f640000000800 */
[----:B------:R-:W-:Y:S02]  /*198f0*/  F2FP.PACK_AB R56, R83, R86 ;  /* 0x000000565338723e */ /* 0x000fe400000000ff */
[----:B---3--:R-:W-:Y:S06]  /*19900*/  F2FP.PACK_AB R57, R91, R88 ;  /* 0x000000585b39723e */ /* 0x008fec00000000ff */
[----:B------:R-:W-:Y:S01]  /*19910*/  MUFU.EX2 R174, R174 ;  /* 0x000000ae00ae7308 */ /* 0x000fe20000000800 */
[----:B--2---:R-:W-:Y:S09]  /*19920*/  F2FP.PACK_AB R58, R97, R90 ;  /* 0x0000005a613a723e */ /* 0x004ff200000000ff */
[----:B------:R-:W2:Y:S01]  /*19930*/  MUFU.EX2 R139, R139 ;  /* 0x0000008b008b7308 */ /* 0x000ea20000000800 */
[----:B-----5:R-:W-:Y:S09]  /*19940*/  F2FP.PACK_AB R59, R99, R98 ;  /* 0x00000062633b723e */ /* 0x020ff200000000ff */
[----:B------:R-:W3:Y:S01]  /*19950*/  MUFU.EX2 R178, R178 ;  /* 0x000000b200b27308 */ /* 0x000ee20000000800 */
[C---:B------:R-:W-:Y:S08]  /*19960*/  HMMA.16816.F32 R4, R56.reuse, R60, R4 ;  /* 0x0000003c3804723c */ /* 0x040ff00000001804 */
[C---:B------:R-:W-:Y:S01]  /*19970*/  HMMA.16816.F32 R8, R56.reuse, R62, R8 ;  /* 0x0000003e3808723c */ /* 0x040fe20000001808 */
[----:B------:R-:W5:Y:S01]  /*19980*/  LDSM.16.MT88.4 R60, [R119+0xd800] ;  /* 0x00d80000773c783b */ /* 0x000f620000004200 */
[----:B------:R-:W-:Y:S06]  /*19990*/  MUFU.EX2 R180, R180 ;  /* 0x000000b400b47308 */ /* 0x000fec0000000800 */
[C---:B------:R-:W-:Y:S04]  /*199a0*/  HMMA.16816.F32 R12, R56.reuse, R68, R12 ;  /* 0x00000044380c723c */ /* 0x040fe8000000180c */
[----:B------:R-:W2:Y:S04]  /*199b0*/  MUFU.EX2 R169, R169 ;  /* 0x000000a900a97308 */ /* 0x000ea80000000800 */
[C---:B------:R-:W-:Y:S01]  /*199c0*/  HMMA.16816.F32 R16, R56.reuse, R70, R16 ;  /* 0x000000463810723c */ /* 0x040fe20000001810 */
[----:B------:R-:W2:Y:S05]  /*199d0*/  LDSM.16.MT88.4 R68, [R116+0xd800] ;  /* 0x00d800007444783b */ /* 0x000eaa0000004200 */
[----:B------:R-:W-:Y:S02]  /*199e0*/  MUFU.EX2 R173, R173 ;  /* 0x000000ad00ad7308 */ /* 0x000fe40000000800 */
[C---:B-1----:R-:W-:Y:S08]  /*199f0*/  HMMA.16816.F32 R20, R56.reuse, R64, R20 ;  /* 0x000000403814723c */ /* 0x042ff00000001814 */
[C---:B------:R-:W-:Y:S01]  /*19a00*/  HMMA.16816.F32 R24, R56.reuse, R66, R24 ;  /* 0x000000423818723c */ /* 0x040fe20000001818 */
[----:B------:R-:W1:Y:S01]  /*19a10*/  LDSM.16.MT88.4 R64, [R119+0x9c00] ;  /* 0x009c00007740783b */ /* 0x000e620000004200 */
[----:B------:R-:W1:Y:S06]  /*19a20*/  MUFU.EX2 R186, R186 ;  /* 0x000000ba00ba7308 */ /* 0x000e6c0000000800 */
[C---:B----4-:R-:W-:Y:S04]  /*19a30*/  HMMA.16816.F32 R28, R56.reuse, R72, R28 ;  /* 0x00000048381c723c */ /* 0x050fe8000000181c */
[----:B------:R-:W-:Y:S04]  /*19a40*/  MUFU.EX2 R190, R190 ;  /* 0x000000be00be7308 */ /* 0x000fe80000000800 */
[C---:B------:R-:W-:Y:S01]  /*19a50*/  HMMA.16816.F32 R32, R56.reuse, R74, R32 ;  /* 0x0000004a3820723c */ /* 0x040fe20000001820 */
[----:B------:R-:W4:Y:S05]  /*19a60*/  LDSM.16.MT88.4 R72, [R116+0x9c00] ;  /* 0x009c00007448783b */ /* 0x000f2a0000004200 */
[----:B------:R-:W-:Y:S02]  /*19a70*/  MUFU.EX2 R177, R177 ;  /* 0x000000b100b17308 */ /* 0x000fe40000000800 */
[C---:B-----5:R-:W-:Y:S08]  /*19a80*/  HMMA.16816.F32 R36, R56.reuse, R60, R36 ;  /* 0x0000003c3824723c */ /* 0x060ff00000001824 */
[C---:B------:R-:W-:Y:S01]  /*19a90*/  HMMA.16816.F32 R40, R56.reuse, R62, R40 ;  /* 0x0000003e3828723c */ /* 0x040fe20000001828 */
[----:B------:R-:W5:Y:S01]  /*19aa0*/  LDSM.16.MT88.4 R60, [R119+0xbc00] ;  /* 0x00bc0000773c783b */ /* 0x000f620000004200 */
[----:B------:R-:W-:Y:S06]  /*19ab0*/  MUFU.EX2 R179, R179 ;  /* 0x000000b300b37308 */ /* 0x000fec0000000800 */
[C---:B--2---:R-:W-:Y:S04]  /*19ac0*/  HMMA.16816.F32 R44, R56.reuse, R68, R44 ;  /* 0x00000044382c723c */ /* 0x044fe8000000182c */
[----:B------:R-:W-:Y:S04]  /*19ad0*/  MUFU.EX2 R184, R184 ;  /* 0x000000b800b87308 */ /* 0x000fe80000000800 */
[----:B------:R-:W-:Y:S01]  /*19ae0*/  HMMA.16816.F32 R48, R56, R70, R48 ;  /* 0x000000463830723c */ /* 0x000fe20000001830 */
[----:B------:R-:W2:Y:S05]  /*19af0*/  LDSM.16.MT88.4 R68, [R116+0xbc00] ;  /* 0x00bc00007444783b */ /* 0x000eaa0000004200 */
[----:B------:R-:W-:Y:S01]  /*19b00*/  MUFU.EX2 R175, R175 ;  /* 0x000000af00af7308 */ /* 0x000fe20000000800 */
[----:B------:R-:W-:Y:S02]  /*19b10*/  F2FP.PACK_AB R56, R139, R174 ;  /* 0x000000ae8b38723e */ /* 0x000fe400000000ff */
[----:B---3--:R-:W-:Y:S03]  /*19b20*/  F2FP.PACK_AB R57, R178, R161 ;  /* 0x000000a1b239723e */ /* 0x008fe600000000ff */
[----:B------:R-:W-:Y:S02]  /*19b30*/  F2FP.PACK_AB R58, R169, R180 ;  /* 0x000000b4a93a723e */ /* 0x000fe400000000ff */
[----:B-1----:R-:W-:Y:S02]  /*19b40*/  F2FP.PACK_AB R59, R186, R173 ;  /* 0x000000adba3b723e */ /* 0x002fe400000000ff */
[----:B------:R-:W-:Y:S05]  /*19b50*/  MUFU.EX2 R188, R188 ;  /* 0x000000bc00bc7308 */ /* 0x000fea0000000800 */
[C---:B------:R-:W-:Y:S05]  /*19b60*/  HMMA.16816.F32 R4, R56.reuse, R64, R4 ;  /* 0x000000403804723c */ /* 0x040fea0000001804 */
[----:B------:R-:W-:Y:S03]  /*19b70*/  MUFU.EX2 R171, R171 ;  /* 0x000000ab00ab7308 */ /* 0x000fe60000000800 */
[C---:B------:R-:W-:Y:S01]  /*19b80*/  HMMA.16816.F32 R8, R56.reuse, R66, R8 ;  /* 0x000000423808723c */ /* 0x040fe20000001808 */
[----:B------:R-:W1:Y:S06]  /*19b90*/  LDSM.16.MT88.4 R64, [R119+0xdc00] ;  /* 0x00dc00007740783b */ /* 0x000e6c0000004200 */
[----:B------:R-:W-:Y:S01]  /*19ba0*/  MUFU.EX2 R176, R176 ;  /* 0x000000b000b07308 */ /* 0x000fe20000000800 */
[C---:B----4-:R-:W-:Y:S08]  /*19bb0*/  HMMA.16816.F32 R12, R56.reuse, R72, R12 ;  /* 0x00000048380c723c */ /* 0x050ff0000000180c */
[C---:B------:R-:W-:Y:S01]  /*19bc0*/  HMMA.16816.F32 R16, R56.reuse, R74, R16 ;  /* 0x0000004a3810723c */ /* 0x040fe20000001810 */
[----:B------:R-:W3:Y:S01]  /*19bd0*/  LDSM.16.MT88.4 R72, [R116+0xdc00] ;  /* 0x00dc00007448783b */ /* 0x000ee20000004200 */
[----:B------:R-:W4:Y:S06]  /*19be0*/  MUFU.EX2 R131, R131 ;  /* 0x0000008300837308 */ /* 0x000f2c0000000800 */
[C---:B-----5:R-:W-:Y:S04]  /*19bf0*/  HMMA.16816.F32 R20, R56.reuse, R60, R20 ;  /* 0x0000003c3814723c */ /* 0x060fe80000001814 */
[----:B------:R-:W-:Y:S04]  /*19c00*/  MUFU.EX2 R133, R133 ;  /* 0x0000008500857308 */ /* 0x000fe80000000800 */
[C---:B------:R-:W-:Y:S01]  /*19c10*/  HMMA.16816.F32 R24, R56.reuse, R62, R24 ;  /* 0x0000003e3818723c */ /* 0x040fe20000001818 */
[----:B------:R-:W5:Y:S05]  /*19c20*/  LDSM.16.MT88.4 R60, [R119+0xa000] ;  /* 0x00a00000773c783b */ /* 0x000f6a0000004200 */
[----:B------:R-:W3:Y:S02]  /*19c30*/  MUFU.EX2 R132, R132 ;  /* 0x0000008400847308 */ /* 0x000ee40000000800 */
[C---:B--2---:R-:W-:Y:S04]  /*19c40*/  HMMA.16816.F32 R28, R56.reuse, R68, R28 ;  /* 0x00000044381c723c */ /* 0x044fe8000000181c */
[----:B----4-:R-:W-:Y:S04]  /*19c50*/  F2FP.PACK_AB R52, R131, R136 ;  /* 0x000000888334723e */ /* 0x010fe800000000ff */
[C---:B------:R-:W-:Y:S01]  /*19c60*/  HMMA.16816.F32 R32, R56.reuse, R70, R32 ;  /* 0x000000463820723c */ /* 0x040fe20000001820 */
[----:B------:R-:W2:Y:S01]  /*19c70*/  LDSM.16.MT88.4 R68, [R116+0xa000] ;  /* 0x00a000007444783b */ /* 0x000ea20000004200 */
[----:B------:R-:W4:Y:S06]  /*19c80*/  MUFU.EX2 R135, R135 ;  /* 0x0000008700877308 */ /* 0x000f2c0000000800 */
[C---:B-1----:R-:W-:Y:S04]  /*19c90*/  HMMA.16816.F32 R36, R56.reuse, R64, R36 ;  /* 0x000000403824723c */ /* 0x042fe80000001824 */
[----:B------:R-:W-:Y:S01]  /*19ca0*/  MUFU.EX2 R130, R130 ;  /* 0x0000008200827308 */ /* 0x000fe20000000800 */
[----:B---3--:R-:W-:Y:S03]  /*19cb0*/  F2FP.PACK_AB R53, R132, R133 ;  /* 0x000000858435723e */ /* 0x008fe600000000ff */
[C---:B------:R-:W-:Y:S01]  /*19cc0*/  HMMA.16816.F32 R40, R56.reuse, R66, R40 ;  /* 0x000000423828723c */ /* 0x040fe20000001828 */
[----:B------:R-:W1:Y:S05]  /*19cd0*/  LDSM.16.MT88.4 R64, [R119+0xc000] ;  /* 0x00c000007740783b */ /* 0x000e6a0000004200 */
[----:B------:R-:W3:Y:S02]  /*19ce0*/  MUFU.EX2 R137, R137 ;  /* 0x0000008900897308 */ /* 0x000ee40000000800 */
[C---:B------:R-:W-:Y:S04]  /*19cf0*/  HMMA.16816.F32 R44, R56.reuse, R72, R44 ;  /* 0x00000048382c723c */ /* 0x040fe8000000182c */
[----:B----4-:R-:W-:Y:S04]  /*19d00*/  F2FP.PACK_AB R54, R135, R134 ;  /* 0x000000868736723e */ /* 0x010fe800000000ff */
[----:B------:R-:W-:Y:S01]  /*19d10*/  HMMA.16816.F32 R48, R56, R74, R48 ;  /* 0x0000004a3830723c */ /* 0x000fe20000001830 */
[----:B------:R-:W4:Y:S01]  /*19d20*/  LDSM.16.MT88.4 R72, [R116+0xc000] ;  /* 0x00c000007448783b */ /* 0x000f220000004200 */
[----:B------:R-:W1:Y:S05]  /*19d30*/  MUFU.EX2 R126, R142 ;  /* 0x0000008e007e7308 */ /* 0x000e6a0000000800 */
[----:B------:R-:W-:Y:S02]  /*19d40*/  F2FP.PACK_AB R56, R177, R190 ;  /* 0x000000beb138723e */ /* 0x000fe400000000ff */
[----:B------:R-:W-:Y:S03]  /*19d50*/  F2FP.PACK_AB R57, R184, R179 ;  /* 0x000000b3b839723e */ /* 0x000fe600000000ff */
[----:B------:R-:W-:Y:S01]  /*19d60*/  F2FP.PACK_AB R58, R188, R175 ;  /* 0x000000afbc3a723e */ /* 0x000fe200000000ff */
[----:B------:R-:W-:Y:S01]  /*19d70*/  MUFU.EX2 R155, R172 ;  /* 0x000000ac009b7308 */ /* 0x000fe20000000800 */
[----:B------:R-:W-:Y:S02]  /*19d80*/  F2FP.PACK_AB R59, R176, R171 ;  /* 0x000000abb03b723e */ /* 0x000fe400000000ff */
[----:B---3--:R-:W-:Y:S05]  /*19d90*/  F2FP.PACK_AB R55, R137, R130 ;  /* 0x000000828937723e */ /* 0x008fea00000000ff */
[C---:B-----5:R-:W-:Y:S02]  /*19da0*/  HMMA.16816.F32 R4, R56.reuse, R60, R4 ;  /* 0x0000003c3804723c */ /* 0x060fe40000001804 */
[----:B------:R-:W-:Y:S06]  /*19db0*/  MUFU.EX2 R154, R127 ;  /* 0x0000007f009a7308 */ /* 0x000fec0000000800 */
[C---:B------:R-:W-:Y:S01]  /*19dc0*/  HMMA.16816.F32 R8, R56.reuse, R62, R8 ;  /* 0x0000003e3808723c */ /* 0x040fe20000001808 */
[----:B------:R-:W3:Y:S07]  /*19dd0*/  LDSM.16.MT88.4 R60, [R119+0xe000] ;  /* 0x00e00000773c783b */ /* 0x000eee0000004200 */
[C---:B--2---:R-:W-:Y:S08]  /*19de0*/  HMMA.16816.F32 R12, R56.reuse, R68, R12 ;  /* 0x00000044380c723c */ /* 0x044ff0000000180c */
[C---:B------:R-:W-:Y:S01]  /*19df0*/  HMMA.16816.F32 R16, R56.reuse, R70, R16 ;  /* 0x000000463810723c */ /* 0x040fe20000001810 */
[----:B------:R-:W2:Y:S07]  /*19e00*/  LDSM.16.MT88.4 R68, [R116+0xe000] ;  /* 0x00e000007444783b */ /* 0x000eae0000004200 */
[C---:B-1----:R-:W-:Y:S08]  /*19e10*/  HMMA.16816.F32 R20, R56.reuse, R64, R20 ;  /* 0x000000403814723c */ /* 0x042ff00000001814 */
[C---:B------:R-:W-:Y:S01]  /*19e20*/  HMMA.16816.F32 R24, R56.reuse, R66, R24 ;  /* 0x000000423818723c */ /* 0x040fe20000001818 */
[----:B------:R-:W1:Y:S07]  /*19e30*/  LDSM.16.MT88.4 R64, [R119+0xa400] ;  /* 0x00a400007740783b */ /* 0x000e6e0000004200 */
[C---:B----4-:R-:W-:Y:S08]  /*19e40*/  HMMA.16816.F32 R28, R56.reuse, R72, R28 ;  /* 0x00000048381c723c */ /* 0x050ff0000000181c */
        /* <DEDUP_REMOVED lines=27> */
[C---:B-1----:R-:W-:Y:S08]  /*1a000*/  HMMA.16816.F32 R44, R56.reuse, R64, R44 ;  /* 0x00000040382c723c */ /* 0x042ff0000000182c */
[----:B------:R-:W-:Y:S01]  /*1a010*/  HMMA.16816.F32 R48, R56, R66, R48 ;  /* 0x000000423830723c */ /* 0x000fe20000001830 */
[----:B------:R-:W1:Y:S07]  /*1a020*/  LDSM.16.MT88.4 R56, [R119+0xe800] ;  /* 0x00e800007738783b */ /* 0x000e6e0000004200 */
[C---:B---3--:R-:W-:Y:S01]  /*1a030*/  HMMA.16816.F32 R4, R52.reuse, R60, R4 ;  /* 0x0000003c3404723c */ /* 0x048fe20000001804 */
[----:B------:R-:W3:Y:S01]  /*1a040*/  LDSM.16.MT88.4 R64, [R116+0xe800] ;  /* 0x00e800007440783b */ /* 0x000ee20000004200 */
[----:B------:R-:W-:Y:S06]  /*1a050*/  MUFU.EX2 R60, R95 ;  /* 0x0000005f003c7308 */ /* 0x000fec0000000800 */
[C---:B------:R-:W-:Y:S04]  /*1a060*/  HMMA.16816.F32 R8, R52.reuse, R62, R8 ;  /* 0x0000003e3408723c */ /* 0x040fe80000001808 */
[----:B------:R-:W4:Y:S04]  /*1a070*/  MUFU.EX2 R62, R87 ;  /* 0x00000057003e7308 */ /* 0x000f280000000800 */
[C---:B--2---:R-:W-:Y:S06]  /*1a080*/  HMMA.16816.F32 R12, R52.reuse, R68, R12 ;  /* 0x00000044340c723c */ /* 0x044fec000000180c */
[----:B------:R-:W2:Y:S01]  /*1a090*/  MUFU.EX2 R63, R94 ;  /* 0x0000005e003f7308 */ /* 0x000ea20000000800 */
[----:B------:R-:W-:Y:S01]  /*1a0a0*/  F2FP.PACK_AB R68, R3, R126 ;  /* 0x0000007e0344723e */ /* 0x000fe200000000ff */
[C---:B------:R-:W-:Y:S08]  /*1a0b0*/  HMMA.16816.F32 R16, R52.reuse, R70, R16 ;  /* 0x000000463410723c */ /* 0x040ff00000001810 */
[----:B------:R-:W5:Y:S01]  /*1a0c0*/  MUFU.EX2 R61, R124 ;  /* 0x0000007c003d7308 */ /* 0x000f620000000800 */
[C---:B------:R-:W-:Y:S03]  /*1a0d0*/  HMMA.16816.F32 R20, R52.reuse, R72, R20 ;  /* 0x000000483414723c */ /* 0x040fe60000001814 */
[----:B----4-:R-:W-:Y:S05]  /*1a0e0*/  F2FP.PACK_AB R70, R155, R62 ;  /* 0x0000003e9b46723e */ /* 0x010fea00000000ff */
[C---:B------:R-:W-:Y:S04]  /*1a0f0*/  HMMA.16816.F32 R24, R52.reuse, R74, R24 ;  /* 0x0000004a3418723c */ /* 0x040fe80000001818 */
[----:B--2---:R-:W-:Y:S04]  /*1a100*/  F2FP.PACK_AB R71, R154, R63 ;  /* 0x0000003f9a47723e */ /* 0x004fe800000000ff */
[C---:B------:R-:W-:Y:S04]  /*1a110*/  HMMA.16816.F32 R28, R52.reuse, R76, R28 ;  /* 0x0000004c341c723c */ /* 0x040fe8000000181c */
[----:B-----5:R-:W-:Y:S04]  /*1a120*/  F2FP.PACK_AB R69, R61, R60 ;  /* 0x0000003c3d45723e */ /* 0x020fe800000000ff */
[C---:B------:R-:W-:Y:S01]  /*1a130*/  HMMA.16816.F32 R32, R52.reuse, R78, R32 ;  /* 0x0000004e3420723c */ /* 0x040fe20000001820 */
[----:B------:R-:W-:Y:S07]  /*1a140*/  LDSM.16.MT88.4 R76, [R119+0xec00] ;  /* 0x00ec0000774c783b */ /* 0x000fee0000004200 */
[C---:B-1----:R-:W-:Y:S07]  /*1a150*/  HMMA.16816.F32 R36, R52.reuse, R56, R36 ;  /* 0x000000383424723c */ /* 0x042fee0000001824 */
[----:B------:R-:W-:Y:S01]  /*1a160*/  FADD.FTZ R57, R125, R170 ;  /* 0x000000aa7d397221 */ /* 0x000fe20000010000 */
[C---:B------:R-:W-:Y:S04]  /*1a170*/  HMMA.16816.F32 R40, R52.reuse, R58, R40 ;  /* 0x0000003a3428723c */ /* 0x040fe80000001828 */
[----:B------:R-:W-:Y:S04]  /*1a180*/  FADD.FTZ R57, R122, R57 ;  /* 0x000000397a397221 */ /* 0x000fe80000010000 */
[C---:B---3--:R-:W-:Y:S04]  /*1a190*/  HMMA.16816.F32 R44, R52.reuse, R64, R44 ;  /* 0x00000040342c723c */ /* 0x048fe8000000182c */
[----:B------:R-:W-:Y:S04]  /*1a1a0*/  FADD.FTZ R56, R96, R57 ;  /* 0x0000003960387221 */ /* 0x000fe80000010000 */
[----:B------:R-:W-:Y:S01]  /*1a1b0*/  FADD.FTZ R56, R93, R56 ;  /* 0x000000385d387221 */ /* 0x000fe20000010000 */
[----:B------:R-:W-:Y:S01]  /*1a1c0*/  HMMA.16816.F32 R48, R52, R66, R48 ;  /* 0x000000423430723c */ /* 0x000fe20000001830 */
[----:B------:R-:W1:Y:S02]  /*1a1d0*/  LDSM.16.MT88.4 R92, [R119+0xcc00] ;  /* 0x00cc0000775c783b */ /* 0x000e640000004200 */
[----:B------:R-:W-:Y:S04]  /*1a1e0*/  FADD.FTZ R85, R85, R56 ;  /* 0x0000003855557221 */ /* 0x000fe80000010000 */
[----:B------:R-:W-:Y:S01]  /*1a1f0*/  FADD.FTZ R85, R80, R85 ;  /* 0x0000005550557221 */ /* 0x000fe20000010000 */
[C---:B------:R-:W-:Y:S07]  /*1a200*/  HMMA.16816.F32 R112, R68.reuse, R108, R4 ;  /* 0x0000006c4470723c */ /* 0x040fee0000001804 */
[----:B------:R-:W-:Y:S01]  /*1a210*/  FADD.FTZ R5, R81, R84 ;  /* 0x0000005451057221 */ /* 0x000fe20000010000 */
[C---:B------:R-:W-:Y:S04]  /*1a220*/  HMMA.16816.F32 R108, R68.reuse, R110, R8 ;  /* 0x0000006e446c723c */ /* 0x040fe80000001808 */
[----:B------:R-:W-:Y:S02]  /*1a230*/  FADD.FTZ R4, R86, R85 ;  /* 0x0000005556047221 */ /* 0x000fe40000010000 */
[----:B------:R-:W-:Y:S01]  /*1a240*/  FADD.FTZ R5, R82, R5 ;  /* 0x0000000552057221 */ /* 0x000fe20000010000 */
[----:B------:R-:W2:Y:S01]  /*1a250*/  LDSM.16.MT88.4 R84, [R116+0xcc00] ;  /* 0x00cc00007454783b */ /* 0x000ea20000004200 */
        /* <DEDUP_REMOVED lines=8> */
[----:B------:R-:W-:Y:S04]  /*1a2e0*/  FADD.FTZ R4, R99, R4 ;  /* 0x0000000463047221 */ /* 0x000fe80000010000 */
[----:B------:R-:W-:Y:S02]  /*1a2f0*/  FADD.FTZ R161, R161, R4 ;  /* 0x00000004a1a17221 */ /* 0x000fe40000010000 */
[----:B------:R-:W-:Y:S01]  /*1a300*/  FADD.FTZ R174, R174, R97 ;  /* 0x00000061aeae7221 */ /* 0x000fe20000010000 */
[----:B------:R-:W3:Y:S01]  /*1a310*/  LDSM.16.MT88.4 R4, [R116+0xec00] ;  /* 0x00ec00007404783b */ /* 0x000ee20000004200 */
        /* <DEDUP_REMOVED lines=47> */
[----:B------:R-:W-:Y:S01]  /*1a610*/  FADD.FTZ R154, R154, R63 ;  /* 0x0000003f9a9a7221 */ /* 0x000fe20000010000 */
[----:B------:R-:W-:Y:S01]  /*1a620*/  MOV R3, R0 ;  /* 0x0000000000037202 */ /* 0x000fe20000000f00 */
[----:B------:R-:W-:-:S05]  /*1a630*/  @P0 BRA `(.L_x_2142) ;  /* 0xffffc36000000947 */ /* 0x000fca000383ffff */
.L_x_2138:
        /* <DEDUP_REMOVED lines=158> */
[----:B-12---:R-:W-:-:S05]  /*1b020*/  IMAD R7, R0, c[0x0][0x214], RZ ;  /* 0x0000850000077a24 */ /* 0x006fca00078e02ff */
[----:B------:R-:W-:-:S05]  /*1b030*/  SEL R2, R7, R148, !P0 ;  /* 0x0000009407027207 */ /* 0x000fca0004000000 */
[----:B---3--:R-:W-:Y:S01]  /*1b040*/  IMAD R2, R5, c[0x0][0x234], R2 ;  /* 0x00008d0005027a24 */ /* 0x008fe200078e0202 */
[----:B------:R-:W-:Y:S05]  /*1b050*/  BRA `(.L_x_2144) ;  /* 0x0000004000007947 */ /* 0x000fea0003800000 */
.L_x_2143:
[----:B------:R-:W2:Y:S04]  /*1b060*/  S2R R5, SR_CTAID.Z ;  /* 0x0000000000057919 */ /* 0x000ea80000002700 */
[----:B------:R-:W2:Y:S02]  /*1b070*/  S2R R0, SR_CTAID.Y ;  /* 0x0000000000007919 */ /* 0x000ea40000002600 */
[----:B--2---:R-:W-:-:S04]  /*1b080*/  IMAD R2, R0, c[0x0][0x1c0], R5 ;  /* 0x0000700000027a24 */ /* 0x004fc800078e0205 */
[----:B------:R-:W-:Y:S02]  /*1b090*/  IMAD R2, R2, c[0x0][0x214], RZ ;  /* 0x0000850002027a24 */ /* 0x000fe400078e02ff */
.L_x_2144:
[----:B------:R-:W-:Y:S01]  /*1b0a0*/  BAR.SYNC.DEFER_BLOCKING 0x0 ;  /* 0x0000000000007b1d */ /* 0x000fe20000010000 */
[----:B------:R-:W-:Y:S01]  /*1b0b0*/  LOP3.LUT R9, R9, 0xffffffe0, RZ, 0xc0, !PT ;  /* 0xffffffe009097812 */ /* 0x000fe200078ec0ff */
[----:B------:R-:W-:Y:S01]  /*1b0c0*/  IMAD.WIDE.U32 R14, R148, c[0x0][0x1e8], RZ ;  /* 0x00007a00940e7a25 */ /* 0x000fe200078e00ff */
        /* <DEDUP_REMOVED lines=36> */
.L_x_2146:
[----:B------:R-:W-:Y:S05]  /*1b310*/  BSYNC B0 ;  /* 0x0000000000007941 */ /* 0x000fea0003800000 */
.L_x_2145:
        /* <DEDUP_REMOVED lines=8> */
[----:B------:R-:W-:Y:S01]  /*1b3a0*/  IMAD.WIDE.U32 R8, R2, c[0x0][0x1e8], R8 ;  /* 0x00007a0002087a25 */ /* 0x000fe200078e0008 */
[----:B------:R-:W-:-:S04]  /*1b3b0*/  SHF.R.S32.HI R7, RZ, 0x1f, R2 ;  /* 0x0000001fff077819 */ /* 0x000fc80000011402 */
[----:B------:R-:W-:Y:S01]  /*1b3c0*/  IADD3 R6, P0, R0, R8, RZ ;  /* 0x0000000800067210 */ /* 0x000fe20007f1e0ff */
[----:B------:R-:W-:Y:S01]  /*1b3d0*/  IMAD R7, R7, c[0x0][0x1e8], RZ ;  /* 0x00007a0007077a24 */ /* 0x000fe200078e02ff */
[----:B------:R-:W-:-:S03]  /*1b3e0*/  SHF.R.S32.HI R0, RZ, 0x1f, R3 ;  /* 0x0000001fff007819 */ /* 0x000fc60000011403 */
[C---:B------:R-:W-:Y:S01]  /*1b3f0*/  IMAD R7, R2.reuse, c[0x0][0x1ec], R7 ;  /* 0x00007b0002077a24 */ /* 0x040fe200078e0207 */
[----:B------:R-:W-:-:S04]  /*1b400*/  IADD3 R2, -R2, R147, RZ ;  /* 0x0000009302027210 */ /* 0x000fc80007ffe1ff */
        /* <DEDUP_REMOVED lines=15> */
.L_x_2148:
[----:B------:R-:W-:Y:S05]  /*1b500*/  BSYNC B0 ;  /* 0x0000000000007941 */ /* 0x000fea0003800000 */
.L_x_2147:
[----:B------:R-:W-:-:S04]  /*1b510*/  IADD3 R5, R3, 0x20, RZ ;  /* 0x0000002003057810 */ /* 0x000fc80007ffe0ff */
        /* <DEDUP_REMOVED lines=16> */
.L_x_2149:
        /* <DEDUP_REMOVED lines=14> */
.L_x_6123:


//--------------------- .text._ZN5flash24flash_fwd_splitkv_kernelI23Flash_fwd_kernel_traitsILi96ELi64ELi128ELi4ELb0ELb0EN7cutlass6half_tE19Flash_kernel_traitsILi96ELi64ELi128ELi4ES3_EELb1ELb0ELb1ELb0ELb0ELb0ELb0ELb1EEEvNS_16Flash_fwd_paramsE --------------------------
	.section	.text._ZN5flash24flash_fwd_splitkv_kernelI23Flash_fwd_kernel_traitsILi96ELi64ELi128ELi4ELb0ELb0EN7cutlass6half_tE19Flash_kernel_traitsILi96ELi64ELi128ELi4ES3_EELb1ELb0ELb1ELb0ELb0ELb0ELb0ELb1EEEvNS_16Flash_fwd_paramsE,"ax",@progbits
	.sectioninfo	@"SHI_REGISTERS=211"
	.align	128
        .global         _ZN5flash24flash_fwd_splitkv_kernelI23Flash_fwd_kernel_traitsILi96ELi64ELi128ELi4ELb0ELb0EN7cutlass6half_tE19Flash_kernel_traitsILi96ELi64ELi128ELi4ES3_EELb1ELb0ELb1ELb0ELb0ELb0ELb0ELb1EEEvNS_16Flash_fwd_paramsE
        .type           _ZN5flash24flash_fwd_splitkv_kernelI23Flash_fwd_kernel_traitsILi96ELi64ELi128ELi4ELb0ELb0EN7cutlass6half_tE19Flash_kernel_traitsILi96ELi64ELi128ELi4ES3_EELb1ELb0ELb1ELb0ELb0ELb0ELb0ELb1EEEvNS_16Flash_fwd_paramsE,@function
        .size           _ZN5flash24flash_fwd_splitkv_kernelI23Flash_fwd_kernel_traitsILi96ELi64ELi128ELi4ELb0ELb0EN7cutlass6half_tE19Flash_kernel_traitsILi96ELi64ELi128ELi4ES3_EELb1ELb0ELb1ELb0ELb0ELb0ELb0ELb1EEEvNS_16Flash_fwd_paramsE,(.L_x_6124 - _ZN5flash24flash_fwd_splitkv_kernelI23Flash_fwd_kernel_traitsILi96ELi64ELi128ELi4ELb0ELb0EN7cutlass6half_tE19Flash_kernel_traitsILi96ELi64ELi128ELi4ES3_EELb1ELb0ELb1ELb0ELb0ELb0ELb0ELb1EEEvNS_16Flash_fwd_paramsE)
        .other          _ZN5flash24flash_fwd_splitkv_kernelI23Flash_fwd_kernel_traitsILi96ELi64ELi128ELi4ELb0ELb0EN7cutlass6half_tE19Flash_kernel_traitsILi96ELi64ELi128ELi4ES3_EELb1ELb0ELb1ELb0ELb0ELb0ELb0ELb1EEEvNS_16Flash_fwd_paramsE,@"STO_CUDA_ENTRY STV_DEFAULT"
_ZN5flash24flash_fwd_splitkv_kernelI23Flash_fwd_kernel_traitsILi96ELi64ELi128ELi4ELb0ELb0EN7cutlass6half_tE19Flash_kernel_traitsILi96ELi64ELi128ELi4ES3_EELb1ELb0ELb1ELb0ELb0ELb0ELb0ELb1EEEvNS_16Flash_fwd_paramsE:
.text._ZN5flash24flash_fwd_splitkv_kernelI23Flash_fwd_kernel_traitsILi96ELi64ELi128ELi4ELb0ELb0EN7cutlass6half_tE19Flash_kernel_traitsILi96ELi64ELi128ELi4ES3_EELb1ELb0ELb1ELb0ELb0ELb0ELb0ELb1EEEvNS_16Flash_fwd_paramsE:
        /* <DEDUP_REMOVED lines=35> */
.L_x_2150:
[----:B-1-34-:R-:W-:Y:S02]  /*0230*/  MOV R2, c[0x0][0x218] ;  /* 0x0000860000027a02 */ /* 0x01afe40000000f00 */
.L_x_2151:
        /* <DEDUP_REMOVED lines=41> */
[----:B------:R-:W-:Y:S02]  /*04d0*/  @!P0 IMAD R62, R62, c[0x0][0x1e0], RZ ;  /* 0x000078003e3e8a24 */ /* 0x000fe400078e02ff */
        /* <DEDUP_REMOVED lines=11> */
[----:B------:R-:W-:Y:S02]  /*0590*/  SHF.R.S32.HI R3, RZ, 0x1f, R172 ;  /* 0x0000001fff037819 */ /* 0x000fe400000114ac */
[C---:B------:R-:W-:Y:S02]  /*05a0*/  IADD3 R8, R4.reuse, 0x20, RZ ;  /* 0x0000002004087810 */ /* 0x040fe40007ffe0ff */
[----:B------:R-:W-:Y:S01]  /*05b0*/  IADD3.X R7, R155, R9, R2, P0, !PT ;  /* 0x000000099b077210 */ /* 0x000fe200007fe402 */
[----:B------:R-:W-:Y:S01]  /*05c0*/  IMAD R3, R3, c[0x0][0x1f0], RZ ;  /* 0x00007c0003037a24 */ /* 0x000fe200078e02ff */
[----:B------:R-:W-:Y:S01]  /*05d0*/  SHF.R.S32.HI R9, RZ, 0x2, R0 ;  /* 0x00000002ff097819 */ /* 0x000fe20000011400 */
[----:B------:R-:W-:Y:S01]  /*05e0*/  IMAD R0, R11, c[0x0][0x1c0], R172 ;  /* 0x000070000b007a24 */ /* 0x000fe200078e02ac */
[----:B------:R-:W-:Y:S01]  /*05f0*/  IADD3 R2, R4, 0x40, RZ ;  /* 0x0000004004027810 */ /* 0x000fe20007ffe0ff */
[C---:B------:R-:W-:Y:S01]  /*0600*/  IMAD R3, R172.reuse, c[0x0][0x1f4], R3 ;  /* 0x00007d00ac037a24 */ /* 0x040fe200078e0203 */
[----:B------:R-:W-:Y:S01]  /*0610*/  ISETP.GE.AND P0, PT, R9, R154, PT ;  /* 0x0000009a0900720c */ /* 0x000fe20003f06270 */
[----:B------:R-:W-:Y:S01]  /*0620*/  IMAD.WIDE.U32 R6, R172, c[0x0][0x1f0], R6 ;  /* 0x00007c00ac067a25 */ /* 0x000fe200078e0006 */
[----:B------:R-:W-:-:S03]  /*0630*/  SHF.R.S32.HI R11, RZ, 0x1f, R9 ;  /* 0x0000001fff0b7819 */ /* 0x000fc60000011409 */
[----:B------:R-:W-:Y:S01]  /*0640*/  IMAD R0, R0, c[0x0][0x214], R163 ;  /* 0x0000850000007a24 */ /* 0x000fe200078e02a3 */
[----:B------:R-:W-:-:S07]  /*0650*/  IADD3 R15, R7, R3, RZ ;  /* 0x00000003070f7210 */ /* 0x000fce0007ffe0ff */
        /* <DEDUP_REMOVED lines=14> */
.L_x_2154:
[----:B------:R-:W-:Y:S05]  /*0740*/  BSYNC B0 ;  /* 0x0000000000007941 */ /* 0x000fea0003800000 */
.L_x_2153:
        /* <DEDUP_REMOVED lines=19> */
.L_x_2156:
[----:B------:R-:W-:Y:S05]  /*0880*/  BSYNC B0 ;  /* 0x0000000000007941 */ /* 0x000fea0003800000 */
.L_x_2155:
        /* <DEDUP_REMOVED lines=13> */
.L_x_2152:
        /* <DEDUP_REMOVED lines=46> */
[----:B------:R-:W-:Y:S02]  /*0c40*/  IABS R3, R172 ;  /* 0x000000ac00037213 */ /* 0x000fe40000000000 */
[----:B------:R-:W1:Y:S08]  /*0c50*/  I2F.RP R10, R5 ;  /* 0x00000005000a7306 */ /* 0x000e700000209400 */
[----:B-1----:R-:W1:Y:S02]  /*0c60*/  MUFU.RCP R8, R10 ;  /* 0x0000000a00087308 */ /* 0x002e640000001000 */
[----:B-1----:R-:W-:-:S06]  /*0c70*/  IADD3 R8, R8, 0xffffffe, RZ ;  /* 0x0ffffffe08087810 */ /* 0x002fcc0007ffe0ff */
[----:B------:R-:W1:Y:S02]  /*0c80*/  F2I.FTZ.U32.TRUNC.NTZ R9, R8 ;  /* 0x0000000800097305 */ /* 0x000e64000021f000 */
[----:B-1----:R-:W-:Y:S01]  /*0c90*/  IMAD.MOV R2, RZ, RZ, -R9 ;  /* 0x000000ffff027224 */ /* 0x002fe200078e0a09 */
[----:B------:R-:W-:-:S03]  /*0ca0*/  MOV R8, RZ ;  /* 0x000000ff00087202 */ /* 0x000fc60000000f00 */
[----:B------:R-:W-:-:S04]  /*0cb0*/  IMAD R4, R2, R5, RZ ;  /* 0x0000000502047224 */ /* 0x000fc800078e02ff */
[----:B------:R-:W-:-:S06]  /*0cc0*/  IMAD.HI.U32 R4, R9, R4, R8 ;  /* 0x0000000409047227 */ /* 0x000fcc00078e0008 */
[----:B------:R-:W-:-:S04]  /*0cd0*/  IMAD.HI.U32 R4, R4, R3, RZ ;  /* 0x0000000304047227 */ /* 0x000fc800078e00ff */
[----:B------:R-:W-:-:S04]  /*0ce0*/  IMAD.MOV R2, RZ, RZ, -R4 ;  /* 0x000000ffff027224 */ /* 0x000fc800078e0a04 */
[----:B------:R-:W-:Y:S02]  /*0cf0*/  IMAD R2, R5, R2, R3 ;  /* 0x0000000205027224 */ /* 0x000fe400078e0203 */
[----:B------:R-:W-:-:S03]  /*0d00*/  IMAD.MOV R3, RZ, RZ, -R7 ;  /* 0x000000ffff037224 */ /* 0x000fc600078e0a07 */
[----:B------:R-:W-:Y:S01]  /*0d10*/  ISETP.GT.U32.AND P0, PT, R5, R2, PT ;  /* 0x000000020500720c */ /* 0x000fe20003f04070 */
[----:B------:R-:W-:-:S12]  /*0d20*/  IMAD R3, R3, c[0x0][0x2d0], R0 ;  /* 0x0000b40003037a24 */ /* 0x000fd800078e0200 */
[-C--:B------:R-:W-:Y:S02]  /*0d30*/  @!P0 IADD3 R2, R2, -R5.reuse, RZ ;  /* 0x8000000502028210 */ /* 0x080fe40007ffe0ff */
[----:B------:R-:W-:Y:S02]  /*0d40*/  @!P0 IADD3 R4, R4, 0x1, RZ ;  /* 0x0000000104048810 */ /* 0x000fe40007ffe0ff */
[----:B------:R-:W-:Y:S02]  /*0d50*/  ISETP.GE.U32.AND P1, PT, R2, R5, PT ;  /* 0x000000050200720c */ /* 0x000fe40003f26070 */
[----:B------:R-:W-:Y:S02]  /*0d60*/  LOP3.LUT R2, R172, c[0x0][0x1c8], RZ, 0x3c, !PT ;  /* 0x00007200ac027a12 */ /* 0x000fe400078e3cff */
[----:B------:R-:W-:Y:S02]  /*0d70*/  SHF.R.S32.HI R5, RZ, 0x1f, R3 ;  /* 0x0000001fff057819 */ /* 0x000fe40000011403 */
[----:B------:R-:W-:-:S03]  /*0d80*/  ISETP.GE.AND P0, PT, R2, RZ, PT ;  /* 0x000000ff0200720c */ /* 0x000fc60003f06270 */
[----:B------:R-:W-:-:S04]  /*0d90*/  IMAD R2, R5, c[0x0][0x198], RZ ;  /* 0x0000660005027a24 */ /* 0x000fc800078e02ff */
[----:B------:R-:W-:Y:S02]  /*0da0*/  @P1 IADD3 R4, R4, 0x1, RZ ;  /* 0x0000000104041810 */ /* 0x000fe40007ffe0ff */
[----:B------:R-:W-:-:S04]  /*0db0*/  ISETP.NE.AND P1, PT, RZ, c[0x0][0x1c8], PT ;  /* 0x00007200ff007a0c */ /* 0x000fc80003f25270 */
[----:B------:R-:W-:-:S09]  /*0dc0*/  @!P0 IADD3 R4, -R4, RZ, RZ ;  /* 0x000000ff04048210 */ /* 0x000fd20007ffe1ff */
[----:B------:R-:W-:Y:S02]  /*0dd0*/  @!P1 LOP3.LUT R4, RZ, c[0x0][0x1c8], RZ, 0x33, !PT ;  /* 0x00007200ff049a12 */ /* 0x000fe400078e33ff */
[----:B--2---:R-:W-:Y:S01]  /*0de0*/  SHF.R.S32.HI R15, RZ, 0x1f, R6 ;  /* 0x0000001fff0f7819 */ /* 0x004fe20000011406 */
[----:B------:R-:W-:-:S04]  /*0df0*/  IMAD.WIDE.U32 R8, R6, c[0x0][0x180], RZ ;  /* 0x0000600006087a25 */ /* 0x000fc800078e00ff */
[C---:B------:R-:W-:Y:S02]  /*0e00*/  IMAD R7, R15.reuse, c[0x0][0x180], RZ ;  /* 0x000060000f077a24 */ /* 0x040fe400078e02ff */
[----:B------:R-:W-:Y:S02]  /*0e10*/  IMAD R15, R15, c[0x0][0x188], RZ ;  /* 0x000062000f0f7a24 */ /* 0x000fe400078e02ff */
[C---:B------:R-:W-:Y:S02]  /*0e20*/  IMAD R7, R6.reuse, c[0x0][0x184], R7 ;  /* 0x0000610006077a24 */ /* 0x040fe400078e0207 */
[----:B------:R-:W-:Y:S02]  /*0e30*/  IMAD R15, R6, c[0x0][0x18c], R15 ;  /* 0x00006300060f7a24 */ /* 0x000fe400078e020f */
[----:B------:R-:W-:Y:S02]  /*0e40*/  IMAD.IADD R9, R9, 0x1, R7 ;  /* 0x0000000109097824 */ /* 0x000fe400078e0207 */
[C---:B------:R-:W-:Y:S01]  /*0e50*/  IMAD R7, R3.reuse, c[0x0][0x19c], R2 ;  /* 0x0000670003077a24 */ /* 0x040fe200078e0202 */
[----:B------:R-:W-:Y:S01]  /*0e60*/  SHF.R.S32.HI R2, RZ, 0x1f, R4 ;  /* 0x0000001fff027819 */ /* 0x000fe20000011404 */
[----:B------:R-:W-:-:S04]  /*0e70*/  IMAD.WIDE.U32 R8, R3, c[0x0][0x198], R8 ;  /* 0x0000660003087a25 */ /* 0x000fc800078e0008 */
[----:B-----5:R-:W-:Y:S01]  /*0e80*/  IMAD.WIDE.U32 R10, R6, c[0x0][0x188], RZ ;  /* 0x00006200060a7a25 */ /* 0x020fe200078e00ff */
[----:B------:R-:W-:-:S03]  /*0e90*/  IADD3 R9, R9, R7, RZ ;  /* 0x0000000709097210 */ /* 0x000fc60007ffe0ff */
[----:B------:R-:W-:Y:S01]  /*0ea0*/  IMAD R7, R2, c[0x0][0x1b0], RZ ;  /* 0x00006c0002077a24 */ /* 0x000fe200078e02ff */
[----:B------:R-:W-:Y:S01]  /*0eb0*/  IADD3 R15, R11, R15, RZ ;  /* 0x0000000f0b0f7210 */ /* 0x000fe20007ffe0ff */
[----:B------:R-:W-:-:S04]  /*0ec0*/  IMAD.WIDE.U32 R12, R4, c[0x0][0x1b0], R8 ;  /* 0x00006c00040c7a25 */ /* 0x000fc800078e0008 */
[----:B------:R-:W-:Y:S01]  /*0ed0*/  IMAD R7, R4, c[0x0][0x1b4], R7 ;  /* 0x00006d0004077a24 */ /* 0x000fe200078e0207 */
[----:B------:R-:W-:Y:S01]  /*0ee0*/  MOV R6, R12 ;  /* 0x0000000c00067202 */ /* 0x000fe20000000f00 */
[----:B------:R-:W-:Y:S02]  /*0ef0*/  IMAD.MOV.U32 R8, RZ, RZ, R10 ;  /* 0x000000ffff087224 */ /* 0x000fe400078e000a */
[----:B------:R-:W-:Y:S01]  /*0f00*/  IMAD.IADD R9, R13, 0x1, R7 ;  /* 0x000000010d097824 */ /* 0x000fe200078e0207 */
[----:B------:R-:W-:Y:S05]  /*0f10*/  BRA `(.L_x_2158) ;  /* 0x0000045000007947 */ /* 0x000fea0003800000 */
.L_x_2157:
        /* <DEDUP_REMOVED lines=16> */
.L_x_2159:
[----:B------:R-:W-:Y:S01]  /*1020*/  IABS R2, c[0x0][0x1c8] ;  /* 0x0000720000027a13 */ /* 0x000fe20000000000 */
[----:B------:R-:W-:Y:S01]  /*1030*/  @P0 IMAD.IADD R15, R7, 0x1, R6 ;  /* 0x00000001070f0824 */ /* 0x000fe200078e0206 */
[----:B------:R-:W-:Y:S02]  /*1040*/  IABS R3, R172 ;  /* 0x000000ac00037213 */ /* 0x000fe40000000000 */
[----:B------:R-:W1:Y:S01]  /*1050*/  I2F.RP R5, R2 ;  /* 0x0000000200057306 */ /* 0x000e620000209400 */
[----:B------:R-:W-:-:S04]  /*1060*/  @P0 IMAD.WIDE.U32 R16, R15, c[0x0][0x1a0], RZ ;  /* 0x000068000f100a25 */ /* 0x000fc800078e00ff */
[----:B------:R-:W-:-:S03]  /*1070*/  @P0 IMAD R15, R15, c[0x0][0x1a4], R17 ;  /* 0x000069000f0f0a24 */ /* 0x000fc600078e0211 */
        /* <DEDUP_REMOVED lines=12> */
[----:B------:R-:W-:Y:S02]  /*1140*/  ISETP.GE.AND P2, PT, R0, RZ, PT ;  /* 0x000000ff0000720c */ /* 0x000fe40003f46270 */
[----:B------:R-:W-:-:S04]  /*1150*/  LEA R0, R52, 0xffffff80, 0x7 ;  /* 0xffffff8034007811 */ /* 0x000fc800078e38ff */
[----:B------:R-:W-:Y:S01]  /*1160*/  SHF.R.S32.HI R5, RZ, 0x1f, R0 ;  /* 0x0000001fff057819 */ /* 0x000fe20000011400 */
[----:B------:R-:W-:-:S04]  /*1170*/  IMAD.WIDE.U32 R8, R0, c[0x0][0x198], R8 ;  /* 0x0000660000087a25 */ /* 0x000fc800078e0008 */
[----:B------:R-:W-:Y:S01]  /*1180*/  @!P1 IMAD.IADD R3, R3, 0x1, -R2 ;  /* 0x0000000103039824 */ /* 0x000fe200078e0a02 */
[----:B------:R-:W-:Y:S01]  /*1190*/  @!P1 IADD3 R4, R4, 0x1, RZ ;  /* 0x0000000104049810 */ /* 0x000fe20007ffe0ff */
[----:B------:R-:W-:Y:S01]  /*11a0*/  IMAD.MOV.U32 R12, RZ, RZ, R8 ;  /* 0x000000ffff0c7224 */ /* 0x000fe200078e0008 */
[----:B------:R-:W-:Y:S02]  /*11b0*/  ISETP.NE.AND P1, PT, RZ, c[0x0][0x1c8], PT ;  /* 0x00007200ff007a0c */ /* 0x000fe40003f25270 */
[----:B------:R-:W-:Y:S01]  /*11c0*/  ISETP.GE.U32.AND P3, PT, R3, R2, PT ;  /* 0x000000020300720c */ /* 0x000fe20003f66070 */
[----:B------:R-:W-:Y:S01]  /*11d0*/  IMAD R3, R5, c[0x0][0x198], RZ ;  /* 0x0000660005037a24 */ /* 0x000fe200078e02ff */
[----:B------:R-:W-:-:S03]  /*11e0*/  @P0 MOV R8, R16 ;  /* 0x0000001000080202 */ /* 0x000fc60000000f00 */
[----:B------:R-:W-:-:S05]  /*11f0*/  IMAD R3, R0, c[0x0][0x19c], R3 ;  /* 0x0000670000037a24 */ /* 0x000fca00078e0203 */
[----:B------:R-:W-:Y:S01]  /*1200*/  IADD3 R13, R9, R3, RZ ;  /* 0x00000003090d7210 */ /* 0x000fe20007ffe0ff */
[----:B------:R-:W-:Y:S02]  /*1210*/  IMAD.MOV.U32 R3, RZ, RZ, R0 ;  /* 0x000000ffff037224 */ /* 0x000fe400078e0000 */
        /* <DEDUP_REMOVED lines=21> */
.L_x_2158:
[----:B-----5:R1:W5:Y:S01]  /*1370*/  @P4 LDG.E R11, [R178.64] ;  /* 0x00000006b20b4981 */ /* 0x020362000c1e1900 */
[----:B------:R-:W-:Y:S01]  /*1380*/  ISETP.NE.AND P0, PT, R155, -0x1, PT ;  /* 0xffffffff9b00780c */ /* 0x000fe20003f05270 */
[----:B------:R-:W-:Y:S01]  /*1390*/  IMAD.MOV.U32 R142, RZ, RZ, c[0x0][0x230] ;  /* 0x00008c00ff8e7624 */ /* 0x000fe200078e00ff */
[----:B------:R-:W-:Y:S01]  /*13a0*/  SHF.R.S32.HI R13, RZ, 0x1f, R54 ;  /* 0x0000001fff0d7819 */ /* 0x000fe20000011436 */
[----:B------:R-:W-:Y:S01]  /*13b0*/  IMAD.MOV.U32 R41, RZ, RZ, 0x10 ;  /* 0x00000010ff297424 */ /* 0x000fe200078e00ff */
[----:B------:R-:W-:Y:S02]  /*13c0*/  MOV R22, RZ ;  /* 0x000000ff00167202 */ /* 0x000fe40000000f00 */
[CC--:B------:R-:W-:Y:S02]  /*13d0*/  LEA.HI R162, R13.reuse, R54.reuse, RZ, 0x3 ;  /* 0x000000360da27211 */ /* 0x0c0fe400078f18ff */
[----:B------:R-:W-:-:S02]  /*13e0*/  LEA.HI R149, R13, R54, RZ, 0x2 ;  /* 0x000000360d957211 */ /* 0x000fc400078f10ff */
[----:B------:R-:W-:Y:S02]  /*13f0*/  SHF.R.S32.HI R161, RZ, 0x3, R162 ;  /* 0x00000003ffa17819 */ /* 0x000fe400000114a2 */
[----:B------:R-:W-:Y:S01]  /*1400*/  LOP3.LUT R7, R149, 0xfffffffc, RZ, 0xc0, !PT ;  /* 0xfffffffc95077812 */ /* 0x000fe200078ec0ff */
[----:B------:R-:W-:Y:S01]  /*1410*/  @!P0 IMAD R10, R62, c[0x0][0x178], RZ ;  /* 0x00005e003e0a8a24 */ /* 0x000fe200078e02ff */
[----:B------:R-:W-:Y:S01]  /*1420*/  SHF.R.S32.HI R176, RZ, 0x2, R149 ;  /* 0x00000002ffb07819 */ /* 0x000fe20000011495 */
[----:B------:R-:W-:Y:S01]  /*1430*/  IMAD.SHL.U32 R23, R161, 0x40, RZ ;  /* 0x00000040a1177824 */ /* 0x000fe200078e00ff */
[----:B------:R-:W-:Y:S01]  /*1440*/  LEA.HI R148, R13, R54, RZ, 0x4 ;  /* 0x000000360d947211 */ /* 0x000fe200078f20ff */
[----:B------:R-:W-:Y:S01]  /*1450*/  IMAD.IADD R7, R54, 0x1, -R7 ;  /* 0x0000000136077824 */ /* 0x000fe200078e0a07 */
[----:B------:R-:W-:Y:S01]  /*1460*/  SHF.R.S32.HI R177, RZ, 0x1f, R176 ;  /* 0x0000001fffb17819 */ /* 0x000fe200000114b0 */
[----:B------:R-:W-:Y:S01]  /*1470*/  @!P0 IMAD.WIDE.U32 R16, R65, c[0x0][0x178], RZ ;  /* 0x00005e0041108a25 */ /* 0x000fe200078e00ff */
[----:B------:R-:W-:-:S02]  /*1480*/  LOP3.LUT R23, R23, 0xc0, RZ, 0xc0, !PT ;  /* 0x000000c017177812 */ /* 0x000fc400078ec0ff */
[----:B------:R-:W-:Y:S01]  /*1490*/  LOP3.LUT R147, R148, 0xfffffff0, RZ, 0xc0, !PT ;  /* 0xfffffff094937812 */ /* 0x000fe200078ec0ff */
[----:B------:R-:W-:Y:S01]  /*14a0*/  @P0 IMAD.WIDE.U32 R18, R155, c[0x0][0x190], RZ ;  /* 0x000064009b120a25 */ /* 0x000fe200078e00ff */
[----:B------:R-:W-:Y:S02]  /*14b0*/  SHF.R.U32.HI R12, RZ, 0x3, R23 ;  /* 0x00000003ff0c7819 */ /* 0x000fe40000011617 */
[----:B------:R-:W-:Y:S01]  /*14c0*/  SHF.R.S32.HI R60, RZ, 0x1f, R63 ;  /* 0x0000001fff3c7819 */ /* 0x000fe2000001143f */
[----:B------:R-:W-:Y:S01]  /*14d0*/  @!P0 IMAD R10, R65, c[0x0][0x17c], R10 ;  /* 0x00005f00410a8a24 */ /* 0x000fe200078e020a */
[----:B------:R-:W-:Y:S01]  /*14e0*/  IADD3 R164, P1, R176, R3, RZ ;  /* 0x00000003b0a47210 */ /* 0x000fe20007f3e0ff */
[----:B------:R-:W-:Y:S01]  /*14f0*/  IMAD.SHL.U32 R118, R7, 0x8, RZ ;  /* 0x0000000807767824 */ /* 0x000fe200078e00ff */
[----:B------:R-:W-:Y:S01]  /*1500*/  LEA.HI R60, R60, R63, RZ, 0x7 ;  /* 0x0000003f3c3c7211 */ /* 0x000fe200078f38ff */
[----:B------:R-:W-:Y:S01]  /*1510*/  @!P0 IMAD.MOV.U32 R18, RZ, RZ, R16 ;  /* 0x000000ffff128224 */ /* 0x000fe200078e0010 */
[----:B------:R-:W-:Y:S01]  /*1520*/  LEA.HI R149, R149, R176, RZ, 0x1 ;  /* 0x000000b095957211 */ /* 0x000fe200078f08ff */
[----:B------:R-:W-:Y:S01]  /*1530*/  @P0 IMAD R19, R155, c[0x0][0x194], R19 ;  /* 0x000065009b130a24 */ /* 0x000fe200078e0213 */
[----:B------:R-:W-:Y:S01]  /*1540*/  SHF.R.S32.HI R119, RZ, 0x1f, R118 ;  /* 0x0000001fff777819 */ /* 0x000fe20000011476 */
[----:B------:R-:W-:Y:S01]  /*1550*/  @!P0 IMAD.IADD R19, R17, 0x1, R10 ;  /* 0x0000000111138824 */ /* 0x000fe200078e020a */
[----:B------:R-:W-:Y:S01]  /*1560*/  LOP3.LUT R17, R23, 0x18, R118, 0xf8, !PT ;  /* 0x0000001817117812 */ /* 0x000fe200078ef876 */
[----:B------:R-:W-:Y:S01]  /*1570*/  IMAD.WIDE R20, R21, 0x40, R176 ;  /* 0x0000004015147825 */ /* 0x000fe200078e02b0 */
[----:B------:R-:W-:-:S02]  /*1580*/  IADD3 R18, P0, R118, R18, RZ ;  /* 0x0000001276127210 */ /* 0x000fc40007f1e0ff */
[----:B------:R-:W-:Y:S01]  /*1590*/  LOP3.LUT R12, R17, R12, RZ, 0x3c, !PT ;  /* 0x0000000c110c7212 */ /* 0x000fe200078e3cff */
[----:B------:R-:W-:Y:S01]  /*15a0*/  IMAD.MOV.U32 R17, RZ, RZ, 0x2 ;  /* 0x00000002ff117424 */ /* 0x000fe200078e00ff */
[----:B------:R-:W-:Y:S01]  /*15b0*/  IADD3 R117, R118, 0x20, RZ ;  /* 0x0000002076757810 */ /* 0x000fe20007ffe0ff */
[----:B------:R-:W-:Y:S01]  /*15c0*/  IMAD.MOV.U32 R23, RZ, RZ, c[0x0][0x230] ;  /* 0x00008c00ff177624 */ /* 0x000fe200078e00ff */
[----:B------:R-:W-:Y:S01]  /*15d0*/  SHF.R.S32.HI R60, RZ, 0x7, R60 ;  /* 0x00000007ff3c7819 */ /* 0x000fe2000001143c */
[----:B------:R-:W-:Y:S01]  /*15e0*/  IMAD.X R19, R119, 0x1, R19, P0 ;  /* 0x0000000177137824 */ /* 0x000fe200000e0613 */
[----:B------:R-:W-:Y:S01]  /*15f0*/  ISETP.GE.AND P5, PT, R117, c[0x0][0x220], PT ;  /* 0x0000880075007a0c */ /* 0x000fe20003fa6270 */
[----:B------:R-:W-:Y:S01]  /*1600*/  IMAD.HI.U32 R142, R17, R142, R22 ;  /* 0x0000008e118e7227 */ /* 0x000fe200078e0016 */
[----:B------:R-:W-:Y:S02]  /*1610*/  IMNMX R60, RZ, R60, !PT ;  /* 0x0000003cff3c7217 */ /* 0x000fe40007800200 */
[----:B------:R-:W-:Y:S01]  /*1620*/  IADD3.X R5, R177, R5, RZ, P1, !PT ;  /* 0x00000005b1057210 */ /* 0x000fe20000ffe4ff */
[----:B------:R-:W-:Y:S01]  /*1630*/  IMAD.WIDE.U32 R16, R20, c[0x0][0x190], R18 ;  /* 0x0000640014107a25 */ /* 0x000fe200078e0012 */
[----:B------:R-:W-:-:S02]  /*1640*/  IADD3 R18, P0, R118, R8, RZ ;  /* 0x0000000876127210 */ /* 0x000fc40007f1e0ff */
[----:B------:R-:W-:Y:S01]  /*1650*/  SEL R8, RZ, 0xffffffff, P5 ;  /* 0xffffffffff087807 */ /* 0x000fe20002800000 */
[----:B------:R-:W-:Y:S01]  /*1660*/  IMAD.IADD R147, R54, 0x1, -R147 ;  /* 0x0000000136937824 */ /* 0x000fe200078e0a93 */
[----:B------:R-:W-:Y:S01]  /*1670*/  SHF.R.S32.HI R139, RZ, 0x1, R142 ;  /* 0x00000001ff8b7819 */ /* 0x000fe2000001148e */
[----:B------:R-:W-:Y:S01]  /*1680*/  IMAD R19, R2, c[0x0][0x1b8], RZ ;  /* 0x00006e0002137a24 */ /* 0x000fe200078e02ff */
[----:B------:R-:W-:Y:S01]  /*1690*/  LEA.HI R13, R13, R54, RZ, 0x5 ;  /* 0x000000360d0d7211 */ /* 0x000fe200078f28ff */
[----:B------:R-:W-:Y:S01]  /*16a0*/  IMAD R170, R21, c[0x0][0x190], RZ ;  /* 0x0000640015aa7a24 */ /* 0x000fe200078e02ff */
[----:B------:R-:W-:Y:S01]  /*16b0*/  LEA.HI R146, R147, R147, RZ, 0x1 ;  /* 0x0000009393927211 */ /* 0x000fe200078f08ff */
[----:B------:R-:W-:Y:S01]  /*16c0*/  IMAD R3, R4, c[0x0][0x1bc], R19 ;  /* 0x00006f0004037a24 */ /* 0x000fe200078e0213 */
[----:B------:R-:W-:Y:S01]  /*16d0*/  LOP3.LUT R149, R149, 0x7fffffe, RZ, 0xc0, !PT ;  /* 0x07fffffe95957812 */ /* 0x000fe200078ec0ff */
[----:B------:R-:W-:Y:S01]  /*16e0*/  IMAD.X R19, R119, 0x1, R15, P0 ;  /* 0x0000000177137824 */ /* 0x000fe200000e060f */
[----:B------:R-:W-:Y:S01]  /*16f0*/  ISETP.GE.AND P0, PT, R118, c[0x0][0x220], PT ;  /* 0x0000880076007a0c */ /* 0x000fe20003f06270 */
[----:B------:R-:W-:Y:S01]  /*1700*/  IMAD R170, R20, c[0x0][0x194], R170 ;  /* 0x0000650014aa7a24 */ /* 0x000fe200078e02aa */
[--C-:B------:R-:W-:Y:S01]  /*1710*/  SHF.R.S32.HI R10, RZ, 0x1, R146.reuse ;  /* 0x00000001ff0a7819 */ /* 0x100fe20000011492 */
[----:B------:R-:W-:Y:S01]  /*1720*/  IMAD.SHL.U32 R7, R7, 0x4, RZ ;  /* 0x0000000407077824 */ /* 0x000fe200078e00ff */
[----:B------:R-:W-:Y:S01]  /*1730*/  SHF.R.S32.HI R145, RZ, 0x1f, R146 ;  /* 0x0000001fff917819 */ /* 0x000fe20000011492 */
[----:B------:R-:W-:Y:S01]  /*1740*/  IMAD.WIDE.U32 R18, R4, c[0x0][0x1b8], R18 ;  /* 0x00006e0004127a25 */ /* 0x000fe200078e0012 */
[----:B------:R-:W-:-:S02]  /*1750*/  SEL R15, RZ, 0x1, P0 ;  /* 0x00000001ff0f7807 */ /* 0x000fc40000000000 */
[----:B------:R-:W-:Y:S01]  /*1760*/  IADD3 R166, P0, R118, R6, RZ ;  /* 0x0000000676a67210 */ /* 0x000fe20007f1e0ff */
[----:B------:R-:W-:Y:S01]  /*1770*/  IMAD.SHL.U32 R8, R8, 0x2, RZ ;  /* 0x0000000208087824 */ /* 0x000fe200078e00ff */
[----:B------:R-:W-:Y:S01]  /*1780*/  LEA.HI R145, R145, R10, RZ, 0x2 ;  /* 0x0000000a91917211 */ /* 0x000fe200078f10ff */
[----:B------:R-:W-:Y:S01]  /*1790*/  IMAD.IADD R171, R17, 0x1, R170 ;  /* 0x0000000111ab7824 */ /* 0x000fe200078e02aa */
[----:B------:R-:W-:Y:S01]  /*17a0*/  IADD3.X R167, R119, R9, RZ, P0, !PT ;  /* 0x0000000977a77210 */ /* 0x000fe200007fe4ff */
[----:B------:R-:W-:Y:S01]  /*17b0*/  IMAD R5, R5, c[0x0][0x1a0], RZ ;  /* 0x0000680005057a24 */ /* 0x000fe200078e02ff */
[----:B------:R-:W-:Y:S01]  /*17c0*/  ISETP.GT.AND P0, PT, R52, R60, PT ;  /* 0x0000003c3400720c */ /* 0x000fe20003f04270 */
[C---:B------:R-:W-:Y:S01]  /*17d0*/  IMAD R140, R176.reuse, R139, R7 ;  /* 0x0000008bb08c7224 */ /* 0x040fe200078e0207 */
[----:B------:R-:W-:Y:S01]  /*17e0*/  LOP3.LUT R145, R145, 0xfffffffc, RZ, 0xc0, !PT ;  /* 0xfffffffc91917812 */ /* 0x000fe200078ec0ff */
[----:B------:R-:W-:Y:S01]  /*17f0*/  IMAD.IADD R149, R176, 0x1, -R149 ;  /* 0x00000001b0957824 */ /* 0x000fe200078e0a95 */
[----:B------:R-:W-:Y:S01]  /*1800*/  SHF.R.S32.HI R173, RZ, 0x1f, R172 ;  /* 0x0000001fffad7819 */ /* 0x000fe200000114ac */
[----:B------:R-:W-:Y:S01]  /*1810*/  IMAD.IADD R19, R19, 0x1, R3 ;  /* 0x0000000113137824 */ /* 0x000fe200078e0203 */
[----:B------:R-:W-:Y:S01]  /*1820*/  IADD3 R116, R118, 0x40, RZ ;  /* 0x0000004076747810 */ /* 0x000fe20007ffe0ff */
[----:B------:R-:W-:Y:S01]  /*1830*/  IMAD.IADD R145, R10, 0x1, -R145 ;  /* 0x000000010a917824 */ /* 0x000fe200078e0a91 */
[----:B------:R-:W-:Y:S01]  /*1840*/  SHF.R.S32.HI R160, RZ, 0x5, R13 ;  /* 0x00000005ffa07819 */ /* 0x000fe2000001140d */
[----:B------:R-:W-:Y:S01]  /*1850*/  IMAD.MOV.U32 R170, RZ, RZ, R16 ;  /* 0x000000ffffaa7224 */ /* 0x000fe200078e0010 */
[----:B------:R-:W-:Y:S01]  /*1860*/  ISETP.GE.AND P2, PT, R116, c[0x0][0x220], PT ;  /* 0x0000880074007a0c */ /* 0x000fe20003f46270 */
[----:B------:R-:W-:Y:S01]  /*1870*/  IMAD R61, R173, c[0x0][0x1a8], RZ ;  /* 0x00006a00ad3d7a24 */ /* 0x000fe200078e02ff */
[----:B------:R-:W-:Y:S01]  /*1880*/  LOP3.LUT R8, R8, 0x2, R15, 0xe2, !PT ;  /* 0x0000000208087812 */ /* 0x000fe200078ee20f */
[----:B------:R-:W-:Y:S01]  /*1890*/  IMAD R169, R177, c[0x0][0x198], RZ ;  /* 0x00006600b1a97a24 */ /* 0x000fe200078e02ff */
[----:B------:R-:W-:Y:S01]  /*18a0*/  LOP3.LUT R13, R13, 0xffffffe0, RZ, 0xc0, !PT ;  /* 0xffffffe00d0d7812 */ /* 0x000fe200078ec0ff */
[----:B------:R-:W-:Y:S01]  /*18b0*/  IMAD R5, R164, c[0x0][0x1a4], R5 ;  /* 0x00006900a4057a24 */ /* 0x000fe200078e0205 */
[----:B------:R-:W-:Y:S01]  /*18c0*/  SEL R143, RZ, 0x4, P2 ;  /* 0x00000004ff8f7807 */ /* 0x000fe20001000000 */
[----:B------:R-:W-:Y:S01]  /*18d0*/  IMAD.MOV.U32 R15, RZ, RZ, c[0x0][0x198] ;  /* 0x00006600ff0f7624 */ /* 0x000fe200078e00ff */
[----:B------:R-:W-:Y:S01]  /*18e0*/  MOV R94, 0x5 ;  /* 0x00000005005e7802 */ /* 0x000fe20000000f00 */
[----:B------:R-:W-:Y:S01]  /*18f0*/  IMAD.MOV.U32 R3, RZ, RZ, c[0x0][0x1a0] ;  /* 0x00006800ff037624 */ /* 0x000fe200078e00ff */
[----:B------:R-:W-:Y:S01]  /*1900*/  LOP3.LUT P1, RZ, R145, 0x2, RZ, 0xc0, !PT ;  /* 0x0000000291ff7812 */ /* 0x000fe2000782c0ff */
[----:B------:R-:W-:Y:S01]  /*1910*/  IMAD.IADD R138, R7, 0x1, R140 ;  /* 0x00000001078a7824 */ /* 0x000fe200078e028c */
[----:B------:R-:W-:Y:S01]  /*1920*/  P2R R156, PR, RZ, 0x4 ;  /* 0x00000004ff9c7803 */ /* 0x000fe20000000000 */
[----:B------:R-:W-:Y:S01]  /*1930*/  IMAD R149, R160, 0x8, R149 ;  /* 0x00000008a0957824 */ /* 0x000fe200078e0295 */
[----:B------:R-:W-:Y:S01]  /*1940*/  LOP3.LUT R143, R8, R143, RZ, 0xfc, !PT ;  /* 0x0000008f088f7212 */ /* 0x000fe200078efcff */
[----:B------:R-:W-:Y:S01]  /*1950*/  IMAD.WIDE.U32 R164, R164, c[0x0][0x1a0], R18 ;  /* 0x00006800a4a47a25 */ /* 0x000fe200078e0012 */
[----:B------:R-:W-:-:S02]  /*1960*/  SHF.L.U64.HI R150, R15, R94, c[0x0][0x19c] ;  /* 0x000067000f967619 */ /* 0x000fc4000001025e */
[----:B------:R-:W-:Y:S01]  /*1970*/  SHF.L.U64.HI R152, R3, R94, c[0x0][0x1a4] ;  /* 0x0000690003987619 */ /* 0x000fe2000001025e */
[----:B------:R-:W-:Y:S01]  /*1980*/  IMAD R61, R172, c[0x0][0x1ac], R61 ;  /* 0x00006b00ac3d7a24 */ /* 0x000fe200078e023d */
[----:B------:R-:W-:Y:S01]  /*1990*/  SHF.R.S32.HI R126, RZ, 0x1f, R140 ;  /* 0x0000001fff7e7819 */ /* 0x000fe2000001148c */
[C---:B------:R-:W-:Y:S01]  /*19a0*/  IMAD R169, R176.reuse, c[0x0][0x19c], R169 ;  /* 0x00006700b0a97a24 */ /* 0x040fe200078e02a9 */
[----:B------:R-:W-:Y:S01]  /*19b0*/  SHF.R.S32.HI R125, RZ, 0x1f, R138 ;  /* 0x0000001fff7d7819 */ /* 0x000fe2000001148a */
[----:B------:R-:W-:Y:S01]  /*19c0*/  IMAD.WIDE.U32 R166, R176, c[0x0][0x198], R166 ;  /* 0x00006600b0a67a25 */ /* 0x000fe200078e00a6 */
[----:B------:R-:W-:-:S03]  /*19d0*/  SEL R41, R41, 0xfffffff0, !P1 ;  /* 0xfffffff029297807 */ /* 0x000fc60004800000 */
[----:B------:R-:W-:-:S04]  /*19e0*/  IMAD.WIDE.U32 R170, R172, c[0x0][0x1a8], R170 ;  /* 0x00006a00acaa7a25 */ /* 0x000fc800078e00aa */
[----:B------:R-:W-:Y:S02]  /*19f0*/  IMAD.U32 R149, R149, 0x20, R12 ;  /* 0x0000002095957824 */ /* 0x000fe400078e000c */
[----:B------:R-:W-:Y:S02]  /*1a00*/  IMAD.SHL.U32 R151, R15, 0x20, RZ ;  /* 0x000000200f977824 */ /* 0x000fe400078e00ff */
[----:B------:R-:W-:Y:S02]  /*1a10*/  IMAD.SHL.U32 R153, R3, 0x20, RZ ;  /* 0x0000002003997824 */ /* 0x000fe400078e00ff */
[----:B------:R-:W-:Y:S02]  /*1a20*/  IMAD.IADD R144, R54, 0x1, -R13 ;  /* 0x0000000136907824 */ /* 0x000fe400078e0a0d */
[----:B------:R-:W-:Y:S02]  /*1a30*/  IMAD.SHL.U32 R141, R139, 0x20, RZ ;  /* 0x000000208b8d7824 */ /* 0x000fe400078e00ff */
[----:B------:R-:W-:-:S02]  /*1a40*/  IMAD.IADD R169, R167, 0x1, R169 ;  /* 0x00000001a7a97824 */ /* 0x000fc400078e02a9 */
        /* <DEDUP_REMOVED lines=21> */
[----:B------:R-:W-:Y:S01]  /*1ba0*/  IMAD.IADD R15, R15, 0x1, R7 ;  /* 0x000000010f0f7824 */ /* 0x000fe200078e0207 */
[----:B------:R-:W-:Y:S01]  /*1bb0*/  IADD3 R131, R141, 0x40, RZ ;  /* 0x000000408d837810 */ /* 0x000fe20007ffe0ff */
[C---:B------:R-:W-:Y:S01]  /*1bc0*/  IMAD R7, R5.reuse, c[0x0][0x290], RZ ;  /* 0x0000a40005077a24 */ /* 0x040fe200078e02ff */
[----:B------:R-:W-:Y:S01]  /*1bd0*/  UIMAD UR9, UR8, UR5, URZ ;  /* 0x00000005080972a4 */ /* 0x000fe2000f8e023f */
[----:B------:R-:W-:Y:S01]  /*1be0*/  IMAD R5, R5, c[0x0][0x288], RZ ;  /* 0x0000a20005057a24 */ /* 0x000fe200078e02ff */
[----:B------:R-:W-:Y:S01]  /*1bf0*/  LOP3.LUT R134, R143, 0xffff, RZ, 0xc0, !PT ;  /* 0x0000ffff8f867812 */ /* 0x000fe200078ec0ff */
[----:B------:R-:W-:Y:S01]  /*1c00*/  IMAD.IADD R13, R13, 0x1, R6 ;  /* 0x000000010d0d7824 */ /* 0x000fe200078e0206 */
[----:B------:R-:W-:Y:S01]  /*1c10*/  ULDC UR5, c[0x0][0x294] ;  /* 0x0000a50000057ab9 */ /* 0x000fe20000000800 */
[C---:B------:R-:W-:Y:S01]  /*1c20*/  IMAD R7, R8.reuse, c[0x0][0x294], R7 ;  /* 0x0000a50008077a24 */ /* 0x040fe200078e0207 */
[----:B------:R-:W-:Y:S01]  /*1c30*/  UIMAD UR5, UR8, UR5, URZ ;  /* 0x00000005080572a4 */ /* 0x000fe2000f8e023f */
[----:B------:R-:W-:Y:S01]  /*1c40*/  IMAD.WIDE.U32 R14, R8, c[0x0][0x290], R14 ;  /* 0x0000a400080e7a25 */ /* 0x000fe200078e000e */
[----:B------:R-:W-:Y:S01]  /*1c50*/  UIMAD.WIDE.U32 UR10, UR8, UR4, URZ ;  /* 0x00000004080a72a5 */ /* 0x000fe2000f8e003f */
[----:B------:R-:W-:-:S02]  /*1c60*/  LOP3.LUT R137, R134, 0x1, RZ, 0xc0, !PT ;  /* 0x0000000186897812 */ /* 0x000fc400078ec0ff */
[----:B------:R-:W-:Y:S01]  /*1c70*/  IMAD R5, R8, c[0x0][0x28c], R5 ;  /* 0x0000a30008057a24 */ /* 0x000fe200078e0205 */
[----:B------:R-:W-:Y:S01]  /*1c80*/  LOP3.LUT R136, R134, 0x2, RZ, 0xc0, !PT ;  /* 0x0000000286887812 */ /* 0x000fe200078ec0ff */
[----:B------:R-:W-:Y:S01]  /*1c90*/  IMAD.WIDE.U32 R8, R8, c[0x0][0x288], R12 ;  /* 0x0000a20008087a25 */ /* 0x000fe200078e000c */
[C---:B------:R-:W-:Y:S01]  /*1ca0*/  IADD3 R55, R176.reuse, 0x20, RZ ;  /* 0x00000020b0377810 */ /* 0x040fe20007ffe0ff */
[----:B------:R-:W-:Y:S01]  /*1cb0*/  ULDC UR4, c[0x0][0x230] ;  /* 0x00008c0000047ab9 */ /* 0x000fe20000000800 */
[C---:B------:R-:W-:Y:S01]  /*1cc0*/  IADD3 R135, R176.reuse, 0x40, RZ ;  /* 0x00000040b0877810 */ /* 0x040fe20007ffe0ff */
[----:B------:R-:W-:Y:S01]  /*1cd0*/  IMAD.IADD R7, R15, 0x1, R7 ;  /* 0x000000010f077824 */ /* 0x000fe200078e0207 */
[----:B------:R-:W-:Y:S01]  /*1ce0*/  IADD3 R133, R176, 0x60, RZ ;  /* 0x00000060b0857810 */ /* 0x000fe20007ffe0ff */
[----:B------:R-:W-:Y:S01]  /*1cf0*/  IMAD.MOV.U32 R6, RZ, RZ, R14 ;  /* 0x000000ffff067224 */ /* 0x000fe200078e000e */
[----:B------:R-:W-:Y:S01]  /*1d00*/  SHF.R.S32.HI R124, RZ, 0x1f, R141 ;  /* 0x0000001fff7c7819 */ /* 0x000fe2000001148d */
[----:B------:R-:W-:Y:S01]  /*1d10*/  IMAD R107, R2, c[0x0][0x2a0], RZ ;  /* 0x0000a800026b7a24 */ /* 0x000fe200078e02ff */
[----:B------:R-:W-:Y:S01]  /*1d20*/  LOP3.LUT R134, R134, 0x4, RZ, 0xc0, !PT ;  /* 0x0000000486867812 */ /* 0x000fe200078ec0ff */
[----:B------:R-:W-:Y:S01]  /*1d30*/  IMAD R109, R2, c[0x0][0x298], RZ ;  /* 0x0000a600026d7a24 */ /* 0x000fe200078e02ff */
[----:B------:R-:W-:Y:S01]  /*1d40*/  SHF.R.S32.HI R123, RZ, 0x1f, R132 ;  /* 0x0000001fff7b7819 */ /* 0x000fe20000011484 */
[----:B------:R-:W-:Y:S01]  /*1d50*/  IMAD.IADD R9, R9, 0x1, R5 ;  /* 0x0000000109097824 */ /* 0x000fe200078e0205 */
[----:B------:R-:W-:Y:S01]  /*1d60*/  SHF.R.S32.HI R122, RZ, 0x1f, R131 ;  /* 0x0000001fff7a7819 */ /* 0x000fe20000011483 */
[C---:B------:R-:W-:Y:S01]  /*1d70*/  IMAD R107, R4.reuse, c[0x0][0x2a4], R107 ;  /* 0x0000a900046b7a24 */ /* 0x040fe200078e026b */
[----:B------:R-:W-:Y:S01]  /*1d80*/  UIADD3 UR9, UR11, UR9, URZ ;  /* 0x000000090b097290 */ /* 0x000fe2000fffe03f */
[C---:B------:R-:W-:Y:S01]  /*1d90*/  IMAD R109, R4.reuse, c[0x0][0x29c], R109 ;  /* 0x0000a700046d7a24 */ /* 0x040fe200078e026d */
[----:B------:R-:W-:Y:S01]  /*1da0*/  ULDC.U8 UR8, c[0x0][0x313] ;  /* 0x0000c4c000087ab9 */ /* 0x000fe20000000000 */
[----:B------:R-:W-:-:S04]  /*1db0*/  IMAD.WIDE.U32 R6, R4, c[0x0][0x2a0], R6 ;  /* 0x0000a80004067a25 */ /* 0x000fc800078e0006 */
[----:B------:R-:W-:Y:S01]  /*1dc0*/  IMAD.WIDE.U32 R4, R4, c[0x0][0x298], R8 ;  /* 0x0000a60004047a25 */ /* 0x000fe200078e0008 */
[----:B------:R-:W-:-:S03]  /*1dd0*/  LEA R106, P1, R6, c[0x0][0x270], 0x1 ;  /* 0x00009c00066a7a11 */ /* 0x000fc600078208ff */
[----:B------:R-:W-:Y:S01]  /*1de0*/  IMAD.IADD R107, R7, 0x1, R107 ;  /* 0x00000001076b7824 */ /* 0x000fe200078e026b */
[----:B------:R-:W-:Y:S01]  /*1df0*/  IADD3 R109, R5, R109, RZ ;  /* 0x0000006d056d7210 */ /* 0x000fe20007ffe0ff */
[----:B-----5:R-:W-:Y:S01]  /*1e00*/  IMAD.IADD R0, R11, 0x1, R0 ;  /* 0x000000010b007824 */ /* 0x020fe200078e0200 */
[----:B------:R-:W-:Y:S01]  /*1e10*/  LEA R108, P0, R4, c[0x0][0x268], 0x1 ;  /* 0x00009a00046c7a11 */ /* 0x000fe200078008ff */
[----:B------:R-:W-:Y:S01]  /*1e20*/  IMAD.MOV.U32 R180, RZ, RZ, 0x40 ;  /* 0x00000040ffb47424 */ /* 0x000fe200078e00ff */
[----:B------:R-:W-:Y:S01]  /*1e30*/  LEA.HI.X R107, R6, c[0x0][0x274], R107, 0x1, P1 ;  /* 0x00009d00066b7a11 */ /* 0x000fe200008f0c6b */
[----:B------:R-:W-:Y:S01]  /*1e40*/  IMAD R5, R139, R0, RZ ;  /* 0x000000008b057224 */ /* 0x000fe200078e02ff */
[----:B------:R-:W-:Y:S01]  /*1e50*/  LEA.HI.X R109, R4, c[0x0][0x26c], R109, 0x1, P0 ;  /* 0x00009b00046d7a11 */ /* 0x000fe200000f0c6d */
[----:B------:R-:W-:Y:S01]  /*1e60*/  IMAD.MOV.U32 R69, RZ, RZ, c[0x0][0x288] ;  /* 0x0000a200ff457624 */ /* 0x000fe200078e00ff */
[----:B------:R-:W-:Y:S01]  /*1e70*/  IADD3 R74, P1, R151, 0x20, RZ ;  /* 0x00000020974a7810 */ /* 0x000fe20007f3e0ff */
[----:B------:R-:W-:Y:S01]  /*1e80*/  IMAD.WIDE.U32 R98, R3, 0x40, RZ ;  /* 0x0000004003627825 */ /* 0x000fe200078e00ff */
[----:B------:R-:W-:-:S02]  /*1e90*/  IADD3 R82, P0, R151, 0x40, RZ ;  /* 0x0000004097527810 */ /* 0x000fc40007f1e0ff */
[----:B------:R-:W-:Y:S01]  /*1ea0*/  SHF.R.S32.HI R113, RZ, 0x1f, R5 ;  /* 0x0000001fff717819 */ /* 0x000fe20000011405 */
[----:B------:R-:W-:Y:S01]  /*1eb0*/  IMAD R2, R180, c[0x0][0x1a4], RZ ;  /* 0x00006900b4027a24 */ /* 0x000fe200078e02ff */
[----:B------:R-:W-:Y:S01]  /*1ec0*/  IADD3 R112, P3, R138, R5, RZ ;  /* 0x000000058a707210 */ /* 0x000fe20007f7e0ff */
[----:B------:R-:W-:Y:S01]  /*1ed0*/  IMAD R3, R180, c[0x0][0x19c], RZ ;  /* 0x00006700b4037a24 */ /* 0x000fe200078e02ff */
[----:B------:R-:W-:Y:S01]  /*1ee0*/  IADD3 R76, P4, R74, R151, RZ ;  /* 0x000000974a4c7210 */ /* 0x000fe20007f9e0ff */
[----:B------:R-:W-:Y:S01]  /*1ef0*/  IMAD.X R75, RZ, RZ, R150, P1 ;  /* 0x000000ffff4b7224 */ /* 0x000fe200008e0696 */
[----:B------:R-:W-:Y:S01]  /*1f00*/  IADD3 R42, P1, R140, R5, RZ ;  /* 0x000000058c2a7210 */ /* 0x000fe20007f3e0ff */
[----:B------:R-:W-:Y:S01]  /*1f10*/  IMAD.WIDE.U32 R180, R180, c[0x0][0x198], RZ ;  /* 0x00006600b4b47a25 */ /* 0x000fe200078e00ff */
[----:B------:R-:W-:-:S03]  /*1f20*/  SHF.L.U64.HI R64, R69, R94, c[0x0][0x28c] ;  /* 0x0000a30045407619 */ /* 0x000fc6000001025e */
[--C-:B------:R-:W-:Y:S01]  /*1f30*/  IMAD.X R83, RZ, RZ, R150.reuse, P0 ;  /* 0x000000ffff537224 */ /* 0x100fe200000e0696 */
[-C--:B------:R-:W-:Y:S01]  /*1f40*/  IADD3 R84, P0, R82, R151.reuse, RZ ;  /* 0x0000009752547210 */ /* 0x080fe20007f1e0ff */
[----:B------:R-:W-:Y:S02]  /*1f50*/  IMAD.SHL.U32 R67, R69, 0x20, RZ ;  /* 0x0000002045437824 */ /* 0x000fe400078e00ff */
[----:B------:R-:W-:Y:S01]  /*1f60*/  IMAD.IADD R68, R181, 0x1, R3 ;  /* 0x00000001b5447824 */ /* 0x000fe200078e0203 */
[----:B------:R-:W-:Y:S01]  /*1f70*/  IADD3.X R85, R83, R150, RZ, P0, !PT ;  /* 0x0000009653557210 */ /* 0x000fe200007fe4ff */
[--C-:B------:R-:W-:Y:S01]  /*1f80*/  IMAD.X R3, R126, 0x1, R113.reuse, P1 ;  /* 0x000000017e037824 */ /* 0x100fe200008e0671 */
[----:B------:R-:W-:Y:S01]  /*1f90*/  IADD3 R70, P2, R67, 0x20, RZ ;  /* 0x0000002043467810 */ /* 0x000fe20007f5e0ff */
[----:B------:R-:W-:Y:S01]  /*1fa0*/  IMAD.X R113, R125, 0x1, R113, P3 ;  /* 0x000000017d717824 */ /* 0x000fe200018e0671 */
[-C--:B------:R-:W-:Y:S01]  /*1fb0*/  IADD3 R89, P0, R76, R151.reuse, RZ ;  /* 0x000000974c597210 */ /* 0x080fe20007f1e0ff */
[----:B------:R-:W-:Y:S01]  /*1fc0*/  IMAD.X R77, R75, 0x1, R150, P4 ;  /* 0x000000014b4d7824 */ /* 0x000fe200020e0696 */
        /* <DEDUP_REMOVED lines=9> */
[----:B------:R-:W-:Y:S01]  /*2060*/  IMAD.MOV.U32 R174, RZ, RZ, c[0x0][0x290] ;  /* 0x0000a400ffae7624 */ /* 0x000fe200078e00ff */
[-C--:B------:R-:W-:Y:S01]  /*2070*/  IADD3 R80, P0, R78, R67.reuse, RZ ;  /* 0x000000434e507210 */ /* 0x080fe20007f1e0ff */
[----:B------:R-:W-:Y:S01]  /*2080*/  IMAD.MOV.U32 R66, RZ, RZ, 0x6 ;  /* 0x00000006ff427424 */ /* 0x000fe200078e00ff */
[C---:B------:R-:W-:Y:S01]  /*2090*/  IADD3 R110, P1, R112.reuse, c[0x0][0x2b0], RZ ;  /* 0x0000ac00706e7a10 */ /* 0x040fe20007f3e0ff */
[----:B------:R-:W-:Y:S01]  /*20a0*/  IMAD.X R92, R85, 0x1, R150, P2 ;  /* 0x00000001555c7824 */ /* 0x000fe200010e0696 */
[----:B------:R-:W-:Y:S01]  /*20b0*/  IADD3 R112, P2, R112, c[0x0][0x2a8], RZ ;  /* 0x0000aa0070707a10 */ /* 0x000fe20007f5e0ff */
[----:B------:R-:W-:Y:S01]  /*20c0*/  IMAD.X R81, R79, 0x1, R64, P0 ;  /* 0x000000014f517824 */ /* 0x000fe200000e0640 */
[----:B------:R-:W-:Y:S01]  /*20d0*/  IADD3 R12, P0, R42, c[0x0][0x2b0], RZ ;  /* 0x0000ac002a0c7a10 */ /* 0x000fe20007f1e0ff */
[C---:B------:R-:W-:Y:S01]  /*20e0*/  IMAD.IADD R130, R141.reuse, 0x1, R132 ;  /* 0x000000018d827824 */ /* 0x040fe200078e0284 */
[----:B------:R-:W-:Y:S01]  /*20f0*/  IADD3 R72, P3, R70, R67, RZ ;  /* 0x0000004346487210 */ /* 0x000fe20007f7e0ff */
[----:B------:R-:W-:Y:S01]  /*2100*/  IMAD.IADD R129, R141, 0x1, R131 ;  /* 0x000000018d817824 */ /* 0x000fe200078e0283 */
[----:B------:R-:W-:Y:S01]  /*2110*/  IADD3.X R111, R113, c[0x0][0x2b4], RZ, P1, !PT ;  /* 0x0000ad00716f7a10 */ /* 0x000fe20000ffe4ff */
[C---:B------:R-:W-:Y:S01]  /*2120*/  IMAD.SHL.U32 R97, R174.reuse, 0x40, RZ ;  /* 0x00000040ae617824 */ /* 0x040fe200078e00ff */
[C---:B------:R-:W-:Y:S01]  /*2130*/  SHF.L.U64.HI R94, R174.reuse, R94, c[0x0][0x294] ;  /* 0x0000a500ae5e7619 */ /* 0x040fe2000001025e */
[----:B------:R-:W-:Y:S01]  /*2140*/  IMAD.IADD R2, R99, 0x1, R2 ;  /* 0x0000000163027824 */ /* 0x000fe200078e0202 */
[C---:B------:R-:W-:Y:S01]  /*2150*/  SHF.L.U64.HI R96, R174.reuse, R66, c[0x0][0x294] ;  /* 0x0000a500ae607619 */ /* 0x040fe20000010242 */
[C---:B------:R-:W-:Y:S01]  /*2160*/  IMAD.SHL.U32 R59, R139.reuse, 0x40, RZ ;  /* 0x000000408b3b7824 */ /* 0x040fe200078e00ff */
[C---:B------:R-:W-:Y:S01]  /*2170*/  SHF.L.U32 R95, R174.reuse, 0x5, RZ ;  /* 0x00000005ae5f7819 */ /* 0x040fe200000006ff */
[----:B------:R-:W-:Y:S01]  /*2180*/  IMAD R57, R139, 0x60, RZ ;  /* 0x000000608b397824 */ /* 0x000fe200078e02ff */
[----:B------:R-:W-:Y:S01]  /*2190*/  IADD3.X R113, R113, c[0x0][0x2ac], RZ, P2, !PT ;  /* 0x0000ab0071717a10 */ /* 0x000fe200017fe4ff */
[----:B------:R-:W-:Y:S01]  /*21a0*/  IMAD.WIDE.U32 R174, R174, 0xc0, RZ ;  /* 0x000000c0aeae7825 */ /* 0x000fe200078e00ff */
[----:B------:R-:W-:-:S02]  /*21b0*/  IADD3.X R13, R0, c[0x0][0x2b4], RZ, P0, !PT ;  /* 0x0000ad00000d7a10 */ /* 0x000fc400007fe4ff */
[-C--:B------:R-:W-:Y:S01]  /*21c0*/  IADD3 R87, P2, R72, R67.reuse, RZ ;  /* 0x0000004348577210 */ /* 0x080fe20007f5e0ff */
[C---:B------:R-:W-:Y:S01]  /*21d0*/  IMAD.IADD R128, R141.reuse, 0x1, R130 ;  /* 0x000000018d807824 */ /* 0x040fe200078e0282 */
[----:B------:R-:W-:Y:S01]  /*21e0*/  IADD3 R91, P0, R80, R67, RZ ;  /* 0x00000043505b7210 */ /* 0x000fe20007f1e0ff */
[----:B------:R-:W-:Y:S01]  /*21f0*/  IMAD.IADD R127, R141, 0x1, R129 ;  /* 0x000000018d7f7824 */ /* 0x000fe200078e0281 */
[----:B------:R-:W-:Y:S01]  /*2200*/  IADD3 R42, P1, R42, c[0x0][0x2a8], RZ ;  /* 0x0000aa002a2a7a10 */ /* 0x000fe20007f3e0ff */
[----:B------:R-:W-:Y:S01]  /*2210*/  IMAD.X R73, R71, 0x1, R64, P3 ;  /* 0x0000000147497824 */ /* 0x000fe200018e0640 */
[----:B------:R-:W-:Y:S01]  /*2220*/  SHF.L.U64.HI R66, R69, R66, c[0x0][0x28c] ;  /* 0x0000a30045427619 */ /* 0x000fe20000010242 */
[C---:B------:R-:W-:Y:S01]  /*2230*/  IMAD.SHL.U32 R99, R98.reuse, 0x2, RZ ;  /* 0x0000000262637824 */ /* 0x040fe200078e00ff */
[----:B------:R-:W-:Y:S01]  /*2240*/  SHF.L.U64.HI R96, R97, 0x1, R96 ;  /* 0x0000000161607819 */ /* 0x000fe20000010260 */
[----:B------:R-:W-:Y:S01]  /*2250*/  IMAD.MOV.U32 R9, RZ, RZ, R52 ;  /* 0x000000ffff097224 */ /* 0x000fe200078e0034 */
[----:B------:R-:W-:Y:S01]  /*2260*/  SHF.L.U64.HI R94, R95, 0x1, R94 ;  /* 0x000000015f5e7819 */ /* 0x000fe2000001025e */
[----:B------:R-:W-:Y:S01]  /*2270*/  IMAD.SHL.U32 R69, R69, 0x40, RZ ;  /* 0x0000004045457824 */ /* 0x000fe200078e00ff */
[----:B------:R-:W-:Y:S01]  /*2280*/  SHF.L.U64.HI R98, R98, 0x1, R2 ;  /* 0x0000000162627819 */ /* 0x000fe20000010202 */
[----:B------:R-:W-:Y:S01]  /*2290*/  IMAD.SHL.U32 R97, R97, 0x2, RZ ;  /* 0x0000000261617824 */ /* 0x000fe200078e00ff */
[----:B------:R-:W-:Y:S01]  /*22a0*/  SHF.R.S32.HI R58, RZ, 0x1f, R59 ;  /* 0x0000001fff3a7819 */ /* 0x000fe2000001143b */
[----:B------:R-:W-:Y:S01]  /*22b0*/  IMAD.SHL.U32 R95, R95, 0x2, RZ ;  /* 0x000000025f5f7824 */ /* 0x000fe200078e00ff */
[----:B------:R-:W-:Y:S01]  /*22c0*/  SHF.R.S32.HI R56, RZ, 0x1f, R57 ;  /* 0x0000001fff387819 */ /* 0x000fe20000011439 */
[----:B------:R-:W-:Y:S01]  /*22d0*/  IMAD.X R86, R73, 0x1, R64, P2 ;  /* 0x0000000149567824 */ /* 0x000fe200010e0640 */
[----:B------:R-:W-:Y:S01]  /*22e0*/  SHF.R.S32.HI R121, RZ, 0x1f, R130 ;  /* 0x0000001fff797819 */ /* 0x000fe20000011482 */
[----:B------:R-:W-:Y:S01]  /*22f0*/  IMAD.X R90, R81, 0x1, R64, P0 ;  /* 0x00000001515a7824 */ /* 0x000fe200000e0640 */
[----:B------:R-:W-:-:S02]  /*2300*/  SHF.R.S32.HI R120, RZ, 0x1f, R129 ;  /* 0x0000001fff787819 */ /* 0x000fc40000011481 */
[----:B------:R-:W-:Y:S02]  /*2310*/  IADD3 R100, R175, UR5, RZ ;  /* 0x00000005af647c10 */ /* 0x000fe4000fffe0ff */
[----:B------:R-:W-:Y:S02]  /*2320*/  SHF.R.S32.HI R115, RZ, 0x1f, R128 ;  /* 0x0000001fff737819 */ /* 0x000fe40000011480 */
[----:B------:R-:W-:Y:S02]  /*2330*/  SHF.R.S32.HI R114, RZ, 0x1f, R127 ;  /* 0x0000001fff727819 */ /* 0x000fe4000001147f */
[----:B------:R-:W-:Y:S02]  /*2340*/  IADD3.X R43, R0, c[0x0][0x2ac], RZ, P1, !PT ;  /* 0x0000ab00002b7a10 */ /* 0x000fe40000ffe4ff */
.L_x_2253:
        /* <DEDUP_REMOVED lines=18> */
.L_x_2162:
[----:B------:R-:W-:Y:S05]  /*2470*/  BSYNC B0 ;  /* 0x0000000000007941 */ /* 0x000fea0003800000 */
.L_x_2161:
        /* <DEDUP_REMOVED lines=18> */
.L_x_2164:
[----:B------:R-:W-:Y:S05]  /*25a0*/  BSYNC B0 ;  /* 0x0000000000007941 */ /* 0x000fea0003800000 */
.L_x_2163:
        /* <DEDUP_REMOVED lines=21> */
.L_x_2166:
[----:B------:R-:W-:Y:S05]  /*2700*/  BSYNC B0 ;  /* 0x0000000000007941 */ /* 0x000fea0003800000 */
.L_x_2165:
        /* <DEDUP_REMOVED lines=21> */
.L_x_2168:
[----:B------:R-:W-:Y:S05]  /*2860*/  BSYNC B0 ;  /* 0x0000000000007941 */ /* 0x000fea0003800000 */
.L_x_2167:
        /* <DEDUP_REMOVED lines=66> */
.L_x_2174:
[----:B------:R-:W-:Y:S05]  /*2c90*/  BSYNC B0 ;  /* 0x0000000000007941 */ /* 0x000fea0003800000 */
.L_x_2173:
        /* <DEDUP_REMOVED lines=54> */
.L_x_2176:
[----:B------:R-:W-:Y:S05]  /*3000*/  BSYNC B0 ;  /* 0x0000000000007941 */ /* 0x000fea0003800000 */
.L_x_2175:
        /* <DEDUP_REMOVED lines=53> */
.L_x_2172:
[----:B------:R-:W-:Y:S05]  /*3360*/  BSYNC B1 ;  /* 0x0000000000017941 */ /* 0x000fea0003800000 */
.L_x_2171:
        /* <DEDUP_REMOVED lines=65> */
.L_x_2180:
[----:B------:R-:W-:Y:S05]  /*3780*/  BSYNC B0 ;  /* 0x0000000000007941 */ /* 0x000fea0003800000 */
.L_x_2179:
        /* <DEDUP_REMOVED lines=57> */
.L_x_2182:
[----:B------:R-:W-:Y:S05]  /*3b20*/  BSYNC B0 ;  /* 0x0000000000007941 */ /* 0x000fea0003800000 */
.L_x_2181:
        /* <DEDUP_REMOVED lines=56> */
.L_x_2178:
[----:B------:R-:W-:Y:S05]  /*3eb0*/  BSYNC B1 ;  /* 0x0000000000017941 */ /* 0x000fea0003800000 */
.L_x_2177:
        /* <DEDUP_REMOVED lines=64> */
.L_x_2186:
[----:B------:R-:W-:Y:S05]  /*42c0*/  BSYNC B0 ;  /* 0x0000000000007941 */ /* 0x000fea0003800000 */
.L_x_2185:
        /* <DEDUP_REMOVED lines=57> */
.L_x_2188:
[----:B------:R-:W-:Y:S05]  /*4660*/  BSYNC B0 ;  /* 0x0000000000007941 */ /* 0x000fea0003800000 */
.L_x_2187:
        /* <DEDUP_REMOVED lines=56> */
.L_x_2184:
[----:B------:R-:W-:Y:S05]  /*49f0*/  BSYNC B1 ;  /* 0x0000000000017941 */ /* 0x000fea0003800000 */
.L_x_2183:
        /* <DEDUP_REMOVED lines=70> */
.L_x_2192:
[----:B------:R-:W-:Y:S05]  /*4e60*/  BSYNC B0 ;  /* 0x0000000000007941 */ /* 0x000fea0003800000 */
.L_x_2191:
        /* <DEDUP_REMOVED lines=57> */
.L_x_2194:
[----:B------:R-:W-:Y:S05]  /*5200*/  BSYNC B0 ;  /* 0x0000000000007941 */ /* 0x000fea0003800000 */
.L_x_2193:
        /* <DEDUP_REMOVED lines=56> */
.L_x_2190:
[----:B------:R-:W-:Y:S05]  /*5590*/  BSYNC B1 ;  /* 0x0000000000017941 */ /* 0x000fea0003800000 */
.L_x_2189:
        /* <DEDUP_REMOVED lines=8> */
.L_x_2170:
        /* <DEDUP_REMOVED lines=96> */
.L_x_2201:
[----:B------:R-:W-:Y:S05]  /*5c20*/  BSYNC B0 ;  /* 0x0000000000007941 */ /* 0x000fea0003800000 */
.L_x_2200:
[----:B------:R-:W-:Y:S05]  /*5c30*/  MOV R103, R101 ;  /* 0x0000006500677202 */ /* 0x000fea0000000f00 */
[----:B-----5:R2:W-:Y:S02]  /*5c40*/  STG.E.128 [R102.64], R32 ;  /* 0x0000002066007986 */ /* 0x0205e4000c101d06 */
.L_x_2199:
[----:B------:R-:W-:Y:S05]  /*5c50*/  BSYNC B1 ;  /* 0x0000000000017941 */ /* 0x000fea0003800000 */
.L_x_2198:
        /* <DEDUP_REMOVED lines=96> */
.L_x_2205:
[----:B------:R-:W-:Y:S05]  /*6260*/  BSYNC B0 ;  /* 0x0000000000007941 */ /* 0x000fea0003800000 */
.L_x_2204:
[----:B------:R-:W-:Y:S05]  /*6270*/  MOV R103, R101 ;  /* 0x0000006500677202 */ /* 0x000fea0000000f00 */
[----:B-----5:R3:W-:Y:S02]  /*6280*/  STG.E.128 [R102.64+0x40], R32 ;  /* 0x0000402066007986 */ /* 0x0207e4000c101d06 */
.L_x_2203:
[----:B------:R-:W-:Y:S05]  /*6290*/  BSYNC B1 ;  /* 0x0000000000017941 */ /* 0x000fea0003800000 */
.L_x_2202:
        /* <DEDUP_REMOVED lines=95> */
.L_x_2207:
[----:B------:R-:W-:Y:S05]  /*6890*/  BSYNC B0 ;  /* 0x0000000000007941 */ /* 0x000fea0003800000 */
.L_x_2206:
[----:B------:R-:W-:Y:S05]  /*68a0*/  MOV R103, R101 ;  /* 0x0000006500677202 */ /* 0x000fea0000000f00 */
[----:B-----5:R3:W-:Y:S02]  /*68b0*/  STG.E.128 [R102.64+0x80], R32 ;  /* 0x0000802066007986 */ /* 0x0207e4000c101d06 */
.L_x_2197:
[----:B------:R-:W-:Y:S05]  /*68c0*/  BSYNC B2 ;  /* 0x0000000000027941 */ /* 0x000fea0003800000 */
.L_x_2196:
        /* <DEDUP_REMOVED lines=99> */
.L_x_2213:
[----:B------:R-:W-:Y:S05]  /*6f00*/  BSYNC B0 ;  /* 0x0000000000007941 */ /* 0x000fea0003800000 */
.L_x_2212:
[C---:B------:R-:W-:Y:S04]  /*6f10*/  LEA R2, P0, R151.reuse, R102, 0x1 ;  /* 0x0000006697027211 */ /* 0x040fe800078008ff */
[----:B------:R-:W-:Y:S05]  /*6f20*/  LEA.HI.X R3, R151, R101, R150, 0x1, P0 ;  /* 0x0000006597037211 */ /* 0x000fea00000f0c96 */
[----:B-----5:R3:W-:Y:S04]  /*6f30*/  STG.E.128 [R2.64], R32 ;  /* 0x0000002002007986 */ /* 0x0207e8000c101d06 */
.L_x_2211:
[----:B------:R-:W-:Y:S05]  /*6f40*/  BSYNC B1 ;  /* 0x0000000000017941 */ /* 0x000fea0003800000 */
.L_x_2210:
        /* <DEDUP_REMOVED lines=97> */
.L_x_2217:
[----:B------:R-:W-:Y:S05]  /*7560*/  BSYNC B0 ;  /* 0x0000000000007941 */ /* 0x000fea0003800000 */
.L_x_2216:
[C---:B------:R-:W-:Y:S04]  /*7570*/  LEA R2, P0, R74.reuse, R102, 0x1 ;  /* 0x000000664a027211 */ /* 0x040fe800078008ff */
[----:B------:R-:W-:Y:S05]  /*7580*/  LEA.HI.X R3, R74, R101, R75, 0x1, P0 ;  /* 0x000000654a037211 */ /* 0x000fea00000f0c4b */
[----:B-----5:R3:W-:Y:S04]  /*7590*/  STG.E.128 [R2.64], R32 ;  /* 0x0000002002007986 */ /* 0x0207e8000c101d06 */
.L_x_2215:
[----:B------:R-:W-:Y:S05]  /*75a0*/  BSYNC B1 ;  /* 0x0000000000017941 */ /* 0x000fea0003800000 */
.L_x_2214:
        /* <DEDUP_REMOVED lines=96> */
.L_x_2219:
[----:B------:R-:W-:Y:S05]  /*7bb0*/  BSYNC B0 ;  /* 0x0000000000007941 */ /* 0x000fea0003800000 */
.L_x_2218:
[C---:B------:R-:W-:Y:S04]  /*7bc0*/  LEA R2, P0, R82.reuse, R102, 0x1 ;  /* 0x0000006652027211 */ /* 0x040fe800078008ff */
[----:B------:R-:W-:Y:S05]  /*7bd0*/  LEA.HI.X R3, R82, R101, R83, 0x1, P0 ;  /* 0x0000006552037211 */ /* 0x000fea00000f0c53 */
[----:B-----5:R3:W-:Y:S04]  /*7be0*/  STG.E.128 [R2.64], R32 ;  /* 0x0000002002007986 */ /* 0x0207e8000c101d06 */
.L_x_2209:
[----:B------:R-:W-:Y:S05]  /*7bf0*/  BSYNC B2 ;  /* 0x0000000000027941 */ /* 0x000fea0003800000 */
.L_x_2208:
        /* <DEDUP_REMOVED lines=99> */
.L_x_2225:
[----:B------:R-:W-:Y:S05]  /*8230*/  BSYNC B0 ;  /* 0x0000000000007941 */ /* 0x000fea0003800000 */
.L_x_2224:
[C---:B------:R-:W-:Y:S04]  /*8240*/  LEA R2, P0, R180.reuse, R102, 0x1 ;  /* 0x00000066b4027211 */ /* 0x040fe800078008ff */
[----:B------:R-:W-:Y:S05]  /*8250*/  LEA.HI.X R3, R180, R101, R68, 0x1, P0 ;  /* 0x00000065b4037211 */ /* 0x000fea00000f0c44 */
[----:B-----5:R3:W-:Y:S04]  /*8260*/  STG.E.128 [R2.64], R32 ;  /* 0x0000002002007986 */ /* 0x0207e8000c101d06 */
.L_x_2223:
[----:B------:R-:W-:Y:S05]  /*8270*/  BSYNC B1 ;  /* 0x0000000000017941 */ /* 0x000fea0003800000 */
.L_x_2222:
        /* <DEDUP_REMOVED lines=97> */
.L_x_2229:
[----:B------:R-:W-:Y:S05]  /*8890*/  BSYNC B0 ;  /* 0x0000000000007941 */ /* 0x000fea0003800000 */
.L_x_2228:
[C---:B------:R-:W-:Y:S04]  /*88a0*/  LEA R2, P0, R76.reuse, R102, 0x1 ;  /* 0x000000664c027211 */ /* 0x040fe800078008ff */
[----:B------:R-:W-:Y:S05]  /*88b0*/  LEA.HI.X R3, R76, R101, R77, 0x1, P0 ;  /* 0x000000654c037211 */ /* 0x000fea00000f0c4d */
[----:B-----5:R3:W-:Y:S04]  /*88c0*/  STG.E.128 [R2.64], R32 ;  /* 0x0000002002007986 */ /* 0x0207e8000c101d06 */
.L_x_2227:
[----:B------:R-:W-:Y:S05]  /*88d0*/  BSYNC B1 ;  /* 0x0000000000017941 */ /* 0x000fea0003800000 */
.L_x_2226:
        /* <DEDUP_REMOVED lines=96> */
.L_x_2231:
[----:B------:R-:W-:Y:S05]  /*8ee0*/  BSYNC B0 ;  /* 0x0000000000007941 */ /* 0x000fea0003800000 */
.L_x_2230:
[C---:B------:R-:W-:Y:S04]  /*8ef0*/  LEA R2, P0, R84.reuse, R102, 0x1 ;  /* 0x0000006654027211 */ /* 0x040fe800078008ff */
[----:B------:R-:W-:Y:S05]  /*8f00*/  LEA.HI.X R3, R84, R101, R85, 0x1, P0 ;  /* 0x0000006554037211 */ /* 0x000fea00000f0c55 */
[----:B-----5:R3:W-:Y:S04]  /*8f10*/  STG.E.128 [R2.64], R32 ;  /* 0x0000002002007986 */ /* 0x0207e8000c101d06 */
.L_x_2221:
[----:B------:R-:W-:Y:S05]  /*8f20*/  BSYNC B2 ;  /* 0x0000000000027941 */ /* 0x000fea0003800000 */
.L_x_2220:
        /* <DEDUP_REMOVED lines=103> */
.L_x_2237:
[----:B------:R-:W-:Y:S05]  /*95a0*/  BSYNC B0 ;  /* 0x0000000000007941 */ /* 0x000fea0003800000 */
.L_x_2236:
[C---:B------:R-:W-:Y:S01]  /*95b0*/  IMAD R0, R183.reuse, c[0x0][0x19c], RZ ;  /* 0x00006700b7007a24 */ /* 0x040fe200078e02ff */
[----:B------:R-:W-:Y:S05]  /*95c0*/  MOV R103, R101 ;  /* 0x0000006500677202 */ /* 0x000fea0000000f00 */
[----:B------:R-:W-:Y:S05]  /*95d0*/  IMAD.WIDE.U32 R2, R183, c[0x0][0x198], R102 ;  /* 0x00006600b7027a25 */ /* 0x000fea00078e0066 */
[----:B------:R-:W-:Y:S05]  /*95e0*/  IADD3 R3, R3, R0, RZ ;  /* 0x0000000003037210 */ /* 0x000fea0007ffe0ff */
[----:B-----5:R3:W-:Y:S02]  /*95f0*/  STG.E.128 [R2.64], R32 ;  /* 0x0000002002007986 */ /* 0x0207e4000c101d06 */
.L_x_2235:
[----:B------:R-:W-:Y:S05]  /*9600*/  BSYNC B1 ;  /* 0x0000000000017941 */ /* 0x000fea0003800000 */
.L_x_2234:
        /* <DEDUP_REMOVED lines=97> */
.L_x_2241:
[----:B------:R-:W-:Y:S05]  /*9c20*/  BSYNC B0 ;  /* 0x0000000000007941 */ /* 0x000fea0003800000 */
.L_x_2240:
[C---:B------:R-:W-:Y:S04]  /*9c30*/  LEA R2, P0, R89.reuse, R102, 0x1 ;  /* 0x0000006659027211 */ /* 0x040fe800078008ff */
[----:B------:R-:W-:Y:S05]  /*9c40*/  LEA.HI.X R3, R89, R101, R88, 0x1, P0 ;  /* 0x0000006559037211 */ /* 0x000fea00000f0c58 */
[----:B-----5:R3:W-:Y:S04]  /*9c50*/  STG.E.128 [R2.64], R32 ;  /* 0x0000002002007986 */ /* 0x0207e8000c101d06 */
.L_x_2239:
[----:B------:R-:W-:Y:S05]  /*9c60*/  BSYNC B1 ;  /* 0x0000000000017941 */ /* 0x000fea0003800000 */
.L_x_2238:
        /* <DEDUP_REMOVED lines=96> */
.L_x_2243:
[----:B------:R-:W-:Y:S05]  /*a270*/  BSYNC B0 ;  /* 0x0000000000007941 */ /* 0x000fea0003800000 */
.L_x_2242:
[C---:B------:R-:W-:Y:S04]  /*a280*/  LEA R2, P0, R93.reuse, R102, 0x1 ;  /* 0x000000665d027211 */ /* 0x040fe800078008ff */
[----:B------:R-:W-:Y:S05]  /*a290*/  LEA.HI.X R3, R93, R101, R92, 0x1, P0 ;  /* 0x000000655d037211 */ /* 0x000fea00000f0c5c */
[----:B-----5:R3:W-:Y:S04]  /*a2a0*/  STG.E.128 [R2.64], R32 ;  /* 0x0000002002007986 */ /* 0x0207e8000c101d06 */
.L_x_2233:
[----:B------:R-:W-:Y:S05]  /*a2b0*/  BSYNC B2 ;  /* 0x0000000000027941 */ /* 0x000fea0003800000 */
.L_x_2232:
        /* <DEDUP_REMOVED lines=8> */
.L_x_2169:
        /* <DEDUP_REMOVED lines=17> */
.L_x_2245:
[----:B------:R-:W-:Y:S05]  /*a450*/  BSYNC B0 ;  /* 0x0000000000007941 */ /* 0x000fea0003800000 */
.L_x_2244:
        /* <DEDUP_REMOVED lines=24> */
.L_x_2247:
[----:B------:R-:W-:Y:S05]  /*a5e0*/  BSYNC B0 ;  /* 0x0000000000007941 */ /* 0x000fea0003800000 */
.L_x_2246:
        /* <DEDUP_REMOVED lines=23> */
.L_x_2249:
[----:B------:R-:W-:Y:S05]  /*a760*/  BSYNC B0 ;  /* 0x0000000000007941 */ /* 0x000fea0003800000 */
.L_x_2248:
        /* <DEDUP_REMOVED lines=30> */
.L_x_2250:
[----:B------:R-:W-:Y:S05]  /*a950*/  BSYNC B0 ;  /* 0x0000000000007941 */ /* 0x000fea0003800000 */
.L_x_2195:
        /* <DEDUP_REMOVED lines=81> */
.L_x_2251:
        /* <DEDUP_REMOVED lines=9> */
.L_x_2252:
[----:B------:R-:W-:Y:S04]  /*af00*/  IADD3 R9, R9, -0x1, RZ ;  /* 0xffffffff09097810 */ /* 0x000fe80007ffe0ff */
[----:B------:R-:W-:Y:S11]  /*af10*/  ISETP.GT.AND P0, PT, R9, R60, PT ;  /* 0x0000003c0900720c */ /* 0x000ff60003f04270 */
[----:B------:R-:W-:Y:S02]  /*af20*/  @!UPT UIADD3 URZ, URZ, URZ, URZ ;  /* 0x0000003f3f3ff290 */ /* 0x000fe4000fffe03f */
[----:B------:R-:W-:-:S05]  /*af30*/  @P0 BRA `(.L_x_2253) ;  /* 0xffff741000000947 */ /* 0x000fca000383ffff */
.L_x_2160:
        /* <DEDUP_REMOVED lines=91> */
.L_x_2262:
[----:B------:R-:W-:Y:S05]  /*b4f0*/  BSYNC B0 ;  /* 0x0000000000007941 */ /* 0x000fea0003800000 */
.L_x_2261:
[----:B-----5:R3:W-:Y:S02]  /*b500*/  STS.128 [R174], R8 ;  /* 0x00000008ae007388 */ /* 0x0207e40000000c00 */
.L_x_2260:
[----:B------:R-:W-:Y:S05]  /*b510*/  BSYNC B1 ;  /* 0x0000000000017941 */ /* 0x000fea0003800000 */
.L_x_2259:
        /* <DEDUP_REMOVED lines=48> */
.L_x_2266:
[----:B------:R-:W-:Y:S05]  /*b820*/  BSYNC B0 ;  /* 0x0000000000007941 */ /* 0x000fea0003800000 */
.L_x_2265:
[----:B-----5:R1:W-:Y:S02]  /*b830*/  STS.128 [R174+0x1000], R8 ;  /* 0x00100008ae007388 */ /* 0x0203e40000000c00 */
.L_x_2264:
[----:B------:R-:W-:Y:S05]  /*b840*/  BSYNC B1 ;  /* 0x0000000000017941 */ /* 0x000fea0003800000 */
.L_x_2263:
[----:B------:R-:W-:-:S13]  /*b850*/  ISETP.NE.AND P0, PT, R156, RZ, PT ;  /* 0x000000ff9c00720c */ /* 0x000fda0003f05270 */
[----:B------:R1:W-:Y:S01]  /*b860*/  @P0 STS.128 [R174+0x2000], RZ ;  /* 0x002000ffae000388 */ /* 0x0003e20000000c00 */
[----:B------:R-:W-:Y:S05]  /*b870*/  @P0 BRA `(.L_x_2258) ;  /* 0x000002d000000947 */ /* 0x000fea0003800000 */
[----:B-1-3-5:R1:W5:Y:S01]  /*b880*/  LDG.E.128 R8, [R26.64+0x80] ;  /* 0x000080061a087981 */ /* 0x02a362000c1e1d00 */
[----:B------:R-:W-:Y:S01]  /*b890*/  ISETP.GE.AND P0, PT, R116, c[0x0][0x230], PT ;  /* 0x00008c0074007a0c */ /* 0x000fe20003f06270 */
[----:B------:R-:W-:-:S12]  /*b8a0*/  BSSY B0, `(.L_x_2267) ;  /* 0x0000029000007945 */ /* 0x000fd80003800000 */
[----:B------:R-:W-:Y:S05]  /*b8b0*/  @P0 BRA `(.L_x_2268) ;  /* 0x0000027000000947 */ /* 0x000fea0003800000 */
[----:B------:R-:W3:Y:S04]  /*b8c0*/  LDG.E.64 R2, [R20.64+0x40] ;  /* 0x0000400614027981 */ /* 0x000ee8000c1e1b00 */
[----:B--2---:R-:W2:Y:S01]  /*b8d0*/  LDG.E.64 R4, [R6.64+0x40] ;  /* 0x0000400606047981 */ /* 0x004ea2000c1e1b00 */
[----:B-----5:R-:W-:Y:S01]  /*b8e0*/  HADD2.F32 R15, -RZ, R9.H1_H1 ;  /* 0x30000009ff0f7230 */ /* 0x020fe20000004100 */
[----:B------:R-:W-:Y:S01]  /*b8f0*/  MOV R14, R10 ;  /* 0x0000000a000e7202 */ /* 0x000fe20000000f00 */
[----:B------:R-:W-:Y:S02]  /*b900*/  HADD2.F32 R12, -RZ, R11.H1_H1 ;  /* 0x3000000bff0c7230 */ /* 0x000fe40000004100 */
[----:B------:R-:W-:Y:S02]  /*b910*/  HADD2.F32 R16, -RZ, R9.H0_H0 ;  /* 0x20000009ff107230 */ /* 0x000fe40000004100 */
[----:B------:R-:W-:-:S02]  /*b920*/  HADD2.F32 R13, -RZ, R11.H0_H0 ;  /* 0x2000000bff0d7230 */ /* 0x000fc40000004100 */
[----:B---3--:R-:W-:Y:S02]  /*b930*/  HADD2.F32 R17, -RZ, R2.H1_H1 ;  /* 0x30000002ff117230 */ /* 0x008fe40000004100 */
        /* <DEDUP_REMOVED lines=31> */
.L_x_2268:
[----:B------:R-:W-:Y:S05]  /*bb30*/  BSYNC B0 ;  /* 0x0000000000007941 */ /* 0x000fea0003800000 */
.L_x_2267:
[----:B-----5:R3:W-:Y:S02]  /*bb40*/  STS.128 [R174+0x2000], R8 ;  /* 0x00200008ae007388 */ /* 0x0207e40000000c00 */
.L_x_2258:
[----:B------:R-:W-:Y:S05]  /*bb50*/  BSYNC B2 ;  /* 0x0000000000027941 */ /* 0x000fea0003800000 */
.L_x_2257:
        /* <DEDUP_REMOVED lines=61> */
.L_x_2273:
[----:B------:R-:W-:Y:S05]  /*bf30*/  BSYNC B0 ;  /* 0x0000000000007941 */ /* 0x000fea0003800000 */
.L_x_2272:
[----:B-----5:R3:W-:Y:S02]  /*bf40*/  STS.128 [R174+0x800], R8 ;  /* 0x00080008ae007388 */ /* 0x0207e40000000c00 */
.L_x_2271:
[----:B------:R-:W-:Y:S05]  /*bf50*/  BSYNC B1 ;  /* 0x0000000000017941 */ /* 0x000fea0003800000 */
.L_x_2270:
        /* <DEDUP_REMOVED lines=48> */
.L_x_2277:
[----:B------:R-:W-:Y:S05]  /*c260*/  BSYNC B0 ;  /* 0x0000000000007941 */ /* 0x000fea0003800000 */
.L_x_2276:
[----:B-----5:R3:W-:Y:S02]  /*c270*/  STS.128 [R174+0x1800], R8 ;  /* 0x00180008ae007388 */ /* 0x0207e40000000c00 */
.L_x_2275:
[----:B------:R-:W-:Y:S05]  /*c280*/  BSYNC B1 ;  /* 0x0000000000017941 */ /* 0x000fea0003800000 */
.L_x_2274:
        /* <DEDUP_REMOVED lines=46> */
.L_x_2279:
[----:B------:R-:W-:Y:S05]  /*c570*/  BSYNC B0 ;  /* 0x0000000000007941 */ /* 0x000fea0003800000 */
.L_x_2278:
[----:B-----5:R3:W-:Y:S01]  /*c580*/  STS.128 [R174+0x2800], R8 ;  /* 0x00280008ae007388 */ /* 0x0207e20000000c00 */
[----:B------:R-:W-:Y:S05]  /*c590*/  BRA `(.L_x_2269) ;  /* 0x0000271000007947 */ /* 0x000fea0003800000 */
.L_x_2256:
        /* <DEDUP_REMOVED lines=92> */
.L_x_2285:
[----:B------:R-:W-:Y:S05]  /*cb60*/  BSYNC B0 ;  /* 0x0000000000007941 */ /* 0x000fea0003800000 */
.L_x_2284:
[----:B-----5:R3:W-:Y:S02]  /*cb70*/  STS.128 [R174], R16 ;  /* 0x00000010ae007388 */ /* 0x0207e40000000c00 */
.L_x_2283:
[----:B------:R-:W-:Y:S05]  /*cb80*/  BSYNC B1 ;  /* 0x0000000000017941 */ /* 0x000fea0003800000 */
.L_x_2282:
        /* <DEDUP_REMOVED lines=87> */
.L_x_2289:
[----:B------:R-:W-:Y:S05]  /*d100*/  BSYNC B0 ;  /* 0x0000000000007941 */ /* 0x000fea0003800000 */
.L_x_2288:
[----:B-----5:R1:W-:Y:S02]  /*d110*/  STS.128 [R174+0x1000], R16 ;  /* 0x00100010ae007388 */ /* 0x0203e40000000c00 */
.L_x_2287:
[----:B------:R-:W-:Y:S05]  /*d120*/  BSYNC B1 ;  /* 0x0000000000017941 */ /* 0x000fea0003800000 */
.L_x_2286:
        /* <DEDUP_REMOVED lines=87> */
.L_x_2291:
[----:B------:R-:W-:Y:S05]  /*d6a0*/  BSYNC B0 ;  /* 0x0000000000007941 */ /* 0x000fea0003800000 */
.L_x_2290:
[----:B-----5:R3:W-:Y:S02]  /*d6b0*/  STS.128 [R174+0x2000], R16 ;  /* 0x00200010ae007388 */ /* 0x0207e40000000c00 */
.L_x_2281:
[----:B------:R-:W-:Y:S05]  /*d6c0*/  BSYNC B2 ;  /* 0x0000000000027941 */ /* 0x000fea0003800000 */
.L_x_2280:
        /* <DEDUP_REMOVED lines=94> */
.L_x_2295:
[----:B------:R-:W-:Y:S05]  /*dcb0*/  BSYNC B0 ;  /* 0x0000000000007941 */ /* 0x000fea0003800000 */
.L_x_2294:
[----:B-----5:R3:W-:Y:S02]  /*dcc0*/  STS.128 [R174+0x800], R16 ;  /* 0x00080010ae007388 */ /* 0x0207e40000000c00 */
.L_x_2293:
[----:B------:R-:W-:Y:S05]  /*dcd0*/  BSYNC B1 ;  /* 0x0000000000017941 */ /* 0x000fea0003800000 */
.L_x_2292:
        /* <DEDUP_REMOVED lines=90> */
.L_x_2299:
[----:B------:R-:W-:Y:S05]  /*e280*/  BSYNC B0 ;  /* 0x0000000000007941 */ /* 0x000fea0003800000 */
.L_x_2298:
[----:B-----5:R3:W-:Y:S02]  /*e290*/  STS.128 [R174+0x1800], R16 ;  /* 0x00180010ae007388 */ /* 0x0207e40000000c00 */
.L_x_2297:
[----:B------:R-:W-:Y:S05]  /*e2a0*/  BSYNC B1 ;  /* 0x0000000000017941 */ /* 0x000fea0003800000 */
.L_x_2296:
        /* <DEDUP_REMOVED lines=97> */
.L_x_2301:
[----:B------:R-:W-:Y:S05]  /*e8c0*/  BSYNC B0 ;  /* 0x0000000000007941 */ /* 0x000fea0003800000 */
.L_x_2300:
[----:B-----5:R1:W-:Y:S01]  /*e8d0*/  STS.128 [R174+0x2800], R12 ;  /* 0x0028000cae007388 */ /* 0x0203e20000000c00 */
[----:B------:R-:W-:Y:S05]  /*e8e0*/  BRA `(.L_x_2269) ;  /* 0x000003c000007947 */ /* 0x000fea0003800000 */
.L_x_2255:
        /* <DEDUP_REMOVED lines=30> */
.L_x_2303:
[----:B------:R-:W-:Y:S05]  /*ead0*/  BSYNC B0 ;  /* 0x0000000000007941 */ /* 0x000fea0003800000 */
.L_x_2302:
        /* <DEDUP_REMOVED lines=29> */
.L_x_2269:
[----:B------:R-:W-:Y:S05]  /*ecb0*/  BSYNC B3 ;  /* 0x0000000000037941 */ /* 0x000fea0003800000 */
.L_x_2254:
[----:B------:R-:W-:Y:S01]  /*ecc0*/  IADD3 R171, R52, -0x1, RZ ;  /* 0xffffffff34ab7810 */ /* 0x000fe20007ffe0ff */
[----:B------:R-:W-:Y:S01]  /*ecd0*/  BSSY B0, `(.L_x_2304) ;  /* 0x0000024000007945 */ /* 0x000fe20003800000 */
[C---:B------:R-:W-:Y:S02]  /*ece0*/  LEA R170, P0, R166.reuse, c[0x0][0x168], 0x1 ;  /* 0x00005a00a6aa7a11 */ /* 0x040fe400078008ff */
[----:B------:R-:W-:Y:S01]  /*ecf0*/  LOP3.LUT R5, R143, 0xff, RZ, 0xc0, !PT ;  /* 0x000000ff8f057812 */ /* 0x000fe200078ec0ff */
[----:B--2---:R-:W-:Y:S01]  /*ed00*/  IMAD.SHL.U32 R2, R171, 0x80, RZ ;  /* 0x00000080ab027824 */ /* 0x004fe200078e00ff */
[----:B------:R-:W-:-:S03]  /*ed10*/  LEA.HI.X R175, R166, c[0x0][0x16c], R169, 0x1, P0 ;  /* 0x00005b00a6af7a11 */ /* 0x000fc600000f0ca9 */
[----:B-1----:R-:W-:-:S05]  /*ed20*/  IMAD.IADD R7, R53, 0x1, -R2 ;  /* 0x0000000135077824 */ /* 0x002fca00078e0a02 */
[----:B------:R-:W-:-:S13]  /*ed30*/  ISETP.GE.AND P1, PT, R176, R7, PT ;  /* 0x00000007b000720c */ /* 0x000fda0003f26270 */
[----:B------:R-:W-:Y:S05]  /*ed40*/  @P1 BRA `(.L_x_2305) ;  /* 0x000001c000001947 */ /* 0x000fea0003800000 */
[C---:B------:R-:W-:Y:S02]  /*ed50*/  LOP3.LUT R0, R5.reuse, 0x1, RZ, 0xc0, !PT ;  /* 0x0000000105007812 */ /* 0x040fe400078ec0ff */
[----:B------:R-:W-:Y:S02]  /*ed60*/  R2P PR, R5, 0x6 ;  /* 0x0000000605007804 */ /* 0x000fe40000000000 */
[----:B------:R-:W-:-:S11]  /*ed70*/  ISETP.NE.U32.AND P0, PT, R0, 0x1, PT ;  /* 0x000000010000780c */ /* 0x000fd60003f05070 */
[----:B---3--:R-:W-:Y:S02]  /*ed80*/  @P1 IMAD.MOV.U32 R8, RZ, RZ, R170 ;  /* 0x000000ffff081224 */ /* 0x008fe400078e00aa */
[----:B------:R-:W-:Y:S01]  /*ed90*/  @!P0 MOV R10, R170 ;  /* 0x000000aa000a8202 */ /* 0x000fe20000000f00 */
[--C-:B-----5:R-:W-:Y:S02]  /*eda0*/  @!P0 IMAD.MOV.U32 R11, RZ, RZ, R175.reuse ;  /* 0x000000ffff0b8224 */ /* 0x120fe400078e00af */
        /* <DEDUP_REMOVED lines=21> */
.L_x_2306:
[----:B------:R2:W-:Y:S02]  /*ef00*/  STS.128 [R174+0x7000], RZ ;  /* 0x007000ffae007388 */ /* 0x0005e40000000c00 */
.L_x_2305:
[----:B------:R-:W-:Y:S05]  /*ef10*/  BSYNC B0 ;  /* 0x0000000000007941 */ /* 0x000fea0003800000 */
.L_x_2304:
[----:B------:R-:W-:Y:S01]  /*ef20*/  ISETP.GE.AND P0, PT, R21, R7, PT ;  /* 0x000000071500720c */ /* 0x000fe20003f06270 */
[----:B------:R-:W-:-:S12]  /*ef30*/  BSSY B0, `(.L_x_2307) ;  /* 0x000001f000007945 */ /* 0x000fd80003800000 */
[----:B------:R-:W-:Y:S05]  /*ef40*/  @P0 BRA `(.L_x_2308) ;  /* 0x000001d000000947 */ /* 0x000fea0003800000 */
[C---:B------:R-:W-:Y:S02]  /*ef50*/  LOP3.LUT R0, R5.reuse, 0x1, RZ, 0xc0, !PT ;  /* 0x0000000105007812 */ /* 0x040fe400078ec0ff */
[----:B------:R-:W-:Y:S02]  /*ef60*/  LOP3.LUT P1, RZ, R5, 0x2, RZ, 0xc0, !PT ;  /* 0x0000000205ff7812 */ /* 0x000fe4000782c0ff */
[----:B------:R-:W-:Y:S02]  /*ef70*/  ISETP.NE.U32.AND P0, PT, R0, 0x1, PT ;  /* 0x000000010000780c */ /* 0x000fe40003f05070 */
[----:B------:R-:W-:-:S05]  /*ef80*/  IADD3 R3, P2, R151, R166, RZ ;  /* 0x000000a697037210 */ /* 0x000fca0007f5e0ff */
[----:B------:R-:W-:-:S04]  /*ef90*/  IMAD.X R0, R150, 0x1, R169, P2 ;  /* 0x0000000196007824 */ /* 0x000fc800010e06a9 */
[----:B-1-3--:R-:W-:Y:S02]  /*efa0*/  @P1 LEA R8, P2, R3, c[0x0][0x168], 0x1 ;  /* 0x00005a0003081a11 */ /* 0x00afe400078408ff */
[----:B------:R-:W-:Y:S02]  /*efb0*/  @!P0 LEA R10, P3, R151, R170, 0x1 ;  /* 0x000000aa970a8211 */ /* 0x000fe400078608ff */
[----:B------:R-:W-:Y:S02]  /*efc0*/  @P1 LEA.HI.X R9, R3, c[0x0][0x16c], R0, 0x1, P2 ;  /* 0x00005b0003091a11 */ /* 0x000fe400010f0c00 */
[----:B-----5:R-:W-:-:S05]  /*efd0*/  @!P0 LEA.HI.X R11, R151, R175, R150, 0x1, P3 ;  /* 0x000000af970b8211 */ /* 0x020fca00018f0c96 */
        /* <DEDUP_REMOVED lines=19> */
.L_x_2309:
[----:B------:R3:W-:Y:S02]  /*f110*/  STS.128 [R174+0x7800], RZ ;  /* 0x007800ffae007388 */ /* 0x0007e40000000c00 */
.L_x_2308:
[----:B------:R-:W-:Y:S05]  /*f120*/  BSYNC B0 ;  /* 0x0000000000007941 */ /* 0x000fea0003800000 */
.L_x_2307:
[----:B-1-3--:R-:W-:Y:S01]  /*f130*/  IADD3 R10, R176, 0x40, RZ ;  /* 0x00000040b00a7810 */ /* 0x00afe20007ffe0ff */
        /* <DEDUP_REMOVED lines=11> */
[C---:B------:R-:W-:Y:S01]  /*f1f0*/  @!P0 LEA R8, P3, R9.reuse, R170, 0x1 ;  /* 0x000000aa09088211 */ /* 0x040fe200078608ff */
[----:B------:R-:W-:Y:S01]  /*f200*/  IMAD.X R3, R4, 0x1, R169, P2 ;  /* 0x0000000104037824 */ /* 0x000fe200010e06a9 */
[C---:B------:R-:W-:Y:S02]  /*f210*/  @P1 LEA R12, P2, R0.reuse, c[0x0][0x168], 0x1 ;  /* 0x00005a00000c1a11 */ /* 0x040fe400078408ff */
[----:B------:R-:W-:Y:S02]  /*f220*/  @!P0 LEA.HI.X R9, R9, R175, R4, 0x1, P3 ;  /* 0x000000af09098211 */ /* 0x000fe400018f0c04 */
[----:B------:R-:W-:-:S03]  /*f230*/  @P1 LEA.HI.X R13, R0, c[0x0][0x16c], R3, 0x1, P2 ;  /* 0x00005b00000d1a11 */ /* 0x000fc600010f0c03 */
        /* <DEDUP_REMOVED lines=19> */
.L_x_2312:
[----:B------:R3:W-:Y:S02]  /*f370*/  STS.128 [R174+0x8000], RZ ;  /* 0x008000ffae007388 */ /* 0x0007e40000000c00 */
.L_x_2311:
[----:B------:R-:W-:Y:S05]  /*f380*/  BSYNC B0 ;  /* 0x0000000000007941 */ /* 0x000fea0003800000 */
.L_x_2310:
[----:B-1----:R-:W-:Y:S01]  /*f390*/  IADD3 R8, R176, 0x60, RZ ;  /* 0x00000060b0087810 */ /* 0x002fe20007ffe0ff */
[----:B------:R-:W-:Y:S03]  /*f3a0*/  BSSY B0, `(.L_x_2313) ;  /* 0x0000025000007945 */ /* 0x000fe60003800000 */
[----:B------:R-:W-:-:S13]  /*f3b0*/  ISETP.GE.AND P0, PT, R8, R7, PT ;  /* 0x000000070800720c */ /* 0x000fda0003f06270 */
[----:B------:R-:W-:Y:S05]  /*f3c0*/  @P0 BRA `(.L_x_2314) ;  /* 0x0000022000000947 */ /* 0x000fea0003800000 */
[C---:B------:R-:W-:Y:S01]  /*f3d0*/  LOP3.LUT R0, R5.reuse, 0x1, RZ, 0xc0, !PT ;  /* 0x0000000105007812 */ /* 0x040fe200078ec0ff */
[----:B------:R-:W-:Y:S01]  /*f3e0*/  IMAD.MOV.U32 R3, RZ, RZ, c[0x0][0x198] ;  /* 0x00006600ff037624 */ /* 0x000fe200078e00ff */
[C---:B------:R-:W-:Y:S01]  /*f3f0*/  LOP3.LUT P2, RZ, R5.reuse, 0x2, RZ, 0xc0, !PT ;  /* 0x0000000205ff7812 */ /* 0x040fe2000784c0ff */
        /* <DEDUP_REMOVED lines=31> */
.L_x_2314:
[----:B------:R-:W-:Y:S05]  /*f5f0*/  BSYNC B0 ;  /* 0x0000000000007941 */ /* 0x000fea0003800000 */
.L_x_2313:
[----:B------:R-:W-:Y:S01]  /*f600*/  IMAD R62, R62, c[0x0][0x320], RZ ;  /* 0x0000c8003e3e7a24 */ /* 0x000fe200078e02ff */
[----:B------:R-:W0:Y:S01]  /*f610*/  LDGDEPBAR ;  /* 0x00000000000079af */ /* 0x000e220000000000 */
[----:B------:R-:W-:-:S04]  /*f620*/  IMAD.WIDE.U32 R172, R65, c[0x0][0x320], R172 ;  /* 0x0000c80041ac7a25 */ /* 0x000fc800078e00ac */
[----:B------:R-:W-:Y:S01]  /*f630*/  IMAD R62, R65, c[0x0][0x324], R62 ;  /* 0x0000c900413e7a24 */ /* 0x000fe200078e023e */
[----:B-1----:R-:W-:-:S03]  /*f640*/  LEA R14, P0, R172, c[0x0][0x318], 0x2 ;  /* 0x0000c600ac0e7a11 */ /* 0x002fc600078010ff */
[----:B------:R-:W-:-:S05]  /*f650*/  IMAD.IADD R62, R173, 0x1, R62 ;  /* 0x00000001ad3e7824 */ /* 0x000fca00078e023e */
[----:B------:R-:W-:-:S05]  /*f660*/  LEA.HI.X R15, R172, c[0x0][0x31c], R62, 0x2, P0 ;  /* 0x0000c700ac0f7a11 */ /* 0x000fca00000f143e */
[----:B--2---:R1:W2:Y:S01]  /*f670*/  LDG.E R0, [R14.64] ;  /* 0x000000060e007981 */ /* 0x0042a2000c1e1900 */
[----:B------:R-:W-:Y:S01]  /*f680*/  LOP3.LUT R3, R162, 0xfffffff8, RZ, 0xc0, !PT ;  /* 0xfffffff8a2037812 */ /* 0x000fe200078ec0ff */
[----:B------:R-:W-:Y:S01]  /*f690*/  IMAD.SHL.U32 R145, R145, 0x40, RZ ;  /* 0x0000004091917824 */ /* 0x000fe200078e00ff */
[----:B-----5:R-:W-:Y:S01]  /*f6a0*/  SHF.R.S32.HI R11, RZ, 0x4, R148 ;  /* 0x00000004ff0b7819 */ /* 0x020fe20000011494 */
[----:B------:R-:W-:Y:S01]  /*f6b0*/  IMAD R163, R160, 0x10, R163 ;  /* 0x00000010a0a37824 */ /* 0x000fe200078e02a3 */
[----:B------:R-:W-:-:S04]  /*f6c0*/  DEPBAR.LE SB0, 0x0 ;  /* 0x000080000000791a */ /* 0x000fc80000000000 */
[----:B------:R-:W-:Y:S01]  /*f6d0*/  IMAD.IADD R4, R54, 0x1, -R3 ;  /* 0x0000000136047824 */ /* 0x000fe200078e0a03 */
[----:B------:R-:W-:Y:S01]  /*f6e0*/  SHF.R.S32.HI R6, RZ, 0x1f, R147 ;  /* 0x0000001fff067819 */ /* 0x000fe20000011493 */
[----:B------:R-:W-:Y:S01]  /*f6f0*/  BSSY B0, `(.L_x_2315) ;  /* 0x000004f000007945 */ /* 0x000fe20003800000 */
[----:B------:R-:W-:Y:S02]  /*f700*/  LEA.HI R148, R148, R11, RZ, 0x1 ;  /* 0x0000000b94947211 */ /* 0x000fe400078f08ff */
[----:B------:R-:W-:Y:S02]  /*f710*/  LEA.HI R12, R4, R4, RZ, 0x1 ;  /* 0x00000004040c7211 */ /* 0x000fe400078f08ff */
[----:B------:R-:W-:Y:S02]  /*f720*/  LEA.HI R6, R6, R147, RZ, 0x3 ;  /* 0x0000009306067211 */ /* 0x000fe400078f18ff */
[----:B------:R-:W-:Y:S02]  /*f730*/  LOP3.LUT R148, R148, 0xfffffffe, RZ, 0xc0, !PT ;  /* 0xfffffffe94947812 */ /* 0x000fe400078ec0ff */
[----:B------:R-:W-:Y:S01]  /*f740*/  ISETP.GE.AND P0, PT, R176, R7, PT ;  /* 0x00000007b000720c */ /* 0x000fe20003f06270 */
[----:B------:R-:W-:Y:S01]  /*f750*/  BAR.SYNC.DEFER_BLOCKING 0x0 ;  /* 0x0000000000007b1d */ /* 0x000fe20000010000 */
[----:B------:R-:W-:Y:S01]  /*f760*/  LOP3.LUT R13, R12, 0x7fffffe, RZ, 0xc0, !PT ;  /* 0x07fffffe0c0d7812 */ /* 0x000fe200078ec0ff */
[----:B------:R-:W-:Y:S01]  /*f770*/  IMAD.SHL.U32 R6, R6, 0x20, RZ ;  /* 0x0000002006067824 */ /* 0x000fe200078e00ff */
[----:B------:R-:W-:Y:S01]  /*f780*/  LOP3.LUT R146, R146, 0x7fffffe, RZ, 0xc0, !PT ;  /* 0x07fffffe92927812 */ /* 0x000fe200078ec0ff */
[----:B------:R-:W-:Y:S01]  /*f790*/  IMAD.IADD R148, R11, 0x1, -R148 ;  /* 0x000000010b947824 */ /* 0x000fe200078e0a94 */
[----:B------:R-:W-:Y:S01]  /*f7a0*/  SHF.R.S32.HI R12, RZ, 0x1, R12 ;  /* 0x00000001ff0c7819 */ /* 0x000fe2000001140c */
[----:B------:R-:W-:Y:S01]  /*f7b0*/  IMAD.IADD R13, R4, 0x1, -R13 ;  /* 0x00000001040d7824 */ /* 0x000fe200078e0a0d */
[----:B------:R-:W-:Y:S01]  /*f7c0*/  LOP3.LUT R6, R6, 0xffffff00, RZ, 0xc0, !PT ;  /* 0xffffff0006067812 */ /* 0x000fe200078ec0ff */
[----:B------:R-:W-:Y:S01]  /*f7d0*/  IMAD.SHL.U32 R4, R148, 0x8, RZ ;  /* 0x0000000894047824 */ /* 0x000fe200078e00ff */
[----:B------:R-:W-:Y:S01]  /*f7e0*/  LOP3.LUT R145, R145, 0xc0, RZ, 0xc0, !PT ;  /* 0x000000c091917812 */ /* 0x000fe200078ec0ff */
[----:B------:R-:W-:Y:S01]  /*f7f0*/  IMAD.IADD R9, R147, 0x1, -R146 ;  /* 0x0000000193097824 */ /* 0x000fe200078e0a92 */
[C---:B------:R-:W-:Y:S01]  /*f800*/  LOP3.LUT P2, RZ, R12.reuse, 0x2, RZ, 0xc0, !PT ;  /* 0x000000020cff7812 */ /* 0x040fe2000784c0ff */
[----:B------:R-:W-:Y:S01]  /*f810*/  IMAD.SHL.U32 R12, R12, 0x40, RZ ;  /* 0x000000400c0c7824 */ /* 0x000fe200078e00ff */
[----:B------:R-:W-:Y:S01]  /*f820*/  LOP3.LUT R11, R145, 0x8, R4, 0xf8, !PT ;  /* 0x00000008910b7812 */ /* 0x000fe200078ef804 */
[----:B------:R-:W-:Y:S01]  /*f830*/  IMAD R160, R160, 0x200, R6 ;  /* 0x00000200a0a07824 */ /* 0x000fe200078e0206 */
[----:B------:R-:W-:Y:S01]  /*f840*/  SHF.R.S32.HI R3, RZ, 0x1f, R144 ;  /* 0x0000001fff037819 */ /* 0x000fe20000011490 */
[----:B------:R-:W-:Y:S01]  /*f850*/  IMAD R4, R9, 0x20, R6 ;  /* 0x0000002009047824 */ /* 0x000fe200078e0206 */
[----:B-1----:R-:W-:Y:S01]  /*f860*/  LOP3.LUT R15, R12, 0xc0, RZ, 0xc0, !PT ;  /* 0x000000c00c0f7812 */ /* 0x002fe200078ec0ff */
[----:B------:R-:W-:Y:S01]  /*f870*/  IMAD.SHL.U32 R6, R161, 0x8, RZ ;  /* 0x00000008a1067824 */ /* 0x000fe200078e00ff */
[----:B------:R-:W-:Y:S01]  /*f880*/  LEA.HI R3, R3, R144, RZ, 0x2 ;  /* 0x0000009003037211 */ /* 0x000fe200078f10ff */
[----:B------:R-:W-:Y:S01]  /*f890*/  IMAD R149, R9, 0x20, R160 ;  /* 0x0000002009957824 */ /* 0x000fe200078e02a0 */
[----:B------:R-:W-:Y:S01]  /*f8a0*/  SHF.R.U32.HI R14, RZ, 0x3, R145 ;  /* 0x00000003ff0e7819 */ /* 0x000fe20000011691 */
[----:B------:R-:W2:Y:S01]  /*f8b0*/  MUFU.RCP R9, c[0x0][0x238] ;  /* 0x00008e0000097b08 */ /* 0x000ea20000001000 */
[----:B------:R-:W-:Y:S01]  /*f8c0*/  LOP3.LUT R6, R15, 0x8, R6, 0xf8, !PT ;  /* 0x000000080f067812 */ /* 0x000fe200078ef806 */
[----:B------:R1:W-:Y:S01]  /*f8d0*/  @P0 STS [R174+0x9000], RZ ;  /* 0x009000ffae000388 */ /* 0x0003e20000000800 */
[----:B------:R-:W-:Y:S01]  /*f8e0*/  SHF.R.U32.HI R15, RZ, 0x3, R15 ;  /* 0x00000003ff0f7819 */ /* 0x000fe2000001160f */
[----:B------:R-:W-:Y:S01]  /*f8f0*/  IMAD R148, R148, 0x8, R13 ;  /* 0x0000000894947824 */ /* 0x000fe200078e020d */
[----:B------:R-:W-:Y:S01]  /*f900*/  SHF.R.S32.HI R160, RZ, 0x2, R3 ;  /* 0x00000002ffa07819 */ /* 0x000fe20000011403 */
[----:B------:R1:W-:Y:S01]  /*f910*/  @P0 STS [R174+0x9004], RZ ;  /* 0x009004ffae000388 */ /* 0x0003e20000000800 */
[----:B------:R-:W-:Y:S01]  /*f920*/  LOP3.LUT R11, R11, R14, RZ, 0x3c, !PT ;  /* 0x0000000e0b0b7212 */ /* 0x000fe200078e3cff */
[----:B------:R-:W-:Y:S01]  /*f930*/  IMAD.SHL.U32 R161, R54, 0x2, RZ ;  /* 0x0000000236a17824 */ /* 0x000fe200078e00ff */
[----:B------:R-:W-:Y:S01]  /*f940*/  LOP3.LUT R13, R6, R15, RZ, 0x3c, !PT ;  /* 0x0000000f060d7212 */ /* 0x000fe200078e3cff */
[----:B------:R1:W-:Y:S01]  /*f950*/  @P0 STS.64 [R174+0x9008], RZ ;  /* 0x009008ffae000388 */ /* 0x0003e20000000a00 */
[----:B------:R-:W-:Y:S01]  /*f960*/  IADD3 R6, R163, 0x1, R160 ;  /* 0x00000001a3067810 */ /* 0x000fe20007ffe0a0 */
[----:B------:R-:W-:Y:S01]  /*f970*/  IMAD.MOV.U32 R3, RZ, RZ, 0x10 ;  /* 0x00000010ff037424 */ /* 0x000fe200078e00ff */
[----:B------:R-:W-:Y:S01]  /*f980*/  LEA R132, P1, R164, c[0x0][0x170], 0x1 ;  /* 0x00005c00a4847a11 */ /* 0x000fe200078208ff */
[----:B------:R1:W-:Y:S01]  /*f990*/  @P0 STS.128 [R174+0xb000], RZ ;  /* 0x00b000ffae000388 */ /* 0x0003e20000000c00 */
[----:B------:R-:W-:Y:S01]  /*f9a0*/  IMAD.IADD R149, R11, 0x1, R149 ;  /* 0x000000010b957824 */ /* 0x000fe200078e0295 */
[----:B------:R-:W-:Y:S01]  /*f9b0*/  IADD3 R6, R53, R6, -R154 ;  /* 0x0000000635067210 */ /* 0x000fe20007ffe89a */
[----:B------:R-:W-:Y:S01]  /*f9c0*/  IMAD.IADD R4, R11, 0x1, R4 ;  /* 0x000000010b047824 */ /* 0x000fe200078e0204 */
[----:B------:R1:W-:Y:S01]  /*f9d0*/  @P0 STS.128 [R174+0xd000], RZ ;  /* 0x00d000ffae000388 */ /* 0x0003e20000000c00 */
[----:B------:R-:W-:Y:S01]  /*f9e0*/  IMAD.U32 R148, R148, 0x20, R13 ;  /* 0x0000002094947824 */ /* 0x000fe200078e000d */
[----:B------:R-:W-:Y:S01]  /*f9f0*/  LOP3.LUT R161, R161, 0x6, RZ, 0xc0, !PT ;  /* 0x00000006a1a17812 */ /* 0x000fe200078ec0ff */
[----:B------:R-:W-:Y:S01]  /*fa00*/  IMAD.SHL.U32 R149, R149, 0x2, RZ ;  /* 0x0000000295957824 */ /* 0x000fe200078e00ff */
[----:B------:R-:W-:-:S02]  /*fa10*/  LEA.HI.X R133, R164, c[0x0][0x174], R50, 0x1, P1 ;  /* 0x00005d00a4857a11 */ /* 0x000fc400008f0c32 */
[----:B------:R-:W-:Y:S02]  /*fa20*/  IADD3 R6, R6, c[0x0][0x2e8], RZ ;  /* 0x0000ba0006067a10 */ /* 0x000fe40007ffe0ff */
[----:B------:R-:W-:Y:S01]  /*fa30*/  SEL R3, R3, 0xfffffff0, !P2 ;  /* 0xfffffff003037807 */ /* 0x000fe20005000000 */
[----:B--2---:R-:W-:Y:S01]  /*fa40*/  FMUL.FTZ R0, R0, R9 ;  /* 0x0000000900007220 */ /* 0x004fe20000410000 */
[----:B------:R-:W-:Y:S05]  /*fa50*/  @P0 BRA `(.L_x_2316) ;  /* 0x0000018000000947 */ /* 0x000fea0003800000 */
[C---:B-1----:R-:W-:Y:S02]  /*fa60*/  LOP3.LUT R9, R5.reuse, 0x1, RZ, 0xc0, !PT ;  /* 0x0000000105097812 */ /* 0x042fe400078ec0ff */
        /* <DEDUP_REMOVED lines=22> */
.L_x_2317:
[----:B------:R2:W-:Y:S02]  /*fbd0*/  STS.128 [R174+0xd000], RZ ;  /* 0x00d000ffae007388 */ /* 0x0005e40000000c00 */
.L_x_2316:
[----:B-1----:R-:W-:Y:S05]  /*fbe0*/  BSYNC B0 ;  /* 0x0000000000007941 */ /* 0x002fea0003800000 */
.L_x_2315:
        /* <DEDUP_REMOVED lines=32> */
.L_x_2320:
[----:B------:R1:W-:Y:S02]  /*fdf0*/  STS.128 [R174+0xd800], RZ ;  /* 0x00d800ffae007388 */ /* 0x0003e40000000c00 */
.L_x_2319:
[----:B------:R-:W-:Y:S05]  /*fe00*/  BSYNC B0 ;  /* 0x0000000000007941 */ /* 0x000fea0003800000 */
.L_x_2318:
        /* <DEDUP_REMOVED lines=36> */
.L_x_2323:
[----:B------:R1:W-:Y:S02]  /*10050*/  STS.128 [R174+0xe000], RZ ;  /* 0x00e000ffae007388 */ /* 0x0003e40000000c00 */
.L_x_2322:
[----:B------:R-:W-:Y:S05]  /*10060*/  BSYNC B0 ;  /* 0x0000000000007941 */ /* 0x000fea0003800000 */
.L_x_2321:
        /* <DEDUP_REMOVED lines=10> */
[----:B------:R-:W-:Y:S01]  /*10110*/  @P1 MOV R7, c[0x0][0x1a4] ;  /* 0x0000690000071a02 */ /* 0x000fe20000000f00 */
[----:B------:R-:W-:Y:S01]  /*10120*/  @!P0 IMAD.MOV.U32 R9, RZ, RZ, c[0x0][0x1a0] ;  /* 0x00006800ff098624 */ /* 0x000fe200078e00ff */
[----:B------:R-:W-:Y:S01]  /*10130*/  @!P0 MOV R10, c[0x0][0x1a4] ;  /* 0x00006900000a8a02 */ /* 0x000fe20000000f00 */
[----:B-1----:R-:W-:-:S04]  /*10140*/  @P1 IMAD.WIDE.U32 R12, R8, 0xc0, R132 ;  /* 0x000000c0080c1825 */ /* 0x002fc800078e0084 */
[----:B------:R-:W-:Y:S02]  /*10150*/  @P1 IMAD R7, R7, 0xc0, RZ ;  /* 0x000000c007071824 */ /* 0x000fe400078e02ff */
[----:B------:R-:W-:-:S04]  /*10160*/  @!P0 IMAD.WIDE.U32 R8, R9, 0xc0, R132 ;  /* 0x000000c009088825 */ /* 0x000fc800078e0084 */
[----:B------:R-:W-:Y:S02]  /*10170*/  @!P0 IMAD R10, R10, 0xc0, RZ ;  /* 0x000000c00a0a8824 */ /* 0x000fe400078e02ff */
[----:B------:R-:W-:-:S03]  /*10180*/  @P1 IMAD.IADD R7, R13, 0x1, R7 ;  /* 0x000000010d071824 */ /* 0x000fc600078e0207 */
[----:B------:R-:W-:Y:S01]  /*10190*/  @!P0 IADD3 R9, R9, R10, RZ ;  /* 0x0000000a09098210 */ /* 0x000fe20007ffe0ff */
[----:B------:R-:W-:-:S04]  /*101a0*/  @P1 IMAD.MOV.U32 R13, RZ, RZ, R7 ;  /* 0x000000ffff0d1224 */ /* 0x000fc800078e0007 */
        /* <DEDUP_REMOVED lines=21> */
.L_x_2326:
[----:B------:R1:W-:Y:S02]  /*10300*/  STS.128 [R174+0xe800], RZ ;  /* 0x00e800ffae007388 */ /* 0x0003e40000000c00 */
.L_x_2325:
[----:B------:R-:W-:Y:S05]  /*10310*/  BSYNC B0 ;  /* 0x0000000000007941 */ /* 0x000fea0003800000 */
.L_x_2324:
[----:B------:R-:W-:Y:S01]  /*10320*/  IMAD.SHL.U32 R148, R148, 0x2, RZ ;  /* 0x0000000294947824 */ /* 0x000fe200078e00ff */
[----:B------:R-:W-:Y:S01]  /*10330*/  LDSM.16.M88.4 R96, [R149] ;  /* 0x000000009560783b */ /* 0x000fe20000000200 */
[----:B------:R-:W-:Y:S01]  /*10340*/  IMAD R147, R41, 0x2, R149 ;  /* 0x0000000229937824 */ /* 0x000fe200078e0295 */
[----:B------:R-:W-:Y:S01]  /*10350*/  IADD3 R42, R6, 0x8, RZ ;  /* 0x00000008062a7810 */ /* 0x000fe20007ffe0ff */
[----:B------:R-:W-:Y:S01]  /*10360*/  IMAD R145, R3, 0x2, R148 ;  /* 0x0000000203917824 */ /* 0x000fe200078e0294 */
[----:B------:R-:W5:Y:S01]  /*10370*/  LDSM.16.M88.4 R32, [R148+0x3000] ;  /* 0x003000009420783b */ /* 0x000f620000000200 */
[----:B------:R-:W-:Y:S01]  /*10380*/  IMAD.IADD R3, R2, 0x1, R161 ;  /* 0x0000000102037824 */ /* 0x000fe200078e02a1 */
[-C--:B------:R-:W-:Y:S02]  /*10390*/  IMNMX R54, R6, R53.reuse, PT ;  /* 0x0000003506367217 */ /* 0x080fe40003800200 */
[----:B------:R-:W1:Y:S01]  /*103a0*/  LDSM.16.M88.4 R68, [R148+0x3800] ;  /* 0x003800009444783b */ /* 0x000e620000000200 */
[----:B------:R-:W-:-:S02]  /*103b0*/  IMNMX R53, R42, R53, PT ;  /* 0x000000352a357217 */ /* 0x000fc40003800200 */
[C---:B------:R-:W-:Y:S01]  /*103c0*/  IADD3 R40, R3.reuse, 0x1, RZ ;  /* 0x0000000103287810 */ /* 0x040fe20007ffe0ff */
[----:B------:R-:W2:Y:S01]  /*103d0*/  LDSM.16.M88.4 R76, [R148+0x3400] ;  /* 0x00340000944c783b */ /* 0x000ea20000000200 */
[----:B------:R-:W-:Y:S02]  /*103e0*/  IADD3 R6, R3, 0x9, RZ ;  /* 0x0000000903067810 */ /* 0x000fe40007ffe0ff */
[----:B------:R3:W4:Y:S01]  /*103f0*/  I2F R7, R40 ;  /* 0x0000002800077306 */ /* 0x0007220000201400 */
[----:B------:R-:W1:Y:S01]  /*10400*/  LDSM.16.M88.4 R60, [R148+0x3c00] ;  /* 0x003c0000943c783b */ /* 0x000e620000000200 */
[CC--:B------:R-:W-:Y:S02]  /*10410*/  ISETP.GE.AND P1, PT, R40.reuse, R54.reuse, PT ;  /* 0x000000362800720c */ /* 0x0c0fe40003f26270 */
[----:B------:R-:W-:Y:S01]  /*10420*/  ISETP.GE.AND P0, PT, R40, R53, PT ;  /* 0x000000352800720c */ /* 0x000fe20003f06270 */
[----:B------:R-:W1:Y:S01]  /*10430*/  LDSM.16.M88.4 R20, [R148+0x4000] ;  /* 0x004000009414783b */ /* 0x000e620000000200 */
[----:B------:R-:W-:-:S02]  /*10440*/  ISETP.GE.AND P4, PT, R6, R54, PT ;  /* 0x000000360600720c */ /* 0x000fc40003f86270 */
[C---:B------:R-:W-:Y:S01]  /*10450*/  IADD3 R42, R3.reuse, 0x28, RZ ;  /* 0x00000028032a7810 */ /* 0x040fe20007ffe0ff */
[----:B------:R-:W2:Y:S04]  /*10460*/  LDSM.16.M88.4 R112, [R148+0x4400] ;  /* 0x004400009470783b */ /* 0x000ea80000000200 */
[----:B------:R-:W2:Y:S01]  /*10470*/  LDSM.16.M88.4 R104, [R148+0x4800] ;  /* 0x004800009468783b */ /* 0x000ea20000000200 */
[----:B---3--:R-:W-:-:S03]  /*10480*/  IADD3 R40, R3, 0x21, RZ ;  /* 0x0000002103287810 */ /* 0x008fc60007ffe0ff */
[----:B------:R-:W3:Y:S04]  /*10490*/  LDSM.16.M88.4 R44, [R148+0x4c00] ;  /* 0x004c0000942c783b */ /* 0x000ee80000000200 */
[----:B------:R-:W-:Y:S04]  /*104a0*/  LDSM.16.M88.4 R24, [R147] ;  /* 0x000000009318783b */ /* 0x000fe80000000200 */
[----:B-1----:R-:W1:Y:S04]  /*104b0*/  LDSM.16.M88.4 R12, [R145+0x3000] ;  /* 0x00300000910c783b */ /* 0x002e680000000200 */
[----:B------:R-:W1:Y:S01]  /*104c0*/  LDSM.16.M88.4 R28, [R145+0x3800] ;  /* 0x00380000911c783b */ /* 0x000e620000000200 */
[C---:B-----5:R-:W-:Y:S03]  /*104d0*/  HMMA.16816.F32 R36, R96.reuse, R32, RZ ;  /* 0x000000206024723c */ /* 0x060fe600000018ff */
[----:B------:R-:W5:Y:S04]  /*104e0*/  LDSM.16.M88.4 R84, [R145+0x3400] ;  /* 0x003400009154783b */ /* 0x000f680000000200 */
        /* <DEDUP_REMOVED lines=10> */
[C---:B--2---:R-:W-:Y:S03]  /*10590*/  HMMA.16816.F32 R80, R96.reuse, R76, RZ ;  /* 0x0000004c6050723c */ /* 0x044fe600000018ff */
        /* <DEDUP_REMOVED lines=10> */
[C---:B---3--:R-:W-:Y:S08]  /*10640*/  HMMA.16816.F32 R100, R96.reuse, R44, RZ ;  /* 0x0000002c6064723c */ /* 0x048ff000000018ff */
[----:B------:R-:W-:Y:S01]  /*10650*/  HMMA.16816.F32 R96, R96, R46, RZ ;  /* 0x0000002e6060723c */ /* 0x000fe200000018ff */
[----:B------:R-:W2:Y:S07]  /*10660*/  LDSM.16.M88.4 R44, [R145+0x4000] ;  /* 0x00400000912c783b */ /* 0x000eae0000000200 */
[C---:B-1----:R-:W-:Y:S08]  /*10670*/  HMMA.16816.F32 R36, R24.reuse, R12, R36 ;  /* 0x0000000c1824723c */ /* 0x042ff00000001824 */
[C---:B------:R-:W-:Y:S01]  /*10680*/  HMMA.16816.F32 R32, R24.reuse, R14, R32 ;  /* 0x0000000e1820723c */ /* 0x040fe20000001820 */
[----:B------:R-:W1:Y:S07]  /*10690*/  LDSM.16.M88.4 R12, [R145+0x4400] ;  /* 0x00440000910c783b */ /* 0x000e6e0000000200 */
[C---:B------:R-:W-:Y:S08]  /*106a0*/  HMMA.16816.F32 R72, R24.reuse, R28, R72 ;  /* 0x0000001c1848723c */ /* 0x040ff00000001848 */
[C---:B------:R-:W-:Y:S01]  /*106b0*/  HMMA.16816.F32 R68, R24.reuse, R30, R68 ;  /* 0x0000001e1844723c */ /* 0x040fe20000001844 */
[----:B------:R-:W3:Y:S07]  /*106c0*/  LDSM.16.M88.4 R28, [R145+0x4800] ;  /* 0x00480000911c783b */ /* 0x000eee0000000200 */
[C---:B-----5:R-:W-:Y:S08]  /*106d0*/  HMMA.16816.F32 R80, R24.reuse, R84, R80 ;  /* 0x000000541850723c */ /* 0x060ff00000001850 */
[C---:B------:R-:W-:Y:S01]  /*106e0*/  HMMA.16816.F32 R76, R24.reuse, R86, R76 ;  /* 0x00000056184c723c */ /* 0x040fe2000000184c */
[----:B------:R-:W5:Y:S07]  /*106f0*/  LDSM.16.M88.4 R84, [R145+0x4c00] ;  /* 0x004c00009154783b */ /* 0x000f6e0000000200 */
        /* <DEDUP_REMOVED lines=12> */
[C---:B-----5:R-:W-:Y:S08]  /*107c0*/  HMMA.16816.F32 R100, R24.reuse, R84, R100 ;  /* 0x000000541864723c */ /* 0x060ff00000001864 */
[----:B------:R-:W-:Y:S01]  /*107d0*/  HMMA.16816.F32 R96, R24, R86, R96 ;  /* 0x000000561860723c */ /* 0x000fe20000001860 */
[----:B------:R-:W5:Y:S04]  /*107e0*/  LDSM.16.M88.4 R24, [R148+0x6000] ;  /* 0x006000009418783b */ /* 0x000f680000000200 */
        /* <DEDUP_REMOVED lines=23> */
[----:B------:R-:W-:Y:S01]  /*10960*/  HMMA.16816.F32 R96, R92, R122, R96 ;  /* 0x0000007a5c60723c */ /* 0x000fe20000001860 */
[----:B------:R-:W5:Y:S04]  /*10970*/  LDSM.16.M88.4 R92, [R148+0x7400] ;  /* 0x00740000945c783b */ /* 0x000f680000000200 */
[----:B------:R-:W-:Y:S03]  /*10980*/  LDSM.16.M88.4 R120, [R145+0x6c00] ;  /* 0x006c00009178783b */ /* 0x000fe60000000200 */
        /* <DEDUP_REMOVED lines=10> */
[C---:B---3--:R-:W-:Y:S08]  /*10a30*/  HMMA.16816.F32 R56, R128.reuse, R28, R56 ;  /* 0x0000001c8038723c */ /* 0x048ff00000001838 */
[----:B------:R-:W-:Y:S01]  /*10a40*/  HMMA.16816.F32 R20, R128, R30, R20 ;  /* 0x0000001e8014723c */ /* 0x000fe20000001814 */
[----:B------:R-:W2:Y:S07]  /*10a50*/  LDSM.16.M88.4 R28, [R148+0x8000] ;  /* 0x00800000941c783b */ /* 0x000eae0000000200 */
[C---:B----4-:R-:W-:Y:S08]  /*10a60*/  HMMA.16816.F32 R36, R24.reuse, R8, R36 ;  /* 0x000000081824723c */ /* 0x050ff00000001824 */
[----:B------:R-:W-:Y:S01]  /*10a70*/  HMMA.16816.F32 R32, R24, R10, R32 ;  /* 0x0000000a1820723c */ /* 0x000fe20000001820 */
[----:B------:R-:W3:Y:S07]  /*10a80*/  LDSM.16.M88.4 R8, [R145+0x7400] ;  /* 0x007400009108783b */ /* 0x000eee0000000200 */
[----:B------:R-:W-:Y:S01]  /*10a90*/  HMMA.16816.F32 R76, R128, R86, R76 ;  /* 0x00000056804c723c */ /* 0x000fe2000000184c */
[----:B------:R-:W4:Y:S07]  /*10aa0*/  LDSM.16.M88.4 R84, [R148+0x7c00] ;  /* 0x007c00009454783b */ /* 0x000f2e0000000200 */
[----:B-----5:R-:W-:Y:S08]  /*10ab0*/  HMMA.16816.F32 R80, R24, R92, R80 ;  /* 0x0000005c1850723c */ /* 0x020ff00000001850 */
[C---:B-1----:R-:W-:Y:S08]  /*10ac0*/  HMMA.16816.F32 R36, R12.reuse, R44, R36 ;  /* 0x0000002c0c24723c */ /* 0x042ff00000001824 */
[----:B------:R-:W-:Y:S01]  /*10ad0*/  HMMA.16816.F32 R32, R12, R46, R32 ;  /* 0x0000002e0c20723c */ /* 0x000fe20000001820 */
[----:B------:R-:W1:Y:S07]  /*10ae0*/  LDSM.16.M88.4 R44, [R145+0x7800] ;  /* 0x00780000912c783b */ /* 0x000e6e0000000200 */
[C---:B--2---:R-:W-:Y:S07]  /*10af0*/  HMMA.16816.F32 R56, R24.reuse, R28, R56 ;  /* 0x0000001c1838723c */ /* 0x044fee0000001838 */
[----:B------:R-:W-:Y:S01]  /*10b00*/  IADD3 R28, R3, 0x8, RZ ;  /* 0x00000008031c7810 */ /* 0x000fe20007ffe0ff */
[----:B------:R-:W-:Y:S01]  /*10b10*/  HMMA.16816.F32 R76, R24, R94, R76 ;  /* 0x0000005e184c723c */ /* 0x000fe2000000184c */
[----:B------:R-:W-:-:S02]  /*10b20*/  FFMA.FTZ R37, R0, R7, R37 ;  /* 0x0000000700257223 */ /* 0x000fc40000010025 */
[----:B------:R-:W2:Y:S01]  /*10b30*/  I2F R29, R28 ;  /* 0x0000001c001d7306 */ /* 0x000ea20000201400 */
[----:B------:R-:W-:Y:S01]  /*10b40*/  FFMA.FTZ R39, R0, R7, R39 ;  /* 0x0000000700277223 */ /* 0x000fe20000010027 */
[C---:B------:R-:W-:Y:S02]  /*10b50*/  ISETP.GE.AND P2, PT, R28.reuse, R54, PT ;  /* 0x000000361c00720c */ /* 0x040fe40003f46270 */
[----:B------:R-:W-:Y:S01]  /*10b60*/  ISETP.GE.AND P3, PT, R28, R53, PT ;  /* 0x000000351c00720c */ /* 0x000fe20003f66270 */
[----:B---3--:R-:W-:Y:S03]  /*10b70*/  HMMA.16816.F32 R80, R12, R8, R80 ;  /* 0x000000080c50723c */ /* 0x008fe60000001850 */
[----:B------:R-:W3:Y:S04]  /*10b80*/  I2F R8, R6 ;  /* 0x0000000600087306 */ /* 0x000ee80000201400 */
[C---:B------:R-:W-:Y:S01]  /*10b90*/  IADD3 R9, R3.reuse, 0x10, RZ ;  /* 0x0000001003097810 */ /* 0x040fe20007ffe0ff */
[----:B----4-:R-:W-:Y:S03]  /*10ba0*/  HMMA.16816.F32 R64, R24, R84, R64 ;  /* 0x000000541840723c */ /* 0x010fe60000001840 */
[----:B------:R4:W5:Y:S01]  /*10bb0*/  I2F R7, R9 ;  /* 0x0000000900077306 */ /* 0x0009620000201400 */
[CC--:B--2---:R-:W-:Y:S01]  /*10bc0*/  FFMA.FTZ R32, R0.reuse, R29.reuse, R32 ;  /* 0x0000001d00207223 */ /* 0x0c4fe20000010020 */
[----:B------:R-:W-:Y:S01]  /*10bd0*/  IADD3 R28, R3, 0x11, RZ ;  /* 0x00000011031c7810 */ /* 0x000fe20007ffe0ff */
[----:B------:R-:W-:Y:S01]  /*10be0*/  FFMA.FTZ R34, R0, R29, R34 ;  /* 0x0000001d00227223 */ /* 0x000fe20000010022 */
[----:B------:R-:W-:Y:S01]  /*10bf0*/  FSEL R85, R37, -INF , !P1 ;  /* 0xff80000025557808 */ /* 0x000fe20004800000 */
[----:B------:R-:W-:Y:S01]  /*10c00*/  HMMA.16816.F32 R76, R12, R10, R76 ;  /* 0x0000000a0c4c723c */ /* 0x000fe2000000184c */
[----:B------:R-:W-:-:S02]  /*10c10*/  FSEL R49, R32, -INF , !P2 ;  /* 0xff80000020317808 */ /* 0x000fc40005000000 */
[C---:B------:R-:W-:Y:S01]  /*10c20*/  ISETP.GE.AND P2, PT, R9.reuse, R54, PT ;  /* 0x000000360900720c */ /* 0x040fe20003f46270 */
[CC--:B---3--:R-:W-:Y:S01]  /*10c30*/  FFMA.FTZ R33, R0.reuse, R8.reuse, R33 ;  /* 0x0000000800217223 */ /* 0x0c8fe20000010021 */
[----:B------:R-:W-:Y:S01]  /*10c40*/  ISETP.GE.AND P1, PT, R9, R53, PT ;  /* 0x000000350900720c */ /* 0x000fe20003f26270 */
[C---:B------:R-:W-:Y:S01]  /*10c50*/  FFMA.FTZ R35, R0.reuse, R8, R35 ;  /* 0x0000000800237223 */ /* 0x040fe20000010023 */
[----:B------:R-:W-:Y:S01]  /*10c60*/  IADD3 R29, R3, 0x18, RZ ;  /* 0x00000018031d7810 */ /* 0x000fe20007ffe0ff */
[----:B------:R-:W-:Y:S01]  /*10c70*/  HMMA.16816.F32 R72, R24, R88, R72 ;  /* 0x000000581848723c */ /* 0x000fe20000001848 */
[----:B----4-:R-:W2:Y:S01]  /*10c80*/  LDSM.16.M88.4 R8, [R148+0x8400] ;  /* 0x008400009408783b */ /* 0x010ea20000000200 */
[----:B-----5:R-:W-:-:S05]  /*10c90*/  FFMA.FTZ R82, R0, R7, R82 ;  /* 0x0000000700527223 */ /* 0x020fca0000010052 */
[----:B------:R-:W-:Y:S01]  /*10ca0*/  FSEL R88, R39, -INF , !P0 ;  /* 0xff80000027587808 */ /* 0x000fe20004000000 */
[C---:B------:R-:W-:Y:S01]  /*10cb0*/  HMMA.16816.F32 R60, R24.reuse, R86, R60 ;  /* 0x00000056183c723c */ /* 0x040fe2000000183c */
[-C--:B------:R-:W-:Y:S01]  /*10cc0*/  ISETP.GE.AND P0, PT, R6, R53.reuse, PT ;  /* 0x000000350600720c */ /* 0x080fe20003f06270 */
[----:B------:R-:W-:Y:S01]  /*10cd0*/  I2F R39, R40 ;  /* 0x0000002800277306 */ /* 0x000fe20000201400 */
[----:B------:R-:W-:Y:S02]  /*10ce0*/  FSEL R84, R82, -INF , !P1 ;  /* 0xff80000052547808 */ /* 0x000fe40004800000 */
[----:B------:R-:W-:Y:S02]  /*10cf0*/  ISETP.GE.AND P1, PT, R29, R53, PT ;  /* 0x000000351d00720c */ /* 0x000fe40003f26270 */
[----:B------:R-:W-:Y:S01]  /*10d00*/  FFMA.FTZ R87, R0, R7, R80 ;  /* 0x0000000700577223 */ /* 0x000fe20000010050 */
[----:B------:R-:W-:Y:S01]  /*10d10*/  FSEL R86, R34, -INF , !P3 ;  /* 0xff80000022567808 */ /* 0x000fe20005800000 */
[----:B------:R-:W-:Y:S01]  /*10d20*/  HMMA.16816.F32 R68, R24, R90, R68 ;  /* 0x0000005a1844723c */ /* 0x000fe20000001844 */
[----:B------:R-:W-:Y:S01]  /*10d30*/  FSEL R80, R35, -INF , !P0 ;  /* 0xff80000023507808 */ /* 0x000fe20004000000 */
[----:B------:R-:W3:Y:S01]  /*10d40*/  I2F R6, R28 ;  /* 0x0000001c00067306 */ /* 0x000ee20000201400 */
[----:B------:R-:W-:-:S02]  /*10d50*/  FSEL R87, R87, -INF , !P2 ;  /* 0xff80000057577808 */ /* 0x000fc40005000000 */
[CC--:B------:R-:W-:Y:S02]  /*10d60*/  ISETP.GE.AND P3, PT, R28.reuse, R54.reuse, PT ;  /* 0x000000361c00720c */ /* 0x0c0fe40003f66270 */
[----:B------:R-:W-:Y:S01]  /*10d70*/  ISETP.GE.AND P0, PT, R28, R53, PT ;  /* 0x000000351c00720c */ /* 0x000fe20003f06270 */
[----:B------:R-:W-:Y:S01]  /*10d80*/  HMMA.16816.F32 R20, R24, R30, R20 ;  /* 0x0000001e1814723c */ /* 0x000fe20000001814 */
[----:B------:R-:W-:Y:S01]  /*10d90*/  ISETP.GE.AND P2, PT, R29, R54, PT ;  /* 0x000000361d00720c */ /* 0x000fe20003f46270 */
[----:B------:R4:W5:Y:S01]  /*10da0*/  I2F R7, R29 ;  /* 0x0000001d00077306 */ /* 0x0009620000201400 */
[----:B------:R-:W-:Y:S02]  /*10db0*/  FSEL R89, R33, -INF , !P4 ;  /* 0xff80000021597808 */ /* 0x000fe40006000000 */
[C---:B------:R-:W-:Y:S02]  /*10dc0*/  IADD3 R33, R3.reuse, 0x19, RZ ;  /* 0x0000001903217810 */ /* 0x040fe40007ffe0ff */
[----:B------:R-:W-:Y:S01]  /*10dd0*/  IADD3 R34, R3, 0x20, RZ ;  /* 0x0000002003227810 */ /* 0x000fe20007ffe0ff */
[----:B------:R-:W-:Y:S02]  /*10de0*/  HMMA.16816.F32 R16, R128, R136, R16 ;  /* 0x000000888010723c */ /* 0x000fe40000001810 */
[----:B------:R-:W2:Y:S01]  /*10df0*/  I2F R32, R33 ;  /* 0x0000002100207306 */ /* 0x000ea20000201400 */
[----:B---3--:R-:W-:-:S02]  /*10e00*/  FFMA.FTZ R81, R0, R6, R81 ;  /* 0x0000000600517223 */ /* 0x008fc40000010051 */
[----:B------:R-:W-:-:S03]  /*10e10*/  FFMA.FTZ R83, R0, R6, R83 ;  /* 0x0000000600537223 */ /* 0x000fc60000010053 */
[C---:B-1----:R-:W-:Y:S01]  /*10e20*/  HMMA.16816.F32 R68, R12.reuse, R46, R68 ;  /* 0x0000002e0c44723c */ /* 0x042fe20000001844 */
[----:B------:R-:W-:Y:S01]  /*10e30*/  FSEL R81, R81, -INF , !P3 ;  /* 0xff80000051517808 */ /* 0x000fe20005800000 */
[----:B----4-:R-:W1:Y:S01]  /*10e40*/  LDSM.16.M88.4 R28, [R145+0x7c00] ;  /* 0x007c0000911c783b */ /* 0x010e620000000200 */
[CC--:B-----5:R-:W-:Y:S01]  /*10e50*/  FFMA.FTZ R37, R0.reuse, R7.reuse, R76 ;  /* 0x0000000700257223 */ /* 0x0e0fe2000001004c */
[----:B------:R-:W-:Y:S01]  /*10e60*/  ISETP.GE.AND P3, PT, R33, R54, PT ;  /* 0x000000362100720c */ /* 0x000fe20003f66270 */
[C---:B------:R-:W-:Y:S01]  /*10e70*/  FFMA.FTZ R6, R0.reuse, R7, R78 ;  /* 0x0000000700067223 */ /* 0x040fe2000001004e */
[----:B------:R-:W-:Y:S01]  /*10e80*/  FSEL R78, R83, -INF , !P0 ;  /* 0xff800000534e7808 */ /* 0x000fe20004000000 */
[----:B------:R3:W-:Y:S01]  /*10e90*/  I2F R7, R34 ;  /* 0x0000002200077306 */ /* 0x0007e20000201400 */
[----:B------:R-:W-:Y:S01]  /*10ea0*/  HMMA.16816.F32 R72, R12, R44, R72 ;  /* 0x0000002c0c48723c */ /* 0x000fe20000001848 */
[----:B------:R-:W-:Y:S01]  /*10eb0*/  ISETP.GE.AND P0, PT, R33, R53, PT ;  /* 0x000000352100720c */ /* 0x000fe20003f06270 */
[CC--:B--2---:R-:W-:Y:S01]  /*10ec0*/  FFMA.FTZ R77, R0.reuse, R32.reuse, R77 ;  /* 0x00000020004d7223 */ /* 0x0c4fe2000001004d */
[----:B------:R-:W-:Y:S01]  /*10ed0*/  FSEL R37, R37, -INF , !P2 ;  /* 0xff80000025257808 */ /* 0x000fe20005000000 */
[----:B------:R-:W-:Y:S01]  /*10ee0*/  FFMA.FTZ R76, R0, R32, R79 ;  /* 0x00000020004c7223 */ /* 0x000fe2000001004f */
[----:B------:R-:W-:Y:S01]  /*10ef0*/  FSEL R6, R6, -INF , !P1 ;  /* 0xff80000006067808 */ /* 0x000fe20004800000 */
[----:B------:R-:W-:Y:S01]  /*10f00*/  LDSM.16.M88.4 R44, [R145+0x8000] ;  /* 0x00800000912c783b */ /* 0x000fe20000000200 */
[----:B------:R-:W-:Y:S01]  /*10f10*/  FSEL R77, R77, -INF , !P3 ;  /* 0xff8000004d4d7808 */ /* 0x000fe20005800000 */
[----:B------:R-:W-:Y:S01]  /*10f20*/  HMMA.16816.F32 R16, R24, R8, R16 ;  /* 0x000000081810723c */ /* 0x000fe20000001810 */
[----:B------:R-:W2:Y:S01]  /*10f30*/  I2F R9, R42 ;  /* 0x0000002a00097306 */ /* 0x000ea20000201400 */
[----:B------:R-:W-:-:S02]  /*10f40*/  FSEL R76, R76, -INF , !P0 ;  /* 0xff8000004c4c7808 */ /* 0x000fc40004000000 */
[CC--:B------:R-:W-:Y:S02]  /*10f50*/  ISETP.GE.AND P3, PT, R40.reuse, R54.reuse, PT ;  /* 0x000000362800720c */ /* 0x0c0fe40003f66270 */
[-C--:B------:R-:W-:Y:S02]  /*10f60*/  ISETP.GE.AND P0, PT, R40, R53.reuse, PT ;  /* 0x000000352800720c */ /* 0x080fe40003f06270 */
[C---:B------:R-:W-:Y:S01]  /*10f70*/  HMMA.16816.F32 R112, R128.reuse, R138, R112 ;  /* 0x0000008a8070723c */ /* 0x040fe20000001870 */
[----:B------:R-:W-:Y:S02]  /*10f80*/  IADD3 R40, R3, 0x29, RZ ;  /* 0x0000002903287810 */ /* 0x000fe40007ffe0ff */
[C---:B------:R-:W-:Y:S02]  /*10f90*/  ISETP.GE.AND P2, PT, R34.reuse, R54, PT ;  /* 0x000000362200720c */ /* 0x040fe40003f46270 */
[----:B------:R-:W-:Y:S01]  /*10fa0*/  ISETP.GE.AND P1, PT, R34, R53, PT ;  /* 0x000000352200720c */ /* 0x000fe20003f26270 */
[----:B------:R-:W4:Y:S01]  /*10fb0*/  I2F R8, R40 ;  /* 0x0000002800087306 */ /* 0x000f220000201400 */
[----:B---3--:R-:W3:Y:S01]  /*10fc0*/  LDSM.16.M88.4 R32, [R148+0x8800] ;  /* 0x008800009420783b */ /* 0x008ee20000000200 */
[C---:B------:R-:W-:Y:S01]  /*10fd0*/  FFMA.FTZ R73, R0.reuse, R39, R73 ;  /* 0x0000002700497223 */ /* 0x040fe20000010049 */
[----:B------:R-:W-:Y:S01]  /*10fe0*/  HMMA.16816.F32 R108, R128, R124, R108 ;  /* 0x0000007c806c723c */ /* 0x000fe2000000186c */
[----:B--2---:R-:W-:-:S02]  /*10ff0*/  FFMA.FTZ R68, R0, R9, R68 ;  /* 0x0000000900447223 */ /* 0x004fc40000010044 */
[C---:B------:R-:W-:Y:S01]  /*11000*/  FFMA.FTZ R70, R0.reuse, R9, R70 ;  /* 0x0000000900467223 */ /* 0x040fe20000010046 */
[----:B------:R-:W-:Y:S01]  /*11010*/  FSEL R173, R73, -INF , !P3 ;  /* 0xff80000049ad7808 */ /* 0x000fe20005800000 */
[----:B------:R-:W-:Y:S01]  /*11020*/  FFMA.FTZ R75, R0, R39, R75 ;  /* 0x00000027004b7223 */ /* 0x000fe2000001004b */
[----:B------:R-:W-:Y:S01]  /*11030*/  ISETP.GE.AND P3, PT, R40, R54, PT ;  /* 0x000000362800720c */ /* 0x000fe20003f66270 */
[CC--:B------:R-:W-:Y:S01]  /*11040*/  FFMA.FTZ R72, R0.reuse, R7.reuse, R72 ;  /* 0x0000000700487223 */ /* 0x0c0fe20000010048 */
[----:B------:R-:W-:Y:S01]  /*11050*/  HMMA.16816.F32 R100, R128, R120, R100 ;  /* 0x000000788064723c */ /* 0x000fe20000001864 */
[----:B------:R-:W-:Y:S01]  /*11060*/  FFMA.FTZ R74, R0, R7, R74 ;  /* 0x00000007004a7223 */ /* 0x000fe2000001004a */
[----:B------:R-:W-:Y:S02]  /*11070*/  FSEL R180, R75, -INF , !P0 ;  /* 0xff8000004bb47808 */ /* 0x000fe40004000000 */
[----:B------:R-:W-:Y:S01]  /*11080*/  ISETP.GE.AND P0, PT, R40, R53, PT ;  /* 0x000000352800720c */ /* 0x000fe20003f06270 */
[-C--:B----4-:R-:W-:Y:S01]  /*11090*/  FFMA.FTZ R69, R0, R8.reuse, R69 ;  /* 0x0000000800457223 */ /* 0x090fe20000010045 */
[----:B------:R-:W-:Y:S01]  /*110a0*/  FSEL R7, R72, -INF , !P2 ;  /* 0xff80000048077808 */ /* 0x000fe20005000000 */
[----:B------:R-:W-:Y:S01]  /*110b0*/  FFMA.FTZ R71, R0, R8, R71 ;  /* 0x0000000800477223 */ /* 0x000fe20000010047 */
[----:B-1----:R-:W-:Y:S01]  /*110c0*/  HMMA.16816.F32 R64, R12, R28, R64 ;  /* 0x0000001c0c40723c */ /* 0x002fe20000001840 */
[----:B------:R-:W-:-:S02]  /*110d0*/  FSEL R120, R74, -INF , !P1 ;  /* 0xff8000004a787808 */ /* 0x000fc40004800000 */
[----:B------:R-:W-:Y:S02]  /*110e0*/  FSEL R179, R69, -INF , !P3 ;  /* 0xff80000045b37808 */ /* 0x000fe40005800000 */
[----:B------:R-:W-:Y:S02]  /*110f0*/  FSEL R182, R71, -INF , !P0 ;  /* 0xff80000047b67808 */ /* 0x000fe40004000000 */
[----:B------:R-:W-:Y:S01]  /*11100*/  IADD3 R28, R3, 0x30, RZ ;  /* 0x00000030031c7810 */ /* 0x000fe20007ffe0ff */
[----:B------:R-:W-:Y:S01]  /*11110*/  HMMA.16816.F32 R112, R24, R10, R112 ;  /* 0x0000000a1870723c */ /* 0x000fe20000001870 */
[C---:B------:R-:W-:Y:S02]  /*11120*/  ISETP.GE.AND P2, PT, R42.reuse, R54, PT ;  /* 0x000000362a00720c */ /* 0x040fe40003f46270 */
[----:B------:R-:W1:Y:S01]  /*11130*/  I2F R9, R28 ;  /* 0x0000001c00097306 */ /* 0x000e620000201400 */
[----:B------:R-:W-:Y:S02]  /*11140*/  ISETP.GE.AND P1, PT, R42, R53, PT ;  /* 0x000000352a00720c */ /* 0x000fe40003f26270 */
[----:B------:R-:W-:-:S02]  /*11150*/  FSEL R177, R68, -INF , !P2 ;  /* 0xff80000044b17808 */ /* 0x000fc40005000000 */
[C---:B------:R-:W-:Y:S01]  /*11160*/  IADD3 R10, R3.reuse, 0x31, RZ ;  /* 0x00000031030a7810 */ /* 0x040fe20007ffe0ff */
[----:B------:R-:W-:Y:S01]  /*11170*/  HMMA.16816.F32 R60, R12, R30, R60 ;  /* 0x0000001e0c3c723c */ /* 0x000fe2000000183c */
[----:B------:R-:W-:Y:S02]  /*11180*/  FSEL R184, R70, -INF , !P1 ;  /* 0xff80000046b87808 */ /* 0x000fe40004800000 */
[----:B------:R2:W4:Y:S01]  /*11190*/  I2F R39, R10 ;  /* 0x0000000a00277306 */ /* 0x0005220000201400 */
[CC--:B------:R-:W-:Y:S02]  /*111a0*/  ISETP.GE.AND P3, PT, R10.reuse, R54.reuse, PT ;  /* 0x000000360a00720c */ /* 0x0c0fe40003f66270 */
[----:B------:R-:W-:Y:S02]  /*111b0*/  ISETP.GE.AND P0, PT, R10, R53, PT ;  /* 0x000000350a00720c */ /* 0x000fe40003f06270 */
[----:B------:R-:W-:Y:S01]  /*111c0*/  ISETP.GE.AND P2, PT, R28, R54, PT ;  /* 0x000000361c00720c */ /* 0x000fe20003f46270 */
[----:B------:R-:W-:Y:S01]  /*111d0*/  HMMA.16816.F32 R104, R128, R126, R104 ;  /* 0x0000007e8068723c */ /* 0x000fe20000001868 */
[----:B-1----:R-:W-:Y:S01]  /*111e0*/  FFMA.FTZ R64, R0, R9, R64 ;  /* 0x0000000900407223 */ /* 0x002fe20000010040 */
[----:B------:R-:W-:Y:S01]  /*111f0*/  ISETP.GE.AND P1, PT, R28, R53, PT ;  /* 0x000000351c00720c */ /* 0x000fe20003f26270 */
[----:B------:R-:W-:Y:S01]  /*11200*/  FFMA.FTZ R66, R0, R9, R66 ;  /* 0x0000000900427223 */ /* 0x000fe20000010042 */
[----:B------:R-:W1:Y:S01]  /*11210*/  LDSM.16.M88.4 R28, [R148+0x8c00] ;  /* 0x008c0000941c783b */ /* 0x000e620000000200 */
[----:B------:R-:W-:-:S02]  /*11220*/  IADD3 R40, R3, 0x38, RZ ;  /* 0x0000003803287810 */ /* 0x000fc40007ffe0ff */
[----:B------:R-:W-:Y:S01]  /*11230*/  FSEL R141, R64, -INF , !P2 ;  /* 0xff800000408d7808 */ /* 0x000fe20005000000 */
[----:B---3--:R-:W-:Y:S01]  /*11240*/  HMMA.16816.F32 R108, R24, R32, R108 ;  /* 0x00000020186c723c */ /* 0x008fe2000000186c */
[----:B------:R-:W-:Y:S01]  /*11250*/  FSEL R66, R66, -INF , !P1 ;  /* 0xff80000042427808 */ /* 0x000fe20004800000 */
[----:B--2---:R-:W2:Y:S01]  /*11260*/  LDSM.16.M88.4 R8, [R145+0x8400] ;  /* 0x008400009108783b */ /* 0x004ea20000000200 */
[----:B------:R-:W3:Y:S01]  /*11270*/  I2F R43, R40 ;  /* 0x00000028002b7306 */ /* 0x000ee20000201400 */
[----:B------:R-:W-:Y:S01]  /*11280*/  ISETP.GE.AND P2, PT, R40, R54, PT ;  /* 0x000000362800720c */ /* 0x000fe20003f46270 */
[----:B----4-:R-:W-:Y:S01]  /*11290*/  FFMA.FTZ R65, R0, R39, R65 ;  /* 0x0000002700417223 */ /* 0x010fe20000010041 */
[----:B------:R-:W-:Y:S01]  /*112a0*/  ISETP.GE.AND P1, PT, R40, R53, PT ;  /* 0x000000352800720c */ /* 0x000fe20003f26270 */
[----:B------:R-:W-:Y:S01]  /*112b0*/  FFMA.FTZ R67, R0, R39, R67 ;  /* 0x0000002700437223 */ /* 0x000fe20000010043 */
[----:B------:R-:W-:Y:S01]  /*112c0*/  IADD3 R33, R3, 0x39, RZ ;  /* 0x0000003903217810 */ /* 0x000fe20007ffe0ff */
[----:B------:R-:W-:Y:S01]  /*112d0*/  HMMA.16816.F32 R56, R12, R44, R56 ;  /* 0x0000002c0c38723c */ /* 0x000fe20000001838 */
[----:B------:R-:W-:-:S02]  /*112e0*/  FSEL R65, R65, -INF , !P3 ;  /* 0xff80000041417808 */ /* 0x000fc40005800000 */
[----:B------:R-:W4:Y:S01]  /*112f0*/  I2F R32, R33 ;  /* 0x0000002100207306 */ /* 0x000f220000201400 */
[----:B------:R-:W-:Y:S02]  /*11300*/  FSEL R142, R67, -INF , !P0 ;  /* 0xff800000438e7808 */ /* 0x000fe40004000000 */
[C---:B------:R-:W-:Y:S02]  /*11310*/  ISETP.GE.AND P3, PT, R33.reuse, R54, PT ;  /* 0x000000362100720c */ /* 0x040fe40003f66270 */
[----:B------:R-:W-:Y:S01]  /*11320*/  HMMA.16816.F32 R96, R128, R122, R96 ;  /* 0x0000007a8060723c */ /* 0x000fe20000001860 */
[----:B------:R-:W-:Y:S01]  /*11330*/  ISETP.GE.AND P0, PT, R33, R53, PT ;  /* 0x000000352100720c */ /* 0x000fe20003f06270 */
[CC--:B---3--:R-:W-:Y:S01]  /*11340*/  FFMA.FTZ R60, R0.reuse, R43.reuse, R60 ;  /* 0x0000002b003c7223 */ /* 0x0c8fe2000001003c */
[----:B------:R-:W-:Y:S01]  /*11350*/  IADD3 R40, R3, 0x40, RZ ;  /* 0x0000004003287810 */ /* 0x000fe20007ffe0ff */
[----:B------:R-:W-:-:S03]  /*11360*/  FFMA.FTZ R62, R0, R43, R62 ;  /* 0x0000002b003e7223 */ /* 0x000fc6000001003e */
[----:B------:R-:W3:Y:S01]  /*11370*/  I2F R39, R40 ;  /* 0x0000002800277306 */ /* 0x000ee20000201400 */
[----:B------:R-:W-:Y:S01]  /*11380*/  HMMA.16816.F32 R104, R24, R34, R104 ;  /* 0x000000221868723c */ /* 0x000fe20000001868 */
[----:B------:R-:W-:Y:S01]  /*11390*/  FSEL R163, R60, -INF , !P2 ;  /* 0xff8000003ca37808 */ /* 0x000fe20005000000 */
[-C--:B----4-:R-:W-:Y:S01]  /*113a0*/  FFMA.FTZ R61, R0, R32.reuse, R61 ;  /* 0x00000020003d7223 */ /* 0x090fe2000001003d */
[----:B------:R-:W-:Y:S01]  /*113b0*/  FSEL R62, R62, -INF , !P1 ;  /* 0xff8000003e3e7808 */ /* 0x000fe20004800000 */
[----:B------:R-:W-:Y:S01]  /*113c0*/  FFMA.FTZ R63, R0, R32, R63 ;  /* 0x00000020003f7223 */ /* 0x000fe2000001003f */
[----:B------:R-:W-:-:S03]  /*113d0*/  ISETP.GE.AND P2, PT, R40, R54, PT ;  /* 0x000000362800720c */ /* 0x000fc60003f46270 */
[----:B------:R-:W-:Y:S01]  /*113e0*/  HMMA.16816.F32 R44, R12, R46, R20 ;  /* 0x0000002e0c2c723c */ /* 0x000fe20000001814 */
[----:B------:R-:W-:Y:S01]  /*113f0*/  IADD3 R34, R3, 0x41, RZ ;  /* 0x0000004103227810 */ /* 0x000fe20007ffe0ff */
[----:B------:R-:W4:Y:S01]  /*11400*/  LDSM.16.M88.4 R20, [R145+0x8800] ;  /* 0x008800009114783b */ /* 0x000f220000000200 */
[----:B------:R-:W-:Y:S02]  /*11410*/  FSEL R61, R61, -INF , !P3 ;  /* 0xff8000003d3d7808 */ /* 0x000fe40005800000 */
[----:B------:R-:W-:Y:S01]  /*11420*/  FSEL R162, R63, -INF , !P0 ;  /* 0xff8000003fa27808 */ /* 0x000fe20004000000 */
[----:B------:R5:W5:Y:S01]  /*11430*/  I2F R33, R34 ;  /* 0x0000002200217306 */ /* 0x000b620000201400 */
[C---:B------:R-:W-:Y:S01]  /*11440*/  ISETP.GE.AND P3, PT, R34.reuse, R54, PT ;  /* 0x000000362200720c */ /* 0x040fe20003f66270 */
[----:B-1----:R-:W-:Y:S01]  /*11450*/  HMMA.16816.F32 R100, R24, R28, R100 ;  /* 0x0000001c1864723c */ /* 0x002fe20000001864 */
[----:B------:R-:W-:Y:S01]  /*11460*/  ISETP.GE.AND P0, PT, R34, R53, PT ;  /* 0x000000352200720c */ /* 0x000fe20003f06270 */
[----:B---3--:R-:W-:Y:S01]  /*11470*/  FFMA.FTZ R56, R0, R39, R56 ;  /* 0x0000002700387223 */ /* 0x008fe20000010038 */
[----:B------:R-:W-:Y:S01]  /*11480*/  ISETP.GE.AND P1, PT, R40, R53, PT ;  /* 0x000000352800720c */ /* 0x000fe20003f26270 */
[----:B------:R-:W-:Y:S01]  /*11490*/  FFMA.FTZ R58, R0, R39, R58 ;  /* 0x00000027003a7223 */ /* 0x000fe2000001003a */
[----:B------:R-:W-:-:S02]  /*114a0*/  IADD3 R39, R3, 0x49, RZ ;  /* 0x0000004903277810 */ /* 0x000fc40007ffe0ff */
[C---:B------:R-:W-:Y:S01]  /*114b0*/  IADD3 R40, R3.reuse, 0x48, RZ ;  /* 0x0000004803287810 */ /* 0x040fe20007ffe0ff */
[C---:B--2---:R-:W-:Y:S01]  /*114c0*/  HMMA.16816.F32 R16, R12.reuse, R8, R16 ;  /* 0x000000080c10723c */ /* 0x044fe20000001810 */
[----:B------:R-:W1:Y:S01]  /*114d0*/  I2F R28, R39 ;  /* 0x00000027001c7306 */ /* 0x000e620000201400 */
[C---:B------:R-:W-:Y:S02]  /*114e0*/  IADD3 R32, R3.reuse, 0x51, RZ ;  /* 0x0000005103207810 */ /* 0x040fe40007ffe0ff */
[----:B------:R-:W-:Y:S02]  /*114f0*/  FSEL R135, R56, -INF , !P2 ;  /* 0xff80000038877808 */ /* 0x000fe40005000000 */
[----:B-----5:R-:W-:Y:S01]  /*11500*/  IADD3 R34, R3, 0x50, RZ ;  /* 0x0000005003227810 */ /* 0x020fe20007ffe0ff */
[CC--:B------:R-:W-:Y:S01]  /*11510*/  FFMA.FTZ R57, R0.reuse, R33.reuse, R57 ;  /* 0x0000002100397223 */ /* 0x0c0fe20000010039 */
[----:B------:R-:W-:Y:S01]  /*11520*/  HMMA.16816.F32 R112, R12, R10, R112 ;  /* 0x0000000a0c70723c */ /* 0x000fe20000001870 */
[----:B------:R-:W2:Y:S01]  /*11530*/  LDSM.16.M88.4 R8, [R145+0x8c00] ;  /* 0x008c00009108783b */ /* 0x000ea20000000200 */
[----:B------:R-:W3:Y:S01]  /*11540*/  I2F R29, R34 ;  /* 0x00000022001d7306 */ /* 0x000ee20000201400 */
[----:B------:R-:W-:Y:S01]  /*11550*/  FFMA.FTZ R59, R0, R33, R59 ;  /* 0x00000021003b7223 */ /* 0x000fe2000001003b */
[----:B------:R-:W-:Y:S01]  /*11560*/  FSEL R137, R57, -INF , !P3 ;  /* 0xff80000039897808 */ /* 0x000fe20005800000 */
[----:B------:R-:W-:-:S04]  /*11570*/  DEPBAR.LE SB0, 0x0 ;  /* 0x000080000000791a */ /* 0x000fc80000000000 */
[----:B------:R-:W-:Y:S01]  /*11580*/  HMMA.16816.F32 R96, R24, R30, R96 ;  /* 0x0000001e1860723c */ /* 0x000fe20000001860 */
[----:B------:R-:W5:Y:S01]  /*11590*/  I2F R35, R40 ;  /* 0x0000002800237306 */ /* 0x000f620000201400 */
[----:B------:R-:W-:Y:S01]  /*115a0*/  FSEL R176, R59, -INF , !P0 ;  /* 0xff8000003bb07808 */ /* 0x000fe20004000000 */
[C---:B-1----:R-:W-:Y:S01]  /*115b0*/  FFMA.FTZ R45, R0.reuse, R28, R45 ;  /* 0x0000001c002d7223 */ /* 0x042fe2000001002d */
[C---:B------:R-:W-:Y:S01]  /*115c0*/  ISETP.GE.AND P3, PT, R39.reuse, R54, PT ;  /* 0x000000362700720c */ /* 0x040fe20003f66270 */
[C---:B------:R-:W-:Y:S01]  /*115d0*/  FFMA.FTZ R47, R0.reuse, R28, R47 ;  /* 0x0000001c002f7223 */ /* 0x040fe2000001002f */
[----:B------:R-:W-:Y:S02]  /*115e0*/  ISETP.GE.AND P0, PT, R39, R53, PT ;  /* 0x000000352700720c */ /* 0x000fe40003f06270 */
[C---:B------:R-:W-:Y:S01]  /*115f0*/  IADD3 R26, R3.reuse, 0x59, RZ ;  /* 0x00000059031a7810 */ /* 0x040fe20007ffe0ff */
[----:B------:R-:W1:Y:S01]  /*11600*/  I2F R25, R32 ;  /* 0x0000002000197306 */ /* 0x000e620000201400 */
[CC--:B---3--:R-:W-:Y:S01]  /*11610*/  FFMA.FTZ R130, R0.reuse, R29.reuse, R18 ;  /* 0x0000001d00827223 */ /* 0x0c8fe20000010012 */
[----:B------:R-:W-:Y:S01]  /*11620*/  IADD3 R24, R3, 0x58, RZ ;  /* 0x0000005803187810 */ /* 0x000fe20007ffe0ff */
[----:B------:R-:W-:Y:S01]  /*11630*/  FFMA.FTZ R16, R0, R29, R16 ;  /* 0x0000001d00107223 */ /* 0x000fe20000010010 */
[----:B------:R-:W-:Y:S01]  /*11640*/  ISETP.GE.AND P2, PT, R40, R54, PT ;  /* 0x000000362800720c */ /* 0x000fe20003f46270 */
[----:B----4-:R-:W-:Y:S01]  /*11650*/  HMMA.16816.F32 R108, R12, R20, R108 ;  /* 0x000000140c6c723c */ /* 0x010fe2000000186c */
[----:B------:R-:W-:-:S02]  /*11660*/  FSEL R140, R58, -INF , !P1 ;  /* 0xff8000003a8c7808 */ /* 0x000fc40004800000 */
[----:B------:R-:W3:Y:S01]  /*11670*/  I2F R18, R26 ;  /* 0x0000001a00127306 */ /* 0x000ee20000201400 */
[----:B-----5:R-:W-:Y:S01]  /*11680*/  FFMA.FTZ R44, R0, R35, R44 ;  /* 0x00000023002c7223 */ /* 0x020fe2000001002c */
[----:B------:R-:W-:Y:S01]  /*11690*/  ISETP.GE.AND P1, PT, R40, R53, PT ;  /* 0x000000352800720c */ /* 0x000fe20003f26270 */
[C---:B------:R-:W-:Y:S01]  /*116a0*/  FFMA.FTZ R46, R0.reuse, R35, R46 ;  /* 0x00000023002e7223 */ /* 0x040fe2000001002e */
[----:B------:R-:W-:Y:S01]  /*116b0*/  FSEL R143, R45, -INF , !P3 ;  /* 0xff8000002d8f7808 */ /* 0x000fe20005800000 */
[----:B------:R-:W-:Y:S01]  /*116c0*/  HMMA.16816.F32 R104, R12, R22, R104 ;  /* 0x000000160c68723c */ /* 0x000fe20000001868 */
[----:B------:R-:W-:Y:S02]  /*116d0*/  FSEL R172, R47, -INF , !P0 ;  /* 0xff8000002fac7808 */ /* 0x000fe40004000000 */
[----:B------:R-:W4:Y:S01]  /*116e0*/  I2F R27, R24 ;  /* 0x00000018001b7306 */ /* 0x000f220000201400 */
[-C--:B-1----:R-:W-:Y:S01]  /*116f0*/  FFMA.FTZ R125, R0, R25.reuse, R17 ;  /* 0x00000019007d7223 */ /* 0x082fe20000010011 */
[----:B------:R-:W-:Y:S01]  /*11700*/  FSEL R139, R44, -INF , !P2 ;  /* 0xff8000002c8b7808 */ /* 0x000fe20005000000 */
[----:B------:R-:W-:Y:S01]  /*11710*/  FFMA.FTZ R128, R0, R25, R19 ;  /* 0x0000001900807223 */ /* 0x000fe20000010013 */
[----:B------:R-:W-:-:S02]  /*11720*/  ISETP.GE.AND P3, PT, R32, R54, PT ;  /* 0x000000362000720c */ /* 0x000fc40003f66270 */
[-C--:B------:R-:W-:Y:S01]  /*11730*/  ISETP.GE.AND P0, PT, R32, R53.reuse, PT ;  /* 0x000000352000720c */ /* 0x080fe20003f06270 */
[C---:B--2---:R-:W-:Y:S01]  /*11740*/  HMMA.16816.F32 R100, R12.reuse, R8, R100 ;  /* 0x000000080c64723c */ /* 0x044fe20000001864 */
[----:B------:R-:W-:Y:S01]  /*11750*/  ISETP.GE.AND P2, PT, R34, R54, PT ;  /* 0x000000362200720c */ /* 0x000fe20003f46270 */
[-C--:B---3--:R-:W-:Y:S01]  /*11760*/  FFMA.FTZ R113, R0, R18.reuse, R113 ;  /* 0x0000001200717223 */ /* 0x088fe20000010071 */
[----:B------:R-:W-:Y:S01]  /*11770*/  FSEL R178, R46, -INF , !P1 ;  /* 0xff8000002eb27808 */ /* 0x000fe20004800000 */
[----:B------:R-:W-:Y:S01]  /*11780*/  FFMA.FTZ R115, R0, R18, R115 ;  /* 0x0000001200737223 */ /* 0x000fe20000010073 */
[----:B------:R-:W-:Y:S02]  /*11790*/  ISETP.GE.AND P1, PT, R34, R53, PT ;  /* 0x000000352200720c */ /* 0x000fe40003f26270 */
[----:B------:R-:W-:Y:S01]  /*117a0*/  FSEL R125, R125, -INF , !P3 ;  /* 0xff8000007d7d7808 */ /* 0x000fe20005800000 */
[----:B------:R-:W-:Y:S01]  /*117b0*/  HMMA.16816.F32 R96, R12, R10, R96 ;  /* 0x0000000a0c60723c */ /* 0x000fe20000001860 */
[----:B------:R-:W-:Y:S01]  /*117c0*/  FSEL R128, R128, -INF , !P0 ;  /* 0xff80000080807808 */ /* 0x000fe20004000000 */
[-C--:B----4-:R-:W-:Y:S01]  /*117d0*/  FFMA.FTZ R112, R0, R27.reuse, R112 ;  /* 0x0000001b00707223 */ /* 0x090fe20000010070 */
[----:B------:R-:W-:Y:S01]  /*117e0*/  FSEL R127, R16, -INF , !P2 ;  /* 0xff800000107f7808 */ /* 0x000fe20005000000 */
[----:B------:R-:W-:Y:S01]  /*117f0*/  FFMA.FTZ R114, R0, R27, R114 ;  /* 0x0000001b00727223 */ /* 0x000fe20000010072 */
[----:B------:R-:W-:-:S02]  /*11800*/  ISETP.GE.AND P3, PT, R26, R54, PT ;  /* 0x000000361a00720c */ /* 0x000fc40003f66270 */
[-C--:B------:R-:W-:Y:S02]  /*11810*/  ISETP.GE.AND P0, PT, R26, R53.reuse, PT ;  /* 0x000000351a00720c */ /* 0x080fe40003f06270 */
[C---:B------:R-:W-:Y:S02]  /*11820*/  IADD3 R19, R3.reuse, 0x60, RZ ;  /* 0x0000006003137810 */ /* 0x040fe40007ffe0ff */
[----:B------:R-:W-:Y:S02]  /*11830*/  IADD3 R16, R3, 0x61, RZ ;  /* 0x0000006103107810 */ /* 0x000fe40007ffe0ff */
[----:B------:R-:W-:Y:S01]  /*11840*/  FSEL R130, R130, -INF , !P1 ;  /* 0xff80000082827808 */ /* 0x000fe20004800000 */
[----:B------:R-:W1:Y:S01]  /*11850*/  I2F R17, R19 ;  /* 0x0000001300117306 */ /* 0x000e620000201400 */
[C---:B------:R-:W-:Y:S02]  /*11860*/  ISETP.GE.AND P2, PT, R24.reuse, R54, PT ;  /* 0x000000361800720c */ /* 0x040fe40003f46270 */
[----:B------:R-:W-:-:S02]  /*11870*/  ISETP.GE.AND P1, PT, R24, R53, PT ;  /* 0x000000351800720c */ /* 0x000fc40003f26270 */
[----:B------:R-:W-:Y:S02]  /*11880*/  FSEL R121, R113, -INF , !P3 ;  /* 0xff80000071797808 */ /* 0x000fe40005800000 */
[----:B------:R-:W-:Y:S01]  /*11890*/  FSEL R122, R115, -INF , !P0 ;  /* 0xff800000737a7808 */ /* 0x000fe20004000000 */
[----:B------:R2:W3:Y:S01]  /*118a0*/  I2F R20, R16 ;  /* 0x0000001000147306 */ /* 0x0004e20000201400 */
[CC--:B------:R-:W-:Y:S02]  /*118b0*/  ISETP.GE.AND P3, PT, R16.reuse, R54.reuse, PT ;  /* 0x000000361000720c */ /* 0x0c0fe40003f66270 */
[----:B------:R-:W-:Y:S02]  /*118c0*/  ISETP.GE.AND P0, PT, R16, R53, PT ;  /* 0x000000351000720c */ /* 0x000fe40003f06270 */
[----:B------:R-:W-:Y:S02]  /*118d0*/  IADD3 R18, R3, 0x68, RZ ;  /* 0x0000006803127810 */ /* 0x000fe40007ffe0ff */
[----:B------:R-:W-:Y:S01]  /*118e0*/  FSEL R123, R112, -INF , !P2 ;  /* 0xff800000707b7808 */ /* 0x000fe20005000000 */
[-C--:B-1----:R-:W-:Y:S01]  /*118f0*/  FFMA.FTZ R27, R0, R17.reuse, R108 ;  /* 0x00000011001b7223 */ /* 0x082fe2000001006c */
[----:B------:R-:W-:Y:S01]  /*11900*/  FSEL R126, R114, -INF , !P1 ;  /* 0xff800000727e7808 */ /* 0x000fe20004800000 */
[----:B------:R-:W-:Y:S01]  /*11910*/  FFMA.FTZ R56, R0, R17, R110 ;  /* 0x0000001100387223 */ /* 0x000fe2000001006e */
[----:B------:R-:W-:-:S02]  /*11920*/  ISETP.GE.AND P2, PT, R19, R54, PT ;  /* 0x000000361300720c */ /* 0x000fc40003f46270 */
[-C--:B------:R-:W-:Y:S02]  /*11930*/  ISETP.GE.AND P1, PT, R19, R53.reuse, PT ;  /* 0x000000351300720c */ /* 0x080fe40003f26270 */
[----:B------:R-:W1:Y:S01]  /*11940*/  I2F R19, R18 ;  /* 0x0000001200137306 */ /* 0x000e620000201400 */
[C---:B--2---:R-:W-:Y:S01]  /*11950*/  IADD3 R16, R3.reuse, 0x69, RZ ;  /* 0x0000006903107810 */ /* 0x044fe20007ffe0ff */
[CC--:B---3--:R-:W-:Y:S01]  /*11960*/  FFMA.FTZ R25, R0.reuse, R20.reuse, R109 ;  /* 0x0000001400197223 */ /* 0x0c8fe2000001006d */
[C---:B------:R-:W-:Y:S01]  /*11970*/  IADD3 R17, R3.reuse, 0x70, RZ ;  /* 0x0000007003117810 */ /* 0x040fe20007ffe0ff */
[----:B------:R-:W-:Y:S01]  /*11980*/  FFMA.FTZ R26, R0, R20, R111 ;  /* 0x00000014001a7223 */ /* 0x000fe2000001006f */
[----:B------:R-:W-:Y:S02]  /*11990*/  IADD3 R9, R3, 0x71, RZ ;  /* 0x0000007103097810 */ /* 0x000fe40007ffe0ff */
[----:B------:R-:W-:Y:S01]  /*119a0*/  FSEL R56, R56, -INF , !P1 ;  /* 0xff80000038387808 */ /* 0x000fe20004800000 */
[----:B------:R-:W2:Y:S01]  /*119b0*/  I2F R8, R16 ;  /* 0x0000001000087306 */ /* 0x000ea20000201400 */
[----:B------:R-:W-:-:S02]  /*119c0*/  ISETP.GE.AND P1, PT, R18, R53, PT ;  /* 0x000000351200720c */ /* 0x000fc40003f26270 */
[----:B------:R-:W-:Y:S02]  /*119d0*/  ISETP.GE.AND P4, PT, R16, R54, PT ;  /* 0x000000361000720c */ /* 0x000fe40003f86270 */
[----:B------:R-:W-:Y:S02]  /*119e0*/  IADD3 R10, R3, 0x78, RZ ;  /* 0x00000078030a7810 */ /* 0x000fe40007ffe0ff */
[----:B------:R-:W-:Y:S01]  /*119f0*/  FSEL R25, R25, -INF , !P3 ;  /* 0xff80000019197808 */ /* 0x000fe20005800000 */
[----:B------:R-:W3:Y:S01]  /*11a00*/  I2F R21, R17 ;  /* 0x0000001100157306 */ /* 0x000ee20000201400 */
[-C--:B-1----:R-:W-:Y:S01]  /*11a10*/  FFMA.FTZ R24, R0, R19.reuse, R106 ;  /* 0x0000001300187223 */ /* 0x082fe2000001006a */
[----:B------:R-:W-:Y:S01]  /*11a20*/  FSEL R26, R26, -INF , !P0 ;  /* 0xff8000001a1a7808 */ /* 0x000fe20004000000 */
[----:B------:R-:W-:Y:S01]  /*11a30*/  FFMA.FTZ R55, R0, R19, R104 ;  /* 0x0000001300377223 */ /* 0x000fe20000010068 */
[-C--:B------:R-:W-:Y:S02]  /*11a40*/  ISETP.GE.AND P0, PT, R16, R53.reuse, PT ;  /* 0x000000351000720c */ /* 0x080fe40003f06270 */
[----:B------:R-:W-:Y:S01]  /*11a50*/  FSEL R24, R24, -INF , !P1 ;  /* 0xff80000018187808 */ /* 0x000fe20004800000 */
[CC--:B--2---:R-:W-:Y:S01]  /*11a60*/  FFMA.FTZ R51, R0.reuse, R8.reuse, R105 ;  /* 0x0000000800337223 */ /* 0x0c4fe20000010069 */
[----:B------:R-:W1:Y:S01]  /*11a70*/  I2F R11, R9 ;  /* 0x00000009000b7306 */ /* 0x000e620000201400 */
[----:B------:R-:W-:Y:S01]  /*11a80*/  ISETP.GE.AND P1, PT, R9, R53, PT ;  /* 0x000000350900720c */ /* 0x000fe20003f26270 */
[----:B------:R-:W-:Y:S01]  /*11a90*/  FFMA.FTZ R44, R0, R8, R107 ;  /* 0x00000008002c7223 */ /* 0x000fe2000001006b */
[----:B------:R-:W-:-:S02]  /*11aa0*/  ISETP.GE.AND P3, PT, R17, R54, PT ;  /* 0x000000361100720c */ /* 0x000fc40003f66270 */
[----:B------:R-:W-:Y:S02]  /*11ab0*/  FSEL R51, R51, -INF , !P4 ;  /* 0xff80000033337808 */ /* 0x000fe40006000000 */
[----:B------:R-:W-:Y:S01]  /*11ac0*/  ISETP.GE.AND P4, PT, R9, R54, PT ;  /* 0x000000360900720c */ /* 0x000fe20003f86270 */
[CC--:B---3--:R-:W-:Y:S01]  /*11ad0*/  FFMA.FTZ R43, R0.reuse, R21.reuse, R100 ;  /* 0x00000015002b7223 */ /* 0x0c8fe20000010064 */
[----:B------:R-:W2:Y:S01]  /*11ae0*/  I2F R9, R3 ;  /* 0x0000000300097306 */ /* 0x000ea20000201400 */
[----:B------:R-:W-:Y:S01]  /*11af0*/  IADD3 R8, R3, 0x79, RZ ;  /* 0x0000007903087810 */ /* 0x000fe20007ffe0ff */
[----:B------:R-:W-:Y:S01]  /*11b00*/  FFMA.FTZ R42, R0, R21, R102 ;  /* 0x00000015002a7223 */ /* 0x000fe20000010066 */
[----:B------:R-:W-:Y:S02]  /*11b10*/  FSEL R44, R44, -INF , !P0 ;  /* 0xff8000002c2c7808 */ /* 0x000fe40004000000 */
[----:B------:R-:W-:Y:S01]  /*11b20*/  FSEL R43, R43, -INF , !P3 ;  /* 0xff8000002b2b7808 */ /* 0x000fe20005800000 */
[----:B-1----:R-:W-:-:S02]  /*11b30*/  FFMA.FTZ R39, R0, R11, R101 ;  /* 0x0000000b00277223 */ /* 0x002fc40000010065 */
[----:B------:R-:W1:Y:S01]  /*11b40*/  I2F R13, R10 ;  /* 0x0000000a000d7306 */ /* 0x000e620000201400 */
[-C--:B------:R-:W-:Y:S01]  /*11b50*/  ISETP.GE.AND P3, PT, R10, R54.reuse, PT ;  /* 0x000000360a00720c */ /* 0x080fe20003f66270 */
[----:B------:R-:W-:Y:S01]  /*11b60*/  FFMA.FTZ R40, R0, R11, R103 ;  /* 0x0000000b00287223 */ /* 0x000fe20000010067 */
[----:B------:R-:W-:Y:S02]  /*11b70*/  ISETP.GE.AND P0, PT, R10, R53, PT ;  /* 0x000000350a00720c */ /* 0x000fe40003f06270 */
[----:B------:R-:W-:Y:S02]  /*11b80*/  FSEL R39, R39, -INF , !P4 ;  /* 0xff80000027277808 */ /* 0x000fe40006000000 */
[-C--:B------:R-:W-:Y:S01]  /*11b90*/  ISETP.GE.AND P4, PT, R3, R54.reuse, PT ;  /* 0x000000360300720c */ /* 0x080fe20003f86270 */
[----:B------:R-:W3:Y:S01]  /*11ba0*/  I2F R10, R8 ;  /* 0x00000008000a7306 */ /* 0x000ee20000201400 */
[CC--:B--2---:R-:W-:Y:S01]  /*11bb0*/  FFMA.FTZ R36, R0.reuse, R9.reuse, R36 ;  /* 0x0000000900247223 */ /* 0x0c4fe20000010024 */
[----:B------:R-:W-:Y:S01]  /*11bc0*/  FSEL R27, R27, -INF , !P2 ;  /* 0xff8000001b1b7808 */ /* 0x000fe20005000000 */
[----:B------:R-:W-:Y:S01]  /*11bd0*/  FFMA.FTZ R38, R0, R9, R38 ;  /* 0x0000000900267223 */ /* 0x000fe20000010026 */
[----:B------:R-:W-:Y:S01]  /*11be0*/  BAR.SYNC.DEFER_BLOCKING 0x0 ;  /* 0x0000000000007b1d */ /* 0x000fe20000010000 */
[----:B------:R-:W-:-:S02]  /*11bf0*/  ISETP.GE.AND P2, PT, R18, R54, PT ;  /* 0x000000361200720c */ /* 0x000fc40003f46270 */
[----:B------:R-:W-:Y:S01]  /*11c00*/  FSEL R9, R36, -INF , !P4 ;  /* 0xff80000024097808 */ /* 0x000fe20006000000 */
[-C--:B-1----:R-:W-:Y:S01]  /*11c10*/  FFMA.FTZ R34, R0, R13.reuse, R98 ;  /* 0x0000000d00227223 */ /* 0x082fe20000010062 */
[----:B------:R-:W-:Y:S01]  /*11c20*/  ISETP.GE.AND P4, PT, R52, 0x2, PT ;  /* 0x000000023400780c */ /* 0x000fe20003f86270 */
[----:B------:R-:W-:Y:S01]  /*11c30*/  FFMA.FTZ R45, R0, R13, R96 ;  /* 0x0000000d002d7223 */ /* 0x000fe20000010060 */
[----:B------:R-:W-:Y:S02]  /*11c40*/  FSEL R55, R55, -INF , !P2 ;  /* 0xff80000037377808 */ /* 0x000fe40005000000 */
[-C--:B------:R-:W-:Y:S02]  /*11c50*/  ISETP.GE.AND P2, PT, R17, R53.reuse, PT ;  /* 0x000000351100720c */ /* 0x080fe40003f46270 */
[----:B------:R-:W-:Y:S01]  /*11c60*/  FSEL R40, R40, -INF , !P1 ;  /* 0xff80000028287808 */ /* 0x000fe20004800000 */
[-C--:B---3--:R-:W-:Y:S01]  /*11c70*/  FFMA.FTZ R97, R0, R10.reuse, R97 ;  /* 0x0000000a00617223 */ /* 0x088fe20000010061 */
[----:B------:R-:W-:Y:S01]  /*11c80*/  FSEL R42, R42, -INF , !P2 ;  /* 0xff8000002a2a7808 */ /* 0x000fe20005000000 */
[----:B------:R-:W-:Y:S01]  /*11c90*/  FFMA.FTZ R32, R0, R10, R99 ;  /* 0x0000000a00207223 */ /* 0x000fe20000010063 */
[----:B------:R-:W-:-:S02]  /*11ca0*/  ISETP.GE.AND P1, PT, R3, R53, PT ;  /* 0x000000350300720c */ /* 0x000fc40003f26270 */
[----:B------:R-:W-:Y:S02]  /*11cb0*/  FSEL R34, R34, -INF , !P0 ;  /* 0xff80000022227808 */ /* 0x000fe40004000000 */
[C---:B------:R-:W-:Y:S02]  /*11cc0*/  ISETP.GE.AND P2, PT, R8.reuse, R54, PT ;  /* 0x000000360800720c */ /* 0x040fe40003f46270 */
        /* <DEDUP_REMOVED lines=65> */
.L_x_2328:
[----:B------:R-:W-:-:S05]  /*120e0*/  IMAD.MOV.U32 R10, RZ, RZ, c[0x0][0x198] ;  /* 0x00006600ff0a7624 */ /* 0x000fca00078e00ff */
[----:B------:R-:W-:-:S04]  /*120f0*/  LEA R10, -R10, RZ, 0x7 ;  /* 0x000000ff0a0a7211 */ /* 0x000fc800078e39ff */
[----:B------:R-:W-:Y:S02]  /*12100*/  SHF.R.S32.HI R11, RZ, 0x1f, R10 ;  /* 0x0000001fff0b7819 */ /* 0x000fe4000001140a */
.L_x_2329:
        /* <DEDUP_REMOVED lines=114> */
.L_x_2327:
        /* <DEDUP_REMOVED lines=58> */
[----:B-1----:R-:W-:Y:S02]  /*12bd0*/  FMNMX.FTZ R13, R45, R2, !PT ;  /* 0x000000022d0d7209 */ /* 0x002fe40007810000 */
[----:B------:R-:W-:Y:S02]  /*12be0*/  FMNMX.FTZ R3, R34, R3, !PT ;  /* 0x0000000322037209 */ /* 0x000fe40007810000 */
[----:B------:R-:W-:Y:S02]  /*12bf0*/  FMNMX.FTZ R13, R38, R13, !PT ;  /* 0x0000000d260d7209 */ /* 0x000fe40007810000 */
[----:B------:R-:W-:-:S02]  /*12c00*/  FMNMX.FTZ R12, R32, R3, !PT ;  /* 0x00000003200c7209 */ /* 0x000fc40007810000 */
[----:B------:R-:W-:Y:S01]  /*12c10*/  SHF.L.U32 R146, R4, 0x1, RZ ;  /* 0x0000000104927819 */ /* 0x000fe200000006ff */
[----:B------:R-:W1:Y:S03]  /*12c20*/  SHFL.BFLY PT, R10, R13, 0x2, 0x1f ;  /* 0x0c401f000d0a7f89 */ /* 0x000e6600000e0000 */
[----:B------:R-:W-:Y:S01]  /*12c30*/  LEA R144, R41, R146, 0x1 ;  /* 0x0000009229907211 */ /* 0x000fe200078e08ff */
        /* <DEDUP_REMOVED lines=24> */
[----:B------:R-:W1:Y:S01]  /*12dc0*/  LDSM.16.MT88.4 R80, [R146+0xb000] ;  /* 0x00b000009250783b */ /* 0x000e620000004200 */
[--C-:B------:R-:W-:Y:S02]  /*12dd0*/  FFMA.FTZ R131, R85, c[0x0][0x23c], -R48.reuse ;  /* 0x00008f0055837a23 */ /* 0x100fe40000010830 */
[----:B------:R-:W-:-:S02]  /*12de0*/  FFMA.FTZ R67, R89, c[0x0][0x23c], -R48 ;  /* 0x00008f0059437a23 */ /* 0x000fc40000010830 */
[--C-:B------:R-:W-:Y:S02]  /*12df0*/  FFMA.FTZ R134, R8, c[0x0][0x23c], -R35.reuse ;  /* 0x00008f0008867a23 */ /* 0x100fe40000010823 */
        /* <DEDUP_REMOVED lines=8> */
[----:B------:R-:W-:-:S02]  /*12e80*/  FFMA.FTZ R58, R84, c[0x0][0x23c], -R35 ;  /* 0x00008f00543a7a23 */ /* 0x000fc40000010823 */
[--C-:B------:R-:W-:Y:S02]  /*12e90*/  FFMA.FTZ R47, R78, c[0x0][0x23c], -R35.reuse ;  /* 0x00008f004e2f7a23 */ /* 0x100fe40000010823 */
[--C-:B------:R-:W-:Y:S02]  /*12ea0*/  FFMA.FTZ R41, R6, c[0x0][0x23c], -R35.reuse ;  /* 0x00008f0006297a23 */ /* 0x100fe40000010823 */
[----:B------:R-:W-:Y:S01]  /*12eb0*/  FFMA.FTZ R36, R76, c[0x0][0x23c], -R35 ;  /* 0x00008f004c247a23 */ /* 0x000fe20000010823 */
[----:B------:R-:W4:Y:S01]  /*12ec0*/  MUFU.EX2 R67, R67 ;  /* 0x0000004300437308 */ /* 0x000f220000000800 */
[--C-:B------:R-:W-:Y:S02]  /*12ed0*/  FFMA.FTZ R33, R7, c[0x0][0x23c], -R48.reuse ;  /* 0x00008f0007217a23 */ /* 0x100fe40000010830 */
[--C-:B------:R-:W-:Y:S02]  /*12ee0*/  FFMA.FTZ R30, R173, c[0x0][0x23c], -R48.reuse ;  /* 0x00008f00ad1e7a23 */ /* 0x100fe40000010830 */
[----:B------:R-:W-:-:S02]  /*12ef0*/  FFMA.FTZ R29, R177, c[0x0][0x23c], -R48 ;  /* 0x00008f00b11d7a23 */ /* 0x000fc40000010830 */
[----:B------:R-:W-:Y:S01]  /*12f00*/  FFMA.FTZ R6, R179, c[0x0][0x23c], -R48 ;  /* 0x00008f00b3067a23 */ /* 0x000fe20000010830 */
[----:B------:R-:W-:Y:S01]  /*12f10*/  MUFU.EX2 R134, R134 ;  /* 0x0000008600867308 */ /* 0x000fe20000000800 */
[----:B---3--:R-:W-:Y:S01]  /*12f20*/  F2FP.PACK_AB R104, R131, R138 ;  /* 0x0000008a8368723e */ /* 0x008fe200000000ff */
[--C-:B------:R-:W-:Y:S02]  /*12f30*/  FFMA.FTZ R31, R120, c[0x0][0x23c], -R35.reuse ;  /* 0x00008f00781f7a23 */ /* 0x100fe40000010823 */
[--C-:B------:R-:W-:Y:S02]  /*12f40*/  FFMA.FTZ R28, R180, c[0x0][0x23c], -R35.reuse ;  /* 0x00008f00b41c7a23 */ /* 0x100fe40000010823 */
[--C-:B------:R-:W-:Y:S02]  /*12f50*/  FFMA.FTZ R7, R184, c[0x0][0x23c], -R35.reuse ;  /* 0x00008f00b8077a23 */ /* 0x100fe40000010823 */
        /* <DEDUP_REMOVED lines=34> */
[----:B---3--:R-:W-:Y:S01]  /*13180*/  F2FP.PACK_AB R8, R49, R46 ;  /* 0x0000002e3108723e */ /* 0x008fe200000000ff */
[----:B------:R-:W-:-:S02]  /*13190*/  FFMA.FTZ R123, R128, c[0x0][0x23c], -R35 ;  /* 0x00008f00807b7a23 */ /* 0x000fc40000010823 */
[--C-:B------:R-:W-:Y:S02]  /*131a0*/  FFMA.FTZ R127, R126, c[0x0][0x23c], -R35.reuse ;  /* 0x00008f007e7f7a23 */ /* 0x100fe40000010823 */
        /* <DEDUP_REMOVED lines=9> */
[----:B-1----:R-:W-:Y:S01]  /*13240*/  F2FP.PACK_AB R10, R37, R60 ;  /* 0x0000003c250a723e */ /* 0x002fe200000000ff */
[----:B------:R-:W-:-:S02]  /*13250*/  FADD.FTZ R129, R67, R124 ;  /* 0x0000007c43817221 */ /* 0x000fc40000010000 */
[--C-:B------:R-:W-:Y:S02]  /*13260*/  FFMA.FTZ R124, R55, c[0x0][0x23c], -R48.reuse ;  /* 0x00008f00377c7a23 */ /* 0x100fe40000010830 */
[C---:B------:R-:W-:Y:S01]  /*13270*/  HMMA.16816.F32 R112, R104.reuse, R108, RZ ;  /* 0x0000006c6870723c */ /* 0x040fe200000018ff */
[--C-:B------:R-:W-:Y:S01]  /*13280*/  FFMA.FTZ R55, R56, c[0x0][0x23c], -R35.reuse ;  /* 0x00008f0038377a23 */ /* 0x100fe20000010823 */
[----:B------:R-:W-:Y:S01]  /*13290*/  MUFU.EX2 R41, R41 ;  /* 0x0000002900297308 */ /* 0x000fe20000000800 */
[--C-:B------:R-:W-:Y:S02]  /*132a0*/  FFMA.FTZ R126, R27, c[0x0][0x23c], -R48.reuse ;  /* 0x00008f001b7e7a23 */ /* 0x100fe40000010830 */
[--C-:B------:R-:W-:Y:S02]  /*132b0*/  FFMA.FTZ R67, R25, c[0x0][0x23c], -R48.reuse ;  /* 0x00008f0019437a23 */ /* 0x100fe40000010830 */
[----:B------:R-:W-:Y:S01]  /*132c0*/  FFMA.FTZ R51, R51, c[0x0][0x23c], -R48 ;  /* 0x00008f0033337a23 */ /* 0x000fe20000010830 */
[----:B--2---:R-:W-:Y:S01]  /*132d0*/  HMMA.16816.F32 R84, R104, R88, RZ ;  /* 0x000000586854723c */ /* 0x004fe200000018ff */
[--C-:B------:R-:W-:Y:S01]  /*132e0*/  FFMA.FTZ R56, R26, c[0x0][0x23c], -R35.reuse ;  /* 0x00008f001a387a23 */ /* 0x100fe20000010823 */
[----:B------:R-:W1:Y:S01]  /*132f0*/  MUFU.EX2 R36, R36 ;  /* 0x0000002400247308 */ /* 0x000e620000000800 */
[----:B---3--:R-:W-:Y:S01]  /*13300*/  F2FP.PACK_AB R9, R47, R58 ;  /* 0x0000003a2f09723e */ /* 0x008fe200000000ff */
[----:B------:R-:W-:-:S02]  /*13310*/  FFMA.FTZ R44, R44, c[0x0][0x23c], -R35 ;  /* 0x00008f002c2c7a23 */ /* 0x000fc40000010823 */
[----:B------:R-:W-:Y:S02]  /*13320*/  FADD.FTZ R46, R46, R129 ;  /* 0x000000812e2e7221 */ /* 0x000fe40000010000 */
[C---:B------:R-:W-:Y:S01]  /*13330*/  HMMA.16816.F32 R92, R104.reuse, R96, RZ ;  /* 0x00000060685c723c */ /* 0x040fe200000018ff */
[----:B------:R-:W-:Y:S01]  /*13340*/  FFMA.FTZ R167, R38, c[0x0][0x23c], -R48 ;  /* 0x00008f0026a77a23 */ /* 0x000fe20000010830 */
        /* <DEDUP_REMOVED lines=11> */
[----:B------:R-:W-:Y:S02]  /*13400*/  HMMA.16816.F32 R96, R104, R98, RZ ;  /* 0x000000626860723c */ /* 0x000fe400000018ff */
[----:B------:R-:W3:Y:S06]  /*13410*/  MUFU.EX2 R28, R28 ;  /* 0x0000001c001c7308 */ /* 0x000eec0000000800 */
[C---:B------:R-:W-:Y:S02]  /*13420*/  HMMA.16816.F32 R68, R8.reuse, R16, R68 ;  /* 0x000000100844723c */ /* 0x040fe40000001844 */
[----:B------:R-:W-:Y:S06]  /*13430*/  MUFU.EX2 R7, R7 ;  /* 0x0000000700077308 */ /* 0x000fec0000000800 */
[C---:B------:R-:W-:Y:S01]  /*13440*/  HMMA.16816.F32 R72, R8.reuse, R18, R72 ;  /* 0x000000120848723c */ /* 0x040fe20000001848 */
[----:B------:R-:W4:Y:S01]  /*13450*/  LDSM.16.MT88.4 R16, [R146+0xd400] ;  /* 0x00d400009210783b */ /* 0x000f220000004200 */
[----:B------:R-:W5:Y:S06]  /*13460*/  MUFU.EX2 R4, R4 ;  /* 0x0000000400047308 */ /* 0x000f6c0000000800 */
[C---:B------:R-:W-:Y:S02]  /*13470*/  HMMA.16816.F32 R112, R8.reuse, R20, R112 ;  /* 0x000000140870723c */ /* 0x040fe40000001870 */
[----:B------:R-:W-:Y:S06]  /*13480*/  MUFU.EX2 R120, R120 ;  /* 0x0000007800787308 */ /* 0x000fec0000000800 */
[----:B------:R-:W-:Y:S01]  /*13490*/  HMMA.16816.F32 R108, R8, R22, R108 ;  /* 0x00000016086c723c */ /* 0x000fe2000000186c */
[----:B------:R-:W1:Y:S01]  /*134a0*/  LDSM.16.MT88.4 R20, [R144+0xb400] ;  /* 0x00b400009014783b */ /* 0x000e620000004200 */
[----:B------:R-:W1:Y:S06]  /*134b0*/  MUFU.EX2 R65, R65 ;  /* 0x0000004100417308 */ /* 0x000e6c0000000800 */
[C---:B--2---:R-:W-:Y:S02]  /*134c0*/  HMMA.16816.F32 R100, R104.reuse, R12, RZ ;  /* 0x0000000c6864723c */ /* 0x044fe400000018ff */
[----:B------:R-:W-:Y:S06]  /*134d0*/  MUFU.EX2 R64, R64 ;  /* 0x0000004000407308 */ /* 0x000fec0000000800 */
[----:B------:R-:W-:Y:S01]  /*134e0*/  HMMA.16816.F32 R104, R104, R14, RZ ;  /* 0x0000000e6868723c */ /* 0x000fe200000018ff */
[----:B------:R-:W2:Y:S01]  /*134f0*/  LDSM.16.MT88.4 R12, [R144+0xd400] ;  /* 0x00d40000900c783b */ /* 0x000ea20000004200 */
[----:B------:R-:W-:Y:S06]  /*13500*/  MUFU.EX2 R61, R61 ;  /* 0x0000003d003d7308 */ /* 0x000fec0000000800 */
[C---:B----4-:R-:W-:Y:S02]  /*13510*/  HMMA.16816.F32 R92, R8.reuse, R16, R92 ;  /* 0x00000010085c723c */ /* 0x050fe4000000185c */
[----:B------:R-:W-:Y:S06]  /*13520*/  MUFU.EX2 R66, R66 ;  /* 0x0000004200427308 */ /* 0x000fec0000000800 */
[C---:B------:R-:W-:Y:S01]  /*13530*/  HMMA.16816.F32 R96, R8.reuse, R18, R96 ;  /* 0x000000120860723c */ /* 0x040fe20000001860 */
[----:B------:R-:W4:Y:S01]  /*13540*/  LDSM.16.MT88.4 R16, [R146+0x9800] ;  /* 0x009800009210783b */ /* 0x000f220000004200 */
[----:B------:R-:W2:Y:S06]  /*13550*/  MUFU.EX2 R63, R63 ;  /* 0x0000003f003f7308 */ /* 0x000eac0000000800 */
[C---:B-1----:R-:W-:Y:S02]  /*13560*/  HMMA.16816.F32 R84, R8.reuse, R20, R84 ;  /* 0x000000140854723c */ /* 0x042fe40000001854 */
[----:B------:R-:W-:Y:S06]  /*13570*/  MUFU.EX2 R62, R62 ;  /* 0x0000003e003e7308 */ /* 0x000fec0000000800 */
[C---:B------:R-:W-:Y:S01]  /*13580*/  HMMA.16816.F32 R88, R8.reuse, R22, R88 ;  /* 0x000000160858723c */ /* 0x040fe20000001858 */
[----:B------:R-:W-:Y:S01]  /*13590*/  LDSM.16.MT88.4 R20, [R146+0xa400] ;  /* 0x00a400009214783b */ /* 0x000fe20000004200 */
[----:B------:R-:W1:Y:S06]  /*135a0*/  MUFU.EX2 R59, R59 ;  /* 0x0000003b003b7308 */ /* 0x000e6c0000000800 */
[C---:B--2---:R-:W-:Y:S02]  /*135b0*/  HMMA.16816.F32 R100, R8.reuse, R12, R100 ;  /* 0x0000000c0864723c */ /* 0x044fe40000001864 */
[----:B------:R-:W-:Y:S06]  /*135c0*/  MUFU.EX2 R166, R166 ;  /* 0x000000a600a67308 */ /* 0x000fec0000000800 */
[----:B------:R-:W-:Y:S01]  /*135d0*/  HMMA.16816.F32 R104, R8, R14, R104 ;  /* 0x0000000e0868723c */ /* 0x000fe20000001868 */
[----:B------:R-:W2:Y:S01]  /*135e0*/  LDSM.16.MT88.4 R12, [R144+0x9800] ;  /* 0x00980000900c783b */ /* 0x000ea20000004200 */
[----:B------:R-:W1:Y:S05]  /*135f0*/  MUFU.EX2 R141, R141 ;  /* 0x0000008d008d7308 */ /* 0x000e6a0000000800 */
[----:B------:R-:W-:-:S02]  /*13600*/  F2FP.PACK_AB R8, R30, R33 ;  /* 0x000000211e08723e */ /* 0x000fc400000000ff */
[----:B---3--:R-:W-:Y:S01]  /*13610*/  F2FP.PACK_AB R9, R28, R31 ;  /* 0x0000001f1c09723e */ /* 0x008fe200000000ff */
[----:B------:R-:W-:Y:S01]  /*13620*/  MUFU.EX2 R142, R142 ;  /* 0x0000008e008e7308 */ /* 0x000fe20000000800 */
[----:B------:R-:W-:Y:S02]  /*13630*/  F2FP.PACK_AB R10, R6, R29 ;  /* 0x0000001d060a723e */ /* 0x000fe400000000ff */
[----:B-----5:R-:W-:-:S05]  /*13640*/  F2FP.PACK_AB R11, R4, R7 ;  /* 0x00000007040b723e */ /* 0x020fca00000000ff */
[----:B------:R-:W-:Y:S02]  /*13650*/  MUFU.EX2 R137, R137 ;  /* 0x0000008900897308 */ /* 0x000fe40000000800 */
[C---:B----4-:R-:W-:Y:S06]  /*13660*/  HMMA.16816.F32 R112, R8.reuse, R16, R112 ;  /* 0x000000100870723c */ /* 0x050fec0000001870 */
[----:B------:R-:W-:Y:S02]  /*13670*/  MUFU.EX2 R162, R162 ;  /* 0x000000a200a27308 */ /* 0x000fe40000000800 */
[C---:B------:R-:W-:Y:S01]  /*13680*/  HMMA.16816.F32 R108, R8.reuse, R18, R108 ;  /* 0x00000012086c723c */ /* 0x040fe2000000186c */
[----:B------:R-:W3:Y:S05]  /*13690*/  LDSM.16.MT88.4 R16, [R146+0xb800] ;  /* 0x00b800009210783b */ /* 0x000eea0000004200 */
[----:B------:R-:W4:Y:S02]  /*136a0*/  MUFU.EX2 R139, R139 ;  /* 0x0000008b008b7308 */ /* 0x000f240000000800 */
[C---:B--2---:R-:W-:Y:S06]  /*136b0*/  HMMA.16816.F32 R68, R8.reuse, R12, R68 ;  /* 0x0000000c0844723c */ /* 0x044fec0000001844 */
[----:B------:R-:W-:Y:S02]  /*136c0*/  MUFU.EX2 R140, R140 ;  /* 0x0000008c008c7308 */ /* 0x000fe40000000800 */
[C---:B------:R-:W-:Y:S01]  /*136d0*/  HMMA.16816.F32 R72, R8.reuse, R14, R72 ;  /* 0x0000000e0848723c */ /* 0x040fe20000001848 */
[----:B------:R-:W2:Y:S05]  /*136e0*/  LDSM.16.MT88.4 R12, [R144+0xb800] ;  /* 0x00b80000900c783b */ /* 0x000eaa0000004200 */
[----:B------:R-:W5:Y:S08]  /*136f0*/  MUFU.EX2 R135, R135 ;  /* 0x0000008700877308 */ /* 0x000f700000000800 */
[----:B------:R-:W-:Y:S08]  /*13700*/  MUFU.EX2 R172, R172 ;  /* 0x000000ac00ac7308 */ /* 0x000ff00000000800 */
[----:B------:R-:W1:Y:S01]  /*13710*/  MUFU.EX2 R125, R125 ;  /* 0x0000007d007d7308 */ /* 0x000e620000000800 */
[C---:B---3--:R-:W-:Y:S07]  /*13720*/  HMMA.16816.F32 R76, R8.reuse, R16, R76 ;  /* 0x00000010084c723c */ /* 0x048fee000000184c */
[----:B------:R-:W-:Y:S01]  /*13730*/  MUFU.EX2 R168, R168 ;  /* 0x000000a800a87308 */ /* 0x000fe20000000800 */
[C---:B------:R-:W-:Y:S01]  /*13740*/  HMMA.16816.F32 R80, R8.reuse, R18, R80 ;  /* 0x000000120850723c */ /* 0x040fe20000001850 */
[----:B------:R-:W3:Y:S06]  /*13750*/  LDSM.16.MT88.4 R16, [R146+0xd800] ;  /* 0x00d800009210783b */ /* 0x000eec0000004200 */
[----:B------:R-:W-:Y:S01]  /*13760*/  MUFU.EX2 R121, R121 ;  /* 0x0000007900797308 */ /* 0x000fe20000000800 */
[C---:B--2---:R-:W-:Y:S07]  /*13770*/  HMMA.16816.F32 R84, R8.reuse, R12, R84 ;  /* 0x0000000c0854723c */ /* 0x044fee0000001854 */
[----:B------:R-:W-:Y:S01]  /*13780*/  MUFU.EX2 R130, R130 ;  /* 0x0000008200827308 */ /* 0x000fe20000000800 */
[C---:B------:R-:W-:Y:S01]  /*13790*/  HMMA.16816.F32 R88, R8.reuse, R14, R88 ;  /* 0x0000000e0858723c */ /* 0x040fe20000001858 */
[----:B------:R-:W2:Y:S06]  /*137a0*/  LDSM.16.MT88.4 R12, [R144+0xd800] ;  /* 0x00d80000900c783b */ /* 0x000eac0000004200 */
[----:B------:R-:W1:Y:S08]  /*137b0*/  MUFU.EX2 R123, R123 ;  /* 0x0000007b007b7308 */ /* 0x000e700000000800 */
        /* <DEDUP_REMOVED lines=9> */
[----:B------:R-:W-:Y:S01]  /*13850*/  HMMA.16816.F32 R104, R8, R14, R104 ;  /* 0x0000000e0868723c */ /* 0x000fe20000001868 */
[----:B------:R-:W2:Y:S06]  /*13860*/  LDSM.16.MT88.4 R12, [R144+0x9c00] ;  /* 0x009c0000900c783b */ /* 0x000eac0000004200 */
[----:B------:R-:W-:Y:S01]  /*13870*/  MUFU.EX2 R51, R51 ;  /* 0x0000003300337308 */ /* 0x000fe20000000800 */
[----:B------:R-:W-:-:S02]  /*13880*/  F2FP.PACK_AB R8, R65, R120 ;  /* 0x000000784108723e */ /* 0x000fc400000000ff */
[----:B------:R-:W-:-:S05]  /*13890*/  F2FP.PACK_AB R9, R63, R66 ;  /* 0x000000423f09723e */ /* 0x000fca00000000ff */
        /* <DEDUP_REMOVED lines=8> */
[----:B------:R-:W-:Y:S02]  /*13920*/  MUFU.EX2 R167, R167 ;  /* 0x000000a700a77308 */ /* 0x000fe40000000800 */
        /* <DEDUP_REMOVED lines=13> */
[----:B------:R-:W-:Y:S01]  /*13a00*/  HMMA.16816.F32 R104, R8, R14, R104 ;  /* 0x0000000e0868723c */ /* 0x000fe20000001868 */
[----:B------:R-:W2:Y:S06]  /*13a10*/  LDSM.16.MT88.4 R12, [R144+0xa000] ;  /* 0x00a00000900c783b */ /* 0x000eac0000004200 */
[----:B------:R-:W-:-:S02]  /*13a20*/  F2FP.PACK_AB R8, R141, R166 ;  /* 0x000000a68d08723e */ /* 0x000fc400000000ff */
[----:B----4-:R-:W-:Y:S02]  /*13a30*/  F2FP.PACK_AB R9, R139, R162 ;  /* 0x000000a28b09723e */ /* 0x010fe400000000ff */
[----:B------:R-:W-:Y:S02]  /*13a40*/  F2FP.PACK_AB R10, R137, R142 ;  /* 0x0000008e890a723e */ /* 0x000fe400000000ff */
[----:B-----5:R-:W-:-:S07]  /*13a50*/  F2FP.PACK_AB R11, R135, R140 ;  /* 0x0000008c870b723e */ /* 0x020fce00000000ff */
        /* <DEDUP_REMOVED lines=24> */
[----:B------:R-:W4:Y:S07]  /*13be0*/  LDSM.16.MT88.4 R20, [R144+0xc400] ;  /* 0x00c400009014783b */ /* 0x000f2e0000004200 */
[C---:B---3--:R-:W-:Y:S08]  /*13bf0*/  HMMA.16816.F32 R68, R8.reuse, R16, R68 ;  /* 0x000000100844723c */ /* 0x048ff00000001844 */
[C---:B--2---:R-:W-:Y:S08]  /*13c00*/  HMMA.16816.F32 R76, R8.reuse, R12, R76 ;  /* 0x0000000c084c723c */ /* 0x044ff0000000184c */
[C---:B------:R-:W-:Y:S01]  /*13c10*/  HMMA.16816.F32 R80, R8.reuse, R14, R80 ;  /* 0x0000000e0850723c */ /* 0x040fe20000001850 */
[----:B------:R-:W2:Y:S07]  /*13c20*/  LDSM.16.MT88.4 R12, [R144+0xe400] ;  /* 0x00e40000900c783b */ /* 0x000eae0000004200 */
[C---:B------:R-:W-:Y:S01]  /*13c30*/  HMMA.16816.F32 R72, R8.reuse, R18, R72 ;  /* 0x000000120848723c */ /* 0x040fe20000001848 */
[----:B------:R-:W3:Y:S07]  /*13c40*/  LDSM.16.MT88.4 R16, [R146+0xe400] ;  /* 0x00e400009210783b */ /* 0x000eee0000004200 */
[C---:B----4-:R-:W-:Y:S08]  /*13c50*/  HMMA.16816.F32 R84, R8.reuse, R20, R84 ;  /* 0x000000140854723c */ /* 0x050ff00000001854 */
        /* <DEDUP_REMOVED lines=8> */
[----:B------:R-:W-:-:S02]  /*13ce0*/  FFMA.FTZ R10, R24, c[0x0][0x23c], -R35 ;  /* 0x00008f00180a7a23 */ /* 0x000fc40000010823 */
[----:B------:R-:W-:Y:S01]  /*13cf0*/  FADD.FTZ R9, R57, R136 ;  /* 0x0000008839097221 */ /* 0x000fe20000010000 */
[----:B------:R-:W4:Y:S01]  /*13d00*/  LDSM.16.MT88.4 R24, [R144+0xa800] ;  /* 0x00a800009018783b */ /* 0x000f220000004200 */
[----:B------:R5:W2:Y:S02]  /*13d10*/  MUFU.EX2 R57, R10 ;  /* 0x0000000a00397308 */ /* 0x000aa40000000800 */
[----:B------:R-:W-:Y:S02]  /*13d20*/  FADD.FTZ R8, R58, R9 ;  /* 0x000000093a087221 */ /* 0x000fe40000010000 */
[----:B------:R-:W-:Y:S02]  /*13d30*/  FADD.FTZ R9, R49, R46 ;  /* 0x0000002e31097221 */ /* 0x000fe40000010000 */
[----:B------:R-:W-:Y:S02]  /*13d40*/  FADD.FTZ R8, R47, R8 ;  /* 0x000000082f087221 */ /* 0x000fe40000010000 */
[----:B------:R-:W-:-:S02]  /*13d50*/  FFMA.FTZ R58, R43, c[0x0][0x23c], -R48 ;  /* 0x00008f002b3a7a23 */ /* 0x000fc40000010830 */
[----:B------:R-:W-:Y:S01]  /*13d60*/  FADD.FTZ R60, R60, R9 ;  /* 0x000000093c3c7221 */ /* 0x000fe20000010000 */
[----:B-1----:R-:W-:Y:S01]  /*13d70*/  F2FP.PACK_AB R9, R56, R55 ;  /* 0x000000373809723e */ /* 0x002fe200000000ff */
[----:B------:R-:W-:Y:S01]  /*13d80*/  FADD.FTZ R43, R41, R8 ;  /* 0x00000008292b7221 */ /* 0x000fe20000010000 */
[----:B------:R-:W-:Y:S01]  /*13d90*/  F2FP.PACK_AB R8, R67, R126 ;  /* 0x0000007e4308723e */ /* 0x000fe200000000ff */
[----:B------:R-:W-:Y:S01]  /*13da0*/  FADD.FTZ R60, R37, R60 ;  /* 0x0000003c253c7221 */ /* 0x000fe20000010000 */
[----:B-----5:R-:W-:Y:S01]  /*13db0*/  F2FP.PACK_AB R10, R51, R124 ;  /* 0x0000007c330a723e */ /* 0x020fe200000000ff */
[----:B------:R-:W-:Y:S01]  /*13dc0*/  FADD.FTZ R36, R36, R43 ;  /* 0x0000002b24247221 */ /* 0x000fe20000010000 */
[----:B--2---:R-:W-:Y:S01]  /*13dd0*/  F2FP.PACK_AB R11, R44, R57 ;  /* 0x000000392c0b723e */ /* 0x004fe200000000ff */
        /* <DEDUP_REMOVED lines=11> */
[----:B------:R-:W-:Y:S02]  /*13e90*/  FFMA.FTZ R41, R42, c[0x0][0x23c], -R35 ;  /* 0x00008f002a297a23 */ /* 0x000fe40000010823 */
[----:B------:R-:W-:Y:S02]  /*13ea0*/  FADD.FTZ R120, R120, R29 ;  /* 0x0000001d78787221 */ /* 0x000fe40000010000 */
[C---:B---3--:R-:W-:Y:S01]  /*13eb0*/  HMMA.16816.F32 R76, R8.reuse, R16, R76 ;  /* 0x00000010084c723c */ /* 0x048fe2000000184c */
[----:B------:R-:W-:Y:S01]  /*13ec0*/  FADD.FTZ R66, R66, R7 ;  /* 0x0000000742427221 */ /* 0x000fe20000010000 */
[----:B------:R-:W-:Y:S01]  /*13ed0*/  MUFU.EX2 R41, R41 ;  /* 0x0000002900297308 */ /* 0x000fe20000000800 */
[--C-:B------:R-:W-:Y:S02]  /*13ee0*/  FFMA.FTZ R42, R40, c[0x0][0x23c], -R35.reuse ;  /* 0x00008f00282a7a23 */ /* 0x100fe40000010823 */
[--C-:B------:R-:W-:Y:S02]  /*13ef0*/  FFMA.FTZ R40, R34, c[0x0][0x23c], -R35.reuse ;  /* 0x00008f0022287a23 */ /* 0x100fe40000010823 */
[----:B------:R-:W-:Y:S01]  /*13f00*/  FFMA.FTZ R46, R45, c[0x0][0x23c], -R48 ;  /* 0x00008f002d2e7a23 */ /* 0x000fe20000010830 */
[----:B------:R-:W-:Y:S01]  /*13f10*/  HMMA.16816.F32 R80, R8, R18, R80 ;  /* 0x000000120850723c */ /* 0x000fe20000001850 */
[----:B------:R-:W2:Y:S01]  /*13f20*/  LDSM.16.MT88.4 R16, [R144+0xe800] ;  /* 0x00e800009010783b */ /* 0x000ea20000004200 */
[----:B------:R-:W-:Y:S01]  /*13f30*/  FFMA.FTZ R35, R32, c[0x0][0x23c], -R35 ;  /* 0x00008f0020237a23 */ /* 0x000fe20000010823 */
[----:B------:R-:W-:Y:S01]  /*13f40*/  MUFU.EX2 R34, R42 ;  /* 0x0000002a00227308 */ /* 0x000fe20000000800 */
[----:B------:R-:W-:-:S02]  /*13f50*/  FADD.FTZ R65, R65, R120 ;  /* 0x0000007841417221 */ /* 0x000fc40000010000 */
[----:B------:R-:W-:Y:S02]  /*13f60*/  FADD.FTZ R63, R63, R66 ;  /* 0x000000423f3f7221 */ /* 0x000fe40000010000 */
[C---:B------:R-:W-:Y:S01]  /*13f70*/  HMMA.16816.F32 R84, R8.reuse, R20, R84 ;  /* 0x000000140854723c */ /* 0x040fe20000001854 */
[----:B------:R-:W-:Y:S02]  /*13f80*/  FFMA.FTZ R49, R39, c[0x0][0x23c], -R48 ;  /* 0x00008f0027317a23 */ /* 0x000fe40000010830 */
[----:B------:R-:W-:Y:S01]  /*13f90*/  FADD.FTZ R64, R64, R65 ;  /* 0x0000004140407221 */ /* 0x000fe20000010000 */
[----:B------:R-:W-:Y:S01]  /*13fa0*/  MUFU.EX2 R39, R58 ;  /* 0x0000003a00277308 */ /* 0x000fe20000000800 */
[----:B------:R-:W-:Y:S02]  /*13fb0*/  FADD.FTZ R62, R62, R63 ;  /* 0x0000003f3e3e7221 */ /* 0x000fe40000010000 */
[----:B------:R-:W-:Y:S01]  /*13fc0*/  FADD.FTZ R61, R61, R64 ;  /* 0x000000403d3d7221 */ /* 0x000fe20000010000 */
[----:B------:R-:W-:Y:S01]  /*13fd0*/  HMMA.16816.F32 R88, R8, R22, R88 ;  /* 0x000000160858723c */ /* 0x000fe20000001858 */
[----:B------:R-:W-:Y:S01]  /*13fe0*/  LDSM.16.MT88.4 R20, [R146+0xcc00] ;  /* 0x00cc00009214783b */ /* 0x000fe20000004200 */
[----:B------:R-:W-:-:S02]  /*13ff0*/  FADD.FTZ R59, R59, R62 ;  /* 0x0000003e3b3b7221 */ /* 0x000fc40000010000 */
[----:B------:R-:W3:Y:S01]  /*14000*/  MUFU.EX2 R38, R49 ;  /* 0x0000003100267308 */ /* 0x000ee20000000800 */
[----:B------:R-:W-:Y:S02]  /*14010*/  FADD.FTZ R166, R166, R61 ;  /* 0x0000003da6a67221 */ /* 0x000fe40000010000 */
[----:B------:R-:W-:Y:S01]  /*14020*/  FADD.FTZ R162, R162, R59 ;  /* 0x0000003ba2a27221 */ /* 0x000fe20000010000 */
[C---:B----4-:R-:W-:Y:S01]  /*14030*/  HMMA.16816.F32 R68, R8.reuse, R24, R68 ;  /* 0x000000180844723c */ /* 0x050fe20000001844 */
[----:B------:R-:W-:Y:S02]  /*14040*/  FADD.FTZ R141, R141, R166 ;  /* 0x000000a68d8d7221 */ /* 0x000fe40000010000 */
[----:B------:R-:W-:Y:S01]  /*14050*/  FADD.FTZ R139, R139, R162 ;  /* 0x000000a28b8b7221 */ /* 0x000fe20000010000 */
[----:B------:R-:W4:Y:S01]  /*14060*/  MUFU.EX2 R46, R46 ;  /* 0x0000002e002e7308 */ /* 0x000f220000000800 */
[----:B------:R-:W-:Y:S02]  /*14070*/  FADD.FTZ R142, R142, R141 ;  /* 0x0000008d8e8e7221 */ /* 0x000fe40000010000 */
[----:B------:R-:W-:Y:S01]  /*14080*/  FADD.FTZ R140, R140, R139 ;  /* 0x0000008b8c8c7221 */ /* 0x000fe20000010000 */
[----:B-1----:R-:W-:Y:S01]  /*14090*/  HMMA.16816.F32 R92, R8, R12, R92 ;  /* 0x0000000c085c723c */ /* 0x002fe2000000185c */
[----:B------:R-:W-:-:S02]  /*140a0*/  FADD.FTZ R137, R137, R142 ;  /* 0x0000008e89897221 */ /* 0x000fc40000010000 */
[----:B------:R-:W-:Y:S01]  /*140b0*/  FADD.FTZ R135, R135, R140 ;  /* 0x0000008c87877221 */ /* 0x000fe20000010000 */
[----:B------:R-:W-:Y:S01]  /*140c0*/  MUFU.EX2 R32, R40 ;  /* 0x0000002800207308 */ /* 0x000fe20000000800 */
[----:B------:R-:W-:Y:S02]  /*140d0*/  FADD.FTZ R172, R172, R137 ;  /* 0x00000089acac7221 */ /* 0x000fe40000010000 */
[----:B------:R-:W-:Y:S01]  /*140e0*/  FADD.FTZ R130, R130, R135 ;  /* 0x0000008782827221 */ /* 0x000fe20000010000 */
[----:B------:R-:W-:Y:S01]  /*140f0*/  HMMA.16816.F32 R96, R8, R14, R96 ;  /* 0x0000000e0860723c */ /* 0x000fe20000001860 */
[----:B------:R-:W1:Y:S01]  /*14100*/  LDSM.16.MT88.4 R12, [R144+0xac00] ;  /* 0x00ac0000900c783b */ /* 0x000e620000004200 */
[----:B------:R-:W-:Y:S02]  /*14110*/  FADD.FTZ R125, R125, R172 ;  /* 0x000000ac7d7d7221 */ /* 0x000fe40000010000 */
[----:B------:R-:W5:Y:S01]  /*14120*/  MUFU.EX2 R35, R35 ;  /* 0x0000002300237308 */ /* 0x000f620000000800 */
[----:B------:R-:W-:-:S02]  /*14130*/  FADD.FTZ R130, R123, R130 ;  /* 0x000000827b827221 */ /* 0x000fc40000010000 */
[----:B------:R-:W-:Y:S01]  /*14140*/  FADD.FTZ R168, R168, R125 ;  /* 0x0000007da8a87221 */ /* 0x000fe20000010000 */
[C---:B------:R-:W-:Y:S01]  /*14150*/  HMMA.16816.F32 R72, R8.reuse, R26, R72 ;  /* 0x0000001a0848723c */ /* 0x040fe20000001848 */
[----:B------:R-:W1:Y:S01]  /*14160*/  LDSM.16.MT88.4 R24, [R146+0xac00] ;  /* 0x00ac00009218783b */ /* 0x000e620000004200 */
[----:B------:R-:W-:Y:S02]  /*14170*/  FADD.FTZ R127, R127, R130 ;  /* 0x000000827f7f7221 */ /* 0x000fe40000010000 */
[----:B------:R-:W-:Y:S02]  /*14180*/  FADD.FTZ R121, R121, R168 ;  /* 0x000000a879797221 */ /* 0x000fe40000010000 */
[----:B------:R-:W-:Y:S02]  /*14190*/  FADD.FTZ R122, R122, R127 ;  /* 0x0000007f7a7a7221 */ /* 0x000fe40000010000 */
        /* <DEDUP_REMOVED lines=9> */
[----:B------:R-:W-:Y:S01]  /*14230*/  FADD.FTZ R124, R51, R124 ;  /* 0x0000007c337c7221 */ /* 0x000fe20000010000 */
[----:B---3--:R-:W-:Y:S01]  /*14240*/  F2FP.PACK_AB R8, R38, R39 ;  /* 0x000000272608723e */ /* 0x008fe200000000ff */
[----:B------:R-:W-:Y:S01]  /*14250*/  FADD.FTZ R44, R44, R57 ;  /* 0x000000392c2c7221 */ /* 0x000fe20000010000 */
[----:B------:R-:W-:Y:S01]  /*14260*/  F2FP.PACK_AB R9, R34, R41 ;  /* 0x000000292209723e */ /* 0x000fe200000000ff */
[----:B------:R-:W-:Y:S01]  /*14270*/  FADD.FTZ R39, R39, R124 ;  /* 0x0000007c27277221 */ /* 0x000fe20000010000 */
[----:B----4-:R-:W-:Y:S01]  /*14280*/  F2FP.PACK_AB R10, R167, R46 ;  /* 0x0000002ea70a723e */ /* 0x010fe200000000ff */
[----:B------:R-:W-:Y:S01]  /*14290*/  FADD.FTZ R41, R41, R44 ;  /* 0x0000002c29297221 */ /* 0x000fe20000010000 */
[----:B-----5:R-:W-:Y:S01]  /*142a0*/  F2FP.PACK_AB R11, R35, R32 ;  /* 0x00000020230b723e */ /* 0x020fe200000000ff */
[----:B------:R-:W-:-:S02]  /*142b0*/  FADD.FTZ R39, R38, R39 ;  /* 0x0000002726277221 */ /* 0x000fc40000010000 */
[----:B------:R-:W-:Y:S02]  /*142c0*/  FADD.FTZ R41, R34, R41 ;  /* 0x0000002922297221 */ /* 0x000fe40000010000 */
[----:B------:R-:W-:Y:S02]  /*142d0*/  FADD.FTZ R46, R46, R39 ;  /* 0x000000272e2e7221 */ /* 0x000fe40000010000 */
[----:B-1----:R-:W-:Y:S01]  /*142e0*/  HMMA.16816.F32 R68, R8, R12, R68 ;  /* 0x0000000c0844723c */ /* 0x002fe20000001844 */
[----:B------:R-:W-:Y:S02]  /*142f0*/  FADD.FTZ R32, R32, R41 ;  /* 0x0000002920207221 */ /* 0x000fe40000010000 */
[----:B------:R-:W-:Y:S02]  /*14300*/  FADD.FTZ R167, R167, R46 ;  /* 0x0000002ea7a77221 */ /* 0x000fe40000010000 */
[----:B------:R-:W-:-:S03]  /*14310*/  FADD.FTZ R166, R35, R32 ;  /* 0x0000002023a67221 */ /* 0x000fc60000010000 */
[C---:B------:R-:W-:Y:S01]  /*14320*/  HMMA.16816.F32 R72, R8.reuse, R14, R72 ;  /* 0x0000000e0848723c */ /* 0x040fe20000001848 */
[----:B------:R-:W1:Y:S07]  /*14330*/  LDSM.16.MT88.4 R12, [R146+0xec00] ;  /* 0x00ec0000920c783b */ /* 0x000e6e0000004200 */
[C---:B------:R-:W-:Y:S08]  /*14340*/  HMMA.16816.F32 R76, R8.reuse, R20, R76 ;  /* 0x00000014084c723c */ /* 0x040ff0000000184c */
        /* <DEDUP_REMOVED lines=17> */
[----:B------:R-:W-:-:S03]  /*14460*/  IMAD.SHL.U32 R7, R171, 0x80, RZ ;  /* 0x00000080ab077824 */ /* 0x000fc600078e00ff */
        /* <DEDUP_REMOVED lines=8> */
[--C-:B-1----:R-:W-:Y:S02]  /*144f0*/  IMAD.MOV R9, RZ, RZ, -R15.reuse ;  /* 0x000000ffff097224 */ /* 0x102fe400078e0a0f */
[----:B------:R-:W-:Y:S02]  /*14500*/  IMAD.MOV.U32 R14, RZ, RZ, RZ ;  /* 0x000000ffff0e7224 */ /* 0x000fe400078e00ff */
        /* <DEDUP_REMOVED lines=24> */
[----:B------:R-:W-:-:S04]  /*14690*/  LOP3.LUT R4, RZ, c[0x0][0x2d0], RZ, 0x33, !PT ;  /* 0x0000b400ff047a12 */ /* 0x000fc800078e33ff */
[----:B------:R-:W-:Y:S02]  /*146a0*/  @!P0 IADD3 R9, -R9, RZ, RZ ;  /* 0x000000ff09098210 */ /* 0x000fe40007ffe1ff */
        /* <DEDUP_REMOVED lines=15> */
[----:B------:R-:W-:-:S05]  /*147a0*/  SHF.R.S32.HI R6, RZ, 0x1f, R8 ;  /* 0x0000001fff067819 */ /* 0x000fca0000011408 */
[----:B------:R-:W-:-:S04]  /*147b0*/  IMAD R7, R6, c[0x0][0x188], RZ ;  /* 0x0000620006077a24 */ /* 0x000fc800078e02ff */
[C---:B------:R-:W-:Y:S02]  /*147c0*/  IMAD R7, R8.reuse, c[0x0][0x18c], R7 ;  /* 0x0000630008077a24 */ /* 0x040fe400078e0207 */
[----:B------:R-:W-:-:S04]  /*147d0*/  IMAD.WIDE.U32 R8, R8, c[0x0][0x188], R10 ;  /* 0x0000620008087a25 */ /* 0x000fc800078e000a */
[----:B------:R-:W-:Y:S01]  /*147e0*/  IMAD.IADD R7, R9, 0x1, R7 ;  /* 0x0000000109077824 */ /* 0x000fe200078e0207 */
[----:B------:R-:W-:Y:S01]  /*147f0*/  MOV R6, R8 ;  /* 0x0000000800067202 */ /* 0x000fe20000000f00 */
[----:B------:R-:W-:Y:S05]  /*14800*/  BRA `(.L_x_2332) ;  /* 0x0000003000007947 */ /* 0x000fea0003800000 */
.L_x_2331:
[----:B------:R-:W-:-:S05]  /*14810*/  IMAD.MOV.U32 R6, RZ, RZ, c[0x0][0x1a0] ;  /* 0x00006800ff067624 */ /* 0x000fca00078e00ff */
[----:B------:R-:W-:-:S04]  /*14820*/  LEA R6, -R6, RZ, 0x7 ;  /* 0x000000ff06067211 */ /* 0x000fc800078e39ff */
[----:B------:R-:W-:Y:S02]  /*14830*/  SHF.R.S32.HI R7, RZ, 0x1f, R6 ;  /* 0x0000001fff077819 */ /* 0x000fe40000011406 */
.L_x_2332:
[----:B------:R-:W-:Y:S01]  /*14840*/  LOP3.LUT P1, RZ, R5, 0x2, RZ, 0xc0, !PT ;  /* 0x0000000205ff7812 */ /* 0x000fe2000782c0ff */
[----:B------:R-:W-:Y:S01]  /*14850*/  IMAD.SHL.U32 R168, R171, 0x80, RZ ;  /* 0x00000080aba87824 */ /* 0x000fe200078e00ff */
[----:B------:R-:W-:Y:S02]  /*14860*/  LOP3.LUT P0, RZ, R5, 0x4, RZ, 0xc0, !PT ;  /* 0x0000000405ff7812 */ /* 0x000fe4000780c0ff */
[----:B------:R-:W-:Y:S02]  /*14870*/  LEA R140, P3, R6, R132, 0x1 ;  /* 0x00000084068c7211 */ /* 0x000fe400078608ff */
[----:B------:R-:W-:Y:S02]  /*14880*/  LOP3.LUT R55, R168, R161, RZ, 0xfc, !PT ;  /* 0x000000a1a8377212 */ /* 0x000fe400078efcff */
[----:B------:R-:W-:Y:S02]  /*14890*/  LEA.HI.X R141, R6, R133, R7, 0x1, P3 ;  /* 0x00000085068d7211 */ /* 0x000fe400018f0c07 */
[----:B------:R-:W-:-:S02]  /*148a0*/  ISETP.GE.AND P6, PT, R52, 0x3, PT ;  /* 0x000000033400780c */ /* 0x000fc40003fc6270 */
[----:B------:R-:W-:Y:S02]  /*148b0*/  IADD3 R52, R55, 0x9, RZ ;  /* 0x0000000937347810 */ /* 0x000fe40007ffe0ff */
[CC--:B------:R-:W-:Y:S02]  /*148c0*/  @P1 IADD3 R10, P2, R6.reuse, R164.reuse, RZ ;  /* 0x000000a4060a1210 */ /* 0x0c0fe40007f5e0ff */
[----:B------:R-:W-:-:S03]  /*148d0*/  @P0 IADD3 R4, P3, R6, R164, RZ ;  /* 0x000000a406040210 */ /* 0x000fc60007f7e0ff */
[----:B------:R-:W-:Y:S01]  /*148e0*/  @P1 IMAD.X R9, R7, 0x1, R50, P2 ;  /* 0x0000000107091824 */ /* 0x000fe200010e0632 */
[----:B------:R-:W-:-:S04]  /*148f0*/  @P1 LEA R8, P2, R10, c[0x0][0x170], 0x1 ;  /* 0x00005c000a081a11 */ /* 0x000fc800078408ff */
[----:B------:R-:W-:Y:S02]  /*14900*/  @P1 LEA.HI.X R9, R10, c[0x0][0x174], R9, 0x1, P2 ;  /* 0x00005d000a091a11 */ /* 0x000fe400010f0c09 */
[----:B------:R-:W-:Y:S01]  /*14910*/  LOP3.LUT P2, RZ, R5, 0x1, RZ, 0xc0, !PT ;  /* 0x0000000105ff7812 */ /* 0x000fe2000784c0ff */
[----:B------:R-:W-:Y:S01]  /*14920*/  @P0 IMAD.X R5, R7, 0x1, R50, P3 ;  /* 0x0000000107050824 */ /* 0x000fe200018e0632 */
        /* <DEDUP_REMOVED lines=101> */
[----:B------:R-:W2:Y:S04]  /*14f80*/  LDSM.16.M88.4 R40, [R148+0x3000] ;  /* 0x003000009428783b */ /* 0x000ea80000000200 */
[----:B------:R-:W2:Y:S04]  /*14f90*/  LDSM.16.M88.4 R32, [R148+0x3400] ;  /* 0x003400009420783b */ /* 0x000ea80000000200 */
[----:B-1----:R-:W1:Y:S04]  /*14fa0*/  LDSM.16.M88.4 R24, [R148+0x3800] ;  /* 0x003800009418783b */ /* 0x002e680000000200 */
[----:B------:R-:W-:Y:S04]  /*14fb0*/  LDSM.16.M88.4 R124, [R147] ;  /* 0x00000000937c783b */ /* 0x000fe80000000200 */
[----:B----4-:R-:W4:Y:S04]  /*14fc0*/  LDSM.16.M88.4 R20, [R145+0x3000] ;  /* 0x003000009114783b */ /* 0x010f280000000200 */
[----:B-----5:R-:W5:Y:S04]  /*14fd0*/  LDSM.16.M88.4 R16, [R148+0x3c00] ;  /* 0x003c00009410783b */ /* 0x020f680000000200 */
[----:B---3--:R-:W3:Y:S04]  /*14fe0*/  LDSM.16.M88.4 R12, [R145+0x3400] ;  /* 0x00340000910c783b */ /* 0x008ee80000000200 */
[----:B--2---:R-:W2:Y:S04]  /*14ff0*/  LDSM.16.M88.4 R8, [R148+0x4000] ;  /* 0x004000009408783b */ /* 0x004ea80000000200 */
[----:B------:R-:W1:Y:S04]  /*15000*/  LDSM.16.M88.4 R4, [R145+0x3800] ;  /* 0x003800009104783b */ /* 0x000e680000000200 */
[----:B------:R-:W2:Y:S01]  /*15010*/  LDSM.16.M88.4 R120, [R148+0x4400] ;  /* 0x004400009478783b */ /* 0x000ea20000000200 */
[C---:B------:R-:W-:Y:S03]  /*15020*/  HMMA.16816.F32 R44, R48.reuse, R40, RZ ;  /* 0x00000028302c723c */ /* 0x040fe600000018ff */
[----:B------:R-:W2:Y:S04]  /*15030*/  LDSM.16.M88.4 R56, [R145+0x3c00] ;  /* 0x003c00009138783b */ /* 0x000ea80000000200 */
[----:B------:R-:W2:Y:S01]  /*15040*/  LDSM.16.M88.4 R60, [R148+0x4800] ;  /* 0x00480000943c783b */ /* 0x000ea20000000200 */
[C---:B------:R-:W-:Y:S03]  /*15050*/  HMMA.16816.F32 R40, R48.reuse, R42, RZ ;  /* 0x0000002a3028723c */ /* 0x040fe600000018ff */
[----:B------:R-:W2:Y:S04]  /*15060*/  LDSM.16.M88.4 R132, [R148+0x4c00] ;  /* 0x004c00009484783b */ /* 0x000ea80000000200 */
[----:B------:R-:W2:Y:S01]  /*15070*/  LDSM.16.M88.4 R128, [R145+0x4000] ;  /* 0x004000009180783b */ /* 0x000ea20000000200 */
[C---:B------:R-:W-:Y:S03]  /*15080*/  HMMA.16816.F32 R36, R48.reuse, R32, RZ ;  /* 0x000000203024723c */ /* 0x040fe600000018ff */
[----:B------:R-:W2:Y:S04]  /*15090*/  LDSM.16.M88.4 R136, [R145+0x4400] ;  /* 0x004400009188783b */ /* 0x000ea80000000200 */
[----:B------:R-:W0:Y:S01]  /*150a0*/  LDGDEPBAR ;  /* 0x00000000000079af */ /* 0x000e220000000000 */
[C---:B------:R-:W-:Y:S08]  /*150b0*/  HMMA.16816.F32 R32, R48.reuse, R34, RZ ;  /* 0x000000223020723c */ /* 0x040ff000000018ff */
[----:B-1----:R-:W-:Y:S08]  /*150c0*/  HMMA.16816.F32 R28, R48, R24, RZ ;  /* 0x00000018301c723c */ /* 0x002ff000000018ff */
[C---:B----4-:R-:W-:Y:S08]  /*150d0*/  HMMA.16816.F32 R44, R124.reuse, R20, R44 ;  /* 0x000000147c2c723c */ /* 0x050ff0000000182c */
[----:B------:R-:W-:Y:S08]  /*150e0*/  HMMA.16816.F32 R40, R124, R22, R40 ;  /* 0x000000167c28723c */ /* 0x000ff00000001828 */
[C---:B------:R-:W-:Y:S08]  /*150f0*/  HMMA.16816.F32 R24, R48.reuse, R26, RZ ;  /* 0x0000001a3018723c */ /* 0x040ff000000018ff */
[----:B-----5:R-:W-:Y:S08]  /*15100*/  HMMA.16816.F32 R20, R48, R16, RZ ;  /* 0x000000103014723c */ /* 0x020ff000000018ff */
[C---:B---3--:R-:W-:Y:S08]  /*15110*/  HMMA.16816.F32 R36, R124.reuse, R12, R36 ;  /* 0x0000000c7c24723c */ /* 0x048ff00000001824 */
[----:B------:R-:W-:Y:S08]  /*15120*/  HMMA.16816.F32 R32, R124, R14, R32 ;  /* 0x0000000e7c20723c */ /* 0x000ff00000001820 */
[C---:B------:R-:W-:Y:S08]  /*15130*/  HMMA.16816.F32 R16, R48.reuse, R18, RZ ;  /* 0x000000123010723c */ /* 0x040ff000000018ff */
[C---:B--2---:R-:W-:Y:S08]  /*15140*/  HMMA.16816.F32 R12, R48.reuse, R8, RZ ;  /* 0x00000008300c723c */ /* 0x044ff000000018ff */
[----:B------:R-:W-:Y:S08]  /*15150*/  HMMA.16816.F32 R8, R48, R10, RZ ;  /* 0x0000000a3008723c */ /* 0x000ff000000018ff */
[C---:B------:R-:W-:Y:S08]  /*15160*/  HMMA.16816.F32 R28, R124.reuse, R4, R28 ;  /* 0x000000047c1c723c */ /* 0x040ff0000000181c */
[----:B------:R-:W-:Y:S08]  /*15170*/  HMMA.16816.F32 R24, R124, R6, R24 ;  /* 0x000000067c18723c */ /* 0x000ff00000001818 */
[----:B------:R-:W-:Y:S08]  /*15180*/  HMMA.16816.F32 R4, R48, R120, RZ ;  /* 0x000000783004723c */ /* 0x000ff000000018ff */
[C---:B------:R-:W-:Y:S08]  /*15190*/  HMMA.16816.F32 R20, R124.reuse, R56, R20 ;  /* 0x000000387c14723c */ /* 0x040ff00000001814 */
        /* <DEDUP_REMOVED lines=41> */
[C---:B-1----:R-:W-:Y:S08]  /*15430*/  HMMA.16816.F32 R56, R124.reuse, R128, R56 ;  /* 0x000000807c38723c */ /* 0x042ff00000001838 */
        /* <DEDUP_REMOVED lines=50> */
[----:B------:R-:W-:Y:S01]  /*15760*/  HMMA.16816.F32 R32, R132, R138, R32 ;  /* 0x0000008a8420723c */ /* 0x000fe20000001820 */
[----:B------:R-:W2:Y:S07]  /*15770*/  LDSM.16.M88.4 R136, [R145+0x8400] ;  /* 0x008400009188783b */ /* 0x000eae0000000200 */
[C---:B-1----:R-:W-:Y:S08]  /*15780*/  HMMA.16816.F32 R56, R124.reuse, R128, R56 ;  /* 0x000000807c38723c */ /* 0x042ff00000001838 */
[----:B------:R-:W-:Y:S01]  /*15790*/  HMMA.16816.F32 R48, R124, R130, R48 ;  /* 0x000000827c30723c */ /* 0x000fe20000001830 */
[----:B------:R-:W1:Y:S04]  /*157a0*/  LDSM.16.M88.4 R124, [R145+0x7000] ;  /* 0x00700000917c783b */ /* 0x000e680000000200 */
[----:B------:R-:W3:Y:S03]  /*157b0*/  LDSM.16.M88.4 R128, [R145+0x7c00] ;  /* 0x007c00009180783b */ /* 0x000ee60000000200 */
[C---:B--2---:R-:W-:Y:S08]  /*157c0*/  HMMA.16816.F32 R4, R132.reuse, R136, R4 ;  /* 0x000000888404723c */ /* 0x044ff00000001804 */
[C---:B------:R-:W-:Y:S08]  /*157d0*/  HMMA.16816.F32 R120, R132.reuse, R138, R120 ;  /* 0x0000008a8478723c */ /* 0x040ff00000001878 */
[C---:B-1----:R-:W-:Y:S08]  /*157e0*/  HMMA.16816.F32 R44, R132.reuse, R124, R44 ;  /* 0x0000007c842c723c */ /* 0x042ff0000000182c */
[C---:B------:R-:W-:Y:S01]  /*157f0*/  HMMA.16816.F32 R40, R132.reuse, R126, R40 ;  /* 0x0000007e8428723c */ /* 0x040fe20000001828 */
[----:B------:R-:W1:Y:S07]  /*15800*/  LDSM.16.M88.4 R124, [R145+0x7800] ;  /* 0x00780000917c783b */ /* 0x000e6e0000000200 */
[C---:B---3--:R-:W-:Y:S08]  /*15810*/  HMMA.16816.F32 R20, R132.reuse, R128, R20 ;  /* 0x000000808414723c */ /* 0x048ff00000001814 */
[C---:B------:R-:W-:Y:S01]  /*15820*/  HMMA.16816.F32 R16, R132.reuse, R130, R16 ;  /* 0x000000828410723c */ /* 0x040fe20000001810 */
[----:B------:R-:W2:Y:S07]  /*15830*/  LDSM.16.M88.4 R128, [R145+0x8800] ;  /* 0x008800009180783b */ /* 0x000eae0000000200 */
[C---:B-1----:R-:W-:Y:S08]  /*15840*/  HMMA.16816.F32 R28, R132.reuse, R124, R28 ;  /* 0x0000007c841c723c */ /* 0x042ff0000000181c */
[C---:B------:R-:W-:Y:S01]  /*15850*/  HMMA.16816.F32 R24, R132.reuse, R126, R24 ;  /* 0x0000007e8418723c */ /* 0x040fe20000001818 */
[----:B------:R-:W1:Y:S07]  /*15860*/  LDSM.16.M88.4 R124, [R145+0x8000] ;  /* 0x00800000917c783b */ /* 0x000e6e0000000200 */
[C---:B--2---:R-:W-:Y:S07]  /*15870*/  HMMA.16816.F32 R64, R132.reuse, R128, R64 ;  /* 0x000000808440723c */ /* 0x044fee0000001840 */
[----:B------:R-:W-:Y:S01]  /*15880*/  LOP3.LUT R128, R168, 0x8, R161, 0xfe, !PT ;  /* 0x00000008a8807812 */ /* 0x000fe200078efea1 */
[----:B------:R-:W-:Y:S03]  /*15890*/  HMMA.16816.F32 R60, R132, R130, R60 ;  /* 0x00000082843c723c */ /* 0x000fe6000000183c */
[----:B------:R-:W-:-:S02]  /*158a0*/  ISETP.GE.AND P2, PT, R128, R54, PT ;  /* 0x000000368000720c */ /* 0x000fc40003f46270 */
[----:B------:R-:W-:-:S03]  /*158b0*/  ISETP.GE.AND P1, PT, R128, R53, PT ;  /* 0x000000358000720c */ /* 0x000fc60003f26270 */
[C---:B-1----:R-:W-:Y:S08]  /*158c0*/  HMMA.16816.F32 R12, R132.reuse, R124, R12 ;  /* 0x0000007c840c723c */ /* 0x042ff0000000180c */
[----:B------:R-:W-:Y:S01]  /*158d0*/  HMMA.16816.F32 R8, R132, R126, R8 ;  /* 0x0000007e8408723c */ /* 0x000fe20000001808 */
[----:B------:R-:W1:Y:S01]  /*158e0*/  LDSM.16.M88.4 R124, [R145+0x8c00] ;  /* 0x008c0000917c783b */ /* 0x000e620000000200 */
[----:B------:R-:W-:-:S06]  /*158f0*/  DEPBAR.LE SB0, 0x0 ;  /* 0x000080000000791a */ /* 0x000fcc0000000000 */
[C---:B-1----:R-:W-:Y:S01]  /*15900*/  HMMA.16816.F32 R48, R132.reuse, R126, R48 ;  /* 0x0000007e8430723c */ /* 0x042fe20000001830 */
[----:B------:R1:W-:Y:S06]  /*15910*/  I2F R127, R128 ;  /* 0x00000080007f7306 */ /* 0x0003ec0000201400 */
[----:B------:R-:W-:Y:S01]  /*15920*/  IADD3 R126, R55, 0x1, RZ ;  /* 0x00000001377e7810 */ /* 0x000fe20007ffe0ff */
[----:B------:R-:W-:Y:S01]  /*15930*/  HMMA.16816.F32 R56, R132, R124, R56 ;  /* 0x0000007c8438723c */ /* 0x000fe20000001838 */
[----:B------:R-:W2:Y:S01]  /*15940*/  I2F R125, R52 ;  /* 0x00000034007d7306 */ /* 0x000ea20000201400 */
[----:B------:R-:W-:Y:S01]  /*15950*/  BAR.SYNC.DEFER_BLOCKING 0x0 ;  /* 0x0000000000007b1d */ /* 0x000fe20000010000 */
[----:B------:R-:W-:-:S04]  /*15960*/  ISETP.GE.AND P0, PT, R126, R54, PT ;  /* 0x000000367e00720c */ /* 0x000fc80003f06270 */
[----:B------:R-:W-:Y:S02]  /*15970*/  IMAD.MOV.U32 R132, RZ, RZ, R140 ;  /* 0x000000ffff847224 */ /* 0x000fe400078e008c */
[----:B------:R-:W3:Y:S01]  /*15980*/  I2F R124, R126 ;  /* 0x0000007e007c7306 */ /* 0x000ee20000201400 */
[----:B-1----:R-:W-:Y:S01]  /*15990*/  LOP3.LUT R128, R168, 0x20, R161, 0xfe, !PT ;  /* 0x00000020a8807812 */ /* 0x002fe200078efea1 */
[----:B------:R-:W-:-:S03]  /*159a0*/  IMAD.MOV.U32 R133, RZ, RZ, R141 ;  /* 0x000000ffff857224 */ /* 0x000fc600078e008d */
[C---:B------:R-:W-:Y:S02]  /*159b0*/  ISETP.GE.AND P4, PT, R128.reuse, R54, PT ;  /* 0x000000368000720c */ /* 0x040fe40003f86270 */
[----:B------:R-:W-:Y:S01]  /*159c0*/  ISETP.GE.AND P3, PT, R128, R53, PT ;  /* 0x000000358000720c */ /* 0x000fe20003f66270 */
[C---:B--2---:R-:W-:Y:S02]  /*159d0*/  FFMA.FTZ R41, R0.reuse, R125, R41 ;  /* 0x0000007d00297223 */ /* 0x044fe40000010029 */
[CC--:B---3--:R-:W-:Y:S02]  /*159e0*/  FFMA.FTZ R45, R0.reuse, R124.reuse, R45 ;  /* 0x0000007c002d7223 */ /* 0x0c8fe4000001002d */
[C---:B------:R-:W-:Y:S02]  /*159f0*/  FFMA.FTZ R47, R0.reuse, R124, R47 ;  /* 0x0000007c002f7223 */ /* 0x040fe4000001002f */
[CC--:B------:R-:W-:Y:S01]  /*15a00*/  FFMA.FTZ R124, R0.reuse, R127.reuse, R40 ;  /* 0x0000007f007c7223 */ /* 0x0c0fe20000010028 */
[----:B------:R-:W-:Y:S01]  /*15a10*/  FSEL R45, R45, -INF , !P0 ;  /* 0xff8000002d2d7808 */ /* 0x000fe20004000000 */
[----:B------:R-:W-:Y:S01]  /*15a20*/  FFMA.FTZ R40, R0, R127, R42 ;  /* 0x0000007f00287223 */ /* 0x000fe2000001002a */
[----:B------:R-:W-:Y:S01]  /*15a30*/  ISETP.GE.AND P0, PT, R126, R53, PT ;  /* 0x000000357e00720c */ /* 0x000fe20003f06270 */
[----:B------:R-:W1:Y:S01]  /*15a40*/  I2F R127, R128 ;  /* 0x00000080007f7306 */ /* 0x000e620000201400 */
[----:B------:R-:W-:Y:S01]  /*15a50*/  FFMA.FTZ R126, R0, R125, R43 ;  /* 0x0000007d007e7223 */ /* 0x000fe2000001002b */
[----:B------:R-:W-:-:S02]  /*15a60*/  LOP3.LUT R125, R168, 0x28, R161, 0xfe, !PT ;  /* 0x00000028a87d7812 */ /* 0x000fc400078efea1 */
[----:B------:R-:W-:Y:S02]  /*15a70*/  FSEL R42, R47, -INF , !P0 ;  /* 0xff8000002f2a7808 */ /* 0x000fe40004000000 */
[----:B------:R-:W-:Y:S02]  /*15a80*/  ISETP.GE.AND P0, PT, R52, R54, PT ;  /* 0x000000363400720c */ /* 0x000fe40003f06270 */
[----:B------:R-:W-:Y:S01]  /*15a90*/  FSEL R47, R124, -INF , !P2 ;  /* 0xff8000007c2f7808 */ /* 0x000fe20005000000 */
[----:B------:R-:W2:Y:S01]  /*15aa0*/  I2F R43, R125 ;  /* 0x0000007d002b7306 */ /* 0x000ea20000201400 */
[----:B------:R-:W-:Y:S02]  /*15ab0*/  IADD3 R124, R55, 0x21, RZ ;  /* 0x00000021377c7810 */ /* 0x000fe40007ffe0ff */
[----:B------:R-:W-:Y:S02]  /*15ac0*/  FSEL R41, R41, -INF , !P0 ;  /* 0xff80000029297808 */ /* 0x000fe40004000000 */
[----:B------:R-:W-:Y:S01]  /*15ad0*/  ISETP.GE.AND P0, PT, R52, R53, PT ;  /* 0x000000353400720c */ /* 0x000fe20003f06270 */
[----:B-1----:R-:W-:-:S02]  /*15ae0*/  FFMA.FTZ R128, R0, R127, R30 ;  /* 0x0000007f00807223 */ /* 0x002fc4000001001e */
[----:B------:R-:W1:Y:S01]  /*15af0*/  I2F R52, R124 ;  /* 0x0000007c00347306 */ /* 0x000e620000201400 */
[----:B------:R-:W-:Y:S01]  /*15b00*/  IADD3 R30, R55, 0x29, RZ ;  /* 0x00000029371e7810 */ /* 0x000fe20007ffe0ff */
[----:B------:R-:W-:Y:S01]  /*15b10*/  FFMA.FTZ R131, R0, R127, R28 ;  /* 0x0000007f00837223 */ /* 0x000fe2000001001c */
[-C--:B------:R-:W-:Y:S02]  /*15b20*/  ISETP.GE.AND P2, PT, R125, R54.reuse, PT ;  /* 0x000000367d00720c */ /* 0x080fe40003f46270 */
[----:B------:R-:W-:Y:S02]  /*15b30*/  FSEL R28, R126, -INF , !P0 ;  /* 0xff8000007e1c7808 */ /* 0x000fe40004000000 */
[----:B------:R-:W-:Y:S01]  /*15b40*/  ISETP.GE.AND P0, PT, R124, R54, PT ;  /* 0x000000367c00720c */ /* 0x000fe20003f06270 */
[CC--:B--2---:R-:W-:Y:S01]  /*15b50*/  FFMA.FTZ R24, R0.reuse, R43.reuse, R24 ;  /* 0x0000002b00187223 */ /* 0x0c4fe20000010018 */
[----:B------:R-:W-:Y:S01]  /*15b60*/  FSEL R131, R131, -INF , !P4 ;  /* 0xff80000083837808 */ /* 0x000fe20006000000 */
[----:B------:R-:W-:Y:S01]  /*15b70*/  FFMA.FTZ R26, R0, R43, R26 ;  /* 0x0000002b001a7223 */ /* 0x000fe2000001001a */
[----:B------:R-:W-:-:S02]  /*15b80*/  FSEL R128, R128, -INF , !P3 ;  /* 0xff80000080807808 */ /* 0x000fc40005800000 */
[----:B------:R-:W-:Y:S02]  /*15b90*/  FSEL R203, R24, -INF , !P2 ;  /* 0xff80000018cb7808 */ /* 0x000fe40005000000 */
[----:B------:R-:W-:Y:S01]  /*15ba0*/  FSEL R40, R40, -INF , !P1 ;  /* 0xff80000028287808 */ /* 0x000fe20004800000 */
[CC--:B-1----:R-:W-:Y:S01]  /*15bb0*/  FFMA.FTZ R127, R0.reuse, R52.reuse, R29 ;  /* 0x00000034007f7223 */ /* 0x0c2fe2000001001d */
[----:B------:R-:W-:Y:S01]  /*15bc0*/  ISETP.GE.AND P1, PT, R125, R53, PT ;  /* 0x000000357d00720c */ /* 0x000fe20003f26270 */
[----:B------:R-:W1:Y:S01]  /*15bd0*/  I2F R29, R30 ;  /* 0x0000001e001d7306 */ /* 0x000e620000201400 */
[----:B------:R-:W-:Y:S01]  /*15be0*/  FFMA.FTZ R134, R0, R52, R31 ;  /* 0x0000003400867223 */ /* 0x000fe2000001001f */
[----:B------:R-:W-:Y:S02]  /*15bf0*/  LOP3.LUT R31, R168, 0x30, R161, 0xfe, !PT ;  /* 0x00000030a81f7812 */ /* 0x000fe400078efea1 */
[----:B------:R-:W-:Y:S02]  /*15c00*/  FSEL R127, R127, -INF , !P0 ;  /* 0xff8000007f7f7808 */ /* 0x000fe40004000000 */
[----:B------:R-:W-:-:S02]  /*15c10*/  ISETP.GE.AND P4, PT, R31, R54, PT ;  /* 0x000000361f00720c */ /* 0x000fc40003f86270 */
[-C--:B------:R-:W-:Y:S02]  /*15c20*/  ISETP.GE.AND P3, PT, R31, R53.reuse, PT ;  /* 0x000000351f00720c */ /* 0x080fe40003f66270 */
[----:B------:R-:W2:Y:S01]  /*15c30*/  I2F R31, R31 ;  /* 0x0000001f001f7306 */ /* 0x000ea20000201400 */
[----:B------:R-:W-:Y:S02]  /*15c40*/  ISETP.GE.AND P0, PT, R124, R53, PT ;  /* 0x000000357c00720c */ /* 0x000fe40003f06270 */
[----:B------:R-:W-:Y:S02]  /*15c50*/  FSEL R202, R26, -INF , !P1 ;  /* 0xff8000001aca7808 */ /* 0x000fe40004800000 */
[----:B------:R-:W-:Y:S01]  /*15c60*/  FSEL R134, R134, -INF , !P0 ;  /* 0xff80000086867808 */ /* 0x000fe20004000000 */
[CC--:B-1----:R-:W-:Y:S01]  /*15c70*/  FFMA.FTZ R137, R0.reuse, R29.reuse, R25 ;  /* 0x0000001d00897223 */ /* 0x0c2fe20000010019 */
[----:B------:R-:W-:Y:S01]  /*15c80*/  IADD3 R25, R55, 0x31, RZ ;  /* 0x0000003137197810 */ /* 0x000fe20007ffe0ff */
[----:B------:R-:W-:Y:S01]  /*15c90*/  FFMA.FTZ R198, R0, R29, R27 ;  /* 0x0000001d00c67223 */ /* 0x000fe2000001001b */
[----:B------:R-:W-:-:S02]  /*15ca0*/  ISETP.GE.AND P0, PT, R30, R54, PT ;  /* 0x000000361e00720c */ /* 0x000fc40003f06270 */
[----:B------:R-:W1:Y:S01]  /*15cb0*/  I2F R24, R25 ;  /* 0x0000001900187306 */ /* 0x000e620000201400 */
[----:B------:R-:W-:Y:S02]  /*15cc0*/  LOP3.LUT R26, R168, 0x38, R161, 0xfe, !PT ;  /* 0x00000038a81a7812 */ /* 0x000fe400078efea1 */
[----:B------:R-:W-:Y:S02]  /*15cd0*/  FSEL R137, R137, -INF , !P0 ;  /* 0xff80000089897808 */ /* 0x000fe40004000000 */
[----:B------:R-:W-:Y:S01]  /*15ce0*/  ISETP.GE.AND P0, PT, R30, R53, PT ;  /* 0x000000351e00720c */ /* 0x000fe20003f06270 */
[-C--:B--2---:R-:W-:Y:S01]  /*15cf0*/  FFMA.FTZ R20, R0, R31.reuse, R20 ;  /* 0x0000001f00147223 */ /* 0x084fe20000010014 */
[-C--:B------:R-:W-:Y:S01]  /*15d00*/  ISETP.GE.AND P2, PT, R26, R54.reuse, PT ;  /* 0x000000361a00720c */ /* 0x080fe20003f46270 */
[----:B------:R-:W-:Y:S01]  /*15d10*/  FFMA.FTZ R200, R0, R31, R22 ;  /* 0x0000001f00c87223 */ /* 0x000fe20000010016 */
[----:B------:R-:W-:Y:S01]  /*15d20*/  FSEL R198, R198, -INF , !P0 ;  /* 0xff800000c6c67808 */ /* 0x000fe20004000000 */
[----:B------:R-:W2:Y:S01]  /*15d30*/  I2F R27, R26 ;  /* 0x0000001a001b7306 */ /* 0x000ea20000201400 */
[----:B------:R-:W-:-:S02]  /*15d40*/  ISETP.GE.AND P0, PT, R25, R54, PT ;  /* 0x000000361900720c */ /* 0x000fc40003f06270 */
[----:B------:R-:W-:Y:S02]  /*15d50*/  IADD3 R22, R55, 0x39, RZ ;  /* 0x0000003937167810 */ /* 0x000fe40007ffe0ff */
[----:B------:R-:W-:Y:S01]  /*15d60*/  FSEL R199, R20, -INF , !P4 ;  /* 0xff80000014c77808 */ /* 0x000fe20006000000 */
[-C--:B-1----:R-:W-:Y:S01]  /*15d70*/  FFMA.FTZ R21, R0, R24.reuse, R21 ;  /* 0x0000001800157223 */ /* 0x082fe20000010015 */
[----:B------:R-:W-:Y:S01]  /*15d80*/  FSEL R200, R200, -INF , !P3 ;  /* 0xff800000c8c87808 */ /* 0x000fe20005800000 */
[----:B------:R-:W1:Y:S01]  /*15d90*/  I2F R20, R22 ;  /* 0x0000001600147306 */ /* 0x000e620000201400 */
[----:B------:R-:W-:Y:S01]  /*15da0*/  ISETP.GE.AND P1, PT, R26, R53, PT ;  /* 0x000000351a00720c */ /* 0x000fe20003f26270 */
[----:B------:R-:W-:Y:S01]  /*15db0*/  FFMA.FTZ R23, R0, R24, R23 ;  /* 0x0000001800177223 */ /* 0x000fe20000010017 */
[----:B------:R-:W-:Y:S02]  /*15dc0*/  FSEL R197, R21, -INF , !P0 ;  /* 0xff80000015c57808 */ /* 0x000fe40004000000 */
[----:B------:R-:W-:-:S02]  /*15dd0*/  LOP3.LUT R21, R168, 0x40, R161, 0xfe, !PT ;  /* 0x00000040a8157812 */ /* 0x000fc400078efea1 */
[----:B------:R-:W-:Y:S01]  /*15de0*/  ISETP.GE.AND P0, PT, R25, R53, PT ;  /* 0x000000351900720c */ /* 0x000fe20003f06270 */
[CC--:B--2---:R-:W-:Y:S01]  /*15df0*/  FFMA.FTZ R16, R0.reuse, R27.reuse, R16 ;  /* 0x0000001b00107223 */ /* 0x0c4fe20000010010 */
[C---:B------:R-:W-:Y:S01]  /*15e00*/  ISETP.GE.AND P4, PT, R21.reuse, R54, PT ;  /* 0x000000361500720c */ /* 0x040fe20003f86270 */
[----:B------:R-:W-:Y:S01]  /*15e10*/  FFMA.FTZ R18, R0, R27, R18 ;  /* 0x0000001b00127223 */ /* 0x000fe20000010012 */
[----:B------:R-:W-:Y:S02]  /*15e20*/  ISETP.GE.AND P3, PT, R21, R53, PT ;  /* 0x000000351500720c */ /* 0x000fe40003f66270 */
[----:B------:R-:W2:Y:S01]  /*15e30*/  I2F R21, R21 ;  /* 0x0000001500157306 */ /* 0x000ea20000201400 */
[----:B------:R-:W-:Y:S01]  /*15e40*/  FSEL R205, R16, -INF , !P2 ;  /* 0xff80000010cd7808 */ /* 0x000fe20005000000 */
[CC--:B-1----:R-:W-:Y:S01]  /*15e50*/  FFMA.FTZ R201, R0.reuse, R20.reuse, R17 ;  /* 0x0000001400c97223 */ /* 0x0c2fe20000010011 */
[----:B------:R-:W-:Y:S01]  /*15e60*/  IADD3 R17, R55, 0x41, RZ ;  /* 0x0000004137117810 */ /* 0x000fe20007ffe0ff */
[----:B------:R-:W-:Y:S01]  /*15e70*/  FFMA.FTZ R196, R0, R20, R19 ;  /* 0x0000001400c47223 */ /* 0x000fe20000010013 */
[----:B------:R-:W-:-:S03]  /*15e80*/  FSEL R204, R18, -INF , !P1 ;  /* 0xff80000012cc7808 */ /* 0x000fc60004800000 */
[----:B------:R-:W1:Y:S01]  /*15e90*/  I2F R16, R17 ;  /* 0x0000001100107306 */ /* 0x000e620000201400 */
[----:B------:R-:W-:Y:S02]  /*15ea0*/  LOP3.LUT R18, R168, 0x48, R161, 0xfe, !PT ;  /* 0x00000048a8127812 */ /* 0x000fe400078efea1 */
[----:B------:R-:W-:Y:S02]  /*15eb0*/  FSEL R206, R23, -INF , !P0 ;  /* 0xff80000017ce7808 */ /* 0x000fe40004000000 */
[-C--:B------:R-:W-:Y:S02]  /*15ec0*/  ISETP.GE.AND P0, PT, R22, R54.reuse, PT ;  /* 0x000000361600720c */ /* 0x080fe40003f06270 */
[----:B------:R-:W-:Y:S01]  /*15ed0*/  ISETP.GE.AND P2, PT, R18, R54, PT ;  /* 0x000000361200720c */ /* 0x000fe20003f46270 */
[CC--:B--2---:R-:W-:Y:S01]  /*15ee0*/  FFMA.FTZ R12, R0.reuse, R21.reuse, R12 ;  /* 0x00000015000c7223 */ /* 0x0c4fe2000001000c */
[----:B------:R-:W2:Y:S01]  /*15ef0*/  I2F R19, R18 ;  /* 0x0000001200137306 */ /* 0x000ea20000201400 */
[----:B------:R-:W-:Y:S01]  /*15f00*/  FFMA.FTZ R182, R0, R21, R14 ;  /* 0x0000001500b67223 */ /* 0x000fe2000001000e */
[----:B------:R-:W-:-:S02]  /*15f10*/  IADD3 R14, R55, 0x49, RZ ;  /* 0x00000049370e7810 */ /* 0x000fc40007ffe0ff */
[----:B------:R-:W-:Y:S02]  /*15f20*/  FSEL R173, R12, -INF , !P4 ;  /* 0xff8000000cad7808 */ /* 0x000fe40006000000 */
[----:B------:R-:W-:Y:S01]  /*15f30*/  FSEL R201, R201, -INF , !P0 ;  /* 0xff800000c9c97808 */ /* 0x000fe20004000000 */
[-C--:B-1----:R-:W-:Y:S01]  /*15f40*/  FFMA.FTZ R13, R0, R16.reuse, R13 ;  /* 0x00000010000d7223 */ /* 0x082fe2000001000d */
[----:B------:R-:W1:Y:S01]  /*15f50*/  I2F R12, R14 ;  /* 0x0000000e000c7306 */ /* 0x000e620000201400 */
[----:B------:R-:W-:Y:S01]  /*15f60*/  ISETP.GE.AND P0, PT, R22, R53, PT ;  /* 0x000000351600720c */ /* 0x000fe20003f06270 */
[----:B------:R-:W-:Y:S01]  /*15f70*/  FFMA.FTZ R15, R0, R16, R15 ;  /* 0x00000010000f7223 */ /* 0x000fe2000001000f */
[----:B------:R-:W-:Y:S02]  /*15f80*/  FSEL R182, R182, -INF , !P3 ;  /* 0xff800000b6b67808 */ /* 0x000fe40005800000 */
[----:B------:R-:W-:Y:S02]  /*15f90*/  FSEL R196, R196, -INF , !P0 ;  /* 0xff800000c4c47808 */ /* 0x000fe40004000000 */
[----:B------:R-:W-:Y:S01]  /*15fa0*/  ISETP.GE.AND P0, PT, R17, R54, PT ;  /* 0x000000361100720c */ /* 0x000fe20003f06270 */
[----:B--2---:R-:W-:Y:S01]  /*15fb0*/  FFMA.FTZ R8, R0, R19, R8 ;  /* 0x0000001300087223 */ /* 0x004fe20000010008 */
[----:B------:R-:W-:Y:S01]  /*15fc0*/  ISETP.GE.AND P1, PT, R18, R53, PT ;  /* 0x000000351200720c */ /* 0x000fe20003f26270 */
[----:B------:R-:W-:Y:S01]  /*15fd0*/  FFMA.FTZ R10, R0, R19, R10 ;  /* 0x00000013000a7223 */ /* 0x000fe2000001000a */
[----:B------:R-:W-:-:S02]  /*15fe0*/  FSEL R179, R13, -INF , !P0 ;  /* 0xff8000000db37808 */ /* 0x000fc40004000000 */
[----:B------:R-:W-:Y:S02]  /*15ff0*/  LOP3.LUT R13, R168, 0x50, R161, 0xfe, !PT ;  /* 0x00000050a80d7812 */ /* 0x000fe400078efea1 */
[----:B------:R-:W-:Y:S01]  /*16000*/  FSEL R183, R8, -INF , !P2 ;  /* 0xff80000008b77808 */ /* 0x000fe20005000000 */
[CC--:B-1----:R-:W-:Y:S01]  /*16010*/  FFMA.FTZ R185, R0.reuse, R12.reuse, R9 ;  /* 0x0000000c00b97223 */ /* 0x0c2fe20000010009 */
[----:B------:R-:W-:Y:S01]  /*16020*/  IADD3 R9, R55, 0x51, RZ ;  /* 0x0000005137097810 */ /* 0x000fe20007ffe0ff */
[----:B------:R-:W-:Y:S01]  /*16030*/  FFMA.FTZ R180, R0, R12, R11 ;  /* 0x0000000c00b47223 */ /* 0x000fe2000001000b */
[C---:B------:R-:W-:Y:S02]  /*16040*/  ISETP.GE.AND P4, PT, R13.reuse, R54, PT ;  /* 0x000000360d00720c */ /* 0x040fe40003f86270 */
[-C--:B------:R-:W-:Y:S01]  /*16050*/  ISETP.GE.AND P3, PT, R13, R53.reuse, PT ;  /* 0x000000350d00720c */ /* 0x080fe20003f66270 */
[----:B------:R-:W1:Y:S01]  /*16060*/  I2F R8, R9 ;  /* 0x0000000900087306 */ /* 0x000e620000201400 */
[----:B------:R-:W-:-:S02]  /*16070*/  ISETP.GE.AND P0, PT, R17, R53, PT ;  /* 0x000000351100720c */ /* 0x000fc40003f06270 */
[----:B------:R-:W-:Y:S02]  /*16080*/  FSEL R178, R10, -INF , !P1 ;  /* 0xff8000000ab27808 */ /* 0x000fe40004800000 */
[----:B------:R-:W-:Y:S02]  /*16090*/  FSEL R176, R15, -INF , !P0 ;  /* 0xff8000000fb07808 */ /* 0x000fe40004000000 */
[----:B------:R-:W-:Y:S01]  /*160a0*/  ISETP.GE.AND P0, PT, R14, R54, PT ;  /* 0x000000360e00720c */ /* 0x000fe20003f06270 */
[----:B------:R-:W2:Y:S01]  /*160b0*/  I2F R13, R13 ;  /* 0x0000000d000d7306 */ /* 0x000ea20000201400 */
[----:B------:R-:W-:Y:S02]  /*160c0*/  LOP3.LUT R10, R168, 0x58, R161, 0xfe, !PT ;  /* 0x00000058a80a7812 */ /* 0x000fe400078efea1 */
[----:B------:R-:W-:Y:S02]  /*160d0*/  FSEL R185, R185, -INF , !P0 ;  /* 0xff800000b9b97808 */ /* 0x000fe40004000000 */
[----:B------:R-:W-:-:S02]  /*160e0*/  ISETP.GE.AND P0, PT, R14, R53, PT ;  /* 0x000000350e00720c */ /* 0x000fc40003f06270 */
[----:B------:R-:W-:Y:S01]  /*160f0*/  ISETP.GE.AND P2, PT, R10, R54, PT ;  /* 0x000000360a00720c */ /* 0x000fe20003f46270 */
[----:B-1----:R-:W-:Y:S01]  /*16100*/  FFMA.FTZ R5, R0, R8, R5 ;  /* 0x0000000800057223 */ /* 0x002fe20000010005 */
[----:B------:R-:W-:Y:S01]  /*16110*/  FSEL R180, R180, -INF , !P0 ;  /* 0xff800000b4b47808 */ /* 0x000fe20004000000 */
[----:B------:R-:W1:Y:S01]  /*16120*/  I2F R11, R10 ;  /* 0x0000000a000b7306 */ /* 0x000e620000201400 */
[----:B------:R-:W-:Y:S01]  /*16130*/  ISETP.GE.AND P0, PT, R9, R54, PT ;  /* 0x000000360900720c */ /* 0x000fe20003f06270 */
[----:B------:R-:W-:Y:S01]  /*16140*/  FFMA.FTZ R7, R0, R8, R7 ;  /* 0x0000000800077223 */ /* 0x000fe20000010007 */
[--C-:B------:R-:W-:Y:S02]  /*16150*/  LOP3.LUT R8, R168, 0x68, R161.reuse, 0xfe, !PT ;  /* 0x00000068a8087812 */ /* 0x100fe400078efea1 */
[----:B------:R-:W-:Y:S01]  /*16160*/  FSEL R165, R5, -INF , !P0 ;  /* 0xff80000005a57808 */ /* 0x000fe20004000000 */
[-C--:B--2---:R-:W-:Y:S01]  /*16170*/  FFMA.FTZ R4, R0, R13.reuse, R4 ;  /* 0x0000000d00047223 */ /* 0x084fe20000010004 */
[----:B------:R-:W-:Y:S01]  /*16180*/  LOP3.LUT R5, R168, 0x60, R161, 0xfe, !PT ;  /* 0x00000060a8057812 */ /* 0x000fe200078efea1 */
[----:B------:R-:W-:Y:S01]  /*16190*/  FFMA.FTZ R164, R0, R13, R6 ;  /* 0x0000000d00a47223 */ /* 0x000fe20000010006 */
[----:B------:R-:W-:-:S02]  /*161a0*/  IADD3 R6, R55, 0x59, RZ ;  /* 0x0000005937067810 */ /* 0x000fc40007ffe0ff */
[----:B------:R-:W-:Y:S02]  /*161b0*/  FSEL R163, R4, -INF , !P4 ;  /* 0xff80000004a37808 */ /* 0x000fe40006000000 */
[----:B------:R-:W2:Y:S01]  /*161c0*/  I2F R4, R6 ;  /* 0x0000000600047306 */ /* 0x000ea20000201400 */
[----:B------:R-:W-:Y:S02]  /*161d0*/  FSEL R164, R164, -INF , !P3 ;  /* 0xff800000a4a47808 */ /* 0x000fe40005800000 */
[C---:B------:R-:W-:Y:S01]  /*161e0*/  ISETP.GE.AND P4, PT, R5.reuse, R54, PT ;  /* 0x000000360500720c */ /* 0x040fe20003f86270 */
[C---:B-1----:R-:W-:Y:S01]  /*161f0*/  FFMA.FTZ R120, R0.reuse, R11, R120 ;  /* 0x0000000b00787223 */ /* 0x042fe20000010078 */
[----:B------:R-:W-:Y:S01]  /*16200*/  ISETP.GE.AND P3, PT, R5, R53, PT ;  /* 0x000000350500720c */ /* 0x000fe20003f66270 */
[----:B------:R-:W-:Y:S01]  /*16210*/  FFMA.FTZ R122, R0, R11, R122 ;  /* 0x0000000b007a7223 */ /* 0x000fe2000001007a */
[-C--:B------:R-:W-:Y:S01]  /*16220*/  ISETP.GE.AND P0, PT, R9, R53.reuse, PT ;  /* 0x000000350900720c */ /* 0x080fe20003f06270 */
[----:B------:R-:W1:Y:S01]  /*16230*/  I2F R5, R5 ;  /* 0x0000000500057306 */ /* 0x000e620000201400 */
[----:B------:R-:W-:-:S02]  /*16240*/  ISETP.GE.AND P1, PT, R10, R53, PT ;  /* 0x000000350a00720c */ /* 0x000fc40003f26270 */
[----:B------:R-:W-:Y:S02]  /*16250*/  FSEL R138, R7, -INF , !P0 ;  /* 0xff800000078a7808 */ /* 0x000fe40004000000 */
[----:B------:R-:W-:Y:S02]  /*16260*/  ISETP.GE.AND P0, PT, R6, R54, PT ;  /* 0x000000360600720c */ /* 0x000fe40003f06270 */
[C---:B------:R-:W-:Y:S01]  /*16270*/  IADD3 R7, R55.reuse, 0x61, RZ ;  /* 0x0000006137077810 */ /* 0x040fe20007ffe0ff */
[CC--:B--2---:R-:W-:Y:S01]  /*16280*/  FFMA.FTZ R121, R0.reuse, R4.reuse, R121 ;  /* 0x0000000400797223 */ /* 0x0c4fe20000010079 */
[----:B------:R-:W2:Y:S01]  /*16290*/  I2F R9, R8 ;  /* 0x0000000800097306 */ /* 0x000ea20000201400 */
[----:B------:R-:W-:Y:S01]  /*162a0*/  FFMA.FTZ R123, R0, R4, R123 ;  /* 0x00000004007b7223 */ /* 0x000fe2000001007b */
[----:B------:R-:W-:Y:S02]  /*162b0*/  IADD3 R4, R55, 0x69, RZ ;  /* 0x0000006937047810 */ /* 0x000fe40007ffe0ff */
[----:B------:R-:W-:-:S02]  /*162c0*/  FSEL R177, R121, -INF , !P0 ;  /* 0xff80000079b17808 */ /* 0x000fc40004000000 */
[----:B------:R-:W-:Y:S01]  /*162d0*/  ISETP.GE.AND P0, PT, R6, R53, PT ;  /* 0x000000350600720c */ /* 0x000fe20003f06270 */
[CC--:B-1----:R-:W-:Y:S01]  /*162e0*/  FFMA.FTZ R64, R0.reuse, R5.reuse, R64 ;  /* 0x0000000500407223 */ /* 0x0c2fe20000010040 */
[----:B------:R-:W1:Y:S01]  /*162f0*/  I2F R6, R7 ;  /* 0x0000000700067306 */ /* 0x000e620000201400 */
[----:B------:R-:W-:Y:S01]  /*16300*/  FFMA.FTZ R66, R0, R5, R66 ;  /* 0x0000000500427223 */ /* 0x000fe20000010042 */
[----:B------:R-:W-:Y:S02]  /*16310*/  FSEL R169, R120, -INF , !P2 ;  /* 0xff80000078a97808 */ /* 0x000fe40005000000 */
[----:B------:R-:W-:Y:S02]  /*16320*/  FSEL R142, R122, -INF , !P1 ;  /* 0xff8000007a8e7808 */ /* 0x000fe40004800000 */
[C---:B------:R-:W-:Y:S02]  /*16330*/  ISETP.GE.AND P2, PT, R8.reuse, R54, PT ;  /* 0x000000360800720c */ /* 0x040fe40003f46270 */
[----:B------:R-:W3:Y:S01]  /*16340*/  I2F R5, R4 ;  /* 0x0000000400057306 */ /* 0x000ee20000201400 */
[----:B------:R-:W-:Y:S01]  /*16350*/  ISETP.GE.AND P1, PT, R8, R53, PT ;  /* 0x000000350800720c */ /* 0x000fe20003f26270 */
[-C--:B--2---:R-:W-:Y:S01]  /*16360*/  FFMA.FTZ R60, R0, R9.reuse, R60 ;  /* 0x00000009003c7223 */ /* 0x084fe2000001003c */
[----:B------:R-:W-:Y:S01]  /*16370*/  LOP3.LUT R8, R168, 0x70, R161, 0xfe, !PT ;  /* 0x00000070a8087812 */ /* 0x000fe200078efea1 */
[----:B------:R-:W-:Y:S01]  /*16380*/  FFMA.FTZ R62, R0, R9, R62 ;  /* 0x00000009003e7223 */ /* 0x000fe2000001003e */
[----:B------:R-:W-:-:S02]  /*16390*/  FSEL R162, R123, -INF , !P0 ;  /* 0xff8000007ba27808 */ /* 0x000fc40004000000 */
[----:B------:R-:W-:Y:S01]  /*163a0*/  ISETP.GE.AND P0, PT, R7, R54, PT ;  /* 0x000000360700720c */ /* 0x000fe20003f06270 */
[----:B------:R-:W2:Y:S01]  /*163b0*/  I2F R9, R8 ;  /* 0x0000000800097306 */ /* 0x000ea20000201400 */
[-C--:B-1----:R-:W-:Y:S01]  /*163c0*/  FFMA.FTZ R65, R0, R6.reuse, R65 ;  /* 0x0000000600417223 */ /* 0x082fe20000010041 */
[----:B------:R-:W-:Y:S01]  /*163d0*/  LOP3.LUT R15, R168, 0x18, R161, 0xfe, !PT ;  /* 0x00000018a80f7812 */ /* 0x000fe200078efea1 */
[C---:B------:R-:W-:Y:S01]  /*163e0*/  FFMA.FTZ R67, R0.reuse, R6, R67 ;  /* 0x0000000600437223 */ /* 0x040fe20000010043 */
[----:B------:R-:W-:Y:S02]  /*163f0*/  IADD3 R6, R55, 0x71, RZ ;  /* 0x0000007137067810 */ /* 0x000fe40007ffe0ff */
[----:B------:R-:W-:Y:S01]  /*16400*/  FSEL R184, R65, -INF , !P0 ;  /* 0xff80000041b87808 */ /* 0x000fe20004000000 */
[C---:B---3--:R-:W-:Y:S01]  /*16410*/  FFMA.FTZ R61, R0.reuse, R5, R61 ;  /* 0x00000005003d7223 */ /* 0x048fe2000001003d */
[----:B------:R-:W-:Y:S01]  /*16420*/  ISETP.GE.AND P0, PT, R7, R53, PT ;  /* 0x000000350700720c */ /* 0x000fe20003f06270 */
[----:B------:R-:W-:Y:S01]  /*16430*/  FFMA.FTZ R63, R0, R5, R63 ;  /* 0x00000005003f7223 */ /* 0x000fe2000001003f */
[----:B------:R-:W-:Y:S01]  /*16440*/  LOP3.LUT R5, R168, 0x10, R161, 0xfe, !PT ;  /* 0x00000010a8057812 */ /* 0x000fe200078efea1 */
[----:B------:R-:W1:Y:S01]  /*16450*/  I2F R7, R6 ;  /* 0x0000000600077306 */ /* 0x000e620000201400 */
[----:B------:R-:W-:-:S02]  /*16460*/  FSEL R126, R66, -INF , !P3 ;  /* 0xff800000427e7808 */ /* 0x000fc40005800000 */
[----:B------:R-:W-:Y:S01]  /*16470*/  FSEL R123, R67, -INF , !P0 ;  /* 0xff800000437b7808 */ /* 0x000fe20004000000 */
[-C--:B--2---:R-:W-:Y:S01]  /*16480*/  FFMA.FTZ R56, R0, R9.reuse, R56 ;  /* 0x0000000900387223 */ /* 0x084fe20000010038 */
[-C--:B------:R-:W-:Y:S01]  /*16490*/  ISETP.GE.AND P3, PT, R8, R54.reuse, PT ;  /* 0x000000360800720c */ /* 0x080fe20003f66270 */
[----:B------:R-:W-:Y:S01]  /*164a0*/  FFMA.FTZ R58, R0, R9, R58 ;  /* 0x00000009003a7223 */ /* 0x000fe2000001003a */
[----:B------:R-:W-:Y:S01]  /*164b0*/  FSEL R186, R60, -INF , !P2 ;  /* 0xff8000003cba7808 */ /* 0x000fe20005000000 */
[----:B------:R-:W2:Y:S01]  /*164c0*/  I2F R11, R5 ;  /* 0x00000005000b7306 */ /* 0x000ea20000201400 */
[----:B------:R-:W-:Y:S02]  /*164d0*/  ISETP.GE.AND P2, PT, R8, R53, PT ;  /* 0x000000350800720c */ /* 0x000fe40003f46270 */
[----:B------:R-:W-:Y:S02]  /*164e0*/  ISETP.GE.AND P0, PT, R4, R54, PT ;  /* 0x000000360400720c */ /* 0x000fe40003f06270 */
[----:B------:R-:W-:-:S02]  /*164f0*/  IADD3 R8, R55, 0x11, RZ ;  /* 0x0000001137087810 */ /* 0x000fc40007ffe0ff */
[----:B------:R-:W-:Y:S01]  /*16500*/  FSEL R188, R56, -INF , !P3 ;  /* 0xff80000038bc7808 */ /* 0x000fe20005800000 */
[----:B------:R-:W3:Y:S01]  /*16510*/  I2F R13, R15 ;  /* 0x0000000f000d7306 */ /* 0x000ee20000201400 */
[----:B------:R-:W-:Y:S01]  /*16520*/  FSEL R187, R61, -INF , !P0 ;  /* 0xff8000003dbb7808 */ /* 0x000fe20004000000 */
[CC--:B-1----:R-:W-:Y:S01]  /*16530*/  FFMA.FTZ R59, R0.reuse, R7.reuse, R59 ;  /* 0x00000007003b7223 */ /* 0x0c2fe2000001003b */
[----:B------:R-:W-:Y:S01]  /*16540*/  ISETP.GE.AND P3, PT, R5, R54, PT ;  /* 0x000000360500720c */ /* 0x000fe20003f66270 */
[----:B------:R-:W-:Y:S01]  /*16550*/  FFMA.FTZ R57, R0, R7, R57 ;  /* 0x0000000700397223 */ /* 0x000fe20000010039 */
[----:B------:R-:W-:Y:S02]  /*16560*/  ISETP.GE.AND P0, PT, R4, R53, PT ;  /* 0x000000350400720c */ /* 0x000fe40003f06270 */
[----:B------:R-:W-:Y:S01]  /*16570*/  LOP3.LUT R4, R168, 0x78, R161, 0xfe, !PT ;  /* 0x00000078a8047812 */ /* 0x000fe200078efea1 */
[----:B------:R-:W1:Y:S01]  /*16580*/  I2F R5, R8 ;  /* 0x0000000800057306 */ /* 0x000e620000201400 */
[----:B--2---:R-:W-:Y:S01]  /*16590*/  FFMA.FTZ R36, R0, R11, R36 ;  /* 0x0000000b00247223 */ /* 0x004fe20000010024 */
[----:B------:R-:W-:-:S02]  /*165a0*/  FSEL R122, R62, -INF , !P1 ;  /* 0xff8000003e7a7808 */ /* 0x000fc40004800000 */
[C---:B------:R-:W-:Y:S02]  /*165b0*/  ISETP.GE.AND P1, PT, R6.reuse, R53, PT ;  /* 0x000000350600720c */ /* 0x040fe40003f26270 */
[----:B------:R-:W-:Y:S02]  /*165c0*/  FSEL R121, R63, -INF , !P0 ;  /* 0xff8000003f797808 */ /* 0x000fe40004000000 */
[----:B------:R-:W2:Y:S01]  /*165d0*/  I2F R9, R4 ;  /* 0x0000000400097306 */ /* 0x000ea20000201400 */
[-C--:B------:R-:W-:Y:S01]  /*165e0*/  ISETP.GE.AND P0, PT, R6, R54.reuse, PT ;  /* 0x000000360600720c */ /* 0x080fe20003f06270 */
[----:B---3--:R-:W-:Y:S01]  /*165f0*/  FFMA.FTZ R32, R0, R13, R32 ;  /* 0x0000000d00207223 */ /* 0x008fe20000010020 */
[----:B------:R-:W-:Y:S02]  /*16600*/  FSEL R59, R59, -INF , !P1 ;  /* 0xff8000003b3b7808 */ /* 0x000fe40004800000 */
[----:B------:R-:W-:Y:S02]  /*16610*/  ISETP.GE.AND P1, PT, R15, R54, PT ;  /* 0x000000360f00720c */ /* 0x000fe40003f26270 */
[----:B------:R-:W-:Y:S01]  /*16620*/  IADD3 R7, R55, 0x19, RZ ;  /* 0x0000001937077810 */ /* 0x000fe20007ffe0ff */
[----:B------:R-:W3:Y:S01]  /*16630*/  I2F R11, R55 ;  /* 0x00000037000b7306 */ /* 0x000ee20000201400 */
[----:B------:R-:W-:Y:S01]  /*16640*/  FSEL R58, R58, -INF , !P2 ;  /* 0xff8000003a3a7808 */ /* 0x000fe20005000000 */
[----:B-1----:R-:W-:Y:S01]  /*16650*/  FFMA.FTZ R37, R0, R5, R37 ;  /* 0x0000000500257223 */ /* 0x002fe20000010025 */
[----:B------:R-:W-:-:S02]  /*16660*/  FSEL R189, R57, -INF , !P0 ;  /* 0xff80000039bd7808 */ /* 0x000fc40004000000 */
[CC--:B------:R-:W-:Y:S02]  /*16670*/  ISETP.GE.AND P2, PT, R4.reuse, R54.reuse, PT ;  /* 0x000000360400720c */ /* 0x0c0fe40003f46270 */
[----:B------:R-:W-:Y:S01]  /*16680*/  ISETP.GE.AND P0, PT, R4, R53, PT ;  /* 0x000000350400720c */ /* 0x000fe20003f06270 */
[-C--:B--2---:R-:W-:Y:S01]  /*16690*/  FFMA.FTZ R48, R0, R9.reuse, R48 ;  /* 0x0000000900307223 */ /* 0x084fe20000010030 */
[----:B------:R-:W-:Y:S01]  /*166a0*/  FSEL R61, R32, -INF , !P1 ;  /* 0xff800000203d7808 */ /* 0x000fe20004800000 */
[----:B------:R-:W1:Y:S01]  /*166b0*/  I2F R4, R7 ;  /* 0x0000000700047306 */ /* 0x000e620000201400 */
[----:B------:R-:W-:Y:S01]  /*166c0*/  ISETP.GE.AND P1, PT, R8, R54, PT ;  /* 0x000000360800720c */ /* 0x000fe20003f26270 */
[C---:B------:R-:W-:Y:S01]  /*166d0*/  FFMA.FTZ R50, R0.reuse, R9, R50 ;  /* 0x0000000900327223 */ /* 0x040fe20000010032 */
[----:B------:R-:W-:Y:S02]  /*166e0*/  IADD3 R6, R55, 0x79, RZ ;  /* 0x0000007937067810 */ /* 0x000fe40007ffe0ff */
[----:B------:R-:W-:Y:S01]  /*166f0*/  FSEL R67, R37, -INF , !P1 ;  /* 0xff80000025437808 */ /* 0x000fe20004800000 */
[----:B---3--:R-:W-:Y:S01]  /*16700*/  FFMA.FTZ R5, R0, R11, R44 ;  /* 0x0000000b00057223 */ /* 0x008fe2000001002c */
[----:B------:R-:W-:Y:S01]  /*16710*/  ISETP.GE.AND P1, PT, R8, R53, PT ;  /* 0x000000350800720c */ /* 0x000fe20003f26270 */
[----:B------:R-:W-:Y:S01]  /*16720*/  FFMA.FTZ R46, R0, R11, R46 ;  /* 0x0000000b002e7223 */ /* 0x000fe2000001002e */
[----:B------:R-:W2:Y:S01]  /*16730*/  I2F R9, R6 ;  /* 0x0000000600097306 */ /* 0x000ea20000201400 */
[----:B------:R-:W-:-:S02]  /*16740*/  LOP3.LUT R12, R168, 0x10, R161, 0xfe, !PT ;  /* 0x00000010a80c7812 */ /* 0x000fc400078efea1 */
[----:B------:R-:W-:Y:S02]  /*16750*/  FSEL R60, R50, -INF , !P0 ;  /* 0xff800000323c7808 */ /* 0x000fe40004000000 */
[----:B------:R-:W-:Y:S01]  /*16760*/  ISETP.GE.AND P0, PT, R55, R54, PT ;  /* 0x000000363700720c */ /* 0x000fe20003f06270 */
[----:B-1----:R-:W-:Y:S02]  /*16770*/  FFMA.FTZ R4, R0, R4, R33 ;  /* 0x0000000400047223 */ /* 0x002fe40000010021 */
[----:B------:R1:W3:Y:S01]  /*16780*/  I2F R10, R8 ;  /* 0x00000008000a7306 */ /* 0x0002e20000201400 */
[----:B------:R-:W-:Y:S02]  /*16790*/  FSEL R5, R5, -INF , !P0 ;  /* 0xff80000005057808 */ /* 0x000fe40004000000 */
[----:B------:R-:W-:Y:S02]  /*167a0*/  ISETP.GE.AND P0, PT, R7, R54, PT ;  /* 0x000000360700720c */ /* 0x000fe40003f06270 */
[----:B------:R-:W-:-:S02]  /*167b0*/  FSEL R190, R48, -INF , !P2 ;  /* 0xff80000030be7808 */ /* 0x000fc40005000000 */
[----:B------:R-:W-:Y:S01]  /*167c0*/  FSEL R65, R4, -INF , !P0 ;  /* 0xff80000004417808 */ /* 0x000fe20004000000 */
[----:B------:R-:W4:Y:S01]  /*167d0*/  I2F R11, R7 ;  /* 0x00000007000b7306 */ /* 0x000f220000201400 */
[-C--:B--2---:R-:W-:Y:S01]  /*167e0*/  FFMA.FTZ R49, R0, R9.reuse, R49 ;  /* 0x0000000900317223 */ /* 0x084fe20000010031 */
[----:B------:R-:W-:Y:S01]  /*167f0*/  ISETP.GE.AND P2, PT, R6, R54, PT ;  /* 0x000000360600720c */ /* 0x000fe20003f46270 */
[----:B------:R-:W-:Y:S01]  /*16800*/  FFMA.FTZ R51, R0, R9, R51 ;  /* 0x0000000900337223 */ /* 0x000fe20000010033 */
[----:B------:R-:W-:Y:S02]  /*16810*/  ISETP.GE.AND P0, PT, R7, R53, PT ;  /* 0x000000350700720c */ /* 0x000fe40003f06270 */
[----:B------:R-:W-:Y:S02]  /*16820*/  FSEL R181, R64, -INF , !P4 ;  /* 0xff80000040b57808 */ /* 0x000fe40006000000 */
[----:B-1----:R-:W-:Y:S01]  /*16830*/  LOP3.LUT R8, R168, 0x18, R161, 0xfe, !PT ;  /* 0x00000018a8087812 */ /* 0x002fe200078efea1 */
[----:B------:R-:W1:Y:S01]  /*16840*/  I2F R13, R12 ;  /* 0x0000000c000d7306 */ /* 0x000e620000201400 */
[----:B---3--:R-:W-:Y:S01]  /*16850*/  FFMA.FTZ R10, R0, R10, R39 ;  /* 0x0000000a000a7223 */ /* 0x008fe20000010027 */
[----:B------:R-:W-:-:S02]  /*16860*/  FSEL R63, R36, -INF , !P3 ;  /* 0xff800000243f7808 */ /* 0x000fc40005800000 */
[----:B------:R-:W-:Y:S02]  /*16870*/  FSEL R191, R49, -INF , !P2 ;  /* 0xff80000031bf7808 */ /* 0x000fe40005000000 */
[----:B------:R-:W-:Y:S01]  /*16880*/  FSEL R64, R10, -INF , !P1 ;  /* 0xff8000000a407808 */ /* 0x000fe20004800000 */
[----:B----4-:R-:W-:Y:S01]  /*16890*/  FFMA.FTZ R11, R0, R11, R35 ;  /* 0x0000000b000b7223 */ /* 0x010fe20000010023 */
[----:B------:R-:W2:Y:S01]  /*168a0*/  I2F R15, R8 ;  /* 0x00000008000f7306 */ /* 0x000ea20000201400 */
[-C--:B------:R-:W-:Y:S02]  /*168b0*/  ISETP.GE.AND P3, PT, R55, R53.reuse, PT ;  /* 0x000000353700720c */ /* 0x080fe40003f66270 */
[-C--:B------:R-:W-:Y:S02]  /*168c0*/  ISETP.GE.AND P2, PT, R12, R53.reuse, PT ;  /* 0x000000350c00720c */ /* 0x080fe40003f46270 */
[----:B------:R-:W-:Y:S02]  /*168d0*/  FSEL R130, R11, -INF , !P0 ;  /* 0xff8000000b827808 */ /* 0x000fe40004000000 */
[----:B------:R-:W-:Y:S01]  /*168e0*/  ISETP.GE.AND P1, PT, R8, R53, PT ;  /* 0x000000350800720c */ /* 0x000fe20003f26270 */
[----:B-1----:R-:W-:Y:S01]  /*168f0*/  FFMA.FTZ R13, R0, R13, R38 ;  /* 0x0000000d000d7223 */ /* 0x002fe20000010026 */
[----:B------:R-:W-:-:S02]  /*16900*/  ISETP.GE.AND P0, PT, R6, R53, PT ;  /* 0x000000350600720c */ /* 0x000fc40003f06270 */
[----:B------:R-:W-:Y:S02]  /*16910*/  FSEL R4, R46, -INF , !P3 ;  /* 0xff8000002e047808 */ /* 0x000fe40005800000 */
[----:B------:R-:W-:Y:S02]  /*16920*/  FSEL R136, R13, -INF , !P2 ;  /* 0xff8000000d887808 */ /* 0x000fe40005000000 */
[----:B------:R-:W-:Y:S01]  /*16930*/  FSEL R124, R51, -INF , !P0 ;  /* 0xff800000337c7808 */ /* 0x000fe20004000000 */
[----:B--2---:R-:W-:-:S05]  /*16940*/  FFMA.FTZ R15, R0, R15, R34 ;  /* 0x0000000f000f7223 */ /* 0x004fca0000010022 */
[----:B------:R-:W-:Y:S01]  /*16950*/  FSEL R66, R15, -INF , !P1 ;  /* 0xff8000000f427808 */ /* 0x000fe20004800000 */
[----:B------:R-:W-:Y:S05]  /*16960*/  @!P6 BRA `(.L_x_2333) ;  /* 0x00000a200000e947 */ /* 0x000fea0003800000 */
[----:B------:R-:W-:-:S13]  /*16970*/  ISETP.NE.AND P4, PT, R157, RZ, PT ;  /* 0x000000ff9d00720c */ /* 0x000fda0003f85270 */
[----:B------:R-:W-:Y:S05]  /*16980*/  @!P4 BRA `(.L_x_2334) ;  /* 0x000003a00000c947 */ /* 0x000fea0003800000 */
[----:B------:R-:W-:Y:S02]  /*16990*/  IABS R7, c[0x0][0x2d0] ;  /* 0x0000b40000077a13 */ /* 0x000fe40000000000 */
[----:B------:R-:W-:Y:S02]  /*169a0*/  IABS R9, R168 ;  /* 0x000000a800097213 */ /* 0x000fe40000000000 */
[----:B------:R-:W1:Y:S08]  /*169b0*/  I2F.RP R8, R7 ;  /* 0x0000000700087306 */ /* 0x000e700000209400 */
[----:B-1----:R-:W1:Y:S02]  /*169c0*/  MUFU.RCP R10, R8 ;  /* 0x00000008000a7308 */ /* 0x002e640000001000 */
[----:B-1----:R-:W-:-:S06]  /*169d0*/  IADD3 R10, R10, 0xffffffe, RZ ;  /* 0x0ffffffe0a0a7810 */ /* 0x002fcc0007ffe0ff */
[----:B------:R-:W1:Y:S02]  /*169e0*/  F2I.FTZ.U32.TRUNC.NTZ R11, R10 ;  /* 0x0000000a000b7305 */ /* 0x000e64000021f000 */
[----:B-1----:R-:W-:Y:S02]  /*169f0*/  IMAD.MOV R6, RZ, RZ, -R11 ;  /* 0x000000ffff067224 */ /* 0x002fe400078e0a0b */
[----:B------:R-:W-:Y:S02]  /*16a00*/  IMAD.MOV.U32 R10, RZ, RZ, RZ ;  /* 0x000000ffff0a7224 */ /* 0x000fe400078e00ff */
[----:B------:R-:W-:-:S04]  /*16a10*/  IMAD R6, R6, R7, RZ ;  /* 0x0000000706067224 */ /* 0x000fc800078e02ff */
[----:B------:R-:W-:Y:S01]  /*16a20*/  IMAD.HI.U32 R6, R11, R6, R10 ;  /* 0x000000060b067227 */ /* 0x000fe200078e000a */
[C---:B------:R-:W-:Y:S02]  /*16a30*/  IADD3 R11, R168.reuse, -0x80, RZ ;  /* 0xffffff80a80b7810 */ /* 0x040fe40007ffe0ff */
[----:B------:R-:W-:Y:S02]  /*16a40*/  LOP3.LUT R168, R168, c[0x0][0x2d0], RZ, 0x3c, !PT ;  /* 0x0000b400a8a87a12 */ /* 0x000fe400078e3cff */
[----:B------:R-:W-:Y:S01]  /*16a50*/  IABS R8, R11 ;  /* 0x0000000b00087213 */ /* 0x000fe20000000000 */
[----:B------:R-:W-:Y:S01]  /*16a60*/  IMAD.HI.U32 R12, R6, R9, RZ ;  /* 0x00000009060c7227 */ /* 0x000fe200078e00ff */
[----:B------:R-:W-:Y:S02]  /*16a70*/  LOP3.LUT R11, R11, c[0x0][0x2d0], RZ, 0x3c, !PT ;  /* 0x0000b4000b0b7a12 */ /* 0x000fe400078e3cff */
[----:B------:R-:W-:Y:S01]  /*16a80*/  ISETP.GE.AND P2, PT, R168, RZ, PT ;  /* 0x000000ffa800720c */ /* 0x000fe20003f46270 */
[----:B------:R-:W-:-:S02]  /*16a90*/  IMAD.MOV R10, RZ, RZ, -R12 ;  /* 0x000000ffff0a7224 */ /* 0x000fc400078e0a0c */
        /* <DEDUP_REMOVED lines=41> */
.L_x_2334:
[----:B------:R-:W-:-:S05]  /*16d30*/  IMAD.MOV.U32 R10, RZ, RZ, c[0x0][0x198] ;  /* 0x00006600ff0a7624 */ /* 0x000fca00078e00ff */
[----:B------:R-:W-:-:S04]  /*16d40*/  LEA R10, -R10, RZ, 0x7 ;  /* 0x000000ff0a0a7211 */ /* 0x000fc800078e39ff */
[----:B------:R-:W-:Y:S02]  /*16d50*/  SHF.R.S32.HI R9, RZ, 0x1f, R10 ;  /* 0x0000001fff097819 */ /* 0x000fe4000001140a */
.L_x_2335:
[----:B------:R-:W-:Y:S02]  /*16d60*/  ISETP.GE.AND P1, PT, R118, c[0x0][0x220], PT ;  /* 0x0000880076007a0c */ /* 0x000fe40003f26270 */
[----:B------:R-:W-:Y:S02]  /*16d70*/  ISETP.NE.AND P2, PT, R156, RZ, PT ;  /* 0x000000ff9c00720c */ /* 0x000fe40003f45270 */
[C---:B------:R-:W-:Y:S02]  /*16d80*/  LEA R14, P0, R10.reuse, R170, 0x1 ;  /* 0x000000aa0a0e7211 */ /* 0x040fe400078008ff */
[----:B------:R-:W-:Y:S02]  /*16d90*/  SEL R6, RZ, 0x3fffc, P2 ;  /* 0x0003fffcff067807 */ /* 0x000fe40001000000 */
[----:B------:R-:W-:Y:S02]  /*16da0*/  LEA.HI.X R15, R10, R175, R9, 0x1, P0 ;  /* 0x000000af0a0f7211 */ /* 0x000fe400000f0c09 */
[----:B------:R-:W-:-:S03]  /*16db0*/  LOP3.LUT P0, RZ, R6, 0x4, RZ, 0xc0, !PT ;  /* 0x0000000406ff7812 */ /* 0x000fc6000780c0ff */
[C---:B------:R-:W-:Y:S01]  /*16dc0*/  @!P1 IADD3 R7, P2, R10.reuse, R151, RZ ;  /* 0x000000970a079210 */ /* 0x040fe20007f5e0ff */
[----:B------:R-:W-:Y:S01]  /*16dd0*/  @!PT LDS RZ, [RZ] ;  /* 0x00000000fffff984 */ /* 0x000fe20000000800 */
[----:B------:R-:W-:Y:S01]  /*16de0*/  @!PT LDS RZ, [RZ] ;  /* 0x00000000fffff984 */ /* 0x000fe20000000800 */
[----:B------:R-:W-:Y:S01]  /*16df0*/  @!PT LDS RZ, [RZ] ;  /* 0x00000000fffff984 */ /* 0x000fe20000000800 */
[----:B------:R1:W-:Y:S04]  /*16e00*/  @!P1 LDGSTS.E.BYPASS.LTC128B.128 [R174+0x3000], [R14.64] ;  /* 0x030000000eae9fae */ /* 0x0003e8000b901d46 */
[----:B------:R-:W-:Y:S01]  /*16e10*/  @!P1 IMAD.X R6, R9, 0x1, R150, P2 ;  /* 0x0000000109069824 */ /* 0x000fe200010e0696 */
[C---:B------:R-:W-:Y:S01]  /*16e20*/  @!P1 LEA R18, P2, R7.reuse, R170, 0x1 ;  /* 0x000000aa07129211 */ /* 0x040fe200078408ff */
[----:B------:R1:W-:Y:S03]  /*16e30*/  @P1 STS [R174+0x3000], RZ ;  /* 0x003000ffae001388 */ /* 0x0003e60000000800 */
[----:B------:R-:W-:Y:S01]  /*16e40*/  @!P1 LEA.HI.X R19, R7, R175, R6, 0x1, P2 ;  /* 0x000000af07139211 */ /* 0x000fe200010f0c06 */
[----:B------:R1:W-:Y:S01]  /*16e50*/  @P1 STS [R174+0x3004], RZ ;  /* 0x003004ffae001388 */ /* 0x0003e20000000800 */
[----:B------:R-:W-:-:S03]  /*16e60*/  @!P5 IADD3 R7, P2, R10, R151, RZ ;  /* 0x000000970a07d210 */ /* 0x000fc60007f5e0ff */
[----:B------:R1:W-:Y:S01]  /*16e70*/  @P1 STS.64 [R174+0x3008], RZ ;  /* 0x003008ffae001388 */ /* 0x0003e20000000a00 */
[-C--:B------:R-:W-:Y:S01]  /*16e80*/  @!P5 LEA R12, P3, R7, R170.reuse, 0x1 ;  /* 0x000000aa070cd211 */ /* 0x080fe200078608ff */
[----:B------:R-:W-:Y:S01]  /*16e90*/  @!P5 IMAD.X R8, R9, 0x1, R150, P2 ;  /* 0x000000010908d824 */ /* 0x000fe200010e0696 */
[----:B------:R-:W-:Y:S01]  /*16ea0*/  @P0 IADD3 R6, P2, R10, R151, RZ ;  /* 0x000000970a060210 */ /* 0x000fe20007f5e0ff */
[----:B------:R-:W-:Y:S01]  /*16eb0*/  @!PT LDS RZ, [RZ] ;  /* 0x00000000fffff984 */ /* 0x000fe20000000800 */
[----:B------:R-:W-:Y:S01]  /*16ec0*/  @!PT LDS RZ, [RZ] ;  /* 0x00000000fffff984 */ /* 0x000fe20000000800 */
[----:B------:R-:W-:Y:S01]  /*16ed0*/  @!PT LDS RZ, [RZ] ;  /* 0x00000000fffff984 */ /* 0x000fe20000000800 */
[----:B------:R1:W-:Y:S03]  /*16ee0*/  @!P5 LDGSTS.E.BYPASS.LTC128B.128 [R174+0x5000], [R14.64+0x40] ;  /* 0x050000400eaedfae */ /* 0x0003e6000b901d46 */
[-C--:B------:R-:W-:Y:S01]  /*16ef0*/  @!P5 LEA.HI.X R13, R7, R175.reuse, R8, 0x1, P3 ;  /* 0x000000af070dd211 */ /* 0x080fe200018f0c08 */
        /* <DEDUP_REMOVED lines=34> */
[----:B------:R1:W-:Y:S01]  /*17120*/  @!P1 LDGSTS.E.BYPASS.LTC128B.128 [R174+0x4000], [R22.64] ;  /* 0x0400000016ae9fae */ /* 0x0003e2000b901d46 */
[----:B--2---:R-:W-:-:S03]  /*17130*/  @P0 LEA R18, P2, R10, R170, 0x1 ;  /* 0x000000aa0a120211 */ /* 0x004fc600078408ff */
[----:B------:R1:W-:Y:S01]  /*17140*/  @P1 STS.128 [R174+0x4000], RZ ;  /* 0x004000ffae001388 */ /* 0x0003e20000000c00 */
[-C--:B------:R-:W-:Y:S01]  /*17150*/  @P0 LEA.HI.X R19, R10, R175.reuse, R9, 0x1, P2 ;  /* 0x000000af0a130211 */ /* 0x080fe200010f0c09 */
        /* <DEDUP_REMOVED lines=9> */
[C---:B------:R-:W-:Y:S01]  /*171f0*/  @P0 LEA R8, P2, R6.reuse, R170, 0x1 ;  /* 0x000000aa06080211 */ /* 0x040fe200078408ff */
[----:B------:R-:W-:Y:S01]  /*17200*/  IMAD.MOV.U32 R170, RZ, RZ, R14 ;  /* 0x000000ffffaa7224 */ /* 0x000fe200078e000e */
[CCC-:B------:R-:W-:Y:S01]  /*17210*/  @!P5 LEA.HI.X R11, R6.reuse, R175.reuse, R9.reuse, 0x1, P3 ;  /* 0x000000af060bd211 */ /* 0x1c0fe200018f0c09 */
[----:B------:R-:W-:Y:S01]  /*17220*/  @!PT LDS RZ, [RZ] ;  /* 0x00000000fffff984 */ /* 0x000fe20000000800 */
[----:B------:R-:W-:Y:S01]  /*17230*/  @!PT LDS RZ, [RZ] ;  /* 0x00000000fffff984 */ /* 0x000fe20000000800 */
[----:B------:R-:W-:Y:S01]  /*17240*/  @!PT LDS RZ, [RZ] ;  /* 0x00000000fffff984 */ /* 0x000fe20000000800 */
[----:B------:R1:W-:Y:S01]  /*17250*/  @P0 LDGSTS.E.BYPASS.LTC128B.128 [R174+0x8000], [R18.64+0x80] ;  /* 0x0800008012ae0fae */ /* 0x0003e2000b901d46 */
[----:B------:R-:W-:Y:S01]  /*17260*/  @P0 LEA.HI.X R9, R6, R175, R9, 0x1, P2 ;  /* 0x000000af06090211 */ /* 0x000fe200010f0c09 */
[----:B------:R-:W-:-:S02]  /*17270*/  IMAD.MOV.U32 R175, RZ, RZ, R15 ;  /* 0x000000ffffaf7224 */ /* 0x000fc400078e000f */
        /* <DEDUP_REMOVED lines=17> */
.L_x_2333:
        /* <DEDUP_REMOVED lines=82> */
[--C-:B------:R-:W-:Y:S02]  /*178b0*/  FFMA.FTZ R192, R45, c[0x0][0x23c], -R194.reuse ;  /* 0x00008f002dc07a23 */ /* 0x100fe400000108c2 */
[--C-:B------:R-:W-:Y:S02]  /*178c0*/  FFMA.FTZ R172, R47, c[0x0][0x23c], -R194.reuse ;  /* 0x00008f002fac7a23 */ /* 0x100fe400000108c2 */
[----:B------:R-:W-:Y:S01]  /*178d0*/  FFMA.FTZ R141, R41, c[0x0][0x23c], -R194 ;  /* 0x00008f00298d7a23 */ /* 0x000fe200000108c2 */
[----:B------:R-:W-:Y:S01]  /*178e0*/  MUFU.EX2 R207, R207 ;  /* 0x000000cf00cf7308 */ /* 0x000fe20000000800 */
[----:B--2---:R-:W-:Y:S01]  /*178f0*/  FMNMX.FTZ R56, R7, R56, !PT ;  /* 0x0000003807387209 */ /* 0x004fe20007810000 */
[----:B------:R-:W-:-:S02]  /*17900*/  FMUL.FTZ R208, R6, c[0x0][0x23c] ;  /* 0x00008f0006d07a20 */ /* 0x000fc40000410000 */
[--C-:B------:R-:W-:Y:S01]  /*17910*/  FFMA.FTZ R139, R63, c[0x0][0x23c], -R194.reuse ;  /* 0x00008f003f8b7a23 */ /* 0x100fe200000108c2 */
[C---:B------:R-:W-:Y:S01]  /*17920*/  FSETP.NEU.FTZ.AND P0, PT, R56.reuse, -INF , PT ;  /* 0xff8000003800780b */ /* 0x040fe20003f1d000 */
[C---:B------:R-:W-:Y:S02]  /*17930*/  FMUL.FTZ R125, R56.reuse, c[0x0][0x23c] ;  /* 0x00008f00387d7a20 */ /* 0x040fe40000410000 */
[----:B------:R-:W1:Y:S01]  /*17940*/  MUFU.EX2 R192, R192 ;  /* 0x000000c000c07308 */ /* 0x000e620000000800 */
[----:B------:R-:W-:Y:S01]  /*17950*/  FSEL R3, R56, RZ, P0 ;  /* 0x000000ff38037208 */ /* 0x000fe20000000000 */
[--C-:B------:R-:W-:Y:S01]  /*17960*/  FFMA.FTZ R62, R61, c[0x0][0x23c], -R194.reuse ;  /* 0x00008f003d3e7a23 */ /* 0x100fe200000108c2 */
[----:B------:R-:W-:Y:S01]  /*17970*/  FSEL R125, R125, RZ, P0 ;  /* 0x000000ff7d7d7208 */ /* 0x000fe20000000000 */
[----:B------:R-:W-:Y:S02]  /*17980*/  FFMA.FTZ R120, R67, c[0x0][0x23c], -R194 ;  /* 0x00008f0043787a23 */ /* 0x000fe400000108c2 */
[----:B------:R-:W-:-:S02]  /*17990*/  FADD.FTZ R3, R2, -R3 ;  /* 0x8000000302037221 */ /* 0x000fc40000010000 */
[--C-:B------:R-:W-:Y:S01]  /*179a0*/  FFMA.FTZ R193, R4, c[0x0][0x23c], -R125.reuse ;  /* 0x00008f0004c17a23 */ /* 0x100fe2000001087d */
[----:B------:R-:W-:Y:S01]  /*179b0*/  MUFU.EX2 R172, R172 ;  /* 0x000000ac00ac7308 */ /* 0x000fe20000000800 */
[--C-:B------:R-:W-:Y:S02]  /*179c0*/  FFMA.FTZ R143, R42, c[0x0][0x23c], -R125.reuse ;  /* 0x00008f002a8f7a23 */ /* 0x100fe4000001087d */
[----:B------:R-:W-:Y:S02]  /*179d0*/  FMUL.FTZ R195, R3, c[0x0][0x23c] ;  /* 0x00008f0003c37a20 */ /* 0x000fe40000410000 */
[--C-:B------:R-:W-:Y:S02]  /*179e0*/  FFMA.FTZ R168, R40, c[0x0][0x23c], -R125.reuse ;  /* 0x00008f0028a87a23 */ /* 0x100fe4000001087d */
[----:B------:R-:W-:Y:S01]  /*179f0*/  FFMA.FTZ R129, R28, c[0x0][0x23c], -R125 ;  /* 0x00008f001c817a23 */ /* 0x000fe2000001087d */
[----:B------:R-:W2:Y:S01]  /*17a00*/  MUFU.EX2 R141, R141 ;  /* 0x0000008d008d7308 */ /* 0x000ea20000000800 */
[----:B------:R-:W3:Y:S01]  /*17a10*/  LDSM.16.MT88.4 R40, [R146+0xd000] ;  /* 0x00d000009228783b */ /* 0x000ee20000004200 */
[----:B-1----:R-:W-:Y:S01]  /*17a20*/  F2FP.PACK_AB R48, R192, R207 ;  /* 0x000000cfc030723e */ /* 0x002fe200000000ff */
[----:B------:R-:W-:-:S02]  /*17a30*/  FFMA.FTZ R61, R65, c[0x0][0x23c], -R194 ;  /* 0x00008f00413d7a23 */ /* 0x000fc400000108c2 */
[--C-:B------:R-:W-:Y:S02]  /*17a40*/  FFMA.FTZ R63, R64, c[0x0][0x23c], -R125.reuse ;  /* 0x00008f00403f7a23 */ /* 0x100fe4000001087d */
[--C-:B------:R-:W-:Y:S01]  /*17a50*/  FFMA.FTZ R3, R66, c[0x0][0x23c], -R125.reuse ;  /* 0x00008f0042037a23 */ /* 0x100fe2000001087d */
[----:B------:R-:W-:Y:S01]  /*17a60*/  MUFU.EX2 R193, R193 ;  /* 0x000000c100c17308 */ /* 0x000fe20000000800 */
[----:B------:R-:W-:Y:S01]  /*17a70*/  LDSM.16.MT88.4 R64, [R144+0x9400] ;  /* 0x009400009040783b */ /* 0x000fe20000004200 */
[--C-:B------:R-:W-:Y:S02]  /*17a80*/  FFMA.FTZ R140, R136, c[0x0][0x23c], -R125.reuse ;  /* 0x00008f00888c7a23 */ /* 0x100fe4000001087d */
[----:B------:R-:W-:Y:S02]  /*17a90*/  FFMA.FTZ R2, R130, c[0x0][0x23c], -R125 ;  /* 0x00008f0082027a23 */ /* 0x000fe4000001087d */
[--C-:B------:R-:W-:Y:S02]  /*17aa0*/  FFMA.FTZ R130, R137, c[0x0][0x23c], -R194.reuse ;  /* 0x00008f0089827a23 */ /* 0x100fe400000108c2 */
[----:B------:R-:W1:Y:S01]  /*17ab0*/  MUFU.EX2 R143, R143 ;  /* 0x0000008f008f7308 */ /* 0x000e620000000800 */
[----:B--2---:R-:W-:Y:S01]  /*17ac0*/  F2FP.PACK_AB R50, R141, R172 ;  /* 0x000000ac8d32723e */ /* 0x004fe200000000ff */
[----:B------:R-:W-:-:S02]  /*17ad0*/  FFMA.FTZ R136, R131, c[0x0][0x23c], -R194 ;  /* 0x00008f0083887a23 */ /* 0x000fc400000108c2 */
[--C-:B------:R-:W-:Y:S02]  /*17ae0*/  FFMA.FTZ R135, R127, c[0x0][0x23c], -R194.reuse ;  /* 0x00008f007f877a23 */ /* 0x100fe400000108c2 */
[--C-:B------:R-:W-:Y:S02]  /*17af0*/  FFMA.FTZ R137, R128, c[0x0][0x23c], -R125.reuse ;  /* 0x00008f0080897a23 */ /* 0x100fe4000001087d */
[----:B------:R-:W2:Y:S01]  /*17b00*/  MUFU.EX2 R208, R208 ;  /* 0x000000d000d07308 */ /* 0x000ea20000000800 */
[--C-:B------:R-:W-:Y:S02]  /*17b10*/  FFMA.FTZ R131, R203, c[0x0][0x23c], -R194.reuse ;  /* 0x00008f00cb837a23 */ /* 0x100fe400000108c2 */
[--C-:B------:R-:W-:Y:S02]  /*17b20*/  FFMA.FTZ R134, R134, c[0x0][0x23c], -R125.reuse ;  /* 0x00008f0086867a23 */ /* 0x100fe4000001087d */
[--C-:B------:R-:W-:Y:S02]  /*17b30*/  FFMA.FTZ R128, R202, c[0x0][0x23c], -R125.reuse ;  /* 0x00008f00ca807a23 */ /* 0x100fe4000001087d */
[----:B------:R-:W-:Y:S01]  /*17b40*/  FFMA.FTZ R127, R198, c[0x0][0x23c], -R125 ;  /* 0x00008f00c67f7a23 */ /* 0x000fe2000001087d */
[----:B------:R-:W4:Y:S01]  /*17b50*/  MUFU.EX2 R195, R195 ;  /* 0x000000c300c37308 */ /* 0x000f220000000800 */
[----:B-1----:R-:W-:Y:S01]  /*17b60*/  F2FP.PACK_AB R49, R143, R193 ;  /* 0x000000c18f31723e */ /* 0x002fe200000000ff */
        /* <DEDUP_REMOVED lines=8> */
[----:B------:R-:W1:Y:S01]  /*17bf0*/  MUFU.EX2 R129, R129 ;  /* 0x0000008100817308 */ /* 0x000e620000000800 */
[----:B----4-:R-:W-:-:S02]  /*17c00*/  FMUL.FTZ R14, R70, R195 ;  /* 0x000000c3460e7220 */ /* 0x010fc40000410000 */
[-C--:B------:R-:W-:Y:S02]  /*17c10*/  FMUL.FTZ R15, R71, R195.reuse ;  /* 0x000000c3470f7220 */ /* 0x080fe40000410000 */
[-C--:B------:R-:W-:Y:S01]  /*17c20*/  FMUL.FTZ R74, R74, R195.reuse ;  /* 0x000000c34a4a7220 */ /* 0x080fe20000410000 */
[----:B------:R-:W2:Y:S01]  /*17c30*/  LDSM.16.MT88.4 R68, [R146+0x9400] ;  /* 0x009400009244783b */ /* 0x000ea20000004200 */
[-C--:B------:R-:W-:Y:S01]  /*17c40*/  FMUL.FTZ R75, R75, R195.reuse ;  /* 0x000000c34b4b7220 */ /* 0x080fe20000410000 */
[----:B------:R-:W-:Y:S01]  /*17c50*/  MUFU.EX2 R139, R139 ;  /* 0x0000008b008b7308 */ /* 0x000fe20000000800 */
[-C--:B------:R-:W-:Y:S02]  /*17c60*/  FMUL.FTZ R4, R112, R208.reuse ;  /* 0x000000d070047220 */ /* 0x080fe40000410000 */
[----:B------:R-:W-:Y:S02]  /*17c70*/  FMUL.FTZ R5, R113, R208 ;  /* 0x000000d071057220 */ /* 0x000fe40000410000 */
[----:B------:R-:W-:-:S02]  /*17c80*/  FMUL.FTZ R6, R114, R195 ;  /* 0x000000c372067220 */ /* 0x000fc40000410000 */
[-C--:B------:R-:W-:Y:S01]  /*17c90*/  FMUL.FTZ R7, R115, R195.reuse ;  /* 0x000000c373077220 */ /* 0x080fe20000410000 */
[----:B-1----:R-:W-:Y:S01]  /*17ca0*/  F2FP.PACK_AB R51, R129, R168 ;  /* 0x000000a88133723e */ /* 0x002fe200000000ff */
[-C--:B------:R-:W-:Y:S01]  /*17cb0*/  FMUL.FTZ R20, R76, R208.reuse ;  /* 0x000000d04c147220 */ /* 0x080fe20000410000 */
[----:B------:R-:W1:Y:S01]  /*17cc0*/  MUFU.EX2 R120, R120 ;  /* 0x0000007800787308 */ /* 0x000e620000000800 */
[-C--:B------:R-:W-:Y:S02]  /*17cd0*/  FMUL.FTZ R21, R77, R208.reuse ;  /* 0x000000d04d157220 */ /* 0x080fe40000410000 */
[-C--:B------:R-:W-:Y:S02]  /*17ce0*/  FMUL.FTZ R22, R78, R195.reuse ;  /* 0x000000c34e167220 */ /* 0x080fe40000410000 */
[----:B------:R-:W-:Y:S01]  /*17cf0*/  HMMA.16816.F32 R12, R48, R16, R12 ;  /* 0x00000010300c723c */ /* 0x000fe2000000180c */
[----:B------:R-:W-:Y:S02]  /*17d00*/  FMUL.FTZ R23, R79, R195 ;  /* 0x000000c34f177220 */ /* 0x000fe40000410000 */
[-C--:B------:R-:W-:Y:S01]  /*17d10*/  FMUL.FTZ R108, R108, R208.reuse ;  /* 0x000000d06c6c7220 */ /* 0x080fe20000410000 */
[----:B------:R-:W-:Y:S01]  /*17d20*/  MUFU.EX2 R62, R62 ;  /* 0x0000003e003e7308 */ /* 0x000fe20000000800 */
[----:B------:R-:W-:-:S02]  /*17d30*/  FMUL.FTZ R109, R109, R208 ;  /* 0x000000d06d6d7220 */ /* 0x000fc40000410000 */
[-C--:B------:R-:W-:Y:S01]  /*17d40*/  FMUL.FTZ R110, R110, R195.reuse ;  /* 0x000000c36e6e7220 */ /* 0x080fe20000410000 */
[C---:B------:R-:W-:Y:S01]  /*17d50*/  HMMA.16816.F32 R16, R48.reuse, R18, R72 ;  /* 0x000000123010723c */ /* 0x040fe20000001848 */
[----:B------:R-:W4:Y:S01]  /*17d60*/  LDSM.16.MT88.4 R72, [R146+0xb400] ;  /* 0x00b400009248783b */ /* 0x000f220000004200 */
        /* <DEDUP_REMOVED lines=14> */
[----:B------:R-:W5:Y:S01]  /*17e50*/  MUFU.EX2 R63, R63 ;  /* 0x0000003f003f7308 */ /* 0x000f620000000800 */
        /* <DEDUP_REMOVED lines=22> */
[----:B---3--:R-:W-:Y:S01]  /*17fc0*/  HMMA.16816.F32 R36, R48, R40, R36 ;  /* 0x000000283024723c */ /* 0x008fe20000001824 */
[----:B------:R-:W-:-:S02]  /*17fd0*/  FMUL.FTZ R47, R103, R195 ;  /* 0x000000c3672f7220 */ /* 0x000fc40000410000 */
[-C--:B------:R-:W-:Y:S01]  /*17fe0*/  FMUL.FTZ R104, R104, R208.reuse ;  /* 0x000000d068687220 */ /* 0x080fe20000410000 */
[----:B------:R-:W3:Y:S01]  /*17ff0*/  MUFU.EX2 R135, R135 ;  /* 0x0000008700877308 */ /* 0x000ee20000000800 */
[----:B------:R-:W-:Y:S02]  /*18000*/  FMUL.FTZ R105, R105, R208 ;  /* 0x000000d069697220 */ /* 0x000fe40000410000 */
[-C--:B------:R-:W-:Y:S01]  /*18010*/  FMUL.FTZ R106, R106, R195.reuse ;  /* 0x000000c36a6a7220 */ /* 0x080fe20000410000 */
[----:B------:R-:W-:Y:S01]  /*18020*/  HMMA.16816.F32 R32, R48, R34, R88 ;  /* 0x000000223020723c */ /* 0x000fe20000001858 */
[----:B------:R-:W-:Y:S01]  /*18030*/  FMUL.FTZ R107, R107, R195 ;  /* 0x000000c36b6b7220 */ /* 0x000fe20000410000 */
[----:B------:R-:W-:Y:S01]  /*18040*/  LDSM.16.MT88.4 R88, [R144+0xc400] ;  /* 0x00c400009058783b */ /* 0x000fe20000004200 */
[----:B------:R-:W-:Y:S01]  /*18050*/  FFMA.FTZ R201, R200, c[0x0][0x23c], -R125 ;  /* 0x00008f00c8c97a23 */ /* 0x000fe2000001087d */
[----:B------:R-:W-:Y:S01]  /*18060*/  MUFU.EX2 R131, R131 ;  /* 0x0000008300837308 */ /* 0x000fe20000000800 */
[----:B------:R-:W-:-:S02]  /*18070*/  FFMA.FTZ R199, R205, c[0x0][0x23c], -R194 ;  /* 0x00008f00cdc77a23 */ /* 0x000fc400000108c2 */
[--C-:B------:R-:W-:Y:S01]  /*18080*/  FFMA.FTZ R200, R206, c[0x0][0x23c], -R125.reuse ;  /* 0x00008f00cec87a23 */ /* 0x100fe2000001087d */
[C---:B------:R-:W-:Y:S01]  /*18090*/  HMMA.16816.F32 R40, R48.reuse, R42, R96 ;  /* 0x0000002a3028723c */ /* 0x040fe20000001860 */
[--C-:B------:R-:W-:Y:S01]  /*180a0*/  FFMA.FTZ R197, R204, c[0x0][0x23c], -R125.reuse ;  /* 0x00008f00ccc57a23 */ /* 0x100fe2000001087d */
[----:B------:R-:W-:Y:S01]  /*180b0*/  LDSM.16.MT88.4 R96, [R146+0xe400] ;  /* 0x00e400009260783b */ /* 0x000fe20000004200 */
[----:B------:R-:W-:Y:S01]  /*180c0*/  FFMA.FTZ R196, R196, c[0x0][0x23c], -R125 ;  /* 0x00008f00c4c47a23 */ /* 0x000fe2000001087d */
[----:B------:R-:W-:Y:S01]  /*180d0*/  MUFU.EX2 R130, R130 ;  /* 0x0000008200827308 */ /* 0x000fe20000000800 */
[----:B------:R-:W-:Y:S02]  /*180e0*/  FFMA.FTZ R207, R167, R208, R207 ;  /* 0x000000d0a7cf7223 */ /* 0x000fe400000100cf */
[----:B------:R-:W-:Y:S01]  /*180f0*/  FFMA.FTZ R206, R179, c[0x0][0x23c], -R194 ;  /* 0x00008f00b3ce7a23 */ /* 0x000fe200000108c2 */
[----:B------:R-:W-:Y:S01]  /*18100*/  HMMA.16816.F32 R44, R48, R52, R44 ;  /* 0x00000034302c723c */ /* 0x000fe2000000182c */
[----:B------:R-:W-:-:S02]  /*18110*/  FFMA.FTZ R76, R166, R195, R193 ;  /* 0x000000c3a64c7223 */ /* 0x000fc400000100c1 */
[--C-:B------:R-:W-:Y:S01]  /*18120*/  FFMA.FTZ R173, R173, c[0x0][0x23c], -R194.reuse ;  /* 0x00008f00adad7a23 */ /* 0x100fe200000108c2 */
[----:B------:R-:W-:Y:S01]  /*18130*/  MUFU.EX2 R137, R137 ;  /* 0x0000008900897308 */ /* 0x000fe20000000800 */
[--C-:B------:R-:W-:Y:S02]  /*18140*/  FFMA.FTZ R167, R183, c[0x0][0x23c], -R194.reuse ;  /* 0x00008f00b7a77a23 */ /* 0x100fe400000108c2 */
[----:B-1----:R-:W-:Y:S01]  /*18150*/  F2FP.PACK_AB R52, R120, R139 ;  /* 0x0000008b7834723e */ /* 0x002fe200000000ff */
[----:B------:R-:W-:Y:S01]  /*18160*/  HMMA.16816.F32 R48, R48, R54, R104 ;  /* 0x000000363030723c */ /* 0x000fe20000001868 */
[----:B-----5:R-:W-:Y:S01]  /*18170*/  F2FP.PACK_AB R53, R63, R140 ;  /* 0x0000008c3f35723e */ /* 0x020fe200000000ff */
[----:B------:R-:W-:Y:S02]  /*18180*/  FFMA.FTZ R204, R185, c[0x0][0x23c], -R194 ;  /* 0x00008f00b9cc7a23 */ /* 0x000fe400000108c2 */
[----:B------:R-:W1:Y:S01]  /*18190*/  MUFU.EX2 R134, R134 ;  /* 0x0000008600867308 */ /* 0x000e620000000800 */
[----:B------:R-:W-:-:S02]  /*181a0*/  FFMA.FTZ R179, R182, c[0x0][0x23c], -R125 ;  /* 0x00008f00b6b37a23 */ /* 0x000fc4000001087d */
[----:B------:R-:W-:Y:S01]  /*181b0*/  F2FP.PACK_AB R54, R61, R62 ;  /* 0x0000003e3d36723e */ /* 0x000fe200000000ff */
[--C-:B------:R-:W-:Y:S01]  /*181c0*/  FFMA.FTZ R176, R176, c[0x0][0x23c], -R125.reuse ;  /* 0x00008f00b0b07a23 */ /* 0x100fe2000001087d */
[----:B------:R-:W-:Y:S01]  /*181d0*/  F2FP.PACK_AB R55, R2, R3 ;  /* 0x000000030237723e */ /* 0x000fe200000000ff */
[--C-:B------:R-:W-:Y:S02]  /*181e0*/  FFMA.FTZ R166, R178, c[0x0][0x23c], -R125.reuse ;  /* 0x00008f00b2a67a23 */ /* 0x100fe4000001087d */
[----:B------:R-:W-:Y:S01]  /*181f0*/  MUFU.EX2 R128, R128 ;  /* 0x0000008000807308 */ /* 0x000fe20000000800 */
[----:B------:R-:W-:Y:S02]  /*18200*/  FFMA.FTZ R180, R180, c[0x0][0x23c], -R125 ;  /* 0x00008f00b4b47a23 */ /* 0x000fe4000001087d */
[--C-:B------:R-:W-:Y:S01]  /*18210*/  FFMA.FTZ R77, R163, c[0x0][0x23c], -R194.reuse ;  /* 0x00008f00a34d7a23 */ /* 0x100fe200000108c2 */
[----:B--2---:R-:W-:Y:S01]  /*18220*/  HMMA.16816.F32 R4, R52, R68, R4 ;  /* 0x000000443404723c */ /* 0x004fe20000001804 */
[----:B------:R-:W-:-:S02]  /*18230*/  FFMA.FTZ R165, R165, c[0x0][0x23c], -R194 ;  /* 0x00008f00a5a57a23 */ /* 0x000fc400000108c2 */
[--C-:B------:R-:W-:Y:S01]  /*18240*/  FFMA.FTZ R169, R169, c[0x0][0x23c], -R194.reuse ;  /* 0x00008f00a9a97a23 */ /* 0x100fe200000108c2 */
[----:B------:R-:W2:Y:S01]  /*18250*/  MUFU.EX2 R127, R127 ;  /* 0x0000007f007f7308 */ /* 0x000ea20000000800 */
[--C-:B------:R-:W-:Y:S02]  /*18260*/  FFMA.FTZ R177, R177, c[0x0][0x23c], -R194.reuse ;  /* 0x00008f00b1b17a23 */ /* 0x100fe400000108c2 */
[----:B------:R-:W-:Y:S01]  /*18270*/  FFMA.FTZ R164, R164, c[0x0][0x23c], -R125 ;  /* 0x00008f00a4a47a23 */ /* 0x000fe2000001087d */
[----:B------:R-:W-:Y:S01]  /*18280*/  HMMA.16816.F32 R8, R52, R70, R8 ;  /* 0x000000463408723c */ /* 0x000fe20000001808 */
[----:B------:R-:W5:Y:S01]  /*18290*/  LDSM.16.MT88.4 R68, [R144+0xb400] ;  /* 0x00b400009044783b */ /* 0x000f620000004200 */
[--C-:B------:R-:W-:Y:S02]  /*182a0*/  FFMA.FTZ R181, R181, c[0x0][0x23c], -R194.reuse ;  /* 0x00008f00b5b57a23 */ /* 0x100fe400000108c2 */
[----:B------:R-:W-:Y:S01]  /*182b0*/  MUFU.EX2 R203, R203 ;  /* 0x000000cb00cb7308 */ /* 0x000fe20000000800 */
[----:B------:R-:W-:-:S02]  /*182c0*/  FFMA.FTZ R184, R184, c[0x0][0x23c], -R194 ;  /* 0x00008f00b8b87a23 */ /* 0x000fc400000108c2 */
[--C-:B------:R-:W-:Y:S01]  /*182d0*/  FFMA.FTZ R186, R186, c[0x0][0x23c], -R194.reuse ;  /* 0x00008f00baba7a23 */ /* 0x100fe200000108c2 */
[C---:B------:R-:W-:Y:S01]  /*182e0*/  HMMA.16816.F32 R12, R52.reuse, R64, R12 ;  /* 0x00000040340c723c */ /* 0x040fe2000000180c */
[----:B------:R-:W-:Y:S02]  /*182f0*/  FFMA.FTZ R187, R187, c[0x0][0x23c], -R194 ;  /* 0x00008f00bbbb7a23 */ /* 0x000fe400000108c2 */
[----:B------:R-:W-:Y:S01]  /*18300*/  FADD.FTZ R143, R143, R76 ;  /* 0x0000004c8f8f7221 */ /* 0x000fe20000010000 */
[----:B------:R-:W-:Y:S01]  /*18310*/  MUFU.EX2 R202, R202 ;  /* 0x000000ca00ca7308 */ /* 0x000fe20000000800 */
[----:B------:R-:W-:Y:S02]  /*18320*/  FADD.FTZ R207, R192, R207 ;  /* 0x000000cfc0cf7221 */ /* 0x000fe40000010000 */
[----:B------:R-:W-:Y:S01]  /*18330*/  FADD.FTZ R168, R168, R143 ;  /* 0x0000008fa8a87221 */ /* 0x000fe20000010000 */
[----:B------:R-:W-:Y:S01]  /*18340*/  HMMA.16816.F32 R16, R52, R66, R16 ;  /* 0x000000423410723c */ /* 0x000fe20000001810 */
[----:B------:R-:W1:Y:S01]  /*18350*/  LDSM.16.MT88.4 R64, [R144+0xd400] ;  /* 0x00d400009040783b */ /* 0x000e620000004200 */
[----:B------:R-:W-:-:S02]  /*18360*/  FFMA.FTZ R188, R188, c[0x0][0x23c], -R194 ;  /* 0x00008f00bcbc7a23 */ /* 0x000fc400000108c2 */
[----:B------:R-:W-:Y:S01]  /*18370*/  MUFU.EX2 R199, R199 ;  /* 0x000000c700c77308 */ /* 0x000fe20000000800 */
[----:B------:R-:W-:Y:S02]  /*18380*/  FADD.FTZ R129, R129, R168 ;  /* 0x000000a881817221 */ /* 0x000fe40000010000 */
[--C-:B------:R-:W-:Y:S01]  /*18390*/  FFMA.FTZ R189, R189, c[0x0][0x23c], -R194.reuse ;  /* 0x00008f00bdbd7a23 */ /* 0x100fe200000108c2 */
[C---:B----4-:R-:W-:Y:S01]  /*183a0*/  HMMA.16816.F32 R20, R52.reuse, R72, R20 ;  /* 0x000000483414723c */ /* 0x050fe20000001814 */
[----:B------:R-:W-:Y:S02]  /*183b0*/  FADD.FTZ R140, R140, R129 ;  /* 0x000000818c8c7221 */ /* 0x000fe40000010000 */
[----:B------:R-:W-:Y:S01]  /*183c0*/  FFMA.FTZ R190, R190, c[0x0][0x23c], -R194 ;  /* 0x00008f00bebe7a23 */ /* 0x000fe200000108c2 */
[----:B------:R-:W-:Y:S01]  /*183d0*/  MUFU.EX2 R198, R198 ;  /* 0x000000c600c67308 */ /* 0x000fe20000000800 */
[----:B------:R-:W-:Y:S02]  /*183e0*/  FADD.FTZ R140, R63, R140 ;  /* 0x0000008c3f8c7221 */ /* 0x000fe40000010000 */
[----:B------:R-:W-:Y:S01]  /*183f0*/  FFMA.FTZ R191, R191, c[0x0][0x23c], -R194 ;  /* 0x00008f00bfbf7a23 */ /* 0x000fe200000108c2 */
[----:B------:R-:W-:Y:S01]  /*18400*/  HMMA.16816.F32 R24, R52, R74, R24 ;  /* 0x0000004a3418723c */ /* 0x000fe20000001818 */
[----:B------:R-:W4:Y:S01]  /*18410*/  LDSM.16.MT88.4 R72, [R146+0xd400] ;  /* 0x00d400009248783b */ /* 0x000f220000004200 */
[----:B------:R-:W-:-:S02]  /*18420*/  FADD.FTZ R3, R3, R140 ;  /* 0x0000008c03037221 */ /* 0x000fc40000010000 */
[----:B------:R-:W-:Y:S01]  /*18430*/  MUFU.EX2 R201, R201 ;  /* 0x000000c900c97308 */ /* 0x000fe20000000800 */
[----:B------:R-:W-:Y:S02]  /*18440*/  FFMA.FTZ R58, R58, c[0x0][0x23c], -R125 ;  /* 0x00008f003a3a7a23 */ /* 0x000fe4000001087d */
[----:B------:R-:W-:Y:S01]  /*18450*/  FADD.FTZ R2, R2, R3 ;  /* 0x0000000302027221 */ /* 0x000fe20000010000 */
[----:B-----5:R-:W-:Y:S01]  /*18460*/  HMMA.16816.F32 R28, R52, R68, R28 ;  /* 0x00000044341c723c */ /* 0x020fe2000000181c */
[----:B------:R-:W-:-:S03]  /*18470*/  FFMA.FTZ R59, R59, c[0x0][0x23c], -R125 ;  /* 0x00008f003b3b7a23 */ /* 0x000fc6000001087d */
[----:B------:R-:W-:Y:S01]  /*18480*/  MUFU.EX2 R200, R200 ;  /* 0x000000c800c87308 */ /* 0x000fe20000000800 */
[--C-:B------:R-:W-:Y:S02]  /*18490*/  FFMA.FTZ R60, R60, c[0x0][0x23c], -R125.reuse ;  /* 0x00008f003c3c7a23 */ /* 0x100fe4000001087d */
[----:B------:R-:W-:Y:S01]  /*184a0*/  FFMA.FTZ R124, R124, c[0x0][0x23c], -R125 ;  /* 0x00008f007c7c7a23 */ /* 0x000fe2000001087d */
[C---:B------:R-:W-:Y:S01]  /*184b0*/  HMMA.16816.F32 R32, R52.reuse, R70, R32 ;  /* 0x000000463420723c */ /* 0x040fe20000001820 */
[----:B------:R-:W5:Y:S03]  /*184c0*/  LDSM.16.MT88.4 R68, [R146+0x9800] ;  /* 0x009800009244783b */ /* 0x000f660000004200 */
[----:B------:R-:W-:Y:S04]  /*184d0*/  MUFU.EX2 R197, R197 ;  /* 0x000000c500c57308 */ /* 0x000fe80000000800 */
[C---:B-1----:R-:W-:Y:S04]  /*184e0*/  HMMA.16816.F32 R44, R52.reuse, R64, R44 ;  /* 0x00000040342c723c */ /* 0x042fe8000000182c */
[----:B------:R-:W-:Y:S04]  /*184f0*/  MUFU.EX2 R196, R196 ;  /* 0x000000c400c47308 */ /* 0x000fe80000000800 */
[C---:B------:R-:W-:Y:S01]  /*18500*/  HMMA.16816.F32 R48, R52.reuse, R66, R48 ;  /* 0x000000423430723c */ /* 0x040fe20000001830 */
[----:B------:R-:W1:Y:S03]  /*18510*/  LDSM.16.MT88.4 R64, [R144+0x9800] ;  /* 0x009800009040783b */ /* 0x000e660000004200 */
[----:B------:R-:W-:Y:S04]  /*18520*/  MUFU.EX2 R173, R173 ;  /* 0x000000ad00ad7308 */ /* 0x000fe80000000800 */
[C---:B----4-:R-:W-:Y:S04]  /*18530*/  HMMA.16816.F32 R36, R52.reuse, R72, R36 ;  /* 0x000000483424723c */ /* 0x050fe80000001824 */
[----:B------:R-:W4:Y:S04]  /*18540*/  MUFU.EX2 R206, R206 ;  /* 0x000000ce00ce7308 */ /* 0x000f280000000800 */
[----:B------:R-:W-:Y:S01]  /*18550*/  HMMA.16816.F32 R40, R52, R74, R40 ;  /* 0x0000004a3428723c */ /* 0x000fe20000001828 */
[----:B------:R-:W1:Y:S03]  /*18560*/  LDSM.16.MT88.4 R72, [R146+0xb800] ;  /* 0x00b800009248783b */ /* 0x000e660000004200 */
[----:B------:R-:W-:Y:S03]  /*18570*/  MUFU.EX2 R167, R167 ;  /* 0x000000a700a77308 */ /* 0x000fe60000000800 */
[----:B---3--:R-:W-:-:S02]  /*18580*/  F2FP.PACK_AB R52, R135, R136 ;  /* 0x000000888734723e */ /* 0x008fc400000000ff */
[----:B------:R-:W-:Y:S01]  /*18590*/  F2FP.PACK_AB R53, R134, R137 ;  /* 0x000000898635723e */ /* 0x000fe200000000ff */
[----:B------:R-:W-:Y:S01]  /*185a0*/  FADD.FTZ R137, R137, R2 ;  /* 0x0000000289897221 */ /* 0x000fe20000010000 */
[----:B------:R-:W-:Y:S01]  /*185b0*/  F2FP.PACK_AB R54, R130, R131 ;  /* 0x000000838236723e */ /* 0x000fe200000000ff */
[----:B------:R-:W3:Y:S01]  /*185c0*/  MUFU.EX2 R204, R204 ;  /* 0x000000cc00cc7308 */ /* 0x000ee20000000800 */
[----:B--2---:R-:W-:Y:S01]  /*185d0*/  F2FP.PACK_AB R55, R127, R128 ;  /* 0x000000807f37723e */ /* 0x004fe200000000ff */
[----:B------:R-:W-:Y:S01]  /*185e0*/  FADD.FTZ R137, R134, R137 ;  /* 0x0000008986897221 */ /* 0x000fe20000010000 */
[----:B----4-:R-:W-:-:S03]  /*185f0*/  F2FP.PACK_AB R104, R206, R173 ;  /* 0x000000adce68723e */ /* 0x010fc600000000ff */
[----:B------:R-:W-:Y:S02]  /*18600*/  FADD.FTZ R2, R128, R137 ;  /* 0x0000008980027221 */ /* 0x000fe40000010000 */
[----:B-----5:R-:W-:Y:S01]  /*18610*/  HMMA.16816.F32 R4, R52, R68, R4 ;  /* 0x000000443404723c */ /* 0x020fe20000001804 */
[----:B------:R-:W-:Y:S01]  /*18620*/  MUFU.EX2 R179, R179 ;  /* 0x000000b300b37308 */ /* 0x000fe20000000800 */
[----:B------:R-:W-:-:S06]  /*18630*/  FADD.FTZ R2, R127, R2 ;  /* 0x000000027f027221 */ /* 0x000fcc0000010000 */
[----:B------:R-:W-:Y:S01]  /*18640*/  HMMA.16816.F32 R8, R52, R70, R8 ;  /* 0x000000463408723c */ /* 0x000fe20000001808 */
[----:B------:R-:W2:Y:S01]  /*18650*/  LDSM.16.MT88.4 R68, [R144+0xb800] ;  /* 0x00b800009044783b */ /* 0x000ea20000004200 */
[----:B------:R-:W4:Y:S01]  /*18660*/  MUFU.EX2 R176, R176 ;  /* 0x000000b000b07308 */ /* 0x000f220000000800 */
[----:B---3--:R-:W-:-:S05]  /*18670*/  F2FP.PACK_AB R106, R204, R167 ;  /* 0x000000a7cc6a723e */ /* 0x008fca00000000ff */
[C---:B-1----:R-:W-:Y:S02]  /*18680*/  HMMA.16816.F32 R12, R52.reuse, R64, R12 ;  /* 0x00000040340c723c */ /* 0x042fe4000000180c */
[----:B------:R-:W-:Y:S06]  /*18690*/  MUFU.EX2 R166, R166 ;  /* 0x000000a600a67308 */ /* 0x000fec0000000800 */
[----:B------:R-:W-:Y:S01]  /*186a0*/  HMMA.16816.F32 R16, R52, R66, R16 ;  /* 0x000000423410723c */ /* 0x000fe20000001810 */
[----:B------:R-:W1:Y:S01]  /*186b0*/  LDSM.16.MT88.4 R64, [R144+0xd800] ;  /* 0x00d800009040783b */ /* 0x000e620000004200 */
[----:B------:R-:W3:Y:S01]  /*186c0*/  MUFU.EX2 R163, R180 ;  /* 0x000000b400a37308 */ /* 0x000ee20000000800 */
[----:B----4-:R-:W-:-:S05]  /*186d0*/  F2FP.PACK_AB R105, R176, R179 ;  /* 0x000000b3b069723e */ /* 0x010fca00000000ff */
[C---:B------:R-:W-:Y:S02]  /*186e0*/  HMMA.16816.F32 R20, R52.reuse, R72, R20 ;  /* 0x000000483414723c */ /* 0x040fe40000001814 */
[----:B------:R-:W-:Y:S06]  /*186f0*/  MUFU.EX2 R188, R188 ;  /* 0x000000bc00bc7308 */ /* 0x000fec0000000800 */
[C---:B------:R-:W-:Y:S01]  /*18700*/  HMMA.16816.F32 R24, R52.reuse, R74, R24 ;  /* 0x0000004a3418723c */ /* 0x040fe20000001818 */
[----:B------:R-:W4:Y:S01]  /*18710*/  LDSM.16.MT88.4 R72, [R146+0xd800] ;  /* 0x00d800009248783b */ /* 0x000f220000004200 */
[----:B---3--:R-:W-:Y:S01]  /*18720*/  F2FP.PACK_AB R107, R163, R166 ;  /* 0x000000a6a36b723e */ /* 0x008fe200000000ff */
[----:B------:R-:W-:Y:S05]  /*18730*/  MUFU.EX2 R189, R189 ;  /* 0x000000bd00bd7308 */ /* 0x000fea0000000800 */
[C---:B--2---:R-:W-:Y:S03]  /*18740*/  HMMA.16816.F32 R28, R52.reuse, R68, R28 ;  /* 0x00000044341c723c */ /* 0x044fe6000000181c */
[----:B------:R-:W-:Y:S05]  /*18750*/  MUFU.EX2 R190, R190 ;  /* 0x000000be00be7308 */ /* 0x000fea0000000800 */
[C---:B------:R-:W-:Y:S01]  /*18760*/  HMMA.16816.F32 R32, R52.reuse, R70, R32 ;  /* 0x000000463420723c */ /* 0x040fe20000001820 */
[----:B------:R-:W2:Y:S02]  /*18770*/  LDSM.16.MT88.4 R68, [R144+0x9c00] ;  /* 0x009c00009044783b */ /* 0x000ea40000004200 */
[----:B------:R-:W-:Y:S05]  /*18780*/  MUFU.EX2 R191, R191 ;  /* 0x000000bf00bf7308 */ /* 0x000fea0000000800 */
[C---:B-1----:R-:W-:Y:S08]  /*18790*/  HMMA.16816.F32 R44, R52.reuse, R64, R44 ;  /* 0x00000040342c723c */ /* 0x042ff0000000182c */
[C---:B------:R-:W-:Y:S01]  /*187a0*/  HMMA.16816.F32 R48, R52.reuse, R66, R48 ;  /* 0x000000423430723c */ /* 0x040fe20000001830 */
[----:B------:R-:W1:Y:S07]  /*187b0*/  LDSM.16.MT88.4 R64, [R146+0xbc00] ;  /* 0x00bc00009240783b */ /* 0x000e6e0000004200 */
[C---:B----4-:R-:W-:Y:S08]  /*187c0*/  HMMA.16816.F32 R36, R52.reuse, R72, R36 ;  /* 0x000000483424723c */ /* 0x050ff00000001824 */
[----:B------:R-:W-:Y:S01]  /*187d0*/  HMMA.16816.F32 R40, R52, R74, R40 ;  /* 0x0000004a3428723c */ /* 0x000fe20000001828 */
[----:B------:R-:W3:Y:S06]  /*187e0*/  LDSM.16.MT88.4 R72, [R146+0x9c00] ;  /* 0x009c00009248783b */ /* 0x000eec0000004200 */
[----:B------:R-:W-:-:S02]  /*187f0*/  F2FP.PACK_AB R52, R202, R203 ;  /* 0x000000cbca34723e */ /* 0x000fc400000000ff */
[----:B------:R-:W-:Y:S01]  /*18800*/  F2FP.PACK_AB R53, R200, R201 ;  /* 0x000000c9c835723e */ /* 0x000fe200000000ff */
[----:B------:R-:W-:Y:S01]  /*18810*/  FADD.FTZ R201, R201, R2 ;  /* 0x00000002c9c97221 */ /* 0x000fe20000010000 */
[----:B------:R-:W-:Y:S02]  /*18820*/  F2FP.PACK_AB R54, R198, R199 ;  /* 0x000000c7c636723e */ /* 0x000fe400000000ff */
[----:B------:R-:W-:Y:S01]  /*18830*/  F2FP.PACK_AB R55, R196, R197 ;  /* 0x000000c5c437723e */ /* 0x000fe200000000ff */
[----:B------:R-:W-:-:S04]  /*18840*/  FADD.FTZ R200, R200, R201 ;  /* 0x000000c9c8c87221 */ /* 0x000fc80000010000 */
        /* <DEDUP_REMOVED lines=8> */
[----:B-1----:R-:W-:Y:S02]  /*188d0*/  HMMA.16816.F32 R20, R52, R64, R20 ;  /* 0x000000403414723c */ /* 0x002fe40000001814 */
[----:B------:R-:W-:-:S06]  /*188e0*/  FADD.FTZ R163, R163, R166 ;  /* 0x000000a6a3a37221 */ /* 0x000fcc0000010000 */
[C---:B---3--:R-:W-:Y:S08]  /*188f0*/  HMMA.16816.F32 R4, R52.reuse, R72, R4 ;  /* 0x000000483404723c */ /* 0x048ff00000001804 */
[C---:B------:R-:W-:Y:S01]  /*18900*/  HMMA.16816.F32 R8, R52.reuse, R74, R8 ;  /* 0x0000004a3408723c */ /* 0x040fe20000001808 */
[----:B------:R-:W1:Y:S07]  /*18910*/  LDSM.16.MT88.4 R72, [R144+0xbc00] ;  /* 0x00bc00009048783b */ /* 0x000e6e0000004200 */
[C---:B------:R-:W-:Y:S01]  /*18920*/  HMMA.16816.F32 R24, R52.reuse, R66, R24 ;  /* 0x000000423418723c */ /* 0x040fe20000001818 */
[----:B------:R-:W3:Y:S07]  /*18930*/  LDSM.16.MT88.4 R64, [R144+0xdc00] ;  /* 0x00dc00009040783b */ /* 0x000eee0000004200 */
[C---:B--2---:R-:W-:Y:S08]  /*18940*/  HMMA.16816.F32 R36, R52.reuse, R68, R36 ;  /* 0x000000443424723c */ /* 0x044ff00000001824 */
[C---:B------:R-:W-:Y:S01]  /*18950*/  HMMA.16816.F32 R40, R52.reuse, R70, R40 ;  /* 0x000000463428723c */ /* 0x040fe20000001828 */
[----:B------:R-:W2:Y:S07]  /*18960*/  LDSM.16.MT88.4 R68, [R146+0xc000] ;  /* 0x00c000009244783b */ /* 0x000eae0000004200 */
[C---:B-1----:R-:W-:Y:S08]  /*18970*/  HMMA.16816.F32 R28, R52.reuse, R72, R28 ;  /* 0x00000048341c723c */ /* 0x042ff0000000181c */
[C---:B------:R-:W-:Y:S01]  /*18980*/  HMMA.16816.F32 R32, R52.reuse, R74, R32 ;  /* 0x0000004a3420723c */ /* 0x040fe20000001820 */
[----:B------:R-:W-:Y:S07]  /*18990*/  LDSM.16.MT88.4 R72, [R144+0xa400] ;  /* 0x00a400009048783b */ /* 0x000fee0000004200 */
[C---:B---3--:R-:W-:Y:S08]  /*189a0*/  HMMA.16816.F32 R44, R52.reuse, R64, R44 ;  /* 0x00000040342c723c */ /* 0x048ff0000000182c */
[----:B------:R-:W-:Y:S01]  /*189b0*/  HMMA.16816.F32 R48, R52, R66, R48 ;  /* 0x000000423430723c */ /* 0x000fe20000001830 */
[----:B------:R-:W1:Y:S04]  /*189c0*/  LDSM.16.MT88.4 R64, [R146+0xa000] ;  /* 0x00a000009240783b */ /* 0x000e680000004200 */
[----:B------:R-:W3:Y:S03]  /*189d0*/  LDSM.16.MT88.4 R52, [R144+0xa000] ;  /* 0x00a000009034783b */ /* 0x000ee60000004200 */
[C---:B--2---:R-:W-:Y:S08]  /*189e0*/  HMMA.16816.F32 R20, R104.reuse, R68, R20 ;  /* 0x000000446814723c */ /* 0x044ff00000001814 */
[C---:B------:R-:W-:Y:S08]  /*189f0*/  HMMA.16816.F32 R24, R104.reuse, R70, R24 ;  /* 0x000000466818723c */ /* 0x040ff00000001818 */
[C---:B-1----:R-:W-:Y:S01]  /*18a00*/  HMMA.16816.F32 R112, R104.reuse, R64, R4 ;  /* 0x000000406870723c */ /* 0x042fe20000001804 */
[----:B------:R-:W1:Y:S07]  /*18a10*/  LDSM.16.MT88.4 R4, [R144+0xe000] ;  /* 0x00e000009004783b */ /* 0x000e6e0000004200 */
[C---:B------:R-:W-:Y:S01]  /*18a20*/  HMMA.16816.F32 R8, R104.reuse, R66, R8 ;  /* 0x000000426808723c */ /* 0x040fe20000001808 */
[----:B------:R-:W2:Y:S07]  /*18a30*/  LDSM.16.MT88.4 R64, [R144+0xc000] ;  /* 0x00c000009040783b */ /* 0x000eae0000004200 */
[C---:B---3--:R-:W-:Y:S08]  /*18a40*/  HMMA.16816.F32 R12, R104.reuse, R52, R12 ;  /* 0x00000034680c723c */ /* 0x048ff0000000180c */
[C---:B------:R-:W-:Y:S01]  /*18a50*/  HMMA.16816.F32 R16, R104.reuse, R54, R16 ;  /* 0x000000366810723c */ /* 0x040fe20000001810 */
[----:B------:R-:W3:Y:S07]  /*18a60*/  LDSM.16.MT88.4 R52, [R146+0xe000] ;  /* 0x00e000009234783b */ /* 0x000eee0000004200 */
[C---:B-1----:R-:W-:Y:S08]  /*18a70*/  HMMA.16816.F32 R44, R104.reuse, R4, R44 ;  /* 0x00000004682c723c */ /* 0x042ff0000000182c */
[C---:B--2---:R-:W-:Y:S07]  /*18a80*/  HMMA.16816.F32 R28, R104.reuse, R64, R28 ;  /* 0x00000040681c723c */ /* 0x044fee000000181c */
[----:B------:R-:W-:Y:S01]  /*18a90*/  FADD.FTZ R64, R172, R207 ;  /* 0x000000cfac407221 */ /* 0x000fe20000010000 */
[----:B------:R-:W-:Y:S03]  /*18aa0*/  HMMA.16816.F32 R32, R104, R66, R32 ;  /* 0x000000426820723c */ /* 0x000fe60000001820 */
[----:B------:R-:W-:-:S04]  /*18ab0*/  FADD.FTZ R64, R141, R64 ;  /* 0x000000408d407221 */ /* 0x000fc80000010000 */
[----:B------:R-:W-:Y:S01]  /*18ac0*/  FADD.FTZ R139, R139, R64 ;  /* 0x000000408b8b7221 */ /* 0x000fe20000010000 */
[----:B---3--:R-:W-:Y:S01]  /*18ad0*/  HMMA.16816.F32 R36, R104, R52, R36 ;  /* 0x000000346824723c */ /* 0x008fe20000001824 */
[----:B------:R-:W-:Y:S02]  /*18ae0*/  MUFU.EX2 R52, R77 ;  /* 0x0000004d00347308 */ /* 0x000fe40000000800 */
[----:B------:R-:W-:-:S04]  /*18af0*/  FADD.FTZ R139, R120, R139 ;  /* 0x0000008b788b7221 */ /* 0x000fc80000010000 */
[----:B------:R-:W-:Y:S01]  /*18b00*/  FADD.FTZ R62, R62, R139 ;  /* 0x0000008b3e3e7221 */ /* 0x000fe20000010000 */
[----:B------:R-:W-:Y:S01]  /*18b10*/  HMMA.16816.F32 R40, R104, R54, R40 ;  /* 0x000000366828723c */ /* 0x000fe20000001828 */
[----:B------:R-:W1:Y:S02]  /*18b20*/  MUFU.EX2 R55, R165 ;  /* 0x000000a500377308 */ /* 0x000e640000000800 */
[----:B------:R-:W-:-:S04]  /*18b30*/  FADD.FTZ R61, R61, R62 ;  /* 0x0000003e3d3d7221 */ /* 0x000fc80000010000 */
[----:B------:R-:W-:Y:S01]  /*18b40*/  FADD.FTZ R136, R136, R61 ;  /* 0x0000003d88887221 */ /* 0x000fe20000010000 */
[----:B------:R-:W-:Y:S01]  /*18b50*/  HMMA.16816.F32 R104, R104, R6, R48 ;  /* 0x000000066868723c */ /* 0x000fe20000001830 */
[----:B------:R-:W-:Y:S02]  /*18b60*/  MUFU.EX2 R53, R169 ;  /* 0x000000a900357308 */ /* 0x000fe40000000800 */
[----:B------:R-:W-:-:S04]  /*18b70*/  FADD.FTZ R136, R135, R136 ;  /* 0x0000008887887221 */ /* 0x000fc80000010000 */
[--C-:B------:R-:W-:Y:S02]  /*18b80*/  FFMA.FTZ R51, R138, c[0x0][0x23c], -R125.reuse ;  /* 0x00008f008a337a23 */ /* 0x100fe4000001087d */
[--C-:B------:R-:W-:Y:S01]  /*18b90*/  FFMA.FTZ R48, R142, c[0x0][0x23c], -R125.reuse ;  /* 0x00008f008e307a23 */ /* 0x100fe2000001087d */
[----:B------:R-:W2:Y:S01]  /*18ba0*/  MUFU.EX2 R54, R177 ;  /* 0x000000b100367308 */ /* 0x000ea20000000800 */
[----:B------:R-:W-:Y:S01]  /*18bb0*/  FFMA.FTZ R49, R162, c[0x0][0x23c], -R125 ;  /* 0x00008f00a2317a23 */ /* 0x000fe2000001087d */
[----:B-1----:R-:W-:Y:S01]  /*18bc0*/  F2FP.PACK_AB R4, R55, R52 ;  /* 0x000000343704723e */ /* 0x002fe200000000ff */
[----:B------:R-:W-:-:S04]  /*18bd0*/  FADD.FTZ R131, R131, R136 ;  /* 0x0000008883837221 */ /* 0x000fc80000010000 */
[----:B------:R-:W-:Y:S01]  /*18be0*/  FADD.FTZ R130, R130, R131 ;  /* 0x0000008382827221 */ /* 0x000fe20000010000 */
[----:B------:R-:W-:Y:S03]  /*18bf0*/  MUFU.EX2 R50, R164 ;  /* 0x000000a400327308 */ /* 0x000fe60000000800 */
[----:B------:R-:W-:-:S04]  /*18c00*/  FADD.FTZ R203, R203, R130 ;  /* 0x00000082cbcb7221 */ /* 0x000fc80000010000 */
[----:B------:R-:W-:Y:S01]  /*18c10*/  FADD.FTZ R202, R202, R203 ;  /* 0x000000cbcaca7221 */ /* 0x000fe20000010000 */
[----:B------:R-:W1:Y:S01]  /*18c20*/  MUFU.EX2 R51, R51 ;  /* 0x0000003300337308 */ /* 0x000e620000000800 */
[----:B--2---:R-:W-:Y:S02]  /*18c30*/  F2FP.PACK_AB R6, R54, R53 ;  /* 0x000000353606723e */ /* 0x004fe400000000ff */
[----:B------:R-:W-:-:S04]  /*18c40*/  FADD.FTZ R199, R199, R202 ;  /* 0x000000cac7c77221 */ /* 0x000fc80000010000 */
[----:B------:R-:W-:Y:S01]  /*18c50*/  FADD.FTZ R198, R198, R199 ;  /* 0x000000c7c6c67221 */ /* 0x000fe20000010000 */
[----:B------:R-:W-:Y:S03]  /*18c60*/  MUFU.EX2 R48, R48 ;  /* 0x0000003000307308 */ /* 0x000fe60000000800 */
[----:B------:R-:W-:-:S04]  /*18c70*/  FADD.FTZ R173, R173, R198 ;  /* 0x000000c6adad7221 */ /* 0x000fc80000010000 */
[----:B------:R-:W-:Y:S01]  /*18c80*/  FADD.FTZ R206, R206, R173 ;  /* 0x000000adcece7221 */ /* 0x000fe20000010000 */
[----:B------:R-:W2:Y:S01]  /*18c90*/  MUFU.EX2 R49, R49 ;  /* 0x0000003100317308 */ /* 0x000ea20000000800 */
[----:B-1----:R-:W-:Y:S01]  /*18ca0*/  F2FP.PACK_AB R5, R51, R50 ;  /* 0x000000323305723e */ /* 0x002fe200000000ff */
[----:B------:R-:W-:Y:S02]  /*18cb0*/  FADD.FTZ R50, R50, R163 ;  /* 0x000000a332327221 */ /* 0x000fe40000010000 */
[----:B------:R-:W-:Y:S02]  /*18cc0*/  FADD.FTZ R167, R167, R206 ;  /* 0x000000cea7a77221 */ /* 0x000fe40000010000 */
[----:B------:R-:W-:Y:S02]  /*18cd0*/  FADD.FTZ R51, R51, R50 ;  /* 0x0000003233337221 */ /* 0x000fe40000010000 */
[----:B------:R-:W-:-:S04]  /*18ce0*/  FADD.FTZ R3, R204, R167 ;  /* 0x000000a7cc037221 */ /* 0x000fc80000010000 */
[----:B------:R-:W-:Y:S01]  /*18cf0*/  FADD.FTZ R2, R52, R3 ;  /* 0x0000000334027221 */ /* 0x000fe20000010000 */
[----:B--2---:R-:W-:-:S03]  /*18d00*/  F2FP.PACK_AB R7, R49, R48 ;  /* 0x000000303107723e */ /* 0x004fc600000000ff */
[----:B------:R-:W-:Y:S02]  /*18d10*/  FADD.FTZ R2, R55, R2 ;  /* 0x0000000237027221 */ /* 0x000fe40000010000 */
[----:B------:R-:W-:Y:S02]  /*18d20*/  FADD.FTZ R48, R48, R51 ;  /* 0x0000003330307221 */ /* 0x000fe40000010000 */
[----:B------:R-:W-:Y:S01]  /*18d30*/  FADD.FTZ R3, R53, R2 ;  /* 0x0000000235037221 */ /* 0x000fe20000010000 */
[----:B------:R-:W-:Y:S01]  /*18d40*/  HMMA.16816.F32 R112, R4, R108, R112 ;  /* 0x0000006c0470723c */ /* 0x000fe20000001870 */
[----:B------:R-:W-:Y:S02]  /*18d50*/  FADD.FTZ R49, R49, R48 ;  /* 0x0000003031317221 */ /* 0x000fe40000010000 */
[----:B------:R-:W-:-:S05]  /*18d60*/  FADD.FTZ R3, R54, R3 ;  /* 0x0000000336037221 */ /* 0x000fca0000010000 */
[C---:B------:R-:W-:Y:S01]  /*18d70*/  HMMA.16816.F32 R108, R4.reuse, R110, R8 ;  /* 0x0000006e046c723c */ /* 0x040fe20000001808 */
[----:B------:R-:W1:Y:S07]  /*18d80*/  LDSM.16.MT88.4 R8, [R144+0xe400] ;  /* 0x00e400009008783b */ /* 0x000e6e0000004200 */
[C---:B------:R-:W-:Y:S01]  /*18d90*/  HMMA.16816.F32 R68, R4.reuse, R72, R12 ;  /* 0x000000480444723c */ /* 0x040fe2000000180c */
[----:B------:R-:W2:Y:S07]  /*18da0*/  LDSM.16.MT88.4 R12, [R146+0xa800] ;  /* 0x00a80000920c783b */ /* 0x000eae0000004200 */
[C---:B------:R-:W-:Y:S01]  /*18db0*/  HMMA.16816.F32 R72, R4.reuse, R74, R16 ;  /* 0x0000004a0448723c */ /* 0x040fe20000001810 */
[----:B------:R-:W3:Y:S07]  /*18dc0*/  LDSM.16.MT88.4 R16, [R144+0xc800] ;  /* 0x00c800009010783b */ /* 0x000eee0000004200 */
[C---:B------:R-:W-:Y:S01]  /*18dd0*/  HMMA.16816.F32 R84, R4.reuse, R88, R28 ;  /* 0x000000580454723c */ /* 0x040fe2000000181c */
[----:B------:R-:W-:Y:S07]  /*18de0*/  MUFU.EX2 R30, R181 ;  /* 0x000000b5001e7308 */ /* 0x000fee0000000800 */
[C---:B------:R-:W-:Y:S01]  /*18df0*/  HMMA.16816.F32 R88, R4.reuse, R90, R32 ;  /* 0x0000005a0458723c */ /* 0x040fe20000001820 */
[----:B------:R-:W-:Y:S06]  /*18e00*/  MUFU.EX2 R29, R184 ;  /* 0x000000b8001d7308 */ /* 0x000fec0000000800 */
        /* <DEDUP_REMOVED lines=11> */
[----:B------:R-:W4:Y:S06]  /*18ec0*/  MUFU.EX2 R32, R32 ;  /* 0x0000002000207308 */ /* 0x000f2c0000000800 */
[C---:B------:R-:W-:Y:S02]  /*18ed0*/  HMMA.16816.F32 R92, R4.reuse, R96, R36 ;  /* 0x00000060045c723c */ /* 0x040fe40000001824 */
[----:B------:R-:W5:Y:S06]  /*18ee0*/  MUFU.EX2 R35, R35 ;  /* 0x0000002300237308 */ /* 0x000f6c0000000800 */
[----:B------:R-:W-:Y:S01]  /*18ef0*/  HMMA.16816.F32 R80, R4, R82, R24 ;  /* 0x000000520450723c */ /* 0x000fe20000001818 */
[----:B------:R-:W1:Y:S01]  /*18f00*/  LDSM.16.MT88.4 R24, [R144+0xa800] ;  /* 0x00a800009018783b */ /* 0x000e620000004200 */
[----:B------:R-:W-:Y:S01]  /*18f10*/  MUFU.EX2 R33, R33 ;  /* 0x0000002100217308 */ /* 0x000fe20000000800 */
[----:B----4-:R-:W-:-:S05]  /*18f20*/  FADD.FTZ R2, R32, R49 ;  /* 0x0000003120027221 */ /* 0x010fca0000010000 */
[----:B------:R-:W-:Y:S02]  /*18f30*/  HMMA.16816.F32 R96, R4, R98, R40 ;  /* 0x000000620460723c */ /* 0x000fe40000001828 */
[----:B------:R-:W4:Y:S01]  /*18f40*/  MUFU.EX2 R34, R34 ;  /* 0x0000002200227308 */ /* 0x000f220000000800 */
[----:B-----5:R-:W-:-:S04]  /*18f50*/  FADD.FTZ R2, R35, R2 ;  /* 0x0000000223027221 */ /* 0x020fc80000010000 */
[----:B------:R-:W-:Y:S01]  /*18f60*/  F2FP.PACK_AB R4, R29, R30 ;  /* 0x0000001e1d04723e */ /* 0x000fe200000000ff */
[----:B------:R-:W-:Y:S01]  /*18f70*/  FADD.FTZ R30, R30, R3 ;  /* 0x000000031e1e7221 */ /* 0x000fe20000010000 */
[----:B------:R-:W-:Y:S02]  /*18f80*/  F2FP.PACK_AB R5, R35, R32 ;  /* 0x000000202305723e */ /* 0x000fe400000000ff */
[----:B------:R-:W-:Y:S01]  /*18f90*/  F2FP.PACK_AB R6, R31, R28 ;  /* 0x0000001c1f06723e */ /* 0x000fe200000000ff */
[----:B------:R-:W-:Y:S01]  /*18fa0*/  FADD.FTZ R29, R29, R30 ;  /* 0x0000001e1d1d7221 */ /* 0x000fe20000010000 */
[----:B------:R-:W-:-:S03]  /*18fb0*/  MOV R3, R57 ;  /* 0x0000003900037202 */ /* 0x000fc60000000f00 */
[----:B------:R-:W-:Y:S01]  /*18fc0*/  FADD.FTZ R28, R28, R29 ;  /* 0x0000001d1c1c7221 */ /* 0x000fe20000010000 */
[C---:B----4-:R-:W-:Y:S01]  /*18fd0*/  F2FP.PACK_AB R7, R34.reuse, R33 ;  /* 0x000000212207723e */ /* 0x050fe200000000ff */
[----:B------:R-:W-:Y:S01]  /*18fe0*/  FADD.FTZ R33, R33, R2 ;  /* 0x0000000221217221 */ /* 0x000fe20000010000 */
[----:B------:R-:W-:Y:S01]  /*18ff0*/  MOV R2, R56 ;  /* 0x0000003800027202 */ /* 0x000fe20000000f00 */
[----:B------:R-:W-:Y:S02]  /*19000*/  FADD.FTZ R31, R31, R28 ;  /* 0x0000001c1f1f7221 */ /* 0x000fe40000010000 */
[----:B------:R-:W-:Y:S02]  /*19010*/  FADD.FTZ R34, R34, R33 ;  /* 0x0000002122227221 */ /* 0x000fe40000010000 */
        /* <DEDUP_REMOVED lines=9> */
[C---:B------:R-:W-:Y:S01]  /*190b0*/  HMMA.16816.F32 R68, R4.reuse, R24, R68 ;  /* 0x000000180444723c */ /* 0x040fe20000001844 */
[----:B------:R-:W-:Y:S07]  /*190c0*/  MUFU.EX2 R25, R58 ;  /* 0x0000003a00197308 */ /* 0x000fee0000000800 */
[C---:B------:R-:W-:Y:S01]  /*190d0*/  HMMA.16816.F32 R72, R4.reuse, R26, R72 ;  /* 0x0000001a0448723c */ /* 0x040fe20000001848 */
[----:B------:R-:W4:Y:S07]  /*190e0*/  MUFU.EX2 R24, R59 ;  /* 0x0000003b00187308 */ /* 0x000f2e0000000800 */
[C---:B------:R-:W-:Y:S01]  /*190f0*/  HMMA.16816.F32 R76, R4.reuse, R20, R76 ;  /* 0x00000014044c723c */ /* 0x040fe2000000184c */
[----:B------:R-:W-:Y:S07]  /*19100*/  MUFU.EX2 R26, R60 ;  /* 0x0000003c001a7308 */ /* 0x000fee0000000800 */
[C---:B------:R-:W-:Y:S01]  /*19110*/  HMMA.16816.F32 R80, R4.reuse, R22, R80 ;  /* 0x000000160450723c */ /* 0x040fe20000001850 */
[----:B------:R-:W5:Y:S01]  /*19120*/  MUFU.EX2 R27, R124 ;  /* 0x0000007c001b7308 */ /* 0x000f620000000800 */
[----:B------:R-:W1:Y:S06]  /*19130*/  LDSM.16.MT88.4 R20, [R146+0xac00] ;  /* 0x00ac00009214783b */ /* 0x000e6c0000004200 */
[C---:B--2---:R-:W-:Y:S08]  /*19140*/  HMMA.16816.F32 R100, R4.reuse, R12, R100 ;  /* 0x0000000c0464723c */ /* 0x044ff00000001864 */
[----:B------:R-:W-:Y:S01]  /*19150*/  HMMA.16816.F32 R104, R4, R14, R104 ;  /* 0x0000000e0468723c */ /* 0x000fe20000001868 */
[----:B------:R-:W2:Y:S06]  /*19160*/  LDSM.16.MT88.4 R12, [R144+0xcc00] ;  /* 0x00cc0000900c783b */ /* 0x000eac0000004200 */
[----:B------:R-:W-:Y:S01]  /*19170*/  F2FP.PACK_AB R4, R189, R188 ;  /* 0x000000bcbd04723e */ /* 0x000fe200000000ff */
[----:B------:R-:W-:Y:S01]  /*19180*/  FADD.FTZ R188, R188, R31 ;  /* 0x0000001fbcbc7221 */ /* 0x000fe20000010000 */
[C---:B----4-:R-:W-:Y:S01]  /*19190*/  F2FP.PACK_AB R5, R24.reuse, R25 ;  /* 0x000000191805723e */ /* 0x050fe200000000ff */
        /* <DEDUP_REMOVED lines=12> */
[C---:B-1----:R-:W-:Y:S08]  /*19260*/  HMMA.16816.F32 R76, R4.reuse, R8, R76 ;  /* 0x00000008044c723c */ /* 0x042ff0000000184c */
[C---:B------:R-:W-:Y:S01]  /*19270*/  HMMA.16816.F32 R80, R4.reuse, R10, R80 ;  /* 0x0000000a0450723c */ /* 0x040fe20000001850 */
[----:B------:R-:W1:Y:S07]  /*19280*/  LDSM.16.MT88.4 R8, [R144+0xec00] ;  /* 0x00ec00009008783b */ /* 0x000e6e0000004200 */
[C---:B------:R-:W-:Y:S08]  /*19290*/  HMMA.16816.F32 R112, R4.reuse, R20, R112 ;  /* 0x000000140470723c */ /* 0x040ff00000001870 */
[C---:B------:R-:W-:Y:S08]  /*192a0*/  HMMA.16816.F32 R108, R4.reuse, R22, R108 ;  /* 0x00000016046c723c */ /* 0x040ff0000000186c */
[C---:B--2---:R-:W-:Y:S08]  /*192b0*/  HMMA.16816.F32 R84, R4.reuse, R12, R84 ;  /* 0x0000000c0454723c */ /* 0x044ff00000001854 */
[C---:B------:R-:W-:Y:S08]  /*192c0*/  HMMA.16816.F32 R88, R4.reuse, R14, R88 ;  /* 0x0000000e0458723c */ /* 0x040ff00000001858 */
[C---:B---3--:R-:W-:Y:S08]  /*192d0*/  HMMA.16816.F32 R92, R4.reuse, R16, R92 ;  /* 0x00000010045c723c */ /* 0x048ff0000000185c */
[C---:B------:R-:W-:Y:S08]  /*192e0*/  HMMA.16816.F32 R96, R4.reuse, R18, R96 ;  /* 0x000000120460723c */ /* 0x040ff00000001860 */
[C---:B-1----:R-:W-:Y:S08]  /*192f0*/  HMMA.16816.F32 R100, R4.reuse, R8, R100 ;  /* 0x000000080464723c */ /* 0x042ff00000001864 */
[----:B------:R-:W-:Y:S08]  /*19300*/  HMMA.16816.F32 R104, R4, R10, R104 ;  /* 0x0000000a0468723c */ /* 0x000ff00000001868 */
.L_x_2330:
        /* <DEDUP_REMOVED lines=9> */
.L_x_2340:
        /* <DEDUP_REMOVED lines=37> */
[----:B------:R-:W-:Y:S02]  /*195f0*/  ISETP.NE.AND P1, PT, RZ, c[0x0][0x2d0], PT ;  /* 0x0000b400ff007a0c */ /* 0x000fe40003f25270 */
[----:B------:R-:W-:Y:S05]  /*19600*/  LOP3.LUT R2, RZ, c[0x0][0x2d0], RZ, 0x33, !PT ;  /* 0x0000b400ff027a12 */ /* 0x000fea00078e33ff */
        /* <DEDUP_REMOVED lines=26> */
.L_x_2337:
[----:B------:R-:W-:Y:S02]  /*197b0*/  ISETP.NE.AND P1, PT, R156, RZ, PT ;  /* 0x000000ff9c00720c */ /* 0x000fe40003f25270 */
[----:B------:R-:W-:Y:S02]  /*197c0*/  ISETP.GE.AND P0, PT, R118, c[0x0][0x220], PT ;  /* 0x0000880076007a0c */ /* 0x000fe40003f06270 */
[----:B------:R-:W-:Y:S02]  /*197d0*/  SEL R2, RZ, 0x3fffc, P1 ;  /* 0x0003fffcff027807 */ /* 0x000fe40000800000 */
[C---:B------:R-:W-:Y:S02]  /*197e0*/  IADD3 R7, P2, R153.reuse, R4, RZ ;  /* 0x0000000499077210 */ /* 0x040fe40007f5e0ff */
[----:B------:R-:W-:Y:S02]  /*197f0*/  LOP3.LUT P1, RZ, R2, 0x4, RZ, 0xc0, !PT ;  /* 0x0000000402ff7812 */ /* 0x000fe4000782c0ff */
[-C--:B------:R-:W-:Y:S01]  /*19800*/  LEA R2, P3, R4, R132.reuse, 0x1 ;  /* 0x0000008404027211 */ /* 0x080fe200078608ff */
[--C-:B------:R-:W-:Y:S01]  /*19810*/  IMAD.X R8, R152, 0x1, R3.reuse, P2 ;  /* 0x0000000198087824 */ /* 0x100fe200010e0603 */
[----:B------:R-:W-:Y:S02]  /*19820*/  IADD3 R5, P2, R153, R7, RZ ;  /* 0x0000000799057210 */ /* 0x000fe40007f5e0ff */
[-C--:B------:R-:W-:Y:S02]  /*19830*/  LEA.HI.X R3, R4, R133.reuse, R3, 0x1, P3 ;  /* 0x0000008504037211 */ /* 0x080fe400018f0c03 */
[CC--:B------:R-:W-:Y:S01]  /*19840*/  @!P0 LEA R14, P3, R7.reuse, R132.reuse, 0x1 ;  /* 0x00000084070e8211 */ /* 0x0c0fe200078608ff */
[--C-:B------:R-:W-:Y:S01]  /*19850*/  IMAD.X R6, R152, 0x1, R8.reuse, P2 ;  /* 0x0000000198067824 */ /* 0x100fe200010e0608 */
[CC--:B------:R-:W-:Y:S01]  /*19860*/  @!P5 LEA R12, P2, R7.reuse, R132.reuse, 0x1 ;  /* 0x00000084070cd211 */ /* 0x0c0fe200078408ff */
[----:B------:R-:W-:Y:S01]  /*19870*/  @!PT LDS RZ, [RZ] ;  /* 0x00000000fffff984 */ /* 0x000fe20000000800 */
[----:B------:R-:W-:Y:S01]  /*19880*/  @!PT LDS RZ, [RZ] ;  /* 0x00000000fffff984 */ /* 0x000fe20000000800 */
[----:B------:R-:W-:Y:S01]  /*19890*/  @!PT LDS RZ, [RZ] ;  /* 0x00000000fffff984 */ /* 0x000fe20000000800 */
[----:B------:R1:W-:Y:S01]  /*198a0*/  @!P0 LDGSTS.E.BYPASS.LTC128B.128 [R174+0x9000], [R2.64] ;  /* 0x0900000002ae8fae */ /* 0x0003e2000b901d46 */
[CCC-:B------:R-:W-:Y:S02]  /*198b0*/  @!P0 LEA.HI.X R15, R7.reuse, R133.reuse, R8.reuse, 0x1, P3 ;  /* 0x00000085070f8211 */ /* 0x1c0fe400018f0c08 */
[CCC-:B------:R-:W-:Y:S01]  /*198c0*/  @!P5 LEA.HI.X R13, R7.reuse, R133.reuse, R8.reuse, 0x1, P2 ;  /* 0x00000085070dd211 */ /* 0x1c0fe200010f0c08 */
[----:B------:R-:W-:Y:S01]  /*198d0*/  @P0 STS [R174+0x9000], RZ ;  /* 0x009000ffae000388 */ /* 0x000fe20000000800 */
[-C--:B------:R-:W-:Y:S02]  /*198e0*/  @P1 LEA R10, P3, R7, R132.reuse, 0x1 ;  /* 0x00000084070a1211 */ /* 0x080fe400078608ff */
[-C--:B------:R-:W-:Y:S01]  /*198f0*/  @!P0 LEA R18, P4, R5, R132.reuse, 0x1 ;  /* 0x0000008405128211 */ /* 0x080fe200078808ff */
[----:B------:R-:W-:Y:S01]  /*19900*/  @P0 STS [R174+0x9004], RZ ;  /* 0x009004ffae000388 */ /* 0x000fe20000000800 */
[-C--:B------:R-:W-:Y:S02]  /*19910*/  @P1 LEA.HI.X R11, R7, R133.reuse, R8, 0x1, P3 ;  /* 0x00000085070b1211 */ /* 0x080fe400018f0c08 */
[C-C-:B------:R-:W-:Y:S01]  /*19920*/  @!P0 LEA.HI.X R19, R5.reuse, R133, R6.reuse, 0x1, P4 ;  /* 0x0000008505138211 */ /* 0x140fe200020f0c06 */
[----:B------:R-:W-:Y:S01]  /*19930*/  @P0 STS.64 [R174+0x9008], RZ ;  /* 0x009008ffae000388 */ /* 0x000fe20000000a00 */
[-C--:B------:R-:W-:Y:S02]  /*19940*/  @!P5 LEA R16, P3, R5, R132.reuse, 0x1 ;  /* 0x000000840510d211 */ /* 0x080fe400078608ff */
[----:B------:R-:W-:Y:S01]  /*19950*/  IADD3 R4, P2, R153, R5, RZ ;  /* 0x0000000599047210 */ /* 0x000fe20007f5e0ff */
[----:B------:R-:W-:Y:S01]  /*19960*/  @!PT LDS RZ, [RZ] ;  /* 0x00000000fffff984 */ /* 0x000fe20000000800 */
[----:B------:R-:W-:Y:S01]  /*19970*/  @!PT LDS RZ, [RZ] ;  /* 0x00000000fffff984 */ /* 0x000fe20000000800 */
[----:B------:R-:W-:Y:S01]  /*19980*/  @!PT LDS RZ, [RZ] ;  /* 0x00000000fffff984 */ /* 0x000fe20000000800 */
[----:B------:R1:W-:Y:S01]  /*19990*/  @!P5 LDGSTS.E.BYPASS.LTC128B.128 [R174+0xb000], [R2.64+0x40] ;  /* 0x0b00004002aedfae */ /* 0x0003e2000b901d46 */
[CCC-:B------:R-:W-:Y:S02]  /*199a0*/  @!P5 LEA.HI.X R17, R5.reuse, R133.reuse, R6.reuse, 0x1, P3 ;  /* 0x000000850511d211 */ /* 0x1c0fe400018f0c06 */
[-C--:B------:R-:W-:Y:S01]  /*199b0*/  @!P0 LEA R20, P4, R4, R132.reuse, 0x1 ;  /* 0x0000008404148211 */ /* 0x080fe200078808ff */
[----:B------:R-:W-:Y:S01]  /*199c0*/  @P5 STS.128 [R174+0xb000], RZ ;  /* 0x00b000ffae005388 */ /* 0x000fe20000000c00 */
[--C-:B------:R-:W-:Y:S01]  /*199d0*/  IMAD.X R7, R152, 0x1, R6.reuse, P2 ;  /* 0x0000000198077824 */ /* 0x100fe200010e0606 */
[CC--:B------:R-:W-:Y:S02]  /*199e0*/  @P1 LEA R8, P2, R5.reuse, R132.reuse, 0x1 ;  /* 0x0000008405081211 */ /* 0x0c0fe400078408ff */
[----:B------:R-:W-:Y:S01]  /*199f0*/  @!PT LDS RZ, [RZ] ;  /* 0x00000000fffff984 */ /* 0x000fe20000000800 */
[----:B------:R-:W-:Y:S01]  /*19a00*/  @!PT LDS RZ, [RZ] ;  /* 0x00000000fffff984 */ /* 0x000fe20000000800 */
[----:B------:R-:W-:Y:S01]  /*19a10*/  @!PT LDS RZ, [RZ] ;  /* 0x00000000fffff984 */ /* 0x000fe20000000800 */
[----:B------:R1:W-:Y:S01]  /*19a20*/  @P1 LDGSTS.E.BYPASS.LTC128B.128 [R174+0xd000], [R2.64+0x80] ;  /* 0x0d00008002ae1fae */ /* 0x0003e2000b901d46 */
[CC--:B------:R-:W-:Y:S02]  /*19a30*/  @!P5 LEA R22, P3, R4.reuse, R132.reuse, 0x1 ;  /* 0x000000840416d211 */ /* 0x0c0fe400078608ff */
[-C--:B------:R-:W-:Y:S01]  /*19a40*/  @P1 LEA.HI.X R9, R5, R133.reuse, R6, 0x1, P2 ;  /* 0x0000008505091211 */ /* 0x080fe200010f0c06 */
[----:B------:R-:W-:Y:S01]  /*19a50*/  @!P1 STS.128 [R174+0xd000], RZ ;  /* 0x00d000ffae009388 */ /* 0x000fe20000000c00 */
[CCC-:B------:R-:W-:Y:S02]  /*19a60*/  @!P0 LEA.HI.X R21, R4.reuse, R133.reuse, R7.reuse, 0x1, P4 ;  /* 0x0000008504158211 */ /* 0x1c0fe400020f0c07 */
[CCC-:B------:R-:W-:Y:S01]  /*19a70*/  @!P5 LEA.HI.X R23, R4.reuse, R133.reuse, R7.reuse, 0x1, P3 ;  /* 0x000000850417d211 */ /* 0x1c0fe200018f0c07 */
[----:B------:R-:W-:Y:S01]  /*19a80*/  @!PT LDS RZ, [RZ] ;  /* 0x00000000fffff984 */ /* 0x000fe20000000800 */
[----:B------:R-:W-:Y:S01]  /*19a90*/  @!PT LDS RZ, [RZ] ;  /* 0x00000000fffff984 */ /* 0x000fe20000000800 */
[----:B------:R-:W-:Y:S01]  /*19aa0*/  @!PT LDS RZ, [RZ] ;  /* 0x00000000fffff984 */ /* 0x000fe20000000800 */
[----:B------:R2:W-:Y:S01]  /*19ab0*/  @!P0 LDGSTS.E.BYPASS.LTC128B.128 [R174+0x9800], [R14.64] ;  /* 0x098000000eae8fae */ /* 0x0005e2000b901d46 */
[C---:B------:R-:W-:Y:S03]  /*19ac0*/  @P1 LEA R6, P2, R4.reuse, R132, 0x1 ;  /* 0x0000008404061211 */ /* 0x040fe600078408ff */
[----:B------:R-:W-:Y:S01]  /*19ad0*/  @P0 STS.128 [R174+0x9800], RZ ;  /* 0x009800ffae000388 */ /* 0x000fe20000000c00 */
[----:B------:R-:W-:Y:S02]  /*19ae0*/  @P1 LEA.HI.X R7, R4, R133, R7, 0x1, P2 ;  /* 0x0000008504071211 */ /* 0x000fe400010f0c07 */
[----:B------:R-:W-:Y:S01]  /*19af0*/  ISETP.GE.AND P2, PT, R171, 0x2, PT ;  /* 0x00000002ab00780c */ /* 0x000fe20003f46270 */
        /* <DEDUP_REMOVED lines=41> */
[----:B------:R-:W1:Y:S04]  /*19d90*/  LDSM.16.M88.4 R128, [R148+0x3000] ;  /* 0x003000009480783b */ /* 0x000e680000000200 */
[----:B----4-:R-:W2:Y:S04]  /*19da0*/  LDSM.16.M88.4 R16, [R148+0x3400] ;  /* 0x003400009410783b */ /* 0x010ea80000000200 */
[----:B------:R-:W5:Y:S04]  /*19db0*/  LDSM.16.M88.4 R24, [R148+0x3800] ;  /* 0x003800009418783b */ /* 0x000f680000000200 */
[----:B------:R-:W0:Y:S04]  /*19dc0*/  LDGDEPBAR ;  /* 0x00000000000079af */ /* 0x000e280000000000 */
[----:B------:R-:W4:Y:S04]  /*19dd0*/  LDSM.16.M88.4 R32, [R148+0x3c00] ;  /* 0x003c00009420783b */ /* 0x000f280000000200 */
[----:B------:R-:W4:Y:S04]  /*19de0*/  LDSM.16.M88.4 R40, [R148+0x4000] ;  /* 0x004000009428783b */ /* 0x000f280000000200 */
[----:B------:R-:W4:Y:S04]  /*19df0*/  LDSM.16.M88.4 R48, [R148+0x4400] ;  /* 0x004400009430783b */ /* 0x000f280000000200 */
[----:B------:R-:W4:Y:S04]  /*19e00*/  LDSM.16.M88.4 R56, [R148+0x4800] ;  /* 0x004800009438783b */ /* 0x000f280000000200 */
[----:B------:R-:W4:Y:S04]  /*19e10*/  LDSM.16.M88.4 R64, [R148+0x4c00] ;  /* 0x004c00009440783b */ /* 0x000f280000000200 */
[----:B------:R-:W-:Y:S01]  /*19e20*/  LDSM.16.M88.4 R132, [R147] ;  /* 0x000000009384783b */ /* 0x000fe20000000200 */
[C---:B-1----:R-:W-:Y:S03]  /*19e30*/  HMMA.16816.F32 R4, R124.reuse, R128, RZ ;  /* 0x000000807c04723c */ /* 0x042fe600000018ff */
[----:B------:R-:W1:Y:S04]  /*19e40*/  LDSM.16.M88.4 R136, [R145+0x3000] ;  /* 0x003000009188783b */ /* 0x000e680000000200 */
[----:B------:R-:W1:Y:S01]  /*19e50*/  LDSM.16.M88.4 R140, [R145+0x3400] ;  /* 0x00340000918c783b */ /* 0x000e620000000200 */
[C---:B---3--:R-:W-:Y:S03]  /*19e60*/  HMMA.16816.F32 R8, R124.reuse, R130, RZ ;  /* 0x000000827c08723c */ /* 0x048fe600000018ff */
[----:B------:R-:W-:Y:S05]  /*19e70*/  LDSM.16.M88.4 R128, [R145+0x3c00] ;  /* 0x003c00009180783b */ /* 0x000fea0000000200 */
[C---:B--2---:R-:W-:Y:S08]  /*19e80*/  HMMA.16816.F32 R12, R124.reuse, R16, RZ ;  /* 0x000000107c0c723c */ /* 0x044ff000000018ff */
[C---:B------:R-:W-:Y:S08]  /*19e90*/  HMMA.16816.F32 R16, R124.reuse, R18, RZ ;  /* 0x000000127c10723c */ /* 0x040ff000000018ff */
[C---:B-----5:R-:W-:Y:S08]  /*19ea0*/  HMMA.16816.F32 R20, R124.reuse, R24, RZ ;  /* 0x000000187c14723c */ /* 0x060ff000000018ff */
        /* <DEDUP_REMOVED lines=34> */
[----:B------:R-:W1:Y:S04]  /*1a0d0*/  LDSM.16.M88.4 R132, [R148+0x5400] ;  /* 0x005400009484783b */ /* 0x000e680000000200 */
[----:B------:R-:W-:Y:S03]  /*1a0e0*/  LDSM.16.M88.4 R136, [R148+0x5c00] ;  /* 0x005c00009488783b */ /* 0x000fe60000000200 */
        /* <DEDUP_REMOVED lines=89> */
[----:B------:R-:W1:Y:S01]  /*1a680*/  LDSM.16.M88.4 R124, [R145+0x8c00] ;  /* 0x008c0000917c783b */ /* 0x000e620000000200 */
[----:B------:R-:W-:Y:S04]  /*1a690*/  DEPBAR.LE SB0, 0x0 ;  /* 0x000080000000791a */ /* 0x000fe80000000000 */
[----:B------:R-:W-:Y:S02]  /*1a6a0*/  BAR.SYNC.DEFER_BLOCKING 0x0 ;  /* 0x0000000000007b1d */ /* 0x000fe40000010000 */
[C---:B---3--:R-:W-:Y:S07]  /*1a6b0*/  HMMA.16816.F32 R44, R128.reuse, R132, R44 ;  /* 0x00000084802c723c */ /* 0x048fee000000182c */
[----:B------:R-:W-:Y:S01]  /*1a6c0*/  IMAD.MOV.U32 R132, RZ, RZ, R2 ;  /* 0x000000ffff847224 */ /* 0x000fe200078e0002 */
[C---:B------:R-:W-:Y:S04]  /*1a6d0*/  HMMA.16816.F32 R48, R128.reuse, R134, R48 ;  /* 0x000000868030723c */ /* 0x040fe80000001830 */
[----:B------:R-:W-:Y:S04]  /*1a6e0*/  IMAD.MOV.U32 R133, RZ, RZ, R3 ;  /* 0x000000ffff857224 */ /* 0x000fe800078e0003 */
[C---:B--2---:R-:W-:Y:S08]  /*1a6f0*/  HMMA.16816.F32 R52, R128.reuse, R136, R52 ;  /* 0x000000888034723c */ /* 0x044ff00000001834 */
[C---:B------:R-:W-:Y:S08]  /*1a700*/  HMMA.16816.F32 R56, R128.reuse, R138, R56 ;  /* 0x0000008a8038723c */ /* 0x040ff00000001838 */
[C---:B-1----:R-:W-:Y:S08]  /*1a710*/  HMMA.16816.F32 R60, R128.reuse, R124, R60 ;  /* 0x0000007c803c723c */ /* 0x042ff0000000183c */
        /* <DEDUP_REMOVED lines=68> */
.L_x_2339:
        /* <DEDUP_REMOVED lines=91> */
.L_x_2338:
        /* <DEDUP_REMOVED lines=17> */
[----:B------:R-:W-:Y:S05]  /*1b220*/  IADD3 R122, R2, 0x19, RZ ;  /* 0x00000019027a7810 */ /* 0x000fea0007ffe0ff */
        /* <DEDUP_REMOVED lines=15> */
[CC--:B------:R-:W-:Y:S02]  /*1b320*/  FFMA.FTZ R26, R0.reuse, R135.reuse, R26 ;  /* 0x00000087001a7223 */ /* 0x0c0fe4000001001a */
[C---:B------:R-:W-:Y:S02]  /*1b330*/  FFMA.FTZ R24, R0.reuse, R135, R24 ;  /* 0x0000008700187223 */ /* 0x040fe40000010018 */
[----:B------:R1:W-:Y:S01]  /*1b340*/  I2F R135, R137 ;  /* 0x0000008900877306 */ /* 0x0003e20000201400 */
        /* <DEDUP_REMOVED lines=8> */
[----:B------:R-:W-:Y:S01]  /*1b3d0*/  I2F R129, R129 ;  /* 0x0000008100817306 */ /* 0x000fe20000201400 */
[----:B------:R-:W-:Y:S01]  /*1b3e0*/  FFMA.FTZ R8, R0, R127, R8 ;  /* 0x0000007f00087223 */ /* 0x000fe20000010008 */
[----:B------:R-:W-:Y:S01]  /*1b3f0*/  IADD3 R127, R2, 0x40, RZ ;  /* 0x00000040027f7810 */ /* 0x000fe20007ffe0ff */
[C---:B------:R-:W-:Y:S01]  /*1b400*/  FFMA.FTZ R11, R0.reuse, R126, R11 ;  /* 0x0000007e000b7223 */ /* 0x040fe2000001000b */
[----:B------:R-:W-:Y:S01]  /*1b410*/  FMNMX.FTZ R139, R7, R138, !PT ;  /* 0x0000008a078b7209 */ /* 0x000fe20007810000 */
[----:B------:R-:W-:Y:S01]  /*1b420*/  FFMA.FTZ R27, R0, R136, R27 ;  /* 0x00000088001b7223 */ /* 0x000fe2000001001b */
[----:B------:R-:W-:Y:S01]  /*1b430*/  FMNMX.FTZ R138, R4, R120, !PT ;  /* 0x00000078048a7209 */ /* 0x000fe20007810000 */
[----:B------:R-:W-:Y:S01]  /*1b440*/  FFMA.FTZ R25, R0, R136, R25 ;  /* 0x0000008800197223 */ /* 0x000fe20000010019 */
[----:B------:R-:W-:Y:S01]  /*1b450*/  FMNMX.FTZ R136, R10, R139, !PT ;  /* 0x0000008b0a887209 */ /* 0x000fe20007810000 */
[CC--:B------:R-:W-:Y:S01]  /*1b460*/  FFMA.FTZ R22, R0.reuse, R3.reuse, R22 ;  /* 0x0000000300167223 */ /* 0x0c0fe20000010016 */
[----:B------:R-:W2:Y:S01]  /*1b470*/  I2F R128, R128 ;  /* 0x0000008000807306 */ /* 0x000ea20000201400 */
[----:B------:R-:W-:Y:S01]  /*1b480*/  FMNMX.FTZ R139, R5, R138, !PT ;  /* 0x0000008a058b7209 */ /* 0x000fe20007810000 */
[----:B------:R-:W-:Y:S01]  /*1b490*/  FFMA.FTZ R20, R0, R3, R20 ;  /* 0x0000000300147223 */ /* 0x000fe20000010014 */
[----:B------:R-:W-:Y:S01]  /*1b4a0*/  IADD3 R3, R2, 0x58, RZ ;  /* 0x0000005802037810 */ /* 0x000fe20007ffe0ff */
[CC--:B------:R-:W-:Y:S01]  /*1b4b0*/  FFMA.FTZ R30, R0.reuse, R131.reuse, R30 ;  /* 0x00000083001e7223 */ /* 0x0c0fe2000001001e */
[----:B-1----:R-:W-:Y:S01]  /*1b4c0*/  FMNMX.FTZ R137, R11, R136, !PT ;  /* 0x000000880b897209 */ /* 0x002fe20007810000 */
[----:B------:R-:W-:Y:S01]  /*1b4d0*/  FFMA.FTZ R28, R0, R131, R28 ;  /* 0x00000083001c7223 */ /* 0x000fe2000001001c */
[----:B------:R-:W-:Y:S01]  /*1b4e0*/  FMNMX.FTZ R138, R8, R139, !PT ;  /* 0x0000008b088a7209 */ /* 0x000fe20007810000 */
[----:B------:R-:W-:Y:S01]  /*1b4f0*/  FFMA.FTZ R29, R0, R130, R29 ;  /* 0x00000082001d7223 */ /* 0x000fe2000001001d */
[----:B------:R-:W-:Y:S01]  /*1b500*/  IADD3 R130, R2, 0x61, RZ ;  /* 0x0000006102827810 */ /* 0x000fe20007ffe0ff */
[----:B------:R-:W1:Y:S01]  /*1b510*/  I2F R127, R127 ;  /* 0x0000007f007f7306 */ /* 0x000e620000201400 */
[----:B------:R-:W-:Y:S01]  /*1b520*/  FFMA.FTZ R9, R0, R126, R9 ;  /* 0x0000007e00097223 */ /* 0x000fe20000010009 */
[----:B------:R-:W-:Y:S01]  /*1b530*/  IADD3 R126, R2, 0x41, RZ ;  /* 0x00000041027e7810 */ /* 0x000fe20007ffe0ff */
[-C--:B------:R-:W-:Y:S01]  /*1b540*/  FFMA.FTZ R14, R0, R125.reuse, R14 ;  /* 0x0000007d000e7223 */ /* 0x080fe2000001000e */
[----:B------:R-:W-:Y:S01]  /*1b550*/  IADD3 R131, R2, 0x60, RZ ;  /* 0x0000006002837810 */ /* 0x000fe20007ffe0ff */
[C---:B------:R-:W-:Y:S01]  /*1b560*/  FFMA.FTZ R12, R0.reuse, R125, R12 ;  /* 0x0000007d000c7223 */ /* 0x040fe2000001000c */
[----:B------:R-:W-:Y:S01]  /*1b570*/  FMNMX.FTZ R139, R9, R138, !PT ;  /* 0x0000008a098b7209 */ /* 0x000fe20007810000 */
[-C--:B------:R-:W-:Y:S01]  /*1b580*/  FFMA.FTZ R15, R0, R124.reuse, R15 ;  /* 0x0000007c000f7223 */ /* 0x080fe2000001000f */
[----:B------:R-:W-:Y:S01]  /*1b590*/  FMNMX.FTZ R136, R14, R137, !PT ;  /* 0x000000890e887209 */ /* 0x000fe20007810000 */
[C---:B------:R-:W-:Y:S01]  /*1b5a0*/  FFMA.FTZ R13, R0.reuse, R124, R13 ;  /* 0x0000007c000d7223 */ /* 0x040fe2000001000d */
[----:B------:R-:W3:Y:S01]  /*1b5b0*/  I2F R126, R126 ;  /* 0x0000007e007e7306 */ /* 0x000ee20000201400 */
[CC--:B------:R-:W-:Y:S01]  /*1b5c0*/  FFMA.FTZ R18, R0.reuse, R123.reuse, R18 ;  /* 0x0000007b00127223 */ /* 0x0c0fe20000010012 */
[----:B------:R-:W-:Y:S01]  /*1b5d0*/  FMNMX.FTZ R137, R15, R136, !PT ;  /* 0x000000880f897209 */ /* 0x000fe20007810000 */
[----:B------:R-:W-:Y:S01]  /*1b5e0*/  FFMA.FTZ R16, R0, R123, R16 ;  /* 0x0000007b00107223 */ /* 0x000fe20000010010 */
[----:B------:R-:W-:Y:S01]  /*1b5f0*/  FMNMX.FTZ R138, R12, R139, !PT ;  /* 0x0000008b0c8a7209 */ /* 0x000fe20007810000 */
[-C--:B------:R-:W-:Y:S01]  /*1b600*/  FFMA.FTZ R19, R0, R122.reuse, R19 ;  /* 0x0000007a00137223 */ /* 0x080fe20000010013 */
[----:B------:R-:W-:Y:S01]  /*1b610*/  FMNMX.FTZ R136, R18, R137, !PT ;  /* 0x0000008912887209 */ /* 0x000fe20007810000 */
[C---:B------:R-:W-:Y:S01]  /*1b620*/  FFMA.FTZ R17, R0.reuse, R122, R17 ;  /* 0x0000007a00117223 */ /* 0x040fe20000010011 */
[----:B------:R-:W-:Y:S01]  /*1b630*/  FMNMX.FTZ R139, R13, R138, !PT ;  /* 0x0000008a0d8b7209 */ /* 0x000fe20007810000 */
[C---:B--2---:R-:W-:Y:S01]  /*1b640*/  FFMA.FTZ R35, R0.reuse, R128, R35 ;  /* 0x0000008000237223 */ /* 0x044fe20000010023 */
[----:B------:R-:W2:Y:S01]  /*1b650*/  I2F R3, R3 ;  /* 0x0000000300037306 */ /* 0x000ea20000201400 */
[----:B------:R-:W-:Y:S01]  /*1b660*/  FMNMX.FTZ R137, R19, R136, !PT ;  /* 0x0000008813897209 */ /* 0x000fe20007810000 */
[----:B------:R-:W-:Y:S01]  /*1b670*/  FFMA.FTZ R33, R0, R128, R33 ;  /* 0x0000008000217223 */ /* 0x000fe20000010021 */
[----:B------:R-:W-:Y:S01]  /*1b680*/  FMNMX.FTZ R138, R16, R139, !PT ;  /* 0x0000008b108a7209 */ /* 0x000fe20007810000 */
[-C--:B-1----:R-:W-:Y:S01]  /*1b690*/  FFMA.FTZ R38, R0, R127.reuse, R38 ;  /* 0x0000007f00267223 */ /* 0x082fe20000010026 */
[----:B------:R-:W-:Y:S01]  /*1b6a0*/  IADD3 R125, R2, 0x48, RZ ;  /* 0x00000048027d7810 */ /* 0x000fe20007ffe0ff */
[----:B------:R-:W-:Y:S01]  /*1b6b0*/  FFMA.FTZ R36, R0, R127, R36 ;  /* 0x0000007f00247223 */ /* 0x000fe20000010024 */
[----:B------:R-:W-:Y:S01]  /*1b6c0*/  IADD3 R124, R2, 0x49, RZ ;  /* 0x00000049027c7810 */ /* 0x000fe20007ffe0ff */
[----:B------:R-:W-:Y:S01]  /*1b6d0*/  FFMA.FTZ R34, R0, R129, R34 ;  /* 0x0000008100227223 */ /* 0x000fe20000010022 */
[----:B------:R-:W-:Y:S01]  /*1b6e0*/  FMNMX.FTZ R136, R22, R137, !PT ;  /* 0x0000008916887209 */ /* 0x000fe20007810000 */
[----:B------:R-:W1:Y:S01]  /*1b6f0*/  I2F R131, R131 ;  /* 0x0000008300837306 */ /* 0x000e620000201400 */
[----:B------:R-:W-:Y:S01]  /*1b700*/  FMNMX.FTZ R139, R17, R138, !PT ;  /* 0x0000008a118b7209 */ /* 0x000fe20007810000 */
[----:B------:R-:W-:Y:S01]  /*1b710*/  FFMA.FTZ R32, R0, R129, R32 ;  /* 0x0000008100207223 */ /* 0x000fe20000010020 */
[----:B------:R-:W-:Y:S01]  /*1b720*/  IADD3 R128, R2, 0x69, RZ ;  /* 0x0000006902807810 */ /* 0x000fe20007ffe0ff */
[-C--:B---3--:R-:W-:Y:S01]  /*1b730*/  FFMA.FTZ R39, R0, R126.reuse, R39 ;  /* 0x0000007e00277223 */ /* 0x088fe20000010027 */
[----:B------:R-:W-:Y:S01]  /*1b740*/  IADD3 R123, R2, 0x50, RZ ;  /* 0x00000050027b7810 */ /* 0x000fe20007ffe0ff */
[C---:B------:R-:W-:Y:S01]  /*1b750*/  FFMA.FTZ R37, R0.reuse, R126, R37 ;  /* 0x0000007e00257223 */ /* 0x040fe20000010025 */
[----:B------:R-:W-:Y:S01]  /*1b760*/  FMNMX.FTZ R137, R23, R136, !PT ;  /* 0x0000008817897209 */ /* 0x000fe20007810000 */
[----:B------:R-:W-:Y:S01]  /*1b770*/  FFMA.FTZ R51, R0, R135, R51 ;  /* 0x0000008700337223 */ /* 0x000fe20000010033 */
[----:B------:R-:W-:Y:S01]  /*1b780*/  FMNMX.FTZ R138, R20, R139, !PT ;  /* 0x0000008b148a7209 */ /* 0x000fe20007810000 */
[----:B------:R-:W3:Y:S01]  /*1b790*/  I2F R125, R125 ;  /* 0x0000007d007d7306 */ /* 0x000ee20000201400 */
[----:B------:R-:W-:Y:S01]  /*1b7a0*/  FMNMX.FTZ R136, R26, R137, !PT ;  /* 0x000000891a887209 */ /* 0x000fe20007810000 */
[C---:B------:R-:W-:Y:S01]  /*1b7b0*/  FFMA.FTZ R49, R0.reuse, R135, R49 ;  /* 0x0000008700317223 */ /* 0x040fe20000010031 */
[----:B------:R-:W-:Y:S01]  /*1b7c0*/  FMNMX.FTZ R139, R21, R138, !PT ;  /* 0x0000008a158b7209 */ /* 0x000fe20007810000 */
[CC--:B--2---:R-:W-:Y:S01]  /*1b7d0*/  FFMA.FTZ R50, R0.reuse, R3.reuse, R50 ;  /* 0x0000000300327223 */ /* 0x0c4fe20000010032 */
[----:B------:R-:W-:Y:S01]  /*1b7e0*/  FMNMX.FTZ R137, R27, R136, !PT ;  /* 0x000000881b897209 */ /* 0x000fe20007810000 */
[----:B------:R-:W-:Y:S01]  /*1b7f0*/  FFMA.FTZ R48, R0, R3, R48 ;  /* 0x0000000300307223 */ /* 0x000fe20000010030 */
[----:B------:R-:W-:Y:S02]  /*1b800*/  FMNMX.FTZ R136, R24, R139, !PT ;  /* 0x0000008b18887209 */ /* 0x000fe40007810000 */
[----:B------:R-:W-:Y:S01]  /*1b810*/  FMNMX.FTZ R138, R30, R137, !PT ;  /* 0x000000891e8a7209 */ /* 0x000fe20007810000 */
[----:B------:R2:W4:Y:S01]  /*1b820*/  I2F R127, R128 ;  /* 0x00000080007f7306 */ /* 0x0005220000201400 */
[----:B------:R-:W-:Y:S02]  /*1b830*/  FMNMX.FTZ R141, R25, R136, !PT ;  /* 0x00000088198d7209 */ /* 0x000fe40007810000 */
[----:B------:R-:W-:Y:S01]  /*1b840*/  IADD3 R122, R2, 0x51, RZ ;  /* 0x00000051027a7810 */ /* 0x000fe20007ffe0ff */
[CC--:B-1----:R-:W-:Y:S01]  /*1b850*/  FFMA.FTZ R54, R0.reuse, R131.reuse, R54 ;  /* 0x0000008300367223 */ /* 0x0c2fe20000010036 */
[----:B------:R-:W-:Y:S01]  /*1b860*/  FMNMX.FTZ R139, R31, R138, !PT ;  /* 0x0000008a1f8b7209 */ /* 0x000fe20007810000 */
[----:B------:R-:W-:Y:S01]  /*1b870*/  FFMA.FTZ R52, R0, R131, R52 ;  /* 0x0000008300347223 */ /* 0x000fe20000010034 */
[----:B------:R-:W-:Y:S02]  /*1b880*/  FMNMX.FTZ R136, R28, R141, !PT ;  /* 0x0000008d1c887209 */ /* 0x000fe40007810000 */
[----:B------:R-:W-:Y:S01]  /*1b890*/  FMNMX.FTZ R126, R34, R139, !PT ;  /* 0x0000008b227e7209 */ /* 0x000fe20007810000 */
[----:B------:R-:W1:Y:S01]  /*1b8a0*/  I2F R124, R124 ;  /* 0x0000007c007c7306 */ /* 0x000e620000201400 */
[----:B------:R-:W-:Y:S02]  /*1b8b0*/  FMNMX.FTZ R139, R29, R136, !PT ;  /* 0x000000881d8b7209 */ /* 0x000fe40007810000 */
[----:B------:R-:W-:Y:S01]  /*1b8c0*/  IADD3 R137, R2, 0x70, RZ ;  /* 0x0000007002897810 */ /* 0x000fe20007ffe0ff */
[CC--:B---3--:R-:W-:Y:S01]  /*1b8d0*/  FFMA.FTZ R42, R0.reuse, R125.reuse, R42 ;  /* 0x0000007d002a7223 */ /* 0x0c8fe2000001002a */
[----:B------:R-:W-:Y:S01]  /*1b8e0*/  FMNMX.FTZ R141, R35, R126, !PT ;  /* 0x0000007e238d7209 */ /* 0x000fe20007810000 */
[----:B------:R-:W-:Y:S01]  /*1b8f0*/  FFMA.FTZ R40, R0, R125, R40 ;  /* 0x0000007d00287223 */ /* 0x000fe20000010028 */
[----:B------:R-:W-:Y:S02]  /*1b900*/  IADD3 R129, R2, 0x68, RZ ;  /* 0x0000006802817810 */ /* 0x000fe40007ffe0ff */
[----:B------:R-:W-:Y:S01]  /*1b910*/  FMNMX.FTZ R126, R38, R141, !PT ;  /* 0x0000008d267e7209 */ /* 0x000fe20007810000 */
[----:B------:R-:W3:Y:S01]  /*1b920*/  I2F R123, R123 ;  /* 0x0000007b007b7306 */ /* 0x000ee20000201400 */
[----:B--2---:R-:W-:Y:S01]  /*1b930*/  FMNMX.FTZ R128, R32, R139, !PT ;  /* 0x0000008b20807209 */ /* 0x004fe20007810000 */
[CC--:B----4-:R-:W-:Y:S01]  /*1b940*/  FFMA.FTZ R59, R0.reuse, R127.reuse, R59 ;  /* 0x0000007f003b7223 */ /* 0x0d0fe2000001003b */
[----:B------:R-:W-:Y:S01]  /*1b950*/  FMNMX.FTZ R139, R39, R126, !PT ;  /* 0x0000007e278b7209 */ /* 0x000fe20007810000 */
[----:B------:R-:W-:Y:S01]  /*1b960*/  FFMA.FTZ R57, R0, R127, R57 ;  /* 0x0000007f00397223 */ /* 0x000fe20000010039 */
[----:B------:R-:W-:Y:S05]  /*1b970*/  FMNMX.FTZ R141, R33, R128, !PT ;  /* 0x00000080218d7209 */ /* 0x000fea0007810000 */
[----:B------:R-:W2:Y:S01]  /*1b980*/  I2F R122, R122 ;  /* 0x0000007a007a7306 */ /* 0x000ea20000201400 */
[----:B------:R-:W-:Y:S02]  /*1b990*/  FMNMX.FTZ R128, R42, R139, !PT ;  /* 0x0000008b2a807209 */ /* 0x000fe40007810000 */
[----:B------:R-:W-:Y:S01]  /*1b9a0*/  FMNMX.FTZ R126, R36, R141, !PT ;  /* 0x0000008d247e7209 */ /* 0x000fe20007810000 */
[CC--:B-1----:R-:W-:Y:S02]  /*1b9b0*/  FFMA.FTZ R43, R0.reuse, R124.reuse, R43 ;  /* 0x0000007c002b7223 */ /* 0x0c2fe4000001002b */
[----:B------:R-:W-:Y:S01]  /*1b9c0*/  FFMA.FTZ R41, R0, R124, R41 ;  /* 0x0000007c00297223 */ /* 0x000fe20000010029 */
[----:B------:R-:W-:Y:S02]  /*1b9d0*/  IADD3 R124, R2, 0x71, RZ ;  /* 0x00000071027c7810 */ /* 0x000fe40007ffe0ff */
[----:B------:R-:W-:Y:S01]  /*1b9e0*/  FMNMX.FTZ R141, R37, R126, !PT ;  /* 0x0000007e258d7209 */ /* 0x000fe20007810000 */
[----:B------:R-:W1:Y:S01]  /*1b9f0*/  I2F R125, R137 ;  /* 0x00000089007d7306 */ /* 0x000e620000201400 */
[----:B------:R-:W-:Y:S02]  /*1ba00*/  FMNMX.FTZ R139, R43, R128, !PT ;  /* 0x000000802b8b7209 */ /* 0x000fe40007810000 */
[----:B------:R-:W-:Y:S01]  /*1ba10*/  FMNMX.FTZ R126, R40, R141, !PT ;  /* 0x0000008d287e7209 */ /* 0x000fe20007810000 */
[CC--:B---3--:R-:W-:Y:S02]  /*1ba20*/  FFMA.FTZ R46, R0.reuse, R123.reuse, R46 ;  /* 0x0000007b002e7223 */ /* 0x0c8fe4000001002e */
[C---:B------:R-:W-:Y:S01]  /*1ba30*/  FFMA.FTZ R44, R0.reuse, R123, R44 ;  /* 0x0000007b002c7223 */ /* 0x040fe2000001002c */
[----:B------:R-:W-:Y:S03]  /*1ba40*/  FMNMX.FTZ R3, R41, R126, !PT ;  /* 0x0000007e29037209 */ /* 0x000fe60007810000 */
[----:B------:R3:W4:Y:S01]  /*1ba50*/  I2F R123, R124 ;  /* 0x0000007c007b7306 */ /* 0x0007220000201400 */
[CC--:B--2---:R-:W-:Y:S02]  /*1ba60*/  FFMA.FTZ R47, R0.reuse, R122.reuse, R47 ;  /* 0x0000007a002f7223 */ /* 0x0c4fe4000001002f */
[----:B------:R-:W-:Y:S01]  /*1ba70*/  FFMA.FTZ R45, R0, R122, R45 ;  /* 0x0000007a002d7223 */ /* 0x000fe2000001002d */
[----:B------:R-:W-:Y:S06]  /*1ba80*/  FMNMX.FTZ R122, R46, R139, !PT ;  /* 0x0000008b2e7a7209 */ /* 0x000fec0007810000 */
[----:B------:R-:W2:Y:S01]  /*1ba90*/  I2F R130, R130 ;  /* 0x0000008200827306 */ /* 0x000ea20000201400 */
[----:B------:R-:W-:Y:S02]  /*1baa0*/  FMNMX.FTZ R139, R47, R122, !PT ;  /* 0x0000007a2f8b7209 */ /* 0x000fe40007810000 */
[----:B------:R-:W-:Y:S01]  /*1bab0*/  FMNMX.FTZ R122, R44, R3, !PT ;  /* 0x000000032c7a7209 */ /* 0x000fe20007810000 */
[-C--:B-1----:R-:W-:Y:S01]  /*1bac0*/  FFMA.FTZ R62, R0, R125.reuse, R62 ;  /* 0x0000007d003e7223 */ /* 0x082fe2000001003e */
[----:B------:R-:W-:Y:S01]  /*1bad0*/  IADD3 R137, R2, 0x78, RZ ;  /* 0x0000007802897810 */ /* 0x000fe20007ffe0ff */
[----:B------:R-:W-:Y:S01]  /*1bae0*/  FFMA.FTZ R60, R0, R125, R60 ;  /* 0x0000007d003c7223 */ /* 0x000fe2000001003c */
[----:B------:R-:W-:Y:S02]  /*1baf0*/  FMNMX.FTZ R3, R45, R122, !PT ;  /* 0x0000007a2d037209 */ /* 0x000fe40007810000 */
[----:B------:R-:W-:Y:S01]  /*1bb00*/  IADD3 R2, R2, 0x79, RZ ;  /* 0x0000007902027810 */ /* 0x000fe20007ffe0ff */
[----:B------:R-:W1:Y:S01]  /*1bb10*/  I2F R129, R129 ;  /* 0x0000008100817306 */ /* 0x000e620000201400 */
[----:B------:R-:W-:Y:S02]  /*1bb20*/  FMNMX.FTZ R122, R48, R3, !PT ;  /* 0x00000003307a7209 */ /* 0x000fe40007810000 */
[----:B---3--:R-:W-:Y:S01]  /*1bb30*/  FMNMX.FTZ R124, R50, R139, !PT ;  /* 0x0000008b327c7209 */ /* 0x008fe20007810000 */
[CC--:B----4-:R-:W-:Y:S01]  /*1bb40*/  FFMA.FTZ R63, R0.reuse, R123.reuse, R63 ;  /* 0x0000007b003f7223 */ /* 0x0d0fe2000001003f */
[----:B------:R-:W-:Y:S01]  /*1bb50*/  FMNMX.FTZ R3, R49, R122, !PT ;  /* 0x0000007a31037209 */ /* 0x000fe20007810000 */
[----:B------:R-:W-:Y:S01]  /*1bb60*/  FFMA.FTZ R61, R0, R123, R61 ;  /* 0x0000007b003d7223 */ /* 0x000fe2000001003d */
[----:B------:R-:W-:Y:S03]  /*1bb70*/  FMNMX.FTZ R135, R51, R124, !PT ;  /* 0x0000007c33877209 */ /* 0x000fe60007810000 */
[----:B------:R-:W3:Y:S01]  /*1bb80*/  I2F R137, R137 ;  /* 0x0000008900897306 */ /* 0x000ee20000201400 */
[----:B------:R-:W-:Y:S02]  /*1bb90*/  FMNMX.FTZ R122, R52, R3, !PT ;  /* 0x00000003347a7209 */ /* 0x000fe40007810000 */
[----:B------:R-:W-:Y:S01]  /*1bba0*/  FMNMX.FTZ R124, R54, R135, !PT ;  /* 0x00000087367c7209 */ /* 0x000fe20007810000 */
[CC--:B--2---:R-:W-:Y:S02]  /*1bbb0*/  FFMA.FTZ R55, R0.reuse, R130.reuse, R55 ;  /* 0x0000008200377223 */ /* 0x0c4fe40000010037 */
[C---:B------:R-:W-:Y:S03]  /*1bbc0*/  FFMA.FTZ R53, R0.reuse, R130, R53 ;  /* 0x0000008200357223 */ /* 0x040fe60000010035 */
[----:B------:R-:W-:Y:S01]  /*1bbd0*/  FMNMX.FTZ R131, R55, R124, !PT ;  /* 0x0000007c37837209 */ /* 0x000fe20007810000 */
[----:B------:R-:W2:Y:S01]  /*1bbe0*/  I2F R2, R2 ;  /* 0x0000000200027306 */ /* 0x000ea20000201400 */
[----:B------:R-:W-:Y:S01]  /*1bbf0*/  FMNMX.FTZ R3, R53, R122, !PT ;  /* 0x0000007a35037209 */ /* 0x000fe20007810000 */
[CC--:B-1----:R-:W-:Y:S02]  /*1bc00*/  FFMA.FTZ R58, R0.reuse, R129.reuse, R58 ;  /* 0x00000081003a7223 */ /* 0x0c2fe4000001003a */
[----:B------:R-:W-:Y:S03]  /*1bc10*/  FFMA.FTZ R56, R0, R129, R56 ;  /* 0x0000008100387223 */ /* 0x000fe60000010038 */
[----:B------:R-:W-:Y:S02]  /*1bc20*/  FMNMX.FTZ R124, R58, R131, !PT ;  /* 0x000000833a7c7209 */ /* 0x000fe40007810000 */
[----:B------:R-:W-:Y:S02]  /*1bc30*/  FMNMX.FTZ R122, R56, R3, !PT ;  /* 0x00000003387a7209 */ /* 0x000fe40007810000 */
[----:B------:R-:W-:Y:S01]  /*1bc40*/  FMNMX.FTZ R129, R59, R124, !PT ;  /* 0x0000007c3b817209 */ /* 0x000fe20007810000 */
[CC--:B---3--:R-:W-:Y:S01]  /*1bc50*/  FFMA.FTZ R66, R0.reuse, R137.reuse, R66 ;  /* 0x0000008900427223 */ /* 0x0c8fe20000010042 */
[----:B------:R-:W-:Y:S01]  /*1bc60*/  FMNMX.FTZ R125, R57, R122, !PT ;  /* 0x0000007a397d7209 */ /* 0x000fe20007810000 */
[----:B------:R-:W-:Y:S01]  /*1bc70*/  FFMA.FTZ R64, R0, R137, R64 ;  /* 0x0000008900407223 */ /* 0x000fe20000010040 */
[----:B------:R-:W-:Y:S02]  /*1bc80*/  FMNMX.FTZ R124, R62, R129, !PT ;  /* 0x000000813e7c7209 */ /* 0x000fe40007810000 */
[----:B------:R-:W-:Y:S02]  /*1bc90*/  LDSM.16.MT88.4 R128, [R144+0x9000] ;  /* 0x009000009080783b */ /* 0x000fe40000004200 */
[----:B------:R-:W-:Y:S02]  /*1bca0*/  FMNMX.FTZ R3, R63, R124, !PT ;  /* 0x0000007c3f037209 */ /* 0x000fe40007810000 */
[----:B------:R-:W-:Y:S01]  /*1bcb0*/  FMNMX.FTZ R124, R60, R125, !PT ;  /* 0x0000007d3c7c7209 */ /* 0x000fe20007810000 */
[-C--:B--2---:R-:W-:Y:S01]  /*1bcc0*/  FFMA.FTZ R67, R0, R2.reuse, R67 ;  /* 0x0000000200437223 */ /* 0x084fe20000010043 */
[----:B------:R-:W-:Y:S01]  /*1bcd0*/  FMNMX.FTZ R122, R66, R3, !PT ;  /* 0x00000003427a7209 */ /* 0x000fe20007810000 */
[----:B------:R-:W-:Y:S01]  /*1bce0*/  FFMA.FTZ R65, R0, R2, R65 ;  /* 0x0000000200417223 */ /* 0x000fe20000010041 */
[----:B------:R-:W-:Y:S02]  /*1bcf0*/  FMNMX.FTZ R3, R61, R124, !PT ;  /* 0x0000007c3d037209 */ /* 0x000fe40007810000 */
        /* <DEDUP_REMOVED lines=14> */
[----:B------:R-:W-:Y:S01]  /*1bde0*/  FMUL.FTZ R121, R122, c[0x0][0x23c] ;  /* 0x00008f007a797a20 */ /* 0x000fe20000410000 */
[----:B------:R-:W1:Y:S02]  /*1bdf0*/  LDSM.16.MT88.4 R124, [R146+0x9000] ;  /* 0x00900000927c783b */ /* 0x000e640000004200 */
[----:B------:R-:W-:Y:S01]  /*1be00*/  FSEL R140, R140, RZ, P0 ;  /* 0x000000ff8c8c7208 */ /* 0x000fe20000000000 */
[C---:B------:R-:W-:Y:S01]  /*1be10*/  FADD.FTZ R122, -R3.reuse, R120 ;  /* 0x00000078037a7221 */ /* 0x040fe20000010100 */
[C---:B------:R-:W-:Y:S01]  /*1be20*/  FSETP.NEU.FTZ.AND P0, PT, R3.reuse, -INF , PT ;  /* 0xff8000000300780b */ /* 0x040fe20003f1d000 */
[----:B------:R-:W2:Y:S02]  /*1be30*/  MUFU.EX2 R121, R121 ;  /* 0x0000007900797308 */ /* 0x000ea40000000800 */
[----:B------:R-:W-:Y:S02]  /*1be40*/  FMUL.FTZ R120, R122, c[0x0][0x23c] ;  /* 0x00008f007a787a20 */ /* 0x000fe40000410000 */
[----:B------:R-:W-:Y:S02]  /*1be50*/  FMUL.FTZ R122, R3, c[0x0][0x23c] ;  /* 0x00008f00037a7a20 */ /* 0x000fe40000410000 */
[--C-:B------:R-:W-:Y:S02]  /*1be60*/  FFMA.FTZ R136, R10, c[0x0][0x23c], -R140.reuse ;  /* 0x00008f000a887a23 */ /* 0x100fe4000001088c */
[--C-:B------:R-:W-:Y:S01]  /*1be70*/  FFMA.FTZ R135, R11, c[0x0][0x23c], -R140.reuse ;  /* 0x00008f000b877a23 */ /* 0x100fe2000001088c */
[----:B------:R-:W-:Y:S01]  /*1be80*/  FSEL R122, R122, RZ, P0 ;  /* 0x000000ff7a7a7208 */ /* 0x000fe20000000000 */
[--C-:B------:R-:W-:Y:S01]  /*1be90*/  FFMA.FTZ R178, R6, c[0x0][0x23c], -R140.reuse ;  /* 0x00008f0006b27a23 */ /* 0x100fe2000001088c */
[----:B------:R-:W3:Y:S01]  /*1bea0*/  MUFU.EX2 R120, R120 ;  /* 0x0000007800787308 */ /* 0x000ee20000000800 */
[----:B------:R-:W-:Y:S01]  /*1beb0*/  FFMA.FTZ R139, R7, c[0x0][0x23c], -R140 ;  /* 0x00008f00078b7a23 */ /* 0x000fe2000001088c */
[----:B------:R-:W-:Y:S01]  /*1bec0*/  ISETP.GT.AND P0, PT, R171, 0x1, PT ;  /* 0x00000001ab00780c */ /* 0x000fe20003f04270 */
[--C-:B------:R-:W-:Y:S01]  /*1bed0*/  FFMA.FTZ R138, R8, c[0x0][0x23c], -R122.reuse ;  /* 0x00008f00088a7a23 */ /* 0x100fe2000001087a */
[----:B------:R-:W-:Y:S01]  /*1bee0*/  MOV R171, R134 ;  /* 0x0000008600ab7202 */ /* 0x000fe20000000f00 */
[--C-:B------:R-:W-:Y:S02]  /*1bef0*/  FFMA.FTZ R123, R9, c[0x0][0x23c], -R122.reuse ;  /* 0x00008f00097b7a23 */ /* 0x100fe4000001087a */
[--C-:B------:R-:W-:Y:S02]  /*1bf00*/  FFMA.FTZ R176, R4, c[0x0][0x23c], -R122.reuse ;  /* 0x00008f0004b07a23 */ /* 0x100fe4000001087a */
[--C-:B------:R-:W-:Y:S01]  /*1bf10*/  FFMA.FTZ R137, R5, c[0x0][0x23c], -R122.reuse ;  /* 0x00008f0005897a23 */ /* 0x100fe2000001087a */
[----:B------:R-:W-:Y:S01]  /*1bf20*/  MUFU.EX2 R178, R178 ;  /* 0x000000b200b27308 */ /* 0x000fe20000000800 */
[----:B------:R-:W-:Y:S02]  /*1bf30*/  FFMA.FTZ R142, R12, c[0x0][0x23c], -R122 ;  /* 0x00008f000c8e7a23 */ /* 0x000fe4000001087a */
[C---:B--2---:R-:W-:Y:S02]  /*1bf40*/  FMUL.FTZ R10, R121.reuse, R110 ;  /* 0x0000006e790a7220 */ /* 0x044fe40000410000 */
[C---:B------:R-:W-:Y:S02]  /*1bf50*/  FMUL.FTZ R11, R121.reuse, R111 ;  /* 0x0000006f790b7220 */ /* 0x040fe40000410000 */
[C---:B------:R-:W-:Y:S02]  /*1bf60*/  FMUL.FTZ R6, R121.reuse, R114 ;  /* 0x0000007279067220 */ /* 0x040fe40000410000 */
[C---:B------:R-:W-:Y:S01]  /*1bf70*/  FMUL.FTZ R7, R121.reuse, R115 ;  /* 0x0000007379077220 */ /* 0x040fe20000410000 */
[----:B------:R-:W2:Y:S01]  /*1bf80*/  MUFU.EX2 R139, R139 ;  /* 0x0000008b008b7308 */ /* 0x000ea20000000800 */
        /* <DEDUP_REMOVED lines=12> */
[----:B------:R-:W-:Y:S02]  /*1c050*/  FMUL.FTZ R75, R121, R75 ;  /* 0x0000004b794b7220 */ /* 0x000fe40000410000 */
        /* <DEDUP_REMOVED lines=36> */
[C---:B------:R-:W-:Y:S02]  /*1c2a0*/  FMUL.FTZ R100, R120.reuse, R100 ;  /* 0x0000006478647220 */ /* 0x040fe40000410000 */
[C---:B------:R-:W-:Y:S02]  /*1c2b0*/  FMUL.FTZ R101, R120.reuse, R101 ;  /* 0x0000006578657220 */ /* 0x040fe40000410000 */
[----:B------:R-:W-:Y:S01]  /*1c2c0*/  FMUL.FTZ R12, R120, R104 ;  /* 0x00000068780c7220 */ /* 0x000fe20000410000 */
[----:B----4-:R-:W-:Y:S01]  /*1c2d0*/  F2FP.PACK_AB R114, R123, R138 ;  /* 0x0000008a7b72723e */ /* 0x010fe200000000ff */
[----:B------:R-:W-:Y:S02]  /*1c2e0*/  FFMA.FTZ R143, R22, c[0x0][0x23c], -R140 ;  /* 0x00008f00168f7a23 */ /* 0x000fe4000001088c */
[----:B------:R-:W-:Y:S02]  /*1c2f0*/  FFMA.FTZ R164, R21, c[0x0][0x23c], -R122 ;  /* 0x00008f0015a47a23 */ /* 0x000fe4000001087a */
[--C-:B------:R-:W-:Y:S02]  /*1c300*/  FFMA.FTZ R180, R30, c[0x0][0x23c], -R140.reuse ;  /* 0x00008f001eb47a23 */ /* 0x100fe4000001088c */
[C---:B-1----:R-:W-:Y:S01]  /*1c310*/  HMMA.16816.F32 R4, R112.reuse, R124, R4 ;  /* 0x0000007c7004723c */ /* 0x042fe20000001804 */
[----:B------:R-:W-:Y:S04]  /*1c320*/  MUFU.EX2 R143, R143 ;  /* 0x0000008f008f7308 */ /* 0x000fe80000000800 */
[--C-:B------:R-:W-:Y:S02]  /*1c330*/  FFMA.FTZ R169, R31, c[0x0][0x23c], -R140.reuse ;  /* 0x00008f001fa97a23 */ /* 0x100fe4000001088c */
[--C-:B------:R-:W-:Y:S01]  /*1c340*/  FFMA.FTZ R168, R34, c[0x0][0x23c], -R140.reuse ;  /* 0x00008f0022a87a23 */ /* 0x100fe2000001088c */
[C---:B------:R-:W-:Y:S01]  /*1c350*/  HMMA.16816.F32 R8, R112.reuse, R126, R8 ;  /* 0x0000007e7008723c */ /* 0x040fe20000001808 */
[----:B------:R-:W1:Y:S02]  /*1c360*/  LDSM.16.MT88.4 R124, [R144+0xb000] ;  /* 0x00b00000907c783b */ /* 0x000e640000004200 */
[----:B------:R-:W-:Y:S01]  /*1c370*/  MUFU.EX2 R164, R164 ;  /* 0x000000a400a47308 */ /* 0x000fe20000000800 */
[----:B------:R-:W-:Y:S02]  /*1c380*/  FFMA.FTZ R165, R35, c[0x0][0x23c], -R140 ;  /* 0x00008f0023a57a23 */ /* 0x000fe4000001088c */
[--C-:B------:R-:W-:Y:S02]  /*1c390*/  FFMA.FTZ R172, R28, c[0x0][0x23c], -R122.reuse ;  /* 0x00008f001cac7a23 */ /* 0x100fe4000001087a */
[C---:B------:R-:W-:Y:S04]  /*1c3a0*/  HMMA.16816.F32 R68, R112.reuse, R128, R68 ;  /* 0x000000807044723c */ /* 0x040fe80000001844 */
[--C-:B------:R-:W-:Y:S01]  /*1c3b0*/  FFMA.FTZ R173, R29, c[0x0][0x23c], -R122.reuse ;  /* 0x00008f001dad7a23 */ /* 0x100fe2000001087a */
[----:B------:R-:W-:Y:S01]  /*1c3c0*/  MUFU.EX2 R180, R180 ;  /* 0x000000b400b47308 */ /* 0x000fe20000000800 */
[----:B------:R-:W-:Y:S01]  /*1c3d0*/  LDSM.16.MT88.4 R28, [R146+0xc000] ;  /* 0x00c00000921c783b */ /* 0x000fe20000004200 */
[--C-:B------:R-:W-:Y:S01]  /*1c3e0*/  FFMA.FTZ R177, R32, c[0x0][0x23c], -R122.reuse ;  /* 0x00008f0020b17a23 */ /* 0x100fe2000001087a */
[C---:B------:R-:W-:Y:S04]  /*1c3f0*/  HMMA.16816.F32 R72, R112.reuse, R130, R72 ;  /* 0x000000827048723c */ /* 0x040fe80000001848 */
[----:B------:R-:W-:Y:S02]  /*1c400*/  FFMA.FTZ R182, R33, c[0x0][0x23c], -R122 ;  /* 0x00008f0021b67a23 */ /* 0x000fe4000001087a */
[----:B------:R-:W-:Y:S01]  /*1c410*/  LDSM.16.MT88.4 R32, [R146+0xc400] ;  /* 0x00c400009220783b */ /* 0x000fe20000004200 */
[--C-:B------:R-:W-:Y:S01]  /*1c420*/  FFMA.FTZ R186, R38, c[0x0][0x23c], -R140.reuse ;  /* 0x00008f0026ba7a23 */ /* 0x100fe2000001088c */
[C---:B---3--:R-:W-:Y:S01]  /*1c430*/  HMMA.16816.F32 R76, R112.reuse, R108, R76 ;  /* 0x0000006c704c723c */ /* 0x048fe2000000184c */
[----:B------:R-:W-:Y:S03]  /*1c440*/  MUFU.EX2 R173, R173 ;  /* 0x000000ad00ad7308 */ /* 0x000fe60000000800 */
[--C-:B------:R-:W-:Y:S02]  /*1c450*/  FFMA.FTZ R181, R39, c[0x0][0x23c], -R140.reuse ;  /* 0x00008f0027b57a23 */ /* 0x100fe4000001088c */
[--C-:B------:R-:W-:Y:S02]  /*1c460*/  FFMA.FTZ R184, R42, c[0x0][0x23c], -R140.reuse ;  /* 0x00008f002ab87a23 */ /* 0x100fe4000001088c */
[C---:B------:R-:W-:Y:S01]  /*1c470*/  HMMA.16816.F32 R80, R112.reuse, R110, R80 ;  /* 0x0000006e7050723c */ /* 0x040fe20000001850 */
[----:B------:R-:W2:Y:S02]  /*1c480*/  LDSM.16.MT88.4 R108, [R146+0xd000] ;  /* 0x00d00000926c783b */ /* 0x000ea40000004200 */
[----:B------:R-:W-:Y:S01]  /*1c490*/  MUFU.EX2 R177, R177 ;  /* 0x000000b100b17308 */ /* 0x000fe20000000800 */
[----:B------:R-:W-:Y:S02]  /*1c4a0*/  FFMA.FTZ R179, R43, c[0x0][0x23c], -R140 ;  /* 0x00008f002bb37a23 */ /* 0x000fe4000001088c */
[--C-:B------:R-:W-:Y:S02]  /*1c4b0*/  FFMA.FTZ R188, R37, c[0x0][0x23c], -R122.reuse ;  /* 0x00008f0025bc7a23 */ /* 0x100fe4000001087a */
[----:B------:R-:W-:Y:S01]  /*1c4c0*/  FFMA.FTZ R190, R41, c[0x0][0x23c], -R122 ;  /* 0x00008f0029be7a23 */ /* 0x000fe2000001087a */
[C---:B-1----:R-:W-:Y:S03]  /*1c4d0*/  HMMA.16816.F32 R84, R112.reuse, R124, R84 ;  /* 0x0000007c7054723c */ /* 0x042fe60000001854 */
[--C-:B------:R-:W-:Y:S01]  /*1c4e0*/  FFMA.FTZ R130, R14, c[0x0][0x23c], -R140.reuse ;  /* 0x00008f000e827a23 */ /* 0x100fe2000001088c */
[----:B------:R-:W-:Y:S01]  /*1c4f0*/  MUFU.EX2 R169, R169 ;  /* 0x000000a900a97308 */ /* 0x000fe20000000800 */
[----:B------:R-:W-:Y:S02]  /*1c500*/  FMUL.FTZ R14, R121, R106 ;  /* 0x0000006a790e7220 */ /* 0x000fe40000410000 */
[----:B------:R-:W-:Y:S01]  /*1c510*/  FFMA.FTZ R131, R15, c[0x0][0x23c], -R140 ;  /* 0x00008f000f837a23 */ /* 0x000fe2000001088c */
[C---:B------:R-:W-:Y:S01]  /*1c520*/  HMMA.16816.F32 R88, R112.reuse, R126, R88 ;  /* 0x0000007e7058723c */ /* 0x040fe20000001858 */
[----:B------:R-:W1:Y:S03]  /*1c530*/  LDSM.16.MT88.4 R124, [R144+0xd000] ;  /* 0x00d00000907c783b */ /* 0x000e660000004200 */
[----:B------:R-:W-:Y:S02]  /*1c540*/  FMUL.FTZ R15, R121, R107 ;  /* 0x0000006b790f7220 */ /* 0x000fe40000410000 */
[--C-:B------:R-:W-:Y:S01]  /*1c550*/  FFMA.FTZ R141, R13, c[0x0][0x23c], -R122.reuse ;  /* 0x00008f000d8d7a23 */ /* 0x100fe2000001087a */
[----:B------:R-:W-:Y:S01]  /*1c560*/  MUFU.EX2 R131, R131 ;  /* 0x0000008300837308 */ /* 0x000fe20000000800 */
[----:B------:R-:W-:Y:S02]  /*1c570*/  FMUL.FTZ R13, R120, R105 ;  /* 0x00000069780d7220 */ /* 0x000fe40000410000 */
[----:B------:R-:W3:Y:S02]  /*1c580*/  LDSM.16.MT88.4 R104, [R146+0x9400] ;  /* 0x009400009268783b */ /* 0x000ee40000004200 */
[----:B------:R-:W-:Y:S02]  /*1c590*/  FFMA.FTZ R183, R36, c[0x0][0x23c], -R122 ;  /* 0x00008f0024b77a23 */ /* 0x000fe4000001087a */
[--C-:B------:R-:W-:Y:S02]  /*1c5a0*/  FFMA.FTZ R36, R54, c[0x0][0x23c], -R140.reuse ;  /* 0x00008f0036247a23 */ /* 0x100fe4000001088c */
[--C-:B------:R-:W-:Y:S01]  /*1c5b0*/  FFMA.FTZ R54, R55, c[0x0][0x23c], -R140.reuse ;  /* 0x00008f0037367a23 */ /* 0x100fe2000001088c */
[----:B------:R-:W4:Y:S01]  /*1c5c0*/  MUFU.EX2 R130, R130 ;  /* 0x0000008200827308 */ /* 0x000f220000000800 */
[--C-:B------:R-:W-:Y:S02]  /*1c5d0*/  FFMA.FTZ R129, R18, c[0x0][0x23c], -R140.reuse ;  /* 0x00008f0012817a23 */ /* 0x100fe4000001088c */
[----:B------:R-:W-:Y:S02]  /*1c5e0*/  FFMA.FTZ R128, R19, c[0x0][0x23c], -R140 ;  /* 0x00008f0013807a23 */ /* 0x000fe4000001088c */
[--C-:B------:R-:W-:Y:S01]  /*1c5f0*/  FFMA.FTZ R185, R40, c[0x0][0x23c], -R122.reuse ;  /* 0x00008f0028b97a23 */ /* 0x100fe2000001087a */
[C---:B--2---:R-:W-:Y:S04]  /*1c600*/  HMMA.16816.F32 R92, R112.reuse, R108, R92 ;  /* 0x0000006c705c723c */ /* 0x044fe8000000185c */
[----:B------:R2:W-:Y:S01]  /*1c610*/  MUFU.EX2 R55, R36 ;  /* 0x0000002400377308 */ /* 0x0005e20000000800 */
[--C-:B------:R-:W-:Y:S02]  /*1c620*/  FFMA.FTZ R56, R56, c[0x0][0x23c], -R122.reuse ;  /* 0x00008f0038387a23 */ /* 0x100fe4000001087a */
[--C-:B------:R-:W-:Y:S01]  /*1c630*/  FFMA.FTZ R57, R57, c[0x0][0x23c], -R122.reuse ;  /* 0x00008f0039397a23 */ /* 0x100fe2000001087a */
[C---:B------:R-:W-:Y:S01]  /*1c640*/  HMMA.16816.F32 R96, R112.reuse, R110, R96 ;  /* 0x0000006e7060723c */ /* 0x040fe20000001860 */
[----:B------:R-:W5:Y:S03]  /*1c650*/  LDSM.16.MT88.4 R108, [R144+0x9400] ;  /* 0x00940000906c783b */ /* 0x000f660000004200 */
[--C-:B------:R-:W-:Y:S02]  /*1c660*/  FFMA.FTZ R44, R44, c[0x0][0x23c], -R122.reuse ;  /* 0x00008f002c2c7a23 */ /* 0x100fe4000001087a */
[----:B------:R-:W-:Y:S01]  /*1c670*/  MUFU.EX2 R129, R129 ;  /* 0x0000008100817308 */ /* 0x000fe20000000800 */
[--C-:B------:R-:W-:Y:S02]  /*1c680*/  FFMA.FTZ R45, R45, c[0x0][0x23c], -R122.reuse ;  /* 0x00008f002d2d7a23 */ /* 0x100fe4000001087a */
[--C-:B------:R-:W-:Y:S01]  /*1c690*/  FFMA.FTZ R48, R48, c[0x0][0x23c], -R122.reuse ;  /* 0x00008f0030307a23 */ /* 0x100fe2000001087a */
[C---:B-1----:R-:W-:Y:S03]  /*1c6a0*/  HMMA.16816.F32 R100, R112.reuse, R124, R100 ;  /* 0x0000007c7064723c */ /* 0x042fe60000001864 */
[--C-:B------:R-:W-:Y:S02]  /*1c6b0*/  FFMA.FTZ R49, R49, c[0x0][0x23c], -R122.reuse ;  /* 0x00008f0031317a23 */ /* 0x100fe4000001087a */
[----:B------:R-:W-:Y:S01]  /*1c6c0*/  FFMA.FTZ R52, R52, c[0x0][0x23c], -R122 ;  /* 0x00008f0034347a23 */ /* 0x000fe2000001087a */
[----:B------:R-:W-:Y:S01]  /*1c6d0*/  MUFU.EX2 R54, R54 ;  /* 0x0000003600367308 */ /* 0x000fe20000000800 */
[----:B------:R-:W-:Y:S01]  /*1c6e0*/  FFMA.FTZ R125, R27, c[0x0][0x23c], -R140 ;  /* 0x00008f001b7d7a23 */ /* 0x000fe2000001088c */
[----:B------:R-:W-:Y:S01]  /*1c6f0*/  HMMA.16816.F32 R12, R112, R126, R12 ;  /* 0x0000007e700c723c */ /* 0x000fe2000000180c */
[----:B--2---:R-:W-:Y:S03]  /*1c700*/  LDSM.16.MT88.4 R36, [R144+0xc800] ;  /* 0x00c800009024783b */ /* 0x004fe60000004200 */
[--C-:B------:R-:W-:Y:S02]  /*1c710*/  FFMA.FTZ R124, R16, c[0x0][0x23c], -R122.reuse ;  /* 0x00008f00107c7a23 */ /* 0x100fe4000001087a */
[--C-:B------:R-:W-:Y:S02]  /*1c720*/  FFMA.FTZ R53, R53, c[0x0][0x23c], -R122.reuse ;  /* 0x00008f0035357a23 */ /* 0x100fe4000001087a */
[----:B------:R-:W-:Y:S01]  /*1c730*/  FFMA.FTZ R113, R17, c[0x0][0x23c], -R122 ;  /* 0x00008f0011717a23 */ /* 0x000fe2000001087a */
[----:B------:R-:W1:Y:S03]  /*1c740*/  MUFU.EX2 R128, R128 ;  /* 0x0000008000807308 */ /* 0x000e660000000800 */
[----:B----4-:R-:W-:Y:S01]  /*1c750*/  F2FP.PACK_AB R17, R131, R130 ;  /* 0x000000828311723e */ /* 0x010fe200000000ff */
[----:B------:R-:W-:Y:S02]  /*1c760*/  FFMA.FTZ R114, R23, c[0x0][0x23c], -R140 ;  /* 0x00008f0017727a23 */ /* 0x000fe4000001088c */
[----:B------:R-:W-:Y:S02]  /*1c770*/  FFMA.FTZ R115, R20, c[0x0][0x23c], -R122 ;  /* 0x00008f0014737a23 */ /* 0x000fe4000001087a */
[----:B------:R-:W-:Y:S01]  /*1c780*/  LDSM.16.MT88.4 R20, [R146+0x9800] ;  /* 0x009800009214783b */ /* 0x000fe20000004200 */
[----:B------:R-:W-:Y:S01]  /*1c790*/  FFMA.FTZ R112, R26, c[0x0][0x23c], -R140 ;  /* 0x00008f001a707a23 */ /* 0x000fe2000001088c */
[----:B------:R-:W-:Y:S01]  /*1c7a0*/  MUFU.EX2 R113, R113 ;  /* 0x0000007100717308 */ /* 0x000fe20000000800 */
[--C-:B------:R-:W-:Y:S02]  /*1c7b0*/  FFMA.FTZ R126, R24, c[0x0][0x23c], -R122.reuse ;  /* 0x00008f00187e7a23 */ /* 0x100fe4000001087a */
[----:B------:R-:W-:Y:S02]  /*1c7c0*/  FFMA.FTZ R127, R25, c[0x0][0x23c], -R122 ;  /* 0x00008f00197f7a23 */ /* 0x000fe4000001087a */
[----:B------:R-:W-:Y:S01]  /*1c7d0*/  FFMA.FTZ R176, R120, R167, R176 ;  /* 0x000000a778b07223 */ /* 0x000fe200000100b0 */
[----:B------:R-:W-:Y:S01]  /*1c7e0*/  LDSM.16.MT88.4 R24, [R144+0xb800] ;  /* 0x00b800009018783b */ /* 0x000fe20000004200 */
[----:B------:R-:W-:Y:S01]  /*1c7f0*/  FFMA.FTZ R66, R66, c[0x0][0x23c], -R140 ;  /* 0x00008f0042427a23 */ /* 0x000fe2000001088c */
[----:B------:R-:W-:Y:S01]  /*1c800*/  MOV R120, R3 ;  /* 0x0000000300787202 */ /* 0x000fe20000000f00 */
[----:B------:R-:W-:Y:S01]  /*1c810*/  FFMA.FTZ R64, R64, c[0x0][0x23c], -R122 ;  /* 0x00008f0040407a23 */ /* 0x000fe2000001087a */
[----:B------:R-:W2:Y:S01]  /*1c820*/  MUFU.EX2 R141, R141 ;  /* 0x0000008d008d7308 */ /* 0x000ea20000000800 */
[----:B------:R-:W-:Y:S02]  /*1c830*/  FFMA.FTZ R178, R121, R166, R178 ;  /* 0x000000a679b27223 */ /* 0x000fe400000100b2 */
[--C-:B------:R-:W-:Y:S01]  /*1c840*/  FFMA.FTZ R121, R46, c[0x0][0x23c], -R140.reuse ;  /* 0x00008f002e797a23 */ /* 0x100fe2000001088c */
[----:B-1----:R-:W-:Y:S01]  /*1c850*/  F2FP.PACK_AB R19, R128, R129 ;  /* 0x000000818013723e */ /* 0x002fe200000000ff */
[--C-:B------:R-:W-:Y:S02]  /*1c860*/  FFMA.FTZ R46, R47, c[0x0][0x23c], -R140.reuse ;  /* 0x00008f002f2e7a23 */ /* 0x100fe4000001088c */
[--C-:B------:R-:W-:Y:S02]  /*1c870*/  FFMA.FTZ R47, R50, c[0x0][0x23c], -R140.reuse ;  /* 0x00008f00322f7a23 */ /* 0x100fe4000001088c */
[--C-:B------:R-:W-:Y:S01]  /*1c880*/  FFMA.FTZ R50, R51, c[0x0][0x23c], -R140.reuse ;  /* 0x00008f0033327a23 */ /* 0x100fe2000001088c */
[----:B------:R-:W1:Y:S01]  /*1c890*/  MUFU.EX2 R124, R124 ;  /* 0x0000007c007c7308 */ /* 0x000e620000000800 */
[--C-:B------:R-:W-:Y:S02]  /*1c8a0*/  FFMA.FTZ R51, R58, c[0x0][0x23c], -R140.reuse ;  /* 0x00008f003a337a23 */ /* 0x100fe4000001088c */
[--C-:B------:R-:W-:Y:S02]  /*1c8b0*/  FFMA.FTZ R58, R59, c[0x0][0x23c], -R140.reuse ;  /* 0x00008f003b3a7a23 */ /* 0x100fe4000001088c */
[--C-:B------:R-:W-:Y:S02]  /*1c8c0*/  FFMA.FTZ R59, R62, c[0x0][0x23c], -R140.reuse ;  /* 0x00008f003e3b7a23 */ /* 0x100fe4000001088c */
[--C-:B------:R-:W-:Y:S02]  /*1c8d0*/  FFMA.FTZ R62, R63, c[0x0][0x23c], -R140.reuse ;  /* 0x00008f003f3e7a23 */ /* 0x100fe4000001088c */
[----:B------:R-:W-:Y:S01]  /*1c8e0*/  FFMA.FTZ R140, R67, c[0x0][0x23c], -R140 ;  /* 0x00008f00438c7a23 */ /* 0x000fe2000001088c */
[----:B------:R-:W4:Y:S01]  /*1c8f0*/  MUFU.EX2 R114, R114 ;  /* 0x0000007200727308 */ /* 0x000f220000000800 */
[--C-:B------:R-:W-:Y:S02]  /*1c900*/  FFMA.FTZ R67, R60, c[0x0][0x23c], -R122.reuse ;  /* 0x00008f003c437a23 */ /* 0x100fe4000001087a */
[--C-:B------:R-:W-:Y:S01]  /*1c910*/  FFMA.FTZ R63, R61, c[0x0][0x23c], -R122.reuse ;  /* 0x00008f003d3f7a23 */ /* 0x100fe2000001087a */
[----:B--2---:R-:W-:Y:S01]  /*1c920*/  F2FP.PACK_AB R16, R141, R142 ;  /* 0x0000008e8d10723e */ /* 0x004fe200000000ff */
[----:B------:R-:W-:Y:S02]  /*1c930*/  FFMA.FTZ R122, R65, c[0x0][0x23c], -R122 ;  /* 0x00008f00417a7a23 */ /* 0x000fe4000001087a */
[----:B------:R-:W-:Y:S02]  /*1c940*/  FADD.FTZ R139, R139, R178 ;  /* 0x000000b28b8b7221 */ /* 0x000fe40000010000 */
[----:B------:R-:W-:Y:S01]  /*1c950*/  FADD.FTZ R137, R137, R176 ;  /* 0x000000b089897221 */ /* 0x000fe20000010000 */
[----:B------:R-:W-:Y:S01]  /*1c960*/  MUFU.EX2 R112, R112 ;  /* 0x0000007000707308 */ /* 0x000fe20000000800 */
[----:B------:R-:W-:Y:S02]  /*1c970*/  FADD.FTZ R136, R136, R139 ;  /* 0x0000008b88887221 */ /* 0x000fe40000010000 */
[----:B------:R-:W-:Y:S01]  /*1c980*/  FADD.FTZ R138, R138, R137 ;  /* 0x000000898a8a7221 */ /* 0x000fe20000010000 */
[----:B-1----:R-:W-:Y:S01]  /*1c990*/  F2FP.PACK_AB R18, R113, R124 ;  /* 0x0000007c7112723e */ /* 0x002fe200000000ff */
[----:B------:R-:W-:Y:S02]  /*1c9a0*/  FADD.FTZ R135, R135, R136 ;  /* 0x0000008887877221 */ /* 0x000fe40000010000 */
[----:B------:R-:W-:Y:S02]  /*1c9b0*/  FADD.FTZ R123, R123, R138 ;  /* 0x0000008a7b7b7221 */ /* 0x000fe40000010000 */
[----:B------:R-:W-:Y:S01]  /*1c9c0*/  FADD.FTZ R40, R130, R135 ;  /* 0x0000008782287221 */ /* 0x000fe20000010000 */
[----:B------:R-:W-:Y:S01]  /*1c9d0*/  MUFU.EX2 R115, R115 ;  /* 0x0000007300737308 */ /* 0x000fe20000000800 */
[C---:B---3--:R-:W-:Y:S05]  /*1c9e0*/  HMMA.16816.F32 R4, R16.reuse, R104, R4 ;  /* 0x000000681004723c */ /* 0x048fea0000001804 */
[----:B------:R-:W-:Y:S02]  /*1c9f0*/  FADD.FTZ R40, R131, R40 ;  /* 0x0000002883287221 */ /* 0x000fe40000010000 */
[----:B------:R-:W-:Y:S01]  /*1ca00*/  FADD.FTZ R142, R142, R123 ;  /* 0x0000007b8e8e7221 */ /* 0x000fe20000010000 */
[C---:B------:R-:W-:Y:S01]  /*1ca10*/  HMMA.16816.F32 R8, R16.reuse, R106, R8 ;  /* 0x0000006a1008723c */ /* 0x040fe20000001808 */
[----:B------:R-:W1:Y:S01]  /*1ca20*/  LDSM.16.MT88.4 R104, [R146+0xb400] ;  /* 0x00b400009268783b */ /* 0x000e620000004200 */
[----:B------:R-:W-:Y:S02]  /*1ca30*/  MUFU.EX2 R51, R51 ;  /* 0x0000003300337308 */ /* 0x000fe40000000800 */
[----:B------:R-:W-:Y:S02]  /*1ca40*/  FADD.FTZ R129, R129, R40 ;  /* 0x0000002881817221 */ /* 0x000fe40000010000 */
[----:B------:R-:W-:Y:S02]  /*1ca50*/  FADD.FTZ R141, R141, R142 ;  /* 0x0000008e8d8d7221 */ /* 0x000fe40000010000 */
[C---:B-----5:R-:W-:Y:S01]  /*1ca60*/  HMMA.16816.F32 R68, R16.reuse, R108, R68 ;  /* 0x0000006c1044723c */ /* 0x060fe20000001844 */
[----:B------:R-:W-:Y:S03]  /*1ca70*/  LDSM.16.MT88.4 R40, [R146+0xe800] ;  /* 0x00e800009228783b */ /* 0x000fe60000004200 */
[----:B------:R-:W-:Y:S01]  /*1ca80*/  MUFU.EX2 R58, R58 ;  /* 0x0000003a003a7308 */ /* 0x000fe20000000800 */
[----:B------:R-:W-:Y:S03]  /*1ca90*/  FADD.FTZ R128, R128, R129 ;  /* 0x0000008180807221 */ /* 0x000fe60000010000 */
[C---:B------:R-:W-:Y:S01]  /*1caa0*/  HMMA.16816.F32 R72, R16.reuse, R110, R72 ;  /* 0x0000006e1048723c */ /* 0x040fe20000001848 */
[----:B------:R-:W2:Y:S05]  /*1cab0*/  LDSM.16.MT88.4 R108, [R144+0xb400] ;  /* 0x00b40000906c783b */ /* 0x000eaa0000004200 */
[----:B------:R-:W-:Y:S10]  /*1cac0*/  MUFU.EX2 R56, R56 ;  /* 0x0000003800387308 */ /* 0x000ff40000000800 */
[----:B------:R-:W-:Y:S01]  /*1cad0*/  MUFU.EX2 R57, R57 ;  /* 0x0000003900397308 */ /* 0x000fe20000000800 */
[C---:B-1----:R-:W-:Y:S09]  /*1cae0*/  HMMA.16816.F32 R76, R16.reuse, R104, R76 ;  /* 0x00000068104c723c */ /* 0x042ff2000000184c */
[----:B------:R-:W1:Y:S01]  /*1caf0*/  MUFU.EX2 R125, R125 ;  /* 0x0000007d007d7308 */ /* 0x000e620000000800 */
[C---:B------:R-:W-:Y:S01]  /*1cb00*/  HMMA.16816.F32 R80, R16.reuse, R106, R80 ;  /* 0x0000006a1050723c */ /* 0x040fe20000001850 */
[----:B------:R-:W3:Y:S08]  /*1cb10*/  LDSM.16.MT88.4 R104, [R146+0xd400] ;  /* 0x00d400009268783b */ /* 0x000ef00000004200 */
[----:B------:R-:W-:Y:S01]  /*1cb20*/  MUFU.EX2 R126, R126 ;  /* 0x0000007e007e7308 */ /* 0x000fe20000000800 */
[C---:B--2---:R-:W-:Y:S09]  /*1cb30*/  HMMA.16816.F32 R84, R16.reuse, R108, R84 ;  /* 0x0000006c1054723c */ /* 0x044ff20000001854 */
[----:B------:R-:W2:Y:S01]  /*1cb40*/  MUFU.EX2 R127, R127 ;  /* 0x0000007f007f7308 */ /* 0x000ea20000000800 */
[C---:B------:R-:W-:Y:S01]  /*1cb50*/  HMMA.16816.F32 R88, R16.reuse, R110, R88 ;  /* 0x0000006e1058723c */ /* 0x040fe20000001858 */
[----:B------:R-:W5:Y:S08]  /*1cb60*/  LDSM.16.MT88.4 R108, [R144+0xd400] ;  /* 0x00d40000906c783b */ /* 0x000f700000004200 */
[----:B------:R-:W-:Y:S10]  /*1cb70*/  MUFU.EX2 R168, R168 ;  /* 0x000000a800a87308 */ /* 0x000ff40000000800 */
[----:B------:R-:W1:Y:S01]  /*1cb80*/  MUFU.EX2 R165, R165 ;  /* 0x000000a500a57308 */ /* 0x000e620000000800 */
[C---:B---3--:R-:W-:Y:S09]  /*1cb90*/  HMMA.16816.F32 R92, R16.reuse, R104, R92 ;  /* 0x00000068105c723c */ /* 0x048ff2000000185c */
[----:B------:R-:W3:Y:S01]  /*1cba0*/  MUFU.EX2 R172, R172 ;  /* 0x000000ac00ac7308 */ /* 0x000ee20000000800 */
[C---:B------:R-:W-:Y:S01]  /*1cbb0*/  HMMA.16816.F32 R96, R16.reuse, R106, R96 ;  /* 0x0000006a1060723c */ /* 0x040fe20000001860 */
[----:B------:R-:W3:Y:S08]  /*1cbc0*/  LDSM.16.MT88.4 R104, [R144+0x9800] ;  /* 0x009800009068783b */ /* 0x000ef00000004200 */
[----:B------:R-:W2:Y:S01]  /*1cbd0*/  MUFU.EX2 R182, R182 ;  /* 0x000000b600b67308 */ /* 0x000ea20000000800 */
[C---:B-----5:R-:W-:Y:S09]  /*1cbe0*/  HMMA.16816.F32 R100, R16.reuse, R108, R100 ;  /* 0x0000006c1064723c */ /* 0x060ff20000001864 */
[----:B------:R-:W-:Y:S01]  /*1cbf0*/  MUFU.EX2 R186, R186 ;  /* 0x000000ba00ba7308 */ /* 0x000fe20000000800 */
[----:B------:R-:W-:Y:S01]  /*1cc00*/  HMMA.16816.F32 R12, R16, R110, R12 ;  /* 0x0000006e100c723c */ /* 0x000fe2000000180c */
[----:B------:R-:W-:Y:S06]  /*1cc10*/  LDSM.16.MT88.4 R108, [R146+0xac00] ;  /* 0x00ac0000926c783b */ /* 0x000fec0000004200 */
[----:B----4-:R-:W-:Y:S02]  /*1cc20*/  F2FP.PACK_AB R17, R114, R143 ;  /* 0x0000008f7211723e */ /* 0x010fe400000000ff */
[----:B------:R-:W-:Y:S03]  /*1cc30*/  MUFU.EX2 R181, R181 ;  /* 0x000000b500b57308 */ /* 0x000fe60000000800 */
[----:B-1----:R-:W-:Y:S02]  /*1cc40*/  F2FP.PACK_AB R19, R125, R112 ;  /* 0x000000707d13723e */ /* 0x002fe400000000ff */
[----:B------:R-:W-:Y:S01]  /*1cc50*/  F2FP.PACK_AB R16, R164, R115 ;  /* 0x00000073a410723e */ /* 0x000fe200000000ff */
[----:B------:R-:W-:Y:S01]  /*1cc60*/  FADD.FTZ R143, R143, R128 ;  /* 0x000000808f8f7221 */ /* 0x000fe20000010000 */
[----:B--2---:R-:W-:Y:S03]  /*1cc70*/  F2FP.PACK_AB R18, R127, R126 ;  /* 0x0000007e7f12723e */ /* 0x004fe600000000ff */
[----:B------:R-:W-:Y:S01]  /*1cc80*/  FADD.FTZ R143, R114, R143 ;  /* 0x0000008f728f7221 */ /* 0x000fe20000010000 */
[----:B------:R-:W-:Y:S03]  /*1cc90*/  MUFU.EX2 R184, R184 ;  /* 0x000000b800b87308 */ /* 0x000fe60000000800 */
[C---:B------:R-:W-:Y:S07]  /*1cca0*/  HMMA.16816.F32 R4, R16.reuse, R20, R4 ;  /* 0x000000141004723c */ /* 0x040fee0000001804 */
[----:B------:R-:W-:Y:S01]  /*1ccb0*/  MUFU.EX2 R179, R179 ;  /* 0x000000b300b37308 */ /* 0x000fe20000000800 */
[C---:B------:R-:W-:Y:S01]  /*1ccc0*/  HMMA.16816.F32 R8, R16.reuse, R22, R8 ;  /* 0x000000161008723c */ /* 0x040fe20000001808 */
[----:B------:R-:W1:Y:S07]  /*1ccd0*/  LDSM.16.MT88.4 R20, [R146+0xb800] ;  /* 0x00b800009214783b */ /* 0x000e6e0000004200 */
[C---:B---3--:R-:W-:Y:S01]  /*1cce0*/  HMMA.16816.F32 R68, R16.reuse, R104, R68 ;  /* 0x000000681044723c */ /* 0x048fe20000001844 */
[----:B------:R-:W-:Y:S07]  /*1ccf0*/  MUFU.EX2 R183, R183 ;  /* 0x000000b700b77308 */ /* 0x000fee0000000800 */
[C---:B------:R-:W-:Y:S03]  /*1cd00*/  HMMA.16816.F32 R72, R16.reuse, R106, R72 ;  /* 0x0000006a1048723c */ /* 0x040fe60000001848 */
[----:B------:R-:W-:Y:S10]  /*1cd10*/  MUFU.EX2 R188, R188 ;  /* 0x000000bc00bc7308 */ /* 0x000ff40000000800 */
[----:B------:R-:W-:Y:S10]  /*1cd20*/  MUFU.EX2 R185, R185 ;  /* 0x000000b900b97308 */ /* 0x000ff40000000800 */
[----:B------:R-:W-:Y:S01]  /*1cd30*/  MUFU.EX2 R190, R190 ;  /* 0x000000be00be7308 */ /* 0x000fe20000000800 */
[C---:B-1----:R-:W-:Y:S08]  /*1cd40*/  HMMA.16816.F32 R76, R16.reuse, R20, R76 ;  /* 0x00000014104c723c */ /* 0x042ff0000000184c */
[C---:B------:R-:W-:Y:S01]  /*1cd50*/  HMMA.16816.F32 R80, R16.reuse, R22, R80 ;  /* 0x000000161050723c */ /* 0x040fe20000001850 */
[----:B------:R-:W1:Y:S01]  /*1cd60*/  LDSM.16.MT88.4 R20, [R146+0xd800] ;  /* 0x00d800009214783b */ /* 0x000e620000004200 */
[----:B------:R-:W-:Y:S06]  /*1cd70*/  MUFU.EX2 R121, R121 ;  /* 0x0000007900797308 */ /* 0x000fec0000000800 */
[C---:B------:R-:W-:Y:S04]  /*1cd80*/  HMMA.16816.F32 R84, R16.reuse, R24, R84 ;  /* 0x000000181054723c */ /* 0x040fe80000001854 */
[----:B------:R-:W-:Y:S04]  /*1cd90*/  MUFU.EX2 R46, R46 ;  /* 0x0000002e002e7308 */ /* 0x000fe80000000800 */
[C---:B------:R-:W-:Y:S01]  /*1cda0*/  HMMA.16816.F32 R88, R16.reuse, R26, R88 ;  /* 0x0000001a1058723c */ /* 0x040fe20000001858 */
[----:B------:R-:W2:Y:S05]  /*1cdb0*/  LDSM.16.MT88.4 R24, [R144+0xd800] ;  /* 0x00d800009018783b */ /* 0x000eaa0000004200 */
        /* <DEDUP_REMOVED lines=9> */
[----:B------:R-:W-:Y:S01]  /*1ce50*/  HMMA.16816.F32 R12, R16, R26, R12 ;  /* 0x0000001a100c723c */ /* 0x000fe2000000180c */
[----:B------:R-:W2:Y:S06]  /*1ce60*/  LDSM.16.MT88.4 R24, [R144+0x9c00] ;  /* 0x009c00009018783b */ /* 0x000eac0000004200 */
[----:B------:R-:W-:Y:S02]  /*1ce70*/  F2FP.PACK_AB R17, R169, R180 ;  /* 0x000000b4a911723e */ /* 0x000fe400000000ff */
[----:B------:R-:W-:Y:S03]  /*1ce80*/  MUFU.EX2 R49, R49 ;  /* 0x0000003100317308 */ /* 0x000fe60000000800 */
[----:B------:R-:W-:Y:S02]  /*1ce90*/  F2FP.PACK_AB R19, R165, R168 ;  /* 0x000000a8a513723e */ /* 0x000fe400000000ff */
[----:B------:R-:W-:Y:S02]  /*1cea0*/  F2FP.PACK_AB R16, R173, R172 ;  /* 0x000000acad10723e */ /* 0x000fe400000000ff */
[----:B------:R-:W-:Y:S03]  /*1ceb0*/  F2FP.PACK_AB R18, R182, R177 ;  /* 0x000000b1b612723e */ /* 0x000fe600000000ff */
[----:B------:R-:W-:Y:S04]  /*1cec0*/  MUFU.EX2 R52, R52 ;  /* 0x0000003400347308 */ /* 0x000fe80000000800 */
[C---:B-1----:R-:W-:Y:S06]  /*1ced0*/  HMMA.16816.F32 R4, R16.reuse, R20, R4 ;  /* 0x000000141004723c */ /* 0x042fec0000001804 */
[----:B------:R-:W-:Y:S02]  /*1cee0*/  MUFU.EX2 R53, R53 ;  /* 0x0000003500357308 */ /* 0x000fe40000000800 */
[C---:B------:R-:W-:Y:S01]  /*1cef0*/  HMMA.16816.F32 R8, R16.reuse, R22, R8 ;  /* 0x000000161008723c */ /* 0x040fe20000001808 */
[----:B------:R-:W1:Y:S07]  /*1cf00*/  LDSM.16.MT88.4 R20, [R146+0xbc00] ;  /* 0x00bc00009214783b */ /* 0x000e6e0000004200 */
[----:B------:R-:W-:Y:S01]  /*1cf10*/  MUFU.EX2 R59, R59 ;  /* 0x0000003b003b7308 */ /* 0x000fe20000000800 */
[C---:B--2---:R-:W-:Y:S09]  /*1cf20*/  HMMA.16816.F32 R68, R16.reuse, R24, R68 ;  /* 0x000000181044723c */ /* 0x044ff20000001844 */
[----:B------:R-:W2:Y:S01]  /*1cf30*/  MUFU.EX2 R62, R62 ;  /* 0x0000003e003e7308 */ /* 0x000ea20000000800 */
[C---:B------:R-:W-:Y:S01]  /*1cf40*/  HMMA.16816.F32 R72, R16.reuse, R26, R72 ;  /* 0x0000001a1048723c */ /* 0x040fe20000001848 */
[----:B------:R-:W3:Y:S08]  /*1cf50*/  LDSM.16.MT88.4 R24, [R144+0xbc00] ;  /* 0x00bc00009018783b */ /* 0x000ef00000004200 */
[----:B------:R-:W-:Y:S10]  /*1cf60*/  MUFU.EX2 R60, R66 ;  /* 0x00000042003c7308 */ /* 0x000ff40000000800 */
[----:B------:R-:W4:Y:S01]  /*1cf70*/  MUFU.EX2 R61, R140 ;  /* 0x0000008c003d7308 */ /* 0x000f220000000800 */
[----:B--2---:R-:W-:Y:S01]  /*1cf80*/  F2FP.PACK_AB R105, R62, R59 ;  /* 0x0000003b3e69723e */ /* 0x004fe200000000ff */
[C---:B-1----:R-:W-:Y:S08]  /*1cf90*/  HMMA.16816.F32 R76, R16.reuse, R20, R76 ;  /* 0x00000014104c723c */ /* 0x042ff0000000184c */
[----:B------:R-:W-:Y:S01]  /*1cfa0*/  MUFU.EX2 R167, R122 ;  /* 0x0000007a00a77308 */ /* 0x000fe20000000800 */
[C---:B------:R-:W-:Y:S01]  /*1cfb0*/  HMMA.16816.F32 R80, R16.reuse, R22, R80 ;  /* 0x000000161050723c */ /* 0x040fe20000001850 */
[----:B------:R-:W1:Y:S07]  /*1cfc0*/  LDSM.16.MT88.4 R20, [R146+0xdc00] ;  /* 0x00dc00009214783b */ /* 0x000e6e0000004200 */
[C---:B---3--:R-:W-:Y:S04]  /*1cfd0*/  HMMA.16816.F32 R84, R16.reuse, R24, R84 ;  /* 0x000000181054723c */ /* 0x048fe80000001854 */
[----:B----4-:R-:W-:Y:S04]  /*1cfe0*/  F2FP.PACK_AB R107, R61, R60 ;  /* 0x0000003c3d6b723e */ /* 0x010fe800000000ff */
        /* <DEDUP_REMOVED lines=56> */
[C---:B---3--:R-:W-:Y:S07]  /*1d370*/  HMMA.16816.F32 R4, R16.reuse, R28, R4 ;  /* 0x0000001c1004723c */ /* 0x048fee0000001804 */
[----:B------:R-:W-:Y:S01]  /*1d380*/  FADD.FTZ R28, R124, R141 ;  /* 0x0000008d7c1c7221 */ /* 0x000fe20000010000 */
[C---:B------:R-:W-:Y:S04]  /*1d390*/  HMMA.16816.F32 R8, R16.reuse, R30, R8 ;  /* 0x0000001e1008723c */ /* 0x040fe80000001808 */
[----:B------:R-:W-:Y:S04]  /*1d3a0*/  FADD.FTZ R28, R113, R28 ;  /* 0x0000001c711c7221 */ /* 0x000fe80000010000 */
[C---:B------:R-:W-:Y:S01]  /*1d3b0*/  HMMA.16816.F32 R68, R16.reuse, R32, R68 ;  /* 0x000000201044723c */ /* 0x040fe20000001844 */
[----:B------:R-:W-:Y:S07]  /*1d3c0*/  MUFU.EX2 R32, R67 ;  /* 0x0000004300207308 */ /* 0x000fee0000000800 */
[C---:B------:R-:W-:Y:S03]  /*1d3d0*/  HMMA.16816.F32 R72, R16.reuse, R34, R72 ;  /* 0x000000221048723c */ /* 0x040fe60000001848 */
[----:B------:R-:W3:Y:S05]  /*1d3e0*/  MUFU.EX2 R33, R63 ;  /* 0x0000003f00217308 */ /* 0x000eea0000000800 */
[C---:B-1----:R-:W-:Y:S05]  /*1d3f0*/  HMMA.16816.F32 R76, R16.reuse, R20, R76 ;  /* 0x00000014104c723c */ /* 0x042fea000000184c */
[----:B------:R-:W1:Y:S03]  /*1d400*/  MUFU.EX2 R34, R64 ;  /* 0x0000004000227308 */ /* 0x000e660000000800 */
[C---:B------:R-:W-:Y:S01]  /*1d410*/  HMMA.16816.F32 R80, R16.reuse, R22, R80 ;  /* 0x000000161050723c */ /* 0x040fe20000001850 */
[----:B------:R-:W4:Y:S07]  /*1d420*/  LDSM.16.MT88.4 R20, [R144+0xac00] ;  /* 0x00ac00009014783b */ /* 0x000f2e0000004200 */
[C---:B------:R-:W-:Y:S04]  /*1d430*/  HMMA.16816.F32 R84, R16.reuse, R36, R84 ;  /* 0x000000241054723c */ /* 0x040fe80000001854 */
[----:B---3--:R-:W-:Y:S04]  /*1d440*/  F2FP.PACK_AB R104, R33, R32 ;  /* 0x000000202168723e */ /* 0x008fe800000000ff */
[C---:B------:R-:W-:Y:S04]  /*1d450*/  HMMA.16816.F32 R88, R16.reuse, R38, R88 ;  /* 0x000000261058723c */ /* 0x040fe80000001858 */
[----:B-1----:R-:W-:Y:S04]  /*1d460*/  F2FP.PACK_AB R106, R167, R34 ;  /* 0x00000022a76a723e */ /* 0x002fe800000000ff */
[C---:B------:R-:W-:Y:S08]  /*1d470*/  HMMA.16816.F32 R92, R16.reuse, R40, R92 ;  /* 0x00000028105c723c */ /* 0x040ff0000000185c */
[C---:B------:R-:W-:Y:S08]  /*1d480*/  HMMA.16816.F32 R96, R16.reuse, R42, R96 ;  /* 0x0000002a1060723c */ /* 0x040ff00000001860 */
[C---:B--2---:R-:W-:Y:S07]  /*1d490*/  HMMA.16816.F32 R100, R16.reuse, R24, R100 ;  /* 0x000000181064723c */ /* 0x044fee0000001864 */
[----:B------:R-:W-:Y:S01]  /*1d4a0*/  FADD.FTZ R25, R115, R28 ;  /* 0x0000001c73197221 */ /* 0x000fe20000010000 */
[----:B------:R-:W-:Y:S01]  /*1d4b0*/  HMMA.16816.F32 R12, R16, R26, R12 ;  /* 0x0000001a100c723c */ /* 0x000fe2000000180c */
[----:B------:R-:W1:Y:S03]  /*1d4c0*/  LDSM.16.MT88.4 R28, [R146+0xcc00] ;  /* 0x00cc0000921c783b */ /* 0x000e660000004200 */
[----:B------:R-:W-:Y:S02]  /*1d4d0*/  FADD.FTZ R24, R112, R143 ;  /* 0x0000008f70187221 */ /* 0x000fe40000010000 */
[----:B------:R-:W-:Y:S02]  /*1d4e0*/  FADD.FTZ R25, R164, R25 ;  /* 0x00000019a4197221 */ /* 0x000fe40000010000 */
[C---:B------:R-:W-:Y:S01]  /*1d4f0*/  HMMA.16816.F32 R112, R104.reuse, R108, R4 ;  /* 0x0000006c6870723c */ /* 0x040fe20000001804 */
[----:B------:R-:W2:Y:S04]  /*1d500*/  LDSM.16.MT88.4 R4, [R144+0xcc00] ;  /* 0x00cc00009004783b */ /* 0x000ea80000004200 */
[----:B------:R-:W-:Y:S02]  /*1d510*/  FADD.FTZ R126, R126, R25 ;  /* 0x000000197e7e7221 */ /* 0x000fe40000010000 */
[----:B------:R-:W-:Y:S01]  /*1d520*/  FADD.FTZ R125, R125, R24 ;  /* 0x000000187d7d7221 */ /* 0x000fe20000010000 */
[C---:B------:R-:W-:Y:S01]  /*1d530*/  HMMA.16816.F32 R108, R104.reuse, R110, R8 ;  /* 0x0000006e686c723c */ /* 0x040fe20000001808 */
[----:B------:R-:W3:Y:S03]  /*1d540*/  LDSM.16.MT88.4 R8, [R146+0xec00] ;  /* 0x00ec00009208783b */ /* 0x000ee60000004200 */
[----:B------:R-:W-:Y:S02]  /*1d550*/  FADD.FTZ R127, R127, R126 ;  /* 0x0000007e7f7f7221 */ /* 0x000fe40000010000 */
[----:B------:R-:W-:Y:S02]  /*1d560*/  FADD.FTZ R180, R180, R125 ;  /* 0x0000007db4b47221 */ /* 0x000fe40000010000 */
[C---:B----4-:R-:W-:Y:S04]  /*1d570*/  HMMA.16816.F32 R68, R104.reuse, R20, R68 ;  /* 0x000000146844723c */ /* 0x050fe80000001844 */
[----:B------:R-:W-:Y:S02]  /*1d580*/  FADD.FTZ R16, R172, R127 ;  /* 0x0000007fac107221 */ /* 0x000fe40000010000 */
[----:B------:R-:W-:Y:S02]  /*1d590*/  FADD.FTZ R169, R169, R180 ;  /* 0x000000b4a9a97221 */ /* 0x000fe40000010000 */
[----:B------:R-:W-:Y:S01]  /*1d5a0*/  FADD.FTZ R16, R173, R16 ;  /* 0x00000010ad107221 */ /* 0x000fe20000010000 */
[C---:B------:R-:W-:Y:S03]  /*1d5b0*/  HMMA.16816.F32 R72, R104.reuse, R22, R72 ;  /* 0x000000166848723c */ /* 0x040fe60000001848 */
[----:B------:R-:W-:Y:S02]  /*1d5c0*/  FADD.FTZ R177, R177, R16 ;  /* 0x00000010b1b17221 */ /* 0x000fe40000010000 */
[----:B------:R-:W-:Y:S01]  /*1d5d0*/  FADD.FTZ R168, R168, R169 ;  /* 0x000000a9a8a87221 */ /* 0x000fe20000010000 */
[----:B------:R-:W4:Y:S01]  /*1d5e0*/  LDSM.16.MT88.4 R16, [R144+0xec00] ;  /* 0x00ec00009010783b */ /* 0x000f220000004200 */
        /* <DEDUP_REMOVED lines=17> */
[----:B------:R-:W-:Y:S01]  /*1d700*/  FADD.FTZ R46, R46, R121 ;  /* 0x000000792e2e7221 */ /* 0x000fe20000010000 */
[----:B------:R-:W-:Y:S01]  /*1d710*/  MOV R121, R2 ;  /* 0x0000000200797202 */ /* 0x000fe20000000f00 */
[----:B------:R-:W-:Y:S02]  /*1d720*/  FADD.FTZ R45, R45, R44 ;  /* 0x0000002c2d2d7221 */ /* 0x000fe40000010000 */
[----:B------:R-:W-:Y:S01]  /*1d730*/  FADD.FTZ R47, R47, R46 ;  /* 0x0000002e2f2f7221 */ /* 0x000fe20000010000 */
[C---:B------:R-:W-:Y:S04]  /*1d740*/  HMMA.16816.F32 R96, R104.reuse, R10, R96 ;  /* 0x0000000a6860723c */ /* 0x040fe80000001860 */
[----:B------:R-:W-:Y:S02]  /*1d750*/  FADD.FTZ R48, R48, R45 ;  /* 0x0000002d30307221 */ /* 0x000fe40000010000 */
[----:B------:R-:W-:Y:S02]  /*1d760*/  FADD.FTZ R50, R50, R47 ;  /* 0x0000002f32327221 */ /* 0x000fe40000010000 */
[----:B------:R-:W-:Y:S01]  /*1d770*/  FADD.FTZ R49, R49, R48 ;  /* 0x0000003031317221 */ /* 0x000fe20000010000 */
[C---:B----4-:R-:W-:Y:S03]  /*1d780*/  HMMA.16816.F32 R100, R104.reuse, R16, R100 ;  /* 0x000000106864723c */ /* 0x050fe60000001864 */
        /* <DEDUP_REMOVED lines=18> */
.L_x_2336:
[----:B------:R-:W1:Y:S01]  /*1d8b0*/  SHFL.BFLY PT, R9, R166, 0x2, 0x1f ;  /* 0x0c401f00a6097f89 */ /* 0x000e6200000e0000 */
[----:B------:R-:W-:Y:S01]  /*1d8c0*/  MOV R7, 0x3f800000 ;  /* 0x3f80000000077802 */ /* 0x000fe20000000f00 */
[----:B------:R-:W-:Y:S01]  /*1d8d0*/  IMAD.MOV.U32 R8, RZ, RZ, 0x3f800000 ;  /* 0x3f800000ff087424 */ /* 0x000fe200078e00ff */
[----:B------:R-:W-:Y:S01]  /*1d8e0*/  ULDC.U8 UR4, c[0x0][0x328] ;  /* 0x0000ca0000047ab9 */ /* 0x000fe20000000000 */
[----:B------:R-:W2:Y:S04]  /*1d8f0*/  SHFL.BFLY PT, R0, R167, 0x2, 0x1f ;  /* 0x0c401f00a7007f89 */ /* 0x000ea800000e0000 */
[----:B------:R-:W3:Y:S01]  /*1d900*/  S2R R5, SR_TID.X ;  /* 0x0000000000057919 */ /* 0x000ee20000002100 */
[----:B-1----:R-:W-:-:S02]  /*1d910*/  FADD.FTZ R9, R9, R166 ;  /* 0x000000a609097221 */ /* 0x002fc40000010000 */
[----:B--2---:R-:W-:-:S03]  /*1d920*/  FADD.FTZ R11, R0, R167 ;  /* 0x000000a7000b7221 */ /* 0x004fc60000010000 */
[----:B------:R-:W1:Y:S01]  /*1d930*/  SHFL.BFLY PT, R4, R9, 0x1, 0x1f ;  /* 0x0c201f0009047f89 */ /* 0x000e6200000e0000 */
[----:B---3--:R-:W-:-:S03]  /*1d940*/  SHF.R.S32.HI R0, RZ, 0x1f, R5 ;  /* 0x0000001fff007819 */ /* 0x008fc60000011405 */
[----:B------:R-:W2:Y:S01]  /*1d950*/  SHFL.BFLY PT, R6, R11, 0x1, 0x1f ;  /* 0x0c201f000b067f89 */ /* 0x000ea200000e0000 */
[----:B------:R-:W-:Y:S02]  /*1d960*/  SHF.R.S32.HI R10, RZ, 0x1f, R5 ;  /* 0x0000001fff0a7819 */ /* 0x000fe40000011405 */
[----:B------:R-:W-:-:S04]  /*1d970*/  LEA.HI R0, R0, R5, RZ, 0x2 ;  /* 0x0000000500007211 */ /* 0x000fc800078f10ff */
[----:B------:R-:W-:Y:S01]  /*1d980*/  SHF.R.S32.HI R0, RZ, 0x2, R0 ;  /* 0x00000002ff007819 */ /* 0x000fe20000011400 */
[----:B-1----:R-:W-:-:S03]  /*1d990*/  FADD.FTZ R4, R9, R4 ;  /* 0x0000000409047221 */ /* 0x002fc60000010000 */
[----:B------:R-:W-:Y:S01]  /*1d9a0*/  SHF.R.S32.HI R9, RZ, 0x1f, R0 ;  /* 0x0000001fff097819 */ /* 0x000fe20000011400 */
[----:B--2---:R-:W-:-:S03]  /*1d9b0*/  FADD.FTZ R6, R11, R6 ;  /* 0x000000060b067221 */ /* 0x004fc60000010000 */
[----:B------:R-:W-:Y:S02]  /*1d9c0*/  LEA.HI R9, R9, R0, RZ, 0x3 ;  /* 0x0000000009097211 */ /* 0x000fe400078f18ff */
[----:B------:R-:W-:Y:S02]  /*1d9d0*/  LEA.HI R11, R10, R5, RZ, 0x2 ;  /* 0x000000050a0b7211 */ /* 0x000fe400078f10ff */
[----:B------:R-:W-:Y:S02]  /*1d9e0*/  LOP3.LUT R9, R9, 0xfffffff8, RZ, 0xc0, !PT ;  /* 0xfffffff809097812 */ /* 0x000fe400078ec0ff */
[----:B------:R-:W-:Y:S02]  /*1d9f0*/  FSETP.NE.FTZ.AND P1, PT, R6, RZ, PT ;  /* 0x000000ff0600720b */ /* 0x000fe40003f35000 */
[----:B------:R-:W-:Y:S02]  /*1da00*/  IADD3 R9, R0, -R9, RZ ;  /* 0x8000000900097210 */ /* 0x000fe40007ffe0ff */
[----:B------:R-:W-:-:S02]  /*1da10*/  FSETP.NE.FTZ.AND P0, PT, R4, RZ, PT ;  /* 0x000000ff0400720b */ /* 0x000fc40003f15000 */
[----:B------:R-:W-:Y:S02]  /*1da20*/  LEA.HI R12, R9, R9, RZ, 0x1 ;  /* 0x00000009090c7211 */ /* 0x000fe400078f08ff */
[----:B------:R-:W-:Y:S02]  /*1da30*/  LOP3.LUT R14, R11, 0xfffffffc, RZ, 0xc0, !PT ;  /* 0xfffffffc0b0e7812 */ /* 0x000fe400078ec0ff */
[----:B------:R-:W-:Y:S02]  /*1da40*/  LEA.HI R10, R10, R5, RZ, 0x5 ;  /* 0x000000050a0a7211 */ /* 0x000fe400078f28ff */
[----:B------:R-:W-:Y:S01]  /*1da50*/  SHF.R.S32.HI R13, RZ, 0x1, R12 ;  /* 0x00000001ff0d7819 */ /* 0x000fe2000001140c */
[----:B------:R-:W-:Y:S01]  /*1da60*/  IMAD.IADD R14, R5, 0x1, -R14 ;  /* 0x00000001050e7824 */ /* 0x000fe200078e0a0e */
[----:B------:R-:W-:Y:S01]  /*1da70*/  LOP3.LUT R12, R12, 0x3fffffe, RZ, 0xc0, !PT ;  /* 0x03fffffe0c0c7812 */ /* 0x000fe200078ec0ff */
[----:B------:R-:W1:Y:S01]  /*1da80*/  @P1 MUFU.RCP R7, R6 ;  /* 0x0000000600071308 */ /* 0x000e620000001000 */
[----:B------:R-:W-:-:S02]  /*1da90*/  SHF.R.S32.HI R11, RZ, 0x5, R10 ;  /* 0x00000005ff0b7819 */ /* 0x000fc4000001140a */
[----:B------:R-:W-:Y:S01]  /*1daa0*/  SHF.L.U32 R15, R13, 0x6, RZ ;  /* 0x000000060d0f7819 */ /* 0x000fe200000006ff */
[----:B------:R-:W-:Y:S01]  /*1dab0*/  IMAD.IADD R12, R9, 0x1, -R12 ;  /* 0x00000001090c7824 */ /* 0x000fe200078e0a0c */
[----:B------:R-:W-:Y:S02]  /*1dac0*/  LEA R9, R11, R14, 0x8 ;  /* 0x0000000e0b097211 */ /* 0x000fe400078e40ff */
[----:B------:R-:W-:Y:S01]  /*1dad0*/  LOP3.LUT R15, R15, 0xc0, RZ, 0xc0, !PT ;  /* 0x000000c00f0f7812 */ /* 0x000fe200078ec0ff */
[----:B------:R-:W2:Y:S01]  /*1dae0*/  @P0 MUFU.RCP R8, R4 ;  /* 0x0000000400080308 */ /* 0x000ea20000001000 */
[C---:B------:R-:W-:Y:S01]  /*1daf0*/  LOP3.LUT P2, RZ, R13.reuse, 0x2, RZ, 0xc0, !PT ;  /* 0x000000020dff7812 */ /* 0x040fe2000784c0ff */
[----:B------:R-:W-:Y:S01]  /*1db00*/  IMAD R9, R12, 0x10, R9 ;  /* 0x000000100c097824 */ /* 0x000fe200078e0209 */
[----:B------:R-:W-:Y:S02]  /*1db10*/  LOP3.LUT R12, R13, 0x1, RZ, 0xc0, !PT ;  /* 0x000000010d0c7812 */ /* 0x000fe400078ec0ff */
[----:B------:R-:W-:-:S02]  /*1db20*/  LEA.HI R16, R15, R15, RZ, 0x1d ;  /* 0x0000000f0f107211 */ /* 0x000fc400078fe8ff */
[----:B------:R-:W-:Y:S01]  /*1db30*/  ISETP.NE.U32.AND P3, PT, R12, 0x1, PT ;  /* 0x000000010c00780c */ /* 0x000fe20003f65070 */
[----:B------:R-:W-:Y:S01]  /*1db40*/  IMAD.MOV.U32 R12, RZ, RZ, 0x20 ;  /* 0x00000020ff0c7424 */ /* 0x000fe200078e00ff */
[----:B------:R-:W-:Y:S01]  /*1db50*/  LEA R9, R9, R16, 0x1 ;  /* 0x0000001009097211 */ /* 0x000fe200078e08ff */
[C---:B-1----:R-:W-:Y:S01]  /*1db60*/  FMUL.FTZ R112, R7.reuse, R112 ;  /* 0x0000007007707220 */ /* 0x042fe20000410000 */
[----:B------:R-:W-:Y:S01]  /*1db70*/  @P0 MUFU.LG2 R4, R4 ;  /* 0x0000000400040308 */ /* 0x000fe20000000c00 */
[----:B------:R-:W-:Y:S01]  /*1db80*/  FMUL.FTZ R113, R7, R113 ;  /* 0x0000007107717220 */ /* 0x000fe20000410000 */
[----:B------:R-:W-:Y:S01]  /*1db90*/  SHF.L.U32 R9, R9, 0x1, RZ ;  /* 0x0000000109097819 */ /* 0x000fe200000006ff */
[----:B------:R-:W-:Y:S01]  /*1dba0*/  FMUL.FTZ R108, R7, R108 ;  /* 0x0000006c076c7220 */ /* 0x000fe20000410000 */
[----:B------:R-:W-:Y:S01]  /*1dbb0*/  SEL R12, R12, 0xffffffe0, !P2 ;  /* 0xffffffe00c0c7807 */ /* 0x000fe20005000000 */
[C---:B--2---:R-:W-:Y:S01]  /*1dbc0*/  FMUL.FTZ R115, R8.reuse, R115 ;  /* 0x0000007308737220 */ /* 0x044fe20000410000 */
[----:B------:R-:W-:Y:S01]  /*1dbd0*/  IADD3 R13, R9, -0x10, RZ ;  /* 0xfffffff0090d7810 */ /* 0x000fe20007ffe0ff */
[C---:B------:R-:W-:Y:S01]  /*1dbe0*/  FMUL.FTZ R114, R8.reuse, R114 ;  /* 0x0000007208727220 */ /* 0x040fe20000410000 */
[----:B------:R-:W-:Y:S01]  /*1dbf0*/  F2FP.PACK_AB R112, R113, R112 ;  /* 0x000000707170723e */ /* 0x000fe200000000ff */
[----:B------:R-:W-:Y:S01]  /*1dc00*/  FMUL.FTZ R109, R7, R109 ;  /* 0x0000006d076d7220 */ /* 0x000fe20000410000 */
[----:B------:R-:W-:Y:S01]  /*1dc10*/  @P3 IADD3 R13, R9, 0x10, RZ ;  /* 0x00000010090d3810 */ /* 0x000fe20007ffe0ff */
        /* <DEDUP_REMOVED lines=79> */
[----:B------:R-:W1:Y:S01]  /*1e110*/  @P1 MUFU.LG2 R12, R6 ;  /* 0x00000006000c1308 */ /* 0x000e620000000c00 */
[----:B------:R-:W-:Y:S01]  /*1e120*/  FMUL.FTZ R7, R7, R105 ;  /* 0x0000006907077220 */ /* 0x000fe20000410000 */
[----:B------:R-:W-:Y:S01]  /*1e130*/  F2FP.PACK_AB R102, R103, R102 ;  /* 0x000000666766723e */ /* 0x000fe200000000ff */
[----:B------:R-:W-:Y:S01]  /*1e140*/  FMUL.FTZ R8, R8, R106 ;  /* 0x0000006a08087220 */ /* 0x000fe20000410000 */
[----:B------:R2:W-:Y:S01]  /*1e150*/  STS [R9+0x2200], R94 ;  /* 0x0022005e09007388 */ /* 0x0005e20000000800 */
[----:B------:R-:W-:-:S02]  /*1e160*/  ISETP.NE.AND P2, PT, RZ, UR4, PT ;  /* 0x00000004ff007c0c */ /* 0x000fc4000bf45270 */
[----:B------:R-:W-:Y:S01]  /*1e170*/  F2FP.PACK_AB R7, R7, R104 ;  /* 0x000000680707723e */ /* 0x000fe200000000ff */
[----:B------:R-:W-:Y:S01]  /*1e180*/  STS [R13+0x2000], R96 ;  /* 0x002000600d007388 */ /* 0x000fe20000000800 */
[----:B------:R-:W-:Y:S02]  /*1e190*/  F2FP.PACK_AB R8, R107, R8 ;  /* 0x000000086b08723e */ /* 0x000fe400000000ff */
[----:B------:R-:W-:Y:S01]  /*1e1a0*/  SHF.R.S32.HI R16, RZ, 0x1f, R11 ;  /* 0x0000001fff107819 */ /* 0x000fe2000001140b */
[----:B------:R3:W-:Y:S03]  /*1e1b0*/  STS [R13+0x2200], R98 ;  /* 0x002200620d007388 */ /* 0x0007e60000000800 */
[----:B------:R-:W-:Y:S01]  /*1e1c0*/  LEA.HI R16, R16, R11, RZ, 0x2 ;  /* 0x0000000b10107211 */ /* 0x000fe200078f10ff */
[----:B------:R4:W-:Y:S01]  /*1e1d0*/  STS [R15+0x2000], R100 ;  /* 0x002000640f007388 */ /* 0x0009e20000000800 */
[----:B-1----:R-:W-:-:S02]  /*1e1e0*/  @P1 FMUL.FTZ R12, R12, 0.69314718246459960938 ;  /* 0x3f3172180c0c1820 */ /* 0x002fc40000410000 */
[----:B------:R-:W-:Y:S01]  /*1e1f0*/  LOP3.LUT R16, R16, 0xfffffffc, RZ, 0xc0, !PT ;  /* 0xfffffffc10107812 */ /* 0x000fe200078ec0ff */
[----:B------:R4:W-:Y:S01]  /*1e200*/  STS [R15+0x2200], R102 ;  /* 0x002200660f007388 */ /* 0x0009e20000000800 */
[----:B------:R-:W-:Y:S02]  /*1e210*/  IMAD.MOV.U32 R6, RZ, RZ, 0x7f800000 ;  /* 0x7f800000ff067424 */ /* 0x000fe400078e00ff */
[----:B------:R-:W-:Y:S01]  /*1e220*/  @P1 FFMA.FTZ R6, R3, c[0x0][0x238], R12 ;  /* 0x00008e0003061a23 */ /* 0x000fe2000001000c */
[----:B------:R4:W-:Y:S01]  /*1e230*/  STS [R17+0x2000], R7 ;  /* 0x0020000711007388 */ /* 0x0009e20000000800 */
[----:B------:R-:W-:-:S03]  /*1e240*/  IADD3 R11, R11, -R16, RZ ;  /* 0x800000100b0b7210 */ /* 0x000fc60007ffe0ff */
[----:B------:R4:W-:Y:S01]  /*1e250*/  STS [R17+0x2200], R8 ;  /* 0x0022000811007388 */ /* 0x0009e20000000800 */
[----:B--2---:R-:W-:Y:S01]  /*1e260*/  MOV R9, 0x7f800000 ;  /* 0x7f80000000097802 */ /* 0x004fe20000000f00 */
[----:B---3--:R-:W-:-:S04]  /*1e270*/  @P0 FMUL.FTZ R13, R4, 0.69314718246459960938 ;  /* 0x3f317218040d0820 */ /* 0x008fc80000410000 */
[----:B------:R-:W-:Y:S01]  /*1e280*/  @P0 FFMA.FTZ R9, R2, c[0x0][0x238], R13 ;  /* 0x00008e0002090a23 */ /* 0x000fe2000001000d */
        /* <DEDUP_REMOVED lines=8> */
.L_x_2341:
[----:B------:R-:W1:Y:S04]  /*1e310*/  S2R R3, SR_CTAID.Z ;  /* 0x0000000000037919 */ /* 0x000e680000002700 */
[----:B------:R-:W1:Y:S02]  /*1e320*/  S2R R2, SR_CTAID.Y ;  /* 0x0000000000027919 */ /* 0x000e640000002600 */
[----:B-1----:R-:W-:-:S04]  /*1e330*/  IMAD R4, R2, c[0x0][0x1c0], R3 ;  /* 0x0000700002047a24 */ /* 0x002fc800078e0203 */
[----:B------:R-:W-:Y:S02]  /*1e340*/  IMAD R4, R4, c[0x0][0x214], RZ ;  /* 0x0000850004047a24 */ /* 0x000fe400078e02ff */
.L_x_2342:
[----:B------:R-:W-:Y:S01]  /*1e350*/  BAR.SYNC.DEFER_BLOCKING 0x0 ;  /* 0x0000000000007b1d */ /* 0x000fe20000010000 */
[----:B------:R-:W-:Y:S01]  /*1e360*/  LOP3.LUT R10, R10, 0xffffffe0, RZ, 0xc0, !PT ;  /* 0xffffffe00a0a7812 */ /* 0x000fe200078ec0ff */
[C---:B------:R-:W-:Y:S01]  /*1e370*/  IMAD.WIDE.U32 R12, R155.reuse, c[0x0][0x1e8], RZ ;  /* 0x00007a009b0c7a25 */ /* 0x040fe200078e00ff */
[----:B----4-:R-:W-:Y:S02]  /*1e380*/  SHF.R.S32.HI R7, RZ, 0x1f, R2 ;  /* 0x0000001fff077819 */ /* 0x010fe40000011402 */
[----:B------:R-:W-:Y:S01]  /*1e390*/  IADD3 R10, -R10, R5, RZ ;  /* 0x000000050a0a7210 */ /* 0x000fe20007ffe1ff */
[----:B------:R-:W-:Y:S01]  /*1e3a0*/  IMAD.WIDE.U32 R40, R2, c[0x0][0x1e0], RZ ;  /* 0x0000780002287a25 */ /* 0x000fe200078e00ff */
[----:B------:R-:W-:Y:S01]  /*1e3b0*/  ISETP.NE.AND P0, PT, R155, -0x1, PT ;  /* 0xffffffff9b00780c */ /* 0x000fe20003f05270 */
[----:B------:R-:W-:Y:S01]  /*1e3c0*/  BSSY B0, `(.L_x_2343) ;  /* 0x000001c000007945 */ /* 0x000fe20003800000 */
[----:B------:R-:W-:Y:S01]  /*1e3d0*/  LOP3.LUT P1, RZ, R10, 0x3, RZ, 0xc0, !PT ;  /* 0x000000030aff7812 */ /* 0x000fe2000782c0ff */
[----:B------:R-:W-:Y:S01]  /*1e3e0*/  IMAD R7, R7, c[0x0][0x1e0], RZ ;  /* 0x0000780007077a24 */ /* 0x000fe200078e02ff */
[----:B------:R-:W-:Y:S01]  /*1e3f0*/  LEA R11, R11, R160, 0x4 ;  /* 0x000000a00b0b7211 */ /* 0x000fe200078e20ff */
[----:B------:R-:W-:-:S02]  /*1e400*/  IMAD R155, R155, c[0x0][0x1ec], R13 ;  /* 0x00007b009b9b7a24 */ /* 0x000fc400078e020d */
[----:B------:R-:W-:Y:S01]  /*1e410*/  IMAD R7, R2, c[0x0][0x1e4], R7 ;  /* 0x0000790002077a24 */ /* 0x000fe200078e0207 */
[----:B------:R-:W-:-:S05]  /*1e420*/  SEL R2, R40, R12, !P0 ;  /* 0x0000000c28027207 */ /* 0x000fca0004000000 */
        /* <DEDUP_REMOVED lines=21> */
.L_x_2344:
[----:B------:R-:W-:Y:S05]  /*1e580*/  BSYNC B0 ;  /* 0x0000000000007941 */ /* 0x000fea0003800000 */
.L_x_2343:
[----:B----4-:R-:W4:Y:S01]  /*1e590*/  S2R R5, SR_CTAID.X ;  /* 0x0000000000057919 */ /* 0x010f220000002500 */
[----:B------:R-:W-:Y:S01]  /*1e5a0*/  IMAD.SHL.U32 R14, R14, 0x8, RZ ;  /* 0x000000080e0e7824 */ /* 0x000fe200078e00ff */
[----:B------:R-:W-:Y:S01]  /*1e5b0*/  SHF.R.S32.HI R6, RZ, 0x1f, R3 ;  /* 0x0000001fff067819 */ /* 0x000fe20000011403 */
[----:B------:R-:W-:Y:S03]  /*1e5c0*/  BSSY B0, `(.L_x_2345) ;  /* 0x000001e000007945 */ /* 0x000fe60003800000 */
[----:B------:R-:W-:Y:S01]  /*1e5d0*/  SHF.R.S32.HI R15, RZ, 0x1f, R14 ;  /* 0x0000001fff0f7819 */ /* 0x000fe2000001140e */
[----:B------:R-:W-:-:S04]  /*1e5e0*/  IMAD R6, R6, c[0x0][0x1f0], RZ ;  /* 0x00007c0006067a24 */ /* 0x000fc800078e02ff */
[----:B------:R-:W-:Y:S02]  /*1e5f0*/  IMAD R6, R3, c[0x0][0x1f4], R6 ;  /* 0x00007d0003067a24 */ /* 0x000fe400078e0206 */
[----:B----4-:R-:W-:-:S04]  /*1e600*/  IMAD.SHL.U32 R5, R5, 0x40, RZ ;  /* 0x0000004005057824 */ /* 0x010fc800078e00ff */
        /* <DEDUP_REMOVED lines=25> */
.L_x_2346:
[----:B------:R-:W-:Y:S05]  /*1e7a0*/  BSYNC B0 ;  /* 0x0000000000007941 */ /* 0x000fea0003800000 */
.L_x_2345:
        /* <DEDUP_REMOVED lines=21> */
.L_x_2347:
        /* <DEDUP_REMOVED lines=16> */
.L_x_6124:


//--------------------- .text._ZN5flash24flash_fwd_splitkv_kernelI23Flash_fwd_kernel_traitsILi96ELi64ELi128ELi4ELb0ELb0EN7cutlass6half_tE19Flash_kernel_traitsILi96ELi64ELi128ELi4ES3_EELb1ELb0ELb1ELb0ELb0ELb1ELb0ELb1EEEvNS_16Flash_fwd_paramsE --------------------------
	.section	.text._ZN5flash24flash_fwd_splitkv_kernelI23Flash_fwd_kernel_traitsILi96ELi64ELi128ELi4ELb0ELb0EN7cutlass6half_tE19Flash_kernel_traitsILi96ELi64ELi128ELi4ES3_EELb1ELb0ELb1ELb0ELb0ELb1ELb0ELb1EEEvNS_16Flash_fwd_paramsE,"ax",@progbits
	.sectioninfo	@"SHI_REGISTERS=226"
	.align	128
        .global         _ZN5flash24flash_fwd_splitkv_kernelI23Flash_fwd_kernel_traitsILi96ELi64ELi128ELi4ELb0ELb0EN7cutlass6half_tE19Flash_kernel_traitsILi96ELi64ELi128ELi4ES3_EELb1ELb0ELb1ELb0ELb0ELb1ELb0ELb1EEEvNS_16Flash_fwd_paramsE
        .type           _ZN5flash24flash_fwd_splitkv_kernelI23Flash_fwd_kernel_traitsILi96ELi64ELi128ELi4ELb0ELb0EN7cutlass6half_tE19Flash_kernel_traitsILi96ELi64ELi128ELi4ES3_EELb1ELb0ELb1ELb0ELb0ELb1ELb0ELb1EEEvNS_16Flash_fwd_paramsE,@function
        .size           _ZN5flash24flash_fwd_splitkv_kernelI23Flash_fwd_kernel_traitsILi96ELi64ELi128ELi4ELb0ELb0EN7cutlass6half_tE19Flash_kernel_traitsILi96ELi64ELi128ELi4ES3_EELb1ELb0ELb1ELb0ELb0ELb1ELb0ELb1EEEvNS_16Flash_fwd_paramsE,(.L_x_6125 - _ZN5flash24flash_fwd_splitkv_kernelI23Flash_fwd_kernel_traitsILi96ELi64ELi128ELi4ELb0ELb0EN7cutlass6half_tE19Flash_kernel_traitsILi96ELi64ELi128ELi4ES3_EELb1ELb0ELb1ELb0ELb0ELb1ELb0ELb1EEEvNS_16Flash_fwd_paramsE)
        .other          _ZN5flash24flash_fwd_splitkv_kernelI23Flash_fwd_kernel_traitsILi96ELi64ELi128ELi4ELb0ELb0EN7cutlass6half_tE19Flash_kernel_traitsILi96ELi64ELi128ELi4ES3_EELb1ELb0ELb1ELb0ELb0ELb1ELb0ELb1EEEvNS_16Flash_fwd_paramsE,@"STO_CUDA_ENTRY STV_DEFAULT"
_ZN5flash24flash_fwd_splitkv_kernelI23Flash_fwd_kernel_traitsILi96ELi64ELi128ELi4ELb0ELb0EN7cutlass6half_tE19Flash_kernel_traitsILi96ELi64ELi128ELi4ES3_EELb1ELb0ELb1ELb0ELb0ELb1ELb0ELb1EEEvNS_16Flash_fwd_paramsE:
.text._ZN5flash24flash_fwd_splitkv_kernelI23Flash_fwd_kernel_traitsILi96ELi64ELi128ELi4ELb0ELb0EN7cutlass6half_tE19Flash_kernel_traitsILi96ELi64ELi128ELi4ES3_EELb1ELb0ELb1ELb0ELb0ELb1ELb0ELb1EEEvNS_16Flash_fwd_paramsE:
        /* <DEDUP_REMOVED lines=35> */
.L_x_2348:
[----:B-1-34-:R-:W-:Y:S02]  /*0230*/  MOV R2, c[0x0][0x218] ;  /* 0x0000860000027a02 */ /* 0x01afe40000000f00 */
.L_x_2349:
        /* <DEDUP_REMOVED lines=80> */
.L_x_2352:
[----:B------:R-:W-:Y:S05]  /*0740*/  BSYNC B0 ;  /* 0x0000000000007941 */ /* 0x000fea0003800000 */
.L_x_2351:
        /* <DEDUP_REMOVED lines=19> */
.L_x_2354:
[----:B------:R-:W-:Y:S05]  /*0880*/  BSYNC B0 ;  /* 0x0000000000007941 */ /* 0x000fea0003800000 */
.L_x_2353:
        /* <DEDUP_REMOVED lines=13> */
.L_x_2350:
        /* <DEDUP_REMOVED lines=92> */
.L_x_2355:
        /* <DEDUP_REMOVED lines=16> */
.L_x_2357:
        /* <DEDUP_REMOVED lines=53> */
.L_x_2356:
        /* <DEDUP_REMOVED lines=254> */
.L_x_2451:
        /* <DEDUP_REMOVED lines=18> */
.L_x_2360:
[----:B------:R-:W-:Y:S05]  /*2470*/  BSYNC B0 ;  /* 0x0000000000007941 */ /* 0x000fea0003800000 */
.L_x_2359:
        /* <DEDUP_REMOVED lines=18> */
.L_x_2362:
[----:B------:R-:W-:Y:S05]  /*25a0*/  BSYNC B0 ;  /* 0x0000000000007941 */ /* 0x000fea0003800000 */
.L_x_2361:
        /* <DEDUP_REMOVED lines=21> */
.L_x_2364:
[----:B------:R-:W-:Y:S05]  /*2700*/  BSYNC B0 ;  /* 0x0000000000007941 */ /* 0x000fea0003800000 */
.L_x_2363:
        /* <DEDUP_REMOVED lines=21> */
.L_x_2366:
[----:B------:R-:W-:Y:S05]  /*2860*/  BSYNC B0 ;  /* 0x0000000000007941 */ /* 0x000fea0003800000 */
.L_x_2365:
        /* <DEDUP_REMOVED lines=66> */
.L_x_2372:
[----:B------:R-:W-:Y:S05]  /*2c90*/  BSYNC B0 ;  /* 0x0000000000007941 */ /* 0x000fea0003800000 */
.L_x_2371:
        /* <DEDUP_REMOVED lines=54> */
.L_x_2374:
[----:B------:R-:W-:Y:S05]  /*3000*/  BSYNC B0 ;  /* 0x0000000000007941 */ /* 0x000fea0003800000 */
.L_x_2373:
        /* <DEDUP_REMOVED lines=53> */
.L_x_2370:
[----:B------:R-:W-:Y:S05]  /*3360*/  BSYNC B1 ;  /* 0x0000000000017941 */ /* 0x000fea0003800000 */
.L_x_2369:
        /* <DEDUP_REMOVED lines=65> */
.L_x_2378:
[----:B------:R-:W-:Y:S05]  /*3780*/  BSYNC B0 ;  /* 0x0000000000007941 */ /* 0x000fea0003800000 */
.L_x_2377:
        /* <DEDUP_REMOVED lines=57> */
.L_x_2380:
[----:B------:R-:W-:Y:S05]  /*3b20*/  BSYNC B0 ;  /* 0x0000000000007941 */ /* 0x000fea0003800000 */
.L_x_2379:
        /* <DEDUP_REMOVED lines=56> */
.L_x_2376:
[----:B------:R-:W-:Y:S05]  /*3eb0*/  BSYNC B1 ;  /* 0x0000000000017941 */ /* 0x000fea0003800000 */
.L_x_2375:
        /* <DEDUP_REMOVED lines=64> */
.L_x_2384:
[----:B------:R-:W-:Y:S05]  /*42c0*/  BSYNC B0 ;  /* 0x0000000000007941 */ /* 0x000fea0003800000 */
.L_x_2383:
        /* <DEDUP_REMOVED lines=57> */
.L_x_2386:
[----:B------:R-:W-:Y:S05]  /*4660*/  BSYNC B0 ;  /* 0x0000000000007941 */ /* 0x000fea0003800000 */
.L_x_2385:
        /* <DEDUP_REMOVED lines=56> */
.L_x_2382:
[----:B------:R-:W-:Y:S05]  /*49f0*/  BSYNC B1 ;  /* 0x0000000000017941 */ /* 0x000fea0003800000 */
.L_x_2381:
        /* <DEDUP_REMOVED lines=70> */
.L_x_2390:
[----:B------:R-:W-:Y:S05]  /*4e60*/  BSYNC B0 ;  /* 0x0000000000007941 */ /* 0x000fea0003800000 */
.L_x_2389:
        /* <DEDUP_REMOVED lines=57> */
.L_x_2392:
[----:B------:R-:W-:Y:S05]  /*5200*/  BSYNC B0 ;  /* 0x0000000000007941 */ /* 0x000fea0003800000 */
.L_x_2391:
        /* <DEDUP_REMOVED lines=56> */
.L_x_2388:
[----:B------:R-:W-:Y:S05]  /*5590*/  BSYNC B1 ;  /* 0x0000000000017941 */ /* 0x000fea0003800000 */
.L_x_2387:
        /* <DEDUP_REMOVED lines=8> */
.L_x_2368:
        /* <DEDUP_REMOVED lines=96> */
.L_x_2399:
[----:B------:R-:W-:Y:S05]  /*5c20*/  BSYNC B0 ;  /* 0x0000000000007941 */ /* 0x000fea0003800000 */
.L_x_2398:
[----:B------:R-:W-:Y:S05]  /*5c30*/  MOV R103, R101 ;  /* 0x0000006500677202 */ /* 0x000fea0000000f00 */
[----:B-----5:R2:W-:Y:S02]  /*5c40*/  STG.E.128 [R102.64], R32 ;  /* 0x0000002066007986 */ /* 0x0205e4000c101d06 */
.L_x_2397:
[----:B------:R-:W-:Y:S05]  /*5c50*/  BSYNC B1 ;  /* 0x0000000000017941 */ /* 0x000fea0003800000 */
.L_x_2396:
        /* <DEDUP_REMOVED lines=96> */
.L_x_2403:
[----:B------:R-:W-:Y:S05]  /*6260*/  BSYNC B0 ;  /* 0x0000000000007941 */ /* 0x000fea0003800000 */
.L_x_2402:
[----:B------:R-:W-:Y:S05]  /*6270*/  MOV R103, R101 ;  /* 0x0000006500677202 */ /* 0x000fea0000000f00 */
[----:B-----5:R3:W-:Y:S02]  /*6280*/  STG.E.128 [R102.64+0x40], R32 ;  /* 0x0000402066007986 */ /* 0x0207e4000c101d06 */
.L_x_2401:
[----:B------:R-:W-:Y:S05]  /*6290*/  BSYNC B1 ;  /* 0x0000000000017941 */ /* 0x000fea0003800000 */
.L_x_2400:
        /* <DEDUP_REMOVED lines=95> */
.L_x_2405:
[----:B------:R-:W-:Y:S05]  /*6890*/  BSYNC B0 ;  /* 0x0000000000007941 */ /* 0x000fea0003800000 */
.L_x_2404:
[----:B------:R-:W-:Y:S05]  /*68a0*/  MOV R103, R101 ;  /* 0x0000006500677202 */ /* 0x000fea0000000f00 */
[----:B-----5:R3:W-:Y:S02]  /*68b0*/  STG.E.128 [R102.64+0x80], R32 ;  /* 0x0000802066007986 */ /* 0x0207e4000c101d06 */
.L_x_2395:
[----:B------:R-:W-:Y:S05]  /*68c0*/  BSYNC B2 ;  /* 0x0000000000027941 */ /* 0x000fea0003800000 */
.L_x_2394:
        /* <DEDUP_REMOVED lines=99> */
.L_x_2411:
[----:B------:R-:W-:Y:S05]  /*6f00*/  BSYNC B0 ;  /* 0x0000000000007941 */ /* 0x000fea0003800000 */
.L_x_2410:
[C---:B------:R-:W-:Y:S04]  /*6f10*/  LEA R2, P0, R145.reuse, R102, 0x1 ;  /* 0x0000006691027211 */ /* 0x040fe800078008ff */
[----:B------:R-:W-:Y:S05]  /*6f20*/  LEA.HI.X R3, R145, R101, R144, 0x1, P0 ;  /* 0x0000006591037211 */ /* 0x000fea00000f0c90 */
[----:B-----5:R3:W-:Y:S04]  /*6f30*/  STG.E.128 [R2.64], R32 ;  /* 0x0000002002007986 */ /* 0x0207e8000c101d06 */
.L_x_2409:
[----:B------:R-:W-:Y:S05]  /*6f40*/  BSYNC B1 ;  /* 0x0000000000017941 */ /* 0x000fea0003800000 */
.L_x_2408:
        /* <DEDUP_REMOVED lines=97> */
.L_x_2415:
[----:B------:R-:W-:Y:S05]  /*7560*/  BSYNC B0 ;  /* 0x0000000000007941 */ /* 0x000fea0003800000 */
.L_x_2414:
[C---:B------:R-:W-:Y:S04]  /*7570*/  LEA R2, P0, R74.reuse, R102, 0x1 ;  /* 0x000000664a027211 */ /* 0x040fe800078008ff */
[----:B------:R-:W-:Y:S05]  /*7580*/  LEA.HI.X R3, R74, R101, R75, 0x1, P0 ;  /* 0x000000654a037211 */ /* 0x000fea00000f0c4b */
[----:B-----5:R3:W-:Y:S04]  /*7590*/  STG.E.128 [R2.64], R32 ;  /* 0x0000002002007986 */ /* 0x0207e8000c101d06 */
.L_x_2413:
[----:B------:R-:W-:Y:S05]  /*75a0*/  BSYNC B1 ;  /* 0x0000000000017941 */ /* 0x000fea0003800000 */
.L_x_2412:
        /* <DEDUP_REMOVED lines=96> */
.L_x_2417:
[----:B------:R-:W-:Y:S05]  /*7bb0*/  BSYNC B0 ;  /* 0x0000000000007941 */ /* 0x000fea0003800000 */
.L_x_2416:
[C---:B------:R-:W-:Y:S04]  /*7bc0*/  LEA R2, P0, R82.reuse, R102, 0x1 ;  /* 0x0000006652027211 */ /* 0x040fe800078008ff */
[----:B------:R-:W-:Y:S05]  /*7bd0*/  LEA.HI.X R3, R82, R101, R83, 0x1, P0 ;  /* 0x0000006552037211 */ /* 0x000fea00000f0c53 */
[----:B-----5:R3:W-:Y:S04]  /*7be0*/  STG.E.128 [R2.64], R32 ;  /* 0x0000002002007986 */ /* 0x0207e8000c101d06 */
.L_x_2407:
[----:B------:R-:W-:Y:S05]  /*7bf0*/  BSYNC B2 ;  /* 0x0000000000027941 */ /* 0x000fea0003800000 */
.L_x_2406:
        /* <DEDUP_REMOVED lines=99> */
.L_x_2423:
[----:B------:R-:W-:Y:S05]  /*8230*/  BSYNC B0 ;  /* 0x0000000000007941 */ /* 0x000fea0003800000 */
.L_x_2422:
[C---:B------:R-:W-:Y:S04]  /*8240*/  LEA R2, P0, R180.reuse, R102, 0x1 ;  /* 0x00000066b4027211 */ /* 0x040fe800078008ff */
[----:B------:R-:W-:Y:S05]  /*8250*/  LEA.HI.X R3, R180, R101, R68, 0x1, P0 ;  /* 0x00000065b4037211 */ /* 0x000fea00000f0c44 */
[----:B-----5:R3:W-:Y:S04]  /*8260*/  STG.E.128 [R2.64], R32 ;  /* 0x0000002002007986 */ /* 0x0207e8000c101d06 */
.L_x_2421:
[----:B------:R-:W-:Y:S05]  /*8270*/  BSYNC B1 ;  /* 0x0000000000017941 */ /* 0x000fea0003800000 */
.L_x_2420:
        /* <DEDUP_REMOVED lines=97> */
.L_x_2427:
[----:B------:R-:W-:Y:S05]  /*8890*/  BSYNC B0 ;  /* 0x0000000000007941 */ /* 0x000fea0003800000 */
.L_x_2426:
[C---:B------:R-:W-:Y:S04]  /*88a0*/  LEA R2, P0, R76.reuse, R102, 0x1 ;  /* 0x000000664c027211 */ /* 0x040fe800078008ff */
[----:B------:R-:W-:Y:S05]  /*88b0*/  LEA.HI.X R3, R76, R101, R77, 0x1, P0 ;  /* 0x000000654c037211 */ /* 0x000fea00000f0c4d */
[----:B-----5:R3:W-:Y:S04]  /*88c0*/  STG.E.128 [R2.64], R32 ;  /* 0x0000002002007986 */ /* 0x0207e8000c101d06 */
.L_x_2425:
[----:B------:R-:W-:Y:S05]  /*88d0*/  BSYNC B1 ;  /* 0x0000000000017941 */ /* 0x000fea0003800000 */
.L_x_2424:
        /* <DEDUP_REMOVED lines=96> */
.L_x_2429:
[----:B------:R-:W-:Y:S05]  /*8ee0*/  BSYNC B0 ;  /* 0x0000000000007941 */ /* 0x000fea0003800000 */
.L_x_2428:
[C---:B------:R-:W-:Y:S04]  /*8ef0*/  LEA R2, P0, R84.reuse, R102, 0x1 ;  /* 0x0000006654027211 */ /* 0x040fe800078008ff */
[----:B------:R-:W-:Y:S05]  /*8f00*/  LEA.HI.X R3, R84, R101, R85, 0x1, P0 ;  /* 0x0000006554037211 */ /* 0x000fea00000f0c55 */
[----:B-----5:R3:W-:Y:S04]  /*8f10*/  STG.E.128 [R2.64], R32 ;  /* 0x0000002002007986 */ /* 0x0207e8000c101d06 */
.L_x_2419:
[----:B------:R-:W-:Y:S05]  /*8f20*/  BSYNC B2 ;  /* 0x0000000000027941 */ /* 0x000fea0003800000 */
.L_x_2418:
        /* <DEDUP_REMOVED lines=103> */
.L_x_2435:
[----:B------:R-:W-:Y:S05]  /*95a0*/  BSYNC B0 ;  /* 0x0000000000007941 */ /* 0x000fea0003800000 */
.L_x_2434:
[C---:B------:R-:W-:Y:S01]  /*95b0*/  IMAD R0, R183.reuse, c[0x0][0x19c], RZ ;  /* 0x00006700b7007a24 */ /* 0x040fe200078e02ff */
[----:B------:R-:W-:Y:S05]  /*95c0*/  MOV R103, R101 ;  /* 0x0000006500677202 */ /* 0x000fea0000000f00 */
[----:B------:R-:W-:Y:S05]  /*95d0*/  IMAD.WIDE.U32 R2, R183, c[0x0][0x198], R102 ;  /* 0x00006600b7027a25 */ /* 0x000fea00078e0066 */
[----:B------:R-:W-:Y:S05]  /*95e0*/  IADD3 R3, R3, R0, RZ ;  /* 0x0000000003037210 */ /* 0x000fea0007ffe0ff */
[----:B-----5:R3:W-:Y:S02]  /*95f0*/  STG.E.128 [R2.64], R32 ;  /* 0x0000002002007986 */ /* 0x0207e4000c101d06 */
.L_x_2433:
[----:B------:R-:W-:Y:S05]  /*9600*/  BSYNC B1 ;  /* 0x0000000000017941 */ /* 0x000fea0003800000 */
.L_x_2432:
        /* <DEDUP_REMOVED lines=97> */
.L_x_2439:
[----:B------:R-:W-:Y:S05]  /*9c20*/  BSYNC B0 ;  /* 0x0000000000007941 */ /* 0x000fea0003800000 */
.L_x_2438:
[C---:B------:R-:W-:Y:S04]  /*9c30*/  LEA R2, P0, R89.reuse, R102, 0x1 ;  /* 0x0000006659027211 */ /* 0x040fe800078008ff */
[----:B------:R-:W-:Y:S05]  /*9c40*/  LEA.HI.X R3, R89, R101, R88, 0x1, P0 ;  /* 0x0000006559037211 */ /* 0x000fea00000f0c58 */
[----:B-----5:R3:W-:Y:S04]  /*9c50*/  STG.E.128 [R2.64], R32 ;  /* 0x0000002002007986 */ /* 0x0207e8000c101d06 */
.L_x_2437:
[----:B------:R-:W-:Y:S05]  /*9c60*/  BSYNC B1 ;  /* 0x0000000000017941 */ /* 0x000fea0003800000 */
.L_x_2436:
        /* <DEDUP_REMOVED lines=96> */
.L_x_2441:
[----:B------:R-:W-:Y:S05]  /*a270*/  BSYNC B0 ;  /* 0x0000000000007941 */ /* 0x000fea0003800000 */
.L_x_2440:
[C---:B------:R-:W-:Y:S04]  /*a280*/  LEA R2, P0, R93.reuse, R102, 0x1 ;  /* 0x000000665d027211 */ /* 0x040fe800078008ff */
[----:B------:R-:W-:Y:S05]  /*a290*/  LEA.HI.X R3, R93, R101, R92, 0x1, P0 ;  /* 0x000000655d037211 */ /* 0x000fea00000f0c5c */
[----:B-----5:R3:W-:Y:S04]  /*a2a0*/  STG.E.128 [R2.64], R32 ;  /* 0x0000002002007986 */ /* 0x0207e8000c101d06 */
.L_x_2431:
[----:B------:R-:W-:Y:S05]  /*a2b0*/  BSYNC B2 ;  /* 0x0000000000027941 */ /* 0x000fea0003800000 */
.L_x_2430:
        /* <DEDUP_REMOVED lines=8> */
.L_x_2367:
        /* <DEDUP_REMOVED lines=17> */
.L_x_2443:
[----:B------:R-:W-:Y:S05]  /*a450*/  BSYNC B0 ;  /* 0x0000000000007941 */ /* 0x000fea0003800000 */
.L_x_2442:
        /* <DEDUP_REMOVED lines=24> */
.L_x_2445:
[----:B------:R-:W-:Y:S05]  /*a5e0*/  BSYNC B0 ;  /* 0x0000000000007941 */ /* 0x000fea0003800000 */
.L_x_2444:
        /* <DEDUP_REMOVED lines=23> */
.L_x_2447:
[----:B------:R-:W-:Y:S05]  /*a760*/  BSYNC B0 ;  /* 0x0000000000007941 */ /* 0x000fea0003800000 */
.L_x_2446:
        /* <DEDUP_REMOVED lines=30> */
.L_x_2448:
[----:B------:R-:W-:Y:S05]  /*a950*/  BSYNC B0 ;  /* 0x0000000000007941 */ /* 0x000fea0003800000 */
.L_x_2393:
        /* <DEDUP_REMOVED lines=81> */
.L_x_2449:
        /* <DEDUP_REMOVED lines=9> */
.L_x_2450:
[----:B------:R-:W-:Y:S04]  /*af00*/  IADD3 R9, R9, -0x1, RZ ;  /* 0xffffffff09097810 */ /* 0x000fe80007ffe0ff */
[----:B------:R-:W-:Y:S11]  /*af10*/  ISETP.GT.AND P0, PT, R9, R60, PT ;  /* 0x0000003c0900720c */ /* 0x000ff60003f04270 */
[----:B------:R-:W-:Y:S02]  /*af20*/  @!UPT UIADD3 URZ, URZ, URZ, URZ ;  /* 0x0000003f3f3ff290 */ /* 0x000fe4000fffe03f */
[----:B------:R-:W-:-:S05]  /*af30*/  @P0 BRA `(.L_x_2451) ;  /* 0xffff741000000947 */ /* 0x000fca000383ffff */
.L_x_2358:
        /* <DEDUP_REMOVED lines=91> */
.L_x_2460:
[----:B------:R-:W-:Y:S05]  /*b4f0*/  BSYNC B0 ;  /* 0x0000000000007941 */ /* 0x000fea0003800000 */
.L_x_2459:
[----:B-----5:R3:W-:Y:S02]  /*b500*/  STS.128 [R159], R8 ;  /* 0x000000089f007388 */ /* 0x0207e40000000c00 */
.L_x_2458:
[----:B------:R-:W-:Y:S05]  /*b510*/  BSYNC B1 ;  /* 0x0000000000017941 */ /* 0x000fea0003800000 */
.L_x_2457:
        /* <DEDUP_REMOVED lines=48> */
.L_x_2464:
[----:B------:R-:W-:Y:S05]  /*b820*/  BSYNC B0 ;  /* 0x0000000000007941 */ /* 0x000fea0003800000 */
.L_x_2463:
[----:B-----5:R1:W-:Y:S02]  /*b830*/  STS.128 [R159+0x1000], R8 ;  /* 0x001000089f007388 */ /* 0x0203e40000000c00 */
.L_x_2462:
[----:B------:R-:W-:Y:S05]  /*b840*/  BSYNC B1 ;  /* 0x0000000000017941 */ /* 0x000fea0003800000 */
.L_x_2461:
        /* <DEDUP_REMOVED lines=46> */
.L_x_2466:
[----:B------:R-:W-:Y:S05]  /*bb30*/  BSYNC B0 ;  /* 0x0000000000007941 */ /* 0x000fea0003800000 */
.L_x_2465:
[----:B-----5:R3:W-:Y:S02]  /*bb40*/  STS.128 [R159+0x2000], R8 ;  /* 0x002000089f007388 */ /* 0x0207e40000000c00 */
.L_x_2456:
[----:B------:R-:W-:Y:S05]  /*bb50*/  BSYNC B2 ;  /* 0x0000000000027941 */ /* 0x000fea0003800000 */
.L_x_2455:
        /* <DEDUP_REMOVED lines=61> */
.L_x_2471:
[----:B------:R-:W-:Y:S05]  /*bf30*/  BSYNC B0 ;  /* 0x0000000000007941 */ /* 0x000fea0003800000 */
.L_x_2470:
[----:B-----5:R3:W-:Y:S02]  /*bf40*/  STS.128 [R159+0x800], R8 ;  /* 0x000800089f007388 */ /* 0x0207e40000000c00 */
.L_x_2469:
[----:B------:R-:W-:Y:S05]  /*bf50*/  BSYNC B1 ;  /* 0x0000000000017941 */ /* 0x000fea0003800000 */
.L_x_2468:
        /* <DEDUP_REMOVED lines=48> */
.L_x_2475:
[----:B------:R-:W-:Y:S05]  /*c260*/  BSYNC B0 ;  /* 0x0000000000007941 */ /* 0x000fea0003800000 */
.L_x_2474:
[----:B-----5:R3:W-:Y:S02]  /*c270*/  STS.128 [R159+0x1800], R8 ;  /* 0x001800089f007388 */ /* 0x0207e40000000c00 */
.L_x_2473:
[----:B------:R-:W-:Y:S05]  /*c280*/  BSYNC B1 ;  /* 0x0000000000017941 */ /* 0x000fea0003800000 */
.L_x_2472:
        /* <DEDUP_REMOVED lines=46> */
.L_x_2477:
[----:B------:R-:W-:Y:S05]  /*c570*/  BSYNC B0 ;  /* 0x0000000000007941 */ /* 0x000fea0003800000 */
.L_x_2476:
[----:B-----5:R3:W-:Y:S01]  /*c580*/  STS.128 [R159+0x2800], R8 ;  /* 0x002800089f007388 */ /* 0x0207e20000000c00 */
[----:B------:R-:W-:Y:S05]  /*c590*/  BRA `(.L_x_2467) ;  /* 0x0000271000007947 */ /* 0x000fea0003800000 */
.L_x_2454:
        /* <DEDUP_REMOVED lines=92> */
.L_x_2483:
[----:B------:R-:W-:Y:S05]  /*cb60*/  BSYNC B0 ;  /* 0x0000000000007941 */ /* 0x000fea0003800000 */
.L_x_2482:
[----:B-----5:R3:W-:Y:S02]  /*cb70*/  STS.128 [R159], R16 ;  /* 0x000000109f007388 */ /* 0x0207e40000000c00 */
.L_x_2481:
[----:B------:R-:W-:Y:S05]  /*cb80*/  BSYNC B1 ;  /* 0x0000000000017941 */ /* 0x000fea0003800000 */
.L_x_2480:
        /* <DEDUP_REMOVED lines=87> */
.L_x_2487:
[----:B------:R-:W-:Y:S05]  /*d100*/  BSYNC B0 ;  /* 0x0000000000007941 */ /* 0x000fea0003800000 */
.L_x_2486:
[----:B-----5:R1:W-:Y:S02]  /*d110*/  STS.128 [R159+0x1000], R16 ;  /* 0x001000109f007388 */ /* 0x0203e40000000c00 */
.L_x_2485:
[----:B------:R-:W-:Y:S05]  /*d120*/  BSYNC B1 ;  /* 0x0000000000017941 */ /* 0x000fea0003800000 */
.L_x_2484:
        /* <DEDUP_REMOVED lines=87> */
.L_x_2489:
[----:B------:R-:W-:Y:S05]  /*d6a0*/  BSYNC B0 ;  /* 0x0000000000007941 */ /* 0x000fea0003800000 */
.L_x_2488:
[----:B-----5:R3:W-:Y:S02]  /*d6b0*/  STS.128 [R159+0x2000], R16 ;  /* 0x002000109f007388 */ /* 0x0207e40000000c00 */
.L_x_2479:
[----:B------:R-:W-:Y:S05]  /*d6c0*/  BSYNC B2 ;  /* 0x0000000000027941 */ /* 0x000fea0003800000 */
.L_x_2478:
        /* <DEDUP_REMOVED lines=94> */
.L_x_2493:
[----:B------:R-:W-:Y:S05]  /*dcb0*/  BSYNC B0 ;  /* 0x0000000000007941 */ /* 0x000fea0003800000 */
.L_x_2492:
[----:B-----5:R3:W-:Y:S02]  /*dcc0*/  STS.128 [R159+0x800], R16 ;  /* 0x000800109f007388 */ /* 0x0207e40000000c00 */
.L_x_2491:
[----:B------:R-:W-:Y:S05]  /*dcd0*/  BSYNC B1 ;  /* 0x0000000000017941 */ /* 0x000fea0003800000 */
.L_x_2490:
        /* <DEDUP_REMOVED lines=90> */
.L_x_2497:
[----:B------:R-:W-:Y:S05]  /*e280*/  BSYNC B0 ;  /* 0x0000000000007941 */ /* 0x000fea0003800000 */
.L_x_2496:
[----:B-----5:R3:W-:Y:S02]  /*e290*/  STS.128 [R159+0x1800], R16 ;  /* 0x001800109f007388 */ /* 0x0207e40000000c00 */
.L_x_2495:
[----:B------:R-:W-:Y:S05]  /*e2a0*/  BSYNC B1 ;  /* 0x0000000000017941 */ /* 0x000fea0003800000 */
.L_x_2494:
        /* <DEDUP_REMOVED lines=97> */
.L_x_2499:
[----:B------:R-:W-:Y:S05]  /*e8c0*/  BSYNC B0 ;  /* 0x0000000000007941 */ /* 0x000fea0003800000 */
.L_x_2498:
[----:B-----5:R1:W-:Y:S01]  /*e8d0*/  STS.128 [R159+0x2800], R12 ;  /* 0x0028000c9f007388 */ /* 0x0203e20000000c00 */
[----:B------:R-:W-:Y:S05]  /*e8e0*/  BRA `(.L_x_2467) ;  /* 0x000003c000007947 */ /* 0x000fea0003800000 */
.L_x_2453:
        /* <DEDUP_REMOVED lines=30> */
.L_x_2501:
[----:B------:R-:W-:Y:S05]  /*ead0*/  BSYNC B0 ;  /* 0x0000000000007941 */ /* 0x000fea0003800000 */
.L_x_2500:
        /* <DEDUP_REMOVED lines=29> */
.L_x_2467:
[----:B------:R-:W-:Y:S05]  /*ecb0*/  BSYNC B3 ;  /* 0x0000000000037941 */ /* 0x000fea0003800000 */
.L_x_2452:
        /* <DEDUP_REMOVED lines=12> */
[--C-:B------:R-:W-:Y:S02]  /*ed80*/  @P1 IMAD.MOV.U32 R176, RZ, RZ, R170.reuse ;  /* 0x000000ffffb01224 */ /* 0x100fe400078e00aa */
[----:B---3--:R-:W-:Y:S02]  /*ed90*/  @!P0 IMAD.MOV.U32 R8, RZ, RZ, R170 ;  /* 0x000000ffff088224 */ /* 0x008fe400078e00aa */
        /* <DEDUP_REMOVED lines=14> */
[----:B-1----:R-:W-:-:S05]  /*ee80*/  MOV R176, R170 ;  /* 0x000000aa00b07202 */ /* 0x002fca0000000f00 */
[----:B------:R-:W-:Y:S01]  /*ee90*/  @!PT LDS RZ, [RZ] ;  /* 0x00000000fffff984 */ /* 0x000fe20000000800 */
[----:B------:R-:W-:Y:S01]  /*eea0*/  @!PT LDS RZ, [RZ] ;  /* 0x00000000fffff984 */ /* 0x000fe20000000800 */
[----:B------:R-:W-:Y:S01]  /*eeb0*/  @!PT LDS RZ, [RZ] ;  /* 0x00000000fffff984 */ /* 0x000fe20000000800 */
[----:B------:R1:W-:Y:S01]  /*eec0*/  LDGSTS.E.BYPASS.LTC128B.128 [R159+0x7000], [R176.64+0x80] ;  /* 0x07000080b09f7fae */ /* 0x0003e2000b901d46 */
[----:B------:R-:W-:Y:S05]  /*eed0*/  BRA `(.L_x_2503) ;  /* 0x0000001000007947 */ /* 0x000fea0003800000 */
.L_x_2504:
[----:B------:R2:W-:Y:S02]  /*eee0*/  STS.128 [R159+0x7000], RZ ;  /* 0x007000ff9f007388 */ /* 0x0005e40000000c00 */
.L_x_2503:
[----:B------:R-:W-:Y:S05]  /*eef0*/  BSYNC B0 ;  /* 0x0000000000007941 */ /* 0x000fea0003800000 */
.L_x_2502:
        /* <DEDUP_REMOVED lines=31> */
.L_x_2507:
[----:B------:R3:W-:Y:S02]  /*f0f0*/  STS.128 [R159+0x7800], RZ ;  /* 0x007800ff9f007388 */ /* 0x0007e40000000c00 */
.L_x_2506:
[----:B------:R-:W-:Y:S05]  /*f100*/  BSYNC B0 ;  /* 0x0000000000007941 */ /* 0x000fea0003800000 */
.L_x_2505:
        /* <DEDUP_REMOVED lines=36> */
.L_x_2510:
[----:B------:R3:W-:Y:S02]  /*f350*/  STS.128 [R159+0x8000], RZ ;  /* 0x008000ff9f007388 */ /* 0x0007e40000000c00 */
.L_x_2509:
[----:B------:R-:W-:Y:S05]  /*f360*/  BSYNC B0 ;  /* 0x0000000000007941 */ /* 0x000fea0003800000 */
.L_x_2508:
        /* <DEDUP_REMOVED lines=8> */
[----:B------:R-:W-:Y:S01]  /*f3f0*/  ISETP.NE.U32.AND P0, PT, R0, 0x1, PT ;  /* 0x000000010000780c */ /* 0x000fe20003f05070 */
[----:B------:R-:W-:Y:S01]  /*f400*/  IMAD.MOV.U32 R168, RZ, RZ, R166 ;  /* 0x000000ffffa87224 */ /* 0x000fe200078e00a6 */
[----:B------:R-:W-:Y:S01]  /*f410*/  LOP3.LUT P1, RZ, R5, 0x4, RZ, 0xc0, !PT ;  /* 0x0000000405ff7812 */ /* 0x000fe2000782c0ff */
[----:B------:R-:W-:Y:S02]  /*f420*/  IMAD R0, R4, 0x60, RZ ;  /* 0x0000006004007824 */ /* 0x000fe400078e02ff */
[----:B------:R-:W-:-:S05]  /*f430*/  IMAD.WIDE.U32 R12, R3, 0x60, R168 ;  /* 0x00000060030c7825 */ /* 0x000fca00078e00a8 */
[----:B------:R-:W-:Y:S02]  /*f440*/  IADD3 R0, R13, R0, RZ ;  /* 0x000000000d007210 */ /* 0x000fe40007ffe0ff */
[----:B------:R-:W-:Y:S01]  /*f450*/  @P2 LEA R14, P3, R12, c[0x0][0x168], 0x1 ;  /* 0x00005a000c0e2a11 */ /* 0x000fe200078608ff */
[----:B------:R-:W-:Y:S02]  /*f460*/  @!P0 IMAD.MOV.U32 R176, RZ, RZ, R170 ;  /* 0x000000ffffb08224 */ /* 0x000fe400078e00aa */
[----:B------:R-:W-:Y:S01]  /*f470*/  @!P0 IMAD R4, R4, 0xc0, RZ ;  /* 0x000000c004048824 */ /* 0x000fe200078e02ff */
[C---:B------:R-:W-:Y:S01]  /*f480*/  @P2 LEA.HI.X R15, R12.reuse, c[0x0][0x16c], R0, 0x1, P3 ;  /* 0x00005b000c0f2a11 */ /* 0x040fe200018f0c00 */
[----:B------:R-:W-:Y:S01]  /*f490*/  @!P0 IMAD.WIDE.U32 R16, R3, 0xc0, R176 ;  /* 0x000000c003108825 */ /* 0x000fe200078e00b0 */
        /* <DEDUP_REMOVED lines=18> */
.L_x_2512:
[----:B------:R-:W-:Y:S05]  /*f5c0*/  BSYNC B0 ;  /* 0x0000000000007941 */ /* 0x000fea0003800000 */
.L_x_2511:
        /* <DEDUP_REMOVED lines=13> */
[----:B------:R-:W-:Y:S01]  /*f6a0*/  SHF.R.S32.HI R6, RZ, 0x1f, R157 ;  /* 0x0000001fff067819 */ /* 0x000fe2000001149d */
[----:B------:R-:W-:Y:S01]  /*f6b0*/  IMAD.IADD R4, R54, 0x1, -R3 ;  /* 0x0000000136047824 */ /* 0x000fe200078e0a03 */
[----:B------:R-:W-:Y:S01]  /*f6c0*/  SHF.R.S32.HI R3, RZ, 0x1f, R154 ;  /* 0x0000001fff037819 */ /* 0x000fe2000001149a */
[----:B------:R-:W-:Y:S01]  /*f6d0*/  IMAD.SHL.U32 R142, R161, 0x8, RZ ;  /* 0x00000008a18e7824 */ /* 0x000fe200078e00ff */
[----:B------:R-:W-:Y:S01]  /*f6e0*/  LEA.HI R158, R158, R11, RZ, 0x1 ;  /* 0x0000000b9e9e7211 */ /* 0x000fe200078f08ff */
[----:B------:R-:W-:Y:S01]  /*f6f0*/  BSSY B0, `(.L_x_2513) ;  /* 0x000004c000007945 */ /* 0x000fe20003800000 */
[----:B------:R-:W-:Y:S02]  /*f700*/  LEA.HI R6, R6, R157, RZ, 0x3 ;  /* 0x0000009d06067211 */ /* 0x000fe400078f18ff */
[----:B------:R-:W-:Y:S01]  /*f710*/  LEA.HI R12, R4, R4, RZ, 0x1 ;  /* 0x00000004040c7211 */ /* 0x000fe200078f08ff */
[----:B------:R-:W-:Y:S01]  /*f720*/  BAR.SYNC.DEFER_BLOCKING 0x0 ;  /* 0x0000000000007b1d */ /* 0x000fe20000010000 */
[----:B------:R-:W-:Y:S01]  /*f730*/  ISETP.GE.AND P0, PT, R174, R7, PT ;  /* 0x00000007ae00720c */ /* 0x000fe20003f06270 */
[----:B------:R-:W-:Y:S01]  /*f740*/  IMAD.SHL.U32 R6, R6, 0x20, RZ ;  /* 0x0000002006067824 */ /* 0x000fe200078e00ff */
[----:B------:R-:W-:-:S02]  /*f750*/  LEA.HI R154, R3, R154, RZ, 0x2 ;  /* 0x0000009a039a7211 */ /* 0x000fc400078f10ff */
[----:B------:R-:W-:Y:S02]  /*f760*/  LOP3.LUT R158, R158, 0xfffffffe, RZ, 0xc0, !PT ;  /* 0xfffffffe9e9e7812 */ /* 0x000fe400078ec0ff */
[----:B------:R-:W-:Y:S02]  /*f770*/  LOP3.LUT R3, R12, 0x7fffffe, RZ, 0xc0, !PT ;  /* 0x07fffffe0c037812 */ /* 0x000fe400078ec0ff */
[----:B------:R-:W-:Y:S01]  /*f780*/  SHF.R.S32.HI R12, RZ, 0x1, R12 ;  /* 0x00000001ff0c7819 */ /* 0x000fe2000001140c */
[----:B------:R-:W-:Y:S01]  /*f790*/  IMAD.IADD R158, R11, 0x1, -R158 ;  /* 0x000000010b9e7824 */ /* 0x000fe200078e0a9e */
[----:B------:R-:W-:Y:S01]  /*f7a0*/  LOP3.LUT R156, R156, 0x7fffffe, RZ, 0xc0, !PT ;  /* 0x07fffffe9c9c7812 */ /* 0x000fe200078ec0ff */
[----:B------:R-:W-:Y:S01]  /*f7b0*/  IMAD.IADD R3, R4, 0x1, -R3 ;  /* 0x0000000104037824 */ /* 0x000fe200078e0a03 */
[----:B------:R-:W-:Y:S01]  /*f7c0*/  LOP3.LUT R6, R6, 0xffffff00, RZ, 0xc0, !PT ;  /* 0xffffff0006067812 */ /* 0x000fe200078ec0ff */
[----:B------:R-:W-:Y:S01]  /*f7d0*/  IMAD.SHL.U32 R4, R158, 0x8, RZ ;  /* 0x000000089e047824 */ /* 0x000fe200078e00ff */
[C---:B------:R-:W-:Y:S01]  /*f7e0*/  LOP3.LUT P2, RZ, R12.reuse, 0x2, RZ, 0xc0, !PT ;  /* 0x000000020cff7812 */ /* 0x040fe2000784c0ff */
[----:B------:R-:W-:Y:S01]  /*f7f0*/  IMAD.SHL.U32 R12, R12, 0x40, RZ ;  /* 0x000000400c0c7824 */ /* 0x000fe200078e00ff */
[----:B------:R-:W-:Y:S01]  /*f800*/  LOP3.LUT R155, R155, 0xc0, RZ, 0xc0, !PT ;  /* 0x000000c09b9b7812 */ /* 0x000fe200078ec0ff */
[----:B------:R-:W-:Y:S01]  /*f810*/  IMAD.IADD R9, R157, 0x1, -R156 ;  /* 0x000000019d097824 */ /* 0x000fe200078e0a9c */
[----:B------:R-:W-:Y:S01]  /*f820*/  SHF.R.S32.HI R154, RZ, 0x2, R154 ;  /* 0x00000002ff9a7819 */ /* 0x000fe2000001149a */
[----:B------:R-:W-:Y:S01]  /*f830*/  IMAD R160, R160, 0x200, R6 ;  /* 0x00000200a0a07824 */ /* 0x000fe200078e0206 */
[----:B------:R-:W-:Y:S01]  /*f840*/  LOP3.LUT R13, R12, 0xc0, RZ, 0xc0, !PT ;  /* 0x000000c00c0d7812 */ /* 0x000fe200078ec0ff */
[----:B------:R-:W-:Y:S01]  /*f850*/  IMAD R3, R158, 0x8, R3 ;  /* 0x000000089e037824 */ /* 0x000fe200078e0203 */
[----:B------:R-:W-:Y:S01]  /*f860*/  LOP3.LUT R11, R155, 0x8, R4, 0xf8, !PT ;  /* 0x000000089b0b7812 */ /* 0x000fe200078ef804 */
[----:B------:R3:W-:Y:S01]  /*f870*/  @P0 STS [R159+0x9000], RZ ;  /* 0x009000ff9f000388 */ /* 0x0007e20000000800 */
[----:B------:R-:W-:Y:S01]  /*f880*/  IMAD R4, R9, 0x20, R6 ;  /* 0x0000002009047824 */ /* 0x000fe200078e0206 */
[----:B------:R-:W-:Y:S01]  /*f890*/  LOP3.LUT R142, R13, 0x8, R142, 0xf8, !PT ;  /* 0x000000080d8e7812 */ /* 0x000fe200078ef88e */
[----:B------:R-:W-:Y:S01]  /*f8a0*/  IMAD R143, R9, 0x20, R160 ;  /* 0x00000020098f7824 */ /* 0x000fe200078e02a0 */
[----:B------:R3:W-:Y:S01]  /*f8b0*/  @P0 STS [R159+0x9004], RZ ;  /* 0x009004ff9f000388 */ /* 0x0007e20000000800 */
[----:B------:R-:W2:Y:S01]  /*f8c0*/  MUFU.RCP R9, c[0x0][0x238] ;  /* 0x00008e0000097b08 */ /* 0x000ea20000001000 */
[----:B------:R-:W-:-:S02]  /*f8d0*/  SHF.R.U32.HI R13, RZ, 0x3, R13 ;  /* 0x00000003ff0d7819 */ /* 0x000fc4000001160d */
[----:B------:R3:W-:Y:S01]  /*f8e0*/  @P0 STS.64 [R159+0x9008], RZ ;  /* 0x009008ff9f000388 */ /* 0x0007e20000000a00 */
[----:B-1----:R-:W-:Y:S01]  /*f8f0*/  SHF.R.U32.HI R14, RZ, 0x3, R155 ;  /* 0x00000003ff0e7819 */ /* 0x002fe2000001169b */
[----:B------:R-:W-:Y:S01]  /*f900*/  IMAD.SHL.U32 R155, R54, 0x2, RZ ;  /* 0x00000002369b7824 */ /* 0x000fe200078e00ff */
[----:B------:R-:W-:Y:S01]  /*f910*/  LOP3.LUT R142, R142, R13, RZ, 0x3c, !PT ;  /* 0x0000000d8e8e7212 */ /* 0x000fe200078e3cff */
[----:B------:R3:W-:Y:S01]  /*f920*/  @P0 STS.128 [R159+0xb000], RZ ;  /* 0x00b000ff9f000388 */ /* 0x0007e20000000c00 */
[----:B------:R-:W-:Y:S02]  /*f930*/  LOP3.LUT R11, R11, R14, RZ, 0x3c, !PT ;  /* 0x0000000e0b0b7212 */ /* 0x000fe400078e3cff */
[----:B------:R-:W-:Y:S01]  /*f940*/  IADD3 R6, R163, 0x1, R154 ;  /* 0x00000001a3067810 */ /* 0x000fe20007ffe09a */
[----:B------:R3:W-:Y:S01]  /*f950*/  @P0 STS.128 [R159+0xd000], RZ ;  /* 0x00d000ff9f000388 */ /* 0x0007e20000000c00 */
[----:B------:R-:W-:Y:S01]  /*f960*/  IMAD.U32 R142, R3, 0x20, R142 ;  /* 0x00000020038e7824 */ /* 0x000fe200078e008e */
[C---:B------:R-:W-:Y:S01]  /*f970*/  LEA R128, P1, R164.reuse, c[0x0][0x170], 0x1 ;  /* 0x00005c00a4807a11 */ /* 0x040fe200078208ff */
[----:B------:R-:W-:Y:S01]  /*f980*/  IMAD.MOV.U32 R3, RZ, RZ, 0x10 ;  /* 0x00000010ff037424 */ /* 0x000fe200078e00ff */
[----:B------:R-:W-:Y:S01]  /*f990*/  IADD3 R6, R53, R6, -R148 ;  /* 0x0000000635067210 */ /* 0x000fe20007ffe894 */
[----:B------:R-:W-:Y:S01]  /*f9a0*/  IMAD.IADD R143, R11, 0x1, R143 ;  /* 0x000000010b8f7824 */ /* 0x000fe200078e028f */
[----:B------:R-:W-:Y:S01]  /*f9b0*/  LOP3.LUT R155, R155, 0x6, RZ, 0xc0, !PT ;  /* 0x000000069b9b7812 */ /* 0x000fe200078ec0ff */
[----:B------:R-:W-:Y:S01]  /*f9c0*/  IMAD.IADD R4, R11, 0x1, R4 ;  /* 0x000000010b047824 */ /* 0x000fe200078e0204 */
[----:B------:R-:W-:Y:S01]  /*f9d0*/  LEA.HI.X R129, R164, c[0x0][0x174], R50, 0x1, P1 ;  /* 0x00005d00a4817a11 */ /* 0x000fe200008f0c32 */
[----:B------:R-:W-:Y:S01]  /*f9e0*/  IMAD.SHL.U32 R143, R143, 0x2, RZ ;  /* 0x000000028f8f7824 */ /* 0x000fe200078e00ff */
[----:B------:R-:W-:-:S02]  /*f9f0*/  IADD3 R6, R6, c[0x0][0x2e8], RZ ;  /* 0x0000ba0006067a10 */ /* 0x000fc40007ffe0ff */
[----:B------:R-:W-:Y:S01]  /*fa00*/  SEL R3, R3, 0xfffffff0, !P2 ;  /* 0xfffffff003037807 */ /* 0x000fe20005000000 */
[----:B--2---:R-:W-:Y:S01]  /*fa10*/  FMUL.FTZ R0, R0, R9 ;  /* 0x0000000900007220 */ /* 0x004fe20000410000 */
[----:B------:R-:W-:Y:S05]  /*fa20*/  @P0 BRA `(.L_x_2514) ;  /* 0x0000018000000947 */ /* 0x000fea0003800000 */
[C---:B---3--:R-:W-:Y:S02]  /*fa30*/  LOP3.LUT R9, R5.reuse, 0x1, RZ, 0xc0, !PT ;  /* 0x0000000105097812 */ /* 0x048fe400078ec0ff */
        /* <DEDUP_REMOVED lines=22> */
.L_x_2515:
[----:B------:R2:W-:Y:S02]  /*fba0*/  STS.128 [R159+0xd000], RZ ;  /* 0x00d000ff9f007388 */ /* 0x0005e40000000c00 */
.L_x_2514:
[----:B---3--:R-:W-:Y:S05]  /*fbb0*/  BSYNC B0 ;  /* 0x0000000000007941 */ /* 0x008fea0003800000 */
.L_x_2513:
        /* <DEDUP_REMOVED lines=32> */
.L_x_2518:
[----:B------:R1:W-:Y:S02]  /*fdc0*/  STS.128 [R159+0xd800], RZ ;  /* 0x00d800ff9f007388 */ /* 0x0003e40000000c00 */
.L_x_2517:
[----:B------:R-:W-:Y:S05]  /*fdd0*/  BSYNC B0 ;  /* 0x0000000000007941 */ /* 0x000fea0003800000 */
.L_x_2516:
        /* <DEDUP_REMOVED lines=36> */
.L_x_2521:
[----:B------:R1:W-:Y:S02]  /*10020*/  STS.128 [R159+0xe000], RZ ;  /* 0x00e000ff9f007388 */ /* 0x0003e40000000c00 */
.L_x_2520:
[----:B------:R-:W-:Y:S05]  /*10030*/  BSYNC B0 ;  /* 0x0000000000007941 */ /* 0x000fea0003800000 */
.L_x_2519:
        /* <DEDUP_REMOVED lines=41> */
.L_x_2524:
[----:B------:R1:W-:Y:S02]  /*102d0*/  STS.128 [R159+0xe800], RZ ;  /* 0x00e800ff9f007388 */ /* 0x0003e40000000c00 */
.L_x_2523:
[----:B------:R-:W-:Y:S05]  /*102e0*/  BSYNC B0 ;  /* 0x0000000000007941 */ /* 0x000fea0003800000 */
.L_x_2522:
[----:B------:R-:W-:Y:S01]  /*102f0*/  IMAD.SHL.U32 R142, R142, 0x2, RZ ;  /* 0x000000028e8e7824 */ /* 0x000fe200078e00ff */
[----:B------:R-:W-:Y:S01]  /*10300*/  LDSM.16.M88.4 R68, [R143] ;  /* 0x000000008f44783b */ /* 0x000fe20000000200 */
[----:B------:R-:W-:Y:S01]  /*10310*/  IMAD R141, R41, 0x2, R143 ;  /* 0x00000002298d7824 */ /* 0x000fe200078e028f */
[----:B------:R-:W-:Y:S01]  /*10320*/  IMNMX R54, R6, R53, PT ;  /* 0x0000003506367217 */ /* 0x000fe20003800200 */
[----:B------:R-:W-:Y:S01]  /*10330*/  IMAD R123, R3, 0x2, R142 ;  /* 0x00000002037b7824 */ /* 0x000fe200078e028e */
[----:B------:R-:W5:Y:S01]  /*10340*/  LDSM.16.M88.4 R24, [R142+0x3000] ;  /* 0x003000008e18783b */ /* 0x000f620000000200 */
[----:B------:R-:W-:-:S03]  /*10350*/  IMAD.IADD R7, R2, 0x1, R155 ;  /* 0x0000000102077824 */ /* 0x000fc600078e029b */
[----:B------:R-:W1:Y:S01]  /*10360*/  LDSM.16.M88.4 R16, [R142+0x3400] ;  /* 0x003400008e10783b */ /* 0x000e620000000200 */
[----:B------:R-:W-:Y:S01]  /*10370*/  I2F R3, R7 ;  /* 0x0000000700037306 */ /* 0x000fe20000201400 */
[C---:B------:R-:W-:Y:S02]  /*10380*/  IADD3 R40, R7.reuse, 0x1, RZ ;  /* 0x0000000107287810 */ /* 0x040fe40007ffe0ff */
[----:B-1----:R-:W1:Y:S01]  /*10390*/  LDSM.16.M88.4 R8, [R142+0x3800] ;  /* 0x003800008e08783b */ /* 0x002e620000000200 */
[C---:B------:R-:W-:Y:S02]  /*103a0*/  IADD3 R42, R7.reuse, 0x8, RZ ;  /* 0x00000008072a7810 */ /* 0x040fe40007ffe0ff */
[C---:B------:R-:W-:Y:S01]  /*103b0*/  IADD3 R48, R7.reuse, 0x9, RZ ;  /* 0x0000000907307810 */ /* 0x040fe20007ffe0ff */
[----:B------:R-:W2:Y:S01]  /*103c0*/  LDSM.16.M88.4 R100, [R142+0x3c00] ;  /* 0x003c00008e64783b */ /* 0x000ea20000000200 */
[----:B------:R-:W-:Y:S01]  /*103d0*/  I2F R43, R40 ;  /* 0x00000028002b7306 */ /* 0x000fe20000201400 */
[----:B------:R-:W-:-:S02]  /*103e0*/  IADD3 R120, R7, 0x20, RZ ;  /* 0x0000002007787810 */ /* 0x000fc40007ffe0ff */
[----:B------:R-:W3:Y:S01]  /*103f0*/  LDSM.16.M88.4 R92, [R142+0x4000] ;  /* 0x004000008e5c783b */ /* 0x000ee20000000200 */
[C---:B------:R-:W-:Y:S02]  /*10400*/  IADD3 R122, R7.reuse, 0x21, RZ ;  /* 0x00000021077a7810 */ /* 0x040fe40007ffe0ff */
[C---:B------:R-:W-:Y:S01]  /*10410*/  IADD3 R130, R7.reuse, 0x28, RZ ;  /* 0x0000002807827810 */ /* 0x040fe20007ffe0ff */
[----:B------:R-:W4:Y:S01]  /*10420*/  LDSM.16.M88.4 R84, [R142+0x4400] ;  /* 0x004400008e54783b */ /* 0x000f220000000200 */
[----:B------:R-:W-:Y:S01]  /*10430*/  I2F R49, R42 ;  /* 0x0000002a00317306 */ /* 0x000fe20000201400 */
[-C--:B------:R-:W-:Y:S02]  /*10440*/  ISETP.GE.AND P2, PT, R42, R54.reuse, PT ;  /* 0x000000362a00720c */ /* 0x080fe40003f46270 */
[----:B------:R-:W1:Y:S01]  /*10450*/  LDSM.16.M88.4 R76, [R142+0x4800] ;  /* 0x004800008e4c783b */ /* 0x000e620000000200 */
[----:B------:R-:W-:Y:S02]  /*10460*/  ISETP.GE.AND P1, PT, R40, R54, PT ;  /* 0x000000362800720c */ /* 0x000fe40003f26270 */
[C---:B------:R-:W-:Y:S01]  /*10470*/  IADD3 R140, R7.reuse, 0x48, RZ ;  /* 0x00000048078c7810 */ /* 0x040fe20007ffe0ff */
[----:B------:R-:W1:Y:S01]  /*10480*/  LDSM.16.M88.4 R56, [R142+0x4c00] ;  /* 0x004c00008e38783b */ /* 0x000e620000000200 */
[----:B------:R-:W-:Y:S01]  /*10490*/  I2F R51, R48 ;  /* 0x0000003000337306 */ /* 0x000fe20000201400 */
[----:B------:R-:W-:-:S02]  /*104a0*/  IADD3 R156, R7, 0x49, RZ ;  /* 0x00000049079c7810 */ /* 0x000fc40007ffe0ff */
[----:B------:R-:W-:Y:S01]  /*104b0*/  LDSM.16.M88.4 R160, [R141] ;  /* 0x000000008da0783b */ /* 0x000fe20000000200 */
[----:B------:R-:W-:-:S03]  /*104c0*/  ISETP.GE.AND P4, PT, R48, R54, PT ;  /* 0x000000363000720c */ /* 0x000fc60003f86270 */
[----:B------:R-:W2:Y:S01]  /*104d0*/  LDSM.16.M88.4 R44, [R123+0x3000] ;  /* 0x003000007b2c783b */ /* 0x000ea20000000200 */
[----:B------:R-:W-:Y:S03]  /*104e0*/  I2F R121, R122 ;  /* 0x0000007a00797306 */ /* 0x000fe60000201400 */
[----:B------:R-:W2:Y:S01]  /*104f0*/  LDSM.16.M88.4 R36, [R123+0x3400] ;  /* 0x003400007b24783b */ /* 0x000ea20000000200 */
[C---:B-----5:R-:W-:Y:S03]  /*10500*/  HMMA.16816.F32 R28, R68.reuse, R24, RZ ;  /* 0x00000018441c723c */ /* 0x060fe600000018ff */
[----:B------:R-:W5:Y:S01]  /*10510*/  LDSM.16.M88.4 R32, [R123+0x3800] ;  /* 0x003800007b20783b */ /* 0x000f620000000200 */
[----:B------:R-:W-:Y:S03]  /*10520*/  I2F R131, R130 ;  /* 0x0000008200837306 */ /* 0x000fe60000201400 */
[----:B------:R-:W2:Y:S01]  /*10530*/  LDSM.16.M88.4 R136, [R123+0x3c00] ;  /* 0x003c00007b88783b */ /* 0x000ea20000000200 */
[C---:B------:R-:W-:Y:S03]  /*10540*/  HMMA.16816.F32 R24, R68.reuse, R26, RZ ;  /* 0x0000001a4418723c */ /* 0x040fe600000018ff */
[----:B------:R-:W3:Y:S04]  /*10550*/  LDSM.16.M88.4 R112, [R123+0x4800] ;  /* 0x004800007b70783b */ /* 0x000ee80000000200 */
[----:B------:R-:W3:Y:S01]  /*10560*/  LDSM.16.M88.4 R108, [R123+0x4c00] ;  /* 0x004c00007b6c783b */ /* 0x000ee20000000200 */
[C---:B------:R-:W-:Y:S03]  /*10570*/  HMMA.16816.F32 R20, R68.reuse, R16, RZ ;  /* 0x000000104414723c */ /* 0x040fe600000018ff */
[----:B------:R-:W4:Y:S04]  /*10580*/  LDSM.16.M88.4 R124, [R123+0x4400] ;  /* 0x004400007b7c783b */ /* 0x000f280000000200 */
[----:B------:R-:W-:Y:S01]  /*10590*/  LDSM.16.M88.4 R64, [R143+0x1000] ;  /* 0x001000008f40783b */ /* 0x000fe20000000200 */
[C---:B------:R-:W-:Y:S03]  /*105a0*/  HMMA.16816.F32 R16, R68.reuse, R18, RZ ;  /* 0x000000124410723c */ /* 0x040fe600000018ff */
[----:B------:R-:W-:Y:S04]  /*105b0*/  LDSM.16.M88.4 R132, [R123+0x4000] ;  /* 0x004000007b84783b */ /* 0x000fe80000000200 */
[----:B------:R-:W-:Y:S01]  /*105c0*/  LDSM.16.M88.4 R60, [R142+0x5000] ;  /* 0x005000008e3c783b */ /* 0x000fe20000000200 */
[C---:B-1----:R-:W-:Y:S03]  /*105d0*/  HMMA.16816.F32 R12, R68.reuse, R8, RZ ;  /* 0x00000008440c723c */ /* 0x042fe600000018ff */
[----:B------:R-:W0:Y:S05]  /*105e0*/  LDGDEPBAR ;  /* 0x00000000000079af */ /* 0x000e2a0000000000 */
[C---:B------:R-:W-:Y:S08]  /*105f0*/  HMMA.16816.F32 R8, R68.reuse, R10, RZ ;  /* 0x0000000a4408723c */ /* 0x040ff000000018ff */
        /* <DEDUP_REMOVED lines=20> */
[C---:B------:R-:W-:Y:S01]  /*10740*/  HMMA.16816.F32 R104, R160.reuse, R136, R104 ;  /* 0x00000088a068723c */ /* 0x040fe20000001868 */
[----:B------:R-:W-:Y:S07]  /*10750*/  I2F R136, R140 ;  /* 0x0000008c00887306 */ /* 0x000fee0000201400 */
[C---:B------:R-:W-:Y:S08]  /*10760*/  HMMA.16816.F32 R100, R160.reuse, R138, R100 ;  /* 0x0000008aa064723c */ /* 0x040ff00000001864 */
[C---:B------:R-:W-:Y:S08]  /*10770*/  HMMA.16816.F32 R80, R160.reuse, R112, R80 ;  /* 0x00000070a050723c */ /* 0x040ff00000001850 */
[C---:B------:R-:W-:Y:S01]  /*10780*/  HMMA.16816.F32 R76, R160.reuse, R114, R76 ;  /* 0x00000072a04c723c */ /* 0x040fe2000000184c */
[----:B------:R-:W4:Y:S07]  /*10790*/  LDSM.16.M88.4 R112, [R142+0x6400] ;  /* 0x006400008e70783b */ /* 0x000f2e0000000200 */
[C---:B------:R-:W-:Y:S08]  /*107a0*/  HMMA.16816.F32 R72, R160.reuse, R108, R72 ;  /* 0x0000006ca048723c */ /* 0x040ff00000001848 */
[C---:B------:R-:W-:Y:S01]  /*107b0*/  HMMA.16816.F32 R68, R160.reuse, R110, R68 ;  /* 0x0000006ea044723c */ /* 0x040fe20000001844 */
[----:B------:R-:W5:Y:S07]  /*107c0*/  LDSM.16.M88.4 R108, [R142+0x6800] ;  /* 0x006800008e6c783b */ /* 0x000f6e0000000200 */
[C---:B------:R-:W-:Y:S08]  /*107d0*/  HMMA.16816.F32 R88, R160.reuse, R124, R88 ;  /* 0x0000007ca058723c */ /* 0x040ff00000001858 */
[----:B------:R-:W-:Y:S01]  /*107e0*/  HMMA.16816.F32 R84, R160, R126, R84 ;  /* 0x0000007ea054723c */ /* 0x000fe20000001854 */
[----:B------:R-:W-:Y:S07]  /*107f0*/  LDSM.16.M88.4 R124, [R123+0x5800] ;  /* 0x005800007b7c783b */ /* 0x000fee0000000200 */
[C---:B-1----:R-:W-:Y:S08]  /*10800*/  HMMA.16816.F32 R20, R64.reuse, R56, R20 ;  /* 0x000000384014723c */ /* 0x042ff00000001814 */
[C---:B------:R-:W-:Y:S01]  /*10810*/  HMMA.16816.F32 R16, R64.reuse, R58, R16 ;  /* 0x0000003a4010723c */ /* 0x040fe20000001810 */
[----:B------:R-:W-:Y:S07]  /*10820*/  LDSM.16.M88.4 R56, [R141+0x1000] ;  /* 0x001000008d38783b */ /* 0x000fee0000000200 */
[C---:B--2---:R-:W-:Y:S08]  /*10830*/  HMMA.16816.F32 R12, R64.reuse, R44, R12 ;  /* 0x0000002c400c723c */ /* 0x044ff0000000180c */
[----:B------:R-:W-:Y:S01]  /*10840*/  HMMA.16816.F32 R8, R64, R46, R8 ;  /* 0x0000002e4008723c */ /* 0x000fe20000001808 */
[----:B------:R-:W1:Y:S07]  /*10850*/  LDSM.16.M88.4 R44, [R123+0x5000] ;  /* 0x005000007b2c783b */ /* 0x000e6e0000000200 */
[C---:B------:R-:W-:Y:S08]  /*10860*/  HMMA.16816.F32 R96, R160.reuse, R132, R96 ;  /* 0x00000084a060723c */ /* 0x040ff00000001860 */
[----:B------:R-:W-:Y:S08]  /*10870*/  HMMA.16816.F32 R92, R160, R134, R92 ;  /* 0x00000086a05c723c */ /* 0x000ff0000000185c */
[C---:B---3--:R-:W-:Y:S08]  /*10880*/  HMMA.16816.F32 R104, R64.reuse, R36, R104 ;  /* 0x000000244068723c */ /* 0x048ff00000001868 */
[C---:B------:R-:W-:Y:S01]  /*10890*/  HMMA.16816.F32 R100, R64.reuse, R38, R100 ;  /* 0x000000264064723c */ /* 0x040fe20000001864 */
[----:B------:R-:W2:Y:S07]  /*108a0*/  LDSM.16.M88.4 R36, [R123+0x5400] ;  /* 0x005400007b24783b */ /* 0x000eae0000000200 */
[C---:B------:R-:W-:Y:S08]  /*108b0*/  HMMA.16816.F32 R28, R64.reuse, R60, R28 ;  /* 0x0000003c401c723c */ /* 0x040ff0000000181c */
[C---:B------:R-:W-:Y:S01]  /*108c0*/  HMMA.16816.F32 R24, R64.reuse, R62, R24 ;  /* 0x0000003e4018723c */ /* 0x040fe20000001818 */
[----:B------:R-:W-:Y:S07]  /*108d0*/  LDSM.16.M88.4 R60, [R142+0x6c00] ;  /* 0x006c00008e3c783b */ /* 0x000fee0000000200 */
[C---:B----4-:R-:W-:Y:S08]  /*108e0*/  HMMA.16816.F32 R88, R64.reuse, R112, R88 ;  /* 0x000000704058723c */ /* 0x050ff00000001858 */
[C---:B------:R-:W-:Y:S01]  /*108f0*/  HMMA.16816.F32 R84, R64.reuse, R114, R84 ;  /* 0x000000724054723c */ /* 0x040fe20000001854 */
[----:B------:R-:W-:Y:S07]  /*10900*/  LDSM.16.M88.4 R112, [R142+0x7000] ;  /* 0x007000008e70783b */ /* 0x000fee0000000200 */
[C---:B-----5:R-:W-:Y:S01]  /*10910*/  HMMA.16816.F32 R132, R64.reuse, R108, R80 ;  /* 0x0000006c4084723c */ /* 0x060fe20000001850 */
[----:B------:R-:W3:Y:S07]  /*10920*/  LDSM.16.M88.4 R80, [R143+0x2000] ;  /* 0x002000008f50783b */ /* 0x000eee0000000200 */
[C---:B------:R-:W-:Y:S08]  /*10930*/  HMMA.16816.F32 R96, R64.reuse, R32, R96 ;  /* 0x000000204060723c */ /* 0x040ff00000001860 */
[----:B------:R-:W-:Y:S01]  /*10940*/  HMMA.16816.F32 R92, R64, R34, R92 ;  /* 0x00000022405c723c */ /* 0x000fe2000000185c */
[----:B------:R-:W4:Y:S07]  /*10950*/  LDSM.16.M88.4 R32, [R123+0x5c00] ;  /* 0x005c00007b20783b */ /* 0x000f2e0000000200 */
[C---:B-1----:R-:W-:Y:S08]  /*10960*/  HMMA.16816.F32 R28, R56.reuse, R44, R28 ;  /* 0x0000002c381c723c */ /* 0x042ff0000000181c */
[C---:B------:R-:W-:Y:S01]  /*10970*/  HMMA.16816.F32 R24, R56.reuse, R46, R24 ;  /* 0x0000002e3818723c */ /* 0x040fe20000001818 */
[----:B------:R-:W-:Y:S07]  /*10980*/  LDSM.16.M88.4 R44, [R123+0x6400] ;  /* 0x006400007b2c783b */ /* 0x000fee0000000200 */
[C---:B------:R-:W-:Y:S08]  /*10990*/  HMMA.16816.F32 R12, R56.reuse, R124, R12 ;  /* 0x0000007c380c723c */ /* 0x040ff0000000180c */
[C---:B--2---:R-:W-:Y:S08]  /*109a0*/  HMMA.16816.F32 R20, R56.reuse, R36, R20 ;  /* 0x000000243814723c */ /* 0x044ff00000001814 */
[C---:B------:R-:W-:Y:S01]  /*109b0*/  HMMA.16816.F32 R16, R56.reuse, R38, R16 ;  /* 0x000000263810723c */ /* 0x040fe20000001810 */
[----:B------:R-:W-:Y:S07]  /*109c0*/  LDSM.16.M88.4 R36, [R123+0x7000] ;  /* 0x007000007b24783b */ /* 0x000fee0000000200 */
[----:B------:R-:W-:Y:S01]  /*109d0*/  HMMA.16816.F32 R124, R56, R126, R8 ;  /* 0x0000007e387c723c */ /* 0x000fe20000001808 */
[----:B------:R-:W1:Y:S07]  /*109e0*/  LDSM.16.M88.4 R8, [R141+0x2000] ;  /* 0x002000008d08783b */ /* 0x000e6e0000000200 */
[C---:B---3--:R-:W-:Y:S07]  /*109f0*/  HMMA.16816.F32 R28, R80.reuse, R112, R28 ;  /* 0x00000070501c723c */ /* 0x048fee000000181c */
[C---:B------:R-:W-:Y:S01]  /*10a00*/  IADD3 R112, R7.reuse, 0x18, RZ ;  /* 0x0000001807707810 */ /* 0x040fe20007ffe0ff */
[----:B------:R-:W-:Y:S01]  /*10a10*/  HMMA.16816.F32 R24, R80, R114, R24 ;  /* 0x000000725018723c */ /* 0x000fe20000001818 */
[----:B------:R-:W-:Y:S06]  /*10a20*/  I2F R115, R120 ;  /* 0x0000007800737306 */ /* 0x000fec0000201400 */
[----:B------:R-:W-:Y:S01]  /*10a30*/  IADD3 R114, R7, 0x19, RZ ;  /* 0x0000001907727810 */ /* 0x000fe20007ffe0ff */
[C---:B----4-:R-:W-:Y:S03]  /*10a40*/  HMMA.16816.F32 R104, R56.reuse, R32, R104 ;  /* 0x000000203868723c */ /* 0x050fe60000001868 */
[----:B------:R-:W-:Y:S05]  /*10a50*/  I2F R113, R114 ;  /* 0x0000007200717306 */ /* 0x000fea0000201400 */
[----:B------:R-:W-:Y:S01]  /*10a60*/  HMMA.16816.F32 R100, R56, R34, R100 ;  /* 0x000000223864723c */ /* 0x000fe20000001864 */
[----:B------:R-:W2:Y:S07]  /*10a70*/  LDSM.16.M88.4 R32, [R142+0x7400] ;  /* 0x007400008e20783b */ /* 0x000eae0000000200 */
[----:B------:R-:W-:Y:S01]  /*10a80*/  HMMA.16816.F32 R76, R64, R110, R76 ;  /* 0x0000006e404c723c */ /* 0x000fe2000000184c */
[----:B------:R-:W-:Y:S07]  /*10a90*/  LDSM.16.M88.4 R108, [R123+0x6000] ;  /* 0x006000007b6c783b */ /* 0x000fee0000000200 */
[C---:B-1----:R-:W-:Y:S08]  /*10aa0*/  HMMA.16816.F32 R28, R8.reuse, R36, R28 ;  /* 0x00000024081c723c */ /* 0x042ff0000000181c */
[----:B------:R-:W-:Y:S01]  /*10ab0*/  HMMA.16816.F32 R24, R8, R38, R24 ;  /* 0x000000260818723c */ /* 0x000fe20000001818 */
[----:B------:R-:W1:Y:S07]  /*10ac0*/  LDSM.16.M88.4 R36, [R142+0x7800] ;  /* 0x007800008e24783b */ /* 0x000e6e0000000200 */
[C---:B------:R-:W-:Y:S08]  /*10ad0*/  HMMA.16816.F32 R72, R64.reuse, R60, R72 ;  /* 0x0000003c4048723c */ /* 0x040ff00000001848 */
[----:B------:R-:W-:Y:S01]  /*10ae0*/  HMMA.16816.F32 R68, R64, R62, R68 ;  /* 0x0000003e4044723c */ /* 0x000fe20000001844 */
[----:B------:R-:W3:Y:S01]  /*10af0*/  LDSM.16.M88.4 R64, [R123+0x7400] ;  /* 0x007400007b40783b */ /* 0x000ee20000000200 */
[----:B------:R-:W-:-:S02]  /*10b00*/  FMUL.FTZ R31, R31, c[0x0][0x2ec] ;  /* 0x0000bb001f1f7a20 */ /* 0x000fc40000410000 */
[----:B------:R-:W-:Y:S01]  /*10b10*/  FMUL.FTZ R29, R29, c[0x0][0x2ec] ;  /* 0x0000bb001d1d7a20 */ /* 0x000fe20000410000 */
[----:B------:R-:W-:Y:S01]  /*10b20*/  LDSM.16.M88.4 R60, [R123+0x6800] ;  /* 0x006800007b3c783b */ /* 0x000fe20000000200 */
        /* <DEDUP_REMOVED lines=8> */
[----:B------:R-:W4:Y:S01]  /*10bb0*/  LDSM.16.M88.4 R32, [R123+0x7800] ;  /* 0x007800007b20783b */ /* 0x000f220000000200 */
[----:B------:R-:W5:Y:S06]  /*10bc0*/  MUFU.TANH R29, R29 ;  /* 0x0000001d001d7308 */ /* 0x000f6c0000002400 */
[----:B------:R-:W-:Y:S01]  /*10bd0*/  HMMA.16816.F32 R88, R56, R44, R88 ;  /* 0x0000002c3858723c */ /* 0x000fe20000001858 */
[CC--:B--2---:R-:W-:Y:S01]  /*10be0*/  FFMA.FTZ R31, R0.reuse, R43.reuse, R31 ;  /* 0x0000002b001f7223 */ /* 0x0c4fe2000001001f */
[----:B------:R-:W2:Y:S06]  /*10bf0*/  MUFU.TANH R28, R28 ;  /* 0x0000001c001c7308 */ /* 0x000eac0000002400 */
[----:B-1----:R-:W-:Y:S01]  /*10c00*/  HMMA.16816.F32 R12, R80, R36, R12 ;  /* 0x00000024500c723c */ /* 0x002fe2000000180c */
[----:B-----5:R-:W-:-:S06]  /*10c10*/  FFMA.FTZ R29, R0, R43, R29 ;  /* 0x0000002b001d7223 */ /* 0x020fcc000001001d */
[----:B------:R-:W-:Y:S01]  /*10c20*/  FMUL.FTZ R36, R27, c[0x0][0x2ec] ;  /* 0x0000bb001b247a20 */ /* 0x000fe20000410000 */
[----:B------:R-:W-:Y:S01]  /*10c30*/  HMMA.16816.F32 R84, R56, R46, R84 ;  /* 0x0000002e3854723c */ /* 0x000fe20000001854 */
[----:B------:R-:W1:Y:S01]  /*10c40*/  LDSM.16.M88.4 R44, [R123+0x6c00] ;  /* 0x006c00007b2c783b */ /* 0x000e620000000200 */
[----:B--2---:R-:W-:-:S03]  /*10c50*/  FFMA.FTZ R28, R0, R3, R28 ;  /* 0x00000003001c7223 */ /* 0x004fc6000001001c */
[----:B------:R-:W2:Y:S03]  /*10c60*/  MUFU.TANH R36, R36 ;  /* 0x0000002400247308 */ /* 0x000ea60000002400 */
[----:B------:R-:W-:Y:S07]  /*10c70*/  HMMA.16816.F32 R124, R80, R38, R124 ;  /* 0x00000026507c723c */ /* 0x000fee000000187c */
[----:B------:R-:W-:Y:S01]  /*10c80*/  IADD3 R38, R7, 0x30, RZ ;  /* 0x0000003007267810 */ /* 0x000fe20007ffe0ff */
[----:B---3--:R-:W-:Y:S03]  /*10c90*/  HMMA.16816.F32 R16, R8, R66, R16 ;  /* 0x000000420810723c */ /* 0x008fe60000001810 */
[----:B------:R-:W-:Y:S01]  /*10ca0*/  I2F R39, R38 ;  /* 0x0000002600277306 */ /* 0x000fe20000201400 */
[----:B--2---:R-:W-:-:S04]  /*10cb0*/  FFMA.FTZ R36, R0, R51, R36 ;  /* 0x0000003300247223 */ /* 0x004fc80000010024 */
[----:B----4-:R-:W-:Y:S08]  /*10cc0*/  HMMA.16816.F32 R12, R8, R32, R12 ;  /* 0x00000020080c723c */ /* 0x010ff0000000180c */
[C---:B------:R-:W-:Y:S07]  /*10cd0*/  HMMA.16816.F32 R96, R56.reuse, R108, R96 ;  /* 0x0000006c3860723c */ /* 0x040fee0000001860 */
[C---:B------:R-:W-:Y:S01]  /*10ce0*/  IADD3 R108, R7.reuse, 0x10, RZ ;  /* 0x00000010076c7810 */ /* 0x040fe20007ffe0ff */
[C---:B------:R-:W-:Y:S01]  /*10cf0*/  HMMA.16816.F32 R92, R56.reuse, R110, R92 ;  /* 0x0000006e385c723c */ /* 0x040fe2000000185c */
[----:B------:R-:W-:Y:S01]  /*10d00*/  FMUL.FTZ R33, R16, c[0x0][0x2ec] ;  /* 0x0000bb0010217a20 */ /* 0x000fe20000410000 */
[----:B------:R-:W-:Y:S05]  /*10d10*/  I2F R111, R112 ;  /* 0x00000070006f7306 */ /* 0x000fea0000201400 */
[----:B------:R-:W-:Y:S01]  /*10d20*/  IADD3 R110, R7, 0x11, RZ ;  /* 0x00000011076e7810 */ /* 0x000fe20007ffe0ff */
[C---:B------:R-:W-:Y:S02]  /*10d30*/  HMMA.16816.F32 R132, R56.reuse, R60, R132 ;  /* 0x0000003c3884723c */ /* 0x040fe40000001884 */
[----:B------:R-:W2:Y:S06]  /*10d40*/  MUFU.TANH R60, R24 ;  /* 0x00000018003c7308 */ /* 0x000eac0000002400 */
[C---:B------:R-:W-:Y:S02]  /*10d50*/  HMMA.16816.F32 R76, R56.reuse, R62, R76 ;  /* 0x0000003e384c723c */ /* 0x040fe4000000184c */
[----:B------:R-:W-:Y:S06]  /*10d60*/  MUFU.TANH R61, R25 ;  /* 0x00000019003d7308 */ /* 0x000fec0000002400 */
[----:B-1----:R-:W-:Y:S02]  /*10d70*/  HMMA.16816.F32 R72, R56, R44, R72 ;  /* 0x0000002c3848723c */ /* 0x002fe40000001848 */
[----:B------:R1:W3:Y:S01]  /*10d80*/  MUFU.TANH R62, R26 ;  /* 0x0000001a003e7308 */ /* 0x0002e20000002400 */
[----:B--2---:R-:W-:-:S04]  /*10d90*/  FFMA.FTZ R60, R0, R49, R60 ;  /* 0x00000031003c7223 */ /* 0x004fc8000001003c */
[----:B------:R-:W-:Y:S01]  /*10da0*/  IADD3 R44, R7, 0x31, RZ ;  /* 0x00000031072c7810 */ /* 0x000fe20007ffe0ff */
[----:B------:R-:W-:Y:S02]  /*10db0*/  HMMA.16816.F32 R68, R56, R46, R68 ;  /* 0x0000002e3844723c */ /* 0x000fe40000001844 */
[----:B------:R-:W-:Y:S05]  /*10dc0*/  I2F R55, R108 ;  /* 0x0000006c00377306 */ /* 0x000fea0000201400 */
[----:B------:R-:W-:Y:S01]  /*10dd0*/  FMUL.FTZ R57, R14, c[0x0][0x2ec] ;  /* 0x0000bb000e397a20 */ /* 0x000fe20000410000 */
[----:B------:R-:W-:Y:S01]  /*10de0*/  HMMA.16816.F32 R124, R8, R34, R124 ;  /* 0x00000022087c723c */ /* 0x000fe2000000187c */
[----:B------:R-:W-:Y:S01]  /*10df0*/  FMUL.FTZ R58, R15, c[0x0][0x2ec] ;  /* 0x0000bb000f3a7a20 */ /* 0x000fe20000410000 */
[----:B-1----:R-:W1:Y:S01]  /*10e00*/  LDSM.16.M88.4 R24, [R142+0x7c00] ;  /* 0x007c00008e18783b */ /* 0x002e620000000200 */
[----:B------:R-:W-:Y:S01]  /*10e10*/  FMUL.FTZ R46, R17, c[0x0][0x2ec] ;  /* 0x0000bb00112e7a20 */ /* 0x000fe20000410000 */
[----:B------:R-:W-:Y:S01]  /*10e20*/  I2F R109, R110 ;  /* 0x0000006e006d7306 */ /* 0x000fe20000201400 */
[----:B------:R-:W-:-:S02]  /*10e30*/  FMUL.FTZ R47, R18, c[0x0][0x2ec] ;  /* 0x0000bb00122f7a20 */ /* 0x000fc40000410000 */
[----:B------:R-:W-:Y:S01]  /*10e40*/  FMUL.FTZ R34, R12, c[0x0][0x2ec] ;  /* 0x0000bb000c227a20 */ /* 0x000fe20000410000 */
[----:B------:R-:W-:Y:S01]  /*10e50*/  HMMA.16816.F32 R20, R8, R64, R20 ;  /* 0x000000400814723c */ /* 0x000fe20000001814 */
[----:B------:R-:W-:Y:S02]  /*10e60*/  FMUL.FTZ R35, R13, c[0x0][0x2ec] ;  /* 0x0000bb000d237a20 */ /* 0x000fe40000410000 */
[----:B------:R-:W2:Y:S01]  /*10e70*/  LDSM.16.M88.4 R12, [R142+0x8400] ;  /* 0x008400008e0c783b */ /* 0x000ea20000000200 */
[----:B------:R-:W-:Y:S01]  /*10e80*/  FMUL.FTZ R56, R19, c[0x0][0x2ec] ;  /* 0x0000bb0013387a20 */ /* 0x000fe20000410000 */
[----:B------:R-:W4:Y:S01]  /*10e90*/  MUFU.TANH R33, R33 ;  /* 0x0000002100217308 */ /* 0x000f220000002400 */
[C---:B---3--:R-:W-:Y:S01]  /*10ea0*/  FFMA.FTZ R62, R0.reuse, R49, R62 ;  /* 0x00000031003e7223 */ /* 0x048fe2000001003e */
[----:B------:R-:W3:Y:S01]  /*10eb0*/  LDSM.16.M88.4 R16, [R142+0x8000] ;  /* 0x008000008e10783b */ /* 0x000ee20000000200 */
[----:B------:R-:W-:Y:S01]  /*10ec0*/  IADD3 R64, R7, 0x29, RZ ;  /* 0x0000002907407810 */ /* 0x000fe20007ffe0ff */
[----:B------:R-:W-:-:S04]  /*10ed0*/  FFMA.FTZ R49, R0, R51, R61 ;  /* 0x0000003300317223 */ /* 0x000fc8000001003d */
[----:B------:R-:W-:Y:S01]  /*10ee0*/  MUFU.TANH R47, R47 ;  /* 0x0000002f002f7308 */ /* 0x000fe20000002400 */
[----:B------:R-:W-:Y:S02]  /*10ef0*/  FSEL R49, R49, -INF , !P4 ;  /* 0xff80000031317808 */ /* 0x000fe40006000000 */
[----:B------:R-:W-:Y:S02]  /*10f00*/  FMUL.FTZ R59, R126, c[0x0][0x2ec] ;  /* 0x0000bb007e3b7a20 */ /* 0x000fe40000410000 */
[----:B------:R-:W-:-:S03]  /*10f10*/  FMUL.FTZ R67, R127, c[0x0][0x2ec] ;  /* 0x0000bb007f437a20 */ /* 0x000fc60000410000 */
[----:B------:R-:W-:Y:S01]  /*10f20*/  MUFU.TANH R46, R46 ;  /* 0x0000002e002e7308 */ /* 0x000fe20000002400 */
[----:B----4-:R-:W-:Y:S02]  /*10f30*/  FFMA.FTZ R33, R0, R111, R33 ;  /* 0x0000006f00217223 */ /* 0x010fe40000010021 */
[----:B------:R-:W-:Y:S02]  /*10f40*/  FMUL.FTZ R20, R20, c[0x0][0x2ec] ;  /* 0x0000bb0014147a20 */ /* 0x000fe40000410000 */
[----:B------:R-:W-:Y:S02]  /*10f50*/  FMUL.FTZ R21, R21, c[0x0][0x2ec] ;  /* 0x0000bb0015157a20 */ /* 0x000fe40000410000 */
[----:B------:R-:W-:Y:S01]  /*10f60*/  FMUL.FTZ R66, R22, c[0x0][0x2ec] ;  /* 0x0000bb0016427a20 */ /* 0x000fe20000410000 */
[----:B------:R-:W4:Y:S01]  /*10f70*/  MUFU.TANH R37, R20 ;  /* 0x0000001400257308 */ /* 0x000f220000002400 */
[----:B------:R-:W-:Y:S01]  /*10f80*/  FMUL.FTZ R32, R23, c[0x0][0x2ec] ;  /* 0x0000bb0017207a20 */ /* 0x000fe20000410000 */
[C---:B-1----:R-:W-:Y:S06]  /*10f90*/  HMMA.16816.F32 R104, R80.reuse, R24, R104 ;  /* 0x000000185068723c */ /* 0x042fec0000001868 */
[----:B------:R1:W5:Y:S02]  /*10fa0*/  MUFU.TANH R65, R21 ;  /* 0x0000001500417308 */ /* 0x0003640000002400 */
[C---:B------:R-:W-:Y:S01]  /*10fb0*/  HMMA.16816.F32 R100, R80.reuse, R26, R100 ;  /* 0x0000001a5064723c */ /* 0x040fe20000001864 */
[----:B------:R-:W3:Y:S05]  /*10fc0*/  LDSM.16.M88.4 R24, [R123+0x8000] ;  /* 0x008000007b18783b */ /* 0x000eea0000000200 */
[----:B------:R-:W-:Y:S01]  /*10fd0*/  MUFU.TANH R66, R66 ;  /* 0x0000004200427308 */ /* 0x000fe20000002400 */
[C---:B----4-:R-:W-:Y:S01]  /*10fe0*/  FFMA.FTZ R37, R0.reuse, R55, R37 ;  /* 0x0000003700257223 */ /* 0x050fe20000010025 */
[C---:B--2---:R-:W-:Y:S01]  /*10ff0*/  HMMA.16816.F32 R88, R80.reuse, R12, R88 ;  /* 0x0000000c5058723c */ /* 0x044fe20000001858 */
[----:B-1----:R-:W-:Y:S05]  /*11000*/  LDSM.16.M88.4 R20, [R123+0x7c00] ;  /* 0x007c00007b14783b */ /* 0x002fea0000000200 */
[----:B------:R-:W1:Y:S01]  /*11010*/  MUFU.TANH R32, R32 ;  /* 0x0000002000207308 */ /* 0x000e620000002400 */
[CC--:B-----5:R-:W-:Y:S01]  /*11020*/  FFMA.FTZ R65, R0.reuse, R109.reuse, R65 ;  /* 0x0000006d00417223 */ /* 0x0e0fe20000010041 */
[C---:B------:R-:W-:Y:S01]  /*11030*/  HMMA.16816.F32 R84, R80.reuse, R14, R84 ;  /* 0x0000000e5054723c */ /* 0x040fe20000001854 */
[----:B------:R-:W2:Y:S05]  /*11040*/  LDSM.16.M88.4 R12, [R123+0x8400] ;  /* 0x008400007b0c783b */ /* 0x000eaa0000000200 */
[----:B------:R-:W-:Y:S02]  /*11050*/  MUFU.TANH R34, R34 ;  /* 0x0000002200227308 */ /* 0x000fe40000002400 */
[C---:B---3--:R-:W-:Y:S06]  /*11060*/  HMMA.16816.F32 R96, R80.reuse, R16, R96 ;  /* 0x000000105060723c */ /* 0x048fec0000001860 */
[----:B------:R-:W3:Y:S01]  /*11070*/  MUFU.TANH R57, R57 ;  /* 0x0000003900397308 */ /* 0x000ee20000002400 */
[C---:B-1----:R-:W-:Y:S01]  /*11080*/  FFMA.FTZ R32, R0.reuse, R109, R32 ;  /* 0x0000006d00207223 */ /* 0x042fe20000010020 */
[----:B------:R-:W-:Y:S01]  /*11090*/  HMMA.16816.F32 R92, R80, R18, R92 ;  /* 0x00000012505c723c */ /* 0x000fe2000000185c */
[----:B------:R-:W1:Y:S05]  /*110a0*/  LDSM.16.M88.4 R16, [R142+0x8800] ;  /* 0x008800008e10783b */ /* 0x000e6a0000000200 */
[----:B------:R-:W4:Y:S08]  /*110b0*/  MUFU.TANH R35, R35 ;  /* 0x0000002300237308 */ /* 0x000f300000002400 */
[----:B------:R-:W-:Y:S01]  /*110c0*/  MUFU.TANH R56, R56 ;  /* 0x0000003800387308 */ /* 0x000fe20000002400 */
[C---:B---3--:R-:W-:Y:S01]  /*110d0*/  FFMA.FTZ R180, R0.reuse, R115, R57 ;  /* 0x0000007300b47223 */ /* 0x048fe20000010039 */
[C---:B------:R-:W-:Y:S06]  /*110e0*/  HMMA.16816.F32 R96, R8.reuse, R24, R96 ;  /* 0x000000180860723c */ /* 0x040fec0000001860 */
[----:B------:R-:W3:Y:S01]  /*110f0*/  MUFU.TANH R59, R59 ;  /* 0x0000003b003b7308 */ /* 0x000ee20000002400 */
[C---:B----4-:R-:W-:Y:S01]  /*11100*/  FFMA.FTZ R35, R0.reuse, R121, R35 ;  /* 0x0000007900237223 */ /* 0x050fe20000010023 */
[C---:B------:R-:W-:Y:S06]  /*11110*/  HMMA.16816.F32 R92, R8.reuse, R26, R92 ;  /* 0x0000001a085c723c */ /* 0x040fec000000185c */
[----:B------:R-:W-:Y:S02]  /*11120*/  I2F R63, R64 ;  /* 0x00000040003f7306 */ /* 0x000fe40000201400 */
[C---:B--2---:R-:W-:Y:S06]  /*11130*/  HMMA.16816.F32 R88, R8.reuse, R12, R88 ;  /* 0x0000000c0858723c */ /* 0x044fec0000001858 */
[----:B------:R-:W2:Y:S01]  /*11140*/  MUFU.TANH R58, R58 ;  /* 0x0000003a003a7308 */ /* 0x000ea20000002400 */
[----:B---3--:R-:W-:Y:S01]  /*11150*/  FFMA.FTZ R59, R0, R131, R59 ;  /* 0x00000083003b7223 */ /* 0x008fe2000001003b */
[----:B------:R-:W-:Y:S01]  /*11160*/  HMMA.16816.F32 R84, R8, R14, R84 ;  /* 0x0000000e0854723c */ /* 0x000fe20000001854 */
[----:B------:R-:W3:Y:S01]  /*11170*/  LDSM.16.M88.4 R12, [R123+0x8800] ;  /* 0x008800007b0c783b */ /* 0x000ee20000000200 */
[----:B------:R-:W-:-:S04]  /*11180*/  FMUL.FTZ R139, R99, c[0x0][0x2ec] ;  /* 0x0000bb00638b7a20 */ /* 0x000fc80000410000 */
[----:B------:R-:W-:Y:S01]  /*11190*/  I2F R45, R44 ;  /* 0x0000002c002d7306 */ /* 0x000fe20000201400 */
[----:B------:R-:W-:Y:S02]  /*111a0*/  FMUL.FTZ R98, R98, c[0x0][0x2ec] ;  /* 0x0000bb0062627a20 */ /* 0x000fe40000410000 */
[----:B------:R-:W-:Y:S01]  /*111b0*/  FMUL.FTZ R27, R96, c[0x0][0x2ec] ;  /* 0x0000bb00601b7a20 */ /* 0x000fe20000410000 */
[C---:B-1----:R-:W-:Y:S01]  /*111c0*/  HMMA.16816.F32 R132, R80.reuse, R16, R132 ;  /* 0x000000105084723c */ /* 0x042fe20000001884 */
[----:B------:R-:W-:Y:S01]  /*111d0*/  FMUL.FTZ R92, R92, c[0x0][0x2ec] ;  /* 0x0000bb005c5c7a20 */ /* 0x000fe20000410000 */
[----:B------:R-:W-:Y:S01]  /*111e0*/  IADD3 R96, R7, 0x40, RZ ;  /* 0x0000004007607810 */ /* 0x000fe20007ffe0ff */
[----:B------:R-:W-:Y:S01]  /*111f0*/  FMUL.FTZ R93, R93, c[0x0][0x2ec] ;  /* 0x0000bb005d5d7a20 */ /* 0x000fe20000410000 */
[----:B------:R-:W-:Y:S01]  /*11200*/  MUFU.TANH R67, R67 ;  /* 0x0000004300437308 */ /* 0x000fe20000002400 */
[----:B------:R-:W-:Y:S02]  /*11210*/  FMUL.FTZ R94, R94, c[0x0][0x2ec] ;  /* 0x0000bb005e5e7a20 */ /* 0x000fe40000410000 */
[----:B------:R-:W-:Y:S01]  /*11220*/  FMUL.FTZ R97, R97, c[0x0][0x2ec] ;  /* 0x0000bb0061617a20 */ /* 0x000fe20000410000 */
[----:B------:R-:W-:Y:S01]  /*11230*/  HMMA.16816.F32 R76, R80, R18, R76 ;  /* 0x00000012504c723c */ /* 0x000fe2000000184c */
[----:B------:R-:W1:Y:S01]  /*11240*/  LDSM.16.M88.4 R16, [R142+0x8c00] ;  /* 0x008c00008e10783b */ /* 0x000e620000000200 */
[----:B------:R-:W-:-:S02]  /*11250*/  FMUL.FTZ R89, R89, c[0x0][0x2ec] ;  /* 0x0000bb0059597a20 */ /* 0x000fc40000410000 */
[----:B------:R-:W4:Y:S01]  /*11260*/  MUFU.TANH R137, R92 ;  /* 0x0000005c00897308 */ /* 0x000f220000002400 */
[----:B------:R-:W-:Y:S02]  /*11270*/  FMUL.FTZ R138, R90, c[0x0][0x2ec] ;  /* 0x0000bb005a8a7a20 */ /* 0x000fe40000410000 */
[----:B------:R-:W-:Y:S01]  /*11280*/  FMUL.FTZ R88, R88, c[0x0][0x2ec] ;  /* 0x0000bb0058587a20 */ /* 0x000fe20000410000 */
[C---:B------:R-:W-:Y:S01]  /*11290*/  HMMA.16816.F32 R104, R8.reuse, R20, R104 ;  /* 0x000000140868723c */ /* 0x040fe20000001868 */
[----:B--2---:R-:W-:Y:S01]  /*112a0*/  FFMA.FTZ R178, R0, R121, R58 ;  /* 0x0000007900b27223 */ /* 0x004fe2000001003a */
[----:B------:R-:W-:Y:S01]  /*112b0*/  IADD3 R58, R7, 0x69, RZ ;  /* 0x00000069073a7810 */ /* 0x000fe20007ffe0ff */
[----:B------:R-:W-:Y:S01]  /*112c0*/  FMUL.FTZ R84, R84, c[0x0][0x2ec] ;  /* 0x0000bb0054547a20 */ /* 0x000fe20000410000 */
[----:B------:R2:W-:Y:S01]  /*112d0*/  MUFU.TANH R99, R93 ;  /* 0x0000005d00637308 */ /* 0x0005e20000002400 */
[----:B------:R-:W-:Y:S01]  /*112e0*/  FMUL.FTZ R86, R86, c[0x0][0x2ec] ;  /* 0x0000bb0056567a20 */ /* 0x000fe20000410000 */
[----:B------:R-:W-:Y:S01]  /*112f0*/  ISETP.GE.AND P4, PT, R58, R54, PT ;  /* 0x000000363a00720c */ /* 0x000fe20003f86270 */
[----:B------:R-:W-:Y:S01]  /*11300*/  FMUL.FTZ R20, R124, c[0x0][0x2ec] ;  /* 0x0000bb007c147a20 */ /* 0x000fe20000410000 */
[----:B------:R-:W-:Y:S01]  /*11310*/  HMMA.16816.F32 R100, R8, R22, R100 ;  /* 0x000000160864723c */ /* 0x000fe20000001864 */
[----:B------:R-:W-:Y:S01]  /*11320*/  FMUL.FTZ R21, R125, c[0x0][0x2ec] ;  /* 0x0000bb007d157a20 */ /* 0x000fe20000410000 */
[----:B------:R-:W-:Y:S01]  /*11330*/  IADD3 R124, R7, 0x39, RZ ;  /* 0x00000039077c7810 */ /* 0x000fe20007ffe0ff */
[----:B------:R-:W-:Y:S01]  /*11340*/  FMUL.FTZ R95, R95, c[0x0][0x2ec] ;  /* 0x0000bb005f5f7a20 */ /* 0x000fe20000410000 */
[----:B------:R5:W-:Y:S01]  /*11350*/  MUFU.TANH R127, R89 ;  /* 0x00000059007f7308 */ /* 0x000be20000002400 */
[----:B----4-:R-:W-:-:S02]  /*11360*/  FFMA.FTZ R137, R0, R136, R137 ;  /* 0x0000008800897223 */ /* 0x010fc40000010089 */
[----:B------:R-:W-:Y:S01]  /*11370*/  FMUL.FTZ R85, R85, c[0x0][0x2ec] ;  /* 0x0000bb0055557a20 */ /* 0x000fe20000410000 */
[----:B---3--:R-:W-:Y:S01]  /*11380*/  HMMA.16816.F32 R132, R8, R12, R132 ;  /* 0x0000000c0884723c */ /* 0x008fe20000001884 */
[----:B------:R-:W-:-:S03]  /*11390*/  FMUL.FTZ R91, R91, c[0x0][0x2ec] ;  /* 0x0000bb005b5b7a20 */ /* 0x000fc60000410000 */
[----:B------:R-:W3:Y:S01]  /*113a0*/  MUFU.TANH R20, R20 ;  /* 0x0000001400147308 */ /* 0x000ee20000002400 */
[----:B--2---:R-:W-:Y:S02]  /*113b0*/  FSEL R93, R60, -INF , !P2 ;  /* 0xff8000003c5d7808 */ /* 0x004fe40005000000 */
[-C--:B------:R-:W-:Y:S01]  /*113c0*/  ISETP.GE.AND P2, PT, R108, R54.reuse, PT ;  /* 0x000000366c00720c */ /* 0x080fe20003f46270 */
[----:B------:R-:W-:Y:S01]  /*113d0*/  FMUL.FTZ R22, R104, c[0x0][0x2ec] ;  /* 0x0000bb0068167a20 */ /* 0x000fe20000410000 */
[----:B------:R-:W-:Y:S01]  /*113e0*/  IADD3 R12, R6, 0x8, RZ ;  /* 0x00000008060c7810 */ /* 0x000fe20007ffe0ff */
[----:B------:R-:W-:Y:S01]  /*113f0*/  HMMA.16816.F32 R76, R8, R14, R76 ;  /* 0x0000000e084c723c */ /* 0x000fe2000000184c */
[----:B------:R-:W-:Y:S01]  /*11400*/  FMUL.FTZ R105, R105, c[0x0][0x2ec] ;  /* 0x0000bb0069697a20 */ /* 0x000fe20000410000 */
[----:B------:R-:W2:Y:S01]  /*11410*/  MUFU.TANH R21, R21 ;  /* 0x0000001500157308 */ /* 0x000ea20000002400 */
[----:B------:R-:W-:Y:S01]  /*11420*/  IMNMX R53, R12, R53, PT ;  /* 0x000000350c357217 */ /* 0x000fe20003800200 */
[----:B------:R-:W-:Y:S01]  /*11430*/  FMUL.FTZ R106, R106, c[0x0][0x2ec] ;  /* 0x0000bb006a6a7a20 */ /* 0x000fe20000410000 */
[----:B------:R-:W4:Y:S01]  /*11440*/  LDSM.16.M88.4 R12, [R123+0x8c00] ;  /* 0x008c00007b0c783b */ /* 0x000f220000000200 */
[----:B-----5:R-:W-:Y:S01]  /*11450*/  FSEL R89, R29, -INF , !P1 ;  /* 0xff8000001d597808 */ /* 0x020fe20004800000 */
[----:B------:R-:W-:Y:S01]  /*11460*/  FMUL.FTZ R100, R100, c[0x0][0x2ec] ;  /* 0x0000bb0064647a20 */ /* 0x000fe20000410000 */
[-C--:B------:R-:W-:Y:S01]  /*11470*/  ISETP.GE.AND P0, PT, R40, R53.reuse, PT ;  /* 0x000000352800720c */ /* 0x080fe20003f06270 */
[C---:B-1----:R-:W-:Y:S01]  /*11480*/  HMMA.16816.F32 R72, R80.reuse, R16, R72 ;  /* 0x000000105048723c */ /* 0x042fe20000001848 */
[-C--:B------:R-:W-:Y:S01]  /*11490*/  ISETP.GE.AND P3, PT, R42, R53.reuse, PT ;  /* 0x000000352a00720c */ /* 0x080fe20003f66270 */
[----:B------:R1:W-:Y:S01]  /*114a0*/  MUFU.TANH R163, R94 ;  /* 0x0000005e00a37308 */ /* 0x0003e20000002400 */
[----:B------:R-:W-:Y:S01]  /*114b0*/  FSEL R92, R31, -INF , !P0 ;  /* 0xff8000001f5c7808 */ /* 0x000fe20004000000 */
[----:B------:R-:W-:Y:S01]  /*114c0*/  FMUL.FTZ R24, R101, c[0x0][0x2ec] ;  /* 0x0000bb0065187a20 */ /* 0x000fe20000410000 */
[-C--:B------:R-:W-:Y:S01]  /*114d0*/  ISETP.GE.AND P0, PT, R48, R53.reuse, PT ;  /* 0x000000353000720c */ /* 0x080fe20003f06270 */
[----:B------:R-:W-:Y:S01]  /*114e0*/  FMUL.FTZ R101, R103, c[0x0][0x2ec] ;  /* 0x0000bb0067657a20 */ /* 0x000fe20000410000 */
[----:B------:R-:W-:Y:S01]  /*114f0*/  ISETP.GE.AND P1, PT, R108, R53, PT ;  /* 0x000000356c00720c */ /* 0x000fe20003f26270 */
[----:B------:R-:W-:Y:S01]  /*11500*/  FFMA.FTZ R16, R0, R55, R66 ;  /* 0x0000003700107223 */ /* 0x000fe20000010042 */
[----:B------:R-:W-:Y:S01]  /*11510*/  FSEL R90, R36, -INF , !P0 ;  /* 0xff800000245a7808 */ /* 0x000fe20004000000 */
[----:B------:R-:W5:Y:S01]  /*11520*/  MUFU.TANH R22, R22 ;  /* 0x0000001600167308 */ /* 0x000f620000002400 */
[----:B------:R-:W-:Y:S01]  /*11530*/  FSEL R55, R37, -INF , !P2 ;  /* 0xff80000025377808 */ /* 0x000fe20005000000 */
[----:B------:R-:W-:Y:S01]  /*11540*/  HMMA.16816.F32 R68, R80, R18, R68 ;  /* 0x000000125044723c */ /* 0x000fe20000001844 */
[----:B------:R-:W-:Y:S01]  /*11550*/  IADD3 R104, R7, 0x38, RZ ;  /* 0x0000003807687810 */ /* 0x000fe20007ffe0ff */
[----:B------:R-:W-:Y:S01]  /*11560*/  FFMA.FTZ R36, R0, R111, R47 ;  /* 0x0000006f00247223 */ /* 0x000fe2000001002f */
[-C--:B------:R-:W-:Y:S01]  /*11570*/  ISETP.GE.AND P2, PT, R112, R54.reuse, PT ;  /* 0x000000367000720c */ /* 0x080fe20003f46270 */
[-C--:B------:R-:W-:Y:S01]  /*11580*/  FFMA.FTZ R17, R0, R113.reuse, R46 ;  /* 0x0000007100117223 */ /* 0x080fe2000001002e */
[----:B------:R-:W-:Y:S01]  /*11590*/  FSEL R16, R16, -INF , !P1 ;  /* 0xff80000010107808 */ /* 0x000fe20004800000 */
[----:B------:R-:W-:Y:S01]  /*115a0*/  MUFU.TANH R105, R105 ;  /* 0x0000006900697308 */ /* 0x000fe20000002400 */
[----:B-1----:R-:W-:Y:S01]  /*115b0*/  FSEL R94, R62, -INF , !P3 ;  /* 0xff8000003e5e7808 */ /* 0x002fe20005800000 */
[----:B------:R-:W-:Y:S01]  /*115c0*/  FFMA.FTZ R6, R0, R113, R56 ;  /* 0x0000007100067223 */ /* 0x000fe20000010038 */
[-C--:B------:R-:W-:Y:S01]  /*115d0*/  ISETP.GE.AND P3, PT, R110, R54.reuse, PT ;  /* 0x000000366e00720c */ /* 0x080fe20003f66270 */
[----:B------:R-:W-:Y:S01]  /*115e0*/  FMUL.FTZ R102, R102, c[0x0][0x2ec] ;  /* 0x0000bb0066667a20 */ /* 0x000fe20000410000 */
[----:B------:R-:W-:Y:S01]  /*115f0*/  ISETP.GE.AND P1, PT, R112, R53, PT ;  /* 0x000000357000720c */ /* 0x000fe20003f26270 */
[----:B---3--:R-:W-:Y:S01]  /*11600*/  FFMA.FTZ R20, R0, R131, R20 ;  /* 0x0000008300147223 */ /* 0x008fe20000010014 */
[----:B------:R-:W-:Y:S01]  /*11610*/  FSEL R37, R65, -INF , !P3 ;  /* 0xff80000041257808 */ /* 0x000fe20005800000 */
[----:B------:R-:W-:Y:S01]  /*11620*/  I2F R23, R104 ;  /* 0x0000006800177306 */ /* 0x000fe20000201400 */
[-C--:B------:R-:W-:Y:S01]  /*11630*/  ISETP.GE.AND P3, PT, R114, R54.reuse, PT ;  /* 0x000000367200720c */ /* 0x080fe20003f66270 */
[----:B--2---:R-:W-:Y:S01]  /*11640*/  FFMA.FTZ R21, R0, R63, R21 ;  /* 0x0000003f00157223 */ /* 0x004fe20000010015 */
[----:B------:R-:W-:Y:S01]  /*11650*/  ISETP.GE.AND P0, PT, R110, R53, PT ;  /* 0x000000356e00720c */ /* 0x000fe20003f06270 */
[C---:B-----5:R-:W-:Y:S01]  /*11660*/  FFMA.FTZ R22, R0.reuse, R39, R22 ;  /* 0x0000002700167223 */ /* 0x060fe20000010016 */
[----:B------:R-:W-:Y:S01]  /*11670*/  FSEL R47, R33, -INF , !P2 ;  /* 0xff800000212f7808 */ /* 0x000fe20005000000 */
[----:B------:R-:W-:Y:S01]  /*11680*/  FFMA.FTZ R33, R0, R115, R34 ;  /* 0x0000007300217223 */ /* 0x000fe20000010022 */
[----:B------:R-:W-:Y:S01]  /*11690*/  FSEL R36, R36, -INF , !P1 ;  /* 0xff80000024247808 */ /* 0x000fe20004800000 */
[----:B------:R-:W1:Y:S01]  /*116a0*/  MUFU.TANH R100, R100 ;  /* 0x0000006400647308 */ /* 0x000e620000002400 */
[C---:B------:R-:W-:Y:S01]  /*116b0*/  ISETP.GE.AND P2, PT, R120.reuse, R54, PT ;  /* 0x000000367800720c */ /* 0x040fe20003f46270 */
[----:B------:R-:W-:Y:S01]  /*116c0*/  FMUL.FTZ R107, R107, c[0x0][0x2ec] ;  /* 0x0000bb006b6b7a20 */ /* 0x000fe20000410000 */
[-C--:B------:R-:W-:Y:S01]  /*116d0*/  ISETP.GE.AND P1, PT, R120, R53.reuse, PT ;  /* 0x000000357800720c */ /* 0x080fe20003f26270 */
[C---:B----4-:R-:W-:Y:S01]  /*116e0*/  HMMA.16816.F32 R72, R8.reuse, R12, R72 ;  /* 0x0000000c0848723c */ /* 0x050fe20000001848 */
[----:B------:R-:W-:Y:S01]  /*116f0*/  FSEL R17, R17, -INF , !P3 ;  /* 0xff80000011117808 */ /* 0x000fe20005800000 */
[----:B------:R-:W-:Y:S01]  /*11700*/  FFMA.FTZ R158, R0, R136, R163 ;  /* 0x00000088009e7223 */ /* 0x000fe200000100a3 */
[-C--:B------:R-:W-:Y:S01]  /*11710*/  ISETP.GE.AND P3, PT, R122, R54.reuse, PT ;  /* 0x000000367a00720c */ /* 0x080fe20003f66270 */
[----:B------:R-:W-:Y:S01]  /*11720*/  MUFU.TANH R24, R24 ;  /* 0x0000001800187308 */ /* 0x000fe20000002400 */
[----:B------:R-:W-:Y:S01]  /*11730*/  FSEL R33, R33, -INF , !P2 ;  /* 0xff80000021217808 */ /* 0x000fe20005000000 */
[----:B------:R-:W-:Y:S01]  /*11740*/  FMUL.FTZ R133, R133, c[0x0][0x2ec] ;  /* 0x0000bb0085857a20 */ /* 0x000fe20000410000 */
[----:B------:R-:W-:Y:S01]  /*11750*/  FSEL R180, R180, -INF , !P1 ;  /* 0xff800000b4b47808 */ /* 0x000fe20004800000 */
[----:B------:R-:W-:Y:S01]  /*11760*/  HMMA.16816.F32 R8, R8, R14, R68 ;  /* 0x0000000e0808723c */ /* 0x000fe20000001844 */
[CC--:B------:R-:W-:Y:S01]  /*11770*/  ISETP.GE.AND P2, PT, R130.reuse, R54.reuse, PT ;  /* 0x000000368200720c */ /* 0x0c0fe20003f46270 */
[----:B------:R-:W-:Y:S01]  /*11780*/  FMUL.FTZ R12, R77, c[0x0][0x2ec] ;  /* 0x0000bb004d0c7a20 */ /* 0x000fe20000410000 */
[----:B------:R-:W-:Y:S01]  /*11790*/  ISETP.GE.AND P1, PT, R130, R53, PT ;  /* 0x000000358200720c */ /* 0x000fe20003f26270 */
[----:B------:R-:W2:Y:S01]  /*117a0*/  I2F R25, R124 ;  /* 0x0000007c00197306 */ /* 0x000ea20000201400 */
[----:B------:R-:W-:Y:S01]  /*117b0*/  FSEL R65, R35, -INF , !P3 ;  /* 0xff80000023417808 */ /* 0x000fe20005800000 */
[----:B-1----:R-:W-:Y:S01]  /*117c0*/  FFMA.FTZ R100, R0, R23, R100 ;  /* 0x0000001700647223 */ /* 0x002fe20000010064 */
[-C--:B------:R-:W-:Y:S01]  /*117d0*/  ISETP.GE.AND P3, PT, R64, R54.reuse, PT ;  /* 0x000000364000720c */ /* 0x080fe20003f66270 */
[----:B------:R-:W-:Y:S01]  /*117e0*/  FMUL.FTZ R13, R78, c[0x0][0x2ec] ;  /* 0x0000bb004e0d7a20 */ /* 0x000fe20000410000 */
[----:B------:R-:W-:Y:S01]  /*117f0*/  IADD3 R42, R7, 0x50, RZ ;  /* 0x00000050072a7810 */ /* 0x000fe20007ffe0ff */
[----:B------:R-:W-:Y:S01]  /*11800*/  FMUL.FTZ R18, R79, c[0x0][0x2ec] ;  /* 0x0000bb004f127a20 */ /* 0x000fe20000410000 */
[----:B------:R-:W-:Y:S01]  /*11810*/  FSEL R29, R20, -INF , !P2 ;  /* 0xff800000141d7808 */ /* 0x000fe20005000000 */
[----:B------:R1:W-:Y:S01]  /*11820*/  MUFU.TANH R103, R98 ;  /* 0x0000006200677308 */ /* 0x0003e20000002400 */
[----:B------:R-:W-:Y:S01]  /*11830*/  FSEL R120, R59, -INF , !P1 ;  /* 0xff8000003b787808 */ /* 0x000fe20004800000 */
[----:B------:R-:W-:Y:S01]  /*11840*/  FFMA.FTZ R59, R0, R45, R105 ;  /* 0x0000002d003b7223 */ /* 0x000fe20000010069 */
[----:B------:R-:W-:Y:S01]  /*11850*/  IADD3 R60, R7, 0x51, RZ ;  /* 0x00000051073c7810 */ /* 0x000fe20007ffe0ff */
[----:B------:R-:W-:Y:S01]  /*11860*/  FMUL.FTZ R14, R73, c[0x0][0x2ec] ;  /* 0x0000bb00490e7a20 */ /* 0x000fe20000410000 */
[-C--:B------:R-:W-:Y:S01]  /*11870*/  ISETP.GE.AND P2, PT, R38, R54.reuse, PT ;  /* 0x000000362600720c */ /* 0x080fe20003f46270 */
[----:B------:R-:W-:Y:S01]  /*11880*/  FMUL.FTZ R15, R75, c[0x0][0x2ec] ;  /* 0x0000bb004b0f7a20 */ /* 0x000fe20000410000 */
[----:B------:R-:W-:Y:S01]  /*11890*/  FSEL R31, R21, -INF , !P3 ;  /* 0xff800000151f7808 */ /* 0x000fe20005800000 */
[----:B------:R3:W-:Y:S01]  /*118a0*/  MUFU.TANH R125, R88 ;  /* 0x00000058007d7308 */ /* 0x0007e20000002400 */
[----:B------:R-:W-:Y:S01]  /*118b0*/  ISETP.GE.AND P3, PT, R44, R54, PT ;  /* 0x000000362c00720c */ /* 0x000fe20003f66270 */
[----:B------:R-:W-:-:S04]  /*118c0*/  DEPBAR.LE SB0, 0x0 ;  /* 0x000080000000791a */ /* 0x000fc80000000000 */
[----:B------:R-:W-:Y:S01]  /*118d0*/  FSEL R61, R22, -INF , !P2 ;  /* 0xff800000163d7808 */ /* 0x000fe20005000000 */
[----:B------:R-:W-:Y:S01]  /*118e0*/  FMUL.FTZ R8, R8, c[0x0][0x2ec] ;  /* 0x0000bb0008087a20 */ /* 0x000fe20000410000 */
[----:B-1----:R-:W-:Y:S01]  /*118f0*/  IADD3 R98, R7, 0x41, RZ ;  /* 0x0000004107627810 */ /* 0x002fe20007ffe0ff */
[----:B------:R-:W-:Y:S01]  /*11900*/  MUFU.TANH R27, R27 ;  /* 0x0000001b001b7308 */ /* 0x000fe20000002400 */
[-C--:B------:R-:W-:Y:S01]  /*11910*/  ISETP.GE.AND P2, PT, R104, R54.reuse, PT ;  /* 0x000000366800720c */ /* 0x080fe20003f46270 */
[----:B------:R-:W-:Y:S01]  /*11920*/  FMUL.FTZ R10, R10, c[0x0][0x2ec] ;  /* 0x0000bb000a0a7a20 */ /* 0x000fe20000410000 */
[----:B------:R-:W-:Y:S01]  /*11930*/  FSEL R59, R59, -INF , !P3 ;  /* 0xff8000003b3b7808 */ /* 0x000fe20005800000 */
[----:B------:R-:W-:Y:S01]  /*11940*/  FMUL.FTZ R9, R9, c[0x0][0x2ec] ;  /* 0x0000bb0009097a20 */ /* 0x000fe20000410000 */
[----:B------:R-:W-:Y:S01]  /*11950*/  ISETP.GE.AND P3, PT, R124, R54, PT ;  /* 0x000000367c00720c */ /* 0x000fe20003f66270 */
[----:B------:R-:W-:Y:S01]  /*11960*/  FMUL.FTZ R11, R11, c[0x0][0x2ec] ;  /* 0x0000bb000b0b7a20 */ /* 0x000fe20000410000 */
[----:B---3--:R-:W-:Y:S01]  /*11970*/  FSEL R88, R32, -INF , !P0 ;  /* 0xff80000020587808 */ /* 0x008fe20004000000 */
[----:B------:R-:W1:Y:S01]  /*11980*/  I2F R26, R96 ;  /* 0x00000060001a7306 */ /* 0x000e620000201400 */
[----:B------:R-:W-:-:S02]  /*11990*/  ISETP.GE.AND P0, PT, R114, R53, PT ;  /* 0x000000357200720c */ /* 0x000fc40003f06270 */
[----:B------:R-:W-:Y:S02]  /*119a0*/  FSEL R161, R100, -INF , !P2 ;  /* 0xff80000064a17808 */ /* 0x000fe40005000000 */
[----:B------:R-:W-:Y:S02]  /*119b0*/  FSEL R6, R6, -INF , !P0 ;  /* 0xff80000006067808 */ /* 0x000fe40004000000 */
[-C--:B------:R-:W-:Y:S01]  /*119c0*/  ISETP.GE.AND P0, PT, R122, R53.reuse, PT ;  /* 0x000000357a00720c */ /* 0x080fe20003f06270 */
[----:B------:R-:W-:Y:S01]  /*119d0*/  MUFU.TANH R97, R97 ;  /* 0x0000006100617308 */ /* 0x000fe20000002400 */
[----:B------:R-:W-:Y:S02]  /*119e0*/  ISETP.GE.AND P2, PT, R96, R54, PT ;  /* 0x000000366000720c */ /* 0x000fe40003f46270 */
[----:B------:R-:W-:Y:S02]  /*119f0*/  FSEL R178, R178, -INF , !P0 ;  /* 0xff800000b2b27808 */ /* 0x000fe40004000000 */
[----:B------:R-:W-:Y:S01]  /*11a00*/  ISETP.GE.AND P0, PT, R64, R53, PT ;  /* 0x000000354000720c */ /* 0x000fe20003f06270 */
[----:B------:R-:W-:Y:S01]  /*11a10*/  FFMA.FTZ R64, R0, R63, R67 ;  /* 0x0000003f00407223 */ /* 0x000fe20000010043 */
[----:B------:R-:W-:Y:S01]  /*11a20*/  ISETP.GE.AND P1, PT, R38, R53, PT ;  /* 0x000000352600720c */ /* 0x000fe20003f26270 */
[----:B------:R-:W3:Y:S01]  /*11a30*/  I2F R126, R98 ;  /* 0x00000062007e7306 */ /* 0x000ee20000201400 */
[C---:B--2---:R-:W-:Y:S01]  /*11a40*/  FFMA.FTZ R63, R0.reuse, R25, R24 ;  /* 0x00000019003f7223 */ /* 0x044fe20000010018 */
[C---:B------:R-:W-:Y:S01]  /*11a50*/  IADD3 R48, R7.reuse, 0x58, RZ ;  /* 0x0000005807307810 */ /* 0x040fe20007ffe0ff */
[CC--:B-1----:R-:W-:Y:S01]  /*11a60*/  FFMA.FTZ R27, R0.reuse, R26.reuse, R27 ;  /* 0x0000001a001b7223 */ /* 0x0c2fe2000001001b */
[----:B------:R-:W-:Y:S01]  /*11a70*/  IADD3 R108, R7, 0x59, RZ ;  /* 0x00000059076c7810 */ /* 0x000fe20007ffe0ff */
[----:B------:R-:W-:Y:S01]  /*11a80*/  FFMA.FTZ R103, R0, R26, R103 ;  /* 0x0000001a00677223 */ /* 0x000fe20000010067 */
[----:B------:R-:W-:Y:S01]  /*11a90*/  FSEL R63, R63, -INF , !P3 ;  /* 0xff8000003f3f7808 */ /* 0x000fe20005800000 */
[----:B------:R-:W-:Y:S01]  /*11aa0*/  FMUL.FTZ R38, R87, c[0x0][0x2ec] ;  /* 0x0000bb0057267a20 */ /* 0x000fe20000410000 */
[----:B------:R-:W1:Y:S01]  /*11ab0*/  MUFU.TANH R106, R106 ;  /* 0x0000006a006a7308 */ /* 0x000e620000002400 */
[-C--:B------:R-:W-:Y:S01]  /*11ac0*/  ISETP.GE.AND P3, PT, R98, R54.reuse, PT ;  /* 0x000000366200720c */ /* 0x080fe20003f66270 */
[----:B------:R-:W-:Y:S01]  /*11ad0*/  FMUL.FTZ R26, R135, c[0x0][0x2ec] ;  /* 0x0000bb00871a7a20 */ /* 0x000fe20000410000 */
[----:B------:R-:W-:Y:S01]  /*11ae0*/  FSEL R157, R27, -INF , !P2 ;  /* 0xff8000001b9d7808 */ /* 0x000fe20005000000 */
[----:B------:R-:W-:Y:S01]  /*11af0*/  FMUL.FTZ R27, R76, c[0x0][0x2ec] ;  /* 0x0000bb004c1b7a20 */ /* 0x000fe20000410000 */
[----:B------:R-:W-:-:S02]  /*11b00*/  ISETP.GE.AND P2, PT, R140, R54, PT ;  /* 0x000000368c00720c */ /* 0x000fc40003f46270 */
[----:B------:R-:W-:Y:S01]  /*11b10*/  IADD3 R32, R7, 0x60, RZ ;  /* 0x0000006007207810 */ /* 0x000fe20007ffe0ff */
[----:B------:R-:W2:Y:S01]  /*11b20*/  MUFU.TANH R139, R139 ;  /* 0x0000008b008b7308 */ /* 0x000ea20000002400 */
[----:B---3--:R-:W-:Y:S01]  /*11b30*/  FFMA.FTZ R97, R0, R126, R97 ;  /* 0x0000007e00617223 */ /* 0x008fe20000010061 */
[----:B------:R-:W-:Y:S02]  /*11b40*/  FSEL R137, R137, -INF , !P2 ;  /* 0xff80000089897808 */ /* 0x000fe40005000000 */
[----:B------:R-:W-:Y:S02]  /*11b50*/  ISETP.GE.AND P2, PT, R42, R54, PT ;  /* 0x000000362a00720c */ /* 0x000fe40003f46270 */
[----:B------:R-:W-:Y:S02]  /*11b60*/  IADD3 R56, R7, 0x61, RZ ;  /* 0x0000006107387810 */ /* 0x000fe40007ffe0ff */
[----:B------:R-:W3:Y:S01]  /*11b70*/  I2F R40, R156 ;  /* 0x0000009c00287306 */ /* 0x000ee20000201400 */
[----:B-1----:R-:W-:Y:S01]  /*11b80*/  FFMA.FTZ R66, R0, R39, R106 ;  /* 0x0000002700427223 */ /* 0x002fe2000001006a */
[----:B------:R-:W-:-:S02]  /*11b90*/  FSEL R64, R64, -INF , !P0 ;  /* 0xff80000040407808 */ /* 0x000fc40004000000 */
[-C--:B------:R-:W-:Y:S01]  /*11ba0*/  ISETP.GE.AND P0, PT, R44, R53.reuse, PT ;  /* 0x000000352c00720c */ /* 0x080fe20003f06270 */
[----:B------:R-:W-:Y:S01]  /*11bb0*/  FMUL.FTZ R44, R132, c[0x0][0x2ec] ;  /* 0x0000bb00842c7a20 */ /* 0x000fe20000410000 */
[----:B------:R-:W-:Y:S02]  /*11bc0*/  FSEL R66, R66, -INF , !P1 ;  /* 0xff80000042427808 */ /* 0x000fe40004800000 */
[----:B------:R-:W1:Y:S01]  /*11bd0*/  MUFU.TANH R102, R102 ;  /* 0x0000006600667308 */ /* 0x000e620000002400 */
[----:B--2---:R-:W-:Y:S01]  /*11be0*/  FFMA.FTZ R174, R0, R126, R139 ;  /* 0x0000007e00ae7223 */ /* 0x004fe2000001008b */
[----:B------:R-:W-:Y:S02]  /*11bf0*/  FSEL R139, R97, -INF , !P3 ;  /* 0xff800000618b7808 */ /* 0x000fe40005800000 */
[----:B------:R-:W-:Y:S02]  /*11c00*/  ISETP.GE.AND P3, PT, R156, R54, PT ;  /* 0x000000369c00720c */ /* 0x000fe40003f66270 */
[----:B------:R-:W-:-:S02]  /*11c10*/  ISETP.GE.AND P1, PT, R104, R53, PT ;  /* 0x000000356800720c */ /* 0x000fc40003f26270 */
[----:B------:R-:W2:Y:S01]  /*11c20*/  MUFU.TANH R101, R101 ;  /* 0x0000006500657308 */ /* 0x000ea20000002400 */
[C---:B---3--:R-:W-:Y:S01]  /*11c30*/  FFMA.FTZ R99, R0.reuse, R40, R99 ;  /* 0x0000002800637223 */ /* 0x048fe20000010063 */
[C---:B------:R-:W-:Y:S02]  /*11c40*/  IADD3 R46, R7.reuse, 0x68, RZ ;  /* 0x00000068072e7810 */ /* 0x040fe40007ffe0ff */
[----:B------:R-:W-:Y:S02]  /*11c50*/  IADD3 R34, R7, 0x70, RZ ;  /* 0x0000007007227810 */ /* 0x000fe40007ffe0ff */
[----:B------:R-:W-:Y:S02]  /*11c60*/  FSEL R163, R99, -INF , !P3 ;  /* 0xff80000063a37808 */ /* 0x000fe40005800000 */
[----:B------:R-:W3:Y:S01]  /*11c70*/  I2F R43, R42 ;  /* 0x0000002a002b7306 */ /* 0x000ee20000201400 */
[----:B-1----:R-:W-:Y:S01]  /*11c80*/  FFMA.FTZ R102, R0, R23, R102 ;  /* 0x0000001700667223 */ /* 0x002fe20000010066 */
[----:B------:R-:W-:-:S02]  /*11c90*/  ISETP.GE.AND P3, PT, R60, R54, PT ;  /* 0x000000363c00720c */ /* 0x000fc40003f66270 */
[C---:B------:R-:W-:Y:S02]  /*11ca0*/  IADD3 R67, R7.reuse, 0x71, RZ ;  /* 0x0000007107437810 */ /* 0x040fe40007ffe0ff */
[----:B------:R-:W-:Y:S02]  /*11cb0*/  FSEL R176, R102, -INF , !P1 ;  /* 0xff80000066b07808 */ /* 0x000fe40004800000 */
[----:B------:R-:W1:Y:S01]  /*11cc0*/  I2F R175, R60 ;  /* 0x0000003c00af7306 */ /* 0x000e620000201400 */
[----:B--2---:R-:W-:Y:S01]  /*11cd0*/  FFMA.FTZ R101, R0, R25, R101 ;  /* 0x0000001900657223 */ /* 0x004fe20000010065 */
[----:B------:R-:W-:Y:S01]  /*11ce0*/  ISETP.GE.AND P1, PT, R96, R53, PT ;  /* 0x000000356000720c */ /* 0x000fe20003f26270 */
[----:B------:R-:W-:Y:S01]  /*11cf0*/  FMUL.FTZ R25, R134, c[0x0][0x2ec] ;  /* 0x0000bb0086197a20 */ /* 0x000fe20000410000 */
[----:B------:R-:W-:Y:S02]  /*11d00*/  IADD3 R20, R7, 0x78, RZ ;  /* 0x0000007807147810 */ /* 0x000fe40007ffe0ff */
[----:B------:R-:W-:-:S02]  /*11d10*/  FSEL R162, R103, -INF , !P1 ;  /* 0xff80000067a27808 */ /* 0x000fc40004800000 */
[----:B------:R-:W2:Y:S01]  /*11d20*/  MUFU.TANH R107, R107 ;  /* 0x0000006b006b7308 */ /* 0x000ea20000002400 */
[----:B---3--:R-:W-:Y:S01]  /*11d30*/  FFMA.FTZ R125, R0, R43, R125 ;  /* 0x0000002b007d7223 */ /* 0x008fe2000001007d */
[----:B------:R-:W-:Y:S02]  /*11d40*/  ISETP.GE.AND P1, PT, R140, R53, PT ;  /* 0x000000358c00720c */ /* 0x000fe40003f26270 */
[----:B------:R-:W-:Y:S02]  /*11d50*/  IADD3 R22, R7, 0x79, RZ ;  /* 0x0000007907167810 */ /* 0x000fe40007ffe0ff */
[----:B------:R-:W-:Y:S02]  /*11d60*/  FSEL R158, R158, -INF , !P1 ;  /* 0xff8000009e9e7808 */ /* 0x000fe40004800000 */
[----:B------:R-:W3:Y:S01]  /*11d70*/  MUFU.TANH R138, R138 ;  /* 0x0000008a008a7308 */ /* 0x000ee20000002400 */
[----:B-1----:R-:W-:Y:S01]  /*11d80*/  FFMA.FTZ R19, R0, R175, R127 ;  /* 0x000000af00137223 */ /* 0x002fe2000001007f */
[----:B------:R-:W-:-:S02]  /*11d90*/  FSEL R127, R125, -INF , !P2 ;  /* 0xff8000007d7f7808 */ /* 0x000fc40005000000 */
[----:B------:R-:W-:Y:S02]  /*11da0*/  ISETP.GE.AND P1, PT, R42, R53, PT ;  /* 0x000000352a00720c */ /* 0x000fe40003f26270 */
[----:B------:R-:W-:Y:S01]  /*11db0*/  FSEL R125, R19, -INF , !P3 ;  /* 0xff800000137d7808 */ /* 0x000fe20005800000 */
[----:B------:R-:W-:Y:S01]  /*11dc0*/  FMUL.FTZ R19, R72, c[0x0][0x2ec] ;  /* 0x0000bb0048137a20 */ /* 0x000fe20000410000 */
[----:B------:R-:W-:Y:S01]  /*11dd0*/  I2F R173, R48 ;  /* 0x0000003000ad7306 */ /* 0x000fe20000201400 */
[----:B--2---:R-:W-:Y:S01]  /*11de0*/  FFMA.FTZ R62, R0, R45, R107 ;  /* 0x0000002d003e7223 */ /* 0x004fe2000001006b */
[-C--:B------:R-:W-:Y:S02]  /*11df0*/  ISETP.GE.AND P2, PT, R48, R54.reuse, PT ;  /* 0x000000363000720c */ /* 0x080fe40003f46270 */
[----:B------:R-:W-:Y:S02]  /*11e00*/  ISETP.GE.AND P3, PT, R108, R54, PT ;  /* 0x000000366c00720c */ /* 0x000fe40003f66270 */
[----:B------:R-:W-:-:S02]  /*11e10*/  FSEL R62, R62, -INF , !P0 ;  /* 0xff8000003e3e7808 */ /* 0x000fc40004000000 */
[----:B------:R-:W1:Y:S01]  /*11e20*/  MUFU.TANH R84, R84 ;  /* 0x0000005400547308 */ /* 0x000e620000002400 */
[----:B------:R-:W-:Y:S01]  /*11e30*/  ISETP.GE.AND P0, PT, R124, R53, PT ;  /* 0x000000357c00720c */ /* 0x000fe20003f06270 */
[----:B---3--:R-:W-:-:S03]  /*11e40*/  FFMA.FTZ R134, R0, R43, R138 ;  /* 0x0000002b00867223 */ /* 0x008fc6000001008a */
[----:B------:R-:W-:Y:S02]  /*11e50*/  FSEL R160, R101, -INF , !P0 ;  /* 0xff80000065a07808 */ /* 0x000fe40004000000 */
[-C--:B------:R-:W-:Y:S01]  /*11e60*/  ISETP.GE.AND P0, PT, R98, R53.reuse, PT ;  /* 0x000000356200720c */ /* 0x080fe20003f06270 */
[----:B------:R-:W2:Y:S01]  /*11e70*/  MUFU.TANH R86, R86 ;  /* 0x0000005600567308 */ /* 0x000ea20000002400 */
[----:B------:R-:W-:Y:S02]  /*11e80*/  FSEL R134, R134, -INF , !P1 ;  /* 0xff80000086867808 */ /* 0x000fe40004800000 */
[-C--:B------:R-:W-:Y:S02]  /*11e90*/  ISETP.GE.AND P1, PT, R48, R53.reuse, PT ;  /* 0x000000353000720c */ /* 0x080fe40003f26270 */
[----:B------:R-:W-:Y:S02]  /*11ea0*/  FSEL R174, R174, -INF , !P0 ;  /* 0xff800000aeae7808 */ /* 0x000fe40004000000 */
[----:B------:R-:W-:Y:S01]  /*11eb0*/  ISETP.GE.AND P0, PT, R156, R53, PT ;  /* 0x000000359c00720c */ /* 0x000fe20003f06270 */
[----:B------:R-:W-:Y:S01]  /*11ec0*/  I2F R51, R108 ;  /* 0x0000006c00337306 */ /* 0x000fe20000201400 */
[----:B-1----:R-:W-:-:S07]  /*11ed0*/  FFMA.FTZ R84, R0, R173, R84 ;  /* 0x000000ad00547223 */ /* 0x002fce0000010054 */
        /* <DEDUP_REMOVED lines=12> */
[----:B------:R-:W1:Y:S01]  /*11fa0*/  MUFU.TANH R25, R25 ;  /* 0x0000001900197308 */ /* 0x000e620000002400 */
[----:B------:R-:W-:Y:S01]  /*11fb0*/  ISETP.GE.AND P0, PT, R60, R53, PT ;  /* 0x000000353c00720c */ /* 0x000fe20003f06270 */
[----:B---3--:R-:W-:-:S05]  /*11fc0*/  FFMA.FTZ R110, R0, R175, R110 ;  /* 0x000000af006e7223 */ /* 0x008fca000001006e */
[----:B------:R-:W-:Y:S01]  /*11fd0*/  FSEL R132, R110, -INF , !P0 ;  /* 0xff8000006e847808 */ /* 0x000fe20004000000 */
[----:B------:R-:W-:Y:S01]  /*11fe0*/  I2F R109, R56 ;  /* 0x00000038006d7306 */ /* 0x000fe20000201400 */
[----:B------:R-:W-:-:S07]  /*11ff0*/  ISETP.GE.AND P0, PT, R108, R53, PT ;  /* 0x000000356c00720c */ /* 0x000fce0003f06270 */
[----:B------:R2:W3:Y:S01]  /*12000*/  MUFU.TANH R24, R133 ;  /* 0x0000008500187308 */ /* 0x0004e20000002400 */
[----:B-1----:R-:W-:-:S05]  /*12010*/  FFMA.FTZ R25, R0, R91, R25 ;  /* 0x0000005b00197223 */ /* 0x002fca0000010019 */
[----:B------:R-:W-:Y:S02]  /*12020*/  FSEL R60, R25, -INF , !P1 ;  /* 0xff800000193c7808 */ /* 0x000fe40004800000 */
[----:B------:R-:W-:Y:S01]  /*12030*/  I2F R35, R58 ;  /* 0x0000003a00237306 */ /* 0x000fe20000201400 */
[----:B------:R-:W-:-:S07]  /*12040*/  ISETP.GE.AND P1, PT, R46, R53, PT ;  /* 0x000000352e00720c */ /* 0x000fce0003f26270 */
[----:B------:R-:W1:Y:S01]  /*12050*/  MUFU.TANH R12, R12 ;  /* 0x0000000c000c7308 */ /* 0x000e620000002400 */
[----:B--2---:R-:W-:Y:S01]  /*12060*/  FSEL R133, R84, -INF , !P2 ;  /* 0xff80000054857808 */ /* 0x004fe20005000000 */
[----:B---3--:R-:W-:Y:S01]  /*12070*/  FFMA.FTZ R24, R0, R109, R24 ;  /* 0x0000006d00187223 */ /* 0x008fe20000010018 */
[----:B------:R-:W-:Y:S01]  /*12080*/  ISETP.GE.AND P2, PT, R32, R54, PT ;  /* 0x000000362000720c */ /* 0x000fe20003f46270 */
[----:B------:R-:W-:-:S04]  /*12090*/  FMUL.FTZ R32, R74, c[0x0][0x2ec] ;  /* 0x0000bb004a207a20 */ /* 0x000fc80000410000 */
[----:B------:R-:W-:Y:S08]  /*120a0*/  I2F R57, R46 ;  /* 0x0000002e00397306 */ /* 0x000ff00000201400 */
[----:B------:R-:W2:Y:S01]  /*120b0*/  MUFU.TANH R27, R27 ;  /* 0x0000001b001b7308 */ /* 0x000ea20000002400 */
[----:B-1----:R-:W-:-:S07]  /*120c0*/  FFMA.FTZ R12, R0, R35, R12 ;  /* 0x00000023000c7223 */ /* 0x002fce000001000c */
[----:B------:R-:W-:Y:S08]  /*120d0*/  I2F R85, R34 ;  /* 0x0000002200557306 */ /* 0x000ff00000201400 */
[----:B------:R-:W1:Y:S01]  /*120e0*/  MUFU.TANH R44, R44 ;  /* 0x0000002c002c7308 */ /* 0x000e620000002400 */
[----:B--2---:R-:W-:Y:S01]  /*120f0*/  FFMA.FTZ R25, R0, R57, R27 ;  /* 0x0000003900197223 */ /* 0x004fe2000001001b */
[----:B------:R-:W-:-:S02]  /*12100*/  FSEL R27, R24, -INF , !P3 ;  /* 0xff800000181b7808 */ /* 0x000fc40005800000 */
[----:B------:R-:W-:-:S04]  /*12110*/  ISETP.GE.AND P3, PT, R34, R54, PT ;  /* 0x000000362200720c */ /* 0x000fc80003f66270 */
[----:B------:R-:W2:Y:S08]  /*12120*/  MUFU.TANH R13, R13 ;  /* 0x0000000d000d7308 */ /* 0x000eb00000002400 */
[----:B------:R-:W3:Y:S01]  /*12130*/  MUFU.TANH R19, R19 ;  /* 0x0000001300137308 */ /* 0x000ee20000002400 */
[----:B-1----:R-:W-:-:S07]  /*12140*/  FFMA.FTZ R44, R0, R91, R44 ;  /* 0x0000005b002c7223 */ /* 0x002fce000001002c */
[----:B------:R-:W-:Y:S01]  /*12150*/  I2F R21, R67 ;  /* 0x0000004300157306 */ /* 0x000fe20000201400 */
[----:B--2---:R-:W-:Y:S01]  /*12160*/  FFMA.FTZ R13, R0, R57, R13 ;  /* 0x00000039000d7223 */ /* 0x004fe2000001000d */
[----:B------:R-:W-:Y:S02]  /*12170*/  FSEL R57, R12, -INF , !P4 ;  /* 0xff8000000c397808 */ /* 0x000fe40006000000 */
[----:B------:R-:W-:Y:S02]  /*12180*/  ISETP.GE.AND P4, PT, R67, R54, PT ;  /* 0x000000364300720c */ /* 0x000fe40003f86270 */
[----:B------:R-:W-:Y:S02]  /*12190*/  FSEL R24, R13, -INF , !P1 ;  /* 0xff8000000d187808 */ /* 0x000fe40004800000 */
[----:B------:R-:W1:Y:S01]  /*121a0*/  MUFU.TANH R14, R14 ;  /* 0x0000000e000e7308 */ /* 0x000e620000002400 */
[----:B---3--:R-:W-:Y:S01]  /*121b0*/  FFMA.FTZ R19, R0, R85, R19 ;  /* 0x0000005500137223 */ /* 0x008fe20000010013 */
[----:B------:R-:W-:-:S04]  /*121c0*/  ISETP.GE.AND P1, PT, R67, R53, PT ;  /* 0x000000354300720c */ /* 0x000fc80003f26270 */
[----:B------:R-:W-:Y:S02]  /*121d0*/  FSEL R45, R19, -INF , !P3 ;  /* 0xff800000132d7808 */ /* 0x000fe40005800000 */
[----:B------:R-:W2:Y:S01]  /*121e0*/  MUFU.TANH R38, R38 ;  /* 0x0000002600267308 */ /* 0x000ea20000002400 */
[----:B------:R-:W-:-:S07]  /*121f0*/  ISETP.GE.AND P3, PT, R20, R54, PT ;  /* 0x000000361400720c */ /* 0x000fce0003f66270 */
[----:B------:R-:W-:Y:S01]  /*12200*/  I2F R39, R20 ;  /* 0x0000001400277306 */ /* 0x000fe20000201400 */
[----:B-1----:R-:W-:-:S07]  /*12210*/  FFMA.FTZ R14, R0, R21, R14 ;  /* 0x00000015000e7223 */ /* 0x002fce000001000e */
[----:B------:R-:W1:Y:S01]  /*12220*/  MUFU.TANH R8, R8 ;  /* 0x0000000800087308 */ /* 0x000e620000002400 */
[----:B--2---:R-:W-:Y:S01]  /*12230*/  FFMA.FTZ R38, R0, R51, R38 ;  /* 0x0000003300267223 */ /* 0x004fe20000010026 */
[----:B------:R-:W-:Y:S02]  /*12240*/  FSEL R51, R44, -INF , !P2 ;  /* 0xff8000002c337808 */ /* 0x000fe40005000000 */
[----:B------:R-:W-:Y:S02]  /*12250*/  FSEL R44, R14, -INF , !P4 ;  /* 0xff8000000e2c7808 */ /* 0x000fe40006000000 */
[----:B------:R-:W-:Y:S02]  /*12260*/  FSEL R124, R38, -INF , !P0 ;  /* 0xff800000267c7808 */ /* 0x000fe40004000000 */
[----:B------:R-:W2:Y:S01]  /*12270*/  MUFU.TANH R26, R26 ;  /* 0x0000001a001a7308 */ /* 0x000ea20000002400 */
[----:B------:R-:W-:Y:S02]  /*12280*/  ISETP.GE.AND P4, PT, R7, R54, PT ;  /* 0x000000360700720c */ /* 0x000fe40003f86270 */
[----:B------:R-:W-:-:S02]  /*12290*/  ISETP.GE.AND P0, PT, R56, R53, PT ;  /* 0x000000353800720c */ /* 0x000fc40003f06270 */
[----:B------:R-:W-:-:S03]  /*122a0*/  ISETP.GE.AND P2, PT, R46, R54, PT ;  /* 0x000000362e00720c */ /* 0x000fc60003f46270 */
[----:B------:R-:W3:Y:S01]  /*122b0*/  MUFU.TANH R18, R18 ;  /* 0x0000001200127308 */ /* 0x000ee20000002400 */
[----:B-1----:R-:W-:Y:S01]  /*122c0*/  FFMA.FTZ R8, R0, R39, R8 ;  /* 0x0000002700087223 */ /* 0x002fe20000010008 */
[----:B------:R-:W-:Y:S02]  /*122d0*/  FSEL R25, R25, -INF , !P2 ;  /* 0xff80000019197808 */ /* 0x000fe40005000000 */
[----:B------:R-:W-:Y:S02]  /*122e0*/  ISETP.GE.AND P2, PT, R34, R53, PT ;  /* 0x000000352200720c */ /* 0x000fe40003f46270 */
[----:B------:R-:W-:Y:S02]  /*122f0*/  FSEL R43, R8, -INF , !P3 ;  /* 0xff800000082b7808 */ /* 0x000fe40005800000 */
[----:B------:R-:W1:Y:S01]  /*12300*/  MUFU.TANH R15, R15 ;  /* 0x0000000f000f7308 */ /* 0x000e620000002400 */
[----:B--2---:R-:W-:Y:S01]  /*12310*/  FFMA.FTZ R26, R0, R109, R26 ;  /* 0x0000006d001a7223 */ /* 0x004fe2000001001a */
[----:B------:R-:W-:-:S02]  /*12320*/  FSEL R8, R28, -INF , !P4 ;  /* 0xff8000001c087808 */ /* 0x000fc40006000000 */
[----:B------:R-:W-:Y:S02]  /*12330*/  ISETP.GE.AND P4, PT, R52, 0x2, PT ;  /* 0x000000023400780c */ /* 0x000fe40003f86270 */
[----:B------:R-:W-:Y:S02]  /*12340*/  FSEL R26, R26, -INF , !P0 ;  /* 0xff8000001a1a7808 */ /* 0x000fe40004000000 */
[----:B------:R-:W2:Y:S01]  /*12350*/  MUFU.TANH R32, R32 ;  /* 0x0000002000207308 */ /* 0x000ea20000002400 */
[----:B---3--:R-:W-:Y:S01]  /*12360*/  FFMA.FTZ R18, R0, R35, R18 ;  /* 0x0000002300127223 */ /* 0x008fe20000010012 */
[----:B------:R-:W-:-:S04]  /*12370*/  ISETP.GE.AND P0, PT, R58, R53, PT ;  /* 0x000000353a00720c */ /* 0x000fc80003f06270 */
[----:B------:R-:W-:Y:S02]  /*12380*/  FSEL R42, R18, -INF , !P0 ;  /* 0xff800000122a7808 */ /* 0x000fe40004000000 */
[----:B------:R-:W3:Y:S01]  /*12390*/  MUFU.TANH R10, R10 ;  /* 0x0000000a000a7308 */ /* 0x000ee20000002400 */
[----:B-1----:R-:W-:Y:S01]  /*123a0*/  FFMA.FTZ R15, R0, R21, R15 ;  /* 0x00000015000f7223 */ /* 0x002fe2000001000f */
[----:B------:R-:W-:-:S04]  /*123b0*/  ISETP.GE.AND P0, PT, R20, R53, PT ;  /* 0x000000351400720c */ /* 0x000fc80003f06270 */
[----:B------:R-:W-:Y:S02]  /*123c0*/  FSEL R38, R15, -INF , !P1 ;  /* 0xff8000000f267808 */ /* 0x000fe40004800000 */
[----:B------:R-:W-:Y:S01]  /*123d0*/  I2F R23, R22 ;  /* 0x0000001600177306 */ /* 0x000fe20000201400 */
[----:B--2---:R-:W-:Y:S01]  /*123e0*/  FFMA.FTZ R32, R0, R85, R32 ;  /* 0x0000005500207223 */ /* 0x004fe20000010020 */
[----:B------:R-:W-:Y:S01]  /*123f0*/  BAR.SYNC.DEFER_BLOCKING 0x0 ;  /* 0x0000000000007b1d */ /* 0x000fe20000010000 */
[----:B------:R-:W-:-:S03]  /*12400*/  ISETP.GE.AND P1, PT, R7, R53, PT ;  /* 0x000000350700720c */ /* 0x000fc60003f26270 */
[----:B------:R-:W-:Y:S02]  /*12410*/  FSEL R40, R32, -INF , !P2 ;  /* 0xff80000020287808 */ /* 0x000fe40005000000 */
[----:B------:R-:W1:Y:S01]  /*12420*/  MUFU.TANH R12, R30 ;  /* 0x0000001e000c7308 */ /* 0x000e620000002400 */
[----:B---3--:R-:W-:Y:S01]  /*12430*/  FFMA.FTZ R10, R0, R39, R10 ;  /* 0x00000027000a7223 */ /* 0x008fe2000001000a */
[----:B------:R-:W-:-:S04]  /*12440*/  ISETP.GE.AND P2, PT, R22, R54, PT ;  /* 0x000000361600720c */ /* 0x000fc80003f46270 */
[----:B------:R-:W-:Y:S02]  /*12450*/  FSEL R34, R10, -INF , !P0 ;  /* 0xff8000000a227808 */ /* 0x000fe40004000000 */
[----:B------:R-:W2:Y:S01]  /*12460*/  MUFU.TANH R9, R9 ;  /* 0x0000000900097308 */ /* 0x000ea20000002400 */
[----:B------:R-:W-:-:S07]  /*12470*/  ISETP.GE.AND P0, PT, R22, R53, PT ;  /* 0x000000351600720c */ /* 0x000fce0003f06270 */
[----:B------:R-:W3:Y:S01]  /*12480*/  MUFU.TANH R11, R11 ;  /* 0x0000000b000b7308 */ /* 0x000ee20000002400 */
[----:B-1----:R-:W-:-:S05]  /*12490*/  FFMA.FTZ R7, R0, R3, R12 ;  /* 0x0000000300077223 */ /* 0x002fca000001000c */
[----:B------:R-:W-:Y:S01]  /*124a0*/  FSEL R7, R7, -INF , !P1 ;  /* 0xff80000007077808 */ /* 0x000fe20004800000 */
[----:B--2---:R-:W-:-:S05]  /*124b0*/  FFMA.FTZ R9, R0, R23, R9 ;  /* 0x0000001700097223 */ /* 0x004fca0000010009 */
[----:B------:R-:W-:Y:S01]  /*124c0*/  FSEL R39, R9, -INF , !P2 ;  /* 0xff80000009277808 */ /* 0x000fe20005000000 */
[----:B---3--:R-:W-:-:S05]  /*124d0*/  FFMA.FTZ R11, R0, R23, R11 ;  /* 0x00000017000b7223 */ /* 0x008fca000001000b */
        /* <DEDUP_REMOVED lines=61> */
.L_x_2526:
[----:B------:R-:W-:-:S05]  /*128b0*/  IMAD.MOV.U32 R10, RZ, RZ, c[0x0][0x198] ;  /* 0x00006600ff0a7624 */ /* 0x000fca00078e00ff */
[----:B------:R-:W-:-:S04]  /*128c0*/  LEA R10, -R10, RZ, 0x7 ;  /* 0x000000ff0a0a7211 */ /* 0x000fc800078e39ff */
[----:B------:R-:W-:Y:S02]  /*128d0*/  SHF.R.S32.HI R9, RZ, 0x1f, R10 ;  /* 0x0000001fff097819 */ /* 0x000fe4000001140a */
.L_x_2527:
        /* <DEDUP_REMOVED lines=114> */
.L_x_2525:
        /* <DEDUP_REMOVED lines=89> */
[----:B------:R-:W-:Y:S02]  /*13590*/  FFMA.FTZ R136, R94, c[0x0][0x23c], -R35 ;  /* 0x00008f005e887a23 */ /* 0x000fe40000010823 */
[----:B------:R-:W1:Y:S01]  /*135a0*/  LDSM.16.MT88.4 R92, [R140+0xb000] ;  /* 0x00b000008c5c783b */ /* 0x000e620000004200 */
[----:B------:R-:W-:-:S02]  /*135b0*/  FFMA.FTZ R135, R89, c[0x0][0x23c], -R48 ;  /* 0x00008f0059877a23 */ /* 0x000fc40000010830 */
[--C-:B------:R-:W-:Y:S02]  /*135c0*/  FFMA.FTZ R67, R49, c[0x0][0x23c], -R48.reuse ;  /* 0x00008f0031437a23 */ /* 0x100fe40000010830 */
[--C-:B------:R-:W-:Y:S01]  /*135d0*/  FFMA.FTZ R130, R7, c[0x0][0x23c], -R35.reuse ;  /* 0x00008f0007827a23 */ /* 0x100fe20000010823 */
[----:B------:R-:W-:Y:S01]  /*135e0*/  MUFU.EX2 R156, R156 ;  /* 0x0000009c009c7308 */ /* 0x000fe20000000800 */
[--C-:B------:R-:W-:Y:S02]  /*135f0*/  FFMA.FTZ R55, R90, c[0x0][0x23c], -R35.reuse ;  /* 0x00008f005a377a23 */ /* 0x100fe40000010823 */
[--C-:B------:R-:W-:Y:S02]  /*13600*/  FFMA.FTZ R49, R37, c[0x0][0x23c], -R48.reuse ;  /* 0x00008f0025317a23 */ /* 0x100fe40000010830 */
[--C-:B------:R-:W-:Y:S02]  /*13610*/  FFMA.FTZ R58, R47, c[0x0][0x23c], -R48.reuse ;  /* 0x00008f002f3a7a23 */ /* 0x100fe40000010830 */
[----:B------:R-:W-:Y:S01]  /*13620*/  FFMA.FTZ R41, R36, c[0x0][0x23c], -R35 ;  /* 0x00008f0024297a23 */ /* 0x000fe20000010823 */
[----:B------:R-:W2:Y:S01]  /*13630*/  MUFU.EX2 R135, R135 ;  /* 0x0000008700877308 */ /* 0x000ea20000000800 */
[----:B------:R-:W-:-:S02]  /*13640*/  FFMA.FTZ R37, R17, c[0x0][0x23c], -R48 ;  /* 0x00008f0011257a23 */ /* 0x000fc40000010830 */
[--C-:B------:R-:W-:Y:S02]  /*13650*/  FFMA.FTZ R56, R16, c[0x0][0x23c], -R35.reuse ;  /* 0x00008f0010387a23 */ /* 0x100fe40000010823 */
[--C-:B------:R-:W-:Y:S01]  /*13660*/  FFMA.FTZ R47, R88, c[0x0][0x23c], -R35.reuse ;  /* 0x00008f00582f7a23 */ /* 0x100fe20000010823 */
[----:B------:R-:W3:Y:S01]  /*13670*/  LDSM.16.MT88.4 R16, [R122+0x9400] ;  /* 0x009400007a10783b */ /* 0x000ee20000004200 */
[----:B------:R-:W-:Y:S01]  /*13680*/  FFMA.FTZ R36, R6, c[0x0][0x23c], -R35 ;  /* 0x00008f0006247a23 */ /* 0x000fe20000010823 */
[----:B------:R-:W4:Y:S01]  /*13690*/  MUFU.EX2 R67, R67 ;  /* 0x0000004300437308 */ /* 0x000f220000000800 */
[--C-:B------:R-:W-:Y:S02]  /*136a0*/  FFMA.FTZ R6, R31, c[0x0][0x23c], -R48.reuse ;  /* 0x00008f001f067a23 */ /* 0x100fe40000010830 */
[--C-:B------:R-:W-:Y:S02]  /*136b0*/  FFMA.FTZ R33, R33, c[0x0][0x23c], -R48.reuse ;  /* 0x00008f0021217a23 */ /* 0x100fe40000010830 */
[----:B------:R-:W-:-:S02]  /*136c0*/  FFMA.FTZ R30, R65, c[0x0][0x23c], -R48 ;  /* 0x00008f00411e7a23 */ /* 0x000fc40000010830 */
[----:B------:R-:W-:Y:S01]  /*136d0*/  FFMA.FTZ R29, R29, c[0x0][0x23c], -R48 ;  /* 0x00008f001d1d7a23 */ /* 0x000fe20000010830 */
[----:B------:R-:W-:Y:S01]  /*136e0*/  MUFU.EX2 R130, R130 ;  /* 0x0000008200827308 */ /* 0x000fe20000000800 */
[----:B--2---:R-:W-:Y:S01]  /*136f0*/  F2FP.PACK_AB R68, R135, R156 ;  /* 0x0000009c8744723e */ /* 0x004fe200000000ff */
[--C-:B------:R-:W-:Y:S02]  /*13700*/  FFMA.FTZ R31, R180, c[0x0][0x23c], -R35.reuse ;  /* 0x00008f00b41f7a23 */ /* 0x100fe40000010823 */
[--C-:B------:R-:W-:Y:S02]  /*13710*/  FFMA.FTZ R28, R178, c[0x0][0x23c], -R35.reuse ;  /* 0x00008f00b21c7a23 */ /* 0x100fe40000010823 */
[--C-:B------:R-:W-:Y:S02]  /*13720*/  FFMA.FTZ R7, R120, c[0x0][0x23c], -R35.reuse ;  /* 0x00008f0078077a23 */ /* 0x100fe40000010823 */
        /* <DEDUP_REMOVED lines=34> */
[----:B--2---:R-:W-:Y:S01]  /*13950*/  F2FP.PACK_AB R8, R49, R46 ;  /* 0x0000002e3108723e */ /* 0x004fe200000000ff */
        /* <DEDUP_REMOVED lines=9> */
[----:B------:R-:W-:Y:S01]  /*139f0*/  FFMA.FTZ R130, R51, c[0x0][0x23c], -R48 ;  /* 0x00008f0033827a23 */ /* 0x000fe20000010830 */
[----:B------:R-:W2:Y:S01]  /*13a00*/  MUFU.EX2 R47, R47 ;  /* 0x0000002f002f7308 */ /* 0x000ea20000000800 */
[----:B-1----:R-:W-:Y:S01]  /*13a10*/  F2FP.PACK_AB R10, R37, R58 ;  /* 0x0000003a250a723e */ /* 0x002fe200000000ff */
[----:B------:R-:W-:-:S02]  /*13a20*/  FADD.FTZ R136, R136, R121 ;  /* 0x0000007988887221 */ /* 0x000fc40000010000 */
[----:B------:R-:W-:Y:S02]  /*13a30*/  FFMA.FTZ R51, R57, c[0x0][0x23c], -R48 ;  /* 0x00008f0039337a23 */ /* 0x000fe40000010830 */
        /* <DEDUP_REMOVED lines=11> */
[----:B------:R-:W-:Y:S02]  /*13af0*/  FADD.FTZ R46, R46, R121 ;  /* 0x000000792e2e7221 */ /* 0x000fe40000010000 */
[----:B------:R-:W-:Y:S01]  /*13b00*/  HMMA.16816.F32 R80, R68, R76, RZ ;  /* 0x0000004c4450723c */ /* 0x000fe200000018ff */
[--C-:B------:R-:W-:Y:S01]  /*13b10*/  FFMA.FTZ R40, R40, c[0x0][0x23c], -R35.reuse ;  /* 0x00008f0028287a23 */ /* 0x100fe20000010823 */
[----:B------:R-:W-:Y:S01]  /*13b20*/  MUFU.EX2 R33, R33 ;  /* 0x0000002100217308 */ /* 0x000fe20000000800 */
[----:B------:R-:W-:-:S05]  /*13b30*/  FFMA.FTZ R34, R34, c[0x0][0x23c], -R35 ;  /* 0x00008f0022227a23 */ /* 0x000fca0000010823 */
        /* <DEDUP_REMOVED lines=11> */
[----:B------:R-:W4:Y:S06]  /*13bf0*/  MUFU.EX2 R28, R28 ;  /* 0x0000001c001c7308 */ /* 0x000f2c0000000800 */
[C---:B---3--:R-:W-:Y:S02]  /*13c00*/  HMMA.16816.F32 R104, R8.reuse, R16, R104 ;  /* 0x000000100868723c */ /* 0x048fe40000001868 */
[----:B------:R-:W-:Y:S06]  /*13c10*/  MUFU.EX2 R7, R7 ;  /* 0x0000000700077308 */ /* 0x000fec0000000800 */
[C---:B------:R-:W-:Y:S01]  /*13c20*/  HMMA.16816.F32 R100, R8.reuse, R18, R100 ;  /* 0x000000120864723c */ /* 0x040fe20000001864 */
[----:B------:R-:W3:Y:S01]  /*13c30*/  LDSM.16.MT88.4 R16, [R140+0xd400] ;  /* 0x00d400008c10783b */ /* 0x000ee20000004200 */
        /* <DEDUP_REMOVED lines=27> */
[----:B----4-:R-:W-:Y:S01]  /*13df0*/  F2FP.PACK_AB R9, R28, R31 ;  /* 0x0000001f1c09723e */ /* 0x010fe200000000ff */
[----:B------:R-:W-:Y:S01]  /*13e00*/  MUFU.EX2 R160, R160 ;  /* 0x000000a000a07308 */ /* 0x000fe20000000800 */
[----:B------:R-:W-:Y:S02]  /*13e10*/  F2FP.PACK_AB R10, R6, R29 ;  /* 0x0000001d060a723e */ /* 0x000fe400000000ff */
[----:B-----5:R-:W-:-:S05]  /*13e20*/  F2FP.PACK_AB R11, R4, R7 ;  /* 0x00000007040b723e */ /* 0x020fca00000000ff */
[----:B------:R-:W-:Y:S02]  /*13e30*/  MUFU.EX2 R139, R139 ;  /* 0x0000008b008b7308 */ /* 0x000fe40000000800 */
[C---:B---3--:R-:W-:Y:S06]  /*13e40*/  HMMA.16816.F32 R112, R8.reuse, R16, R112 ;  /* 0x000000100870723c */ /* 0x048fec0000001870 */
        /* <DEDUP_REMOVED lines=132> */
[C---:B---3--:R-:W-:Y:S01]  /*14690*/  HMMA.16816.F32 R96, R8.reuse, R16, R96 ;  /* 0x000000100860723c */ /* 0x048fe20000001860 */
[--C-:B------:R-:W-:Y:S02]  /*146a0*/  FFMA.FTZ R46, R43, c[0x0][0x23c], -R48.reuse ;  /* 0x00008f002b2e7a23 */ /* 0x100fe40000010830 */
[--C-:B------:R-:W-:Y:S02]  /*146b0*/  FFMA.FTZ R43, R38, c[0x0][0x23c], -R35.reuse ;  /* 0x00008f00262b7a23 */ /* 0x100fe40000010823 */
[----:B------:R-:W-:Y:S02]  /*146c0*/  FFMA.FTZ R35, R32, c[0x0][0x23c], -R35 ;  /* 0x00008f0020237a23 */ /* 0x000fe40000010823 */
[----:B------:R-:W-:Y:S01]  /*146d0*/  FFMA.FTZ R49, R44, c[0x0][0x23c], -R48 ;  /* 0x00008f002c317a23 */ /* 0x000fe20000010830 */
[----:B------:R-:W-:Y:S01]  /*146e0*/  HMMA.16816.F32 R92, R8, R18, R92 ;  /* 0x00000012085c723c */ /* 0x000fe2000000185c */
[----:B------:R-:W2:Y:S01]  /*146f0*/  LDSM.16.MT88.4 R16, [R122+0xe800] ;  /* 0x00e800007a10783b */ /* 0x000ea20000004200 */
[----:B------:R-:W-:Y:S01]  /*14700*/  FADD.FTZ R65, R65, R120 ;  /* 0x0000007841417221 */ /* 0x000fe20000010000 */
[----:B------:R-:W-:Y:S01]  /*14710*/  MUFU.EX2 R44, R56 ;  /* 0x00000038002c7308 */ /* 0x000fe20000000800 */
[----:B------:R-:W-:-:S02]  /*14720*/  FADD.FTZ R63, R63, R66 ;  /* 0x000000423f3f7221 */ /* 0x000fc40000010000 */
[----:B------:R-:W-:Y:S02]  /*14730*/  FFMA.FTZ R48, R39, c[0x0][0x23c], -R48 ;  /* 0x00008f0027307a23 */ /* 0x000fe40000010830 */
[C---:B------:R-:W-:Y:S01]  /*14740*/  HMMA.16816.F32 R88, R8.reuse, R20, R88 ;  /* 0x000000140858723c */ /* 0x040fe20000001858 */
[----:B------:R-:W-:Y:S02]  /*14750*/  FADD.FTZ R64, R64, R65 ;  /* 0x0000004140407221 */ /* 0x000fe40000010000 */
[----:B------:R-:W-:Y:S01]  /*14760*/  FADD.FTZ R62, R62, R63 ;  /* 0x0000003f3e3e7221 */ /* 0x000fe20000010000 */
[----:B------:R-:W3:Y:S01]  /*14770*/  MUFU.EX2 R39, R49 ;  /* 0x0000003100277308 */ /* 0x000ee20000000800 */
[----:B------:R-:W-:Y:S02]  /*14780*/  FADD.FTZ R61, R61, R64 ;  /* 0x000000403d3d7221 */ /* 0x000fe40000010000 */
[----:B------:R-:W-:Y:S01]  /*14790*/  FADD.FTZ R59, R59, R62 ;  /* 0x0000003e3b3b7221 */ /* 0x000fe20000010000 */
[----:B------:R-:W-:Y:S01]  /*147a0*/  HMMA.16816.F32 R84, R8, R22, R84 ;  /* 0x000000160854723c */ /* 0x000fe20000001854 */
[----:B------:R-:W-:Y:S01]  /*147b0*/  LDSM.16.MT88.4 R20, [R140+0xcc00] ;  /* 0x00cc00008c14783b */ /* 0x000fe20000004200 */
[----:B------:R-:W-:-:S02]  /*147c0*/  FADD.FTZ R166, R166, R61 ;  /* 0x0000003da6a67221 */ /* 0x000fc40000010000 */
[----:B------:R-:W-:Y:S01]  /*147d0*/  MUFU.EX2 R46, R46 ;  /* 0x0000002e002e7308 */ /* 0x000fe20000000800 */
[----:B------:R-:W-:Y:S02]  /*147e0*/  FADD.FTZ R162, R162, R59 ;  /* 0x0000003ba2a27221 */ /* 0x000fe40000010000 */
[----:B------:R-:W-:Y:S01]  /*147f0*/  FADD.FTZ R161, R161, R166 ;  /* 0x000000a6a1a17221 */ /* 0x000fe20000010000 */
[C---:B----4-:R-:W-:Y:S01]  /*14800*/  HMMA.16816.F32 R104, R8.reuse, R24, R104 ;  /* 0x000000180868723c */ /* 0x050fe20000001868 */
[----:B------:R-:W-:Y:S02]  /*14810*/  FADD.FTZ R157, R157, R162 ;  /* 0x000000a29d9d7221 */ /* 0x000fe40000010000 */
[----:B------:R-:W-:Y:S01]  /*14820*/  FADD.FTZ R160, R160, R161 ;  /* 0x000000a1a0a07221 */ /* 0x000fe20000010000 */
        /* <DEDUP_REMOVED lines=14> */
[----:B------:R-:W-:Y:S01]  /*14910*/  FADD.FTZ R133, R133, R134 ;  /* 0x0000008685857221 */ /* 0x000fe20000010000 */
[C---:B------:R-:W-:Y:S01]  /*14920*/  HMMA.16816.F32 R100, R8.reuse, R26, R100 ;  /* 0x0000001a0864723c */ /* 0x040fe20000001864 */
[----:B------:R-:W5:Y:S01]  /*14930*/  LDSM.16.MT88.4 R24, [R140+0xac00] ;  /* 0x00ac00008c18783b */ /* 0x000f620000004200 */
[----:B------:R-:W-:Y:S02]  /*14940*/  FADD.FTZ R125, R125, R168 ;  /* 0x000000a87d7d7221 */ /* 0x000fe40000010000 */
[----:B------:R-:W1:Y:S01]  /*14950*/  MUFU.EX2 R35, R35 ;  /* 0x0000002300237308 */ /* 0x000e620000000800 */
        /* <DEDUP_REMOVED lines=14> */
[----:B-1----:R-:W-:Y:S01]  /*14a40*/  F2FP.PACK_AB R9, R43, R40 ;  /* 0x000000282b09723e */ /* 0x002fe200000000ff */
[----:B------:R-:W-:Y:S01]  /*14a50*/  FADD.FTZ R40, R40, R55 ;  /* 0x0000003728287221 */ /* 0x000fe20000010000 */
[----:B------:R-:W-:Y:S01]  /*14a60*/  F2FP.PACK_AB R10, R41, R46 ;  /* 0x0000002e290a723e */ /* 0x000fe200000000ff */
[----:B------:R-:W-:Y:S01]  /*14a70*/  FADD.FTZ R39, R39, R44 ;  /* 0x0000002c27277221 */ /* 0x000fe20000010000 */
[----:B------:R-:W-:Y:S01]  /*14a80*/  F2FP.PACK_AB R11, R35, R32 ;  /* 0x00000020230b723e */ /* 0x000fe200000000ff */
[----:B------:R-:W-:-:S02]  /*14a90*/  FADD.FTZ R43, R43, R40 ;  /* 0x000000282b2b7221 */ /* 0x000fc40000010000 */
[----:B------:R-:W-:Y:S02]  /*14aa0*/  FADD.FTZ R46, R46, R39 ;  /* 0x000000272e2e7221 */ /* 0x000fe40000010000 */
[----:B------:R-:W-:Y:S02]  /*14ab0*/  FADD.FTZ R32, R32, R43 ;  /* 0x0000002b20207221 */ /* 0x000fe40000010000 */
[----:B----4-:R-:W-:Y:S01]  /*14ac0*/  HMMA.16816.F32 R104, R8, R12, R104 ;  /* 0x0000000c0868723c */ /* 0x010fe20000001868 */
[----:B------:R-:W-:Y:S02]  /*14ad0*/  FADD.FTZ R158, R41, R46 ;  /* 0x0000002e299e7221 */ /* 0x000fe40000010000 */
[----:B------:R-:W-:-:S05]  /*14ae0*/  FADD.FTZ R161, R35, R32 ;  /* 0x0000002023a17221 */ /* 0x000fca0000010000 */
[C---:B------:R-:W-:Y:S01]  /*14af0*/  HMMA.16816.F32 R100, R8.reuse, R14, R100 ;  /* 0x0000000e0864723c */ /* 0x040fe20000001864 */
[----:B------:R-:W1:Y:S07]  /*14b00*/  LDSM.16.MT88.4 R12, [R140+0xec00] ;  /* 0x00ec00008c0c783b */ /* 0x000e6e0000004200 */
[C---:B------:R-:W-:Y:S08]  /*14b10*/  HMMA.16816.F32 R96, R8.reuse, R20, R96 ;  /* 0x000000140860723c */ /* 0x040ff00000001860 */
[C---:B------:R-:W-:Y:S01]  /*14b20*/  HMMA.16816.F32 R92, R8.reuse, R22, R92 ;  /* 0x00000016085c723c */ /* 0x040fe2000000185c */
[----:B------:R-:W3:Y:S07]  /*14b30*/  LDSM.16.MT88.4 R20, [R122+0xec00] ;  /* 0x00ec00007a14783b */ /* 0x000eee0000004200 */
[C---:B-----5:R-:W-:Y:S08]  /*14b40*/  HMMA.16816.F32 R112, R8.reuse, R24, R112 ;  /* 0x000000180870723c */ /* 0x060ff00000001870 */
        /* <DEDUP_REMOVED lines=73> */
.L_x_2529:
[----:B------:R-:W-:-:S05]  /*14fe0*/  IMAD.MOV.U32 R6, RZ, RZ, c[0x0][0x1a0] ;  /* 0x00006800ff067624 */ /* 0x000fca00078e00ff */
[----:B------:R-:W-:-:S04]  /*14ff0*/  LEA R6, -R6, RZ, 0x7 ;  /* 0x000000ff06067211 */ /* 0x000fc800078e39ff */
[----:B------:R-:W-:Y:S02]  /*15000*/  SHF.R.S32.HI R7, RZ, 0x1f, R6 ;  /* 0x0000001fff077819 */ /* 0x000fe40000011406 */
.L_x_2530:
[----:B------:R-:W-:Y:S01]  /*15010*/  LOP3.LUT P1, RZ, R5, 0x2, RZ, 0xc0, !PT ;  /* 0x0000000205ff7812 */ /* 0x000fe2000782c0ff */
[----:B------:R-:W-:Y:S01]  /*15020*/  IMAD.SHL.U32 R160, R171, 0x80, RZ ;  /* 0x00000080aba07824 */ /* 0x000fe200078e00ff */
[----:B------:R-:W-:Y:S02]  /*15030*/  LOP3.LUT P0, RZ, R5, 0x4, RZ, 0xc0, !PT ;  /* 0x0000000405ff7812 */ /* 0x000fe4000780c0ff */
[----:B------:R-:W-:Y:S02]  /*15040*/  LEA R120, P3, R6, R128, 0x1 ;  /* 0x0000008006787211 */ /* 0x000fe400078608ff */
[----:B------:R-:W-:Y:S02]  /*15050*/  LOP3.LUT R55, R160, R155, RZ, 0xfc, !PT ;  /* 0x0000009ba0377212 */ /* 0x000fe400078efcff */
[----:B------:R-:W-:Y:S02]  /*15060*/  LEA.HI.X R121, R6, R129, R7, 0x1, P3 ;  /* 0x0000008106797211 */ /* 0x000fe400018f0c07 */
[----:B------:R-:W-:-:S03]  /*15070*/  ISETP.GE.AND P6, PT, R52, 0x3, PT ;  /* 0x000000033400780c */ /* 0x000fc60003fc6270 */
        /* <DEDUP_REMOVED lines=237> */
[----:B------:R-:W-:Y:S01]  /*15f50*/  FMUL.FTZ R36, R36, c[0x0][0x2ec] ;  /* 0x0000bb0024247a20 */ /* 0x000fe20000410000 */
[----:B------:R-:W-:Y:S01]  /*15f60*/  HMMA.16816.F32 R48, R128, R134, R48 ;  /* 0x000000868030723c */ /* 0x000fe20000001830 */
[----:B------:R-:W1:Y:S01]  /*15f70*/  LDSM.16.M88.4 R128, [R123+0x7000] ;  /* 0x007000007b80783b */ /* 0x000e620000000200 */
[----:B------:R-:W-:-:S03]  /*15f80*/  FMUL.FTZ R39, R39, c[0x0][0x2ec] ;  /* 0x0000bb0027277a20 */ /* 0x000fc60000410000 */
[----:B------:R-:W3:Y:S02]  /*15f90*/  LDSM.16.M88.4 R132, [R123+0x7c00] ;  /* 0x007c00007b84783b */ /* 0x000ee40000000200 */
[----:B------:R-:W-:Y:S01]  /*15fa0*/  FMUL.FTZ R32, R32, c[0x0][0x2ec] ;  /* 0x0000bb0020207a20 */ /* 0x000fe20000410000 */
[----:B------:R-:W-:Y:S01]  /*15fb0*/  MUFU.TANH R39, R39 ;  /* 0x0000002700277308 */ /* 0x000fe20000002400 */
[----:B------:R-:W-:-:S07]  /*15fc0*/  FMUL.FTZ R35, R35, c[0x0][0x2ec] ;  /* 0x0000bb0023237a20 */ /* 0x000fce0000410000 */
[----:B------:R-:W-:Y:S01]  /*15fd0*/  MUFU.TANH R35, R35 ;  /* 0x0000002300237308 */ /* 0x000fe20000002400 */
[C---:B--2---:R-:W-:Y:S08]  /*15fe0*/  HMMA.16816.F32 R4, R136.reuse, R164, R4 ;  /* 0x000000a48804723c */ /* 0x044ff00000001804 */
[C---:B------:R-:W-:Y:S08]  /*15ff0*/  HMMA.16816.F32 R124, R136.reuse, R166, R124 ;  /* 0x000000a6887c723c */ /* 0x040ff0000000187c */
[C---:B-1----:R-:W-:Y:S08]  /*16000*/  HMMA.16816.F32 R44, R136.reuse, R128, R44 ;  /* 0x00000080882c723c */ /* 0x042ff0000000182c */
[----:B------:R-:W-:Y:S01]  /*16010*/  FMUL.FTZ R5, R5, c[0x0][0x2ec] ;  /* 0x0000bb0005057a20 */ /* 0x000fe20000410000 */
[----:B------:R-:W-:Y:S01]  /*16020*/  HMMA.16816.F32 R40, R136, R130, R40 ;  /* 0x000000828828723c */ /* 0x000fe20000001828 */
[----:B------:R-:W1:Y:S01]  /*16030*/  LDSM.16.M88.4 R128, [R123+0x7800] ;  /* 0x007800007b80783b */ /* 0x000e620000000200 */
[----:B------:R-:W-:-:S02]  /*16040*/  FMUL.FTZ R4, R4, c[0x0][0x2ec] ;  /* 0x0000bb0004047a20 */ /* 0x000fc40000410000 */
[----:B------:R-:W-:Y:S02]  /*16050*/  FMUL.FTZ R6, R6, c[0x0][0x2ec] ;  /* 0x0000bb0006067a20 */ /* 0x000fe40000410000 */
[----:B------:R2:W-:Y:S01]  /*16060*/  MUFU.TANH R169, R4 ;  /* 0x0000000400a97308 */ /* 0x0005e20000002400 */
[----:B------:R-:W-:Y:S01]  /*16070*/  FMUL.FTZ R124, R124, c[0x0][0x2ec] ;  /* 0x0000bb007c7c7a20 */ /* 0x000fe20000410000 */
[----:B---3--:R-:W-:Y:S01]  /*16080*/  HMMA.16816.F32 R20, R136, R132, R20 ;  /* 0x000000848814723c */ /* 0x008fe20000001814 */
[----:B------:R-:W-:Y:S02]  /*16090*/  FMUL.FTZ R126, R126, c[0x0][0x2ec] ;  /* 0x0000bb007e7e7a20 */ /* 0x000fe40000410000 */
[----:B------:R-:W-:-:S03]  /*160a0*/  FMUL.FTZ R127, R127, c[0x0][0x2ec] ;  /* 0x0000bb007f7f7a20 */ /* 0x000fc60000410000 */
[----:B------:R-:W-:Y:S02]  /*160b0*/  MUFU.TANH R195, R6 ;  /* 0x0000000600c37308 */ /* 0x000fe40000002400 */
[----:B------:R-:W-:Y:S01]  /*160c0*/  HMMA.16816.F32 R16, R136, R134, R16 ;  /* 0x000000868810723c */ /* 0x000fe20000001810 */
[----:B------:R-:W3:Y:S01]  /*160d0*/  LDSM.16.M88.4 R132, [R123+0x8800] ;  /* 0x008800007b84783b */ /* 0x000ee20000000200 */
[----:B--2---:R-:W-:-:S04]  /*160e0*/  IADD3 R4, R55, 0x9, RZ ;  /* 0x0000000937047810 */ /* 0x004fc80007ffe0ff */
[----:B------:R-:W-:Y:S02]  /*160f0*/  MUFU.TANH R167, R124 ;  /* 0x0000007c00a77308 */ /* 0x000fe40000002400 */
[----:B------:R-:W-:Y:S02]  /*16100*/  FMUL.FTZ R42, R42, c[0x0][0x2ec] ;  /* 0x0000bb002a2a7a20 */ /* 0x000fe40000410000 */
[----:B------:R-:W-:Y:S02]  /*16110*/  FMUL.FTZ R157, R43, c[0x0][0x2ec] ;  /* 0x0000bb002b9d7a20 */ /* 0x000fe40000410000 */
[----:B------:R-:W-:Y:S02]  /*16120*/  FMUL.FTZ R40, R40, c[0x0][0x2ec] ;  /* 0x0000bb0028287a20 */ /* 0x000fe40000410000 */
[----:B------:R-:W-:Y:S02]  /*16130*/  I2F R6, R4 ;  /* 0x0000000400067306 */ /* 0x000fe40000201400 */
[----:B------:R-:W-:-:S02]  /*16140*/  FMUL.FTZ R21, R21, c[0x0][0x2ec] ;  /* 0x0000bb0015157a20 */ /* 0x000fc40000410000 */
[----:B------:R-:W-:Y:S02]  /*16150*/  FMUL.FTZ R193, R23, c[0x0][0x2ec] ;  /* 0x0000bb0017c17a20 */ /* 0x000fe40000410000 */
[----:B------:R-:W-:Y:S02]  /*16160*/  FMUL.FTZ R20, R20, c[0x0][0x2ec] ;  /* 0x0000bb0014147a20 */ /* 0x000fe40000410000 */
[----:B------:R-:W-:Y:S01]  /*16170*/  FMUL.FTZ R22, R22, c[0x0][0x2ec] ;  /* 0x0000bb0016167a20 */ /* 0x000fe20000410000 */
[----:B------:R-:W2:Y:S01]  /*16180*/  MUFU.TANH R157, R157 ;  /* 0x0000009d009d7308 */ /* 0x000ea20000002400 */
[----:B------:R-:W-:Y:S01]  /*16190*/  FMUL.FTZ R23, R19, c[0x0][0x2ec] ;  /* 0x0000bb0013177a20 */ /* 0x000fe20000410000 */
[----:B-1----:R-:W-:Y:S01]  /*161a0*/  HMMA.16816.F32 R28, R136, R128, R28 ;  /* 0x00000080881c723c */ /* 0x002fe2000000181c */
[----:B------:R-:W-:Y:S02]  /*161b0*/  FMUL.FTZ R17, R17, c[0x0][0x2ec] ;  /* 0x0000bb0011117a20 */ /* 0x000fe40000410000 */
[----:B------:R-:W-:-:S02]  /*161c0*/  FMUL.FTZ R16, R16, c[0x0][0x2ec] ;  /* 0x0000bb0010107a20 */ /* 0x000fc40000410000 */
[----:B------:R-:W-:Y:S01]  /*161d0*/  FMUL.FTZ R18, R18, c[0x0][0x2ec] ;  /* 0x0000bb0012127a20 */ /* 0x000fe20000410000 */
[----:B------:R1:W-:Y:S02]  /*161e0*/  MUFU.TANH R185, R20 ;  /* 0x0000001400b97308 */ /* 0x0003e40000002400 */
[C---:B------:R-:W-:Y:S01]  /*161f0*/  HMMA.16816.F32 R24, R136.reuse, R130, R24 ;  /* 0x000000828818723c */ /* 0x040fe20000001818 */
[----:B------:R-:W4:Y:S05]  /*16200*/  LDSM.16.M88.4 R128, [R123+0x8000] ;  /* 0x008000007b80783b */ /* 0x000f2a0000000200 */
[----:B------:R-:W-:Y:S01]  /*16210*/  MUFU.TANH R181, R16 ;  /* 0x0000001000b57308 */ /* 0x000fe20000002400 */
[----:B--2---:R-:W-:Y:S01]  /*16220*/  FFMA.FTZ R157, R0, R6, R157 ;  /* 0x00000006009d7223 */ /* 0x004fe2000001009d */
[----:B---3--:R-:W-:Y:S01]  /*16230*/  HMMA.16816.F32 R64, R136, R132, R64 ;  /* 0x000000848840723c */ /* 0x008fe20000001840 */
[----:B-1----:R-:W-:-:S06]  /*16240*/  LOP3.LUT R20, R160, 0x28, R155, 0xfe, !PT ;  /* 0x00000028a0147812 */ /* 0x002fcc00078efe9b */
[----:B------:R-:W-:Y:S01]  /*16250*/  FMUL.FTZ R133, R41, c[0x0][0x2ec] ;  /* 0x0000bb0029857a20 */ /* 0x000fe20000410000 */
[----:B------:R-:W-:Y:S01]  /*16260*/  HMMA.16816.F32 R60, R136, R134, R60 ;  /* 0x00000086883c723c */ /* 0x000fe2000000183c */
[----:B------:R-:W-:Y:S01]  /*16270*/  FMUL.FTZ R29, R29, c[0x0][0x2ec] ;  /* 0x0000bb001d1d7a20 */ /* 0x000fe20000410000 */
[----:B------:R-:W-:Y:S01]  /*16280*/  MUFU.TANH R135, R42 ;  /* 0x0000002a00877308 */ /* 0x000fe20000002400 */
[----:B------:R-:W-:Y:S02]  /*16290*/  FMUL.FTZ R28, R28, c[0x0][0x2ec] ;  /* 0x0000bb001c1c7a20 */ /* 0x000fe40000410000 */
[----:B------:R-:W-:Y:S02]  /*162a0*/  FMUL.FTZ R30, R30, c[0x0][0x2ec] ;  /* 0x0000bb001e1e7a20 */ /* 0x000fe40000410000 */
[----:B------:R-:W-:Y:S02]  /*162b0*/  FMUL.FTZ R163, R31, c[0x0][0x2ec] ;  /* 0x0000bb001fa37a20 */ /* 0x000fe40000410000 */
[----:B------:R-:W-:Y:S01]  /*162c0*/  FMUL.FTZ R25, R25, c[0x0][0x2ec] ;  /* 0x0000bb0019197a20 */ /* 0x000fe20000410000 */
[----:B------:R1:W-:Y:S01]  /*162d0*/  MUFU.TANH R165, R29 ;  /* 0x0000001d00a57308 */ /* 0x0003e20000002400 */
[----:B------:R-:W-:-:S02]  /*162e0*/  FMUL.FTZ R24, R24, c[0x0][0x2ec] ;  /* 0x0000bb0018187a20 */ /* 0x000fc40000410000 */
[----:B------:R-:W-:Y:S02]  /*162f0*/  FMUL.FTZ R26, R26, c[0x0][0x2ec] ;  /* 0x0000bb001a1a7a20 */ /* 0x000fe40000410000 */
[----:B------:R-:W-:Y:S02]  /*16300*/  FMUL.FTZ R41, R37, c[0x0][0x2ec] ;  /* 0x0000bb0025297a20 */ /* 0x000fe40000410000 */
[----:B------:R-:W-:Y:S01]  /*16310*/  FMUL.FTZ R65, R65, c[0x0][0x2ec] ;  /* 0x0000bb0041417a20 */ /* 0x000fe20000410000 */
[----:B------:R-:W-:Y:S01]  /*16320*/  MUFU.TANH R133, R133 ;  /* 0x0000008500857308 */ /* 0x000fe20000002400 */
[----:B------:R-:W-:Y:S02]  /*16330*/  FMUL.FTZ R64, R64, c[0x0][0x2ec] ;  /* 0x0000bb0040407a20 */ /* 0x000fe40000410000 */
[----:B------:R-:W-:Y:S02]  /*16340*/  FMUL.FTZ R66, R66, c[0x0][0x2ec] ;  /* 0x0000bb0042427a20 */ /* 0x000fe40000410000 */
[----:B------:R-:W-:Y:S01]  /*16350*/  FMUL.FTZ R67, R67, c[0x0][0x2ec] ;  /* 0x0000bb0043437a20 */ /* 0x000fe20000410000 */
[----:B----4-:R-:W-:Y:S01]  /*16360*/  HMMA.16816.F32 R12, R136, R128, R12 ;  /* 0x00000080880c723c */ /* 0x010fe2000000180c */
[----:B-1----:R-:W-:Y:S01]  /*16370*/  FMUL.FTZ R29, R27, c[0x0][0x2ec] ;  /* 0x0000bb001b1d7a20 */ /* 0x002fe20000410000 */
[----:B------:R-:W-:Y:S01]  /*16380*/  MUFU.TANH R189, R28 ;  /* 0x0000001c00bd7308 */ /* 0x000fe20000002400 */
[----:B------:R-:W-:-:S02]  /*16390*/  FMUL.FTZ R62, R62, c[0x0][0x2ec] ;  /* 0x0000bb003e3e7a20 */ /* 0x000fc40000410000 */
[----:B------:R-:W-:Y:S02]  /*163a0*/  FMUL.FTZ R61, R61, c[0x0][0x2ec] ;  /* 0x0000bb003d3d7a20 */ /* 0x000fe40000410000 */
[----:B------:R-:W-:Y:S01]  /*163b0*/  FMUL.FTZ R63, R63, c[0x0][0x2ec] ;  /* 0x0000bb003f3f7a20 */ /* 0x000fe20000410000 */
[----:B------:R-:W-:Y:S01]  /*163c0*/  HMMA.16816.F32 R8, R136, R130, R8 ;  /* 0x000000828808723c */ /* 0x000fe20000001808 */
[----:B------:R-:W1:Y:S01]  /*163d0*/  LDSM.16.M88.4 R128, [R123+0x8c00] ;  /* 0x008c00007b80783b */ /* 0x000e620000000200 */
[----:B------:R-:W-:Y:S01]  /*163e0*/  MUFU.TANH R27, R21 ;  /* 0x00000015001b7308 */ /* 0x000fe20000002400 */
[----:B------:R-:W-:Y:S01]  /*163f0*/  FMUL.FTZ R37, R38, c[0x0][0x2ec] ;  /* 0x0000bb0026257a20 */ /* 0x000fe20000410000 */
[----:B------:R-:W-:-:S06]  /*16400*/  DEPBAR.LE SB0, 0x0 ;  /* 0x000080000000791a */ /* 0x000fcc0000000000 */
[----:B------:R-:W-:Y:S06]  /*16410*/  MUFU.TANH R201, R30 ;  /* 0x0000001e00c97308 */ /* 0x000fec0000002400 */
        /* <DEDUP_REMOVED lines=9> */
[----:B------:R-:W-:-:S05]  /*164b0*/  FMUL.FTZ R11, R11, c[0x0][0x2ec] ;  /* 0x0000bb000b0b7a20 */ /* 0x000fca0000410000 */
[----:B------:R-:W-:Y:S01]  /*164c0*/  MUFU.TANH R19, R15 ;  /* 0x0000000f00137308 */ /* 0x000fe20000002400 */
[----:B-1----:R-:W-:Y:S01]  /*164d0*/  HMMA.16816.F32 R56, R136, R128, R56 ;  /* 0x000000808838723c */ /* 0x002fe20000001838 */
[----:B--2---:R-:W-:Y:S01]  /*164e0*/  FMUL.FTZ R13, R7, c[0x0][0x2ec] ;  /* 0x0000bb00070d7a20 */ /* 0x004fe20000410000 */
[----:B------:R-:W-:-:S05]  /*164f0*/  LOP3.LUT R7, R160, 0x8, R155, 0xfe, !PT ;  /* 0x00000008a0077812 */ /* 0x000fca00078efe9b */
[----:B------:R-:W-:Y:S01]  /*16500*/  MUFU.TANH R15, R5 ;  /* 0x00000005000f7308 */ /* 0x000fe20000002400 */
[----:B------:R-:W-:Y:S01]  /*16510*/  FMUL.FTZ R129, R44, c[0x0][0x2ec] ;  /* 0x0000bb002c817a20 */ /* 0x000fe20000410000 */
[----:B------:R-:W-:Y:S01]  /*16520*/  IADD3 R128, R55, 0x1, RZ ;  /* 0x0000000137807810 */ /* 0x000fe20007ffe0ff */
[----:B------:R-:W-:Y:S01]  /*16530*/  FMUL.FTZ R44, R45, c[0x0][0x2ec] ;  /* 0x0000bb002d2c7a20 */ /* 0x000fe20000410000 */
[----:B------:R-:W-:Y:S01]  /*16540*/  HMMA.16816.F32 R48, R136, R130, R48 ;  /* 0x000000828830723c */ /* 0x000fe20000001830 */
[----:B------:R-:W-:-:S03]  /*16550*/  FMUL.FTZ R45, R46, c[0x0][0x2ec] ;  /* 0x0000bb002e2d7a20 */ /* 0x000fc60000410000 */
[----:B------:R-:W-:Y:S01]  /*16560*/  I2F R131, R128 ;  /* 0x0000008000837306 */ /* 0x000fe20000201400 */
[----:B------:R-:W-:Y:S01]  /*16570*/  FMUL.FTZ R46, R47, c[0x0][0x2ec] ;  /* 0x0000bb002f2e7a20 */ /* 0x000fe20000410000 */
[-C--:B------:R-:W-:Y:S01]  /*16580*/  ISETP.GE.AND P0, PT, R128, R54.reuse, PT ;  /* 0x000000368000720c */ /* 0x080fe20003f06270 */
[----:B------:R-:W-:Y:S01]  /*16590*/  FMUL.FTZ R47, R33, c[0x0][0x2ec] ;  /* 0x0000bb00212f7a20 */ /* 0x000fe20000410000 */
[C---:B------:R-:W-:Y:S01]  /*165a0*/  ISETP.GE.AND P1, PT, R7.reuse, R53, PT ;  /* 0x000000350700720c */ /* 0x040fe20003f26270 */
[----:B------:R-:W-:Y:S01]  /*165b0*/  FMUL.FTZ R33, R34, c[0x0][0x2ec] ;  /* 0x0000bb0022217a20 */ /* 0x000fe20000410000 */
[----:B------:R-:W-:Y:S02]  /*165c0*/  ISETP.GE.AND P2, PT, R7, R54, PT ;  /* 0x000000360700720c */ /* 0x000fe40003f46270 */
[----:B------:R-:W-:Y:S01]  /*165d0*/  MUFU.TANH R44, R44 ;  /* 0x0000002c002c7308 */ /* 0x000fe20000002400 */
[----:B------:R-:W-:-:S07]  /*165e0*/  FMUL.FTZ R57, R57, c[0x0][0x2ec] ;  /* 0x0000bb0039397a20 */ /* 0x000fce0000410000 */
[----:B------:R-:W-:Y:S04]  /*165f0*/  MUFU.TANH R46, R46 ;  /* 0x0000002e002e7308 */ /* 0x000fe80000002400 */
[----:B------:R-:W-:-:S04]  /*16600*/  FMUL.FTZ R50, R50, c[0x0][0x2ec] ;  /* 0x0000bb0032327a20 */ /* 0x000fc80000410000 */
[----:B------:R-:W1:Y:S01]  /*16610*/  I2F R5, R7 ;  /* 0x0000000700057306 */ /* 0x000e620000201400 */
[----:B------:R-:W-:-:S07]  /*16620*/  FMUL.FTZ R49, R49, c[0x0][0x2ec] ;  /* 0x0000bb0031317a20 */ /* 0x000fce0000410000 */
[----:B------:R2:W-:Y:S08]  /*16630*/  MUFU.TANH R205, R14 ;  /* 0x0000000e00cd7308 */ /* 0x0005f00000002400 */
[----:B------:R-:W3:Y:S01]  /*16640*/  MUFU.TANH R139, R40 ;  /* 0x00000028008b7308 */ /* 0x000ee20000002400 */
[----:B-1----:R-:W-:Y:S01]  /*16650*/  FFMA.FTZ R135, R0, R5, R135 ;  /* 0x0000000500877223 */ /* 0x002fe20000010087 */
[----:B--2---:R-:W-:-:S06]  /*16660*/  LOP3.LUT R14, R160, 0x20, R155, 0xfe, !PT ;  /* 0x00000020a00e7812 */ /* 0x004fcc00078efe9b */
[----:B------:R-:W-:Y:S01]  /*16670*/  MUFU.TANH R173, R10 ;  /* 0x0000000a00ad7308 */ /* 0x000fe20000002400 */
[C---:B------:R-:W-:Y:S02]  /*16680*/  ISETP.GE.AND P4, PT, R14.reuse, R54, PT ;  /* 0x000000360e00720c */ /* 0x040fe40003f86270 */
[----:B------:R-:W-:Y:S01]  /*16690*/  ISETP.GE.AND P3, PT, R14, R53, PT ;  /* 0x000000350e00720c */ /* 0x000fe20003f66270 */
[----:B---3--:R-:W-:-:S04]  /*166a0*/  FFMA.FTZ R7, R0, R5, R139 ;  /* 0x0000000500077223 */ /* 0x008fc8000001008b */
[----:B------:R-:W1:Y:S01]  /*166b0*/  I2F R10, R14 ;  /* 0x0000000e000a7306 */ /* 0x000e620000201400 */
[----:B------:R-:W-:Y:S01]  /*166c0*/  FFMA.FTZ R5, R0, R6, R133 ;  /* 0x0000000600057223 */ /* 0x000fe20000010085 */
[----:B------:R-:W-:Y:S02]  /*166d0*/  FSEL R6, R135, -INF , !P1 ;  /* 0xff80000087067808 */ /* 0x000fe40004800000 */
[----:B------:R-:W-:Y:S02]  /*166e0*/  FSEL R7, R7, -INF , !P2 ;  /* 0xff80000007077808 */ /* 0x000fe40005000000 */
[C---:B------:R-:W-:Y:S02]  /*166f0*/  ISETP.GE.AND P2, PT, R20.reuse, R54, PT ;  /* 0x000000361400720c */ /* 0x040fe40003f46270 */
[----:B------:R-:W-:Y:S01]  /*16700*/  MUFU.TANH R25, R17 ;  /* 0x0000001100197308 */ /* 0x000fe20000002400 */
[----:B------:R-:W-:-:S07]  /*16710*/  ISETP.GE.AND P1, PT, R20, R53, PT ;  /* 0x000000351400720c */ /* 0x000fce0003f26270 */
[----:B------:R2:W-:Y:S01]  /*16720*/  MUFU.TANH R179, R12 ;  /* 0x0000000c00b37308 */ /* 0x0005e20000002400 */
[CC--:B-1----:R-:W-:Y:S02]  /*16730*/  FFMA.FTZ R135, R0.reuse, R10.reuse, R189 ;  /* 0x0000000a00877223 */ /* 0x0c2fe400000100bd */
[----:B------:R-:W-:Y:S01]  /*16740*/  FFMA.FTZ R156, R0, R10, R201 ;  /* 0x0000000a009c7223 */ /* 0x000fe200000100c9 */
[----:B------:R-:W-:Y:S02]  /*16750*/  IADD3 R10, R55, 0x29, RZ ;  /* 0x00000029370a7810 */ /* 0x000fe40007ffe0ff */
[----:B------:R-:W-:Y:S02]  /*16760*/  FSEL R135, R135, -INF , !P4 ;  /* 0xff80000087877808 */ /* 0x000fe40006000000 */
[----:B------:R1:W-:Y:S01]  /*16770*/  MUFU.TANH R17, R9 ;  /* 0x0000000900117308 */ /* 0x0003e20000002400 */
[----:B------:R-:W-:Y:S02]  /*16780*/  FSEL R156, R156, -INF , !P3 ;  /* 0xff8000009c9c7808 */ /* 0x000fe40005800000 */
[----:B--2---:R-:W-:-:S05]  /*16790*/  IADD3 R12, R55, 0x21, RZ ;  /* 0x00000021370c7810 */ /* 0x004fca0007ffe0ff */
[----:B------:R2:W-:Y:S01]  /*167a0*/  MUFU.TANH R175, R8 ;  /* 0x0000000800af7308 */ /* 0x0005e20000002400 */
[----:B-1----:R-:W-:-:S07]  /*167b0*/  FFMA.FTZ R9, R0, R131, R44 ;  /* 0x0000008300097223 */ /* 0x002fce000001002c */
[----:B------:R-:W1:Y:S01]  /*167c0*/  I2F R16, R12 ;  /* 0x0000000c00107306 */ /* 0x000e620000201400 */
[----:B------:R-:W-:Y:S02]  /*167d0*/  FSEL R9, R9, -INF , !P0 ;  /* 0xff80000009097808 */ /* 0x000fe40004000000 */
[----:B------:R-:W-:Y:S01]  /*167e0*/  ISETP.GE.AND P0, PT, R128, R53, PT ;  /* 0x000000358000720c */ /* 0x000fe20003f06270 */
[----:B------:R-:W-:-:S04]  /*167f0*/  IMAD.MOV.U32 R128, RZ, RZ, R120 ;  /* 0x000000ffff807224 */ /* 0x000fc800078e0078 */
[----:B------:R-:W3:Y:S01]  /*16800*/  MUFU.TANH R163, R163 ;  /* 0x000000a300a37308 */ /* 0x000ee20000002400 */
[----:B--2---:R-:W-:-:S05]  /*16810*/  FFMA.FTZ R8, R0, R131, R46 ;  /* 0x0000008300087223 */ /* 0x004fca000001002e */
[----:B------:R-:W-:Y:S02]  /*16820*/  FSEL R8, R8, -INF , !P0 ;  /* 0xff80000008087808 */ /* 0x000fe40004000000 */
[----:B------:R-:W-:Y:S01]  /*16830*/  ISETP.GE.AND P0, PT, R4, R54, PT ;  /* 0x000000360400720c */ /* 0x000fe20003f06270 */
[----:B------:R-:W-:Y:S01]  /*16840*/  MUFU.TANH R197, R18 ;  /* 0x0000001200c57308 */ /* 0x000fe20000002400 */
[-C--:B-1----:R-:W-:Y:S02]  /*16850*/  FFMA.FTZ R133, R0, R16.reuse, R165 ;  /* 0x0000001000857223 */ /* 0x082fe400000100a5 */
[----:B------:R-:W-:Y:S02]  /*16860*/  FSEL R5, R5, -INF , !P0 ;  /* 0xff80000005057808 */ /* 0x000fe40004000000 */
[----:B------:R-:W-:Y:S01]  /*16870*/  ISETP.GE.AND P0, PT, R4, R53, PT ;  /* 0x000000350400720c */ /* 0x000fe20003f06270 */
[----:B---3--:R-:W-:Y:S02]  /*16880*/  FFMA.FTZ R163, R0, R16, R163 ;  /* 0x0000001000a37223 */ /* 0x008fe400000100a3 */
[----:B------:R-:W-:Y:S01]  /*16890*/  MUFU.TANH R187, R24 ;  /* 0x0000001800bb7308 */ /* 0x000fe20000002400 */
[----:B------:R-:W-:-:S02]  /*168a0*/  FSEL R4, R157, -INF , !P0 ;  /* 0xff8000009d047808 */ /* 0x000fc40004000000 */
[----:B------:R-:W-:-:S04]  /*168b0*/  ISETP.GE.AND P0, PT, R12, R54, PT ;  /* 0x000000360c00720c */ /* 0x000fc80003f06270 */
[----:B------:R-:W-:Y:S01]  /*168c0*/  FSEL R133, R133, -INF , !P0 ;  /* 0xff80000085857808 */ /* 0x000fe20004000000 */
[----:B------:R-:W-:Y:S01]  /*168d0*/  MUFU.TANH R199, R26 ;  /* 0x0000001a00c77308 */ /* 0x000fe20000002400 */
[----:B------:R-:W-:Y:S02]  /*168e0*/  ISETP.GE.AND P0, PT, R12, R53, PT ;  /* 0x000000350c00720c */ /* 0x000fe40003f06270 */
[----:B------:R-:W-:Y:S02]  /*168f0*/  IADD3 R12, R55, 0x31, RZ ;  /* 0x00000031370c7810 */ /* 0x000fe40007ffe0ff */
[----:B------:R-:W-:Y:S02]  /*16900*/  FSEL R202, R163, -INF , !P0 ;  /* 0xff800000a3ca7808 */ /* 0x000fe40004000000 */
[----:B------:R-:W-:Y:S01]  /*16910*/  ISETP.GE.AND P0, PT, R10, R54, PT ;  /* 0x000000360a00720c */ /* 0x000fe20003f06270 */
[----:B------:R1:W2:Y:S08]  /*16920*/  I2F R18, R20 ;  /* 0x0000001400127306 */ /* 0x0002b00000201400 */
[----:B------:R-:W3:Y:S01]  /*16930*/  I2F R14, R10 ;  /* 0x0000000a000e7306 */ /* 0x000ee20000201400 */
[----:B-1----:R-:W-:-:S07]  /*16940*/  LOP3.LUT R20, R160, 0x30, R155, 0xfe, !PT ;  /* 0x00000030a0147812 */ /* 0x002fce00078efe9b */
[----:B------:R-:W1:Y:S01]  /*16950*/  MUFU.TANH R29, R29 ;  /* 0x0000001d001d7308 */ /* 0x000e620000002400 */
[CC--:B--2---:R-:W-:Y:S02]  /*16960*/  FFMA.FTZ R131, R0.reuse, R18.reuse, R187 ;  /* 0x0000001200837223 */ /* 0x0c4fe400000100bb */
[----:B------:R-:W-:Y:S01]  /*16970*/  FFMA.FTZ R134, R0, R18, R199 ;  /* 0x0000001200867223 */ /* 0x000fe200000100c7 */
[C---:B------:R-:W-:Y:S02]  /*16980*/  ISETP.GE.AND P4, PT, R20.reuse, R54, PT ;  /* 0x000000361400720c */ /* 0x040fe40003f86270 */
[----:B------:R-:W-:Y:S01]  /*16990*/  ISETP.GE.AND P3, PT, R20, R53, PT ;  /* 0x000000351400720c */ /* 0x000fe20003f66270 */
[----:B---3--:R-:W-:Y:S01]  /*169a0*/  FFMA.FTZ R31, R0, R14, R31 ;  /* 0x0000000e001f7223 */ /* 0x008fe2000001001f */
[----:B------:R2:W-:Y:S01]  /*169b0*/  MUFU.TANH R183, R22 ;  /* 0x0000001600b77308 */ /* 0x0005e20000002400 */
[----:B------:R-:W-:Y:S02]  /*169c0*/  FSEL R131, R131, -INF , !P2 ;  /* 0xff80000083837808 */ /* 0x000fe40005000000 */
[----:B------:R-:W-:-:S05]  /*169d0*/  FSEL R134, R134, -INF , !P1 ;  /* 0xff80000086867808 */ /* 0x000fca0004800000 */
[----:B------:R3:W4:Y:S01]  /*169e0*/  I2F R16, R20 ;  /* 0x0000001400107306 */ /* 0x0007220000201400 */
[----:B-1----:R-:W-:-:S07]  /*169f0*/  FFMA.FTZ R29, R0, R14, R29 ;  /* 0x0000000e001d7223 */ /* 0x002fce000001001d */
[----:B------:R-:W1:Y:S01]  /*16a00*/  I2F R18, R12 ;  /* 0x0000000c00127306 */ /* 0x000e620000201400 */
[----:B--2---:R-:W-:-:S07]  /*16a10*/  LOP3.LUT R22, R160, 0x18, R155, 0xfe, !PT ;  /* 0x00000018a0167812 */ /* 0x004fce00078efe9b */
[----:B------:R2:W-:Y:S01]  /*16a20*/  MUFU.TANH R191, R11 ;  /* 0x0000000b00bf7308 */ /* 0x0005e20000002400 */
[----:B---3--:R-:W-:Y:S01]  /*16a30*/  LOP3.LUT R20, R160, 0x38, R155, 0xfe, !PT ;  /* 0x00000038a0147812 */ /* 0x008fe200078efe9b */
[CC--:B----4-:R-:W-:Y:S02]  /*16a40*/  FFMA.FTZ R185, R0.reuse, R16.reuse, R185 ;  /* 0x0000001000b97223 */ /* 0x0d0fe400000100b9 */
[----:B------:R-:W-:Y:S01]  /*16a50*/  FFMA.FTZ R183, R0, R16, R183 ;  /* 0x0000001000b77223 */ /* 0x000fe200000100b7 */
[C---:B------:R-:W-:Y:S02]  /*16a60*/  ISETP.GE.AND P2, PT, R20.reuse, R54, PT ;  /* 0x000000361400720c */ /* 0x040fe40003f46270 */
[----:B------:R-:W-:Y:S01]  /*16a70*/  ISETP.GE.AND P1, PT, R20, R53, PT ;  /* 0x000000351400720c */ /* 0x000fe20003f26270 */
[----:B------:R-:W3:Y:S01]  /*16a80*/  MUFU.TANH R193, R193 ;  /* 0x000000c100c17308 */ /* 0x000ee20000002400 */
[----:B-1----:R-:W-:Y:S01]  /*16a90*/  FFMA.FTZ R201, R0, R18, R27 ;  /* 0x0000001200c97223 */ /* 0x002fe2000001001b */
[----:B------:R-:W-:Y:S01]  /*16aa0*/  FSEL R203, R185, -INF , !P4 ;  /* 0xff800000b9cb7808 */ /* 0x000fe20006000000 */
[----:B------:R-:W-:Y:S01]  /*16ab0*/  FMUL.FTZ R27, R60, c[0x0][0x2ec] ;  /* 0x0000bb003c1b7a20 */ /* 0x000fe20000410000 */
[----:B------:R-:W-:Y:S01]  /*16ac0*/  FSEL R206, R183, -INF , !P3 ;  /* 0xff800000b7ce7808 */ /* 0x000fe20005800000 */
[----:B--2---:R-:W-:Y:S01]  /*16ad0*/  FMUL.FTZ R11, R125, c[0x0][0x2ec] ;  /* 0x0000bb007d0b7a20 */ /* 0x004fe20000410000 */
[----:B------:R-:W-:-:S02]  /*16ae0*/  FSEL R125, R31, -INF , !P0 ;  /* 0xff8000001f7d7808 */ /* 0x000fc40004000000 */
[----:B------:R1:W2:Y:S01]  /*16af0*/  I2F R14, R20 ;  /* 0x00000014000e7306 */ /* 0x0002a20000201400 */
[----:B------:R-:W-:Y:S02]  /*16b00*/  ISETP.GE.AND P0, PT, R10, R53, PT ;  /* 0x000000350a00720c */ /* 0x000fe40003f06270 */
[----:B------:R-:W-:Y:S02]  /*16b10*/  IADD3 R10, R55, 0x39, RZ ;  /* 0x00000039370a7810 */ /* 0x000fe40007ffe0ff */
[----:B------:R-:W-:Y:S01]  /*16b20*/  FSEL R198, R29, -INF , !P0 ;  /* 0xff8000001dc67808 */ /* 0x000fe20004000000 */
[----:B---3--:R-:W-:Y:S01]  /*16b30*/  FFMA.FTZ R193, R0, R18, R193 ;  /* 0x0000001200c17223 */ /* 0x008fe200000100c1 */
[----:B------:R-:W-:Y:S01]  /*16b40*/  ISETP.GE.AND P0, PT, R12, R54, PT ;  /* 0x000000360c00720c */ /* 0x000fe20003f06270 */
[----:B------:R-:W3:Y:S03]  /*16b50*/  I2F R16, R10 ;  /* 0x0000000a00107306 */ /* 0x000ee60000201400 */
[----:B------:R-:W-:-:S02]  /*16b60*/  FSEL R201, R201, -INF , !P0 ;  /* 0xff800000c9c97808 */ /* 0x000fc40004000000 */
[----:B------:R-:W-:Y:S02]  /*16b70*/  ISETP.GE.AND P0, PT, R12, R53, PT ;  /* 0x000000350c00720c */ /* 0x000fe40003f06270 */
[----:B------:R-:W-:Y:S01]  /*16b80*/  IADD3 R12, R55, 0x41, RZ ;  /* 0x00000041370c7810 */ /* 0x000fe20007ffe0ff */
[----:B------:R-:W4:Y:S01]  /*16b90*/  MUFU.TANH R23, R23 ;  /* 0x0000001700177308 */ /* 0x000f220000002400 */
[----:B-1----:R-:W-:Y:S01]  /*16ba0*/  LOP3.LUT R20, R160, 0x40, R155, 0xfe, !PT ;  /* 0x00000040a0147812 */ /* 0x002fe200078efe9b */
[CC--:B--2---:R-:W-:Y:S01]  /*16bb0*/  FFMA.FTZ R181, R0.reuse, R14.reuse, R181 ;  /* 0x0000000e00b57223 */ /* 0x0c4fe200000100b5 */
[----:B------:R-:W-:Y:S01]  /*16bc0*/  FSEL R200, R193, -INF , !P0 ;  /* 0xff800000c1c87808 */ /* 0x000fe20004000000 */
[----:B------:R-:W-:Y:S01]  /*16bd0*/  FFMA.FTZ R197, R0, R14, R197 ;  /* 0x0000000e00c57223 */ /* 0x000fe200000100c5 */
[-C--:B------:R-:W-:Y:S02]  /*16be0*/  ISETP.GE.AND P0, PT, R10, R54.reuse, PT ;  /* 0x000000360a00720c */ /* 0x080fe40003f06270 */
[----:B------:R-:W-:Y:S01]  /*16bf0*/  ISETP.GE.AND P4, PT, R20, R54, PT ;  /* 0x000000361400720c */ /* 0x000fe20003f86270 */
[----:B------:R-:W1:Y:S01]  /*16c00*/  I2F R18, R20 ;  /* 0x0000001400127306 */ /* 0x000e620000201400 */
[----:B---3--:R-:W-:Y:S01]  /*16c10*/  FFMA.FTZ R25, R0, R16, R25 ;  /* 0x0000001000197223 */ /* 0x008fe20000010019 */
[----:B------:R-:W-:-:S02]  /*16c20*/  FSEL R204, R197, -INF , !P1 ;  /* 0xff800000c5cc7808 */ /* 0x000fc40004800000 */
[-C--:B------:R-:W-:Y:S02]  /*16c30*/  ISETP.GE.AND P3, PT, R20, R53.reuse, PT ;  /* 0x000000351400720c */ /* 0x080fe40003f66270 */
[----:B------:R-:W-:Y:S02]  /*16c40*/  FSEL R197, R25, -INF , !P0 ;  /* 0xff80000019c57808 */ /* 0x000fe40004000000 */
[----:B------:R-:W2:Y:S01]  /*16c50*/  I2F R14, R12 ;  /* 0x0000000c000e7306 */ /* 0x000ea20000201400 */
[----:B------:R-:W-:Y:S01]  /*16c60*/  ISETP.GE.AND P0, PT, R10, R53, PT ;  /* 0x000000350a00720c */ /* 0x000fe20003f06270 */
[C---:B----4-:R-:W-:Y:S01]  /*16c70*/  FFMA.FTZ R23, R0.reuse, R16, R23 ;  /* 0x0000001000177223 */ /* 0x050fe20000010017 */
[----:B------:R-:W-:Y:S02]  /*16c80*/  IADD3 R10, R55, 0x49, RZ ;  /* 0x00000049370a7810 */ /* 0x000fe40007ffe0ff */
[----:B------:R-:W-:Y:S02]  /*16c90*/  FSEL R199, R181, -INF , !P2 ;  /* 0xff800000b5c77808 */ /* 0x000fe40005000000 */
[----:B------:R-:W-:Y:S01]  /*16ca0*/  FSEL R196, R23, -INF , !P0 ;  /* 0xff80000017c47808 */ /* 0x000fe20004000000 */
[-C--:B-1----:R-:W-:Y:S01]  /*16cb0*/  FFMA.FTZ R179, R0, R18.reuse, R179 ;  /* 0x0000001200b37223 */ /* 0x082fe200000100b3 */
[----:B------:R-:W-:Y:S01]  /*16cc0*/  LOP3.LUT R20, R160, 0x48, R155, 0xfe, !PT ;  /* 0x00000048a0147812 */ /* 0x000fe200078efe9b */
[----:B------:R-:W-:Y:S01]  /*16cd0*/  FFMA.FTZ R188, R0, R18, R205 ;  /* 0x0000001200bc7223 */ /* 0x000fe200000100cd */
[-C--:B------:R-:W-:Y:S01]  /*16ce0*/  ISETP.GE.AND P0, PT, R12, R54.reuse, PT ;  /* 0x000000360c00720c */ /* 0x080fe20003f06270 */
[----:B------:R-:W1:Y:S01]  /*16cf0*/  I2F R18, R10 ;  /* 0x0000000a00127306 */ /* 0x000e620000201400 */
[----:B------:R-:W-:-:S02]  /*16d00*/  ISETP.GE.AND P2, PT, R20, R54, PT ;  /* 0x000000361400720c */ /* 0x000fc40003f46270 */
[-C--:B------:R-:W-:Y:S01]  /*16d10*/  ISETP.GE.AND P1, PT, R20, R53.reuse, PT ;  /* 0x000000351400720c */ /* 0x080fe20003f26270 */
[CC--:B--2---:R-:W-:Y:S01]  /*16d20*/  FFMA.FTZ R21, R0.reuse, R14.reuse, R21 ;  /* 0x0000000e00157223 */ /* 0x0c4fe20000010015 */
[----:B------:R-:W-:Y:S01]  /*16d30*/  FSEL R189, R179, -INF , !P4 ;  /* 0xff800000b3bd7808 */ /* 0x000fe20006000000 */
[----:B------:R-:W-:Y:S01]  /*16d40*/  FFMA.FTZ R19, R0, R14, R19 ;  /* 0x0000000e00137223 */ /* 0x000fe20000010013 */
[----:B------:R-:W-:Y:S01]  /*16d50*/  FSEL R188, R188, -INF , !P3 ;  /* 0xff800000bcbc7808 */ /* 0x000fe20005800000 */
[----:B------:R-:W2:Y:S01]  /*16d60*/  I2F R16, R20 ;  /* 0x0000001400107306 */ /* 0x000ea20000201400 */
[----:B------:R-:W-:Y:S01]  /*16d70*/  FSEL R187, R21, -INF , !P0 ;  /* 0xff80000015bb7808 */ /* 0x000fe20004000000 */
[----:B------:R-:W-:Y:S01]  /*16d80*/  FMUL.FTZ R21, R58, c[0x0][0x2ec] ;  /* 0x0000bb003a157a20 */ /* 0x000fe20000410000 */
[----:B------:R-:W-:Y:S02]  /*16d90*/  ISETP.GE.AND P0, PT, R12, R53, PT ;  /* 0x000000350c00720c */ /* 0x000fe40003f06270 */
[----:B------:R-:W-:-:S02]  /*16da0*/  IADD3 R14, R55, 0x51, RZ ;  /* 0x00000051370e7810 */ /* 0x000fc40007ffe0ff */
[----:B------:R-:W-:Y:S01]  /*16db0*/  FSEL R178, R19, -INF , !P0 ;  /* 0xff80000013b27808 */ /* 0x000fe20004000000 */
[----:B-1----:R-:W-:Y:S01]  /*16dc0*/  FFMA.FTZ R193, R0, R18, R17 ;  /* 0x0000001200c17223 */ /* 0x002fe20000010011 */
[----:B------:R-:W-:Y:S01]  /*16dd0*/  ISETP.GE.AND P0, PT, R10, R54, PT ;  /* 0x000000360a00720c */ /* 0x000fe20003f06270 */
[----:B------:R-:W-:Y:S01]  /*16de0*/  FFMA.FTZ R180, R0, R18, R191 ;  /* 0x0000001200b47223 */ /* 0x000fe200000100bf */
[----:B------:R-:W-:Y:S01]  /*16df0*/  MUFU.TANH R13, R13 ;  /* 0x0000000d000d7308 */ /* 0x000fe20000002400 */
[----:B------:R-:W-:Y:S01]  /*16e00*/  FMUL.FTZ R17, R56, c[0x0][0x2ec] ;  /* 0x0000bb0038117a20 */ /* 0x000fe20000410000 */
[----:B------:R-:W-:Y:S02]  /*16e10*/  FSEL R193, R193, -INF , !P0 ;  /* 0xff800000c1c17808 */ /* 0x000fe40004000000 */
[----:B------:R-:W-:Y:S01]  /*16e20*/  ISETP.GE.AND P0, PT, R10, R53, PT ;  /* 0x000000350a00720c */ /* 0x000fe20003f06270 */
[-C--:B--2---:R-:W-:Y:S01]  /*16e30*/  FFMA.FTZ R175, R0, R16.reuse, R175 ;  /* 0x0000001000af7223 */ /* 0x084fe200000100af */
[----:B------:R-:W-:Y:S01]  /*16e40*/  LOP3.LUT R20, R160, 0x50, R155, 0xfe, !PT ;  /* 0x00000050a0147812 */ /* 0x000fe200078efe9b */
[----:B------:R-:W-:Y:S01]  /*16e50*/  FFMA.FTZ R173, R0, R16, R173 ;  /* 0x0000001000ad7223 */ /* 0x000fe200000100ad */
[----:B------:R-:W-:Y:S01]  /*16e60*/  IADD3 R10, R55, 0x59, RZ ;  /* 0x00000059370a7810 */ /* 0x000fe20007ffe0ff */
[----:B------:R-:W1:Y:S01]  /*16e70*/  I2F R16, R14 ;  /* 0x0000000e00107306 */ /* 0x000e620000201400 */
[----:B------:R-:W-:-:S02]  /*16e80*/  ISETP.GE.AND P4, PT, R20, R54, PT ;  /* 0x000000361400720c */ /* 0x000fc40003f86270 */
[----:B------:R-:W-:Y:S02]  /*16e90*/  ISETP.GE.AND P3, PT, R20, R53, PT ;  /* 0x000000351400720c */ /* 0x000fe40003f66270 */
[----:B------:R-:W-:Y:S02]  /*16ea0*/  FSEL R190, R175, -INF , !P2 ;  /* 0xff800000afbe7808 */ /* 0x000fe40005000000 */
[----:B------:R-:W-:Y:S01]  /*16eb0*/  FSEL R180, R180, -INF , !P0 ;  /* 0xff800000b4b47808 */ /* 0x000fe20004000000 */
[----:B------:R2:W3:Y:S01]  /*16ec0*/  I2F R12, R20 ;  /* 0x00000014000c7306 */ /* 0x0004e20000201400 */
[----:B------:R-:W-:Y:S02]  /*16ed0*/  ISETP.GE.AND P0, PT, R14, R54, PT ;  /* 0x000000360e00720c */ /* 0x000fe40003f06270 */
[----:B------:R-:W-:-:S05]  /*16ee0*/  FSEL R182, R173, -INF , !P1 ;  /* 0xff800000adb67808 */ /* 0x000fca0004800000 */
[----:B------:R-:W-:Y:S01]  /*16ef0*/  MUFU.TANH R11, R11 ;  /* 0x0000000b000b7308 */ /* 0x000fe20000002400 */
[CC--:B-1----:R-:W-:Y:S02]  /*16f00*/  FFMA.FTZ R15, R0.reuse, R16.reuse, R15 ;  /* 0x00000010000f7223 */ /* 0x0c2fe4000001000f */
[----:B------:R-:W-:Y:S01]  /*16f10*/  FFMA.FTZ R166, R0, R16, R13 ;  /* 0x0000001000a67223 */ /* 0x000fe2000001000d */
[C-C-:B------:R-:W-:Y:S02]  /*16f20*/  LOP3.LUT R13, R160.reuse, 0x60, R155.reuse, 0xfe, !PT ;  /* 0x00000060a00d7812 */ /* 0x140fe400078efe9b */
[----:B------:R-:W-:Y:S02]  /*16f30*/  FSEL R165, R15, -INF , !P0 ;  /* 0xff8000000fa57808 */ /* 0x000fe40004000000 */
[----:B--2---:R-:W-:Y:S01]  /*16f40*/  LOP3.LUT R20, R160, 0x58, R155, 0xfe, !PT ;  /* 0x00000058a0147812 */ /* 0x004fe200078efe9b */
[CC--:B---3--:R-:W-:Y:S01]  /*16f50*/  FFMA.FTZ R163, R0.reuse, R12.reuse, R169 ;  /* 0x0000000c00a37223 */ /* 0x0c8fe200000100a9 */
[----:B------:R-:W-:Y:S01]  /*16f60*/  MUFU.TANH R207, R126 ;  /* 0x0000007e00cf7308 */ /* 0x000fe20000002400 */
[----:B------:R-:W-:Y:S01]  /*16f70*/  FFMA.FTZ R176, R0, R12, R195 ;  /* 0x0000000c00b07223 */ /* 0x000fe200000100c3 */
[----:B------:R-:W-:-:S02]  /*16f80*/  ISETP.GE.AND P2, PT, R20, R54, PT ;  /* 0x000000361400720c */ /* 0x000fc40003f46270 */
[-C--:B------:R-:W-:Y:S02]  /*16f90*/  ISETP.GE.AND P0, PT, R14, R53.reuse, PT ;  /* 0x000000350e00720c */ /* 0x080fe40003f06270 */
[----:B------:R-:W-:Y:S02]  /*16fa0*/  ISETP.GE.AND P1, PT, R20, R53, PT ;  /* 0x000000351400720c */ /* 0x000fe40003f26270 */
[----:B------:R-:W1:Y:S01]  /*16fb0*/  I2F R18, R20 ;  /* 0x0000001400127306 */ /* 0x000e620000201400 */
[----:B------:R-:W-:Y:S02]  /*16fc0*/  FSEL R166, R166, -INF , !P0 ;  /* 0xff800000a6a67808 */ /* 0x000fe40004000000 */
[-C--:B------:R-:W-:Y:S02]  /*16fd0*/  ISETP.GE.AND P0, PT, R10, R54.reuse, PT ;  /* 0x000000360a00720c */ /* 0x080fe40003f06270 */
[----:B------:R-:W-:Y:S02]  /*16fe0*/  FSEL R163, R163, -INF , !P4 ;  /* 0xff800000a3a37808 */ /* 0x000fe40006000000 */
[----:B------:R-:W-:Y:S01]  /*16ff0*/  FSEL R176, R176, -INF , !P3 ;  /* 0xff800000b0b07808 */ /* 0x000fe20005800000 */
[----:B------:R-:W2:Y:S01]  /*17000*/  I2F R12, R10 ;  /* 0x0000000a000c7306 */ /* 0x000ea20000201400 */
[----:B------:R-:W-:-:S02]  /*17010*/  ISETP.GE.AND P4, PT, R13, R54, PT ;  /* 0x000000360d00720c */ /* 0x000fc40003f86270 */
[----:B------:R-:W-:Y:S01]  /*17020*/  ISETP.GE.AND P3, PT, R13, R53, PT ;  /* 0x000000350d00720c */ /* 0x000fe20003f66270 */
[----:B-1----:R-:W-:-:S04]  /*17030*/  FFMA.FTZ R167, R0, R18, R167 ;  /* 0x0000001200a77223 */ /* 0x002fc800000100a7 */
[----:B------:R-:W1:Y:S01]  /*17040*/  MUFU.TANH R127, R127 ;  /* 0x0000007f007f7308 */ /* 0x000e620000002400 */
[----:B------:R-:W-:Y:S01]  /*17050*/  FFMA.FTZ R164, R0, R18, R207 ;  /* 0x0000001200a47223 */ /* 0x000fe200000100cf */
[----:B------:R-:W-:Y:S02]  /*17060*/  LOP3.LUT R18, R160, 0x68, R155, 0xfe, !PT ;  /* 0x00000068a0127812 */ /* 0x000fe400078efe9b */
[----:B------:R-:W-:Y:S02]  /*17070*/  FSEL R169, R167, -INF , !P2 ;  /* 0xff800000a7a97808 */ /* 0x000fe40005000000 */
[----:B------:R-:W-:Y:S01]  /*17080*/  FSEL R164, R164, -INF , !P1 ;  /* 0xff800000a4a47808 */ /* 0x000fe20004800000 */
[----:B--2---:R-:W-:Y:S01]  /*17090*/  FFMA.FTZ R167, R0, R12, R11 ;  /* 0x0000000c00a77223 */ /* 0x004fe2000001000b */
[----:B------:R-:W-:Y:S01]  /*170a0*/  IADD3 R11, R55, 0x61, RZ ;  /* 0x00000061370b7810 */ /* 0x000fe20007ffe0ff */
[----:B------:R-:W-:Y:S01]  /*170b0*/  MUFU.TANH R139, R64 ;  /* 0x00000040008b7308 */ /* 0x000fe20000002400 */
[----:B------:R-:W-:-:S02]  /*170c0*/  ISETP.GE.AND P1, PT, R18, R54, PT ;  /* 0x000000361200720c */ /* 0x000fc40003f26270 */
[----:B------:R-:W-:Y:S02]  /*170d0*/  FSEL R167, R167, -INF , !P0 ;  /* 0xff800000a7a77808 */ /* 0x000fe40004000000 */
[-C--:B------:R-:W-:Y:S01]  /*170e0*/  ISETP.GE.AND P0, PT, R10, R53.reuse, PT ;  /* 0x000000350a00720c */ /* 0x080fe20003f06270 */
[----:B-1----:R-:W-:Y:S02]  /*170f0*/  FFMA.FTZ R127, R0, R12, R127 ;  /* 0x0000000c007f7223 */ /* 0x002fe4000001007f */
[----:B------:R-:W-:Y:S01]  /*17100*/  MUFU.TANH R65, R65 ;  /* 0x0000004100417308 */ /* 0x000fe20000002400 */
[----:B------:R-:W-:Y:S02]  /*17110*/  IADD3 R10, R55, 0x69, RZ ;  /* 0x00000069370a7810 */ /* 0x000fe40007ffe0ff */
[----:B------:R-:W-:Y:S02]  /*17120*/  ISETP.GE.AND P2, PT, R18, R53, PT ;  /* 0x000000351200720c */ /* 0x000fe40003f46270 */
[----:B------:R-:W-:-:S02]  /*17130*/  FSEL R168, R127, -INF , !P0 ;  /* 0xff8000007fa87808 */ /* 0x000fc40004000000 */
[----:B------:R-:W-:Y:S01]  /*17140*/  ISETP.GE.AND P0, PT, R11, R54, PT ;  /* 0x000000360b00720c */ /* 0x000fe20003f06270 */
[----:B------:R-:W-:Y:S01]  /*17150*/  MUFU.TANH R157, R66 ;  /* 0x00000042009d7308 */ /* 0x000fe20000002400 */
[----:B------:R-:W-:-:S07]  /*17160*/  LOP3.LUT R20, R160, 0x10, R155, 0xfe, !PT ;  /* 0x00000010a0147812 */ /* 0x000fce00078efe9b */
[----:B------:R-:W1:Y:S08]  /*17170*/  I2F R14, R13 ;  /* 0x0000000d000e7306 */ /* 0x000e700000201400 */
[----:B------:R-:W2:Y:S08]  /*17180*/  I2F R16, R11 ;  /* 0x0000000b00107306 */ /* 0x000eb00000201400 */
[----:B------:R-:W3:Y:S01]  /*17190*/  MUFU.TANH R29, R67 ;  /* 0x00000043001d7308 */ /* 0x000ee20000002400 */
[----:B-1----:R-:W-:-:S02]  /*171a0*/  FFMA.FTZ R139, R0, R14, R139 ;  /* 0x0000000e008b7223 */ /* 0x002fc4000001008b */
[C---:B------:R-:W-:Y:S02]  /*171b0*/  FFMA.FTZ R138, R0.reuse, R14, R157 ;  /* 0x0000000e008a7223 */ /* 0x040fe4000001009d */
[----:B------:R-:W-:Y:S01]  /*171c0*/  FMUL.FTZ R13, R59, c[0x0][0x2ec] ;  /* 0x0000bb003b0d7a20 */ /* 0x000fe20000410000 */
[----:B------:R-:W-:Y:S02]  /*171d0*/  FSEL R173, R139, -INF , !P4 ;  /* 0xff8000008bad7808 */ /* 0x000fe40006000000 */
[----:B------:R-:W-:Y:S01]  /*171e0*/  MUFU.TANH R27, R27 ;  /* 0x0000001b001b7308 */ /* 0x000fe20000002400 */
[----:B--2---:R-:W-:Y:S01]  /*171f0*/  FFMA.FTZ R65, R0, R16, R65 ;  /* 0x0000001000417223 */ /* 0x004fe20000010041 */
[----:B------:R-:W-:-:S04]  /*17200*/  FSEL R138, R138, -INF , !P3 ;  /* 0xff8000008a8a7808 */ /* 0x000fc80005800000 */
[----:B------:R-:W-:Y:S02]  /*17210*/  FSEL R179, R65, -INF , !P0 ;  /* 0xff80000041b37808 */ /* 0x000fe40004000000 */
[----:B------:R-:W-:Y:S01]  /*17220*/  MUFU.TANH R23, R62 ;  /* 0x0000003e00177308 */ /* 0x000fe20000002400 */
[----:B------:R-:W-:Y:S01]  /*17230*/  ISETP.GE.AND P0, PT, R11, R53, PT ;  /* 0x000000350b00720c */ /* 0x000fe20003f06270 */
[----:B---3--:R-:W-:Y:S01]  /*17240*/  FFMA.FTZ R132, R0, R16, R29 ;  /* 0x0000001000847223 */ /* 0x008fe2000001001d */
[----:B------:R-:W-:Y:S01]  /*17250*/  LOP3.LUT R11, R160, 0x70, R155, 0xfe, !PT ;  /* 0x00000070a00b7812 */ /* 0x000fe200078efe9b */
[----:B------:R-:W-:-:S03]  /*17260*/  FMUL.FTZ R29, R48, c[0x0][0x2ec] ;  /* 0x0000bb00301d7a20 */ /* 0x000fc60000410000 */
[----:B------:R-:W-:Y:S01]  /*17270*/  FSEL R132, R132, -INF , !P0 ;  /* 0xff80000084847808 */ /* 0x000fe20004000000 */
[----:B------:R-:W1:Y:S01]  /*17280*/  I2F R12, R18 ;  /* 0x00000012000c7306 */ /* 0x000e620000201400 */
[-C--:B------:R-:W-:Y:S02]  /*17290*/  ISETP.GE.AND P0, PT, R10, R54.reuse, PT ;  /* 0x000000360a00720c */ /* 0x080fe40003f06270 */
[----:B------:R-:W-:-:S05]  /*172a0*/  ISETP.GE.AND P3, PT, R11, R54, PT ;  /* 0x000000360b00720c */ /* 0x000fca0003f66270 */
[----:B------:R-:W-:Y:S08]  /*172b0*/  MUFU.TANH R25, R61 ;  /* 0x0000003d00197308 */ /* 0x000ff00000002400 */
[----:B------:R-:W2:Y:S01]  /*172c0*/  I2F R14, R10 ;  /* 0x0000000a000e7306 */ /* 0x000ea20000201400 */
[CC--:B-1----:R-:W-:Y:S02]  /*172d0*/  FFMA.FTZ R27, R0.reuse, R12.reuse, R27 ;  /* 0x0000000c001b7223 */ /* 0x0c2fe4000001001b */
[----:B------:R-:W-:Y:S01]  /*172e0*/  FFMA.FTZ R23, R0, R12, R23 ;  /* 0x0000000c00177223 */ /* 0x000fe20000010017 */
[----:B------:R-:W-:-:S02]  /*172f0*/  IADD3 R12, R55, 0x71, RZ ;  /* 0x00000071370c7810 */ /* 0x000fc40007ffe0ff */
[----:B------:R-:W-:Y:S02]  /*17300*/  FSEL R175, R27, -INF , !P1 ;  /* 0xff8000001baf7808 */ /* 0x000fe40004800000 */
[----:B------:R-:W-:Y:S01]  /*17310*/  MUFU.TANH R17, R17 ;  /* 0x0000001100117308 */ /* 0x000fe20000002400 */
[----:B------:R-:W-:Y:S02]  /*17320*/  ISETP.GE.AND P1, PT, R11, R53, PT ;  /* 0x000000350b00720c */ /* 0x000fe40003f26270 */
[----:B------:R-:W-:-:S05]  /*17330*/  FSEL R130, R23, -INF , !P2 ;  /* 0xff80000017827808 */ /* 0x000fca0005000000 */
[----:B------:R-:W1:Y:S01]  /*17340*/  I2F R18, R11 ;  /* 0x0000000b00127306 */ /* 0x000e620000201400 */
[----:B--2---:R-:W-:-:S05]  /*17350*/  FFMA.FTZ R25, R0, R14, R25 ;  /* 0x0000000e00197223 */ /* 0x004fca0000010019 */
[----:B------:R-:W-:Y:S02]  /*17360*/  FSEL R181, R25, -INF , !P0 ;  /* 0xff80000019b57808 */ /* 0x000fe40004000000 */
[----:B------:R-:W2:Y:S01]  /*17370*/  MUFU.TANH R19, R63 ;  /* 0x0000003f00137308 */ /* 0x000ea20000002400 */
[----:B------:R-:W-:Y:S02]  /*17380*/  ISETP.GE.AND P0, PT, R10, R53, PT ;  /* 0x000000350a00720c */ /* 0x000fe40003f06270 */
[----:B------:R-:W-:-:S04]  /*17390*/  LOP3.LUT R10, R160, 0x78, R155, 0xfe, !PT ;  /* 0x00000078a00a7812 */ /* 0x000fc800078efe9b */
[----:B------:R-:W-:Y:S01]  /*173a0*/  ISETP.GE.AND P2, PT, R10, R54, PT ;  /* 0x000000360a00720c */ /* 0x000fe20003f46270 */
[----:B------:R-:W-:Y:S01]  /*173b0*/  MUFU.TANH R15, R57 ;  /* 0x00000039000f7308 */ /* 0x000fe20000002400 */
[----:B-1----:R-:W-:-:S05]  /*173c0*/  FFMA.FTZ R185, R0, R18, R17 ;  /* 0x0000001200b97223 */ /* 0x002fca0000010011 */
[----:B------:R-:W-:Y:S02]  /*173d0*/  FSEL R185, R185, -INF , !P3 ;  /* 0xff800000b9b97808 */ /* 0x000fe40005800000 */
[----:B------:R-:W1:Y:S01]  /*173e0*/  I2F R16, R12 ;  /* 0x0000000c00107306 */ /* 0x000e620000201400 */
[----:B--2---:R-:W-:Y:S01]  /*173f0*/  FFMA.FTZ R19, R0, R14, R19 ;  /* 0x0000000e00137223 */ /* 0x004fe20000010013 */
[----:B------:R-:W-:Y:S02]  /*17400*/  IADD3 R14, R55, 0x19, RZ ;  /* 0x00000019370e7810 */ /* 0x000fe40007ffe0ff */
[----:B------:R-:W-:Y:S02]  /*17410*/  ISETP.GE.AND P3, PT, R10, R53, PT ;  /* 0x000000350a00720c */ /* 0x000fe40003f66270 */
[----:B------:R-:W-:Y:S02]  /*17420*/  FSEL R126, R19, -INF , !P0 ;  /* 0xff800000137e7808 */ /* 0x000fe40004000000 */
[----:B------:R-:W2:Y:S01]  /*17430*/  MUFU.TANH R13, R13 ;  /* 0x0000000d000d7308 */ /* 0x000ea20000002400 */
[----:B------:R-:W-:-:S07]  /*17440*/  ISETP.GE.AND P0, PT, R12, R54, PT ;  /* 0x000000360c00720c */ /* 0x000fce0003f06270 */
[----:B------:R-:W-:Y:S01]  /*17450*/  MUFU.TANH R29, R29 ;  /* 0x0000001d001d7308 */ /* 0x000fe20000002400 */
[----:B-1----:R-:W-:Y:S01]  /*17460*/  FFMA.FTZ R184, R0, R16, R15 ;  /* 0x0000001000b87223 */ /* 0x002fe2000001000f */
[----:B------:R-:W-:-:S04]  /*17470*/  LOP3.LUT R15, R160, 0x10, R155, 0xfe, !PT ;  /* 0x00000010a00f7812 */ /* 0x000fc800078efe9b */
[----:B------:R-:W-:Y:S02]  /*17480*/  FSEL R184, R184, -INF , !P0 ;  /* 0xff800000b8b87808 */ /* 0x000fe40004000000 */
[----:B------:R-:W1:Y:S01]  /*17490*/  I2F R17, R10 ;  /* 0x0000000a00117306 */ /* 0x000e620000201400 */
[----:B------:R-:W-:Y:S01]  /*174a0*/  ISETP.GE.AND P0, PT, R12, R53, PT ;  /* 0x000000350c00720c */ /* 0x000fe20003f06270 */
[----:B--2---:R-:W-:Y:S01]  /*174b0*/  FFMA.FTZ R62, R0, R16, R13 ;  /* 0x00000010003e7223 */ /* 0x004fe2000001000d */
[----:B------:R-:W-:Y:S02]  /*174c0*/  IADD3 R16, R55, 0x11, RZ ;  /* 0x0000001137107810 */ /* 0x000fe40007ffe0ff */
[----:B------:R-:W-:Y:S02]  /*174d0*/  LOP3.LUT R13, R160, 0x18, R155, 0xfe, !PT ;  /* 0x00000018a00d7812 */ /* 0x000fe400078efe9b */
[----:B------:R-:W-:Y:S01]  /*174e0*/  FSEL R62, R62, -INF , !P0 ;  /* 0xff8000003e3e7808 */ /* 0x000fe20004000000 */
[----:B------:R-:W2:Y:S01]  /*174f0*/  MUFU.TANH R124, R50 ;  /* 0x00000032007c7308 */ /* 0x000ea20000002400 */
[----:B------:R-:W-:-:S07]  /*17500*/  ISETP.GE.AND P0, PT, R13, R54, PT ;  /* 0x000000360d00720c */ /* 0x000fce0003f06270 */
[----:B------:R-:W3:Y:S01]  /*17510*/  MUFU.TANH R21, R21 ;  /* 0x0000001500157308 */ /* 0x000ee20000002400 */
[----:B-1----:R-:W-:-:S05]  /*17520*/  FFMA.FTZ R29, R0, R17, R29 ;  /* 0x00000011001d7223 */ /* 0x002fca000001001d */
[----:B------:R-:W-:Y:S02]  /*17530*/  FSEL R183, R29, -INF , !P2 ;  /* 0xff8000001db77808 */ /* 0x000fe40005000000 */
[----:B------:R-:W-:Y:S01]  /*17540*/  MUFU.TANH R43, R36 ;  /* 0x00000024002b7308 */ /* 0x000fe20000002400 */
[----:B--2---:R-:W-:Y:S01]  /*17550*/  FFMA.FTZ R124, R0, R17, R124 ;  /* 0x00000011007c7223 */ /* 0x004fe2000001007c */
[----:B------:R-:W-:-:S04]  /*17560*/  ISETP.GE.AND P2, PT, R55, R54, PT ;  /* 0x000000363700720c */ /* 0x000fc80003f46270 */
[----:B------:R-:W-:Y:S02]  /*17570*/  FSEL R124, R124, -INF , !P3 ;  /* 0xff8000007c7c7808 */ /* 0x000fe40005800000 */
[----:B------:R-:W1:Y:S01]  /*17580*/  I2F R12, R15 ;  /* 0x0000000f000c7306 */ /* 0x000e620000201400 */
[----:B---3--:R-:W-:Y:S01]  /*17590*/  FFMA.FTZ R21, R0, R18, R21 ;  /* 0x0000001200157223 */ /* 0x008fe20000010015 */
[----:B------:R-:W-:-:S04]  /*175a0*/  ISETP.GE.AND P3, PT, R55, R53, PT ;  /* 0x000000353700720c */ /* 0x000fc80003f66270 */
[----:B------:R-:W-:Y:S02]  /*175b0*/  FSEL R63, R21, -INF , !P1 ;  /* 0xff800000153f7808 */ /* 0x000fe40004800000 */
[----:B------:R-:W-:Y:S01]  /*175c0*/  MUFU.TANH R41, R41 ;  /* 0x0000002900297308 */ /* 0x000fe20000002400 */
[----:B------:R-:W-:-:S07]  /*175d0*/  ISETP.GE.AND P1, PT, R15, R54, PT ;  /* 0x000000360f00720c */ /* 0x000fce0003f26270 */
[----:B------:R-:W2:Y:S01]  /*175e0*/  I2F R17, R16 ;  /* 0x0000001000117306 */ /* 0x000ea20000201400 */
[----:B-1----:R-:W-:Y:S02]  /*175f0*/  FFMA.FTZ R43, R0, R12, R43 ;  /* 0x0000000c002b7223 */ /* 0x002fe4000001002b */
[----:B------:R-:W-:-:S03]  /*17600*/  FMUL.FTZ R15, R51, c[0x0][0x2ec] ;  /* 0x0000bb00330f7a20 */ /* 0x000fc60000410000 */
[----:B------:R-:W-:Y:S02]  /*17610*/  FSEL R67, R43, -INF , !P1 ;  /* 0xff8000002b437808 */ /* 0x000fe40004800000 */
[----:B------:R-:W1:Y:S01]  /*17620*/  I2F R18, R16 ;  /* 0x0000001000127306 */ /* 0x000e620000201400 */
[----:B------:R-:W-:-:S07]  /*17630*/  ISETP.GE.AND P1, PT, R16, R54, PT ;  /* 0x000000361000720c */ /* 0x000fce0003f26270 */
[----:B------:R-:W-:Y:S01]  /*17640*/  MUFU.TANH R137, R32 ;  /* 0x0000002000897308 */ /* 0x000fe20000002400 */
[----:B--2---:R-:W-:-:S05]  /*17650*/  FFMA.FTZ R41, R0, R17, R41 ;  /* 0x0000001100297223 */ /* 0x004fca0000010029 */
[----:B------:R-:W-:Y:S02]  /*17660*/  FSEL R61, R41, -INF , !P1 ;  /* 0xff800000293d7808 */ /* 0x000fe40004800000 */
[----:B------:R2:W3:Y:S01]  /*17670*/  I2F R59, R13 ;  /* 0x0000000d003b7306 */ /* 0x0004e20000201400 */
[----:B------:R-:W-:Y:S01]  /*17680*/  ISETP.GE.AND P1, PT, R16, R53, PT ;  /* 0x000000351000720c */ /* 0x000fe20003f26270 */
[----:B-1----:R-:W-:-:S05]  /*17690*/  FFMA.FTZ R39, R0, R18, R39 ;  /* 0x0000001200277223 */ /* 0x002fca0000010027 */
[----:B------:R-:W-:Y:S01]  /*176a0*/  FSEL R60, R39, -INF , !P1 ;  /* 0xff800000273c7808 */ /* 0x000fe20004800000 */
[----:B------:R-:W-:Y:S01]  /*176b0*/  MUFU.TANH R47, R47 ;  /* 0x0000002f002f7308 */ /* 0x000fe20000002400 */
[----:B------:R-:W-:-:S07]  /*176c0*/  ISETP.GE.AND P1, PT, R22, R53, PT ;  /* 0x000000351600720c */ /* 0x000fce0003f26270 */
[----:B------:R-:W1:Y:S01]  /*176d0*/  I2F R12, R14 ;  /* 0x0000000e000c7306 */ /* 0x000e620000201400 */
[----:B--2---:R-:W-:Y:S01]  /*176e0*/  IADD3 R13, R55, 0x79, RZ ;  /* 0x00000079370d7810 */ /* 0x004fe20007ffe0ff */
[----:B---3--:R-:W-:-:S05]  /*176f0*/  FFMA.FTZ R59, R0, R59, R137 ;  /* 0x0000003b003b7223 */ /* 0x008fca0000010089 */
[----:B------:R-:W-:Y:S01]  /*17700*/  FSEL R59, R59, -INF , !P0 ;  /* 0xff8000003b3b7808 */ /* 0x000fe20004000000 */
[----:B------:R-:W-:Y:S01]  /*17710*/  MUFU.TANH R129, R129 ;  /* 0x0000008100817308 */ /* 0x000fe20000002400 */
[----:B------:R-:W-:-:S07]  /*17720*/  ISETP.GE.AND P0, PT, R14, R54, PT ;  /* 0x000000360e00720c */ /* 0x000fce0003f06270 */
[----:B------:R-:W2:Y:S01]  /*17730*/  I2F R10, R55 ;  /* 0x00000037000a7306 */ /* 0x000ea20000201400 */
[----:B-1----:R-:W-:-:S05]  /*17740*/  FFMA.FTZ R47, R0, R12, R47 ;  /* 0x0000000c002f7223 */ /* 0x002fca000001002f */
[----:B------:R-:W-:Y:S02]  /*17750*/  FSEL R65, R47, -INF , !P0 ;  /* 0xff8000002f417808 */ /* 0x000fe40004000000 */
[----:B------:R-:W-:Y:S01]  /*17760*/  MUFU.TANH R11, R49 ;  /* 0x00000031000b7308 */ /* 0x000fe20000002400 */
[----:B------:R-:W-:-:S07]  /*17770*/  ISETP.GE.AND P0, PT, R14, R53, PT ;  /* 0x000000350e00720c */ /* 0x000fce0003f06270 */
[----:B------:R-:W1:Y:S01]  /*17780*/  I2F R17, R13 ;  /* 0x0000000d00117306 */ /* 0x000e620000201400 */
[----:B--2---:R-:W-:Y:S02]  /*17790*/  FFMA.FTZ R12, R0, R10, R129 ;  /* 0x0000000a000c7223 */ /* 0x004fe40000010081 */
[----:B------:R-:W-:-:S03]  /*177a0*/  IMAD.MOV.U32 R129, RZ, RZ, R121 ;  /* 0x000000ffff817224 */ /* 0x000fc600078e0079 */
[----:B------:R-:W-:Y:S02]  /*177b0*/  FSEL R12, R12, -INF , !P2 ;  /* 0xff8000000c0c7808 */ /* 0x000fe40005000000 */
[----:B------:R-:W2:Y:S01]  /*177c0*/  I2F R19, R14 ;  /* 0x0000000e00137306 */ /* 0x000ea20000201400 */
[----:B------:R-:W-:-:S07]  /*177d0*/  ISETP.GE.AND P2, PT, R13, R54, PT ;  /* 0x000000360d00720c */ /* 0x000fce0003f46270 */
[----:B------:R-:W3:Y:S01]  /*177e0*/  MUFU.TANH R45, R45 ;  /* 0x0000002d002d7308 */ /* 0x000ee20000002400 */
[----:B-1----:R-:W-:-:S05]  /*177f0*/  FFMA.FTZ R11, R0, R17, R11 ;  /* 0x00000011000b7223 */ /* 0x002fca000001000b */
[----:B------:R-:W-:Y:S02]  /*17800*/  FSEL R186, R11, -INF , !P2 ;  /* 0xff8000000bba7808 */ /* 0x000fe40005000000 */
[----:B------:R-:W-:Y:S01]  /*17810*/  MUFU.TANH R37, R37 ;  /* 0x0000002500257308 */ /* 0x000fe20000002400 */
[----:B--2---:R-:W-:Y:S01]  /*17820*/  FFMA.FTZ R19, R0, R19, R35 ;  /* 0x0000001300137223 */ /* 0x004fe20000010023 */
[----:B------:R-:W-:Y:S01]  /*17830*/  BAR.SYNC.DEFER_BLOCKING 0x0 ;  /* 0x0000000000007b1d */ /* 0x000fe20000010000 */
[----:B------:R-:W-:-:S03]  /*17840*/  ISETP.GE.AND P2, PT, R20, R53, PT ;  /* 0x000000351400720c */ /* 0x000fc60003f46270 */
[----:B------:R-:W-:Y:S02]  /*17850*/  FSEL R136, R19, -INF , !P0 ;  /* 0xff80000013887808 */ /* 0x000fe40004000000 */
[----:B------:R-:W-:Y:S01]  /*17860*/  MUFU.TANH R33, R33 ;  /* 0x0000002100217308 */ /* 0x000fe20000002400 */
[----:B---3--:R-:W-:Y:S01]  /*17870*/  FFMA.FTZ R10, R0, R10, R45 ;  /* 0x0000000a000a7223 */ /* 0x008fe2000001002d */
[----:B------:R-:W-:-:S04]  /*17880*/  ISETP.GE.AND P0, PT, R13, R53, PT ;  /* 0x000000350d00720c */ /* 0x000fc80003f06270 */
[----:B------:R-:W-:Y:S02]  /*17890*/  FSEL R10, R10, -INF , !P3 ;  /* 0xff8000000a0a7808 */ /* 0x000fe40005800000 */
[----:B------:R-:W1:Y:S08]  /*178a0*/  MUFU.TANH R15, R15 ;  /* 0x0000000f000f7308 */ /* 0x000e700000002400 */
[----:B------:R-:W2:Y:S08]  /*178b0*/  I2F R16, R20 ;  /* 0x0000001400107306 */ /* 0x000eb00000201400 */
[----:B------:R-:W3:Y:S01]  /*178c0*/  I2F R18, R22 ;  /* 0x0000001600127306 */ /* 0x000ee20000201400 */
        /* <DEDUP_REMOVED lines=9> */
[----:B------:R-:W-:Y:S01]  /*17960*/  IABS R13, c[0x0][0x2d0] ;  /* 0x0000b400000d7a13 */ /* 0x000fe20000000000 */
[----:B------:R-:W-:Y:S01]  /*17970*/  IMAD.MOV.U32 R14, RZ, RZ, RZ ;  /* 0x000000ffff0e7224 */ /* 0x000fe200078e00ff */
[----:B------:R-:W-:Y:S02]  /*17980*/  IABS R18, R160 ;  /* 0x000000a000127213 */ /* 0x000fe40000000000 */
[----:B------:R-:W1:Y:S08]  /*17990*/  I2F.RP R17, R13 ;  /* 0x0000000d00117306 */ /* 0x000e700000209400 */
        /* <DEDUP_REMOVED lines=26> */
[----:B------:R-:W-:-:S02]  /*17b40*/  ISETP.GE.U32.AND P4, PT, R14, R13, PT ;  /* 0x0000000d0e00720c */ /* 0x000fc40003f86070 */
[----:B------:R-:W-:-:S05]  /*17b50*/  LOP3.LUT R13, RZ, c[0x0][0x2d0], RZ, 0x33, !PT ;  /* 0x0000b400ff0d7a12 */ /* 0x000fca00078e33ff */
        /* <DEDUP_REMOVED lines=26> */
.L_x_2532:
[----:B------:R-:W-:-:S05]  /*17d00*/  IMAD.MOV.U32 R16, RZ, RZ, c[0x0][0x198] ;  /* 0x00006600ff107624 */ /* 0x000fca00078e00ff */
[----:B------:R-:W-:-:S04]  /*17d10*/  LEA R16, -R16, RZ, 0x7 ;  /* 0x000000ff10107211 */ /* 0x000fc800078e39ff */
[----:B------:R-:W-:Y:S02]  /*17d20*/  SHF.R.S32.HI R15, RZ, 0x1f, R16 ;  /* 0x0000001fff0f7819 */ /* 0x000fe40000011410 */
.L_x_2533:
        /* <DEDUP_REMOVED lines=36> */
[--C-:B------:R-:W-:Y:S02]  /*17f70*/  IADD3.X R15, R144, R15, R144.reuse, P3, P2 ;  /* 0x0000000f900f7210 */ /* 0x100fe40001fe4490 */
        /* <DEDUP_REMOVED lines=14> */
[----:B------:R-:W-:Y:S01]  /*18060*/  IMAD.X R14, R15, 0x1, R144, P3 ;  /* 0x000000010f0e7824 */ /* 0x000fe200018e0690 */
        /* <DEDUP_REMOVED lines=12> */
[-C--:B------:R-:W-:Y:S02]  /*18130*/  @P0 LEA.HI.X R25, R16, R177.reuse, R15, 0x1, P2 ;  /* 0x000000b110190211 */ /* 0x080fe400010f0c0f */
[CC--:B------:R-:W-:Y:S01]  /*18140*/  @!P1 LEA R30, P2, R11.reuse, R170.reuse, 0x1 ;  /* 0x000000aa0b1e9211 */ /* 0x0c0fe200078408ff */
[----:B------:R-:W-:Y:S01]  /*18150*/  @!PT LDS RZ, [RZ] ;  /* 0x00000000fffff984 */ /* 0x000fe20000000800 */
[----:B------:R-:W-:Y:S01]  /*18160*/  @!PT LDS RZ, [RZ] ;  /* 0x00000000fffff984 */ /* 0x000fe20000000800 */
[----:B------:R-:W-:Y:S01]  /*18170*/  @!PT LDS RZ, [RZ] ;  /* 0x00000000fffff984 */ /* 0x000fe20000000800 */
[----:B------:R1:W-:Y:S01]  /*18180*/  @!P5 LDGSTS.E.BYPASS.LTC128B.128 [R159+0x6000], [R26.64+0x40] ;  /* 0x060000401a9fdfae */ /* 0x0003e2000b901d46 */
[CC--:B------:R-:W-:Y:S02]  /*18190*/  @!P5 LEA R16, P3, R11.reuse, R170.reuse, 0x1 ;  /* 0x000000aa0b10d211 */ /* 0x0c0fe400078608ff */
[CC--:B------:R-:W-:Y:S01]  /*181a0*/  @!P1 LEA.HI.X R31, R11.reuse, R177.reuse, R14, 0x1, P2 ;  /* 0x000000b10b1f9211 */ /* 0x0c0fe200010f0c0e */
        /* <DEDUP_REMOVED lines=27> */
.L_x_2531:
        /* <DEDUP_REMOVED lines=74> */
[----:B------:R-:W-:Y:S01]  /*18800*/  LDSM.16.MT88.4 R16, [R122+0x9000] ;  /* 0x009000007a10783b */ /* 0x000fe20000004200 */
[----:B-1----:R-:W-:Y:S02]  /*18810*/  FMNMX.FTZ R57, R14, R57, !PT ;  /* 0x000000390e397209 */ /* 0x002fe40007810000 */
[----:B--2---:R-:W-:-:S03]  /*18820*/  FMNMX.FTZ R56, R11, R56, !PT ;  /* 0x000000380b387209 */ /* 0x004fc60007810000 */
[C---:B------:R-:W-:Y:S01]  /*18830*/  FMUL.FTZ R192, R57.reuse, c[0x0][0x23c] ;  /* 0x00008f0039c07a20 */ /* 0x040fe20000410000 */
[----:B------:R-:W-:Y:S02]  /*18840*/  FSETP.NEU.FTZ.AND P1, PT, R57, -INF , PT ;  /* 0xff8000003900780b */ /* 0x000fe40003f3d000 */
[C---:B------:R-:W-:Y:S01]  /*18850*/  FSETP.NEU.FTZ.AND P0, PT, R56.reuse, -INF , PT ;  /* 0xff8000003800780b */ /* 0x040fe20003f1d000 */
[----:B------:R-:W-:Y:S01]  /*18860*/  FMUL.FTZ R121, R56, c[0x0][0x23c] ;  /* 0x00008f0038797a20 */ /* 0x000fe20000410000 */
[----:B------:R-:W-:-:S04]  /*18870*/  FSEL R192, R192, RZ, P1 ;  /* 0x000000ffc0c07208 */ /* 0x000fc80000800000 */
[----:B------:R-:W-:Y:S01]  /*18880*/  FSEL R121, R121, RZ, P0 ;  /* 0x000000ff79797208 */ /* 0x000fe20000000000 */
[--C-:B------:R-:W-:Y:S01]  /*18890*/  FFMA.FTZ R205, R12, c[0x0][0x23c], -R192.reuse ;  /* 0x00008f000ccd7a23 */ /* 0x100fe200000108c0 */
[----:B------:R-:W-:Y:S01]  /*188a0*/  FSEL R12, R57, RZ, P1 ;  /* 0x000000ff390c7208 */ /* 0x000fe20000800000 */
[----:B------:R-:W-:Y:S02]  /*188b0*/  FFMA.FTZ R191, R9, c[0x0][0x23c], -R192 ;  /* 0x00008f0009bf7a23 */ /* 0x000fe400000108c0 */
[--C-:B------:R-:W-:Y:S02]  /*188c0*/  FFMA.FTZ R194, R10, c[0x0][0x23c], -R121.reuse ;  /* 0x00008f000ac27a23 */ /* 0x100fe40000010879 */
[----:B------:R-:W-:Y:S01]  /*188d0*/  FFMA.FTZ R157, R8, c[0x0][0x23c], -R121 ;  /* 0x00008f00089d7a23 */ /* 0x000fe20000010879 */
[----:B------:R-:W-:Y:S01]  /*188e0*/  MUFU.EX2 R205, R205 ;  /* 0x000000cd00cd7308 */ /* 0x000fe20000000800 */
[----:B------:R-:W1:Y:S01]  /*188f0*/  LDSM.16.MT88.4 R8, [R140+0x9000] ;  /* 0x009000008c08783b */ /* 0x000e620000004200 */
[----:B------:R-:W-:Y:S01]  /*18900*/  FADD.FTZ R12, R3, -R12 ;  /* 0x8000000c030c7221 */ /* 0x000fe20000010000 */
[----:B------:R-:W-:Y:S01]  /*18910*/  FSEL R3, R56, RZ, P0 ;  /* 0x000000ff38037208 */ /* 0x000fe20000000000 */
[----:B------:R-:W-:-:S02]  /*18920*/  FFMA.FTZ R174, R7, c[0x0][0x23c], -R192 ;  /* 0x00008f0007ae7a23 */ /* 0x000fc400000108c0 */
[--C-:B------:R-:W-:Y:S02]  /*18930*/  FFMA.FTZ R139, R5, c[0x0][0x23c], -R192.reuse ;  /* 0x00008f00058b7a23 */ /* 0x100fe400000108c0 */
[----:B------:R-:W-:Y:S01]  /*18940*/  FADD.FTZ R3, R2, -R3 ;  /* 0x8000000302037221 */ /* 0x000fe20000010000 */
[----:B------:R-:W2:Y:S01]  /*18950*/  MUFU.EX2 R191, R191 ;  /* 0x000000bf00bf7308 */ /* 0x000ea20000000800 */
[--C-:B------:R-:W-:Y:S02]  /*18960*/  FFMA.FTZ R172, R6, c[0x0][0x23c], -R121.reuse ;  /* 0x00008f0006ac7a23 */ /* 0x100fe40000010879 */
[----:B------:R-:W-:Y:S02]  /*18970*/  FMUL.FTZ R195, R3, c[0x0][0x23c] ;  /* 0x00008f0003c37a20 */ /* 0x000fe40000410000 */
[----:B------:R-:W-:Y:S02]  /*18980*/  FFMA.FTZ R127, R4, c[0x0][0x23c], -R121 ;  /* 0x00008f00047f7a23 */ /* 0x000fe40000010879 */
[----:B------:R-:W-:Y:S01]  /*18990*/  FMUL.FTZ R12, R12, c[0x0][0x23c] ;  /* 0x00008f000c0c7a20 */ /* 0x000fe20000410000 */
[----:B------:R-:W-:Y:S01]  /*189a0*/  MUFU.EX2 R174, R174 ;  /* 0x000000ae00ae7308 */ /* 0x000fe20000000800 */
[----:B------:R-:W-:-:S02]  /*189b0*/  FFMA.FTZ R162, R67, c[0x0][0x23c], -R192 ;  /* 0x00008f0043a27a23 */ /* 0x000fc400000108c0 */
[--C-:B------:R-:W-:Y:S02]  /*189c0*/  FFMA.FTZ R58, R65, c[0x0][0x23c], -R192.reuse ;  /* 0x00008f00413a7a23 */ /* 0x100fe400000108c0 */
[--C-:B------:R-:W-:Y:S02]  /*189d0*/  FFMA.FTZ R137, R66, c[0x0][0x23c], -R121.reuse ;  /* 0x00008f0042897a23 */ /* 0x100fe40000010879 */
[----:B------:R-:W-:Y:S01]  /*189e0*/  FFMA.FTZ R3, R64, c[0x0][0x23c], -R121 ;  /* 0x00008f0040037a23 */ /* 0x000fe20000010879 */
[----:B------:R-:W3:Y:S01]  /*189f0*/  MUFU.EX2 R139, R139 ;  /* 0x0000008b008b7308 */ /* 0x000ee20000000800 */
[----:B--2---:R-:W-:Y:S01]  /*18a00*/  F2FP.PACK_AB R48, R191, R205 ;  /* 0x000000cdbf30723e */ /* 0x004fe200000000ff */
[----:B------:R-:W2:Y:S01]  /*18a10*/  LDSM.16.MT88.4 R64, [R122+0x9400] ;  /* 0x009400007a40783b */ /* 0x000ea20000004200 */
[--C-:B------:R-:W-:Y:S02]  /*18a20*/  FFMA.FTZ R61, R61, c[0x0][0x23c], -R192.reuse ;  /* 0x00008f003d3d7a23 */ /* 0x100fe400000108c0 */
        /* <DEDUP_REMOVED lines=16> */
[--C-:B------:R-:W-:Y:S01]  /*18b30*/  FFMA.FTZ R198, R197, c[0x0][0x23c], -R192.reuse ;  /* 0x00008f00c5c67a23 */ /* 0x100fe200000108c0 */
[----:B------:R-:W5:Y:S01]  /*18b40*/  MUFU.EX2 R195, R195 ;  /* 0x000000c300c37308 */ /* 0x000f620000000800 */
[----:B----4-:R-:W-:Y:S01]  /*18b50*/  F2FP.PACK_AB R49, R157, R194 ;  /* 0x000000c29d31723e */ /* 0x010fe200000000ff */
[----:B------:R-:W-:-:S02]  /*18b60*/  FFMA.FTZ R203, R203, c[0x0][0x23c], -R192 ;  /* 0x00008f00cbcb7a23 */ /* 0x000fc400000108c0 */
[----:B------:R-:W-:Y:S02]  /*18b70*/  FFMA.FTZ R199, R199, c[0x0][0x23c], -R192 ;  /* 0x00008f00c7c77a23 */ /* 0x000fe400000108c0 */
[----:B------:R-:W-:Y:S02]  /*18b80*/  FFMA.FTZ R201, R206, c[0x0][0x23c], -R121 ;  /* 0x00008f00cec97a23 */ /* 0x000fe40000010879 */
[----:B------:R-:W-:Y:S01]  /*18b90*/  MUFU.EX2 R172, R172 ;  /* 0x000000ac00ac7308 */ /* 0x000fe20000000800 */
[-C--:B---3--:R-:W-:Y:S02]  /*18ba0*/  FMUL.FTZ R4, R112, R207.reuse ;  /* 0x000000cf70047220 */ /* 0x088fe40000410000 */
[-C--:B------:R-:W-:Y:S02]  /*18bb0*/  FMUL.FTZ R5, R113, R207.reuse ;  /* 0x000000cf71057220 */ /* 0x080fe40000410000 */
[-C--:B------:R-:W-:Y:S02]  /*18bc0*/  FMUL.FTZ R12, R104, R207.reuse ;  /* 0x000000cf680c7220 */ /* 0x080fe40000410000 */
[----:B------:R-:W-:Y:S01]  /*18bd0*/  FMUL.FTZ R13, R105, R207 ;  /* 0x000000cf690d7220 */ /* 0x000fe20000410000 */
[----:B------:R-:W3:Y:S01]  /*18be0*/  MUFU.EX2 R127, R127 ;  /* 0x0000007f007f7308 */ /* 0x000ee20000000800 */
        /* <DEDUP_REMOVED lines=9> */
[----:B---3--:R-:W-:Y:S01]  /*18c80*/  F2FP.PACK_AB R51, R127, R172 ;  /* 0x000000ac7f33723e */ /* 0x008fe200000000ff */
[-C--:B------:R-:W-:Y:S01]  /*18c90*/  FMUL.FTZ R28, R88, R207.reuse ;  /* 0x000000cf581c7220 */ /* 0x080fe20000410000 */
[----:B------:R-:W3:Y:S01]  /*18ca0*/  MUFU.EX2 R61, R61 ;  /* 0x0000003d003d7308 */ /* 0x000ee20000000800 */
        /* <DEDUP_REMOVED lines=63> */
[----:B------:R-:W-:Y:S02]  /*190a0*/  FFMA.FTZ R187, R193, c[0x0][0x23c], -R192 ;  /* 0x00008f00c1bb7a23 */ /* 0x000fe400000108c0 */
[----:B------:R-:W-:Y:S01]  /*190b0*/  FFMA.FTZ R194, R161, R195, R194 ;  /* 0x000000c3a1c27223 */ /* 0x000fe200000100c2 */
[----:B------:R-:W-:Y:S01]  /*190c0*/  MUFU.EX2 R131, R131 ;  /* 0x0000008300837308 */ /* 0x000fe20000000800 */
[----:B------:R-:W-:Y:S02]  /*190d0*/  FFMA.FTZ R193, R178, c[0x0][0x23c], -R121 ;  /* 0x00008f00b2c17a23 */ /* 0x000fe40000010879 */
[----:B------:R-:W-:Y:S01]  /*190e0*/  FFMA.FTZ R76, R158, R207, R205 ;  /* 0x000000cf9e4c7223 */ /* 0x000fe200000100cd */
[----:B------:R-:W-:Y:S01]  /*190f0*/  HMMA.16816.F32 R44, R48, R52, R44 ;  /* 0x00000034302c723c */ /* 0x000fe2000000182c */
[----:B------:R-:W-:-:S02]  /*19100*/  FFMA.FTZ R189, R189, c[0x0][0x23c], -R192 ;  /* 0x00008f00bdbd7a23 */ /* 0x000fc400000108c0 */
[----:B------:R-:W-:Y:S01]  /*19110*/  FFMA.FTZ R158, R190, c[0x0][0x23c], -R192 ;  /* 0x00008f00be9e7a23 */ /* 0x000fe200000108c0 */
[----:B------:R-:W-:Y:S01]  /*19120*/  MUFU.EX2 R156, R156 ;  /* 0x0000009c009c7308 */ /* 0x000fe20000000800 */
[--C-:B------:R-:W-:Y:S02]  /*19130*/  FFMA.FTZ R188, R188, c[0x0][0x23c], -R121.reuse ;  /* 0x00008f00bcbc7a23 */ /* 0x100fe40000010879 */
[----:B---3--:R-:W-:Y:S01]  /*19140*/  F2FP.PACK_AB R52, R61, R162 ;  /* 0x000000a23d34723e */ /* 0x008fe200000000ff */
[----:B------:R-:W-:Y:S01]  /*19150*/  HMMA.16816.F32 R48, R48, R54, R68 ;  /* 0x000000363030723c */ /* 0x000fe20000001844 */
[----:B------:R-:W3:Y:S01]  /*19160*/  LDSM.16.MT88.4 R68, [R140+0x9400] ;  /* 0x009400008c44783b */ /* 0x000ee20000004200 */
[----:B-1----:R-:W-:Y:S01]  /*19170*/  F2FP.PACK_AB R53, R60, R137 ;  /* 0x000000893c35723e */ /* 0x002fe200000000ff */
[--C-:B------:R-:W-:Y:S01]  /*19180*/  FFMA.FTZ R161, R182, c[0x0][0x23c], -R121.reuse ;  /* 0x00008f00b6a17a23 */ /* 0x100fe20000010879 */
        /* <DEDUP_REMOVED lines=9> */
[----:B--2---:R-:W-:Y:S01]  /*19220*/  HMMA.16816.F32 R12, R52, R64, R12 ;  /* 0x00000040340c723c */ /* 0x004fe2000000180c */
[----:B------:R-:W-:-:S02]  /*19230*/  FFMA.FTZ R176, R176, c[0x0][0x23c], -R121 ;  /* 0x00008f00b0b07a23 */ /* 0x000fc40000010879 */
[----:B------:R-:W-:Y:S01]  /*19240*/  FADD.FTZ R191, R191, R76 ;  /* 0x0000004cbfbf7221 */ /* 0x000fe20000010000 */
[----:B------:R-:W2:Y:S01]  /*19250*/  MUFU.EX2 R125, R125 ;  /* 0x0000007d007d7308 */ /* 0x000ea20000000800 */
        /* <DEDUP_REMOVED lines=13> */
[--C-:B------:R-:W-:Y:S01]  /*19330*/  FFMA.FTZ R185, R185, c[0x0][0x23c], -R192.reuse ;  /* 0x00008f00b9b97a23 */ /* 0x100fe200000108c0 */
[----:B------:R-:W-:Y:S01]  /*19340*/  HMMA.16816.F32 R24, R52, R74, R24 ;  /* 0x0000004a3418723c */ /* 0x000fe20000001818 */
[----:B------:R-:W1:Y:S01]  /*19350*/  LDSM.16.MT88.4 R72, [R140+0xd400] ;  /* 0x00d400008c48783b */ /* 0x000e620000004200 */
[----:B------:R-:W-:-:S02]  /*19360*/  FFMA.FTZ R184, R184, c[0x0][0x23c], -R192 ;  /* 0x00008f00b8b87a23 */ /* 0x000fc400000108c0 */
[----:B------:R-:W-:Y:S01]  /*19370*/  MUFU.EX2 R199, R199 ;  /* 0x000000c700c77308 */ /* 0x000fe20000000800 */
[--C-:B------:R-:W-:Y:S02]  /*19380*/  FFMA.FTZ R183, R183, c[0x0][0x23c], -R192.reuse ;  /* 0x00008f00b7b77a23 */ /* 0x100fe400000108c0 */
[----:B------:R-:W-:Y:S01]  /*19390*/  FFMA.FTZ R186, R186, c[0x0][0x23c], -R192 ;  /* 0x00008f00baba7a23 */ /* 0x000fe200000108c0 */
[C---:B---3--:R-:W-:Y:S01]  /*193a0*/  HMMA.16816.F32 R4, R52.reuse, R68, R4 ;  /* 0x000000443404723c */ /* 0x048fe20000001804 */
[----:B------:R-:W-:Y:S02]  /*193b0*/  FADD.FTZ R139, R139, R174 ;  /* 0x000000ae8b8b7221 */ /* 0x000fe40000010000 */
[----:B------:R-:W-:Y:S01]  /*193c0*/  FADD.FTZ R172, R127, R172 ;  /* 0x000000ac7fac7221 */ /* 0x000fe20000010000 */
[----:B------:R-:W-:Y:S01]  /*193d0*/  MUFU.EX2 R198, R198 ;  /* 0x000000c600c67308 */ /* 0x000fe20000000800 */
[--C-:B------:R-:W-:Y:S02]  /*193e0*/  FFMA.FTZ R63, R63, c[0x0][0x23c], -R121.reuse ;  /* 0x00008f003f3f7a23 */ /* 0x100fe40000010879 */
[--C-:B------:R-:W-:Y:S01]  /*193f0*/  FFMA.FTZ R62, R62, c[0x0][0x23c], -R121.reuse ;  /* 0x00008f003e3e7a23 */ /* 0x100fe20000010879 */
[----:B------:R-:W-:Y:S01]  /*19400*/  HMMA.16816.F32 R8, R52, R70, R8 ;  /* 0x000000463408723c */ /* 0x000fe20000001808 */
[----:B------:R-:W3:Y:S01]  /*19410*/  LDSM.16.MT88.4 R68, [R122+0xb400] ;  /* 0x00b400007a44783b */ /* 0x000ee20000004200 */
[----:B------:R-:W-:-:S02]  /*19420*/  FFMA.FTZ R124, R124, c[0x0][0x23c], -R121 ;  /* 0x00008f007c7c7a23 */ /* 0x000fc40000010879 */
[----:B------:R-:W-:Y:S01]  /*19430*/  MUFU.EX2 R201, R201 ;  /* 0x000000c900c97308 */ /* 0x000fe20000000800 */
[----:B------:R-:W-:Y:S02]  /*19440*/  FFMA.FTZ R120, R120, c[0x0][0x23c], -R121 ;  /* 0x00008f0078787a23 */ /* 0x000fe40000010879 */
[----:B------:R-:W-:Y:S01]  /*19450*/  FADD.FTZ R162, R162, R139 ;  /* 0x0000008ba2a27221 */ /* 0x000fe20000010000 */
[----:B----4-:R-:W-:Y:S01]  /*19460*/  HMMA.16816.F32 R44, R52, R64, R44 ;  /* 0x00000040342c723c */ /* 0x010fe2000000182c */
[----:B------:R-:W-:-:S03]  /*19470*/  FADD.FTZ R137, R137, R172 ;  /* 0x000000ac89897221 */ /* 0x000fc60000010000 */
[----:B------:R-:W4:Y:S01]  /*19480*/  MUFU.EX2 R200, R200 ;  /* 0x000000c800c87308 */ /* 0x000f220000000800 */
[----:B------:R-:W-:Y:S02]  /*19490*/  FADD.FTZ R162, R61, R162 ;  /* 0x000000a23da27221 */ /* 0x000fe40000010000 */
[----:B------:R-:W-:Y:S01]  /*194a0*/  FADD.FTZ R60, R60, R137 ;  /* 0x000000893c3c7221 */ /* 0x000fe20000010000 */
[C---:B------:R-:W-:Y:S01]  /*194b0*/  HMMA.16816.F32 R48, R52.reuse, R66, R48 ;  /* 0x000000423430723c */ /* 0x040fe20000001830 */
[----:B------:R-:W2:Y:S02]  /*194c0*/  LDSM.16.MT88.4 R64, [R122+0x9800] ;  /* 0x009800007a40783b */ /* 0x000ea40000004200 */
[----:B------:R-:W-:Y:S01]  /*194d0*/  FADD.FTZ R3, R3, R60 ;  /* 0x0000003c03037221 */ /* 0x000fe20000010000 */
[----:B------:R-:W-:Y:S03]  /*194e0*/  MUFU.EX2 R197, R197 ;  /* 0x000000c500c57308 */ /* 0x000fe60000000800 */
[----:B------:R-:W-:Y:S01]  /*194f0*/  FADD.FTZ R3, R2, R3 ;  /* 0x0000000302037221 */ /* 0x000fe20000010000 */
[C---:B-1----:R-:W-:Y:S04]  /*19500*/  HMMA.16816.F32 R36, R52.reuse, R72, R36 ;  /* 0x000000483424723c */ /* 0x042fe80000001824 */
[----:B------:R-:W1:Y:S04]  /*19510*/  MUFU.EX2 R196, R196 ;  /* 0x000000c400c47308 */ /* 0x000e680000000800 */
[C---:B------:R-:W-:Y:S01]  /*19520*/  HMMA.16816.F32 R40, R52.reuse, R74, R40 ;  /* 0x0000004a3428723c */ /* 0x040fe20000001828 */
[----:B------:R-:W1:Y:S03]  /*19530*/  LDSM.16.MT88.4 R72, [R140+0xb800] ;  /* 0x00b800008c48783b */ /* 0x000e660000004200 */
[----:B------:R-:W-:Y:S04]  /*19540*/  MUFU.EX2 R189, R189 ;  /* 0x000000bd00bd7308 */ /* 0x000fe80000000800 */
[C---:B---3--:R-:W-:Y:S04]  /*19550*/  HMMA.16816.F32 R28, R52.reuse, R68, R28 ;  /* 0x00000044341c723c */ /* 0x048fe8000000181c */
[----:B------:R-:W3:Y:S04]  /*19560*/  MUFU.EX2 R204, R204 ;  /* 0x000000cc00cc7308 */ /* 0x000ee80000000800 */
[----:B------:R-:W-:Y:S01]  /*19570*/  HMMA.16816.F32 R32, R52, R70, R32 ;  /* 0x000000463420723c */ /* 0x000fe20000001820 */
[----:B------:R-:W3:Y:S03]  /*19580*/  LDSM.16.MT88.4 R68, [R140+0x9800] ;  /* 0x009800008c44783b */ /* 0x000ee60000004200 */
[----:B------:R-:W-:Y:S03]  /*19590*/  MUFU.EX2 R158, R158 ;  /* 0x0000009e009e7308 */ /* 0x000fe60000000800 */
[----:B------:R-:W-:-:S02]  /*195a0*/  F2FP.PACK_AB R52, R135, R160 ;  /* 0x000000a08734723e */ /* 0x000fc400000000ff */
[----:B------:R-:W-:Y:S01]  /*195b0*/  F2FP.PACK_AB R53, R133, R156 ;  /* 0x0000009c8535723e */ /* 0x000fe200000000ff */
[----:B------:R-:W-:Y:S01]  /*195c0*/  FADD.FTZ R156, R156, R3 ;  /* 0x000000039c9c7221 */ /* 0x000fe20000010000 */
[----:B------:R-:W-:Y:S01]  /*195d0*/  F2FP.PACK_AB R54, R131, R136 ;  /* 0x000000888336723e */ /* 0x000fe200000000ff */
[----:B------:R-:W-:Y:S01]  /*195e0*/  MUFU.EX2 R187, R187 ;  /* 0x000000bb00bb7308 */ /* 0x000fe20000000800 */
[----:B--2---:R-:W-:Y:S01]  /*195f0*/  F2FP.PACK_AB R55, R125, R134 ;  /* 0x000000867d37723e */ /* 0x004fe200000000ff */
[----:B------:R-:W-:-:S06]  /*19600*/  FADD.FTZ R133, R133, R156 ;  /* 0x0000009c85857221 */ /* 0x000fcc0000010000 */
[C---:B------:R-:W-:Y:S01]  /*19610*/  HMMA.16816.F32 R12, R52.reuse, R64, R12 ;  /* 0x00000040340c723c */ /* 0x040fe2000000180c */
[----:B------:R-:W-:Y:S07]  /*19620*/  MUFU.EX2 R188, R188 ;  /* 0x000000bc00bc7308 */ /* 0x000fee0000000800 */
[C---:B------:R-:W-:Y:S01]  /*19630*/  HMMA.16816.F32 R16, R52.reuse, R66, R16 ;  /* 0x000000423410723c */ /* 0x040fe20000001810 */
[----:B------:R-:W2:Y:S01]  /*19640*/  LDSM.16.MT88.4 R64, [R122+0xd800] ;  /* 0x00d800007a40783b */ /* 0x000ea20000004200 */
[----:B------:R-:W2:Y:S06]  /*19650*/  MUFU.EX2 R193, R193 ;  /* 0x000000c100c17308 */ /* 0x000eac0000000800 */
[C---:B-1----:R-:W-:Y:S02]  /*19660*/  HMMA.16816.F32 R20, R52.reuse, R72, R20 ;  /* 0x000000483414723c */ /* 0x042fe40000001814 */
[----:B------:R-:W-:Y:S06]  /*19670*/  MUFU.EX2 R161, R161 ;  /* 0x000000a100a17308 */ /* 0x000fec0000000800 */
[C---:B---3--:R-:W-:Y:S02]  /*19680*/  HMMA.16816.F32 R4, R52.reuse, R68, R4 ;  /* 0x000000443404723c */ /* 0x048fe40000001804 */
[----:B------:R-:W1:Y:S06]  /*19690*/  MUFU.EX2 R178, R178 ;  /* 0x000000b200b27308 */ /* 0x000e6c0000000800 */
[C---:B------:R-:W-:Y:S01]  /*196a0*/  HMMA.16816.F32 R8, R52.reuse, R70, R8 ;  /* 0x000000463408723c */ /* 0x040fe20000001808 */
[----:B------:R-:W3:Y:S01]  /*196b0*/  LDSM.16.MT88.4 R68, [R122+0xb800] ;  /* 0x00b800007a44783b */ /* 0x000ee20000004200 */
[----:B------:R-:W-:Y:S06]  /*196c0*/  MUFU.EX2 R185, R185 ;  /* 0x000000b900b97308 */ /* 0x000fec0000000800 */
[C---:B------:R-:W-:Y:S01]  /*196d0*/  HMMA.16816.F32 R24, R52.reuse, R74, R24 ;  /* 0x0000004a3418723c */ /* 0x040fe20000001818 */
[----:B------:R-:W1:Y:S01]  /*196e0*/  LDSM.16.MT88.4 R72, [R140+0xd800] ;  /* 0x00d800008c48783b */ /* 0x000e620000004200 */
[----:B------:R-:W-:Y:S06]  /*196f0*/  MUFU.EX2 R184, R184 ;  /* 0x000000b800b87308 */ /* 0x000fec0000000800 */
[C---:B--2---:R-:W-:Y:S02]  /*19700*/  HMMA.16816.F32 R44, R52.reuse, R64, R44 ;  /* 0x00000040342c723c */ /* 0x044fe4000000182c */
[----:B------:R-:W-:Y:S06]  /*19710*/  MUFU.EX2 R183, R183 ;  /* 0x000000b700b77308 */ /* 0x000fec0000000800 */
[C---:B------:R-:W-:Y:S01]  /*19720*/  HMMA.16816.F32 R48, R52.reuse, R66, R48 ;  /* 0x000000423430723c */ /* 0x040fe20000001830 */
[----:B------:R-:W2:Y:S01]  /*19730*/  LDSM.16.MT88.4 R64, [R140+0xbc00] ;  /* 0x00bc00008c40783b */ /* 0x000ea20000004200 */
[----:B------:R-:W-:Y:S06]  /*19740*/  MUFU.EX2 R186, R186 ;  /* 0x000000ba00ba7308 */ /* 0x000fec0000000800 */
[C---:B---3--:R-:W-:Y:S08]  /*19750*/  HMMA.16816.F32 R28, R52.reuse, R68, R28 ;  /* 0x00000044341c723c */ /* 0x048ff0000000181c */
[C---:B------:R-:W-:Y:S01]  /*19760*/  HMMA.16816.F32 R32, R52.reuse, R70, R32 ;  /* 0x000000463420723c */ /* 0x040fe20000001820 */
[----:B------:R-:W3:Y:S07]  /*19770*/  LDSM.16.MT88.4 R68, [R122+0x9c00] ;  /* 0x009c00007a44783b */ /* 0x000eee0000004200 */
[C---:B-1----:R-:W-:Y:S08]  /*19780*/  HMMA.16816.F32 R36, R52.reuse, R72, R36 ;  /* 0x000000483424723c */ /* 0x042ff00000001824 */
[----:B------:R-:W-:Y:S01]  /*19790*/  HMMA.16816.F32 R40, R52, R74, R40 ;  /* 0x0000004a3428723c */ /* 0x000fe20000001828 */
[----:B------:R-:W1:Y:S06]  /*197a0*/  LDSM.16.MT88.4 R72, [R140+0x9c00] ;  /* 0x009c00008c48783b */ /* 0x000e6c0000004200 */
[----:B-----5:R-:W-:-:S02]  /*197b0*/  F2FP.PACK_AB R52, R202, R203 ;  /* 0x000000cbca34723e */ /* 0x020fc400000000ff */
[----:B----4-:R-:W-:Y:S02]  /*197c0*/  F2FP.PACK_AB R53, R200, R201 ;  /* 0x000000c9c835723e */ /* 0x010fe400000000ff */
[----:B------:R-:W-:Y:S02]  /*197d0*/  F2FP.PACK_AB R54, R198, R199 ;  /* 0x000000c7c636723e */ /* 0x000fe400000000ff */
[----:B------:R-:W-:-:S07]  /*197e0*/  F2FP.PACK_AB R55, R196, R197 ;  /* 0x000000c5c437723e */ /* 0x000fce00000000ff */
[C---:B--2---:R-:W-:Y:S08]  /*197f0*/  HMMA.16816.F32 R20, R52.reuse, R64, R20 ;  /* 0x000000403414723c */ /* 0x044ff00000001814 */
[C---:B---3--:R-:W-:Y:S08]  /*19800*/  HMMA.16816.F32 R12, R52.reuse, R68, R12 ;  /* 0x00000044340c723c */ /* 0x048ff0000000180c */
        /* <DEDUP_REMOVED lines=79> */
[----:B------:R-:W-:Y:S06]  /*19d00*/  LDSM.16.MT88.4 R8, [R140+0xe800] ;  /* 0x00e800008c08783b */ /* 0x000fec0000004200 */
        /* <DEDUP_REMOVED lines=13> */
[----:B------:R-:W3:Y:S07]  /*19de0*/  MUFU.EX2 R24, R62 ;  /* 0x0000003e00187308 */ /* 0x000eee0000000800 */
[C---:B------:R-:W-:Y:S01]  /*19df0*/  HMMA.16816.F32 R88, R4.reuse, R16, R88 ;  /* 0x000000100458723c */ /* 0x040fe20000001858 */
[----:B------:R-:W-:Y:S07]  /*19e00*/  MUFU.EX2 R26, R124 ;  /* 0x0000007c001a7308 */ /* 0x000fee0000000800 */
[C---:B-1----:R-:W-:Y:S01]  /*19e10*/  HMMA.16816.F32 R72, R4.reuse, R12, R72 ;  /* 0x0000000c0448723c */ /* 0x042fe20000001848 */
[----:B------:R-:W1:Y:S06]  /*19e20*/  MUFU.EX2 R27, R120 ;  /* 0x00000078001b7308 */ /* 0x000e6c0000000800 */
[----:B------:R-:W-:Y:S01]  /*19e30*/  FADD.FTZ R13, R59, R162 ;  /* 0x000000a23b0d7221 */ /* 0x000fe20000010000 */
[----:B------:R-:W-:Y:S01]  /*19e40*/  HMMA.16816.F32 R84, R4, R18, R84 ;  /* 0x000000120454723c */ /* 0x000fe20000001854 */
[----:B------:R-:W4:Y:S02]  /*19e50*/  LDSM.16.MT88.4 R16, [R122+0xac00] ;  /* 0x00ac00007a10783b */ /* 0x000f240000004200 */
[----:B------:R-:W-:-:S04]  /*19e60*/  FADD.FTZ R13, R58, R13 ;  /* 0x0000000d3a0d7221 */ /* 0x000fc80000010000 */
[----:B------:R-:W-:Y:S01]  /*19e70*/  FADD.FTZ R160, R160, R13 ;  /* 0x0000000da0a07221 */ /* 0x000fe20000010000 */
[----:B------:R-:W-:Y:S03]  /*19e80*/  HMMA.16816.F32 R80, R4, R8, R80 ;  /* 0x000000080450723c */ /* 0x000fe60000001850 */
[----:B------:R-:W-:-:S04]  /*19e90*/  FADD.FTZ R135, R135, R160 ;  /* 0x000000a087877221 */ /* 0x000fc80000010000 */
[----:B------:R-:W-:Y:S01]  /*19ea0*/  FADD.FTZ R2, R136, R135 ;  /* 0x0000008788027221 */ /* 0x000fe20000010000 */
[----:B------:R-:W-:Y:S01]  /*19eb0*/  HMMA.16816.F32 R76, R4, R10, R76 ;  /* 0x0000000a044c723c */ /* 0x000fe2000000184c */
[----:B------:R-:W5:Y:S02]  /*19ec0*/  LDSM.16.MT88.4 R8, [R140+0xcc00] ;  /* 0x00cc00008c08783b */ /* 0x000f640000004200 */
[----:B------:R-:W-:-:S04]  /*19ed0*/  FADD.FTZ R2, R131, R2 ;  /* 0x0000000283027221 */ /* 0x000fc80000010000 */
[----:B------:R-:W-:Y:S01]  /*19ee0*/  FADD.FTZ R203, R203, R2 ;  /* 0x00000002cbcb7221 */ /* 0x000fe20000010000 */
[----:B------:R-:W-:Y:S01]  /*19ef0*/  HMMA.16816.F32 R68, R4, R14, R68 ;  /* 0x0000000e0444723c */ /* 0x000fe20000001844 */
[----:B------:R-:W5:Y:S02]  /*19f00*/  LDSM.16.MT88.4 R12, [R122+0xcc00] ;  /* 0x00cc00007a0c783b */ /* 0x000f640000004200 */
[----:B------:R-:W-:-:S04]  /*19f10*/  FADD.FTZ R202, R202, R203 ;  /* 0x000000cbcaca7221 */ /* 0x000fc80000010000 */
[----:B------:R-:W-:Y:S01]  /*19f20*/  F2FP.PACK_AB R4, R184, R185 ;  /* 0x000000b9b804723e */ /* 0x000fe200000000ff */
[----:B------:R-:W-:Y:S01]  /*19f30*/  FADD.FTZ R199, R199, R202 ;  /* 0x000000cac7c77221 */ /* 0x000fe20000010000 */
[----:B---3--:R-:W-:Y:S02]  /*19f40*/  F2FP.PACK_AB R5, R24, R25 ;  /* 0x000000191805723e */ /* 0x008fe400000000ff */
[----:B------:R-:W-:Y:S01]  /*19f50*/  F2FP.PACK_AB R6, R186, R183 ;  /* 0x000000b7ba06723e */ /* 0x000fe200000000ff */
[----:B------:R-:W-:Y:S01]  /*19f60*/  FADD.FTZ R198, R198, R199 ;  /* 0x000000c7c6c67221 */ /* 0x000fe20000010000 */
[----:B-1----:R-:W-:-:S03]  /*19f70*/  F2FP.PACK_AB R7, R27, R26 ;  /* 0x0000001a1b07723e */ /* 0x002fc600000000ff */
[----:B------:R-:W-:-:S04]  /*19f80*/  FADD.FTZ R189, R189, R198 ;  /* 0x000000c6bdbd7221 */ /* 0x000fc80000010000 */
        /* <DEDUP_REMOVED lines=31> */
[----:B------:R-:W-:Y:S01]  /*1a180*/  FADD.FTZ R30, R30, R3 ;  /* 0x000000031e1e7221 */ /* 0x000fe20000010000 */
[----:B------:R-:W-:Y:S01]  /*1a190*/  MOV R3, R57 ;  /* 0x0000003900037202 */ /* 0x000fe20000000f00 */
[----:B------:R-:W-:Y:S01]  /*1a1a0*/  FADD.FTZ R2, R32, R49 ;  /* 0x0000003120027221 */ /* 0x000fe20000010000 */
[----:B-1----:R-:W-:Y:S01]  /*1a1b0*/  HMMA.16816.F32 R80, R4, R16, R80 ;  /* 0x000000100450723c */ /* 0x002fe20000001850 */
[----:B------:R-:W-:-:S02]  /*1a1c0*/  FADD.FTZ R29, R29, R30 ;  /* 0x0000001e1d1d7221 */ /* 0x000fc40000010000 */
[----:B------:R-:W-:Y:S02]  /*1a1d0*/  FADD.FTZ R2, R35, R2 ;  /* 0x0000000223027221 */ /* 0x000fe40000010000 */
[----:B------:R-:W-:Y:S02]  /*1a1e0*/  FADD.FTZ R28, R28, R29 ;  /* 0x0000001d1c1c7221 */ /* 0x000fe40000010000 */
        /* <DEDUP_REMOVED lines=15> */
.L_x_2528:
        /* <DEDUP_REMOVED lines=9> */
.L_x_2538:
        /* <DEDUP_REMOVED lines=65> */
.L_x_2535:
[----:B------:R-:W-:Y:S02]  /*1a780*/  ISETP.NE.AND P1, PT, R150, RZ, PT ;  /* 0x000000ff9600720c */ /* 0x000fe40003f25270 */
[----:B------:R-:W-:Y:S02]  /*1a790*/  ISETP.GE.AND P0, PT, R118, c[0x0][0x220], PT ;  /* 0x0000880076007a0c */ /* 0x000fe40003f06270 */
[----:B------:R-:W-:Y:S02]  /*1a7a0*/  SEL R2, RZ, 0x3fffc, P1 ;  /* 0x0003fffcff027807 */ /* 0x000fe40000800000 */
[----:B------:R-:W-:Y:S02]  /*1a7b0*/  IADD3 R7, P2, R147, R4, RZ ;  /* 0x0000000493077210 */ /* 0x000fe40007f5e0ff */
[----:B------:R-:W-:Y:S02]  /*1a7c0*/  LOP3.LUT P1, RZ, R2, 0x4, RZ, 0xc0, !PT ;  /* 0x0000000402ff7812 */ /* 0x000fe4000782c0ff */
[-C--:B------:R-:W-:Y:S02]  /*1a7d0*/  LEA R2, P3, R4, R128.reuse, 0x1 ;  /* 0x0000008004027211 */ /* 0x080fe400078608ff */
[----:B------:R-:W-:Y:S02]  /*1a7e0*/  IADD3.X R8, R146, R3, RZ, P2, !PT ;  /* 0x0000000392087210 */ /* 0x000fe400017fe4ff */
[----:B------:R-:W-:Y:S02]  /*1a7f0*/  LEA.HI.X R3, R4, R129, R3, 0x1, P3 ;  /* 0x0000008104037211 */ /* 0x000fe400018f0c03 */
[----:B------:R-:W-:Y:S02]  /*1a800*/  @!P0 LEA R14, P3, R7, R128, 0x1 ;  /* 0x00000080070e8211 */ /* 0x000fe400078608ff */
[----:B------:R-:W-:Y:S01]  /*1a810*/  IADD3 R5, P2, R147, R7, RZ ;  /* 0x0000000793057210 */ /* 0x000fe20007f5e0ff */
[----:B------:R-:W-:Y:S01]  /*1a820*/  @!PT LDS RZ, [RZ] ;  /* 0x00000000fffff984 */ /* 0x000fe20000000800 */
[----:B------:R-:W-:Y:S01]  /*1a830*/  @!PT LDS RZ, [RZ] ;  /* 0x00000000fffff984 */ /* 0x000fe20000000800 */
[----:B------:R-:W-:Y:S01]  /*1a840*/  @!PT LDS RZ, [RZ] ;  /* 0x00000000fffff984 */ /* 0x000fe20000000800 */
[----:B------:R1:W-:Y:S01]  /*1a850*/  @!P0 LDGSTS.E.BYPASS.LTC128B.128 [R159+0x9000], [R2.64] ;  /* 0x09000000029f8fae */ /* 0x0003e2000b901d46 */
[CCC-:B------:R-:W-:Y:S02]  /*1a860*/  @!P0 LEA.HI.X R15, R7.reuse, R129.reuse, R8.reuse, 0x1, P3 ;  /* 0x00000081070f8211 */ /* 0x1c0fe400018f0c08 */
[C---:B------:R-:W-:Y:S02]  /*1a870*/  IADD3.X R6, R146.reuse, R8, RZ, P2, !PT ;  /* 0x0000000892067210 */ /* 0x040fe400017fe4ff */
[CC--:B------:R-:W-:Y:S02]  /*1a880*/  @!P5 LEA R12, P2, R7.reuse, R128.reuse, 0x1 ;  /* 0x00000080070cd211 */ /* 0x0c0fe400078408ff */
[CC--:B------:R-:W-:Y:S01]  /*1a890*/  @P1 LEA R10, P3, R7.reuse, R128.reuse, 0x1 ;  /* 0x00000080070a1211 */ /* 0x0c0fe200078608ff */
[----:B------:R-:W-:Y:S01]  /*1a8a0*/  @P0 STS.64 [R159+0x9008], RZ ;  /* 0x009008ff9f000388 */ /* 0x000fe20000000a00 */
[CCC-:B------:R-:W-:Y:S02]  /*1a8b0*/  @!P5 LEA.HI.X R13, R7.reuse, R129.reuse, R8.reuse, 0x1, P2 ;  /* 0x00000081070dd211 */ /* 0x1c0fe400010f0c08 */
[-C--:B------:R-:W-:Y:S02]  /*1a8c0*/  @P1 LEA.HI.X R11, R7, R129.reuse, R8, 0x1, P3 ;  /* 0x00000081070b1211 */ /* 0x080fe400018f0c08 */
[CC--:B------:R-:W-:Y:S01]  /*1a8d0*/  @!P0 LEA R16, P4, R5.reuse, R128.reuse, 0x1 ;  /* 0x0000008005108211 */ /* 0x0c0fe200078808ff */
[----:B------:R-:W-:Y:S01]  /*1a8e0*/  @P0 STS [R159+0x9000], RZ ;  /* 0x009000ff9f000388 */ /* 0x000fe20000000800 */
[C---:B------:R-:W-:Y:S02]  /*1a8f0*/  @!P5 LEA R8, P3, R5.reuse, R128, 0x1 ;  /* 0x000000800508d211 */ /* 0x040fe400078608ff */
[CCC-:B------:R-:W-:Y:S01]  /*1a900*/  @!P0 LEA.HI.X R17, R5.reuse, R129.reuse, R6.reuse, 0x1, P4 ;  /* 0x0000008105118211 */ /* 0x1c0fe200020f0c06 */
[----:B------:R-:W-:Y:S01]  /*1a910*/  @P0 STS [R159+0x9004], RZ ;  /* 0x009004ff9f000388 */ /* 0x000fe20000000800 */
[--C-:B------:R-:W-:Y:S02]  /*1a920*/  @!P5 LEA.HI.X R9, R5, R129, R6.reuse, 0x1, P3 ;  /* 0x000000810509d211 */ /* 0x100fe400018f0c06 */
[----:B------:R-:W-:Y:S01]  /*1a930*/  IADD3 R4, P2, R147, R5, RZ ;  /* 0x0000000593047210 */ /* 0x000fe20007f5e0ff */
[----:B------:R-:W-:Y:S01]  /*1a940*/  @!PT LDS RZ, [RZ] ;  /* 0x00000000fffff984 */ /* 0x000fe20000000800 */
[----:B------:R-:W-:Y:S01]  /*1a950*/  @!PT LDS RZ, [RZ] ;  /* 0x00000000fffff984 */ /* 0x000fe20000000800 */
[----:B------:R-:W-:Y:S01]  /*1a960*/  @!PT LDS RZ, [RZ] ;  /* 0x00000000fffff984 */ /* 0x000fe20000000800 */
[----:B------:R1:W-:Y:S03]  /*1a970*/  @!P5 LDGSTS.E.BYPASS.LTC128B.128 [R159+0xb000], [R2.64+0x40] ;  /* 0x0b000040029fdfae */ /* 0x0003e6000b901d46 */
[----:B------:R-:W-:Y:S02]  /*1a980*/  IADD3.X R7, R146, R6, RZ, P2, !PT ;  /* 0x0000000692077210 */ /* 0x000fe400017fe4ff */
[CC--:B------:R-:W-:Y:S02]  /*1a990*/  @P1 LEA R20, P2, R5.reuse, R128.reuse, 0x1 ;  /* 0x0000008005141211 */ /* 0x0c0fe400078408ff */
[CC--:B------:R-:W-:Y:S01]  /*1a9a0*/  @!P0 LEA R22, P4, R4.reuse, R128.reuse, 0x1 ;  /* 0x0000008004168211 */ /* 0x0c0fe200078808ff */
[----:B------:R-:W-:Y:S01]  /*1a9b0*/  @P5 STS.128 [R159+0xb000], RZ ;  /* 0x00b000ff9f005388 */ /* 0x000fe20000000c00 */
[-C--:B------:R-:W-:Y:S02]  /*1a9c0*/  @P1 LEA.HI.X R21, R5, R129.reuse, R6, 0x1, P2 ;  /* 0x0000008105151211 */ /* 0x080fe400010f0c06 */
[CCC-:B------:R-:W-:Y:S02]  /*1a9d0*/  @!P0 LEA.HI.X R23, R4.reuse, R129.reuse, R7.reuse, 0x1, P4 ;  /* 0x0000008104178211 */ /* 0x1c0fe400020f0c07 */
[CC--:B------:R-:W-:Y:S02]  /*1a9e0*/  @!P5 LEA R28, P3, R4.reuse, R128.reuse, 0x1 ;  /* 0x00000080041cd211 */ /* 0x0c0fe400078608ff */
[C---:B------:R-:W-:Y:S01]  /*1a9f0*/  @P1 LEA R6, P2, R4.reuse, R128, 0x1 ;  /* 0x0000008004061211 */ /* 0x040fe200078408ff */
[----:B------:R-:W-:Y:S01]  /*1aa00*/  @!PT LDS RZ, [RZ] ;  /* 0x00000000fffff984 */ /* 0x000fe20000000800 */
[----:B------:R-:W-:Y:S01]  /*1aa10*/  @!PT LDS RZ, [RZ] ;  /* 0x00000000fffff984 */ /* 0x000fe20000000800 */
[----:B------:R-:W-:Y:S01]  /*1aa20*/  @!PT LDS RZ, [RZ] ;  /* 0x00000000fffff984 */ /* 0x000fe20000000800 */
[----:B------:R1:W-:Y:S01]  /*1aa30*/  @P1 LDGSTS.E.BYPASS.LTC128B.128 [R159+0xd000], [R2.64+0x80] ;  /* 0x0d000080029f1fae */ /* 0x0003e2000b901d46 */
[CCC-:B------:R-:W-:Y:S02]  /*1aa40*/  @!P5 LEA.HI.X R29, R4.reuse, R129.reuse, R7.reuse, 0x1, P3 ;  /* 0x00000081041dd211 */ /* 0x1c0fe400018f0c07 */
[----:B------:R-:W-:Y:S02]  /*1aa50*/  @P1 LEA.HI.X R7, R4, R129, R7, 0x1, P2 ;  /* 0x0000008104071211 */ /* 0x000fe400010f0c07 */
[----:B------:R-:W-:Y:S03]  /*1aa60*/  ISETP.GE.AND P2, PT, R171, 0x2, PT ;  /* 0x00000002ab00780c */ /* 0x000fe60003f46270 */
        /* <DEDUP_REMOVED lines=47> */
[----:B---3--:R-:W1:Y:S08]  /*1ad60*/  LDSM.16.M88.4 R8, [R142+0x3000] ;  /* 0x003000008e08783b */ /* 0x008e700000000200 */
[----:B----4-:R-:W2:Y:S08]  /*1ad70*/  LDSM.16.M88.4 R16, [R142+0x3400] ;  /* 0x003400008e10783b */ /* 0x010eb00000000200 */
[----:B------:R-:W5:Y:S08]  /*1ad80*/  LDSM.16.M88.4 R24, [R142+0x3800] ;  /* 0x003800008e18783b */ /* 0x000f700000000200 */
[----:B------:R-:W0:Y:S08]  /*1ad90*/  LDGDEPBAR ;  /* 0x00000000000079af */ /* 0x000e300000000000 */
[----:B------:R-:W3:Y:S01]  /*1ada0*/  LDSM.16.M88.4 R32, [R142+0x3c00] ;  /* 0x003c00008e20783b */ /* 0x000ee20000000200 */
[C---:B-1----:R-:W-:Y:S07]  /*1adb0*/  HMMA.16816.F32 R4, R124.reuse, R8, RZ ;  /* 0x000000087c04723c */ /* 0x042fee00000018ff */
[----:B------:R-:W1:Y:S01]  /*1adc0*/  LDSM.16.M88.4 R40, [R142+0x4000] ;  /* 0x004000008e28783b */ /* 0x000e620000000200 */
[C---:B------:R-:W-:Y:S07]  /*1add0*/  HMMA.16816.F32 R8, R124.reuse, R10, RZ ;  /* 0x0000000a7c08723c */ /* 0x040fee00000018ff */
[----:B------:R-:W4:Y:S01]  /*1ade0*/  LDSM.16.M88.4 R48, [R142+0x4400] ;  /* 0x004400008e30783b */ /* 0x000f220000000200 */
[C---:B--2---:R-:W-:Y:S07]  /*1adf0*/  HMMA.16816.F32 R12, R124.reuse, R16, RZ ;  /* 0x000000107c0c723c */ /* 0x044fee00000018ff */
[----:B------:R-:W2:Y:S01]  /*1ae00*/  LDSM.16.M88.4 R56, [R142+0x4800] ;  /* 0x004800008e38783b */ /* 0x000ea20000000200 */
[C---:B------:R-:W-:Y:S07]  /*1ae10*/  HMMA.16816.F32 R16, R124.reuse, R18, RZ ;  /* 0x000000127c10723c */ /* 0x040fee00000018ff */
[----:B------:R-:W2:Y:S01]  /*1ae20*/  LDSM.16.M88.4 R64, [R142+0x4c00] ;  /* 0x004c00008e40783b */ /* 0x000ea20000000200 */
[C---:B-----5:R-:W-:Y:S07]  /*1ae30*/  HMMA.16816.F32 R20, R124.reuse, R24, RZ ;  /* 0x000000187c14723c */ /* 0x060fee00000018ff */
[----:B------:R-:W-:Y:S01]  /*1ae40*/  LDSM.16.M88.4 R128, [R141] ;  /* 0x000000008d80783b */ /* 0x000fe20000000200 */
[C---:B------:R-:W-:Y:S07]  /*1ae50*/  HMMA.16816.F32 R24, R124.reuse, R26, RZ ;  /* 0x0000001a7c18723c */ /* 0x040fee00000018ff */
[----:B------:R-:W5:Y:S01]  /*1ae60*/  LDSM.16.M88.4 R132, [R123+0x3000] ;  /* 0x003000007b84783b */ /* 0x000f620000000200 */
[C---:B---3--:R-:W-:Y:S07]  /*1ae70*/  HMMA.16816.F32 R28, R124.reuse, R32, RZ ;  /* 0x000000207c1c723c */ /* 0x048fee00000018ff */
[----:B------:R-:W-:Y:S01]  /*1ae80*/  LDSM.16.M88.4 R136, [R123+0x3800] ;  /* 0x003800007b88783b */ /* 0x000fe20000000200 */
[C---:B------:R-:W-:Y:S08]  /*1ae90*/  HMMA.16816.F32 R32, R124.reuse, R34, RZ ;  /* 0x000000227c20723c */ /* 0x040ff000000018ff */
[C---:B-1----:R-:W-:Y:S08]  /*1aea0*/  HMMA.16816.F32 R36, R124.reuse, R40, RZ ;  /* 0x000000287c24723c */ /* 0x042ff000000018ff */
[C---:B------:R-:W-:Y:S08]  /*1aeb0*/  HMMA.16816.F32 R40, R124.reuse, R42, RZ ;  /* 0x0000002a7c28723c */ /* 0x040ff000000018ff */
[C---:B----4-:R-:W-:Y:S08]  /*1aec0*/  HMMA.16816.F32 R44, R124.reuse, R48, RZ ;  /* 0x000000307c2c723c */ /* 0x050ff000000018ff */
[C---:B------:R-:W-:Y:S08]  /*1aed0*/  HMMA.16816.F32 R48, R124.reuse, R50, RZ ;  /* 0x000000327c30723c */ /* 0x040ff000000018ff */
[C---:B--2---:R-:W-:Y:S08]  /*1aee0*/  HMMA.16816.F32 R52, R124.reuse, R56, RZ ;  /* 0x000000387c34723c */ /* 0x044ff000000018ff */
[C---:B------:R-:W-:Y:S08]  /*1aef0*/  HMMA.16816.F32 R56, R124.reuse, R58, RZ ;  /* 0x0000003a7c38723c */ /* 0x040ff000000018ff */
[C---:B------:R-:W-:Y:S08]  /*1af00*/  HMMA.16816.F32 R60, R124.reuse, R64, RZ ;  /* 0x000000407c3c723c */ /* 0x040ff000000018ff */
[----:B------:R-:W-:Y:S01]  /*1af10*/  HMMA.16816.F32 R64, R124, R66, RZ ;  /* 0x000000427c40723c */ /* 0x000fe200000018ff */
[----:B------:R-:W1:Y:S07]  /*1af20*/  LDSM.16.M88.4 R124, [R123+0x3400] ;  /* 0x003400007b7c783b */ /* 0x000e6e0000000200 */
[C---:B-----5:R-:W-:Y:S08]  /*1af30*/  HMMA.16816.F32 R4, R128.reuse, R132, R4 ;  /* 0x000000848004723c */ /* 0x060ff00000001804 */
        /* <DEDUP_REMOVED lines=97> */
[----:B------:R-:W1:Y:S07]  /*1b550*/  LDSM.16.M88.4 R124, [R123+0x7400] ;  /* 0x007400007b7c783b */ /* 0x000e6e0000000200 */
[C---:B--2---:R-:W-:Y:S08]  /*1b560*/  HMMA.16816.F32 R4, R128.reuse, R132, R4 ;  /* 0x000000848004723c */ /* 0x044ff00000001804 */
[C---:B------:R-:W-:Y:S08]  /*1b570*/  HMMA.16816.F32 R8, R128.reuse, R134, R8 ;  /* 0x000000868008723c */ /* 0x040ff00000001808 */
[C---:B-1----:R-:W-:Y:S08]  /*1b580*/  HMMA.16816.F32 R12, R128.reuse, R124, R12 ;  /* 0x0000007c800c723c */ /* 0x042ff0000000180c */
[----:B------:R-:W-:Y:S01]  /*1b590*/  FMUL.FTZ R165, R4, c[0x0][0x2ec] ;  /* 0x0000bb0004a57a20 */ /* 0x000fe20000410000 */
[C---:B------:R-:W-:Y:S03]  /*1b5a0*/  HMMA.16816.F32 R16, R128.reuse, R126, R16 ;  /* 0x0000007e8010723c */ /* 0x040fe60000001810 */
[----:B------:R-:W-:Y:S02]  /*1b5b0*/  FMUL.FTZ R173, R5, c[0x0][0x2ec] ;  /* 0x0000bb0005ad7a20 */ /* 0x000fe40000410000 */
[----:B------:R-:W1:Y:S01]  /*1b5c0*/  MUFU.TANH R165, R165 ;  /* 0x000000a500a57308 */ /* 0x000e620000002400 */
[----:B------:R-:W-:Y:S02]  /*1b5d0*/  FMUL.FTZ R181, R6, c[0x0][0x2ec] ;  /* 0x0000bb0006b57a20 */ /* 0x000fe40000410000 */
[----:B------:R-:W-:Y:S04]  /*1b5e0*/  FMUL.FTZ R9, R9, c[0x0][0x2ec] ;  /* 0x0000bb0009097a20 */ /* 0x000fe80000410000 */
[----:B------:R-:W-:Y:S02]  /*1b5f0*/  FMUL.FTZ R10, R10, c[0x0][0x2ec] ;  /* 0x0000bb000a0a7a20 */ /* 0x000fe40000410000 */
[----:B------:R-:W-:Y:S01]  /*1b600*/  FMUL.FTZ R11, R11, c[0x0][0x2ec] ;  /* 0x0000bb000b0b7a20 */ /* 0x000fe20000410000 */
[----:B------:R-:W2:Y:S01]  /*1b610*/  MUFU.TANH R211, R9 ;  /* 0x0000000900d37308 */ /* 0x000ea20000002400 */
[----:B------:R-:W-:Y:S02]  /*1b620*/  FMUL.FTZ R185, R7, c[0x0][0x2ec] ;  /* 0x0000bb0007b97a20 */ /* 0x000fe40000410000 */
[----:B------:R-:W3:Y:S01]  /*1b630*/  LDSM.16.M88.4 R4, [R123+0x7800] ;  /* 0x007800007b04783b */ /* 0x000ee20000000200 */
[----:B------:R-:W-:Y:S02]  /*1b640*/  FMUL.FTZ R209, R8, c[0x0][0x2ec] ;  /* 0x0000bb0008d17a20 */ /* 0x000fe40000410000 */
[----:B------:R-:W-:Y:S02]  /*1b650*/  FMUL.FTZ R217, R12, c[0x0][0x2ec] ;  /* 0x0000bb000cd97a20 */ /* 0x000fe40000410000 */
[----:B------:R-:W-:Y:S02]  /*1b660*/  FMUL.FTZ R13, R13, c[0x0][0x2ec] ;  /* 0x0000bb000d0d7a20 */ /* 0x000fe40000410000 */
[----:B------:R-:W4:Y:S01]  /*1b670*/  MUFU.TANH R213, R10 ;  /* 0x0000000a00d57308 */ /* 0x000f220000002400 */
[----:B------:R-:W-:Y:S02]  /*1b680*/  FMUL.FTZ R219, R15, c[0x0][0x2ec] ;  /* 0x0000bb000fdb7a20 */ /* 0x000fe40000410000 */
[----:B------:R-:W-:Y:S02]  /*1b690*/  FMUL.FTZ R15, R16, c[0x0][0x2ec] ;  /* 0x0000bb00100f7a20 */ /* 0x000fe40000410000 */
[----:B------:R-:W-:Y:S02]  /*1b6a0*/  FMUL.FTZ R207, R17, c[0x0][0x2ec] ;  /* 0x0000bb0011cf7a20 */ /* 0x000fe40000410000 */
[----:B------:R-:W-:Y:S02]  /*1b6b0*/  FMUL.FTZ R17, R19, c[0x0][0x2ec] ;  /* 0x0000bb0013117a20 */ /* 0x000fe40000410000 */
[----:B------:R-:W-:Y:S01]  /*1b6c0*/  FMUL.FTZ R14, R14, c[0x0][0x2ec] ;  /* 0x0000bb000e0e7a20 */ /* 0x000fe20000410000 */
[----:B------:R5:W1:Y:S01]  /*1b6d0*/  MUFU.TANH R215, R11 ;  /* 0x0000000b00d77308 */ /* 0x000a620000002400 */
[----:B------:R-:W-:Y:S09]  /*1b6e0*/  FMUL.FTZ R18, R18, c[0x0][0x2ec] ;  /* 0x0000bb0012127a20 */ /* 0x000ff20000410000 */
[----:B------:R-:W1:Y:S10]  /*1b6f0*/  MUFU.TANH R173, R173 ;  /* 0x000000ad00ad7308 */ /* 0x000e740000002400 */
[----:B------:R-:W1:Y:S01]  /*1b700*/  MUFU.TANH R181, R181 ;  /* 0x000000b500b57308 */ /* 0x000e620000002400 */
[C---:B---3--:R-:W-:Y:S01]  /*1b710*/  HMMA.16816.F32 R20, R128.reuse, R4, R20 ;  /* 0x000000048014723c */ /* 0x048fe20000001814 */
[----:B-----5:R-:W3:Y:S08]  /*1b720*/  LDSM.16.M88.4 R8, [R123+0x7c00] ;  /* 0x007c00007b08783b */ /* 0x020ef00000000200 */
[----:B------:R-:W1:Y:S01]  /*1b730*/  MUFU.TANH R185, R185 ;  /* 0x000000b900b97308 */ /* 0x000e620000002400 */
[C---:B------:R-:W-:Y:S01]  /*1b740*/  HMMA.16816.F32 R24, R128.reuse, R6, R24 ;  /* 0x000000068018723c */ /* 0x040fe20000001818 */
[----:B------:R-:W5:Y:S08]  /*1b750*/  LDSM.16.M88.4 R4, [R123+0x8000] ;  /* 0x008000007b04783b */ /* 0x000f700000000200 */
[----:B------:R-:W1:Y:S05]  /*1b760*/  MUFU.TANH R209, R209 ;  /* 0x000000d100d17308 */ /* 0x000e6a0000002400 */
        /* <DEDUP_REMOVED lines=9> */
[----:B------:R-:W-:Y:S01]  /*1b800*/  FMUL.FTZ R27, R27, c[0x0][0x2ec] ;  /* 0x0000bb001b1b7a20 */ /* 0x000fe20000410000 */
[C---:B---3--:R-:W-:Y:S08]  /*1b810*/  HMMA.16816.F32 R28, R128.reuse, R8, R28 ;  /* 0x00000008801c723c */ /* 0x048ff0000000181c */
[----:B------:R-:W3:Y:S01]  /*1b820*/  MUFU.TANH R221, R14 ;  /* 0x0000000e00dd7308 */ /* 0x000ee20000002400 */
[C---:B------:R-:W-:Y:S01]  /*1b830*/  HMMA.16816.F32 R32, R128.reuse, R10, R32 ;  /* 0x0000000a8020723c */ /* 0x040fe20000001820 */
[----:B------:R-:W1:Y:S08]  /*1b840*/  LDSM.16.M88.4 R8, [R123+0x8400] ;  /* 0x008400007b08783b */ /* 0x000e700000000200 */
[----:B------:R-:W1:Y:S01]  /*1b850*/  MUFU.TANH R219, R219 ;  /* 0x000000db00db7308 */ /* 0x000e620000002400 */
[C---:B-----5:R-:W-:Y:S05]  /*1b860*/  HMMA.16816.F32 R36, R128.reuse, R4, R36 ;  /* 0x000000048024723c */ /* 0x060fea0000001824 */
[----:B------:R-:W-:Y:S03]  /*1b870*/  FMUL.FTZ R199, R28, c[0x0][0x2ec] ;  /* 0x0000bb001cc77a20 */ /* 0x000fe60000410000 */
[C---:B------:R-:W-:Y:S01]  /*1b880*/  HMMA.16816.F32 R40, R128.reuse, R6, R40 ;  /* 0x000000068028723c */ /* 0x040fe20000001828 */
[----:B------:R-:W2:Y:S01]  /*1b890*/  MUFU.TANH R15, R15 ;  /* 0x0000000f000f7308 */ /* 0x000ea20000002400 */
[----:B------:R-:W5:Y:S02]  /*1b8a0*/  LDSM.16.M88.4 R4, [R123+0x8800] ;  /* 0x008800007b04783b */ /* 0x000f640000000200 */
[----:B------:R-:W-:Y:S02]  /*1b8b0*/  FMUL.FTZ R29, R29, c[0x0][0x2ec] ;  /* 0x0000bb001d1d7a20 */ /* 0x000fe40000410000 */
[----:B------:R-:W-:Y:S02]  /*1b8c0*/  FMUL.FTZ R30, R30, c[0x0][0x2ec] ;  /* 0x0000bb001e1e7a20 */ /* 0x000fe40000410000 */
[----:B------:R-:W-:Y:S03]  /*1b8d0*/  FMUL.FTZ R195, R32, c[0x0][0x2ec] ;  /* 0x0000bb0020c37a20 */ /* 0x000fe60000410000 */
[----:B------:R-:W2:Y:S01]  /*1b8e0*/  MUFU.TANH R207, R207 ;  /* 0x000000cf00cf7308 */ /* 0x000ea20000002400 */
[----:B------:R-:W-:Y:S02]  /*1b8f0*/  FMUL.FTZ R31, R31, c[0x0][0x2ec] ;  /* 0x0000bb001f1f7a20 */ /* 0x000fe40000410000 */
[----:B------:R-:W-:Y:S02]  /*1b900*/  FMUL.FTZ R33, R33, c[0x0][0x2ec] ;  /* 0x0000bb0021217a20 */ /* 0x000fe40000410000 */
[----:B------:R-:W-:Y:S02]  /*1b910*/  FMUL.FTZ R191, R36, c[0x0][0x2ec] ;  /* 0x0000bb0024bf7a20 */ /* 0x000fe40000410000 */
[----:B------:R-:W-:Y:S02]  /*1b920*/  FMUL.FTZ R34, R34, c[0x0][0x2ec] ;  /* 0x0000bb0022227a20 */ /* 0x000fe40000410000 */
[----:B------:R-:W-:Y:S01]  /*1b930*/  FMUL.FTZ R35, R35, c[0x0][0x2ec] ;  /* 0x0000bb0023237a20 */ /* 0x000fe20000410000 */
[----:B------:R-:W2:Y:S01]  /*1b940*/  MUFU.TANH R223, R18 ;  /* 0x0000001200df7308 */ /* 0x000ea20000002400 */
[----:B------:R-:W-:Y:S01]  /*1b950*/  FMUL.FTZ R37, R37, c[0x0][0x2ec] ;  /* 0x0000bb0025257a20 */ /* 0x000fe20000410000 */
[C---:B-1----:R-:W-:Y:S03]  /*1b960*/  HMMA.16816.F32 R44, R128.reuse, R8, R44 ;  /* 0x00000008802c723c */ /* 0x042fe6000000182c */
[----:B------:R-:W-:Y:S02]  /*1b970*/  FMUL.FTZ R183, R40, c[0x0][0x2ec] ;  /* 0x0000bb0028b77a20 */ /* 0x000fe40000410000 */
[----:B------:R-:W-:Y:S03]  /*1b980*/  FMUL.FTZ R38, R38, c[0x0][0x2ec] ;  /* 0x0000bb0026267a20 */ /* 0x000fe60000410000 */
[----:B------:R-:W1:Y:S01]  /*1b990*/  MUFU.TANH R17, R17 ;  /* 0x0000001100117308 */ /* 0x000e620000002400 */
[C---:B------:R-:W-:Y:S01]  /*1b9a0*/  HMMA.16816.F32 R48, R128.reuse, R10, R48 ;  /* 0x0000000a8030723c */ /* 0x040fe20000001830 */
[----:B------:R-:W1:Y:S01]  /*1b9b0*/  LDSM.16.M88.4 R8, [R123+0x8c00] ;  /* 0x008c00007b08783b */ /* 0x000e620000000200 */
[----:B------:R-:W-:Y:S04]  /*1b9c0*/  DEPBAR.LE SB0, 0x0 ;  /* 0x000080000000791a */ /* 0x000fe80000000000 */
[----:B------:R-:W-:Y:S02]  /*1b9d0*/  FMUL.FTZ R39, R39, c[0x0][0x2ec] ;  /* 0x0000bb0027277a20 */ /* 0x000fe40000410000 */
[----:B------:R-:W-:Y:S01]  /*1b9e0*/  FMUL.FTZ R41, R41, c[0x0][0x2ec] ;  /* 0x0000bb0029297a20 */ /* 0x000fe20000410000 */
[----:B------:R-:W1:Y:S01]  /*1b9f0*/  MUFU.TANH R205, R205 ;  /* 0x000000cd00cd7308 */ /* 0x000e620000002400 */
[----:B------:R-:W-:Y:S01]  /*1ba00*/  BAR.SYNC.DEFER_BLOCKING 0x0 ;  /* 0x0000000000007b1d */ /* 0x000fe20000010000 */
[C---:B-----5:R-:W-:Y:S05]  /*1ba10*/  HMMA.16816.F32 R52, R128.reuse, R4, R52 ;  /* 0x000000048034723c */ /* 0x060fea0000001834 */
[----:B------:R-:W-:Y:S02]  /*1ba20*/  FMUL.FTZ R175, R44, c[0x0][0x2ec] ;  /* 0x0000bb002caf7a20 */ /* 0x000fe40000410000 */
[----:B------:R-:W-:Y:S01]  /*1ba30*/  FMUL.FTZ R42, R42, c[0x0][0x2ec] ;  /* 0x0000bb002a2a7a20 */ /* 0x000fe20000410000 */
        /* <DEDUP_REMOVED lines=14> */
[----:B------:R-:W-:Y:S02]  /*1bb20*/  FMUL.FTZ R5, R57, c[0x0][0x2ec] ;  /* 0x0000bb0039057a20 */ /* 0x000fe40000410000 */
[----:B------:R-:W-:Y:S01]  /*1bb30*/  FMUL.FTZ R50, R50, c[0x0][0x2ec] ;  /* 0x0000bb0032327a20 */ /* 0x000fe20000410000 */
[----:B------:R1:W1:Y:S01]  /*1bb40*/  MUFU.TANH R135, R53 ;  /* 0x0000003500877308 */ /* 0x0002620000002400 */
[----:B------:R-:W-:Y:S03]  /*1bb50*/  HMMA.16816.F32 R64, R128, R10, R64 ;  /* 0x0000000a8040723c */ /* 0x000fe60000001840 */
[----:B------:R-:W-:Y:S02]  /*1bb60*/  FMUL.FTZ R51, R51, c[0x0][0x2ec] ;  /* 0x0000bb0033337a20 */ /* 0x000fe40000410000 */
[----:B------:R-:W-:Y:S02]  /*1bb70*/  FMUL.FTZ R54, R54, c[0x0][0x2ec] ;  /* 0x0000bb0036367a20 */ /* 0x000fe40000410000 */
[----:B------:R-:W-:Y:S01]  /*1bb80*/  FMUL.FTZ R55, R55, c[0x0][0x2ec] ;  /* 0x0000bb0037377a20 */ /* 0x000fe20000410000 */
[----:B------:R-:W-:Y:S01]  /*1bb90*/  MOV R128, R2 ;  /* 0x0000000200807202 */ /* 0x000fe20000000f00 */
[----:B------:R-:W2:Y:S03]  /*1bba0*/  MUFU.TANH R201, R201 ;  /* 0x000000c900c97308 */ /* 0x000ea60000002400 */
[----:B------:R-:W-:Y:S01]  /*1bbb0*/  FMUL.FTZ R58, R58, c[0x0][0x2ec] ;  /* 0x0000bb003a3a7a20 */ /* 0x000fe20000410000 */
[----:B------:R-:W-:Y:S01]  /*1bbc0*/  MOV R129, R3 ;  /* 0x0000000300817202 */ /* 0x000fe20000000f00 */
[----:B------:R-:W-:Y:S02]  /*1bbd0*/  FMUL.FTZ R59, R59, c[0x0][0x2ec] ;  /* 0x0000bb003b3b7a20 */ /* 0x000fe40000410000 */
[----:B------:R-:W-:Y:S02]  /*1bbe0*/  FMUL.FTZ R4, R60, c[0x0][0x2ec] ;  /* 0x0000bb003c047a20 */ /* 0x000fe40000410000 */
[----:B------:R-:W-:Y:S01]  /*1bbf0*/  FMUL.FTZ R61, R61, c[0x0][0x2ec] ;  /* 0x0000bb003d3d7a20 */ /* 0x000fe20000410000 */
[----:B------:R2:W2:Y:S01]  /*1bc00*/  MUFU.TANH R187, R25 ;  /* 0x0000001900bb7308 */ /* 0x0004a20000002400 */
[----:B------:R-:W-:Y:S02]  /*1bc10*/  FMUL.FTZ R62, R62, c[0x0][0x2ec] ;  /* 0x0000bb003e3e7a20 */ /* 0x000fe40000410000 */
[----:B------:R-:W-:Y:S02]  /*1bc20*/  FMUL.FTZ R63, R63, c[0x0][0x2ec] ;  /* 0x0000bb003f3f7a20 */ /* 0x000fe40000410000 */
[----:B-1----:R-:W-:Y:S02]  /*1bc30*/  FMUL.FTZ R53, R66, c[0x0][0x2ec] ;  /* 0x0000bb0042357a20 */ /* 0x002fe40000410000 */
        /* <DEDUP_REMOVED lines=39> */
[----:B------:R1:W1:Y:S10]  /*1beb0*/  MUFU.TANH R134, R63 ;  /* 0x0000003f00867308 */ /* 0x0002740000002400 */
[----:B------:R1:W1:Y:S10]  /*1bec0*/  MUFU.TANH R127, R6 ;  /* 0x00000006007f7308 */ /* 0x0002740000002400 */
        /* <DEDUP_REMOVED lines=8> */
[----:B-1----:R-:W-:Y:S01]  /*1bf50*/  MOV R4, UR4 ;  /* 0x0000000400047c02 */ /* 0x002fe20008000f00 */
        /* <DEDUP_REMOVED lines=61> */
.L_x_2537:
        /* <DEDUP_REMOVED lines=91> */
.L_x_2536:
[----:B--234-:R-:W-:Y:S01]  /*1c8e0*/  IADD3 R124, R171, -0x1, RZ ;  /* 0xffffffffab7c7810 */ /* 0x01cfe20007ffe0ff */
[----:B-1----:R-:W-:Y:S03]  /*1c8f0*/  LDSM.16.MT88.4 R40, [R122+0xb000] ;  /* 0x00b000007a28783b */ /* 0x002fe60000004200 */
[----:B------:R-:W-:Y:S04]  /*1c900*/  LEA R2, R124, R155, 0x7 ;  /* 0x0000009b7c027211 */ /* 0x000fe800078e38ff */
[----:B------:R-:W-:Y:S01]  /*1c910*/  I2F R11, R2 ;  /* 0x00000002000b7306 */ /* 0x000fe20000201400 */
[C---:B------:R-:W-:Y:S01]  /*1c920*/  IADD3 R19, R2.reuse, 0x1, RZ ;  /* 0x0000000102137810 */ /* 0x040fe20007ffe0ff */
[----:B------:R-:W-:Y:S01]  /*1c930*/  LDSM.16.MT88.4 R44, [R140+0xd000] ;  /* 0x00d000008c2c783b */ /* 0x000fe20000004200 */
        /* <DEDUP_REMOVED lines=24> */
[----:B------:R-:W-:Y:S07]  /*1cac0*/  IADD3 R131, R2, 0x69, RZ ;  /* 0x0000006902837810 */ /* 0x000fee0007ffe0ff */
        /* <DEDUP_REMOVED lines=18> */
[C---:B------:R-:W-:Y:S02]  /*1cbf0*/  FFMA.FTZ R11, R0.reuse, R11, R165 ;  /* 0x0000000b000b7223 */ /* 0x040fe400000100a5 */
[C---:B------:R-:W-:Y:S02]  /*1cc00*/  FFMA.FTZ R6, R0.reuse, R19, R185 ;  /* 0x0000001300067223 */ /* 0x040fe400000100b9 */
[CC--:B------:R-:W-:Y:S02]  /*1cc10*/  FFMA.FTZ R50, R0.reuse, R65.reuse, R223 ;  /* 0x0000004100327223 */ /* 0x0c0fe400000100df */
[C---:B------:R-:W-:Y:S01]  /*1cc20*/  FFMA.FTZ R65, R0.reuse, R65, R15 ;  /* 0x0000004100417223 */ /* 0x040fe2000001000f */
[----:B------:R-:W-:Y:S01]  /*1cc30*/  FMNMX.FTZ R15, R181, R121, !PT ;  /* 0x00000079b50f7209 */ /* 0x000fe20007810000 */
[C---:B------:R-:W-:Y:S02]  /*1cc40*/  FFMA.FTZ R19, R0.reuse, R19, R173 ;  /* 0x0000001300137223 */ /* 0x040fe400000100ad */
[C---:B------:R-:W-:Y:S02]  /*1cc50*/  FFMA.FTZ R213, R0.reuse, R8, R213 ;  /* 0x0000000800d57223 */ /* 0x040fe400000100d5 */
[----:B------:R-:W-:Y:S01]  /*1cc60*/  FFMA.FTZ R48, R0, R4, R17 ;  /* 0x0000000400307223 */ /* 0x000fe20000010011 */
[----:B------:R-:W-:Y:S01]  /*1cc70*/  IADD3 R17, R2, 0x59, RZ ;  /* 0x0000005902117810 */ /* 0x000fe20007ffe0ff */
[C---:B------:R-:W-:Y:S01]  /*1cc80*/  FFMA.FTZ R209, R0.reuse, R8, R209 ;  /* 0x0000000800d17223 */ /* 0x040fe200000100d1 */
[----:B------:R-:W-:Y:S01]  /*1cc90*/  FMNMX.FTZ R8, R11, R120, !PT ;  /* 0x000000780b087209 */ /* 0x000fe20007810000 */
[----:B------:R-:W-:Y:S01]  /*1cca0*/  FFMA.FTZ R207, R0, R4, R207 ;  /* 0x0000000400cf7223 */ /* 0x000fe200000100cf */
[----:B------:R-:W-:Y:S01]  /*1ccb0*/  FMNMX.FTZ R4, R6, R15, !PT ;  /* 0x0000000f06047209 */ /* 0x000fe20007810000 */
[C---:B------:R-:W-:Y:S01]  /*1ccc0*/  FFMA.FTZ R215, R0.reuse, R7, R215 ;  /* 0x0000000700d77223 */ /* 0x040fe200000100d7 */
[----:B------:R-:W-:Y:S01]  /*1ccd0*/  I2F R15, R10 ;  /* 0x0000000a000f7306 */ /* 0x000fe20000201400 */
[----:B------:R-:W-:Y:S01]  /*1cce0*/  FMNMX.FTZ R8, R19, R8, !PT ;  /* 0x0000000813087209 */ /* 0x000fe20007810000 */
[C---:B------:R-:W-:Y:S01]  /*1ccf0*/  FFMA.FTZ R60, R0.reuse, R51, R221 ;  /* 0x00000033003c7223 */ /* 0x040fe200000100dd */
[----:B------:R-:W-:Y:S01]  /*1cd00*/  FMNMX.FTZ R4, R213, R4, !PT ;  /* 0x00000004d5047209 */ /* 0x000fe20007810000 */
[C---:B------:R-:W-:Y:S01]  /*1cd10*/  FFMA.FTZ R211, R0.reuse, R7, R211 ;  /* 0x0000000700d37223 */ /* 0x040fe200000100d3 */
[----:B------:R-:W-:Y:S01]  /*1cd20*/  FMNMX.FTZ R8, R209, R8, !PT ;  /* 0x00000008d1087209 */ /* 0x000fe20007810000 */
[-C--:B------:R-:W-:Y:S01]  /*1cd30*/  FFMA.FTZ R194, R0, R33.reuse, R194 ;  /* 0x0000002100c27223 */ /* 0x080fe200000100c2 */
[----:B------:R-:W-:Y:S01]  /*1cd40*/  IADD3 R7, R2, 0x51, RZ ;  /* 0x0000005102077810 */ /* 0x000fe20007ffe0ff */
[C---:B------:R-:W-:Y:S01]  /*1cd50*/  FFMA.FTZ R199, R0.reuse, R33, R199 ;  /* 0x0000002100c77223 */ /* 0x040fe200000100c7 */
        /* <DEDUP_REMOVED lines=29> */
[----:B------:R-:W1:Y:S01]  /*1cf30*/  I2F R13, R13 ;  /* 0x0000000d000d7306 */ /* 0x000e620000201400 */
[----:B------:R-:W-:Y:S01]  /*1cf40*/  FMNMX.FTZ R8, R203, R8, !PT ;  /* 0x00000008cb087209 */ /* 0x000fe20007810000 */
[----:B------:R-:W-:Y:S01]  /*1cf50*/  FFMA.FTZ R187, R0, R35, R187 ;  /* 0x0000002300bb7223 */ /* 0x000fe200000100bb */
[----:B------:R-:W-:Y:S01]  /*1cf60*/  FMNMX.FTZ R27, R196, R27, !PT ;  /* 0x0000001bc41b7209 */ /* 0x000fe20007810000 */
[CC--:B------:R-:W-:Y:S01]  /*1cf70*/  FFMA.FTZ R184, R0.reuse, R31.reuse, R184 ;  /* 0x0000001f00b87223 */ /* 0x0c0fe200000100b8 */
[----:B------:R-:W-:Y:S01]  /*1cf80*/  FMNMX.FTZ R8, R201, R8, !PT ;  /* 0x00000008c9087209 */ /* 0x000fe20007810000 */
[----:B------:R-:W-:Y:S01]  /*1cf90*/  FFMA.FTZ R197, R0, R31, R197 ;  /* 0x0000001f00c57223 */ /* 0x000fe200000100c5 */
[----:B------:R-:W-:Y:S01]  /*1cfa0*/  FMNMX.FTZ R27, R194, R27, !PT ;  /* 0x0000001bc21b7209 */ /* 0x000fe20007810000 */
[CC--:B------:R-:W-:Y:S01]  /*1cfb0*/  FFMA.FTZ R190, R0.reuse, R23.reuse, R190 ;  /* 0x0000001700be7223 */ /* 0x0c0fe200000100be */
[----:B------:R-:W-:Y:S01]  /*1cfc0*/  FMNMX.FTZ R8, R187, R8, !PT ;  /* 0x00000008bb087209 */ /* 0x000fe20007810000 */
[----:B------:R-:W-:Y:S01]  /*1cfd0*/  FFMA.FTZ R189, R0, R23, R189 ;  /* 0x0000001700bd7223 */ /* 0x000fe200000100bd */
[----:B------:R-:W-:Y:S01]  /*1cfe0*/  FMNMX.FTZ R23, R184, R27, !PT ;  /* 0x0000001bb8177209 */ /* 0x000fe20007810000 */
[----:B------:R-:W2:Y:S01]  /*1cff0*/  I2F R7, R7 ;  /* 0x0000000700077306 */ /* 0x000ea20000201400 */
[----:B------:R-:W-:Y:S01]  /*1d000*/  FMNMX.FTZ R8, R199, R8, !PT ;  /* 0x00000008c7087209 */ /* 0x000fe20007810000 */
[-C--:B------:R-:W-:Y:S01]  /*1d010*/  FFMA.FTZ R192, R0, R25.reuse, R192 ;  /* 0x0000001900c07223 */ /* 0x080fe200000100c0 */
[----:B------:R-:W-:Y:S01]  /*1d020*/  IADD3 R3, R2, 0x58, RZ ;  /* 0x0000005802037810 */ /* 0x000fe20007ffe0ff */
[----:B------:R-:W-:Y:S01]  /*1d030*/  FFMA.FTZ R191, R0, R25, R191 ;  /* 0x0000001900bf7223 */ /* 0x000fe200000100bf */
[----:B------:R-:W-:Y:S01]  /*1d040*/  FMNMX.FTZ R23, R182, R23, !PT ;  /* 0x00000017b6177209 */ /* 0x000fe20007810000 */
[CC--:B------:R-:W-:Y:S01]  /*1d050*/  FFMA.FTZ R188, R0.reuse, R21.reuse, R188 ;  /* 0x0000001500bc7223 */ /* 0x0c0fe200000100bc */
[----:B------:R-:W-:Y:S01]  /*1d060*/  FMNMX.FTZ R8, R197, R8, !PT ;  /* 0x00000008c5087209 */ /* 0x000fe20007810000 */
[----:B------:R-:W-:Y:S01]  /*1d070*/  FFMA.FTZ R183, R0, R21, R183 ;  /* 0x0000001500b77223 */ /* 0x000fe200000100b7 */
[----:B------:R-:W-:Y:S01]  /*1d080*/  FMNMX.FTZ R23, R180, R23, !PT ;  /* 0x00000017b4177209 */ /* 0x000fe20007810000 */
[----:B------:R-:W3:Y:S01]  /*1d090*/  I2F R3, R3 ;  /* 0x0000000300037306 */ /* 0x000ee20000201400 */
[----:B------:R-:W-:Y:S01]  /*1d0a0*/  FMNMX.FTZ R8, R195, R8, !PT ;  /* 0x00000008c3087209 */ /* 0x000fe20007810000 */
[-C--:B-1----:R-:W-:Y:S01]  /*1d0b0*/  FFMA.FTZ R186, R0, R13.reuse, R186 ;  /* 0x0000000d00ba7223 */ /* 0x082fe200000100ba */
[----:B------:R-:W-:Y:S01]  /*1d0c0*/  IADD3 R31, R2, 0x61, RZ ;  /* 0x00000061021f7810 */ /* 0x000fe20007ffe0ff */
        /* <DEDUP_REMOVED lines=9> */
[----:B------:R-:W-:Y:S01]  /*1d160*/  IADD3 R4, R2, 0x68, RZ ;  /* 0x0000006802047810 */ /* 0x000fe20007ffe0ff */
[----:B--2---:R-:W-:Y:S01]  /*1d170*/  FFMA.FTZ R176, R0, R7, R176 ;  /* 0x0000000700b07223 */ /* 0x004fe200000100b0 */
[----:B------:R-:W-:Y:S01]  /*1d180*/  FMNMX.FTZ R13, R188, R13, !PT ;  /* 0x0000000dbc0d7209 */ /* 0x000fe20007810000 */
[C---:B------:R-:W-:Y:S01]  /*1d190*/  FFMA.FTZ R169, R0.reuse, R7, R169 ;  /* 0x0000000700a97223 */ /* 0x040fe200000100a9 */
[----:B------:R-:W-:Y:S01]  /*1d1a0*/  FMNMX.FTZ R8, R189, R8, !PT ;  /* 0x00000008bd087209 */ /* 0x000fe20007810000 */
[----:B------:R-:W-:Y:S01]  /*1d1b0*/  FFMA.FTZ R137, R0, R15, R137 ;  /* 0x0000000f00897223 */ /* 0x000fe20000010089 */
[----:B------:R-:W-:Y:S01]  /*1d1c0*/  FMNMX.FTZ R13, R186, R13, !PT ;  /* 0x0000000dba0d7209 */ /* 0x000fe20007810000 */
[----:B------:R-:W2:Y:S01]  /*1d1d0*/  I2F R31, R31 ;  /* 0x0000001f001f7306 */ /* 0x000ea20000201400 */
[----:B------:R-:W-:Y:S01]  /*1d1e0*/  FMNMX.FTZ R8, R183, R8, !PT ;  /* 0x00000008b7087209 */ /* 0x000fe20007810000 */
[----:B------:R-:W-:Y:S01]  /*1d1f0*/  FFMA.FTZ R131, R0, R131, R5 ;  /* 0x0000008300837223 */ /* 0x000fe20000010005 */
[----:B------:R-:W-:Y:S01]  /*1d200*/  IADD3 R10, R2, 0x70, RZ ;  /* 0x00000070020a7810 */ /* 0x000fe20007ffe0ff */
[CC--:B---3--:R-:W-:Y:S01]  /*1d210*/  FFMA.FTZ R174, R0.reuse, R3.reuse, R174 ;  /* 0x0000000300ae7223 */ /* 0x0c8fe200000100ae */
[----:B------:R-:W-:Y:S01]  /*1d220*/  FMNMX.FTZ R8, R179, R8, !PT ;  /* 0x00000008b3087209 */ /* 0x000fe20007810000 */
[----:B------:R-:W-:Y:S01]  /*1d230*/  FFMA.FTZ R167, R0, R3, R167 ;  /* 0x0000000300a77223 */ /* 0x000fe200000100a7 */
[----:B------:R-:W-:Y:S01]  /*1d240*/  FMNMX.FTZ R13, R178, R13, !PT ;  /* 0x0000000db20d7209 */ /* 0x000fe20007810000 */
[----:B------:R-:W-:Y:S01]  /*1d250*/  LDSM.16.MT88.4 R24, [R122+0x9000] ;  /* 0x009000007a18783b */ /* 0x000fe20000004200 */
[----:B------:R-:W-:Y:S01]  /*1d260*/  FMNMX.FTZ R8, R175, R8, !PT ;  /* 0x00000008af087209 */ /* 0x000fe20007810000 */
[----:B------:R-:W3:Y:S01]  /*1d270*/  I2F R4, R4 ;  /* 0x0000000400047306 */ /* 0x000ee20000201400 */
[----:B------:R-:W-:Y:S02]  /*1d280*/  FMNMX.FTZ R13, R176, R13, !PT ;  /* 0x0000000db00d7209 */ /* 0x000fe40007810000 */
[----:B------:R-:W-:Y:S01]  /*1d290*/  IADD3 R7, R2, 0x78, RZ ;  /* 0x0000007802077810 */ /* 0x000fe20007ffe0ff */
[----:B-1----:R-:W-:Y:S01]  /*1d2a0*/  FFMA.FTZ R172, R0, R17, R172 ;  /* 0x0000001100ac7223 */ /* 0x002fe200000100ac */
[----:B------:R-:W-:Y:S01]  /*1d2b0*/  FMNMX.FTZ R13, R174, R13, !PT ;  /* 0x0000000dae0d7209 */ /* 0x000fe20007810000 */
[----:B------:R-:W-:Y:S01]  /*1d2c0*/  FFMA.FTZ R163, R0, R17, R163 ;  /* 0x0000001100a37223 */ /* 0x000fe200000100a3 */
[----:B------:R-:W-:Y:S01]  /*1d2d0*/  FMNMX.FTZ R8, R169, R8, !PT ;  /* 0x00000008a9087209 */ /* 0x000fe20007810000 */
[----:B------:R-:W-:Y:S01]  /*1d2e0*/  LDSM.16.MT88.4 R32, [R140+0xb000] ;  /* 0x00b000008c20783b */ /* 0x000fe20000004200 */
[----:B------:R-:W-:Y:S01]  /*1d2f0*/  IADD3 R3, R2, 0x79, RZ ;  /* 0x0000007902037810 */ /* 0x000fe20007ffe0ff */
[----:B------:R-:W1:Y:S01]  /*1d300*/  I2F R21, R10 ;  /* 0x0000000a00157306 */ /* 0x000e620000201400 */
[----:B------:R-:W-:Y:S02]  /*1d310*/  FMNMX.FTZ R13, R172, R13, !PT ;  /* 0x0000000dac0d7209 */ /* 0x000fe40007810000 */
[----:B------:R-:W-:Y:S01]  /*1d320*/  FMNMX.FTZ R8, R167, R8, !PT ;  /* 0x00000008a7087209 */ /* 0x000fe20007810000 */
[----:B--2---:R-:W-:Y:S01]  /*1d330*/  FFMA.FTZ R160, R0, R31, R160 ;  /* 0x0000001f00a07223 */ /* 0x004fe200000100a0 */
[----:B------:R-:W-:Y:S01]  /*1d340*/  FMNMX.FTZ R13, R162, R13, !PT ;  /* 0x0000000da20d7209 */ /* 0x000fe20007810000 */
[----:B------:R-:W-:Y:S01]  /*1d350*/  FFMA.FTZ R135, R0, R31, R135 ;  /* 0x0000001f00877223 */ /* 0x000fe20000010087 */
[----:B------:R-:W-:Y:S02]  /*1d360*/  FMNMX.FTZ R8, R163, R8, !PT ;  /* 0x00000008a3087209 */ /* 0x000fe40007810000 */
[----:B------:R-:W-:Y:S01]  /*1d370*/  FMNMX.FTZ R2, R160, R13, !PT ;  /* 0x0000000da0027209 */ /* 0x000fe20007810000 */
[----:B------:R-:W2:Y:S01]  /*1d380*/  I2F R9, R12 ;  /* 0x0000000c00097306 */ /* 0x000ea20000201400 */
[----:B------:R-:W-:Y:S01]  /*1d390*/  FMNMX.FTZ R8, R137, R8, !PT ;  /* 0x0000000889087209 */ /* 0x000fe20007810000 */
[C---:B---3--:R-:W-:Y:S03]  /*1d3a0*/  FFMA.FTZ R139, R0.reuse, R4, R139 ;  /* 0x00000004008b7223 */ /* 0x048fe6000001008b */
[----:B------:R-:W-:Y:S01]  /*1d3b0*/  FMNMX.FTZ R8, R135, R8, !PT ;  /* 0x0000000887087209 */ /* 0x000fe20007810000 */
[----:B------:R-:W-:Y:S01]  /*1d3c0*/  FFMA.FTZ R133, R0, R4, R133 ;  /* 0x0000000400857223 */ /* 0x000fe20000010085 */
[----:B------:R-:W-:Y:S03]  /*1d3d0*/  FMNMX.FTZ R13, R139, R2, !PT ;  /* 0x000000028b0d7209 */ /* 0x000fe60007810000 */
[----:B------:R-:W3:Y:S01]  /*1d3e0*/  I2F R7, R7 ;  /* 0x0000000700077306 */ /* 0x000ee20000201400 */
[----:B------:R-:W-:Y:S02]  /*1d3f0*/  FMNMX.FTZ R8, R133, R8, !PT ;  /* 0x0000000885087209 */ /* 0x000fe40007810000 */
[----:B------:R-:W-:Y:S01]  /*1d400*/  FMNMX.FTZ R13, R138, R13, !PT ;  /* 0x0000000d8a0d7209 */ /* 0x000fe20007810000 */
[CC--:B-1----:R-:W-:Y:S01]  /*1d410*/  FFMA.FTZ R136, R0.reuse, R21.reuse, R136 ;  /* 0x0000001500887223 */ /* 0x0c2fe20000010088 */
[----:B------:R-:W-:Y:S01]  /*1d420*/  FMNMX.FTZ R5, R131, R8, !PT ;  /* 0x0000000883057209 */ /* 0x000fe20007810000 */
[----:B------:R-:W-:Y:S03]  /*1d430*/  FFMA.FTZ R126, R0, R21, R126 ;  /* 0x00000015007e7223 */ /* 0x000fe6000001007e */
[----:B------:R-:W-:Y:S01]  /*1d440*/  FMNMX.FTZ R13, R136, R13, !PT ;  /* 0x0000000d880d7209 */ /* 0x000fe20007810000 */
[----:B------:R-:W1:Y:S01]  /*1d450*/  I2F R3, R3 ;  /* 0x0000000300037306 */ /* 0x000e620000201400 */
[----:B------:R-:W-:Y:S01]  /*1d460*/  FMNMX.FTZ R4, R126, R5, !PT ;  /* 0x000000057e047209 */ /* 0x000fe20007810000 */
[CC--:B--2---:R-:W-:Y:S02]  /*1d470*/  FFMA.FTZ R134, R0.reuse, R9.reuse, R134 ;  /* 0x0000000900867223 */ /* 0x0c4fe40000010086 */
[----:B------:R-:W-:Y:S03]  /*1d480*/  FFMA.FTZ R125, R0, R9, R125 ;  /* 0x00000009007d7223 */ /* 0x000fe6000001007d */
[----:B------:R-:W-:Y:S02]  /*1d490*/  FMNMX.FTZ R2, R134, R13, !PT ;  /* 0x0000000d86027209 */ /* 0x000fe40007810000 */
[----:B------:R-:W-:Y:S01]  /*1d4a0*/  FMNMX.FTZ R4, R125, R4, !PT ;  /* 0x000000047d047209 */ /* 0x000fe20007810000 */
[CC--:B---3--:R-:W-:Y:S02]  /*1d4b0*/  FFMA.FTZ R53, R0.reuse, R7.reuse, R53 ;  /* 0x0000000700357223 */ /* 0x0c8fe40000010035 */
[C---:B------:R-:W-:Y:S03]  /*1d4c0*/  FFMA.FTZ R127, R0.reuse, R7, R127 ;  /* 0x00000007007f7223 */ /* 0x040fe6000001007f */
[----:B------:R-:W-:Y:S01]  /*1d4d0*/  FMNMX.FTZ R9, R53, R2, !PT ;  /* 0x0000000235097209 */ /* 0x000fe20007810000 */
[CC--:B-1----:R-:W-:Y:S02]  /*1d4e0*/  FFMA.FTZ R52, R0.reuse, R3.reuse, R52 ;  /* 0x0000000300347223 */ /* 0x0c2fe40000010034 */
        /* <DEDUP_REMOVED lines=12> */
[C---:B------:R-:W-:Y:S02]  /*1d5b0*/  FMUL.FTZ R173, R2.reuse, c[0x0][0x23c] ;  /* 0x00008f0002ad7a20 */ /* 0x040fe40000410000 */
[----:B------:R-:W-:Y:S01]  /*1d5c0*/  FADD.FTZ R4, -R2, R121 ;  /* 0x0000007902047221 */ /* 0x000fe20000010100 */
[----:B--2---:R-:W-:Y:S02]  /*1d5d0*/  FMNMX.FTZ R3, R8, R3, !PT ;  /* 0x0000000308037209 */ /* 0x004fe40007810000 */
        /* <DEDUP_REMOVED lines=11> */
[--C-:B------:R-:W-:Y:S01]  /*1d690*/  FFMA.FTZ R165, R213, c[0x0][0x23c], -R173.reuse ;  /* 0x00008f00d5a57a23 */ /* 0x100fe200000108ad */
[----:B------:R-:W-:Y:S01]  /*1d6a0*/  MOV R171, R124 ;  /* 0x0000007c00ab7202 */ /* 0x000fe20000000f00 */
[--C-:B------:R-:W-:Y:S02]  /*1d6b0*/  FFMA.FTZ R166, R19, c[0x0][0x23c], -R120.reuse ;  /* 0x00008f0013a67a23 */ /* 0x100fe40000010878 */
[----:B------:R-:W2:Y:S01]  /*1d6c0*/  LDSM.16.MT88.4 R16, [R140+0x9000] ;  /* 0x009000008c10783b */ /* 0x000ea20000004200 */
        /* <DEDUP_REMOVED lines=33> */
[C---:B------:R-:W-:Y:S02]  /*1d8e0*/  FMUL.FTZ R29, R55.reuse, R89 ;  /* 0x00000059371d7220 */ /* 0x040fe40000410000 */
[C---:B------:R-:W-:Y:S01]  /*1d8f0*/  FMUL.FTZ R37, R55.reuse, R81 ;  /* 0x0000005137257220 */ /* 0x040fe20000410000 */
[----:B-1----:R-:W-:Y:S01]  /*1d900*/  F2FP.PACK_AB R57, R168, R185 ;  /* 0x000000b9a839723e */ /* 0x002fe200000000ff */
[C---:B------:R-:W-:Y:S02]  /*1d910*/  FMUL.FTZ R38, R54.reuse, R82 ;  /* 0x0000005236267220 */ /* 0x040fe40000410000 */
[----:B------:R-:W-:Y:S02]  /*1d920*/  FMUL.FTZ R39, R54, R83 ;  /* 0x0000005336277220 */ /* 0x000fe40000410000 */
[----:B------:R-:W-:Y:S01]  /*1d930*/  FMUL.FTZ R36, R55, R80 ;  /* 0x0000005037247220 */ /* 0x000fe20000410000 */
[----:B------:R-:W-:Y:S01]  /*1d940*/  MUFU.EX2 R181, R181 ;  /* 0x000000b500b57308 */ /* 0x000fe20000000800 */
[--C-:B------:R-:W-:Y:S02]  /*1d950*/  FFMA.FTZ R81, R65, c[0x0][0x23c], -R120.reuse ;  /* 0x00008f0041517a23 */ /* 0x100fe40000010878 */
[--C-:B------:R-:W-:Y:S02]  /*1d960*/  FFMA.FTZ R80, R48, c[0x0][0x23c], -R173.reuse ;  /* 0x00008f0030507a23 */ /* 0x100fe400000108ad */
[--C-:B------:R-:W-:Y:S02]  /*1d970*/  FFMA.FTZ R82, R207, c[0x0][0x23c], -R120.reuse ;  /* 0x00008f00cf527a23 */ /* 0x100fe40000010878 */
[----:B------:R-:W-:Y:S02]  /*1d980*/  FMUL.FTZ R48, R55, R68 ;  /* 0x0000004437307220 */ /* 0x000fe40000410000 */
[--C-:B------:R-:W-:Y:S01]  /*1d990*/  FFMA.FTZ R104, R126, c[0x0][0x23c], -R120.reuse ;  /* 0x00008f007e687a23 */ /* 0x100fe20000010878 */
[----:B------:R-:W1:Y:S01]  /*1d9a0*/  MUFU.EX2 R166, R166 ;  /* 0x000000a600a67308 */ /* 0x000e620000000800 */
[--C-:B------:R-:W-:Y:S02]  /*1d9b0*/  FFMA.FTZ R90, R200, c[0x0][0x23c], -R173.reuse ;  /* 0x00008f00c85a7a23 */ /* 0x100fe400000108ad */
[--C-:B------:R-:W-:Y:S01]  /*1d9c0*/  FFMA.FTZ R83, R196, c[0x0][0x23c], -R173.reuse ;  /* 0x00008f00c4537a23 */ /* 0x100fe200000108ad */
[----:B---3--:R-:W-:Y:S01]  /*1d9d0*/  F2FP.PACK_AB R59, R132, R165 ;  /* 0x000000a5843b723e */ /* 0x008fe200000000ff */
[--C-:B------:R-:W-:Y:S02]  /*1d9e0*/  FFMA.FTZ R89, R187, c[0x0][0x23c], -R120.reuse ;  /* 0x00008f00bb597a23 */ /* 0x100fe40000010878 */
[--C-:B------:R-:W-:Y:S02]  /*1d9f0*/  FFMA.FTZ R97, R182, c[0x0][0x23c], -R173.reuse ;  /* 0x00008f00b6617a23 */ /* 0x100fe400000108ad */
[--C-:B------:R-:W-:Y:S01]  /*1da00*/  FFMA.FTZ R99, R199, c[0x0][0x23c], -R120.reuse ;  /* 0x00008f00c7637a23 */ /* 0x100fe20000010878 */
[----:B------:R-:W3:Y:S01]  /*1da10*/  MUFU.EX2 R164, R164 ;  /* 0x000000a400a47308 */ /* 0x000ee20000000800 */
[--C-:B------:R-:W-:Y:S02]  /*1da20*/  FFMA.FTZ R182, R197, c[0x0][0x23c], -R120.reuse ;  /* 0x00008f00c5b67a23 */ /* 0x100fe40000010878 */
[----:B------:R-:W-:Y:S02]  /*1da30*/  FFMA.FTZ R197, R192, c[0x0][0x23c], -R173 ;  /* 0x00008f00c0c57a23 */ /* 0x000fe400000108ad */
[--C-:B------:R-:W-:Y:S02]  /*1da40*/  FFMA.FTZ R189, R189, c[0x0][0x23c], -R120.reuse ;  /* 0x00008f00bdbd7a23 */ /* 0x100fe40000010878 */
[--C-:B------:R-:W-:Y:S02]  /*1da50*/  FFMA.FTZ R183, R183, c[0x0][0x23c], -R120.reuse ;  /* 0x00008f00b7b77a23 */ /* 0x100fe40000010878 */
[--C-:B------:R-:W-:Y:S01]  /*1da60*/  FFMA.FTZ R192, R179, c[0x0][0x23c], -R120.reuse ;  /* 0x00008f00b3c07a23 */ /* 0x100fe20000010878 */
[----:B------:R-:W-:Y:S01]  /*1da70*/  MUFU.EX2 R80, R80 ;  /* 0x0000005000507308 */ /* 0x000fe20000000800 */
[--C-:B------:R-:W-:Y:S02]  /*1da80*/  FFMA.FTZ R91, R205, c[0x0][0x23c], -R120.reuse ;  /* 0x00008f00cd5b7a23 */ /* 0x100fe40000010878 */
[--C-:B------:R-:W-:Y:S01]  /*1da90*/  FFMA.FTZ R96, R203, c[0x0][0x23c], -R120.reuse ;  /* 0x00008f00cb607a23 */ /* 0x100fe20000010878 */
[----:B-1----:R-:W-:Y:S01]  /*1daa0*/  F2FP.PACK_AB R56, R166, R181 ;  /* 0x000000b5a638723e */ /* 0x002fe200000000ff */
[----:B------:R-:W-:Y:S02]  /*1dab0*/  FFMA.FTZ R181, R55, R158, R181 ;  /* 0x0000009e37b57223 */ /* 0x000fe400000100b5 */
[--C-:B------:R-:W-:Y:S02]  /*1dac0*/  FFMA.FTZ R88, R201, c[0x0][0x23c], -R120.reuse ;  /* 0x00008f00c9587a23 */ /* 0x100fe40000010878 */
[--C-:B------:R-:W-:Y:S01]  /*1dad0*/  FFMA.FTZ R187, R194, c[0x0][0x23c], -R173.reuse ;  /* 0x00008f00c2bb7a23 */ /* 0x100fe200000108ad */
[----:B------:R-:W-:Y:S01]  /*1dae0*/  MUFU.EX2 R81, R81 ;  /* 0x0000005100517308 */ /* 0x000fe20000000800 */
[--C-:B------:R-:W-:Y:S02]  /*1daf0*/  FFMA.FTZ R98, R184, c[0x0][0x23c], -R173.reuse ;  /* 0x00008f00b8627a23 */ /* 0x100fe400000108ad */
[--C-:B------:R-:W-:Y:S01]  /*1db00*/  FFMA.FTZ R184, R195, c[0x0][0x23c], -R120.reuse ;  /* 0x00008f00c3b87a23 */ /* 0x100fe20000010878 */
[----:B---3--:R-:W-:Y:S01]  /*1db10*/  F2FP.PACK_AB R58, R121, R164 ;  /* 0x000000a4793a723e */ /* 0x008fe200000000ff */
[----:B------:R-:W-:Y:S02]  /*1db20*/  FFMA.FTZ R195, R188, c[0x0][0x23c], -R173 ;  /* 0x00008f00bcc37a23 */ /* 0x000fe400000108ad */
[--C-:B------:R-:W-:Y:S02]  /*1db30*/  FFMA.FTZ R188, R191, c[0x0][0x23c], -R120.reuse ;  /* 0x00008f00bfbc7a23 */ /* 0x100fe40000010878 */
[--C-:B------:R-:W-:Y:S01]  /*1db40*/  FFMA.FTZ R193, R193, c[0x0][0x23c], -R120.reuse ;  /* 0x00008f00c1c17a23 */ /* 0x100fe20000010878 */
[----:B------:R-:W-:Y:S01]  /*1db50*/  MUFU.EX2 R90, R90 ;  /* 0x0000005a005a7308 */ /* 0x000fe20000000800 */
[C---:B--2---:R-:W-:Y:S05]  /*1db60*/  HMMA.16816.F32 R4, R56.reuse, R16, R4 ;  /* 0x000000103804723c */ /* 0x044fea0000001804 */
[----:B------:R-:W-:Y:S02]  /*1db70*/  FFMA.FTZ R185, R54, R161, R185 ;  /* 0x000000a136b97223 */ /* 0x000fe400000100b9 */
[C---:B------:R-:W-:Y:S01]  /*1db80*/  FMUL.FTZ R16, R55.reuse, R100 ;  /* 0x0000006437107220 */ /* 0x040fe20000410000 */
[C---:B------:R-:W-:Y:S01]  /*1db90*/  HMMA.16816.F32 R8, R56.reuse, R18, R8 ;  /* 0x000000123808723c */ /* 0x040fe20000001808 */
[----:B------:R-:W-:Y:S03]  /*1dba0*/  MUFU.EX2 R83, R83 ;  /* 0x0000005300537308 */ /* 0x000fe60000000800 */
[C---:B------:R-:W-:Y:S02]  /*1dbb0*/  FMUL.FTZ R17, R55.reuse, R101 ;  /* 0x0000006537117220 */ /* 0x040fe40000410000 */
[--C-:B------:R-:W-:Y:S02]  /*1dbc0*/  FFMA.FTZ R161, R178, c[0x0][0x23c], -R173.reuse ;  /* 0x00008f00b2a17a23 */ /* 0x100fe400000108ad */
[C---:B------:R-:W-:Y:S03]  /*1dbd0*/  HMMA.16816.F32 R12, R56.reuse, R24, R12 ;  /* 0x00000018380c723c */ /* 0x040fe6000000180c */
[----:B------:R-:W-:Y:S01]  /*1dbe0*/  MUFU.EX2 R82, R82 ;  /* 0x0000005200527308 */ /* 0x000fe20000000800 */
[C---:B------:R-:W-:Y:S02]  /*1dbf0*/  FMUL.FTZ R18, R54.reuse, R102 ;  /* 0x0000006636127220 */ /* 0x040fe40000410000 */
[----:B------:R-:W-:Y:S02]  /*1dc00*/  FMUL.FTZ R19, R54, R103 ;  /* 0x0000006736137220 */ /* 0x000fe40000410000 */
[----:B------:R-:W-:Y:S01]  /*1dc10*/  LDSM.16.MT88.4 R100, [R122+0xac00] ;  /* 0x00ac00007a64783b */ /* 0x000fe20000004200 */
[----:B------:R-:W-:Y:S03]  /*1dc20*/  FMUL.FTZ R24, R55, R92 ;  /* 0x0000005c37187220 */ /* 0x000fe60000410000 */
[--C-:B------:R-:W-:Y:S01]  /*1dc30*/  FFMA.FTZ R92, R53, c[0x0][0x23c], -R173.reuse ;  /* 0x00008f00355c7a23 */ /* 0x100fe200000108ad */
[C---:B------:R-:W-:Y:S01]  /*1dc40*/  HMMA.16816.F32 R16, R56.reuse, R26, R16 ;  /* 0x0000001a3810723c */ /* 0x040fe20000001810 */
[----:B------:R-:W-:Y:S02]  /*1dc50*/  MUFU.EX2 R89, R89 ;  /* 0x0000005900597308 */ /* 0x000fe40000000800 */
[C---:B------:R-:W-:Y:S02]  /*1dc60*/  FMUL.FTZ R25, R55.reuse, R93 ;  /* 0x0000005d37197220 */ /* 0x040fe40000410000 */
[--C-:B------:R-:W-:Y:S02]  /*1dc70*/  FFMA.FTZ R93, R202, c[0x0][0x23c], -R173.reuse ;  /* 0x00008f00ca5d7a23 */ /* 0x100fe400000108ad */
[C---:B------:R-:W-:Y:S01]  /*1dc80*/  FMUL.FTZ R26, R54.reuse, R94 ;  /* 0x0000005e361a7220 */ /* 0x040fe20000410000 */
[C---:B------:R-:W-:Y:S03]  /*1dc90*/  HMMA.16816.F32 R20, R56.reuse, R32, R20 ;  /* 0x000000203814723c */ /* 0x040fe60000001814 */
[----:B------:R-:W-:Y:S01]  /*1dca0*/  MUFU.EX2 R93, R93 ;  /* 0x0000005d005d7308 */ /* 0x000fe20000000800 */
[----:B------:R-:W-:Y:S02]  /*1dcb0*/  FMUL.FTZ R27, R54, R95 ;  /* 0x0000005f361b7220 */ /* 0x000fe40000410000 */
[--C-:B------:R-:W-:Y:S02]  /*1dcc0*/  FFMA.FTZ R95, R136, c[0x0][0x23c], -R173.reuse ;  /* 0x00008f00885f7a23 */ /* 0x100fe400000108ad */
[--C-:B------:R-:W-:Y:S03]  /*1dcd0*/  FFMA.FTZ R94, R134, c[0x0][0x23c], -R173.reuse ;  /* 0x00008f00865e7a23 */ /* 0x100fe600000108ad */
[C---:B------:R-:W-:Y:S02]  /*1dce0*/  HMMA.16816.F32 R24, R56.reuse, R34, R24 ;  /* 0x000000223818723c */ /* 0x040fe40000001818 */
[----:B------:R-:W-:Y:S01]  /*1dcf0*/  MUFU.EX2 R126, R94 ;  /* 0x0000005e007e7308 */ /* 0x000fe20000000800 */
[C---:B------:R-:W-:Y:S02]  /*1dd00*/  FMUL.FTZ R32, R55.reuse, R84 ;  /* 0x0000005437207220 */ /* 0x040fe40000410000 */
[--C-:B------:R-:W-:Y:S02]  /*1dd10*/  FFMA.FTZ R84, R60, c[0x0][0x23c], -R173.reuse ;  /* 0x00008f003c547a23 */ /* 0x100fe400000108ad */
[----:B------:R-:W1:Y:S01]  /*1dd20*/  LDSM.16.MT88.4 R60, [R122+0xd000] ;  /* 0x00d000007a3c783b */ /* 0x000e620000004200 */
[C---:B------:R-:W-:Y:S04]  /*1dd30*/  HMMA.16816.F32 R28, R56.reuse, R40, R28 ;  /* 0x00000028381c723c */ /* 0x040fe8000000181c */
[C---:B------:R-:W-:Y:S01]  /*1dd40*/  FMUL.FTZ R35, R54.reuse, R87 ;  /* 0x0000005736237220 */ /* 0x040fe20000410000 */
[----:B------:R-:W-:Y:S01]  /*1dd50*/  MUFU.EX2 R84, R84 ;  /* 0x0000005400547308 */ /* 0x000fe20000000800 */
[----:B------:R-:W-:Y:S02]  /*1dd60*/  FMUL.FTZ R34, R54, R86 ;  /* 0x0000005636227220 */ /* 0x000fe40000410000 */
[C---:B------:R-:W-:Y:S04]  /*1dd70*/  FMUL.FTZ R33, R55.reuse, R85 ;  /* 0x0000005537217220 */ /* 0x040fe80000410000 */
[--C-:B------:R-:W-:Y:S02]  /*1dd80*/  FFMA.FTZ R87, R64, c[0x0][0x23c], -R173.reuse ;  /* 0x00008f0040577a23 */ /* 0x100fe400000108ad */
[----:B------:R-:W2:Y:S01]  /*1dd90*/  LDSM.16.MT88.4 R64, [R140+0x9400] ;  /* 0x009400008c40783b */ /* 0x000ea20000004200 */
[C---:B------:R-:W-:Y:S01]  /*1dda0*/  HMMA.16816.F32 R32, R56.reuse, R42, R32 ;  /* 0x0000002a3820723c */ /* 0x040fe20000001820 */
[----:B------:R-:W-:Y:S02]  /*1ddb0*/  MUFU.EX2 R97, R97 ;  /* 0x0000006100617308 */ /* 0x000fe40000000800 */
[--C-:B------:R-:W-:Y:S02]  /*1ddc0*/  FFMA.FTZ R85, R50, c[0x0][0x23c], -R173.reuse ;  /* 0x00008f0032557a23 */ /* 0x100fe400000108ad */
[C---:B------:R-:W-:Y:S02]  /*1ddd0*/  FMUL.FTZ R50, R54.reuse, R70 ;  /* 0x0000004636327220 */ /* 0x040fe40000410000 */
[C---:B------:R-:W-:Y:S01]  /*1dde0*/  FMUL.FTZ R43, R54.reuse, R79 ;  /* 0x0000004f362b7220 */ /* 0x040fe20000410000 */
[C---:B------:R-:W-:Y:S03]  /*1ddf0*/  HMMA.16816.F32 R36, R56.reuse, R44, R36 ;  /* 0x0000002c3824723c */ /* 0x040fe60000001824 */
[----:B------:R-:W3:Y:S01]  /*1de00*/  MUFU.EX2 R87, R87 ;  /* 0x0000005700577308 */ /* 0x000ee20000000800 */
[C---:B------:R-:W-:Y:S02]  /*1de10*/  FMUL.FTZ R42, R54.reuse, R78 ;  /* 0x0000004e362a7220 */ /* 0x040fe40000410000 */
[C---:B------:R-:W-:Y:S02]  /*1de20*/  FMUL.FTZ R40, R55.reuse, R76 ;  /* 0x0000004c37287220 */ /* 0x040fe40000410000 */
[C---:B------:R-:W-:Y:S04]  /*1de30*/  FMUL.FTZ R41, R55.reuse, R77 ;  /* 0x0000004d37297220 */ /* 0x040fe80000410000 */
[C---:B------:R-:W-:Y:S01]  /*1de40*/  FMUL.FTZ R44, R55.reuse, R72 ;  /* 0x00000048372c7220 */ /* 0x040fe20000410000 */
[----:B------:R-:W4:Y:S01]  /*1de50*/  MUFU.EX2 R85, R85 ;  /* 0x0000005500557308 */ /* 0x000f220000000800 */
[----:B------:R-:W-:Y:S01]  /*1de60*/  FMUL.FTZ R45, R55, R73 ;  /* 0x00000049372d7220 */ /* 0x000fe20000410000 */
[C---:B------:R-:W-:Y:S03]  /*1de70*/  HMMA.16816.F32 R40, R56.reuse, R46, R40 ;  /* 0x0000002e3828723c */ /* 0x040fe60000001828 */
[--C-:B------:R-:W-:Y:S02]  /*1de80*/  FFMA.FTZ R77, R51, c[0x0][0x23c], -R120.reuse ;  /* 0x00008f00334d7a23 */ /* 0x100fe40000010878 */
[--C-:B------:R-:W-:Y:S02]  /*1de90*/  FFMA.FTZ R76, R49, c[0x0][0x23c], -R120.reuse ;  /* 0x00008f00314c7a23 */ /* 0x100fe40000010878 */
[C---:B------:R-:W-:Y:S01]  /*1dea0*/  FMUL.FTZ R46, R54.reuse, R74 ;  /* 0x0000004a362e7220 */ /* 0x040fe20000410000 */
[----:B------:R-:W-:Y:S01]  /*1deb0*/  MUFU.EX2 R91, R91 ;  /* 0x0000005b005b7308 */ /* 0x000fe20000000800 */
[C---:B------:R-:W-:Y:S02]  /*1dec0*/  FMUL.FTZ R47, R54.reuse, R75 ;  /* 0x0000004b362f7220 */ /* 0x040fe40000410000 */
[----:B------:R-:W-:Y:S01]  /*1ded0*/  LDSM.16.MT88.4 R72, [R140+0xc400] ;  /* 0x00c400008c48783b */ /* 0x000fe20000004200 */
[----:B------:R-:W-:Y:S02]  /*1dee0*/  FMUL.FTZ R51, R54, R71 ;  /* 0x0000004736337220 */ /* 0x000fe40000410000 */
[----:B------:R-:W-:Y:S02]  /*1def0*/  FMUL.FTZ R49, R55, R69 ;  /* 0x0000004537317220 */ /* 0x000fe40000410000 */
[C---:B-1----:R-:W-:Y:S02]  /*1df00*/  HMMA.16816.F32 R44, R56.reuse, R60, R44 ;  /* 0x0000003c382c723c */ /* 0x042fe4000000182c */
[----:B------:R-:W-:Y:S01]  /*1df10*/  MUFU.EX2 R76, R76 ;  /* 0x0000004c004c7308 */ /* 0x000fe20000000800 */
[----:B------:R-:W-:Y:S01]  /*1df20*/  LDSM.16.MT88.4 R68, [R140+0xc000] ;  /* 0x00c000008c44783b */ /* 0x000fe20000004200 */
[--C-:B------:R-:W-:Y:S02]  /*1df30*/  FFMA.FTZ R86, R198, c[0x0][0x23c], -R173.reuse ;  /* 0x00008f00c6567a23 */ /* 0x100fe400000108ad */
[--C-:B------:R-:W-:Y:S02]  /*1df40*/  FFMA.FTZ R54, R163, c[0x0][0x23c], -R120.reuse ;  /* 0x00008f00a3367a23 */ /* 0x100fe40000010878 */
[----:B------:R-:W-:Y:S03]  /*1df50*/  HMMA.16816.F32 R48, R56, R62, R48 ;  /* 0x0000003e3830723c */ /* 0x000fe60000001830 */
[----:B------:R-:W1:Y:S01]  /*1df60*/  LDSM.16.MT88.4 R60, [R122+0x9400] ;  /* 0x009400007a3c783b */ /* 0x000e620000004200 */
[----:B------:R-:W5:Y:S01]  /*1df70*/  MUFU.EX2 R77, R77 ;  /* 0x0000004d004d7308 */ /* 0x000f620000000800 */
[--C-:B------:R-:W-:Y:S02]  /*1df80*/  FFMA.FTZ R78, R139, c[0x0][0x23c], -R173.reuse ;  /* 0x00008f008b4e7a23 */ /* 0x100fe400000108ad */
[----:B---3--:R-:W-:Y:S01]  /*1df90*/  F2FP.PACK_AB R57, R87, R84 ;  /* 0x000000545739723e */ /* 0x008fe200000000ff */
[--C-:B------:R-:W-:Y:S01]  /*1dfa0*/  FFMA.FTZ R158, R176, c[0x0][0x23c], -R173.reuse ;  /* 0x00008f00b09e7a23 */ /* 0x100fe200000108ad */
[----:B----4-:R-:W-:Y:S03]  /*1dfb0*/  F2FP.PACK_AB R59, R80, R85 ;  /* 0x00000055503b723e */ /* 0x010fe600000000ff */
[----:B------:R-:W-:Y:S01]  /*1dfc0*/  F2FP.PACK_AB R58, R82, R81 ;  /* 0x00000051523a723e */ /* 0x000fe200000000ff */
[--C-:B------:R-:W-:Y:S01]  /*1dfd0*/  FFMA.FTZ R174, R174, c[0x0][0x23c], -R173.reuse ;  /* 0x00008f00aeae7a23 */ /* 0x100fe200000108ad */
[----:B------:R-:W3:Y:S01]  /*1dfe0*/  MUFU.EX2 R86, R86 ;  /* 0x0000005600567308 */ /* 0x000ee20000000800 */
[--C-:B------:R-:W-:Y:S02]  /*1dff0*/  FFMA.FTZ R179, R172, c[0x0][0x23c], -R173.reuse ;  /* 0x00008f00acb37a23 */ /* 0x100fe400000108ad */
[--C-:B------:R-:W-:Y:S02]  /*1e000*/  FFMA.FTZ R172, R175, c[0x0][0x23c], -R120.reuse ;  /* 0x00008f00afac7a23 */ /* 0x100fe40000010878 */
[--C-:B------:R-:W-:Y:S02]  /*1e010*/  FFMA.FTZ R169, R169, c[0x0][0x23c], -R120.reuse ;  /* 0x00008f00a9a97a23 */ /* 0x100fe40000010878 */
[--C-:B------:R-:W-:Y:S02]  /*1e020*/  FFMA.FTZ R167, R167, c[0x0][0x23c], -R120.reuse ;  /* 0x00008f00a7a77a23 */ /* 0x100fe40000010878 */
[--C-:B------:R-:W-:Y:S01]  /*1e030*/  FFMA.FTZ R162, R162, c[0x0][0x23c], -R173.reuse ;  /* 0x00008f00a2a27a23 */ /* 0x100fe200000108ad */
[----:B------:R-:W4:Y:S01]  /*1e040*/  MUFU.EX2 R96, R96 ;  /* 0x0000006000607308 */ /* 0x000f220000000800 */
[--C-:B------:R-:W-:Y:S02]  /*1e050*/  FFMA.FTZ R160, R160, c[0x0][0x23c], -R173.reuse ;  /* 0x00008f00a0a07a23 */ /* 0x100fe400000108ad */
[--C-:B------:R-:W-:Y:S01]  /*1e060*/  FFMA.FTZ R163, R138, c[0x0][0x23c], -R173.reuse ;  /* 0x00008f008aa37a23 */ /* 0x100fe200000108ad */
[----:B-----5:R-:W-:Y:S01]  /*1e070*/  F2FP.PACK_AB R56, R76, R77 ;  /* 0x0000004d4c38723e */ /* 0x020fe200000000ff */
[----:B------:R-:W-:Y:S02]  /*1e080*/  FFMA.FTZ R173, R52, c[0x0][0x23c], -R173 ;  /* 0x00008f0034ad7a23 */ /* 0x000fe400000108ad */
[--C-:B------:R-:W-:Y:S02]  /*1e090*/  FFMA.FTZ R137, R137, c[0x0][0x23c], -R120.reuse ;  /* 0x00008f0089897a23 */ /* 0x100fe40000010878 */
[--C-:B------:R-:W-:Y:S01]  /*1e0a0*/  FFMA.FTZ R133, R133, c[0x0][0x23c], -R120.reuse ;  /* 0x00008f0085857a23 */ /* 0x100fe20000010878 */
[----:B------:R-:W-:Y:S01]  /*1e0b0*/  MUFU.EX2 R180, R180 ;  /* 0x000000b400b47308 */ /* 0x000fe20000000800 */
[C---:B--2---:R-:W-:Y:S03]  /*1e0c0*/  HMMA.16816.F32 R4, R56.reuse, R64, R4 ;  /* 0x000000403804723c */ /* 0x044fe60000001804 */
[--C-:B------:R-:W-:Y:S02]  /*1e0d0*/  FFMA.FTZ R135, R135, c[0x0][0x23c], -R120.reuse ;  /* 0x00008f0087877a23 */ /* 0x100fe40000010878 */
[--C-:B------:R-:W-:Y:S02]  /*1e0e0*/  FFMA.FTZ R131, R131, c[0x0][0x23c], -R120.reuse ;  /* 0x00008f0083837a23 */ /* 0x100fe40000010878 */
[----:B------:R-:W-:Y:S01]  /*1e0f0*/  FADD.FTZ R181, R166, R181 ;  /* 0x000000b5a6b57221 */ /* 0x000fe20000010000 */
[C---:B------:R-:W-:Y:S01]  /*1e100*/  HMMA.16816.F32 R8, R56.reuse, R66, R8 ;  /* 0x000000423808723c */ /* 0x040fe20000001808 */
[----:B------:R-:W2:Y:S01]  /*1e110*/  LDSM.16.MT88.4 R64, [R140+0xb400] ;  /* 0x00b400008c40783b */ /* 0x000ea20000004200 */
[----:B------:R-:W-:Y:S02]  /*1e120*/  MUFU.EX2 R99, R99 ;  /* 0x0000006300637308 */ /* 0x000fe40000000800 */
[----:B------:R-:W-:Y:S02]  /*1e130*/  FADD.FTZ R164, R164, R181 ;  /* 0x000000b5a4a47221 */ /* 0x000fe40000010000 */
[----:B------:R-:W-:Y:S02]  /*1e140*/  FFMA.FTZ R127, R127, c[0x0][0x23c], -R120 ;  /* 0x00008f007f7f7a23 */ /* 0x000fe40000010878 */
[C---:B-1----:R-:W-:Y:S04]  /*1e150*/  HMMA.16816.F32 R12, R56.reuse, R60, R12 ;  /* 0x0000003c380c723c */ /* 0x042fe8000000180c */
[----:B------:R-:W-:Y:S01]  /*1e160*/  MUFU.EX2 R182, R182 ;  /* 0x000000b600b67308 */ /* 0x000fe20000000800 */
[----:B------:R-:W-:Y:S02]  /*1e170*/  FADD.FTZ R164, R121, R164 ;  /* 0x000000a479a47221 */ /* 0x000fe40000010000 */
[----:B------:R-:W-:Y:S01]  /*1e180*/  FADD.FTZ R168, R168, R185 ;  /* 0x000000b9a8a87221 */ /* 0x000fe20000010000 */
[C---:B------:R-:W-:Y:S01]  /*1e190*/  HMMA.16816.F32 R16, R56.reuse, R62, R16 ;  /* 0x0000003e3810723c */ /* 0x040fe20000001810 */
[----:B------:R-:W1:Y:S03]  /*1e1a0*/  LDSM.16.MT88.4 R60, [R122+0xb400] ;  /* 0x00b400007a3c783b */ /* 0x000e660000004200 */
[----:B------:R-:W-:Y:S02]  /*1e1b0*/  FADD.FTZ R77, R77, R164 ;  /* 0x000000a44d4d7221 */ /* 0x000fe40000010000 */
[----:B------:R-:W-:Y:S01]  /*1e1c0*/  MUFU.EX2 R121, R95 ;  /* 0x0000005f00797308 */ /* 0x000fe20000000800 */
[----:B------:R-:W-:Y:S05]  /*1e1d0*/  FADD.FTZ R165, R165, R168 ;  /* 0x000000a8a5a57221 */ /* 0x000fea0000010000 */
[----:B------:R-:W-:Y:S04]  /*1e1e0*/  FADD.FTZ R165, R132, R165 ;  /* 0x000000a584a57221 */ /* 0x000fe80000010000 */
[----:B------:R-:W-:Y:S01]  /*1e1f0*/  MUFU.EX2 R184, R184 ;  /* 0x000000b800b87308 */ /* 0x000fe20000000800 */
[C---:B--2---:R-:W-:Y:S09]  /*1e200*/  HMMA.16816.F32 R20, R56.reuse, R64, R20 ;  /* 0x000000403814723c */ /* 0x044ff20000001814 */
[----:B------:R-:W-:Y:S01]  /*1e210*/  MUFU.EX2 R197, R197 ;  /* 0x000000c500c57308 */ /* 0x000fe20000000800 */
[C---:B------:R-:W-:Y:S01]  /*1e220*/  HMMA.16816.F32 R24, R56.reuse, R66, R24 ;  /* 0x000000423818723c */ /* 0x040fe20000001818 */
[----:B------:R-:W2:Y:S08]  /*1e230*/  LDSM.16.MT88.4 R64, [R140+0xd400] ;  /* 0x00d400008c40783b */ /* 0x000eb00000004200 */
[----:B------:R-:W-:Y:S01]  /*1e240*/  MUFU.EX2 R190, R190 ;  /* 0x000000be00be7308 */ /* 0x000fe20000000800 */
[C---:B-1----:R-:W-:Y:S09]  /*1e250*/  HMMA.16816.F32 R28, R56.reuse, R60, R28 ;  /* 0x0000003c381c723c */ /* 0x042ff2000000181c */
[----:B------:R-:W-:Y:S01]  /*1e260*/  MUFU.EX2 R195, R195 ;  /* 0x000000c300c37308 */ /* 0x000fe20000000800 */
[C---:B------:R-:W-:Y:S01]  /*1e270*/  HMMA.16816.F32 R32, R56.reuse, R62, R32 ;  /* 0x0000003e3820723c */ /* 0x040fe20000001820 */
[----:B------:R-:W1:Y:S08]  /*1e280*/  LDSM.16.MT88.4 R60, [R122+0xd400] ;  /* 0x00d400007a3c783b */ /* 0x000e700000004200 */
[----:B------:R-:W-:Y:S10]  /*1e290*/  MUFU.EX2 R186, R186 ;  /* 0x000000ba00ba7308 */ /* 0x000ff40000000800 */
[----:B------:R-:W-:Y:S01]  /*1e2a0*/  MUFU.EX2 R188, R188 ;  /* 0x000000bc00bc7308 */ /* 0x000fe20000000800 */
[C---:B--2---:R-:W-:Y:S09]  /*1e2b0*/  HMMA.16816.F32 R36, R56.reuse, R64, R36 ;  /* 0x000000403824723c */ /* 0x044ff20000001824 */
[----:B------:R-:W-:Y:S01]  /*1e2c0*/  MUFU.EX2 R189, R189 ;  /* 0x000000bd00bd7308 */ /* 0x000fe20000000800 */
[C---:B------:R-:W-:Y:S01]  /*1e2d0*/  HMMA.16816.F32 R40, R56.reuse, R66, R40 ;  /* 0x000000423828723c */ /* 0x040fe20000001828 */
[----:B------:R-:W2:Y:S08]  /*1e2e0*/  LDSM.16.MT88.4 R64, [R140+0x9800] ;  /* 0x009800008c40783b */ /* 0x000eb00000004200 */
[----:B------:R-:W-:Y:S01]  /*1e2f0*/  MUFU.EX2 R183, R183 ;  /* 0x000000b700b77308 */ /* 0x000fe20000000800 */
[C---:B-1----:R-:W-:Y:S09]  /*1e300*/  HMMA.16816.F32 R44, R56.reuse, R60, R44 ;  /* 0x0000003c382c723c */ /* 0x042ff2000000182c */
[----:B------:R-:W1:Y:S01]  /*1e310*/  MUFU.EX2 R88, R88 ;  /* 0x0000005800587308 */ /* 0x000e620000000800 */
[----:B------:R-:W-:Y:S01]  /*1e320*/  HMMA.16816.F32 R48, R56, R62, R48 ;  /* 0x0000003e3830723c */ /* 0x000fe20000001830 */
[----:B------:R-:W5:Y:S06]  /*1e330*/  LDSM.16.MT88.4 R60, [R122+0x9800] ;  /* 0x009800007a3c783b */ /* 0x000f6c0000004200 */
[----:B---3--:R-:W-:Y:S02]  /*1e340*/  F2FP.PACK_AB R59, R83, R86 ;  /* 0x00000056533b723e */ /* 0x008fe400000000ff */
[----:B------:R-:W-:Y:S03]  /*1e350*/  MUFU.EX2 R187, R187 ;  /* 0x000000bb00bb7308 */ /* 0x000fe60000000800 */
[----:B------:R-:W-:Y:S02]  /*1e360*/  F2FP.PACK_AB R57, R90, R93 ;  /* 0x0000005d5a39723e */ /* 0x000fe400000000ff */
[----:B----4-:R-:W-:Y:S05]  /*1e370*/  F2FP.PACK_AB R56, R96, R91 ;  /* 0x0000005b6038723e */ /* 0x010fea00000000ff */
[----:B------:R-:W-:Y:S01]  /*1e380*/  MUFU.EX2 R98, R98 ;  /* 0x0000006200627308 */ /* 0x000fe20000000800 */
[----:B-1----:R-:W-:Y:S09]  /*1e390*/  F2FP.PACK_AB R58, R89, R88 ;  /* 0x00000058593a723e */ /* 0x002ff200000000ff */
[----:B------:R-:W-:Y:S01]  /*1e3a0*/  MUFU.EX2 R192, R192 ;  /* 0x000000c000c07308 */ /* 0x000fe20000000800 */
[C---:B--2---:R-:W-:Y:S08]  /*1e3b0*/  HMMA.16816.F32 R4, R56.reuse, R64, R4 ;  /* 0x000000403804723c */ /* 0x044ff00000001804 */
[C---:B------:R-:W-:Y:S01]  /*1e3c0*/  HMMA.16816.F32 R8, R56.reuse, R66, R8 ;  /* 0x000000423808723c */ /* 0x040fe20000001808 */
[----:B------:R-:W1:Y:S01]  /*1e3d0*/  LDSM.16.MT88.4 R64, [R140+0xb800] ;  /* 0x00b800008c40783b */ /* 0x000e620000004200 */
[----:B------:R-:W-:Y:S06]  /*1e3e0*/  MUFU.EX2 R193, R193 ;  /* 0x000000c100c17308 */ /* 0x000fec0000000800 */
[C---:B-----5:R-:W-:Y:S04]  /*1e3f0*/  HMMA.16816.F32 R12, R56.reuse, R60, R12 ;  /* 0x0000003c380c723c */ /* 0x060fe8000000180c */
[----:B------:R-:W-:Y:S04]  /*1e400*/  MUFU.EX2 R161, R161 ;  /* 0x000000a100a17308 */ /* 0x000fe80000000800 */
[C---:B------:R-:W-:Y:S01]  /*1e410*/  HMMA.16816.F32 R16, R56.reuse, R62, R16 ;  /* 0x0000003e3810723c */ /* 0x040fe20000001810 */
[----:B------:R-:W2:Y:S05]  /*1e420*/  LDSM.16.MT88.4 R60, [R122+0xb800] ;  /* 0x00b800007a3c783b */ /* 0x000eaa0000004200 */
[----:B------:R-:W3:Y:S10]  /*1e430*/  MUFU.EX2 R158, R158 ;  /* 0x0000009e009e7308 */ /* 0x000ef40000000800 */
[----:B------:R-:W-:Y:S01]  /*1e440*/  MUFU.EX2 R174, R174 ;  /* 0x000000ae00ae7308 */ /* 0x000fe20000000800 */
[C---:B-1----:R-:W-:Y:S09]  /*1e450*/  HMMA.16816.F32 R20, R56.reuse, R64, R20 ;  /* 0x000000403814723c */ /* 0x042ff20000001814 */
[----:B------:R-:W1:Y:S03]  /*1e460*/  MUFU.EX2 R179, R179 ;  /* 0x000000b300b37308 */ /* 0x000e660000000800 */
[----:B---3--:R-:W-:Y:S01]  /*1e470*/  F2FP.PACK_AB R53, R158, R161 ;  /* 0x000000a19e35723e */ /* 0x008fe200000000ff */
[C---:B------:R-:W-:Y:S01]  /*1e480*/  HMMA.16816.F32 R24, R56.reuse, R66, R24 ;  /* 0x000000423818723c */ /* 0x040fe20000001818 */
[----:B------:R-:W3:Y:S05]  /*1e490*/  LDSM.16.MT88.4 R64, [R140+0xd800] ;  /* 0x00d800008c40783b */ /* 0x000eea0000004200 */
[----:B------:R-:W-:Y:S02]  /*1e4a0*/  MUFU.EX2 R172, R172 ;  /* 0x000000ac00ac7308 */ /* 0x000fe40000000800 */
[C---:B--2---:R-:W-:Y:S08]  /*1e4b0*/  HMMA.16816.F32 R28, R56.reuse, R60, R28 ;  /* 0x0000003c381c723c */ /* 0x044ff0000000181c */
[----:B------:R-:W2:Y:S01]  /*1e4c0*/  MUFU.EX2 R169, R169 ;  /* 0x000000a900a97308 */ /* 0x000ea20000000800 */
[C---:B------:R-:W-:Y:S01]  /*1e4d0*/  HMMA.16816.F32 R32, R56.reuse, R62, R32 ;  /* 0x0000003e3820723c */ /* 0x040fe20000001820 */
[----:B------:R-:W4:Y:S02]  /*1e4e0*/  LDSM.16.MT88.4 R60, [R122+0xd800] ;  /* 0x00d800007a3c783b */ /* 0x000f240000004200 */
[----:B-1----:R-:W-:Y:S06]  /*1e4f0*/  F2FP.PACK_AB R55, R179, R174 ;  /* 0x000000aeb337723e */ /* 0x002fec00000000ff */
[----:B------:R-:W-:Y:S10]  /*1e500*/  MUFU.EX2 R167, R167 ;  /* 0x000000a700a77308 */ /* 0x000ff40000000800 */
[----:B------:R-:W1:Y:S01]  /*1e510*/  MUFU.EX2 R136, R54 ;  /* 0x0000003600887308 */ /* 0x000e620000000800 */
[----:B--2---:R-:W-:Y:S01]  /*1e520*/  F2FP.PACK_AB R52, R169, R172 ;  /* 0x000000aca934723e */ /* 0x004fe200000000ff */
[C---:B---3--:R-:W-:Y:S08]  /*1e530*/  HMMA.16816.F32 R36, R56.reuse, R64, R36 ;  /* 0x000000403824723c */ /* 0x048ff00000001824 */
[----:B------:R-:W-:Y:S01]  /*1e540*/  MUFU.EX2 R139, R162 ;  /* 0x000000a2008b7308 */ /* 0x000fe20000000800 */
[C---:B------:R-:W-:Y:S01]  /*1e550*/  HMMA.16816.F32 R40, R56.reuse, R66, R40 ;  /* 0x000000423828723c */ /* 0x040fe20000001828 */
[----:B------:R-:W2:Y:S08]  /*1e560*/  LDSM.16.MT88.4 R64, [R140+0x9c00] ;  /* 0x009c00008c40783b */ /* 0x000eb00000004200 */
[----:B------:R-:W3:Y:S01]  /*1e570*/  MUFU.EX2 R138, R160 ;  /* 0x000000a0008a7308 */ /* 0x000ee20000000800 */
[C---:B----4-:R-:W-:Y:S03]  /*1e580*/  HMMA.16816.F32 R44, R56.reuse, R60, R44 ;  /* 0x0000003c382c723c */ /* 0x050fe6000000182c */
[----:B-1----:R-:W-:Y:S06]  /*1e590*/  F2FP.PACK_AB R54, R136, R167 ;  /* 0x000000a78836723e */ /* 0x002fec00000000ff */
[----:B------:R1:W-:Y:S01]  /*1e5a0*/  MUFU.EX2 R134, R78 ;  /* 0x0000004e00867308 */ /* 0x0003e20000000800 */
[----:B------:R-:W-:Y:S01]  /*1e5b0*/  HMMA.16816.F32 R48, R56, R62, R48 ;  /* 0x0000003e3830723c */ /* 0x000fe20000001830 */
[----:B------:R-:W4:Y:S06]  /*1e5c0*/  LDSM.16.MT88.4 R60, [R122+0x9c00] ;  /* 0x009c00007a3c783b */ /* 0x000f2c0000004200 */
[----:B------:R-:W-:Y:S02]  /*1e5d0*/  F2FP.PACK_AB R57, R98, R187 ;  /* 0x000000bb6239723e */ /* 0x000fe400000000ff */
[----:B------:R-:W5:Y:S03]  /*1e5e0*/  MUFU.EX2 R163, R163 ;  /* 0x000000a300a37308 */ /* 0x000f660000000800 */
[----:B------:R-:W-:Y:S02]  /*1e5f0*/  F2FP.PACK_AB R59, R180, R97 ;  /* 0x00000061b43b723e */ /* 0x000fe400000000ff */
[----:B------:R-:W-:Y:S02]  /*1e600*/  F2FP.PACK_AB R56, R182, R99 ;  /* 0x00000063b638723e */ /* 0x000fe400000000ff */
[----:B------:R-:W-:Y:S03]  /*1e610*/  F2FP.PACK_AB R58, R193, R184 ;  /* 0x000000b8c13a723e */ /* 0x000fe600000000ff */
[----:B------:R-:W-:Y:S01]  /*1e620*/  MUFU.EX2 R137, R137 ;  /* 0x0000008900897308 */ /* 0x000fe20000000800 */
[----:B-1----:R-:W-:Y:S02]  /*1e630*/  FADD.FTZ R78, R84, R165 ;  /* 0x000000a5544e7221 */ /* 0x002fe40000010000 */
[----:B------:R-:W-:Y:S01]  /*1e640*/  FADD.FTZ R84, R76, R77 ;  /* 0x0000004d4c547221 */ /* 0x000fe20000010000 */
[C---:B--2---:R-:W-:Y:S03]  /*1e650*/  HMMA.16816.F32 R4, R56.reuse, R64, R4 ;  /* 0x000000403804723c */ /* 0x044fe60000001804 */
[----:B------:R-:W-:Y:S03]  /*1e660*/  FADD.FTZ R78, R87, R78 ;  /* 0x0000004e574e7221 */ /* 0x000fe60000010000 */
[----:B------:R-:W1:Y:S01]  /*1e670*/  MUFU.EX2 R160, R135 ;  /* 0x0000008700a07308 */ /* 0x000e620000000800 */
[----:B------:R-:W-:Y:S02]  /*1e680*/  FFMA.FTZ R87, R125, c[0x0][0x23c], -R120 ;  /* 0x00008f007d577a23 */ /* 0x000fe40000010878 */
[----:B------:R-:W-:Y:S01]  /*1e690*/  FADD.FTZ R85, R85, R78 ;  /* 0x0000004e55557221 */ /* 0x000fe20000010000 */
[C---:B------:R-:W-:Y:S01]  /*1e6a0*/  HMMA.16816.F32 R8, R56.reuse, R66, R8 ;  /* 0x000000423808723c */ /* 0x040fe20000001808 */
[----:B------:R-:W2:Y:S02]  /*1e6b0*/  LDSM.16.MT88.4 R64, [R140+0xbc00] ;  /* 0x00bc00008c40783b */ /* 0x000ea40000004200 */
[----:B------:R-:W-:Y:S03]  /*1e6c0*/  FADD.FTZ R80, R80, R85 ;  /* 0x0000005550507221 */ /* 0x000fe60000010000 */
[----:B------:R-:W-:Y:S01]  /*1e6d0*/  MUFU.EX2 R125, R92 ;  /* 0x0000005c007d7308 */ /* 0x000fe20000000800 */
[----:B------:R-:W-:Y:S01]  /*1e6e0*/  FADD.FTZ R81, R81, R84 ;  /* 0x0000005451517221 */ /* 0x000fe20000010000 */
[C---:B----4-:R-:W-:Y:S01]  /*1e6f0*/  HMMA.16816.F32 R12, R56.reuse, R60, R12 ;  /* 0x0000003c380c723c */ /* 0x050fe2000000180c */
[----:B------:R-:W-:Y:S03]  /*1e700*/  LDSM.16.MT88.4 R76, [R140+0xe800] ;  /* 0x00e800008c4c783b */ /* 0x000fe60000004200 */
[----:B------:R-:W-:Y:S02]  /*1e710*/  FADD.FTZ R93, R93, R80 ;  /* 0x000000505d5d7221 */ /* 0x000fe40000010000 */
[----:B------:R-:W-:Y:S02]  /*1e720*/  FFMA.FTZ R120, R130, c[0x0][0x23c], -R120 ;  /* 0x00008f0082787a23 */ /* 0x000fe40000010878 */
[C---:B------:R-:W-:Y:S01]  /*1e730*/  HMMA.16816.F32 R16, R56.reuse, R62, R16 ;  /* 0x0000003e3810723c */ /* 0x040fe20000001810 */
[----:B------:R-:W4:Y:S01]  /*1e740*/  LDSM.16.MT88.4 R60, [R122+0xbc00] ;  /* 0x00bc00007a3c783b */ /* 0x000f220000004200 */
[----:B------:R-:W-:Y:S02]  /*1e750*/  MUFU.EX2 R133, R133 ;  /* 0x0000008500857308 */ /* 0x000fe40000000800 */
[----:B------:R-:W-:Y:S08]  /*1e760*/  FADD.FTZ R82, R82, R81 ;  /* 0x0000005152527221 */ /* 0x000ff00000010000 */
[----:B------:R-:W1:Y:S10]  /*1e770*/  MUFU.EX2 R132, R131 ;  /* 0x0000008300847308 */ /* 0x000e740000000800 */
[----:B------:R-:W-:Y:S01]  /*1e780*/  MUFU.EX2 R120, R120 ;  /* 0x0000007800787308 */ /* 0x000fe20000000800 */
[C---:B--2---:R-:W-:Y:S08]  /*1e790*/  HMMA.16816.F32 R20, R56.reuse, R64, R20 ;  /* 0x000000403814723c */ /* 0x044ff00000001814 */
        /* <DEDUP_REMOVED lines=21> */
[C---:B------:R-:W-:Y:S08]  /*1e8f0*/  HMMA.16816.F32 R20, R56.reuse, R68, R20 ;  /* 0x000000443814723c */ /* 0x040ff00000001814 */
[C---:B------:R-:W-:Y:S01]  /*1e900*/  HMMA.16816.F32 R24, R56.reuse, R70, R24 ;  /* 0x000000463818723c */ /* 0x040fe20000001818 */
[----:B------:R-:W1:Y:S07]  /*1e910*/  LDSM.16.MT88.4 R68, [R122+0xe000] ;  /* 0x00e000007a44783b */ /* 0x000e6e0000004200 */
[C---:B--2---:R-:W-:Y:S08]  /*1e920*/  HMMA.16816.F32 R28, R56.reuse, R64, R28 ;  /* 0x00000040381c723c */ /* 0x044ff0000000181c */
[C---:B------:R-:W-:Y:S01]  /*1e930*/  HMMA.16816.F32 R32, R56.reuse, R66, R32 ;  /* 0x000000423820723c */ /* 0x040fe20000001820 */
[----:B------:R-:W2:Y:S07]  /*1e940*/  LDSM.16.MT88.4 R64, [R140+0xa400] ;  /* 0x00a400008c40783b */ /* 0x000eae0000004200 */
[C---:B----4-:R-:W-:Y:S08]  /*1e950*/  HMMA.16816.F32 R36, R56.reuse, R60, R36 ;  /* 0x0000003c3824723c */ /* 0x050ff00000001824 */
[C---:B------:R-:W-:Y:S01]  /*1e960*/  HMMA.16816.F32 R40, R56.reuse, R62, R40 ;  /* 0x0000003e3828723c */ /* 0x040fe20000001828 */
[----:B------:R-:W4:Y:S07]  /*1e970*/  LDSM.16.MT88.4 R60, [R122+0xa400] ;  /* 0x00a400007a3c783b */ /* 0x000f2e0000004200 */
[C---:B-1----:R-:W-:Y:S08]  /*1e980*/  HMMA.16816.F32 R44, R56.reuse, R68, R44 ;  /* 0x00000044382c723c */ /* 0x042ff0000000182c */
[----:B------:R-:W-:Y:S01]  /*1e990*/  HMMA.16816.F32 R48, R56, R70, R48 ;  /* 0x000000463830723c */ /* 0x000fe20000001830 */
[----:B------:R-:W1:Y:S07]  /*1e9a0*/  LDSM.16.MT88.4 R56, [R122+0xc400] ;  /* 0x00c400007a38783b */ /* 0x000e6e0000004200 */
[C---:B--2---:R-:W-:Y:S01]  /*1e9b0*/  HMMA.16816.F32 R4, R52.reuse, R64, R4 ;  /* 0x000000403404723c */ /* 0x044fe20000001804 */
[----:B------:R-:W-:Y:S07]  /*1e9c0*/  LDSM.16.MT88.4 R68, [R122+0xa800] ;  /* 0x00a800007a44783b */ /* 0x000fee0000004200 */
        /* <DEDUP_REMOVED lines=14> */
[C---:B----4-:R-:W-:Y:S08]  /*1eab0*/  HMMA.16816.F32 R44, R52.reuse, R60, R44 ;  /* 0x0000003c342c723c */ /* 0x050ff0000000182c */
[----:B------:R-:W-:Y:S01]  /*1eac0*/  HMMA.16816.F32 R48, R52, R62, R48 ;  /* 0x0000003e3430723c */ /* 0x000fe20000001830 */
[----:B------:R-:W4:Y:S06]  /*1ead0*/  LDSM.16.MT88.4 R60, [R122+0xe800] ;  /* 0x00e800007a3c783b */ /* 0x000f2c0000004200 */
[----:B---3--:R-:W-:Y:S02]  /*1eae0*/  F2FP.PACK_AB R53, R138, R139 ;  /* 0x0000008b8a35723e */ /* 0x008fe400000000ff */
[----:B-----5:R-:W-:Y:S03]  /*1eaf0*/  F2FP.PACK_AB R55, R163, R134 ;  /* 0x00000086a337723e */ /* 0x020fe600000000ff */
[----:B------:R-:W-:Y:S02]  /*1eb00*/  F2FP.PACK_AB R52, R160, R137 ;  /* 0x00000089a034723e */ /* 0x000fe400000000ff */
[----:B------:R-:W-:Y:S07]  /*1eb10*/  F2FP.PACK_AB R54, R132, R133 ;  /* 0x000000858436723e */ /* 0x000fee00000000ff */
[C---:B-1----:R-:W-:Y:S01]  /*1eb20*/  HMMA.16816.F32 R4, R52.reuse, R56, R4 ;  /* 0x000000383404723c */ /* 0x042fe20000001804 */
[----:B------:R-:W1:Y:S07]  /*1eb30*/  MUFU.EX2 R56, R173 ;  /* 0x000000ad00387308 */ /* 0x000e6e0000000800 */
[C---:B------:R-:W-:Y:S03]  /*1eb40*/  HMMA.16816.F32 R8, R52.reuse, R58, R8 ;  /* 0x0000003a3408723c */ /* 0x040fe60000001808 */
[----:B------:R-:W-:Y:S05]  /*1eb50*/  MUFU.EX2 R58, R87 ;  /* 0x00000057003a7308 */ /* 0x000fea0000000800 */
[C---:B------:R-:W-:Y:S05]  /*1eb60*/  HMMA.16816.F32 R12, R52.reuse, R68, R12 ;  /* 0x00000044340c723c */ /* 0x040fea000000180c */
[----:B------:R-:W3:Y:S02]  /*1eb70*/  MUFU.EX2 R57, R104 ;  /* 0x0000006800397308 */ /* 0x000ee40000000800 */
[----:B------:R-:W-:Y:S01]  /*1eb80*/  F2FP.PACK_AB R69, R126, R121 ;  /* 0x000000797e45723e */ /* 0x000fe200000000ff */
[C---:B------:R-:W-:Y:S07]  /*1eb90*/  HMMA.16816.F32 R16, R52.reuse, R70, R16 ;  /* 0x000000463410723c */ /* 0x040fee0000001810 */
[----:B-1----:R-:W-:Y:S01]  /*1eba0*/  F2FP.PACK_AB R71, R56, R125 ;  /* 0x0000007d3847723e */ /* 0x002fe200000000ff */
[C---:B--2---:R-:W-:Y:S01]  /*1ebb0*/  HMMA.16816.F32 R20, R52.reuse, R64, R20 ;  /* 0x000000403414723c */ /* 0x044fe20000001814 */
[----:B------:R-:W1:Y:S06]  /*1ebc0*/  MUFU.EX2 R59, R127 ;  /* 0x0000007f003b7308 */ /* 0x000e6c0000000800 */
[----:B------:R-:W-:Y:S01]  /*1ebd0*/  FADD.FTZ R65, R90, R93 ;  /* 0x0000005d5a417221 */ /* 0x000fe20000010000 */
[C---:B------:R-:W-:Y:S01]  /*1ebe0*/  HMMA.16816.F32 R24, R52.reuse, R66, R24 ;  /* 0x000000423418723c */ /* 0x040fe20000001818 */
[----:B------:R-:W2:Y:S03]  /*1ebf0*/  LDSM.16.MT88.4 R92, [R140+0xcc00] ;  /* 0x00cc00008c5c783b */ /* 0x000ea60000004200 */
[----:B---3--:R-:W-:Y:S04]  /*1ec00*/  F2FP.PACK_AB R68, R58, R57 ;  /* 0x000000393a44723e */ /* 0x008fe800000000ff */
[C---:B------:R-:W-:Y:S08]  /*1ec10*/  HMMA.16816.F32 R28, R52.reuse, R72, R28 ;  /* 0x00000048341c723c */ /* 0x040ff0000000181c */
[C---:B------:R-:W-:Y:S04]  /*1ec20*/  HMMA.16816.F32 R32, R52.reuse, R74, R32 ;  /* 0x0000004a3420723c */ /* 0x040fe80000001820 */
[----:B-1----:R-:W-:Y:S04]  /*1ec30*/  F2FP.PACK_AB R70, R120, R59 ;  /* 0x0000003b7846723e */ /* 0x002fe800000000ff */
[C---:B------:R-:W-:Y:S08]  /*1ec40*/  HMMA.16816.F32 R36, R52.reuse, R76, R36 ;  /* 0x0000004c3424723c */ /* 0x040ff00000001824 */
[C---:B------:R-:W-:Y:S01]  /*1ec50*/  HMMA.16816.F32 R40, R52.reuse, R78, R40 ;  /* 0x0000004e3428723c */ /* 0x040fe20000001828 */
[----:B------:R-:W-:Y:S07]  /*1ec60*/  LDSM.16.MT88.4 R76, [R140+0xec00] ;  /* 0x00ec00008c4c783b */ /* 0x000fee0000004200 */
[C---:B----4-:R-:W-:Y:S07]  /*1ec70*/  HMMA.16816.F32 R44, R52.reuse, R60, R44 ;  /* 0x0000003c342c723c */ /* 0x050fee000000182c */
[----:B------:R-:W-:Y:S01]  /*1ec80*/  FADD.FTZ R60, R86, R65 ;  /* 0x00000041563c7221 */ /* 0x000fe20000010000 */
[----:B------:R-:W-:Y:S01]  /*1ec90*/  HMMA.16816.F32 R48, R52, R62, R48 ;  /* 0x0000003e3430723c */ /* 0x000fe20000001830 */
[----:B------:R-:W1:Y:S03]  /*1eca0*/  LDSM.16.MT88.4 R84, [R122+0xcc00] ;  /* 0x00cc00007a54783b */ /* 0x000e660000004200 */
[----:B------:R-:W-:Y:S02]  /*1ecb0*/  FADD.FTZ R61, R91, R82 ;  /* 0x000000525b3d7221 */ /* 0x000fe40000010000 */
        /* <DEDUP_REMOVED lines=15> */
[C---:B--2---:R-:W-:Y:S01]  /*1edb0*/  HMMA.16816.F32 R96, R68.reuse, R92, R20 ;  /* 0x0000005c4460723c */ /* 0x044fe20000001814 */
        /* <DEDUP_REMOVED lines=35> */
[----:B------:R-:W-:Y:S01]  /*1eff0*/  FADD.FTZ R126, R126, R121 ;  /* 0x000000797e7e7221 */ /* 0x000fe20000010000 */
[----:B------:R-:W-:Y:S01]  /*1f000*/  MOV R121, R2 ;  /* 0x0000000200797202 */ /* 0x000fe20000000f00 */
[----:B------:R-:W-:Y:S02]  /*1f010*/  FADD.FTZ R58, R58, R57 ;  /* 0x000000393a3a7221 */ /* 0x000fe40000010000 */
[----:B------:R-:W-:Y:S02]  /*1f020*/  FADD.FTZ R125, R125, R126 ;  /* 0x0000007e7d7d7221 */ /* 0x000fe40000010000 */
[----:B------:R-:W-:Y:S02]  /*1f030*/  FADD.FTZ R59, R59, R58 ;  /* 0x0000003a3b3b7221 */ /* 0x000fe40000010000 */
[----:B------:R-:W-:Y:S02]  /*1f040*/  FADD.FTZ R161, R56, R125 ;  /* 0x0000007d38a17221 */ /* 0x000fe40000010000 */
[----:B------:R-:W-:Y:S01]  /*1f050*/  FADD.FTZ R158, R120, R59 ;  /* 0x0000003b789e7221 */ /* 0x000fe20000010000 */
[----:B------:R-:W-:Y:S01]  /*1f060*/  MOV R120, R3 ;  /* 0x0000000300787202 */ /* 0x000fe20000000f00 */
[----:B------:R-:W-:-:S05]  /*1f070*/  @P0 BRA `(.L_x_2538) ;  /* 0xffffb2f000000947 */ /* 0x000fca000383ffff */
.L_x_2534:
        /* <DEDUP_REMOVED lines=166> */
.L_x_2539:
[----:B------:R-:W1:Y:S04]  /*1fae0*/  S2R R3, SR_CTAID.Z ;  /* 0x0000000000037919 */ /* 0x000e680000002700 */
[----:B------:R-:W1:Y:S02]  /*1faf0*/  S2R R2, SR_CTAID.Y ;  /* 0x0000000000027919 */ /* 0x000e640000002600 */
[----:B-1----:R-:W-:-:S04]  /*1fb00*/  IMAD R4, R2, c[0x0][0x1c0], R3 ;  /* 0x0000700002047a24 */ /* 0x002fc800078e0203 */
[----:B------:R-:W-:Y:S02]  /*1fb10*/  IMAD R4, R4, c[0x0][0x214], RZ ;  /* 0x0000850004047a24 */ /* 0x000fe400078e02ff */
.L_x_2540:
        /* <DEDUP_REMOVED lines=35> */
.L_x_2542:
[----:B------:R-:W-:Y:S05]  /*1fd50*/  BSYNC B0 ;  /* 0x0000000000007941 */ /* 0x000fea0003800000 */
.L_x_2541:
        /* <DEDUP_REMOVED lines=33> */
.L_x_2544:
[----:B------:R-:W-:Y:S05]  /*1ff70*/  BSYNC B0 ;  /* 0x0000000000007941 */ /* 0x000fea0003800000 */
.L_x_2543:
        /* <DEDUP_REMOVED lines=21> */
.L_x_2545:
        /* <DEDUP_REMOVED lines=11> */
.L_x_6125:


//--------------------- .text._ZN5flash24flash_fwd_splitkv_kernelI23Flash_fwd_kernel_traitsILi96ELi64ELi128ELi4ELb0ELb0EN7cutlass6half_tE19Flash_kernel_traitsILi96ELi64ELi128ELi4ES3_EELb1ELb0ELb0ELb0ELb1ELb0ELb1ELb0EEEvNS_16Flash_fwd_paramsE --------------------------
	.section	.text._ZN5flash24flash_fwd_splitkv_kernelI23Flash_fwd_kernel_traitsILi96ELi64ELi128ELi4ELb0ELb0EN7cutlass6half_tE19Flash_kernel_traitsILi96ELi64ELi128ELi4ES3_EELb1ELb0ELb0ELb0ELb1ELb0ELb1ELb0EEEvNS_16Flash_fwd_paramsE,"ax",@progbits
	.sectioninfo	@"SHI_REGISTERS=222"
	.align	128
        .global         _ZN5flash24flash_fwd_splitkv_kernelI23Flash_fwd_kernel_traitsILi96ELi64ELi128ELi4ELb0ELb0EN7cutlass6half_tE19Flash_kernel_traitsILi96ELi64ELi128ELi4ES3_EELb1ELb0ELb0ELb0ELb1ELb0ELb1ELb0EEEvNS_16Flash_fwd_paramsE
        .type           _ZN5flash24flash_fwd_splitkv_kernelI23Flash_fwd_kernel_traitsILi96ELi64ELi128ELi4ELb0ELb0EN7cutlass6half_tE19Flash_kernel_traitsILi96ELi64ELi128ELi4ES3_EELb1ELb0ELb0ELb0ELb1ELb0ELb1ELb0EEEvNS_16Flash_fwd_paramsE,@function
        .size           _ZN5flash24flash_fwd_splitkv_kernelI23Flash_fwd_kernel_traitsILi96ELi64ELi128ELi4ELb0ELb0EN7cutlass6half_tE19Flash_kernel_traitsILi96ELi64ELi128ELi4ES3_EELb1ELb0ELb0ELb0ELb1ELb0ELb1ELb0EEEvNS_16Flash_fwd_paramsE,(.L_x_6126 - _ZN5flash24flash_fwd_splitkv_kernelI23Flash_fwd_kernel_traitsILi96ELi64ELi128ELi4ELb0ELb0EN7cutlass6half_tE19Flash_kernel_traitsILi96ELi64ELi128ELi4ES3_EELb1ELb0ELb0ELb0ELb1ELb0ELb1ELb0EEEvNS_16Flash_fwd_paramsE)
        .other          _ZN5flash24flash_fwd_splitkv_kernelI23Flash_fwd_kernel_traitsILi96ELi64ELi128ELi4ELb0ELb0EN7cutlass6half_tE19Flash_kernel_traitsILi96ELi64ELi128ELi4ES3_EELb1ELb0ELb0ELb0ELb1ELb0ELb1ELb0EEEvNS_16Flash_fwd_paramsE,@"STO_CUDA_ENTRY STV_DEFAULT"
_ZN5flash24flash_fwd_splitkv_kernelI23Flash_fwd_kernel_traitsILi96ELi64ELi128ELi4ELb0ELb0EN7cutlass6half_tE19Flash_kernel_traitsILi96ELi64ELi128ELi4ES3_EELb1ELb0ELb0ELb0ELb1ELb0ELb1ELb0EEEvNS_16Flash_fwd_paramsE:
.text._ZN5flash24flash_fwd_splitkv_kernelI23Flash_fwd_kernel_traitsILi96ELi64ELi128ELi4ELb0ELb0EN7cutlass6half_tE19Flash_kernel_traitsILi96ELi64ELi128ELi4ES3_EELb1ELb0ELb0ELb0ELb1ELb0ELb1ELb0EEEvNS_16Flash_fwd_paramsE:
[----:B------:R-:W-:Y:S02]  /*0000*/  MOV R1, c[0x0][0x28] ;  /* 0x00000a0000017a02 */ /* 0x000fe40000000f00 */
[----:B------:R-:W1:Y:S01]  /*0010*/  I2F.U32.RP R2, c[0x0][0x1c0] ;  /* 0x0000700000027b06 */ /* 0x000e620000209000 */
[----:B------:R-:W2:Y:S01]  /*0020*/  S2R R3, SR_CTAID.Z ;  /* 0x0000000000037919 */ /* 0x000ea20000002700 */
[----:B------:R-:W-:Y:S01]  /*0030*/  IMAD.MOV.U32 R4, RZ, RZ, RZ ;  /* 0x000000ffff047224 */ /* 0x000fe200078e00ff */
[----:B------:R-:W-:Y:S01]  /*0040*/  ISETP.NE.U32.AND P1, PT, RZ, c[0x0][0x1c0], PT ;  /* 0x00007000ff007a0c */ /* 0x000fe20003f25070 */
[----:B------:R-:W-:-:S04]  /*0050*/  ULDC.64 UR12, c[0x0][0x118] ;  /* 0x00004600000c7ab9 */ /* 0x000fc80000000a00 */
[----:B-1----:R-:W1:Y:S02]  /*0060*/  MUFU.RCP R5, R2 ;  /* 0x0000000200057308 */ /* 0x002e640000001000 */
[----:B-1----:R-:W-:Y:S01]  /*0070*/  IADD3 R5, R5, 0xffffffe, RZ ;  /* 0x0ffffffe05057810 */ /* 0x002fe20007ffe0ff */
[----:B------:R-:W1:Y:S05]  /*0080*/  LDC.U8 R2, c[0x0][0x312] ;  /* 0x0000c480ff027b82 */ /* 0x000e6a0000000000 */
[----:B------:R-:W3:Y:S02]  /*0090*/  F2I.FTZ.U32.TRUNC.NTZ R5, R5 ;  /* 0x0000000500057305 */ /* 0x000ee4000021f000 */
[----:B---3--:R-:W-:Y:S01]  /*00a0*/  IMAD.MOV R0, RZ, RZ, -R5 ;  /* 0x000000ffff007224 */ /* 0x008fe200078e0a05 */
[----:B-1----:R-:W-:-:S03]  /*00b0*/  ISETP.NE.AND P3, PT, R2, RZ, PT ;  /* 0x000000ff0200720c */ /* 0x002fc60003f65270 */
[----:B------:R-:W-:-:S04]  /*00c0*/  IMAD R7, R0, c[0x0][0x1c0], RZ ;  /* 0x0000700000077a24 */ /* 0x000fc800078e02ff */
[----:B------:R-:W-:-:S06]  /*00d0*/  IMAD.HI.U32 R4, R5, R7, R4 ;  /* 0x0000000705047227 */ /* 0x000fcc00078e0004 */
[----:B--2---:R-:W-:-:S04]  /*00e0*/  IMAD.HI.U32 R197, R4, R3, RZ ;  /* 0x0000000304c57227 */ /* 0x004fc800078e00ff */
[----:B------:R-:W-:Y:S02]  /*00f0*/  IMAD.MOV R0, RZ, RZ, -R197 ;  /* 0x000000ffff007224 */ /* 0x000fe400078e0ac5 */
[----:B------:R-:W-:Y:S02]  /*0100*/  IMAD.MOV.U32 R4, RZ, RZ, -0x1 ;  /* 0xffffffffff047424 */ /* 0x000fe400078e00ff */
        /* <DEDUP_REMOVED lines=25> */
[----:B------:R-:W4:Y:S04]  /*02a0*/  S2R R2, SR_CTAID.Y ;  /* 0x0000000000027919 */ /* 0x000f280000002600 */
[----:B------:R-:W1:Y:S01]  /*02b0*/  S2R R122, SR_TID.X ;  /* 0x00000000007a7919 */ /* 0x000e620000002100 */
        /* <DEDUP_REMOVED lines=10> */
.L_x_2546:
[----:B-1-34-:R-:W-:Y:S02]  /*0360*/  MOV R5, c[0x0][0x218] ;  /* 0x0000860000057a02 */ /* 0x01afe40000000f00 */
.L_x_2547:
        /* <DEDUP_REMOVED lines=17> */
[----:B------:R-:W-:Y:S01]  /*0480*/  LEA.HI R7, R7, R10, RZ, 0x7 ;  /* 0x0000000a07077211 */ /* 0x000fe200078f38ff */
[----:B------:R-:W-:-:S03]  /*0490*/  IMAD.MOV.U32 R10, RZ, RZ, RZ ;  /* 0x000000ffff0a7224 */ /* 0x000fc600078e00ff */
[----:B------:R-:W-:Y:S01]  /*04a0*/  LEA.HI.SX32 R7, R7, c[0x0][0x10], 0x19 ;  /* 0x0000040007077a11 */ /* 0x000fe200078fcaff */
[----:B-1----:R-:W1:Y:S03]  /*04b0*/  MUFU.RCP R11, R3 ;  /* 0x00000003000b7308 */ /* 0x002e660000001000 */
[----:B------:R-:W-:Y:S02]  /*04c0*/  IADD3 R7, R7, -0x1, RZ ;  /* 0xffffffff07077810 */ /* 0x000fe40007ffe0ff */
[----:B-1----:R-:W-:Y:S02]  /*04d0*/  IADD3 R11, R11, 0xffffffe, RZ ;  /* 0x0ffffffe0b0b7810 */ /* 0x002fe40007ffe0ff */
[----:B------:R-:W-:Y:S02]  /*04e0*/  IABS R3, R7 ;  /* 0x0000000700037213 */ /* 0x000fe40000000000 */
[----:B------:R-:W-:-:S02]  /*04f0*/  LOP3.LUT R7, R7, c[0x0][0x10], RZ, 0x3c, !PT ;  /* 0x0000040007077a12 */ /* 0x000fc400078e3cff */
[----:B------:R-:W1:Y:S02]  /*0500*/  F2I.FTZ.U32.TRUNC.NTZ R11, R11 ;  /* 0x0000000b000b7305 */ /* 0x000e64000021f000 */
[----:B------:R-:W-:Y:S01]  /*0510*/  ISETP.GE.AND P0, PT, R7, RZ, PT ;  /* 0x000000ff0700720c */ /* 0x000fe20003f06270 */
[----:B-1----:R-:W-:-:S04]  /*0520*/  IMAD.MOV R5, RZ, RZ, -R11 ;  /* 0x000000ffff057224 */ /* 0x002fc800078e0a0b */
[----:B------:R-:W-:-:S04]  /*0530*/  IMAD R5, R5, R6, RZ ;  /* 0x0000000605057224 */ /* 0x000fc800078e02ff */
[----:B------:R-:W-:-:S04]  /*0540*/  IMAD.HI.U32 R10, R11, R5, R10 ;  /* 0x000000050b0a7227 */ /* 0x000fc800078e000a */
[----:B------:R-:W-:-:S04]  /*0550*/  IMAD.MOV.U32 R5, RZ, RZ, R3 ;  /* 0x000000ffff057224 */ /* 0x000fc800078e0003 */
[----:B------:R-:W-:Y:S01]  /*0560*/  IMAD.HI.U32 R9, R10, R5, RZ ;  /* 0x000000050a097227 */ /* 0x000fe200078e00ff */
[----:B------:R-:W-:-:S03]  /*0570*/  IADD3 R10, R120, 0x7f, RZ ;  /* 0x0000007f780a7810 */ /* 0x000fc60007ffe0ff */
        /* <DEDUP_REMOVED lines=25> */
[----:B------:R-:W-:Y:S01]  /*0710*/  SHF.R.S32.HI R3, RZ, 0x1f, R122 ;  /* 0x0000001fff037819 */ /* 0x000fe2000001147a */
[----:B------:R-:W-:Y:S01]  /*0720*/  IMAD R197, R2, c[0x0][0x210], R197 ;  /* 0x0000840002c57a24 */ /* 0x000fe200078e02c5 */
[----:B------:R-:W-:Y:S01]  /*0730*/  LOP3.LUT P6, RZ, R122, 0x7, RZ, 0xc0, !PT ;  /* 0x000000077aff7812 */ /* 0x000fe200078cc0ff */
[----:B------:R-:W-:Y:S01]  /*0740*/  IMAD.IADD R127, R127, 0x1, -R126 ;  /* 0x000000017f7f7824 */ /* 0x000fe200078e0a7e */
[----:B------:R-:W-:-:S04]  /*0750*/  LEA.HI R0, R3, R122, RZ, 0x3 ;  /* 0x0000007a03007211 */ /* 0x000fc800078f18ff */
[----:B------:R-:W-:Y:S02]  /*0760*/  LOP3.LUT R3, R0, 0x3ffffff8, RZ, 0xc0, !PT ;  /* 0x3ffffff800037812 */ /* 0x000fe400078ec0ff */
[----:B------:R-:W-:-:S03]  /*0770*/  SHF.R.S32.HI R0, RZ, 0x3, R0 ;  /* 0x00000003ff007819 */ /* 0x000fc60000011400 */
[----:B------:R-:W-:Y:S01]  /*0780*/  IMAD.IADD R4, R122, 0x1, -R3 ;  /* 0x000000017a047824 */ /* 0x000fe200078e0a03 */
[C---:B------:R-:W-:Y:S01]  /*0790*/  IADD3 R6, R0.reuse, 0x10, RZ ;  /* 0x0000001000067810 */ /* 0x040fe20007ffe0ff */
[----:B------:R-:W-:Y:S01]  /*07a0*/  IMAD R3, R197, c[0x0][0x1c0], R22 ;  /* 0x00007000c5037a24 */ /* 0x000fe200078e0216 */
[-C--:B------:R-:W-:Y:S01]  /*07b0*/  ISETP.GE.AND P0, PT, R0, R127.reuse, PT ;  /* 0x0000007f0000720c */ /* 0x080fe20003f06270 */
[----:B------:R-:W-:Y:S01]  /*07c0*/  IMAD.SHL.U32 R4, R4, 0x4, RZ ;  /* 0x0000000404047824 */ /* 0x000fe200078e00ff */
[-C--:B------:R-:W-:Y:S01]  /*07d0*/  ISETP.GE.OR P4, PT, R6, R127.reuse, P6 ;  /* 0x0000007f0600720c */ /* 0x080fe20003786670 */
[----:B------:R-:W-:Y:S01]  /*07e0*/  IMAD R3, R3, c[0x0][0x214], R126 ;  /* 0x0000850003037a24 */ /* 0x000fe200078e027e */
[----:B------:R-:W-:Y:S02]  /*07f0*/  ISETP.GE.OR P5, PT, R0, R127, P6 ;  /* 0x0000007f0000720c */ /* 0x000fe400037a6670 */
[----:B------:R-:W-:Y:S01]  /*0800*/  SHF.R.S32.HI R5, RZ, 0x1f, R4 ;  /* 0x0000001fff057819 */ /* 0x000fe20000011404 */
[----:B------:R-:W-:-:S04]  /*0810*/  IMAD R2, R3, c[0x0][0x22c], RZ ;  /* 0x00008b0003027a24 */ /* 0x000fc800078e02ff */
[----:B------:R-:W-:-:S05]  /*0820*/  IMAD.WIDE R4, R0, 0x60, R4 ;  /* 0x0000006000047825 */ /* 0x000fca00078e0204 */
[----:B------:R-:W-:-:S04]  /*0830*/  IADD3 R4, P1, R2, R4, RZ ;  /* 0x0000000402047210 */ /* 0x000fc80007f3e0ff */
[----:B------:R-:W-:Y:S02]  /*0840*/  LEA.HI.X.SX32 R5, R2, R5, 0x1, P1 ;  /* 0x0000000502057211 */ /* 0x000fe400008f0eff */
[-C--:B------:R-:W-:Y:S02]  /*0850*/  ISETP.GE.AND P1, PT, R6, R127.reuse, PT ;  /* 0x0000007f0600720c */ /* 0x080fe40003f26270 */
[----:B------:R-:W-:Y:S02]  /*0860*/  LEA R8, P2, R4, c[0x0][0x1d8], 0x2 ;  /* 0x0000760004087a11 */ /* 0x000fe400078410ff */
[----:B------:R-:W-:Y:S02]  /*0870*/  IADD3 R2, R0, 0x20, RZ ;  /* 0x0000002000027810 */ /* 0x000fe40007ffe0ff */
[----:B------:R-:W-:Y:S01]  /*0880*/  LEA.HI.X R9, R4, c[0x0][0x1dc], R5, 0x2, P2 ;  /* 0x0000770004097a11 */ /* 0x000fe200010f1405 */
[----:B------:R-:W-:Y:S01]  /*0890*/  @!P5 IMAD.MOV.U32 R4, RZ, RZ, -0x800000 ;  /* 0xff800000ff04d424 */ /* 0x000fe200078e00ff */
[----:B------:R-:W-:-:S02]  /*08a0*/  ISETP.GE.AND P2, PT, R2, R127, PT ;  /* 0x0000007f0200720c */ /* 0x000fc40003f46270 */
[-C--:B------:R-:W-:Y:S01]  /*08b0*/  ISETP.GE.OR P3, PT, R2, R127.reuse, P6 ;  /* 0x0000007f0200720c */ /* 0x080fe20003766670 */
[----:B------:R1:W-:Y:S01]  /*08c0*/  @!P0 STG.E.128 [R8.64], RZ ;  /* 0x000000ff08008986 */ /* 0x0003e2000c101d0c */
[----:B------:R-:W-:Y:S02]  /*08d0*/  IADD3 R2, R0, 0x30, RZ ;  /* 0x0000003000027810 */ /* 0x000fe40007ffe0ff */
[----:B------:R-:W-:Y:S01]  /*08e0*/  SHF.R.S32.HI R5, RZ, 0x1f, R3 ;  /* 0x0000001fff057819 */ /* 0x000fe20000011403 */
[----:B------:R1:W-:Y:S01]  /*08f0*/  @!P0 STG.E.128 [R8.64+0x80], RZ ;  /* 0x000080ff08008986 */ /* 0x0003e2000c101d0c */
[----:B------:R-:W-:-:S03]  /*0900*/  ISETP.GE.OR P6, PT, R2, R127, P6 ;  /* 0x0000007f0200720c */ /* 0x000fc600037c6670 */
[----:B------:R1:W-:Y:S01]  /*0910*/  @!P0 STG.E.128 [R8.64+0x100], RZ ;  /* 0x000100ff08008986 */ /* 0x0003e2000c101d0c */
[----:B------:R-:W-:-:S03]  /*0920*/  IADD3 R3, P0, R3, R0, RZ ;  /* 0x0000000003037210 */ /* 0x000fc60007f1e0ff */
[----:B------:R1:W-:Y:S01]  /*0930*/  @!P1 STG.E.128 [R8.64+0x1800], RZ ;  /* 0x001800ff08009986 */ /* 0x0003e2000c101d0c */
[----:B------:R-:W-:Y:S02]  /*0940*/  LEA.HI.X.SX32 R0, R0, R5, 0x1, P0 ;  /* 0x0000000500007211 */ /* 0x000fe400000f0eff */
[C---:B------:R-:W-:Y:S01]  /*0950*/  LEA R6, P0, R3.reuse, c[0x0][0x208], 0x2 ;  /* 0x0000820003067a11 */ /* 0x040fe200078010ff */
[----:B------:R1:W-:Y:S03]  /*0960*/  @!P1 STG.E.128 [R8.64+0x1880], RZ ;  /* 0x001880ff08009986 */ /* 0x0003e6000c101d0c */
[----:B------:R-:W-:Y:S01]  /*0970*/  LEA.HI.X R7, R3, c[0x0][0x20c], R0, 0x2, P0 ;  /* 0x0000830003077a11 */ /* 0x000fe200000f1400 */
[----:B------:R1:W-:Y:S01]  /*0980*/  @!P1 STG.E.128 [R8.64+0x1900], RZ ;  /* 0x001900ff08009986 */ /* 0x0003e2000c101d0c */
[----:B------:R-:W-:Y:S01]  /*0990*/  ISETP.GE.AND P1, PT, R2, R127, PT ;  /* 0x0000007f0200720c */ /* 0x000fe20003f26270 */
[----:B------:R-:W-:-:S02]  /*09a0*/  @!P4 IMAD.MOV.U32 R3, RZ, RZ, -0x800000 ;  /* 0xff800000ff03c424 */ /* 0x000fc400078e00ff */
[----:B------:R-:W-:Y:S01]  /*09b0*/  @!P3 IMAD.MOV.U32 R0, RZ, RZ, -0x800000 ;  /* 0xff800000ff00b424 */ /* 0x000fe200078e00ff */
[----:B------:R1:W-:Y:S04]  /*09c0*/  @!P2 STG.E.128 [R8.64+0x3000], RZ ;  /* 0x003000ff0800a986 */ /* 0x0003e8000c101d0c */
[----:B------:R1:W-:Y:S04]  /*09d0*/  @!P2 STG.E.128 [R8.64+0x3080], RZ ;  /* 0x003080ff0800a986 */ /* 0x0003e8000c101d0c */
[----:B------:R1:W-:Y:S04]  /*09e0*/  @!P2 STG.E.128 [R8.64+0x3100], RZ ;  /* 0x003100ff0800a986 */ /* 0x0003e8000c101d0c */
[----:B------:R1:W-:Y:S04]  /*09f0*/  @!P1 STG.E.128 [R8.64+0x4800], RZ ;  /* 0x004800ff08009986 */ /* 0x0003e8000c101d0c */
[----:B------:R1:W-:Y:S04]  /*0a00*/  @!P1 STG.E.128 [R8.64+0x4880], RZ ;  /* 0x004880ff08009986 */ /* 0x0003e8000c101d0c */
[----:B------:R1:W-:Y:S04]  /*0a10*/  @!P1 STG.E.128 [R8.64+0x4900], RZ ;  /* 0x004900ff08009986 */ /* 0x0003e8000c101d0c */
[----:B------:R1:W-:Y:S04]  /*0a20*/  @!P4 STG.E [R6.64+0x40], R3 ;  /* 0x000040030600c986 */ /* 0x0003e8000c10190c */
[----:B------:R1:W-:Y:S04]  /*0a30*/  @!P3 STG.E [R6.64+0x80], R0 ;  /* 0x000080000600b986 */ /* 0x0003e8000c10190c */
[----:B------:R1:W-:Y:S01]  /*0a40*/  @!P5 STG.E [R6.64], R4 ;  /* 0x000000040600d986 */ /* 0x0003e2000c10190c */
[----:B------:R-:W-:Y:S05]  /*0a50*/  @P6 EXIT ;  /* 0x000000000000694d */ /* 0x000fea0003800000 */
[----:B-1----:R-:W-:-:S05]  /*0a60*/  MOV R3, 0xff800000 ;  /* 0xff80000000037802 */ /* 0x002fca0000000f00 */
[----:B------:R-:W-:Y:S01]  /*0a70*/  STG.E [R6.64+0xc0], R3 ;  /* 0x0000c00306007986 */ /* 0x000fe2000c10190c */
[----:B------:R-:W-:Y:S05]  /*0a80*/  EXIT ;  /* 0x000000000000794d */ /* 0x000fea0003800000 */
.L_x_2548:
[----:B------:R-:W-:Y:S01]  /*0a90*/  ISETP.NE.U32.AND P0, PT, RZ, c[0x0][0x2b8], PT ;  /* 0x0000ae00ff007a0c */ /* 0x000fe20003f05070 */
        /* <DEDUP_REMOVED lines=20> */
[----:B-1---5:R-:W1:Y:S01]  /*0be0*/  I2F.RP R5, R161 ;  /* 0x000000a100057306 */ /* 0x022e620000209400 */
        /* <DEDUP_REMOVED lines=52> */
[----:B------:R-:W-:Y:S02]  /*0f30*/  SHF.R.S32.HI R6, RZ, 0x1f, R7 ;  /* 0x0000001fff067819 */ /* 0x000fe40000011407 */
[----:B--2---:R-:W-:Y:S01]  /*0f40*/  SHF.R.S32.HI R5, RZ, 0x1f, R16 ;  /* 0x0000001fff057819 */ /* 0x004fe20000011410 */
[----:B------:R-:W-:-:S04]  /*0f50*/  IMAD.WIDE.U32 R10, R16, c[0x0][0x180], RZ ;  /* 0x00006000100a7a25 */ /* 0x000fc800078e00ff */
[C---:B------:R-:W-:Y:S02]  /*0f60*/  IMAD R13, R5.reuse, c[0x0][0x180], RZ ;  /* 0x00006000050d7a24 */ /* 0x040fe400078e02ff */
[----:B------:R-:W-:Y:S02]  /*0f70*/  IMAD.MOV.U32 R20, RZ, RZ, R10 ;  /* 0x000000ffff147224 */ /* 0x000fe400078e000a */
[----:B------:R-:W-:Y:S02]  /*0f80*/  IMAD R2, R16, c[0x0][0x184], R13 ;  /* 0x0000610010027a24 */ /* 0x000fe400078e020d */
[----:B------:R-:W-:-:S03]  /*0f90*/  IMAD R5, R5, c[0x0][0x188], RZ ;  /* 0x0000620005057a24 */ /* 0x000fc600078e02ff */
[----:B------:R-:W-:Y:S01]  /*0fa0*/  IADD3 R21, R11, R2, RZ ;  /* 0x000000020b157210 */ /* 0x000fe20007ffe0ff */
[C---:B------:R-:W-:Y:S02]  /*0fb0*/  IMAD R11, R9.reuse, c[0x0][0x19c], R0 ;  /* 0x00006700090b7a24 */ /* 0x040fe400078e0200 */
[----:B------:R-:W-:Y:S02]  /*0fc0*/  IMAD R0, R6, c[0x0][0x1b0], RZ ;  /* 0x00006c0006007a24 */ /* 0x000fe400078e02ff */
[----:B------:R-:W-:-:S04]  /*0fd0*/  IMAD.WIDE.U32 R20, R9, c[0x0][0x198], R20 ;  /* 0x0000660009147a25 */ /* 0x000fc800078e0014 */
[C---:B------:R-:W-:Y:S01]  /*0fe0*/  IMAD R2, R16.reuse, c[0x0][0x18c], R5 ;  /* 0x0000630010027a24 */ /* 0x040fe200078e0205 */
[----:B------:R-:W-:Y:S01]  /*0ff0*/  IADD3 R21, R21, R11, RZ ;  /* 0x0000000b15157210 */ /* 0x000fe20007ffe0ff */
[----:B------:R-:W-:Y:S02]  /*1000*/  IMAD R0, R7, c[0x0][0x1b4], R0 ;  /* 0x00006d0007007a24 */ /* 0x000fe400078e0200 */
[----:B------:R-:W-:-:S04]  /*1010*/  IMAD.WIDE.U32 R16, R16, c[0x0][0x188], RZ ;  /* 0x0000620010107a25 */ /* 0x000fc800078e00ff */
[----:B------:R-:W-:-:S04]  /*1020*/  IMAD.WIDE.U32 R20, R7, c[0x0][0x1b0], R20 ;  /* 0x00006c0007147a25 */ /* 0x000fc800078e0014 */
[----:B------:R-:W-:Y:S01]  /*1030*/  IMAD.IADD R2, R17, 0x1, R2 ;  /* 0x0000000111027824 */ /* 0x000fe200078e0202 */
[----:B------:R-:W-:Y:S01]  /*1040*/  IADD3 R0, R21, R0, RZ ;  /* 0x0000000015007210 */ /* 0x000fe20007ffe0ff */
[----:B------:R-:W-:Y:S05]  /*1050*/  BRA `(.L_x_2550) ;  /* 0x0000041000007947 */ /* 0x000fea0003800000 */
.L_x_2549:
        /* <DEDUP_REMOVED lines=16> */
.L_x_2551:
[----:B------:R-:W-:-:S04]  /*1160*/  IABS R3, c[0x0][0x1c8] ;  /* 0x0000720000037a13 */ /* 0x000fc80000000000 */
[----:B------:R-:W1:Y:S08]  /*1170*/  I2F.RP R9, R3 ;  /* 0x0000000300097306 */ /* 0x000e700000209400 */
[----:B-1----:R-:W1:Y:S02]  /*1180*/  MUFU.RCP R6, R9 ;  /* 0x0000000900067308 */ /* 0x002e640000001000 */
[----:B-1----:R-:W-:-:S02]  /*1190*/  IADD3 R6, R6, 0xffffffe, RZ ;  /* 0x0ffffffe06067810 */ /* 0x002fc40007ffe0ff */
[----:B------:R-:W-:-:S04]  /*11a0*/  LEA R9, R117, 0xffffff80, 0x7 ;  /* 0xffffff8075097811 */ /* 0x000fc800078e38ff */
[----:B------:R-:W1:Y:S01]  /*11b0*/  F2I.FTZ.U32.TRUNC.NTZ R7, R6 ;  /* 0x0000000600077305 */ /* 0x000e62000021f000 */
[----:B------:R-:W-:-:S04]  /*11c0*/  IMAD.WIDE.U32 R10, R9, c[0x0][0x198], R10 ;  /* 0x00006600090a7a25 */ /* 0x000fc800078e000a */
        /* <DEDUP_REMOVED lines=9> */
[----:B------:R-:W-:-:S03]  /*1260*/  @P3 IMAD.IADD R2, R8, 0x1, R15 ;  /* 0x0000000108023824 */ /* 0x000fc600078e020f */
[----:B------:R-:W-:Y:S01]  /*1270*/  ISETP.GT.U32.AND P0, PT, R3, R0, PT ;  /* 0x000000000300720c */ /* 0x000fe20003f04070 */
[----:B------:R-:W-:-:S04]  /*1280*/  @P3 IMAD.WIDE.U32 R16, R2, c[0x0][0x1a0], RZ ;  /* 0x0000680002103a25 */ /* 0x000fc800078e00ff */
[----:B------:R-:W-:-:S08]  /*1290*/  @P3 IMAD R2, R2, c[0x0][0x1a4], R17 ;  /* 0x0000690002023a24 */ /* 0x000fd000078e0211 */
        /* <DEDUP_REMOVED lines=29> */
.L_x_2550:
[----:B------:R-:W-:Y:S01]  /*1470*/  ISETP.NE.AND P0, PT, R4, -0x1, PT ;  /* 0xffffffff0400780c */ /* 0x000fe20003f05270 */
[----:B------:R-:W-:Y:S01]  /*1480*/  IMAD.IADD R186, R127, 0x1, -R126 ;  /* 0x000000017fba7824 */ /* 0x000fe200078e0a7e */
[----:B-----5:R-:W-:Y:S01]  /*1490*/  SHF.R.S32.HI R5, RZ, 0x1f, R122 ;  /* 0x0000001fff057819 */ /* 0x020fe2000001147a */
[----:B------:R-:W-:Y:S01]  /*14a0*/  IMAD.MOV.U32 R160, RZ, RZ, c[0x0][0x198] ;  /* 0x00006600ffa07624 */ /* 0x000fe200078e00ff */
[----:B------:R-:W-:Y:S01]  /*14b0*/  SHF.R.S32.HI R13, RZ, 0x1f, R22 ;  /* 0x0000001fff0d7819 */ /* 0x000fe20000011416 */
[----:B------:R-:W-:Y:S01]  /*14c0*/  IMAD R6, R6, c[0x0][0x1b8], RZ ;  /* 0x00006e0006067a24 */ /* 0x000fe200078e02ff */
[CC--:B------:R-:W-:Y:S01]  /*14d0*/  LEA.HI R19, R5.reuse, R122.reuse, RZ, 0x2 ;  /* 0x0000007a05137211 */ /* 0x0c0fe200078f10ff */
[----:B------:R-:W-:Y:S01]  /*14e0*/  IMAD.SHL.U32 R166, R122, 0x2, RZ ;  /* 0x000000027aa67824 */ /* 0x000fe200078e00ff */
[----:B------:R-:W-:Y:S01]  /*14f0*/  LEA.HI R124, R5, R122, RZ, 0x5 ;  /* 0x0000007a057c7211 */ /* 0x000fe200078f28ff */
[----:B------:R-:W-:Y:S01]  /*1500*/  IMAD R13, R13, c[0x0][0x1a8], RZ ;  /* 0x00006a000d0d7a24 */ /* 0x000fe200078e02ff */
[----:B------:R-:W-:Y:S01]  /*1510*/  LOP3.LUT R17, R19, 0xfffffffc, RZ, 0xc0, !PT ;  /* 0xfffffffc13117812 */ /* 0x000fe200078ec0ff */
[----:B------:R-:W-:Y:S01]  /*1520*/  IMAD R6, R7, c[0x0][0x1bc], R6 ;  /* 0x00006f0007067a24 */ /* 0x000fe200078e0206 */
[----:B------:R-:W-:Y:S01]  /*1530*/  SHF.R.S32.HI R125, RZ, 0x5, R124 ;  /* 0x00000005ff7d7819 */ /* 0x000fe2000001147c */
[----:B------:R-:W-:Y:S01]  /*1540*/  @!P0 IMAD.WIDE.U32 R10, R197, c[0x0][0x178], RZ ;  /* 0x00005e00c50a8a25 */ /* 0x000fe200078e00ff */
[----:B------:R-:W-:-:S02]  /*1550*/  @!P0 SHF.R.S32.HI R8, RZ, 0x1f, R197 ;  /* 0x0000001fff088819 */ /* 0x000fc400000114c5 */
[----:B------:R-:W-:Y:S01]  /*1560*/  IADD3 R193, R117, -0x1, RZ ;  /* 0xffffffff75c17810 */ /* 0x000fe20007ffe0ff */
[----:B------:R-:W-:Y:S01]  /*1570*/  IMAD.IADD R17, R122, 0x1, -R17 ;  /* 0x000000017a117824 */ /* 0x000fe200078e0a11 */
[----:B------:R-:W-:Y:S01]  /*1580*/  LOP3.LUT R166, R166, 0x6, RZ, 0xc0, !PT ;  /* 0x00000006a6a67812 */ /* 0x000fe200078ec0ff */
[----:B------:R-:W-:Y:S02]  /*1590*/  @!P0 IMAD R8, R8, c[0x0][0x178], RZ ;  /* 0x00005e0008088a24 */ /* 0x000fe400078e02ff */
[----:B------:R-:W-:-:S04]  /*15a0*/  @P0 IMAD.WIDE.U32 R14, R4, c[0x0][0x190], RZ ;  /* 0x00006400040e0a25 */ /* 0x000fc800078e00ff */
[----:B------:R-:W-:Y:S02]  /*15b0*/  @!P0 IMAD R8, R197, c[0x0][0x17c], R8 ;  /* 0x00005f00c5088a24 */ /* 0x000fe400078e0208 */
[----:B------:R-:W-:Y:S02]  /*15c0*/  @!P0 IMAD.MOV.U32 R14, RZ, RZ, R10 ;  /* 0x000000ffff0e8224 */ /* 0x000fe400078e000a */
[----:B------:R-:W-:Y:S02]  /*15d0*/  IMAD.SHL.U32 R17, R17, 0x8, RZ ;  /* 0x0000000811117824 */ /* 0x000fe400078e00ff */
[----:B------:R-:W-:Y:S02]  /*15e0*/  @P0 IMAD R4, R4, c[0x0][0x194], R15 ;  /* 0x0000650004040a24 */ /* 0x000fe400078e020f */
[----:B------:R-:W-:Y:S01]  /*15f0*/  @!P0 IMAD.IADD R4, R11, 0x1, R8 ;  /* 0x000000010b048824 */ /* 0x000fe200078e0208 */
[----:B------:R-:W-:Y:S01]  /*1600*/  IADD3 R14, P0, R17, R14, RZ ;  /* 0x0000000e110e7210 */ /* 0x000fe20007f1e0ff */
[----:B------:R-:W-:Y:S01]  /*1610*/  IMAD R18, R22, c[0x0][0x1ac], R13 ;  /* 0x00006b0016127a24 */ /* 0x000fe200078e020d */
[----:B------:R-:W-:Y:S01]  /*1620*/  SHF.R.S32.HI R11, RZ, 0x1f, R17 ;  /* 0x0000001fff0b7819 */ /* 0x000fe20000011411 */
[----:B------:R-:W-:Y:S01]  /*1630*/  IMAD.SHL.U32 R121, R193, 0x80, RZ ;  /* 0x00000080c1797824 */ /* 0x000fe200078e00ff */
[----:B------:R-:W-:-:S03]  /*1640*/  IADD3 R20, P1, R17, R20, RZ ;  /* 0x0000001411147210 */ /* 0x000fc60007f3e0ff */
[----:B------:R-:W-:Y:S01]  /*1650*/  IMAD.X R15, R11, 0x1, R4, P0 ;  /* 0x000000010b0f7824 */ /* 0x000fe200000e0604 */
[----:B------:R-:W-:Y:S01]  /*1660*/  LEA.HI R4, R5, R122, RZ, 0x3 ;  /* 0x0000007a05047211 */ /* 0x000fe200078f18ff */
[----:B------:R-:W-:Y:S01]  /*1670*/  IMAD.X R21, R11, 0x1, R0, P1 ;  /* 0x000000010b157824 */ /* 0x000fe200008e0600 */
[----:B------:R-:W-:Y:S01]  /*1680*/  IADD3 R16, P0, R17, R16, RZ ;  /* 0x0000001011107210 */ /* 0x000fe20007f1e0ff */
[----:B------:R-:W-:Y:S01]  /*1690*/  IMAD.WIDE.U32 R22, R22, c[0x0][0x1a8], R14 ;  /* 0x00006a0016167a25 */ /* 0x000fe200078e000e */
[----:B------:R-:W-:Y:S02]  /*16a0*/  SHF.R.S32.HI R14, RZ, 0x2, R19 ;  /* 0x00000002ff0e7819 */ /* 0x000fe40000011413 */
[----:B------:R-:W-:Y:S02]  /*16b0*/  SHF.R.S32.HI R187, RZ, 0x3, R4 ;  /* 0x00000003ffbb7819 */ /* 0x000fe40000011404 */
[C---:B------:R-:W-:Y:S01]  /*16c0*/  IADD3 R13, R14.reuse, 0x20, RZ ;  /* 0x000000200e0d7810 */ /* 0x040fe20007ffe0ff */
[----:B------:R-:W-:Y:S01]  /*16d0*/  IMAD.WIDE.U32 R20, R14, c[0x0][0x198], R20 ;  /* 0x000066000e147a25 */ /* 0x000fe200078e0014 */
[----:B------:R-:W-:-:S02]  /*16e0*/  LEA.HI R19, R19, R14, RZ, 0x1 ;  /* 0x0000000e13137211 */ /* 0x000fc400078f08ff */
[-C--:B------:R-:W-:Y:S01]  /*16f0*/  ISETP.GE.AND P3, PT, R13, R186.reuse, PT ;  /* 0x000000ba0d00720c */ /* 0x080fe20003f66270 */
[----:B------:R-:W-:Y:S01]  /*1700*/  IMAD.SHL.U32 R8, R187, 0x40, RZ ;  /* 0x00000040bb087824 */ /* 0x000fe200078e00ff */
[----:B------:R-:W-:Y:S01]  /*1710*/  SHF.R.S32.HI R15, RZ, 0x1f, R14 ;  /* 0x0000001fff0f7819 */ /* 0x000fe2000001140e */
[----:B------:R-:W-:Y:S01]  /*1720*/  IMAD.MOV.U32 R162, RZ, RZ, R20 ;  /* 0x000000ffffa27224 */ /* 0x000fe200078e0014 */
[----:B------:R-:W-:Y:S02]  /*1730*/  LOP3.LUT R19, R19, 0x7fffffe, RZ, 0xc0, !PT ;  /* 0x07fffffe13137812 */ /* 0x000fe400078ec0ff */
[----:B------:R-:W-:Y:S01]  /*1740*/  LOP3.LUT R8, R8, 0xc0, RZ, 0xc0, !PT ;  /* 0x000000c008087812 */ /* 0x000fe200078ec0ff */
[----:B------:R-:W-:Y:S01]  /*1750*/  IMAD.WIDE R24, R25, 0x40, R14 ;  /* 0x0000004019187825 */ /* 0x000fe200078e020e */
[----:B------:R-:W-:Y:S02]  /*1760*/  ISETP.GE.AND P4, PT, R14, R186, PT ;  /* 0x000000ba0e00720c */ /* 0x000fe40003f86270 */
[----:B------:R-:W-:Y:S01]  /*1770*/  LOP3.LUT R17, R8, 0x18, R17, 0xf8, !PT ;  /* 0x0000001808117812 */ /* 0x000fe200078ef811 */
[C---:B------:R-:W-:Y:S01]  /*1780*/  IMAD.IADD R10, R14.reuse, 0x1, -R19 ;  /* 0x000000010e0a7824 */ /* 0x040fe200078e0a13 */
[----:B------:R-:W-:Y:S01]  /*1790*/  SHF.R.U32.HI R8, RZ, 0x3, R8 ;  /* 0x00000003ff087819 */ /* 0x000fe20000011608 */
[----:B------:R-:W-:Y:S01]  /*17a0*/  IMAD.IADD R19, R23, 0x1, R18 ;  /* 0x0000000117137824 */ /* 0x000fe200078e0212 */
[----:B------:R-:W-:Y:S01]  /*17b0*/  IADD3 R118, P1, R14, R9, RZ ;  /* 0x000000090e767210 */ /* 0x000fe20007f3e0ff */
[----:B------:R-:W-:Y:S01]  /*17c0*/  IMAD R195, R125, 0x8, R10 ;  /* 0x000000087dc37824 */ /* 0x000fe200078e020a */
[----:B------:R-:W-:Y:S01]  /*17d0*/  LOP3.LUT R8, R17, R8, RZ, 0x3c, !PT ;  /* 0x0000000811087212 */ /* 0x000fe200078e3cff */
[----:B------:R-:W-:Y:S01]  /*17e0*/  IMAD.X R17, R11, 0x1, R2, P0 ;  /* 0x000000010b117824 */ /* 0x000fe200000e0602 */
[----:B------:R-:W-:Y:S01]  /*17f0*/  @!P3 IADD3 R10, P0, R24, 0x20, RZ ;  /* 0x00000020180ab810 */ /* 0x000fe20007f1e0ff */
[----:B------:R-:W-:Y:S01]  /*1800*/  @!P3 IMAD.MOV.U32 R23, RZ, RZ, R19 ;  /* 0x000000ffff17b224 */ /* 0x000fe200078e0013 */
[----:B------:R-:W-:Y:S01]  /*1810*/  LEA.HI R5, R5, R122, RZ, 0x4 ;  /* 0x0000007a05057211 */ /* 0x000fe200078f20ff */
[----:B------:R-:W-:-:S02]  /*1820*/  @!P4 IMAD.MOV.U32 R18, RZ, RZ, R22 ;  /* 0x000000ffff12c224 */ /* 0x000fc400078e0016 */
[----:B------:R-:W-:Y:S01]  /*1830*/  @!P4 IMAD R9, R25, c[0x0][0x190], RZ ;  /* 0x000064001909ca24 */ /* 0x000fe200078e02ff */
[----:B------:R-:W-:Y:S01]  /*1840*/  LOP3.LUT R123, R5, 0xfffffff0, RZ, 0xc0, !PT ;  /* 0xfffffff0057b7812 */ /* 0x000fe200078ec0ff */
[----:B------:R-:W-:Y:S02]  /*1850*/  @!P3 IMAD.X R11, RZ, RZ, R25, P0 ;  /* 0x000000ffff0bb224 */ /* 0x000fe400000e0619 */
[----:B------:R-:W-:Y:S02]  /*1860*/  IMAD.IADD R2, R120, 0x1, -R121 ;  /* 0x0000000178027824 */ /* 0x000fe400078e0a79 */
[C---:B------:R-:W-:Y:S02]  /*1870*/  @!P4 IMAD R9, R24.reuse, c[0x0][0x194], R9 ;  /* 0x000065001809ca24 */ /* 0x040fe400078e0209 */
[----:B------:R-:W-:Y:S01]  /*1880*/  @!P4 IMAD.WIDE.U32 R18, R24, c[0x0][0x190], R18 ;  /* 0x000064001812ca25 */ /* 0x000fe200078e0012 */
[----:B------:R-:W-:-:S03]  /*1890*/  ISETP.GE.AND P5, PT, R14, R2, PT ;  /* 0x000000020e00720c */ /* 0x000fc60003fa6270 */
[----:B------:R-:W-:Y:S01]  /*18a0*/  @!P3 IMAD R11, R11, c[0x0][0x190], RZ ;  /* 0x000064000b0bba24 */ /* 0x000fe200078e02ff */
[----:B------:R-:W-:Y:S01]  /*18b0*/  @!P4 LEA R24, P0, R18, c[0x0][0x160], 0x1 ;  /* 0x000058001218ca11 */ /* 0x000fe200078008ff */
[----:B------:R-:W-:Y:S02]  /*18c0*/  IMAD.U32 R195, R195, 0x20, R8 ;  /* 0x00000020c3c37824 */ /* 0x000fe400078e0008 */
[----:B------:R-:W-:Y:S01]  /*18d0*/  IMAD.X R3, R15, 0x1, R3, P1 ;  /* 0x000000010f037824 */ /* 0x000fe200008e0603 */
[----:B------:R-:W-:Y:S01]  /*18e0*/  ISETP.GE.AND P1, PT, R13, R2, PT ;  /* 0x000000020d00720c */ /* 0x000fe20003f26270 */
[----:B------:R-:W-:Y:S02]  /*18f0*/  @!P3 IMAD R8, R10, c[0x0][0x194], R11 ;  /* 0x000065000a08ba24 */ /* 0x000fe400078e020b */
[----:B------:R-:W-:Y:S02]  /*1900*/  @!P4 IMAD.IADD R0, R19, 0x1, R9 ;  /* 0x000000011300c824 */ /* 0x000fe400078e0209 */
[----:B------:R-:W-:Y:S01]  /*1910*/  IMAD R163, R15, c[0x0][0x198], RZ ;  /* 0x000066000fa37a24 */ /* 0x000fe200078e02ff */
[----:B------:R-:W-:Y:S01]  /*1920*/  IADD3 R15, R14, 0x60, RZ ;  /* 0x000000600e0f7810 */ /* 0x000fe20007ffe0ff */
[----:B------:R-:W-:Y:S01]  /*1930*/  @!P3 IMAD.WIDE.U32 R10, R10, c[0x0][0x190], R22 ;  /* 0x000064000a0aba25 */ /* 0x000fe200078e0016 */
[----:B------:R-:W-:-:S03]  /*1940*/  @!P4 LEA.HI.X R25, R18, c[0x0][0x164], R0, 0x1, P0 ;  /* 0x000059001219ca11 */ /* 0x000fc600000f0c00 */
[----:B------:R-:W-:Y:S01]  /*1950*/  IMAD R163, R14, c[0x0][0x19c], R163 ;  /* 0x000067000ea37a24 */ /* 0x000fe200078e02a3 */
[----:B------:R-:W-:Y:S01]  /*1960*/  @!P3 LEA R20, P0, R10, c[0x0][0x160], 0x1 ;  /* 0x000058000a14ba11 */ /* 0x000fe200078008ff */
[----:B------:R-:W-:Y:S01]  /*1970*/  @!P3 IMAD.IADD R8, R11, 0x1, R8 ;  /* 0x000000010b08b824 */ /* 0x000fe200078e0208 */
[----:B------:R-:W-:Y:S01]  /*1980*/  IADD3 R11, R14, 0x40, RZ ;  /* 0x000000400e0b7810 */ /* 0x000fe20007ffe0ff */
[----:B------:R-:W-:Y:S01]  /*1990*/  IMAD.IADD R163, R21, 0x1, R163 ;  /* 0x0000000115a37824 */ /* 0x000fe200078e02a3 */
[----:B------:R-:W-:Y:S01]  /*19a0*/  @!P1 LEA R9, P2, R160, R162, 0x5 ;  /* 0x000000a2a0099211 */ /* 0x000fe200078428ff */
[----:B------:R-:W-:Y:S01]  /*19b0*/  IMAD.MOV.U32 R0, RZ, RZ, c[0x0][0x19c] ;  /* 0x00006700ff007624 */ /* 0x000fe200078e00ff */
[----:B------:R-:W-:Y:S01]  /*19c0*/  @!P3 LEA.HI.X R21, R10, c[0x0][0x164], R8, 0x1, P0 ;  /* 0x000059000a15ba11 */ /* 0x000fe200000f0c08 */
[----:B------:R-:W-:Y:S01]  /*19d0*/  IMAD.SHL.U32 R195, R195, 0x2, RZ ;  /* 0x00000002c3c37824 */ /* 0x000fe200078e00ff */
[----:B------:R-:W-:Y:S01]  /*19e0*/  ISETP.GE.AND P0, PT, R11, R2, PT ;  /* 0x000000020b00720c */ /* 0x000fe20003f06270 */
[C---:B------:R-:W-:Y:S01]  /*19f0*/  IMAD.WIDE.U32 R22, R160.reuse, 0x40, RZ ;  /* 0x00000040a0167825 */ /* 0x040fe200078e00ff */
[----:B------:R-:W-:-:S02]  /*1a00*/  @!P1 LEA.HI.X R8, R160, R163, R0, 0x5, P2 ;  /* 0x000000a3a0089211 */ /* 0x000fc400010f2c00 */
[C---:B------:R-:W-:Y:S01]  /*1a10*/  @!P1 LEA R18, P2, R9.reuse, c[0x0][0x168], 0x1 ;  /* 0x00005a0009129a11 */ /* 0x040fe200078408ff */
[----:B------:R-:W-:Y:S01]  /*1a20*/  @!PT LDS RZ, [RZ] ;  /* 0x00000000fffff984 */ /* 0x000fe20000000800 */
[----:B------:R-:W-:Y:S01]  /*1a30*/  @!PT LDS RZ, [RZ] ;  /* 0x00000000fffff984 */ /* 0x000fe20000000800 */
[----:B------:R-:W-:Y:S01]  /*1a40*/  @!PT LDS RZ, [RZ] ;  /* 0x00000000fffff984 */ /* 0x000fe20000000800 */
[----:B------:R1:W-:Y:S01]  /*1a50*/  @!P4 LDGSTS.E.BYPASS.LTC128B.128 [R195], [R24.64] ;  /* 0x0000000018c3cfae */ /* 0x0003e2000b901d4c */
[----:B------:R-:W-:Y:S02]  /*1a60*/  IMAD.IADD R123, R122, 0x1, -R123 ;  /* 0x000000017a7b7824 */ /* 0x000fe400078e0a7b */
[----:B------:R-:W-:Y:S01]  /*1a70*/  @!P1 LEA.HI.X R19, R9, c[0x0][0x16c], R8, 0x1, P2 ;  /* 0x00005b0009139a11 */ /* 0x000fe200010f0c08 */
[----:B------:R1:W-:Y:S01]  /*1a80*/  @!P4 LDGSTS.E.BYPASS.LTC128B.128 [R195+0x1000], [R24.64+0x40] ;  /* 0x0100004018c3cfae */ /* 0x0003e2000b901d4c */
[----:B------:R-:W-:Y:S02]  /*1a90*/  IMAD.SHL.U32 R8, R0, 0x40, RZ ;  /* 0x0000004000087824 */ /* 0x000fe400078e00ff */
[----:B------:R-:W-:Y:S01]  /*1aa0*/  IMAD R3, R3, c[0x0][0x1a0], RZ ;  /* 0x0000680003037a24 */ /* 0x000fe200078e02ff */
[----:B------:R1:W-:Y:S01]  /*1ab0*/  @!P4 LDGSTS.E.BYPASS.LTC128B.128 [R195+0x2000], [R24.64+0x80] ;  /* 0x0200008018c3cfae */ /* 0x0003e2000b901d4c */
[----:B------:R-:W-:-:S02]  /*1ac0*/  @!P0 IADD3 R9, P2, R162, R22, RZ ;  /* 0x00000016a2098210 */ /* 0x000fc40007f5e0ff */
[----:B------:R-:W-:Y:S01]  /*1ad0*/  @!P5 LEA R22, P4, R162, c[0x0][0x168], 0x1 ;  /* 0x00005a00a216da11 */ /* 0x000fe200078808ff */
[----:B------:R2:W-:Y:S01]  /*1ae0*/  @!P3 LDGSTS.E.BYPASS.LTC128B.128 [R195+0x800], [R20.64] ;  /* 0x0080000014c3bfae */ /* 0x0005e2000b901d4c */
[----:B------:R-:W-:Y:S01]  /*1af0*/  @!P0 IADD3.X R8, R163, R23, R8, P2, !PT ;  /* 0x00000017a3088210 */ /* 0x000fe200017fe408 */
[----:B------:R-:W-:Y:S01]  /*1b00*/  IMAD R3, R118, c[0x0][0x1a4], R3 ;  /* 0x0000690076037a24 */ /* 0x000fe200078e0203 */
[----:B------:R-:W-:Y:S01]  /*1b10*/  @!P5 LEA.HI.X R23, R162, c[0x0][0x16c], R163, 0x1, P4 ;  /* 0x00005b00a217da11 */ /* 0x000fe200020f0ca3 */
[----:B------:R2:W-:Y:S01]  /*1b20*/  @!P3 LDGSTS.E.BYPASS.LTC128B.128 [R195+0x1800], [R20.64+0x40] ;  /* 0x0180004014c3bfae */ /* 0x0005e2000b901d4c */
[----:B------:R-:W-:Y:S02]  /*1b30*/  @!P0 LEA R10, P2, R9, c[0x0][0x168], 0x1 ;  /* 0x00005a00090a8a11 */ /* 0x000fe400078408ff */
[-C--:B------:R-:W-:Y:S01]  /*1b40*/  ISETP.GE.AND P4, PT, R13, R2.reuse, PT ;  /* 0x000000020d00720c */ /* 0x080fe20003f86270 */
[----:B------:R2:W-:Y:S01]  /*1b50*/  @!P3 LDGSTS.E.BYPASS.LTC128B.128 [R195+0x2800], [R20.64+0x80] ;  /* 0x0280008014c3bfae */ /* 0x0005e2000b901d4c */
[-C--:B------:R-:W-:Y:S01]  /*1b60*/  ISETP.GE.AND P3, PT, R11, R2.reuse, PT ;  /* 0x000000020b00720c */ /* 0x080fe20003f66270 */
[----:B------:R-:W-:Y:S01]  /*1b70*/  IMAD.WIDE.U32 R12, R7, c[0x0][0x1b8], R16 ;  /* 0x00006e00070c7a25 */ /* 0x000fe200078e0010 */
[----:B------:R-:W-:Y:S01]  /*1b80*/  @!P0 LEA.HI.X R11, R9, c[0x0][0x16c], R8, 0x1, P2 ;  /* 0x00005b00090b8a11 */ /* 0x000fe200010f0c08 */
[----:B------:R2:W-:Y:S01]  /*1b90*/  @!P5 LDGSTS.E.BYPASS.LTC128B.128 [R195+0x3000], [R22.64] ;  /* 0x0300000016c3dfae */ /* 0x0005e2000b901d4c */
[----:B------:R-:W-:Y:S01]  /*1ba0*/  ISETP.GE.AND P2, PT, R15, R2, PT ;  /* 0x000000020f00720c */ /* 0x000fe20003f46270 */
[----:B------:R-:W-:Y:S01]  /*1bb0*/  IMAD.IADD R13, R13, 0x1, R6 ;  /* 0x000000010d0d7824 */ /* 0x000fe200078e0206 */
[C---:B------:R-:W-:Y:S01]  /*1bc0*/  LOP3.LUT R9, R4.reuse, 0xfffffff8, RZ, 0xc0, !PT ;  /* 0xfffffff804097812 */ /* 0x040fe200078ec0ff */
[----:B------:R2:W-:Y:S01]  /*1bd0*/  @!P5 LDGSTS.E.BYPASS.LTC128B.128 [R195+0x5000], [R22.64+0x40] ;  /* 0x0500004016c3dfae */ /* 0x0005e2000b901d4c */
[----:B------:R-:W-:Y:S01]  /*1be0*/  LEA.HI R4, R4, R187, RZ, 0x1 ;  /* 0x000000bb04047211 */ /* 0x000fe200078f08ff */
[----:B------:R-:W-:-:S02]  /*1bf0*/  IMAD.WIDE.U32 R118, R118, c[0x0][0x1a0], R12 ;  /* 0x0000680076767a25 */ /* 0x000fc400078e000c */
[----:B------:R2:W-:Y:S01]  /*1c00*/  @!P5 LDGSTS.E.BYPASS.LTC128B.128 [R195+0x7000], [R22.64+0x80] ;  /* 0x0700008016c3dfae */ /* 0x0005e2000b901d4c */
[-C--:B------:R-:W-:Y:S01]  /*1c10*/  ISETP.GE.AND P5, PT, R14, R2.reuse, PT ;  /* 0x000000020e00720c */ /* 0x080fe20003fa6270 */
[----:B------:R-:W-:Y:S01]  /*1c20*/  IMAD.IADD R9, R122, 0x1, -R9 ;  /* 0x000000017a097824 */ /* 0x000fe200078e0a09 */
[----:B------:R-:W-:Y:S01]  /*1c30*/  SHF.R.S32.HI R14, RZ, 0x1f, R123 ;  /* 0x0000001fff0e7819 */ /* 0x000fe2000001147b */
[----:B------:R3:W-:Y:S01]  /*1c40*/  @!P1 LDGSTS.E.BYPASS.LTC128B.128 [R195+0x3800], [R18.64] ;  /* 0x0380000012c39fae */ /* 0x0007e2000b901d4c */
[----:B------:R-:W-:Y:S01]  /*1c50*/  LOP3.LUT R4, R4, 0xfffffffe, RZ, 0xc0, !PT ;  /* 0xfffffffe04047812 */ /* 0x000fe200078ec0ff */
[----:B------:R-:W-:Y:S01]  /*1c60*/  IMAD.IADD R116, R119, 0x1, R3 ;  /* 0x0000000177747824 */ /* 0x000fe200078e0203 */
[----:B------:R-:W-:Y:S01]  /*1c70*/  LEA.HI R196, R9, R9, RZ, 0x1 ;  /* 0x0000000909c47211 */ /* 0x000fe200078f08ff */
[----:B------:R3:W-:Y:S01]  /*1c80*/  @!P1 LDGSTS.E.BYPASS.LTC128B.128 [R195+0x5800], [R18.64+0x40] ;  /* 0x0580004012c39fae */ /* 0x0007e2000b901d4c */
[----:B------:R-:W-:Y:S02]  /*1c90*/  IMAD.MOV.U32 R12, RZ, RZ, 0x40 ;  /* 0x00000040ff0c7424 */ /* 0x000fe400078e00ff */
[----:B------:R-:W-:Y:S01]  /*1ca0*/  LOP3.LUT R192, R196, 0xfffffffe, RZ, 0xc0, !PT ;  /* 0xfffffffec4c07812 */ /* 0x000fe200078ec0ff */
[----:B------:R3:W-:Y:S01]  /*1cb0*/  @!P1 LDGSTS.E.BYPASS.LTC128B.128 [R195+0x7800], [R18.64+0x80] ;  /* 0x0780008012c39fae */ /* 0x0007e2000b901d4c */
[----:B------:R-:W-:Y:S01]  /*1cc0*/  ISETP.GE.AND P1, PT, R15, R2, PT ;  /* 0x000000020f00720c */ /* 0x000fe20003f26270 */
[----:B------:R-:W-:Y:S01]  /*1cd0*/  IMAD.IADD R194, R187, 0x1, -R4 ;  /* 0x00000001bbc27824 */ /* 0x000fe200078e0a04 */
[----:B------:R-:W-:Y:S01]  /*1ce0*/  SHF.R.S32.HI R2, RZ, 0x4, R5 ;  /* 0x00000004ff027819 */ /* 0x000fe20000011405 */
[----:B------:R-:W-:Y:S01]  /*1cf0*/  IMAD.IADD R192, R9, 0x1, -R192 ;  /* 0x0000000109c07824 */ /* 0x000fe200078e0ac0 */
[----:B------:R-:W-:Y:S01]  /*1d00*/  SHF.R.S32.HI R196, RZ, 0x1, R196 ;  /* 0x00000001ffc47819 */ /* 0x000fe200000114c4 */
[----:B------:R4:W-:Y:S01]  /*1d10*/  @!P0 LDGSTS.E.BYPASS.LTC128B.128 [R195+0x4000], [R10.64] ;  /* 0x040000000ac38fae */ /* 0x0009e2000b901d4c */
[----:B------:R-:W-:Y:S01]  /*1d20*/  LEA.HI R5, R2, R2, RZ, 0x1 ;  /* 0x0000000202057211 */ /* 0x000fe200078f08ff */
[----:B------:R-:W-:-:S02]  /*1d30*/  IMAD.SHL.U32 R6, R194, 0x8, RZ ;  /* 0x00000008c2067824 */ /* 0x000fc400078e00ff */
[----:B------:R4:W-:Y:S01]  /*1d40*/  @!P0 LDGSTS.E.BYPASS.LTC128B.128 [R195+0x6000], [R10.64+0x40] ;  /* 0x060000400ac38fae */ /* 0x0009e2000b901d4c */
[----:B------:R-:W-:Y:S02]  /*1d50*/  LOP3.LUT R7, R5, 0xfffffffe, RZ, 0xc0, !PT ;  /* 0xfffffffe05077812 */ /* 0x000fe400078ec0ff */
[-C--:B------:R-:W-:Y:S01]  /*1d60*/  LEA.HI R5, R123, R123.reuse, RZ, 0x1 ;  /* 0x0000007b7b057211 */ /* 0x080fe200078f08ff */
[----:B------:R-:W-:Y:S01]  /*1d70*/  @!P1 IMAD R13, R0, 0x60, RZ ;  /* 0x00000060000d9824 */ /* 0x000fe200078e02ff */
[----:B------:R4:W-:Y:S01]  /*1d80*/  @!P0 LDGSTS.E.BYPASS.LTC128B.128 [R195+0x8000], [R10.64+0x80] ;  /* 0x080000800ac38fae */ /* 0x0009e2000b901d4c */
[----:B------:R-:W-:Y:S01]  /*1d90*/  IMAD.IADD R7, R2, 0x1, -R7 ;  /* 0x0000000102077824 */ /* 0x000fe200078e0a07 */
[----:B------:R-:W-:Y:S02]  /*1da0*/  LOP3.LUT R8, R5, 0x7fffffe, RZ, 0xc0, !PT ;  /* 0x07fffffe05087812 */ /* 0x000fe400078ec0ff */
[----:B------:R-:W-:Y:S01]  /*1db0*/  LEA.HI R2, R14, R123, RZ, 0x3 ;  /* 0x0000007b0e027211 */ /* 0x000fe200078f18ff */
[----:B------:R-:W-:Y:S01]  /*1dc0*/  IMAD R184, R7, 0x8, R192 ;  /* 0x0000000807b87824 */ /* 0x000fe200078e02c0 */
[--C-:B------:R-:W-:Y:S01]  /*1dd0*/  SHF.R.S32.HI R4, RZ, 0x1, R5.reuse ;  /* 0x00000001ff047819 */ /* 0x100fe20000011405 */
[----:B------:R-:W-:Y:S01]  /*1de0*/  IMAD.IADD R123, R123, 0x1, -R8 ;  /* 0x000000017b7b7824 */ /* 0x000fe200078e0a08 */
[----:B------:R-:W-:Y:S01]  /*1df0*/  SHF.R.S32.HI R9, RZ, 0x1f, R5 ;  /* 0x0000001fff097819 */ /* 0x000fe20000011405 */
[----:B------:R-:W-:Y:S01]  /*1e00*/  IMAD.SHL.U32 R8, R196, 0x40, RZ ;  /* 0x00000040c4087824 */ /* 0x000fe200078e00ff */
[----:B------:R-:W-:Y:S01]  /*1e10*/  LEA R190, P0, R118, c[0x0][0x170], 0x1 ;  /* 0x00005c0076be7a11 */ /* 0x000fe200078008ff */
[----:B------:R-:W-:Y:S01]  /*1e20*/  IMAD.SHL.U32 R7, R7, 0x8, RZ ;  /* 0x0000000807077824 */ /* 0x000fe200078e00ff */
[----:B------:R-:W-:Y:S01]  /*1e30*/  LEA.HI R0, R9, R4, RZ, 0x2 ;  /* 0x0000000409007211 */ /* 0x000fe200078f10ff */
[----:B------:R-:W-:Y:S01]  /*1e40*/  IMAD.SHL.U32 R2, R2, 0x20, RZ ;  /* 0x0000002002027824 */ /* 0x000fe200078e00ff */
[----:B------:R-:W-:Y:S01]  /*1e50*/  LOP3.LUT R5, R8, 0xc0, RZ, 0xc0, !PT ;  /* 0x000000c008057812 */ /* 0x000fe200078ec0ff */
[----:B------:R-:W-:Y:S01]  /*1e60*/  @!P1 IMAD.WIDE.U32 R8, R160, 0x60, R162 ;  /* 0x00000060a0089825 */ /* 0x000fe200078e00a2 */
[----:B------:R-:W-:-:S02]  /*1e70*/  LOP3.LUT R3, R0, 0xfffffffc, RZ, 0xc0, !PT ;  /* 0xfffffffc00037812 */ /* 0x000fc400078ec0ff */
[----:B------:R-:W-:Y:S01]  /*1e80*/  LEA.HI.X R189, R118, c[0x0][0x174], R116, 0x1, P0 ;  /* 0x00005d0076bd7a11 */ /* 0x000fe200000f0c74 */
[----:B------:R-:W-:Y:S01]  /*1e90*/  @!P1 IMAD.IADD R0, R9, 0x1, R13 ;  /* 0x0000000109009824 */ /* 0x000fe200078e020d */
[----:B------:R-:W-:Y:S01]  /*1ea0*/  @!P1 LEA R14, P0, R8, c[0x0][0x168], 0x1 ;  /* 0x00005a00080e9a11 */ /* 0x000fe200078008ff */
[----:B------:R-:W-:Y:S01]  /*1eb0*/  IMAD.IADD R3, R4, 0x1, -R3 ;  /* 0x0000000104037824 */ /* 0x000fe200078e0a03 */
[----:B------:R-:W-:Y:S01]  /*1ec0*/  LOP3.LUT R6, R5, 0x8, R6, 0xf8, !PT ;  /* 0x0000000805067812 */ /* 0x000fe200078ef806 */
[----:B------:R-:W-:Y:S01]  /*1ed0*/  @!P2 IMAD.MOV.U32 R4, RZ, RZ, R190 ;  /* 0x000000ffff04a224 */ /* 0x000fe200078e00be */
[----:B------:R-:W-:Y:S01]  /*1ee0*/  @!P1 LEA.HI.X R15, R8, c[0x0][0x16c], R0, 0x1, P0 ;  /* 0x00005b00080f9a11 */ /* 0x000fe200000f0c00 */
[----:B------:R-:W-:Y:S01]  /*1ef0*/  IMAD.SHL.U32 R8, R3, 0x40, RZ ;  /* 0x0000004003087824 */ /* 0x000fe200078e00ff */
[----:B------:R-:W-:Y:S01]  /*1f00*/  SHF.R.U32.HI R5, RZ, 0x3, R5 ;  /* 0x00000003ff057819 */ /* 0x000fe20000011605 */
[----:B----4-:R-:W-:Y:S01]  /*1f10*/  @!P2 IMAD.MOV.U32 R10, RZ, RZ, c[0x0][0x1a0] ;  /* 0x00006800ff0aa624 */ /* 0x010fe200078e00ff */
[----:B------:R-:W-:Y:S01]  /*1f20*/  LOP3.LUT R2, R2, 0xffffff00, RZ, 0xc0, !PT ;  /* 0xffffff0002027812 */ /* 0x000fe200078ec0ff */
[----:B------:R4:W-:Y:S01]  /*1f30*/  @!P1 LDGSTS.E.BYPASS.LTC128B.128 [R195+0x4800], [R14.64] ;  /* 0x048000000ec39fae */ /* 0x0009e2000b901d4c */
[----:B------:R-:W-:Y:S01]  /*1f40*/  LOP3.LUT R5, R6, R5, RZ, 0x3c, !PT ;  /* 0x0000000506057212 */ /* 0x000fe200078e3cff */
[----:B------:R-:W-:Y:S01]  /*1f50*/  IMAD R6, R12, c[0x0][0x1a4], RZ ;  /* 0x000069000c067a24 */ /* 0x000fe200078e02ff */
[----:B------:R-:W-:Y:S01]  /*1f60*/  LOP3.LUT R8, R8, 0xc0, RZ, 0xc0, !PT ;  /* 0x000000c008087812 */ /* 0x000fe200078ec0ff */
[----:B------:R4:W-:Y:S01]  /*1f70*/  @!P1 LDGSTS.E.BYPASS.LTC128B.128 [R195+0x6800], [R14.64+0x40] ;  /* 0x068000400ec39fae */ /* 0x0009e2000b901d4c */
[----:B------:R-:W-:-:S02]  /*1f80*/  IMAD.WIDE.U32 R12, R12, c[0x0][0x1a0], RZ ;  /* 0x000068000c0c7a25 */ /* 0x000fc400078e00ff */
[----:B------:R-:W-:Y:S01]  /*1f90*/  LOP3.LUT R7, R8, 0x8, R7, 0xf8, !PT ;  /* 0x0000000808077812 */ /* 0x000fe200078ef807 */
[----:B------:R4:W-:Y:S01]  /*1fa0*/  @!P1 LDGSTS.E.BYPASS.LTC128B.128 [R195+0x8800], [R14.64+0x80] ;  /* 0x088000800ec39fae */ /* 0x0009e2000b901d4c */
[----:B------:R-:W-:Y:S01]  /*1fb0*/  IMAD.U32 R184, R184, 0x20, R5 ;  /* 0x00000020b8b87824 */ /* 0x000fe200078e0005 */
[----:B------:R-:W-:Y:S01]  /*1fc0*/  SHF.R.U32.HI R8, RZ, 0x3, R8 ;  /* 0x00000003ff087819 */ /* 0x000fe20000011608 */
[----:B------:R-:W-:Y:S01]  /*1fd0*/  @!P2 IMAD.MOV.U32 R5, RZ, RZ, R189 ;  /* 0x000000ffff05a224 */ /* 0x000fe200078e00bd */
[----:B------:R-:W0:Y:S01]  /*1fe0*/  LDGDEPBAR ;  /* 0x00000000000079af */ /* 0x000e220000000000 */
[----:B------:R-:W-:Y:S01]  /*1ff0*/  @!P2 IMAD.MOV.U32 R0, RZ, RZ, c[0x0][0x1a4] ;  /* 0x00006900ff00a624 */ /* 0x000fe200078e00ff */
[----:B------:R-:W-:Y:S01]  /*2000*/  @!P4 IADD3 R16, P1, R190, R12, RZ ;  /* 0x0000000cbe10c210 */ /* 0x000fe20007f3e0ff */
[----:B------:R-:W-:-:S03]  /*2010*/  @!P2 IMAD.WIDE.U32 R10, R10, 0xc0, R4 ;  /* 0x000000c00a0aa825 */ /* 0x000fc600078e0004 */
[----:B------:R-:W-:Y:S01]  /*2020*/  @!P4 IADD3.X R17, R189, R13, R6, P1, !PT ;  /* 0x0000000dbd11c210 */ /* 0x000fe20000ffe406 */
[----:B------:R-:W-:Y:S01]  /*2030*/  @!P3 IMAD.MOV.U32 R5, RZ, RZ, c[0x0][0x1a0] ;  /* 0x00006800ff05b624 */ /* 0x000fe200078e00ff */
[----:B------:R-:W-:Y:S01]  /*2040*/  LOP3.LUT P1, RZ, R3, 0x2, RZ, 0xc0, !PT ;  /* 0x0000000203ff7812 */ /* 0x000fe2000782c0ff */
[----:B------:R-:W-:Y:S02]  /*2050*/  @!P2 IMAD R0, R0, 0xc0, RZ ;  /* 0x000000c00000a824 */ /* 0x000fe400078e02ff */
[----:B------:R-:W-:Y:S01]  /*2060*/  @!P3 IMAD.MOV.U32 R4, RZ, RZ, c[0x0][0x1a4] ;  /* 0x00006900ff04b624 */ /* 0x000fe200078e00ff */
[C---:B------:R-:W-:Y:S01]  /*2070*/  @!P3 LEA R12, P0, R5.reuse, R190, 0x7 ;  /* 0x000000be050cb211 */ /* 0x040fe200078038ff */
[----:B------:R-:W-:Y:S02]  /*2080*/  @!P5 IMAD.MOV.U32 R6, RZ, RZ, R190 ;  /* 0x000000ffff06d224 */ /* 0x000fe400078e00be */
[----:B------:R-:W-:Y:S01]  /*2090*/  IMAD.SHL.U32 R184, R184, 0x2, RZ ;  /* 0x00000002b8b87824 */ /* 0x000fe200078e00ff */
[----:B------:R-:W-:Y:S01]  /*20a0*/  @!P3 LEA.HI.X R13, R5, R189, R4, 0x7, P0 ;  /* 0x000000bd050db211 */ /* 0x000fe200000f3c04 */
[----:B------:R-:W-:Y:S01]  /*20b0*/  IMAD R4, R125, 0x200, R2 ;  /* 0x000002007d047824 */ /* 0x000fe200078e0202 */
[----:B------:R-:W-:Y:S01]  /*20c0*/  LOP3.LUT P0, RZ, R196, 0x2, RZ, 0xc0, !PT ;  /* 0x00000002c4ff7812 */ /* 0x000fe2000780c0ff */
[----:B------:R-:W-:-:S02]  /*20d0*/  IMAD.MOV.U32 R3, RZ, RZ, 0x10 ;  /* 0x00000010ff037424 */ /* 0x000fc400078e00ff */
[----:B------:R-:W-:Y:S02]  /*20e0*/  IMAD R185, R123, 0x20, R4 ;  /* 0x000000207bb97824 */ /* 0x000fe400078e0204 */
[----:B----4-:R-:W-:Y:S01]  /*20f0*/  @!P2 IMAD.IADD R15, R11, 0x1, R0 ;  /* 0x000000010b0fa824 */ /* 0x010fe200078e0200 */
[----:B------:R-:W-:-:S04]  /*2100*/  DEPBAR.LE SB0, 0x0 ;  /* 0x000080000000791a */ /* 0x000fc80000000000 */
[----:B------:R-:W-:Y:S01]  /*2110*/  BAR.SYNC.DEFER_BLOCKING 0x0 ;  /* 0x0000000000007b1d */ /* 0x000fe20000010000 */
[----:B------:R-:W-:Y:S01]  /*2120*/  LOP3.LUT R0, R7, R8, RZ, 0x3c, !PT ;  /* 0x0000000807007212 */ /* 0x000fe200078e3cff */
[----:B------:R-:W-:Y:S01]  /*2130*/  @!P5 IMAD.MOV.U32 R7, RZ, RZ, R189 ;  /* 0x000000ffff07d224 */ /* 0x000fe200078e00bd */
[----:B------:R-:W-:Y:S01]  /*2140*/  SEL R3, R3, 0xfffffff0, !P1 ;  /* 0xfffffff003037807 */ /* 0x000fe20004800000 */
[----:B------:R-:W-:Y:S02]  /*2150*/  @!P2 IMAD.MOV.U32 R14, RZ, RZ, R10 ;  /* 0x000000ffff0ea224 */ /* 0x000fe400078e000a */
[----:B------:R-:W-:Y:S02]  /*2160*/  IMAD.IADD R185, R0, 0x1, R185 ;  /* 0x0000000100b97824 */ /* 0x000fe400078e02b9 */
[----:B------:R-:W-:Y:S02]  /*2170*/  IMAD.MOV.U32 R5, RZ, RZ, 0x20 ;  /* 0x00000020ff057424 */ /* 0x000fe400078e00ff */
[----:B------:R-:W-:-:S03]  /*2180*/  IMAD.SHL.U32 R185, R185, 0x2, RZ ;  /* 0x00000002b9b97824 */ /* 0x000fc600078e00ff */
[----:B------:R-:W-:Y:S01]  /*2190*/  SEL R5, R5, 0xffffffe0, !P0 ;  /* 0xffffffe005057807 */ /* 0x000fe20004000000 */
        /* <DEDUP_REMOVED lines=41> */
[----:B------:R-:W2:Y:S04]  /*2430*/  LDSM.16.M88.4 R32, [R184+0x3400] ;  /* 0x00340000b820783b */ /* 0x000ea80000000200 */
[----:B------:R-:W2:Y:S04]  /*2440*/  LDSM.16.M88.4 R84, [R184+0x4800] ;  /* 0x00480000b854783b */ /* 0x000ea80000000200 */
[----:B------:R-:W2:Y:S04]  /*2450*/  LDSM.16.M88.4 R40, [R184+0x3000] ;  /* 0x00300000b828783b */ /* 0x000ea80000000200 */
[----:B-1----:R-:W1:Y:S04]  /*2460*/  LDSM.16.M88.4 R24, [R184+0x3800] ;  /* 0x00380000b818783b */ /* 0x002e680000000200 */
[----:B---3--:R-:W3:Y:S04]  /*2470*/  LDSM.16.M88.4 R16, [R184+0x3c00] ;  /* 0x003c0000b810783b */ /* 0x008ee80000000200 */
[----:B------:R-:W1:Y:S04]  /*2480*/  LDSM.16.M88.4 R8, [R184+0x4000] ;  /* 0x00400000b808783b */ /* 0x000e680000000200 */
[----:B------:R-:W1:Y:S04]  /*2490*/  LDSM.16.M88.4 R92, [R184+0x4400] ;  /* 0x00440000b85c783b */ /* 0x000e680000000200 */
[----:B------:R-:W-:Y:S04]  /*24a0*/  LDSM.16.M88.4 R60, [R183] ;  /* 0x00000000b73c783b */ /* 0x000fe80000000200 */
[----:B----4-:R-:W4:Y:S04]  /*24b0*/  LDSM.16.M88.4 R4, [R181+0x3400] ;  /* 0x00340000b504783b */ /* 0x010f280000000200 */
[----:B------:R-:W1:Y:S04]  /*24c0*/  LDSM.16.M88.4 R48, [R181+0x4800] ;  /* 0x00480000b530783b */ /* 0x000e680000000200 */
[----:B------:R-:W1:Y:S01]  /*24d0*/  LDSM.16.M88.4 R52, [R181+0x3000] ;  /* 0x00300000b534783b */ /* 0x000e620000000200 */
[C---:B--2---:R-:W-:Y:S03]  /*24e0*/  HMMA.16816.F32 R36, R76.reuse, R32, RZ ;  /* 0x000000204c24723c */ /* 0x044fe600000018ff */
[----:B------:R-:W2:Y:S04]  /*24f0*/  LDSM.16.M88.4 R56, [R184+0x4c00] ;  /* 0x004c0000b838783b */ /* 0x000ea80000000200 */
[----:B------:R-:W1:Y:S01]  /*2500*/  LDSM.16.M88.4 R104, [R181+0x3800] ;  /* 0x00380000b568783b */ /* 0x000e620000000200 */
[C---:B------:R-:W-:Y:S03]  /*2510*/  HMMA.16816.F32 R88, R76.reuse, R84, RZ ;  /* 0x000000544c58723c */ /* 0x040fe600000018ff */
[----:B------:R-:W2:Y:S04]  /*2520*/  LDSM.16.M88.4 R100, [R181+0x3c00] ;  /* 0x003c0000b564783b */ /* 0x000ea80000000200 */
[----:B------:R-:W2:Y:S01]  /*2530*/  LDSM.16.M88.4 R72, [R181+0x4000] ;  /* 0x00400000b548783b */ /* 0x000ea20000000200 */
[C---:B------:R-:W-:Y:S03]  /*2540*/  HMMA.16816.F32 R44, R76.reuse, R40, RZ ;  /* 0x000000284c2c723c */ /* 0x040fe600000018ff */
[----:B------:R-:W2:Y:S04]  /*2550*/  LDSM.16.M88.4 R68, [R181+0x4400] ;  /* 0x00440000b544783b */ /* 0x000ea80000000200 */
[----:B------:R-:W2:Y:S01]  /*2560*/  LDSM.16.M88.4 R64, [R181+0x4c00] ;  /* 0x004c0000b540783b */ /* 0x000ea20000000200 */
[C---:B------:R-:W-:Y:S03]  /*2570*/  HMMA.16816.F32 R32, R76.reuse, R34, RZ ;  /* 0x000000224c20723c */ /* 0x040fe600000018ff */
[----:B------:R-:W-:Y:S04]  /*2580*/  LDSM.16.M88.4 R108, [R184+0x5c00] ;  /* 0x005c0000b86c783b */ /* 0x000fe80000000200 */
[----:B------:R-:W-:Y:S01]  /*2590*/  LDSM.16.M88.4 R112, [R183+0x1000] ;  /* 0x00100000b770783b */ /* 0x000fe20000000200 */
[C---:B------:R-:W-:Y:S03]  /*25a0*/  HMMA.16816.F32 R84, R76.reuse, R86, RZ ;  /* 0x000000564c54723c */ /* 0x040fe600000018ff */
[----:B------:R-:W0:Y:S05]  /*25b0*/  LDGDEPBAR ;  /* 0x00000000000079af */ /* 0x000e2a0000000000 */
[C---:B------:R-:W-:Y:S08]  /*25c0*/  HMMA.16816.F32 R40, R76.reuse, R42, RZ ;  /* 0x0000002a4c28723c */ /* 0x040ff000000018ff */
[C---:B-1----:R-:W-:Y:S08]  /*25d0*/  HMMA.16816.F32 R28, R76.reuse, R24, RZ ;  /* 0x000000184c1c723c */ /* 0x042ff000000018ff */
[C---:B---3--:R-:W-:Y:S08]  /*25e0*/  HMMA.16816.F32 R20, R76.reuse, R16, RZ ;  /* 0x000000104c14723c */ /* 0x048ff000000018ff */
[C---:B------:R-:W-:Y:S08]  /*25f0*/  HMMA.16816.F32 R12, R76.reuse, R8, RZ ;  /* 0x000000084c0c723c */ /* 0x040ff000000018ff */
[C---:B------:R-:W-:Y:S08]  /*2600*/  HMMA.16816.F32 R96, R76.reuse, R92, RZ ;  /* 0x0000005c4c60723c */ /* 0x040ff000000018ff */
[C---:B------:R-:W-:Y:S08]  /*2610*/  HMMA.16816.F32 R24, R76.reuse, R26, RZ ;  /* 0x0000001a4c18723c */ /* 0x040ff000000018ff */
[C---:B------:R-:W-:Y:S08]  /*2620*/  HMMA.16816.F32 R16, R76.reuse, R18, RZ ;  /* 0x000000124c10723c */ /* 0x040ff000000018ff */
[C---:B------:R-:W-:Y:S08]  /*2630*/  HMMA.16816.F32 R8, R76.reuse, R10, RZ ;  /* 0x0000000a4c08723c */ /* 0x040ff000000018ff */
[----:B------:R-:W-:Y:S08]  /*2640*/  HMMA.16816.F32 R92, R76, R94, RZ ;  /* 0x0000005e4c5c723c */ /* 0x000ff000000018ff */
[C---:B----4-:R-:W-:Y:S08]  /*2650*/  HMMA.16816.F32 R36, R60.reuse, R4, R36 ;  /* 0x000000043c24723c */ /* 0x050ff00000001824 */
[C---:B------:R-:W-:Y:S01]  /*2660*/  HMMA.16816.F32 R32, R60.reuse, R6, R32 ;  /* 0x000000063c20723c */ /* 0x040fe20000001820 */
[----:B------:R-:W-:Y:S07]  /*2670*/  LDSM.16.M88.4 R4, [R185+0x1000] ;  /* 0x00100000b904783b */ /* 0x000fee0000000200 */
[C---:B------:R-:W-:Y:S08]  /*2680*/  HMMA.16816.F32 R88, R60.reuse, R48, R88 ;  /* 0x000000303c58723c */ /* 0x040ff00000001858 */
[C---:B------:R-:W-:Y:S01]  /*2690*/  HMMA.16816.F32 R84, R60.reuse, R50, R84 ;  /* 0x000000323c54723c */ /* 0x040fe20000001854 */
[----:B------:R-:W1:Y:S07]  /*26a0*/  LDSM.16.M88.4 R48, [R184+0x5800] ;  /* 0x00580000b830783b */ /* 0x000e6e0000000200 */
[C---:B------:R-:W-:Y:S08]  /*26b0*/  HMMA.16816.F32 R44, R60.reuse, R52, R44 ;  /* 0x000000343c2c723c */ /* 0x040ff0000000182c */
[----:B------:R-:W-:Y:S01]  /*26c0*/  HMMA.16816.F32 R40, R60, R54, R40 ;  /* 0x000000363c28723c */ /* 0x000fe20000001828 */
[----:B------:R-:W3:Y:S07]  /*26d0*/  LDSM.16.M88.4 R52, [R184+0x5400] ;  /* 0x00540000b834783b */ /* 0x000eee0000000200 */
[C---:B--2---:R-:W-:Y:S08]  /*26e0*/  HMMA.16816.F32 R80, R76.reuse, R56, RZ ;  /* 0x000000384c50723c */ /* 0x044ff000000018ff */
[----:B------:R-:W-:Y:S01]  /*26f0*/  HMMA.16816.F32 R76, R76, R58, RZ ;  /* 0x0000003a4c4c723c */ /* 0x000fe200000018ff */
[----:B------:R-:W2:Y:S07]  /*2700*/  LDSM.16.M88.4 R56, [R184+0x5000] ;  /* 0x00500000b838783b */ /* 0x000eae0000000200 */
[C---:B------:R-:W-:Y:S08]  /*2710*/  HMMA.16816.F32 R28, R60.reuse, R104, R28 ;  /* 0x000000683c1c723c */ /* 0x040ff0000000181c */
[C---:B------:R-:W-:Y:S01]  /*2720*/  HMMA.16816.F32 R24, R60.reuse, R106, R24 ;  /* 0x0000006a3c18723c */ /* 0x040fe20000001818 */
[----:B------:R-:W4:Y:S07]  /*2730*/  LDSM.16.M88.4 R104, [R184+0x6000] ;  /* 0x00600000b868783b */ /* 0x000f2e0000000200 */
[C---:B------:R-:W-:Y:S08]  /*2740*/  HMMA.16816.F32 R20, R60.reuse, R100, R20 ;  /* 0x000000643c14723c */ /* 0x040ff00000001814 */
[C---:B------:R-:W-:Y:S01]  /*2750*/  HMMA.16816.F32 R16, R60.reuse, R102, R16 ;  /* 0x000000663c10723c */ /* 0x040fe20000001810 */
[----:B------:R-:W1:Y:S07]  /*2760*/  LDSM.16.M88.4 R100, [R184+0x6400] ;  /* 0x00640000b864783b */ /* 0x000e6e0000000200 */
[C---:B------:R-:W-:Y:S08]  /*2770*/  HMMA.16816.F32 R12, R60.reuse, R72, R12 ;  /* 0x000000483c0c723c */ /* 0x040ff0000000180c */
[C---:B------:R-:W-:Y:S01]  /*2780*/  HMMA.16816.F32 R8, R60.reuse, R74, R8 ;  /* 0x0000004a3c08723c */ /* 0x040fe20000001808 */
[----:B------:R-:W2:Y:S07]  /*2790*/  LDSM.16.M88.4 R72, [R184+0x6800] ;  /* 0x00680000b848783b */ /* 0x000eae0000000200 */
[C---:B------:R-:W-:Y:S08]  /*27a0*/  HMMA.16816.F32 R96, R60.reuse, R68, R96 ;  /* 0x000000443c60723c */ /* 0x040ff00000001860 */
[C---:B------:R-:W-:Y:S01]  /*27b0*/  HMMA.16816.F32 R92, R60.reuse, R70, R92 ;  /* 0x000000463c5c723c */ /* 0x040fe2000000185c */
[----:B------:R-:W2:Y:S07]  /*27c0*/  LDSM.16.M88.4 R68, [R184+0x6c00] ;  /* 0x006c0000b844783b */ /* 0x000eae0000000200 */
[C---:B------:R-:W-:Y:S08]  /*27d0*/  HMMA.16816.F32 R80, R60.reuse, R64, R80 ;  /* 0x000000403c50723c */ /* 0x040ff00000001850 */
[----:B------:R-:W-:Y:S01]  /*27e0*/  HMMA.16816.F32 R76, R60, R66, R76 ;  /* 0x000000423c4c723c */ /* 0x000fe2000000184c */
[----:B------:R-:W4:Y:S04]  /*27f0*/  LDSM.16.M88.4 R64, [R181+0x5000] ;  /* 0x00500000b540783b */ /* 0x000f280000000200 */
[----:B------:R-:W4:Y:S03]  /*2800*/  LDSM.16.M88.4 R60, [R181+0x5400] ;  /* 0x00540000b53c783b */ /* 0x000f260000000200 */
        /* <DEDUP_REMOVED lines=8> */
[----:B------:R-:W-:Y:S07]  /*2890*/  LDSM.16.M88.4 R56, [R181+0x5800] ;  /* 0x00580000b538783b */ /* 0x000fee0000000200 */
[C---:B------:R-:W-:Y:S08]  /*28a0*/  HMMA.16816.F32 R20, R4.reuse, R108, R20 ;  /* 0x0000006c0414723c */ /* 0x040ff00000001814 */
[C---:B------:R-:W-:Y:S01]  /*28b0*/  HMMA.16816.F32 R16, R4.reuse, R110, R16 ;  /* 0x0000006e0410723c */ /* 0x040fe20000001810 */
[----:B------:R-:W-:Y:S07]  /*28c0*/  LDSM.16.M88.4 R108, [R181+0x6400] ;  /* 0x00640000b56c783b */ /* 0x000fee0000000200 */
[C---:B----4-:R-:W-:Y:S08]  /*28d0*/  HMMA.16816.F32 R12, R4.reuse, R104, R12 ;  /* 0x00000068040c723c */ /* 0x050ff0000000180c */
        /* <DEDUP_REMOVED lines=10> */
[----:B------:R-:W2:Y:S04]  /*2980*/  LDSM.16.M88.4 R4, [R185+0x2000] ;  /* 0x00200000b904783b */ /* 0x000ea80000000200 */
[----:B------:R-:W4:Y:S03]  /*2990*/  LDSM.16.M88.4 R68, [R184+0x7400] ;  /* 0x00740000b844783b */ /* 0x000f260000000200 */
[C---:B------:R-:W-:Y:S08]  /*29a0*/  HMMA.16816.F32 R44, R112.reuse, R64, R44 ;  /* 0x00000040702c723c */ /* 0x040ff0000000182c */
[C---:B------:R-:W-:Y:S01]  /*29b0*/  HMMA.16816.F32 R40, R112.reuse, R66, R40 ;  /* 0x000000427028723c */ /* 0x040fe20000001828 */
[----:B------:R-:W-:Y:S07]  /*29c0*/  LDSM.16.M88.4 R64, [R184+0x7800] ;  /* 0x00780000b840783b */ /* 0x000fee0000000200 */
[C---:B------:R-:W-:Y:S08]  /*29d0*/  HMMA.16816.F32 R36, R112.reuse, R60, R36 ;  /* 0x0000003c7024723c */ /* 0x040ff00000001824 */
[C---:B-1----:R-:W-:Y:S08]  /*29e0*/  HMMA.16816.F32 R12, R112.reuse, R48, R12 ;  /* 0x00000030700c723c */ /* 0x042ff0000000180c */
[C---:B------:R-:W-:Y:S01]  /*29f0*/  HMMA.16816.F32 R8, R112.reuse, R50, R8 ;  /* 0x000000327008723c */ /* 0x040fe20000001808 */
[----:B------:R-:W1:Y:S07]  /*2a00*/  LDSM.16.M88.4 R48, [R184+0x8800] ;  /* 0x00880000b830783b */ /* 0x000e6e0000000200 */
[C---:B---3--:R-:W-:Y:S08]  /*2a10*/  HMMA.16816.F32 R20, R112.reuse, R52, R20 ;  /* 0x000000347014723c */ /* 0x048ff00000001814 */
[C---:B------:R-:W-:Y:S01]  /*2a20*/  HMMA.16816.F32 R16, R112.reuse, R54, R16 ;  /* 0x000000367010723c */ /* 0x040fe20000001810 */
[----:B------:R-:W3:Y:S07]  /*2a30*/  LDSM.16.M88.4 R52, [R184+0x8400] ;  /* 0x00840000b834783b */ /* 0x000eee0000000200 */
[----:B------:R-:W-:Y:S01]  /*2a40*/  HMMA.16816.F32 R32, R112, R62, R32 ;  /* 0x0000003e7020723c */ /* 0x000fe20000001820 */
[----:B------:R-:W-:Y:S07]  /*2a50*/  LDSM.16.M88.4 R60, [R184+0x7c00] ;  /* 0x007c0000b83c783b */ /* 0x000fee0000000200 */
[C---:B--2---:R-:W-:Y:S08]  /*2a60*/  HMMA.16816.F32 R44, R4.reuse, R72, R44 ;  /* 0x00000048042c723c */ /* 0x044ff0000000182c */
[----:B------:R-:W-:Y:S08]  /*2a70*/  HMMA.16816.F32 R40, R4, R74, R40 ;  /* 0x0000004a0428723c */ /* 0x000ff00000001828 */
[----:B------:R-:W-:Y:S08]  /*2a80*/  HMMA.16816.F32 R88, R112, R104, R88 ;  /* 0x000000687058723c */ /* 0x000ff00000001858 */
[----:B----4-:R-:W-:Y:S01]  /*2a90*/  HMMA.16816.F32 R72, R4, R68, R36 ;  /* 0x000000440448723c */ /* 0x010fe20000001824 */
[----:B------:R-:W2:Y:S07]  /*2aa0*/  LDSM.16.M88.4 R36, [R184+0x8c00] ;  /* 0x008c0000b824783b */ /* 0x000eae0000000200 */
[C---:B------:R-:W-:Y:S08]  /*2ab0*/  HMMA.16816.F32 R96, R112.reuse, R108, R96 ;  /* 0x0000006c7060723c */ /* 0x040ff00000001860 */
[C---:B------:R-:W-:Y:S08]  /*2ac0*/  HMMA.16816.F32 R92, R112.reuse, R110, R92 ;  /* 0x0000006e705c723c */ /* 0x040ff0000000185c */
[C---:B------:R-:W-:Y:S08]  /*2ad0*/  HMMA.16816.F32 R80, R112.reuse, R100, R80 ;  /* 0x000000647050723c */ /* 0x040ff00000001850 */
[----:B------:R-:W-:Y:S01]  /*2ae0*/  HMMA.16816.F32 R76, R112, R102, R76 ;  /* 0x00000066704c723c */ /* 0x000fe2000000184c */
[----:B------:R-:W-:Y:S07]  /*2af0*/  LDSM.16.M88.4 R100, [R181+0x7000] ;  /* 0x00700000b564783b */ /* 0x000fee0000000200 */
[----:B------:R-:W-:Y:S01]  /*2b00*/  HMMA.16816.F32 R32, R4, R70, R32 ;  /* 0x000000460420723c */ /* 0x000fe20000001820 */
[----:B------:R-:W4:Y:S07]  /*2b10*/  LDSM.16.M88.4 R68, [R183+0x2000] ;  /* 0x00200000b744783b */ /* 0x000f2e0000000200 */
[C---:B------:R-:W-:Y:S08]  /*2b20*/  HMMA.16816.F32 R28, R112.reuse, R56, R28 ;  /* 0x00000038701c723c */ /* 0x040ff0000000181c */
[C---:B------:R-:W-:Y:S01]  /*2b30*/  HMMA.16816.F32 R24, R112.reuse, R58, R24 ;  /* 0x0000003a7018723c */ /* 0x040fe20000001818 */
[----:B------:R-:W2:Y:S07]  /*2b40*/  LDSM.16.M88.4 R56, [R184+0x8000] ;  /* 0x00800000b838783b */ /* 0x000eae0000000200 */
[----:B------:R-:W-:Y:S08]  /*2b50*/  HMMA.16816.F32 R84, R112, R106, R84 ;  /* 0x0000006a7054723c */ /* 0x000ff00000001854 */
[C---:B-1----:R-:W-:Y:S07]  /*2b60*/  HMMA.16816.F32 R88, R4.reuse, R48, R88 ;  /* 0x000000300458723c */ /* 0x042fee0000001858 */
[----:B------:R-:W-:Y:S01]  /*2b70*/  LOP3.LUT R49, R124, 0xffffffe0, RZ, 0xc0, !PT ;  /* 0xffffffe07c317812 */ /* 0x000fe200078ec0ff */
[----:B---3--:R-:W-:Y:S04]  /*2b80*/  HMMA.16816.F32 R96, R4, R52, R96 ;  /* 0x000000340460723c */ /* 0x008fe80000001860 */
[----:B------:R-:W-:-:S04]  /*2b90*/  IMAD.IADD R48, R122, 0x1, -R49 ;  /* 0x000000017a307824 */ /* 0x000fc800078e0a31 */
[----:B------:R-:W-:Y:S01]  /*2ba0*/  HMMA.16816.F32 R92, R4, R54, R92 ;  /* 0x00000036045c723c */ /* 0x000fe2000000185c */
[----:B------:R-:W1:Y:S01]  /*2bb0*/  LDSM.16.M88.4 R52, [R181+0x7400] ;  /* 0x00740000b534783b */ /* 0x000e620000000200 */
[----:B------:R-:W-:-:S04]  /*2bc0*/  SHF.R.S32.HI R201, RZ, 0x1f, R48 ;  /* 0x0000001fffc97819 */ /* 0x000fc80000011430 */
[----:B------:R-:W-:Y:S02]  /*2bd0*/  LEA.HI R201, R201, R48, RZ, 0x2 ;  /* 0x00000030c9c97211 */ /* 0x000fe400078f10ff */
[----:B------:R-:W-:Y:S01]  /*2be0*/  HMMA.16816.F32 R84, R4, R50, R84 ;  /* 0x000000320454723c */ /* 0x000fe20000001854 */
[----:B------:R-:W3:Y:S01]  /*2bf0*/  LDSM.16.M88.4 R48, [R181+0x7800] ;  /* 0x00780000b530783b */ /* 0x000ee20000000200 */
[----:B------:R-:W-:-:S06]  /*2c00*/  SHF.R.S32.HI R201, RZ, 0x2, R201 ;  /* 0x00000002ffc97819 */ /* 0x000fcc00000114c9 */
[----:B--2---:R-:W-:Y:S07]  /*2c10*/  HMMA.16816.F32 R80, R4, R36, R80 ;  /* 0x000000240450723c */ /* 0x004fee0000001850 */
[----:B------:R-:W-:Y:S01]  /*2c20*/  IMAD R36, R125, 0x10, R126 ;  /* 0x000000107d247824 */ /* 0x000fe200078e027e */
[----:B----4-:R-:W-:Y:S04]  /*2c30*/  HMMA.16816.F32 R44, R68, R100, R44 ;  /* 0x00000064442c723c */ /* 0x010fe8000000182c */
[----:B------:R-:W-:-:S04]  /*2c40*/  IADD3 R36, R36, 0x1, R201 ;  /* 0x0000000124247810 */ /* 0x000fc80007ffe0c9 */
[----:B------:R-:W-:Y:S01]  /*2c50*/  IADD3 R165, R120, R36, -R127 ;  /* 0x0000002478a57210 */ /* 0x000fe20007ffe87f */
[----:B------:R-:W-:Y:S01]  /*2c60*/  HMMA.16816.F32 R40, R68, R102, R40 ;  /* 0x000000664428723c */ /* 0x000fe20000001828 */
[----:B------:R-:W-:Y:S02]  /*2c70*/  SHF.R.S32.HI R36, RZ, 0x1f, R125 ;  /* 0x0000001fff247819 */ /* 0x000fe4000001147d */
[----:B------:R-:W-:Y:S02]  /*2c80*/  IADD3 R165, R165, c[0x0][0x2e8], RZ ;  /* 0x0000ba00a5a57a10 */ /* 0x000fe40007ffe0ff */
[----:B------:R-:W-:Y:S02]  /*2c90*/  LEA.HI R36, R36, R125, RZ, 0x2 ;  /* 0x0000007d24247211 */ /* 0x000fe400078f10ff */
[----:B------:R-:W-:Y:S01]  /*2ca0*/  IADD3 R37, R165, 0x8, RZ ;  /* 0x00000008a5257810 */ /* 0x000fe20007ffe0ff */
[----:B------:R-:W-:Y:S01]  /*2cb0*/  HMMA.16816.F32 R28, R4, R64, R28 ;  /* 0x00000040041c723c */ /* 0x000fe2000000181c */
[----:B------:R-:W-:-:S02]  /*2cc0*/  LOP3.LUT R200, R36, 0xfffffffc, RZ, 0xc0, !PT ;  /* 0xfffffffc24c87812 */ /* 0x000fc400078ec0ff */
[-C--:B------:R-:W-:Y:S02]  /*2cd0*/  IMNMX R165, R165, R120.reuse, PT ;  /* 0x00000078a5a57217 */ /* 0x080fe40003800200 */
[----:B------:R-:W-:Y:S01]  /*2ce0*/  IMNMX R164, R37, R120, PT ;  /* 0x0000007825a47217 */ /* 0x000fe20003800200 */
[----:B------:R-:W-:Y:S02]  /*2cf0*/  IMAD.IADD R200, R125, 0x1, -R200 ;  /* 0x000000017dc87824 */ /* 0x000fe400078e0ac8 */
[C---:B------:R-:W-:Y:S08]  /*2d00*/  HMMA.16816.F32 R24, R4.reuse, R66, R24 ;  /* 0x000000420418723c */ /* 0x040ff00000001818 */
[C---:B------:R-:W-:Y:S08]  /*2d10*/  HMMA.16816.F32 R20, R4.reuse, R60, R20 ;  /* 0x0000003c0414723c */ /* 0x040ff00000001814 */
[C---:B------:R-:W-:Y:S08]  /*2d20*/  HMMA.16816.F32 R16, R4.reuse, R62, R16 ;  /* 0x0000003e0410723c */ /* 0x040ff00000001810 */
[C---:B------:R-:W-:Y:S07]  /*2d30*/  HMMA.16816.F32 R12, R4.reuse, R56, R12 ;  /* 0x00000038040c723c */ /* 0x040fee000000180c */
[----:B------:R-:W-:Y:S01]  /*2d40*/  IMAD.IADD R57, R121, 0x1, R166 ;  /* 0x0000000179397824 */ /* 0x000fe200078e02a6 */
[----:B------:R-:W-:Y:S04]  /*2d50*/  HMMA.16816.F32 R8, R4, R58, R8 ;  /* 0x0000003a0408723c */ /* 0x000fe80000001808 */
[----:B------:R-:W-:-:S04]  /*2d60*/  IADD3 R36, R57, 0x1, RZ ;  /* 0x0000000139247810 */ /* 0x000fc80007ffe0ff */
[----:B------:R-:W-:Y:S01]  /*2d70*/  HMMA.16816.F32 R76, R4, R38, R76 ;  /* 0x00000026044c723c */ /* 0x000fe2000000184c */
[----:B------:R-:W2:Y:S01]  /*2d80*/  LDSM.16.M88.4 R4, [R181+0x7c00] ;  /* 0x007c0000b504783b */ /* 0x000ea20000000200 */
[CC--:B------:R-:W-:Y:S02]  /*2d90*/  ISETP.GE.AND P5, PT, R36.reuse, R165.reuse, PT ;  /* 0x000000a52400720c */ /* 0x0c0fe40003fa6270 */
[----:B------:R-:W-:Y:S02]  /*2da0*/  ISETP.GE.AND P1, PT, R36, R164, PT ;  /* 0x000000a42400720c */ /* 0x000fe40003f26270 */
[----:B------:R-:W-:Y:S02]  /*2db0*/  IADD3 R36, R57, 0x9, RZ ;  /* 0x0000000939247810 */ /* 0x000fe40007ffe0ff */
[----:B-1----:R-:W-:Y:S01]  /*2dc0*/  HMMA.16816.F32 R72, R68, R52, R72 ;  /* 0x000000344448723c */ /* 0x002fe20000001848 */
[----:B------:R-:W-:Y:S02]  /*2dd0*/  FSEL R101, R45, -INF , !P5 ;  /* 0xff8000002d657808 */ /* 0x000fe40006800000 */
[----:B------:R-:W-:-:S02]  /*2de0*/  ISETP.GE.AND P3, PT, R36, R165, PT ;  /* 0x000000a52400720c */ /* 0x000fc40003f66270 */
[-C--:B------:R-:W-:Y:S02]  /*2df0*/  ISETP.GE.AND P4, PT, R36, R164.reuse, PT ;  /* 0x000000a42400720c */ /* 0x080fe40003f86270 */
[----:B------:R-:W-:Y:S01]  /*2e00*/  IMAD R53, R123, 0x20, R2 ;  /* 0x000000207b357824 */ /* 0x000fe200078e0202 */
[C---:B------:R-:W-:Y:S01]  /*2e10*/  IADD3 R2, R57.reuse, 0x8, RZ ;  /* 0x0000000839027810 */ /* 0x040fe20007ffe0ff */
[C---:B------:R-:W-:Y:S01]  /*2e20*/  HMMA.16816.F32 R32, R68.reuse, R54, R32 ;  /* 0x000000364420723c */ /* 0x040fe20000001820 */
[----:B------:R-:W-:Y:S02]  /*2e30*/  IADD3 R36, R57, 0x11, RZ ;  /* 0x0000001139247810 */ /* 0x000fe40007ffe0ff */
[C---:B------:R-:W-:Y:S02]  /*2e40*/  ISETP.GE.AND P2, PT, R2.reuse, R165, PT ;  /* 0x000000a50200720c */ /* 0x040fe40003f46270 */
[----:B------:R-:W-:Y:S02]  /*2e50*/  ISETP.GE.AND P0, PT, R2, R164, PT ;  /* 0x000000a40200720c */ /* 0x000fe40003f06270 */
[----:B------:R-:W-:Y:S01]  /*2e60*/  FSEL R45, R40, -INF , !P2 ;  /* 0xff800000282d7808 */ /* 0x000fe20005000000 */
[----:B---3--:R-:W-:Y:S01]  /*2e70*/  HMMA.16816.F32 R28, R68, R48, R28 ;  /* 0x00000030441c723c */ /* 0x008fe2000000181c */
[----:B------:R-:W-:-:S02]  /*2e80*/  FSEL R40, R42, -INF , !P0 ;  /* 0xff8000002a287808 */ /* 0x000fc40004000000 */
[----:B------:R-:W-:Y:S02]  /*2e90*/  FSEL R41, R41, -INF , !P3 ;  /* 0xff80000029297808 */ /* 0x000fe40005800000 */
[CC--:B------:R-:W-:Y:S02]  /*2ea0*/  ISETP.GE.AND P0, PT, R36.reuse, R165.reuse, PT ;  /* 0x000000a52400720c */ /* 0x0c0fe40003f06270 */
[----:B------:R-:W-:Y:S01]  /*2eb0*/  ISETP.GE.AND P3, PT, R36, R164, PT ;  /* 0x000000a42400720c */ /* 0x000fe20003f66270 */
[----:B------:R-:W-:Y:S01]  /*2ec0*/  HMMA.16816.F32 R24, R68, R50, R24 ;  /* 0x000000324418723c */ /* 0x000fe20000001818 */
[----:B------:R-:W1:Y:S01]  /*2ed0*/  LDSM.16.M88.4 R36, [R181+0x8000] ;  /* 0x00800000b524783b */ /* 0x000e620000000200 */
[C---:B------:R-:W-:Y:S02]  /*2ee0*/  IADD3 R2, R57.reuse, 0x10, RZ ;  /* 0x0000001039027810 */ /* 0x040fe40007ffe0ff */
[----:B------:R-:W-:Y:S02]  /*2ef0*/  IADD3 R48, R57, 0x19, RZ ;  /* 0x0000001939307810 */ /* 0x000fe40007ffe0ff */
[----:B------:R-:W-:-:S02]  /*2f00*/  ISETP.GE.AND P5, PT, R2, R165, PT ;  /* 0x000000a50200720c */ /* 0x000fc40003fa6270 */
[----:B------:R-:W-:Y:S01]  /*2f10*/  ISETP.GE.AND P2, PT, R2, R164, PT ;  /* 0x000000a40200720c */ /* 0x000fe20003f46270 */
[C---:B--2---:R-:W-:Y:S01]  /*2f20*/  HMMA.16816.F32 R20, R68.reuse, R4, R20 ;  /* 0x000000044414723c */ /* 0x044fe20000001814 */
[----:B------:R-:W-:Y:S02]  /*2f30*/  IADD3 R2, R57, 0x18, RZ ;  /* 0x0000001839027810 */ /* 0x000fe40007ffe0ff */
[----:B------:R-:W-:Y:S02]  /*2f40*/  FSEL R100, R43, -INF , !P4 ;  /* 0xff8000002b647808 */ /* 0x000fe40006000000 */
[----:B------:R-:W-:Y:S02]  /*2f50*/  FSEL R43, R72, -INF , !P5 ;  /* 0xff800000482b7808 */ /* 0x000fe40006800000 */
[----:B------:R-:W-:Y:S01]  /*2f60*/  FSEL R42, R74, -INF , !P2 ;  /* 0xff8000004a2a7808 */ /* 0x000fe20005000000 */
[----:B------:R-:W-:Y:S01]  /*2f70*/  HMMA.16816.F32 R16, R68, R6, R16 ;  /* 0x000000064410723c */ /* 0x000fe20000001810 */
        /* <DEDUP_REMOVED lines=10> */
[----:B------:R-:W-:Y:S02]  /*3020*/  ISETP.GE.AND P4, PT, R2, R164, PT ;  /* 0x000000a40200720c */ /* 0x000fe40003f86270 */
[-C--:B------:R-:W-:Y:S01]  /*3030*/  ISETP.GE.AND P5, PT, R48, R165.reuse, PT ;  /* 0x000000a53000720c */ /* 0x080fe20003fa6270 */
[----:B-1----:R-:W-:Y:S01]  /*3040*/  HMMA.16816.F32 R12, R68, R36, R12 ;  /* 0x00000024440c723c */ /* 0x002fe2000000180c */
[----:B------:R-:W-:-:S02]  /*3050*/  ISETP.GE.AND P3, PT, R2, R165, PT ;  /* 0x000000a50200720c */ /* 0x000fc40003f66270 */
[----:B------:R-:W-:Y:S02]  /*3060*/  FSEL R105, R33, -INF , !P2 ;  /* 0xff80000021697808 */ /* 0x000fe40005000000 */
[----:B------:R-:W-:Y:S02]  /*3070*/  FSEL R104, R35, -INF , !P0 ;  /* 0xff80000023687808 */ /* 0x000fe40004000000 */
[C---:B------:R-:W-:Y:S01]  /*3080*/  IADD3 R4, R57.reuse, 0x29, RZ ;  /* 0x0000002939047810 */ /* 0x040fe20007ffe0ff */
[----:B------:R-:W1:Y:S01]  /*3090*/  LDSM.16.M88.4 R32, [R181+0x8400] ;  /* 0x00840000b520783b */ /* 0x000e620000000200 */
[----:B------:R-:W-:Y:S01]  /*30a0*/  IADD3 R2, R57, 0x28, RZ ;  /* 0x0000002839027810 */ /* 0x000fe20007ffe0ff */
[----:B------:R-:W-:Y:S01]  /*30b0*/  HMMA.16816.F32 R36, R68, R38, R8 ;  /* 0x000000264424723c */ /* 0x000fe20000001808 */
[----:B------:R-:W-:Y:S02]  /*30c0*/  FSEL R148, R30, -INF , !P4 ;  /* 0xff8000001e947808 */ /* 0x000fe40006000000 */
[----:B------:R-:W-:-:S02]  /*30d0*/  FSEL R149, R29, -INF , !P5 ;  /* 0xff8000001d957808 */ /* 0x000fc40006800000 */
[----:B------:R-:W-:Y:S02]  /*30e0*/  FSEL R151, R28, -INF , !P3 ;  /* 0xff8000001c977808 */ /* 0x000fe40005800000 */
[C---:B------:R-:W-:Y:S02]  /*30f0*/  ISETP.GE.AND P4, PT, R4.reuse, R165, PT ;  /* 0x000000a50400720c */ /* 0x040fe40003f86270 */
[-C--:B------:R-:W-:Y:S02]  /*3100*/  ISETP.GE.AND P5, PT, R4, R164.reuse, PT ;  /* 0x000000a40400720c */ /* 0x080fe40003fa6270 */
[-C--:B------:R-:W-:Y:S02]  /*3110*/  ISETP.GE.AND P3, PT, R2, R164.reuse, PT ;  /* 0x000000a40200720c */ /* 0x080fe40003f66270 */
        /* <DEDUP_REMOVED lines=8> */
[----:B------:R-:W-:Y:S01]  /*31a0*/  FSEL R62, R31, -INF , !P2 ;  /* 0xff8000001f3e7808 */ /* 0x000fe20005000000 */
[----:B------:R-:W2:Y:S01]  /*31b0*/  LDSM.16.M88.4 R4, [R181+0x8800] ;  /* 0x00880000b504783b */ /* 0x000ea20000000200 */
[----:B------:R-:W-:Y:S02]  /*31c0*/  FSEL R31, R24, -INF , !P0 ;  /* 0xff800000181f7808 */ /* 0x000fe40004000000 */
[C---:B------:R-:W-:Y:S02]  /*31d0*/  ISETP.GE.AND P2, PT, R2.reuse, R165, PT ;  /* 0x000000a50200720c */ /* 0x040fe40003f46270 */
[----:B------:R-:W-:Y:S02]  /*31e0*/  ISETP.GE.AND P0, PT, R2, R164, PT ;  /* 0x000000a40200720c */ /* 0x000fe40003f06270 */
[C---:B------:R-:W-:Y:S01]  /*31f0*/  IADD3 R2, R57.reuse, 0x38, RZ ;  /* 0x0000003839027810 */ /* 0x040fe20007ffe0ff */
[----:B-1----:R-:W-:Y:S01]  /*3200*/  HMMA.16816.F32 R96, R68, R32, R96 ;  /* 0x000000204460723c */ /* 0x002fe20000001860 */
[----:B------:R-:W-:-:S02]  /*3210*/  IADD3 R24, R57, 0x39, RZ ;  /* 0x0000003939187810 */ /* 0x000fc40007ffe0ff */
[----:B------:R-:W-:Y:S02]  /*3220*/  FSEL R59, R20, -INF , !P2 ;  /* 0xff800000143b7808 */ /* 0x000fe40005000000 */
[----:B------:R-:W-:Y:S02]  /*3230*/  FSEL R64, R22, -INF , !P0 ;  /* 0xff80000016407808 */ /* 0x000fe40004000000 */
[----:B------:R-:W-:Y:S01]  /*3240*/  ISETP.GE.AND P2, PT, R2, R164, PT ;  /* 0x000000a40200720c */ /* 0x000fe20003f46270 */
[----:B------:R-:W-:Y:S01]  /*3250*/  HMMA.16816.F32 R92, R68, R34, R92 ;  /* 0x00000022445c723c */ /* 0x000fe2000000185c */
[----:B------:R-:W-:Y:S02]  /*3260*/  ISETP.GE.AND P0, PT, R24, R165, PT ;  /* 0x000000a51800720c */ /* 0x000fe40003f06270 */
[----:B------:R-:W-:Y:S02]  /*3270*/  IADD3 R8, R57, 0x41, RZ ;  /* 0x0000004139087810 */ /* 0x000fe40007ffe0ff */
[----:B------:R-:W-:-:S02]  /*3280*/  FSEL R66, R18, -INF , !P2 ;  /* 0xff80000012427808 */ /* 0x000fc40005000000 */
[----:B------:R-:W-:Y:S02]  /*3290*/  FSEL R61, R17, -INF , !P0 ;  /* 0xff800000113d7808 */ /* 0x000fe40004000000 */
[C---:B------:R-:W-:Y:S02]  /*32a0*/  ISETP.GE.AND P2, PT, R8.reuse, R165, PT ;  /* 0x000000a50800720c */ /* 0x040fe40003f46270 */
[----:B------:R-:W-:Y:S02]  /*32b0*/  ISETP.GE.AND P0, PT, R8, R164, PT ;  /* 0x000000a40800720c */ /* 0x000fe40003f06270 */
[----:B------:R-:W1:Y:S01]  /*32c0*/  LDSM.16.M88.4 R8, [R181+0x8c00] ;  /* 0x008c0000b508783b */ /* 0x000e620000000200 */
[----:B------:R-:W-:Y:S01]  /*32d0*/  FSEL R60, R27, -INF , !P5 ;  /* 0xff8000001b3c7808 */ /* 0x000fe20006800000 */
[----:B------:R-:W-:-:S04]  /*32e0*/  DEPBAR.LE SB0, 0x0 ;  /* 0x000080000000791a */ /* 0x000fc80000000000 */
[----:B------:R-:W-:Y:S02]  /*32f0*/  ISETP.GE.AND P5, PT, R2, R165, PT ;  /* 0x000000a50200720c */ /* 0x000fe40003fa6270 */
[----:B------:R-:W-:Y:S02]  /*3300*/  IADD3 R2, R57, 0x40, RZ ;  /* 0x0000004039027810 */ /* 0x000fe40007ffe0ff */
[----:B------:R-:W-:Y:S01]  /*3310*/  FSEL R67, R21, -INF , !P3 ;  /* 0xff80000015437808 */ /* 0x000fe20005800000 */
[----:B--2---:R-:W-:Y:S01]  /*3320*/  HMMA.16816.F32 R88, R68, R4, R88 ;  /* 0x000000044458723c */ /* 0x004fe20000001858 */
[----:B------:R-:W-:Y:S02]  /*3330*/  FSEL R130, R23, -INF , !P4 ;  /* 0xff80000017827808 */ /* 0x000fe40006000000 */
[----:B------:R-:W-:Y:S02]  /*3340*/  FSEL R147, R16, -INF , !P5 ;  /* 0xff80000010937808 */ /* 0x000fe40006800000 */
[----:B------:R-:W-:-:S02]  /*3350*/  ISETP.GE.AND P3, PT, R24, R164, PT ;  /* 0x000000a41800720c */ /* 0x000fc40003f66270 */
[CC--:B------:R-:W-:Y:S01]  /*3360*/  ISETP.GE.AND P4, PT, R2.reuse, R165.reuse, PT ;  /* 0x000000a50200720c */ /* 0x0c0fe20003f86270 */
[----:B------:R-:W-:Y:S01]  /*3370*/  HMMA.16816.F32 R84, R68, R6, R84 ;  /* 0x000000064454723c */ /* 0x000fe20000001854 */
[----:B------:R-:W-:Y:S02]  /*3380*/  ISETP.GE.AND P5, PT, R2, R164, PT ;  /* 0x000000a40200720c */ /* 0x000fe40003fa6270 */
[----:B------:R-:W-:Y:S02]  /*3390*/  IADD3 R2, R57, 0x48, RZ ;  /* 0x0000004839027810 */ /* 0x000fe40007ffe0ff */
[----:B------:R-:W-:Y:S02]  /*33a0*/  FSEL R128, R19, -INF , !P3 ;  /* 0xff80000013807808 */ /* 0x000fe40005800000 */
[----:B------:R-:W-:Y:S02]  /*33b0*/  FSEL R137, R12, -INF , !P4 ;  /* 0xff8000000c897808 */ /* 0x000fe40006000000 */
[----:B------:R-:W-:-:S02]  /*33c0*/  ISETP.GE.AND P3, PT, R2, R165, PT ;  /* 0x000000a50200720c */ /* 0x000fc40003f66270 */
[----:B------:R-:W-:Y:S02]  /*33d0*/  ISETP.GE.AND P4, PT, R2, R164, PT ;  /* 0x000000a40200720c */ /* 0x000fe40003f86270 */
[C---:B------:R-:W-:Y:S02]  /*33e0*/  IADD3 R2, R57.reuse, 0x50, RZ ;  /* 0x0000005039027810 */ /* 0x040fe40007ffe0ff */
[C---:B------:R-:W-:Y:S02]  /*33f0*/  IADD3 R12, R57.reuse, 0x51, RZ ;  /* 0x00000051390c7810 */ /* 0x040fe40007ffe0ff */
[----:B------:R-:W-:Y:S02]  /*3400*/  IADD3 R16, R57, 0x49, RZ ;  /* 0x0000004939107810 */ /* 0x000fe40007ffe0ff */
[----:B------:R-:W-:Y:S02]  /*3410*/  FSEL R146, R15, -INF , !P0 ;  /* 0xff8000000f927808 */ /* 0x000fe40004000000 */
[----:B------:R-:W-:Y:S01]  /*3420*/  FSEL R133, R36, -INF , !P3 ;  /* 0xff80000024857808 */ /* 0x000fe20005800000 */
[----:B-1----:R-:W-:Y:S01]  /*3430*/  HMMA.16816.F32 R80, R68, R8, R80 ;  /* 0x000000084450723c */ /* 0x002fe20000001850 */
[----:B------:R-:W-:-:S02]  /*3440*/  FSEL R144, R38, -INF , !P4 ;  /* 0xff80000026907808 */ /* 0x000fc40006000000 */
[CC--:B------:R-:W-:Y:S02]  /*3450*/  ISETP.GE.AND P0, PT, R2.reuse, R165.reuse, PT ;  /* 0x000000a50200720c */ /* 0x0c0fe40003f06270 */
[----:B------:R-:W-:Y:S02]  /*3460*/  ISETP.GE.AND P3, PT, R2, R164, PT ;  /* 0x000000a40200720c */ /* 0x000fe40003f66270 */
[----:B------:R-:W-:Y:S01]  /*3470*/  ISETP.GE.AND P4, PT, R12, R165, PT ;  /* 0x000000a50c00720c */ /* 0x000fe20003f86270 */
[----:B------:R-:W-:Y:S01]  /*3480*/  HMMA.16816.F32 R76, R68, R10, R76 ;  /* 0x0000000a444c723c */ /* 0x000fe2000000184c */
[C---:B------:R-:W-:Y:S02]  /*3490*/  IADD3 R2, R57.reuse, 0x58, RZ ;  /* 0x0000005839027810 */ /* 0x040fe40007ffe0ff */
[----:B------:R-:W-:Y:S02]  /*34a0*/  IADD3 R4, R57, 0x59, RZ ;  /* 0x0000005939047810 */ /* 0x000fe40007ffe0ff */
[----:B------:R-:W-:-:S02]  /*34b0*/  FSEL R132, R14, -INF , !P5 ;  /* 0xff8000000e847808 */ /* 0x000fc40006800000 */
[----:B------:R-:W-:Y:S01]  /*34c0*/  FSEL R131, R13, -INF , !P2 ;  /* 0xff8000000d837808 */ /* 0x000fe20005000000 */
[----:B------:R-:W-:Y:S01]  /*34d0*/  BAR.SYNC.DEFER_BLOCKING 0x0 ;  /* 0x0000000000007b1d */ /* 0x000fe20000010000 */
[C---:B------:R-:W-:Y:S02]  /*34e0*/  ISETP.GE.AND P5, PT, R16.reuse, R165, PT ;  /* 0x000000a51000720c */ /* 0x040fe40003fa6270 */
[----:B------:R-:W-:Y:S02]  /*34f0*/  ISETP.GE.AND P2, PT, R16, R164, PT ;  /* 0x000000a41000720c */ /* 0x000fe40003f46270 */
[----:B------:R-:W-:Y:S02]  /*3500*/  FSEL R145, R96, -INF , !P0 ;  /* 0xff80000060917808 */ /* 0x000fe40004000000 */
[----:B------:R-:W-:Y:S02]  /*3510*/  FSEL R142, R98, -INF , !P3 ;  /* 0xff800000628e7808 */ /* 0x000fe40005800000 */
[----:B------:R-:W-:-:S02]  /*3520*/  FSEL R141, R97, -INF , !P4 ;  /* 0xff800000618d7808 */ /* 0x000fc40006000000 */
[-C--:B------:R-:W-:Y:S02]  /*3530*/  ISETP.GE.AND P0, PT, R2, R164.reuse, PT ;  /* 0x000000a40200720c */ /* 0x080fe40003f06270 */
[C---:B------:R-:W-:Y:S02]  /*3540*/  ISETP.GE.AND P3, PT, R4.reuse, R165, PT ;  /* 0x000000a50400720c */ /* 0x040fe40003f66270 */
[----:B------:R-:W-:Y:S02]  /*3550*/  ISETP.GE.AND P4, PT, R4, R164, PT ;  /* 0x000000a40400720c */ /* 0x000fe40003f86270 */
[----:B------:R-:W-:Y:S02]  /*3560*/  IADD3 R4, R57, 0x61, RZ ;  /* 0x0000006139047810 */ /* 0x000fe40007ffe0ff */
[----:B------:R-:W-:Y:S02]  /*3570*/  FSEL R135, R37, -INF , !P5 ;  /* 0xff80000025877808 */ /* 0x000fe40006800000 */
[----:B------:R-:W-:-:S02]  /*3580*/  FSEL R140, R39, -INF , !P2 ;  /* 0xff800000278c7808 */ /* 0x000fc40005000000 */
[----:B------:R-:W-:Y:S02]  /*3590*/  ISETP.GE.AND P5, PT, R12, R164, PT ;  /* 0x000000a40c00720c */ /* 0x000fe40003fa6270 */
[-C--:B------:R-:W-:Y:S02]  /*35a0*/  ISETP.GE.AND P2, PT, R2, R165.reuse, PT ;  /* 0x000000a50200720c */ /* 0x080fe40003f46270 */
        /* <DEDUP_REMOVED lines=17> */
[----:B------:R-:W-:Y:S02]  /*36c0*/  IADD3 R2, R57, 0x70, RZ ;  /* 0x0000007039027810 */ /* 0x000fe40007ffe0ff */
[----:B------:R-:W-:Y:S02]  /*36d0*/  FSEL R122, R87, -INF , !P0 ;  /* 0xff800000577a7808 */ /* 0x000fe40004000000 */
[----:B------:R-:W-:Y:S02]  /*36e0*/  ISETP.GT.AND P0, PT, R193, R188, PT ;  /* 0x000000bcc100720c */ /* 0x000fe40003f04270 */
[----:B------:R-:W-:Y:S02]  /*36f0*/  FSEL R126, R90, -INF , !P2 ;  /* 0xff8000005a7e7808 */ /* 0x000fe40005000000 */
[----:B------:R-:W-:-:S02]  /*3700*/  FSEL R124, R91, -INF , !P3 ;  /* 0xff8000005b7c7808 */ /* 0x000fc40005800000 */
[-C--:B------:R-:W-:Y:S02]  /*3710*/  ISETP.GE.AND P2, PT, R4, R165.reuse, PT ;  /* 0x000000a50400720c */ /* 0x080fe40003f46270 */
[----:B------:R-:W-:Y:S02]  /*3720*/  ISETP.GE.AND P3, PT, R2, R165, PT ;  /* 0x000000a50200720c */ /* 0x000fe40003f66270 */
[----:B------:R-:W-:Y:S02]  /*3730*/  IADD3 R4, R57, 0x71, RZ ;  /* 0x0000007139047810 */ /* 0x000fe40007ffe0ff */
[----:B------:R-:W-:Y:S02]  /*3740*/  FSEL R125, R84, -INF , !P4 ;  /* 0xff800000547d7808 */ /* 0x000fe40006000000 */
[----:B------:R-:W-:Y:S02]  /*3750*/  ISETP.GE.AND P4, PT, R2, R164, PT ;  /* 0x000000a40200720c */ /* 0x000fe40003f86270 */
[----:B------:R-:W-:-:S02]  /*3760*/  FSEL R120, R86, -INF , !P5 ;  /* 0xff80000056787808 */ /* 0x000fc40006800000 */
[----:B------:R-:W-:Y:S02]  /*3770*/  FSEL R123, R85, -INF , !P2 ;  /* 0xff800000557b7808 */ /* 0x000fe40005000000 */
[----:B------:R-:W-:Y:S02]  /*3780*/  FSEL R6, R47, -INF , !P1 ;  /* 0xff8000002f067808 */ /* 0x000fe40004800000 */
[----:B------:R-:W-:Y:S02]  /*3790*/  FSEL R65, R80, -INF , !P3 ;  /* 0xff80000050417808 */ /* 0x000fe40005800000 */
[C---:B------:R-:W-:Y:S02]  /*37a0*/  ISETP.GE.AND P5, PT, R4.reuse, R165, PT ;  /* 0x000000a50400720c */ /* 0x040fe40003fa6270 */
[----:B------:R-:W-:Y:S01]  /*37b0*/  ISETP.GE.AND P2, PT, R4, R164, PT ;  /* 0x000000a40400720c */ /* 0x000fe20003f46270 */
[----:B------:R-:W-:Y:S01]  /*37c0*/  IMAD.IADD R4, R0, 0x1, R53 ;  /* 0x0000000100047824 */ /* 0x000fe200078e0235 */
[----:B------:R-:W-:-:S02]  /*37d0*/  IADD3 R2, R57, 0x78, RZ ;  /* 0x0000007839027810 */ /* 0x000fc40007ffe0ff */
[C---:B------:R-:W-:Y:S02]  /*37e0*/  ISETP.GE.AND P1, PT, R57.reuse, R165, PT ;  /* 0x000000a53900720c */ /* 0x040fe40003f26270 */
[C---:B------:R-:W-:Y:S02]  /*37f0*/  ISETP.GE.AND P3, PT, R57.reuse, R164, PT ;  /* 0x000000a43900720c */ /* 0x040fe40003f66270 */
[----:B------:R-:W-:Y:S02]  /*3800*/  IADD3 R57, R57, 0x79, RZ ;  /* 0x0000007939397810 */ /* 0x000fe40007ffe0ff */
[----:B------:R-:W-:Y:S02]  /*3810*/  FSEL R56, R82, -INF , !P4 ;  /* 0xff80000052387808 */ /* 0x000fe40006000000 */
[----:B------:R-:W-:Y:S02]  /*3820*/  FSEL R44, R44, -INF , !P1 ;  /* 0xff8000002c2c7808 */ /* 0x000fe40004800000 */
[----:B------:R-:W-:-:S02]  /*3830*/  FSEL R46, R46, -INF , !P3 ;  /* 0xff8000002e2e7808 */ /* 0x000fc40005800000 */
[----:B------:R-:W-:Y:S02]  /*3840*/  FSEL R63, R81, -INF , !P5 ;  /* 0xff800000513f7808 */ /* 0x000fe40006800000 */
[----:B------:R-:W-:Y:S02]  /*3850*/  FSEL R54, R83, -INF , !P2 ;  /* 0xff80000053367808 */ /* 0x000fe40005000000 */
[CC--:B------:R-:W-:Y:S02]  /*3860*/  ISETP.GE.AND P4, PT, R2.reuse, R165.reuse, PT ;  /* 0x000000a50200720c */ /* 0x0c0fe40003f86270 */
[----:B------:R-:W-:Y:S02]  /*3870*/  ISETP.GE.AND P1, PT, R2, R164, PT ;  /* 0x000000a40200720c */ /* 0x000fe40003f26270 */
[----:B------:R-:W-:Y:S02]  /*3880*/  @!P0 LEA R204, P2, R162, c[0x0][0x168], 0x1 ;  /* 0x00005a00a2cc8a11 */ /* 0x000fe400078408ff */
[----:B------:R-:W-:-:S02]  /*3890*/  ISETP.GE.AND P5, PT, R57, R165, PT ;  /* 0x000000a53900720c */ /* 0x000fc40003fa6270 */
[----:B------:R-:W-:Y:S02]  /*38a0*/  ISETP.GE.AND P3, PT, R57, R164, PT ;  /* 0x000000a43900720c */ /* 0x000fe40003f66270 */
[----:B------:R-:W-:Y:S02]  /*38b0*/  @!P0 LEA.HI.X R205, R162, c[0x0][0x16c], R163, 0x1, P2 ;  /* 0x00005b00a2cd8a11 */ /* 0x000fe400010f0ca3 */
        /* <DEDUP_REMOVED lines=63> */
.L_x_2553:
[----:B------:R-:W-:-:S04]  /*3cb0*/  LEA R0, -R160, RZ, 0x7 ;  /* 0x000000ffa0007211 */ /* 0x000fc800078e39ff */
[----:B------:R-:W-:Y:S02]  /*3cc0*/  SHF.R.S32.HI R2, RZ, 0x1f, R0 ;  /* 0x0000001fff027819 */ /* 0x000fe40000011400 */
.L_x_2554:
[----:B------:R-:W-:Y:S01]  /*3cd0*/  IADD3 R162, P0, R0, R162, RZ ;  /* 0x000000a200a27210 */ /* 0x000fe20007f1e0ff */
[----:B------:R-:W-:Y:S02]  /*3ce0*/  IMAD.MOV.U32 R7, RZ, RZ, 0x6 ;  /* 0x00000006ff077424 */ /* 0x000fe400078e00ff */
[----:B------:R-:W-:Y:S01]  /*3cf0*/  IMAD.SHL.U32 R5, R160, 0x40, RZ ;  /* 0x00000040a0057824 */ /* 0x000fe200078e00ff */
        /* <DEDUP_REMOVED lines=26> */
.L_x_2552:
        /* <DEDUP_REMOVED lines=59> */
[----:B-1----:R-:W-:Y:S02]  /*4250*/  FMNMX.FTZ R8, R52, R5, !PT ;  /* 0x0000000534087209 */ /* 0x002fe40007810000 */
[----:B------:R-:W-:Y:S02]  /*4260*/  FMNMX.FTZ R0, R55, R0, !PT ;  /* 0x0000000037007209 */ /* 0x000fe40007810000 */
[----:B------:R-:W-:-:S02]  /*4270*/  FMNMX.FTZ R8, R51, R8, !PT ;  /* 0x0000000833087209 */ /* 0x000fc40007810000 */
[----:B------:R-:W-:Y:S01]  /*4280*/  SHF.L.U32 R182, R4, 0x1, RZ ;  /* 0x0000000104b67819 */ /* 0x000fe200000006ff */
[----:B------:R-:W1:Y:S01]  /*4290*/  SHFL.BFLY PT, R7, R0, 0x2, 0x1f ;  /* 0x0c401f0000077f89 */ /* 0x000e6200000e0000 */
[----:B------:R-:W-:Y:S02]  /*42a0*/  ISETP.GT.AND P3, PT, R193, R188, PT ;  /* 0x000000bcc100720c */ /* 0x000fe40003f64270 */
        /* <DEDUP_REMOVED lines=17> */
[----:B--2---:R-:W-:Y:S01]  /*43c0*/  FMNMX.FTZ R0, R5, R0, !PT ;  /* 0x0000000005007209 */ /* 0x004fe20007810000 */
[C---:B------:R-:W-:Y:S01]  /*43d0*/  FMUL.FTZ R58, R2.reuse, c[0x0][0x23c] ;  /* 0x00008f00023a7a20 */ /* 0x040fe20000410000 */
[----:B------:R-:W-:-:S03]  /*43e0*/  FSETP.NEU.FTZ.AND P0, PT, R2, -INF , PT ;  /* 0xff8000000200780b */ /* 0x000fc60003f1d000 */
[----:B------:R-:W-:Y:S01]  /*43f0*/  FMUL.FTZ R53, R0, c[0x0][0x23c] ;  /* 0x00008f0000357a20 */ /* 0x000fe20000410000 */
        /* <DEDUP_REMOVED lines=9> */
[----:B------:R-:W-:-:S02]  /*4490*/  FFMA.FTZ R46, R6, c[0x0][0x23c], -R53 ;  /* 0x00008f00062e7a23 */ /* 0x000fc40000010835 */
[--C-:B------:R-:W-:Y:S01]  /*44a0*/  FFMA.FTZ R48, R40, c[0x0][0x23c], -R53.reuse ;  /* 0x00008f0028307a23 */ /* 0x100fe20000010835 */
[----:B------:R-:W1:Y:S01]  /*44b0*/  LDSM.16.MT88.4 R4, [R180+0xd000] ;  /* 0x00d00000b404783b */ /* 0x000e620000004200 */
[--C-:B------:R-:W-:Y:S01]  /*44c0*/  FFMA.FTZ R41, R100, c[0x0][0x23c], -R53.reuse ;  /* 0x00008f0064297a23 */ /* 0x100fe20000010835 */
        /* <DEDUP_REMOVED lines=9> */
[----:B------:R-:W-:Y:S01]  /*4560*/  FFMA.FTZ R33, R104, c[0x0][0x23c], -R53 ;  /* 0x00008f0068217a23 */ /* 0x000fe20000010835 */
[----:B------:R-:W3:Y:S01]  /*4570*/  MUFU.EX2 R44, R44 ;  /* 0x0000002c002c7308 */ /* 0x000ee20000000800 */
        /* <DEDUP_REMOVED lines=10> */
[----:B---3--:R-:W-:Y:S01]  /*4620*/  F2FP.PACK_AB R102, R44, R45 ;  /* 0x0000002d2c66723e */ /* 0x008fe200000000ff */
        /* <DEDUP_REMOVED lines=18> */
[----:B---3--:R-:W-:Y:S01]  /*4750*/  F2FP.PACK_AB R103, R41, R48 ;  /* 0x000000302967723e */ /* 0x008fe200000000ff */
        /* <DEDUP_REMOVED lines=24> */
[----:B------:R-:W3:Y:S01]  /*48e0*/  MUFU.EX2 R37, R37 ;  /* 0x0000002500257308 */ /* 0x000ee20000000800 */
        /* <DEDUP_REMOVED lines=11> */
[----:B------:R-:W4:Y:S01]  /*49a0*/  MUFU.EX2 R33, R33 ;  /* 0x0000002100217308 */ /* 0x000f220000000800 */
[----:B------:R-:W-:-:S02]  /*49b0*/  FADD.FTZ R41, R41, R48 ;  /* 0x0000003029297221 */ /* 0x000fc40000010000 */
[----:B------:R-:W-:Y:S02]  /*49c0*/  FFMA.FTZ R207, R55, c[0x0][0x23c], -R58 ;  /* 0x00008f0037cf7a23 */ /* 0x000fe4000001083a */
[----:B------:R-:W-:Y:S01]  /*49d0*/  FFMA.FTZ R206, R51, c[0x0][0x23c], -R53 ;  /* 0x00008f0033ce7a23 */ /* 0x000fe20000010835 */
        /* <DEDUP_REMOVED lines=8> */
[C---:B-1----:R-:W-:Y:S02]  /*4a60*/  HMMA.16816.F32 R104, R100.reuse, R4, RZ ;  /* 0x000000046468723c */ /* 0x042fe400000018ff */
[----:B------:R-:W-:Y:S05]  /*4a70*/  MUFU.EX2 R34, R34 ;  /* 0x0000002200227308 */ /* 0x000fea0000000800 */
[----:B--2---:R-:W-:Y:S01]  /*4a80*/  F2FP.PACK_AB R4, R40, R43 ;  /* 0x0000002b2804723e */ /* 0x004fe200000000ff */
[----:B------:R-:W-:Y:S01]  /*4a90*/  HMMA.16816.F32 R100, R100, R6, RZ ;  /* 0x000000066464723c */ /* 0x000fe200000018ff */
[----:B---3--:R-:W-:Y:S01]  /*4aa0*/  F2FP.PACK_AB R5, R37, R42 ;  /* 0x0000002a2505723e */ /* 0x008fe200000000ff */
[----:B------:R-:W1:Y:S01]  /*4ab0*/  MUFU.EX2 R29, R29 ;  /* 0x0000001d001d7308 */ /* 0x000e620000000800 */
[----:B------:R-:W-:-:S02]  /*4ac0*/  FADD.FTZ R43, R43, R44 ;  /* 0x0000002c2b2b7221 */ /* 0x000fc40000010000 */
[----:B------:R-:W-:Y:S02]  /*4ad0*/  FADD.FTZ R42, R42, R41 ;  /* 0x000000292a2a7221 */ /* 0x000fe40000010000 */
[----:B------:R-:W-:Y:S01]  /*4ae0*/  F2FP.PACK_AB R6, R36, R39 ;  /* 0x000000272406723e */ /* 0x000fe200000000ff */
[----:B------:R-:W-:Y:S01]  /*4af0*/  FADD.FTZ R40, R40, R43 ;  /* 0x0000002b28287221 */ /* 0x000fe20000010000 */
[----:B----4-:R-:W-:Y:S01]  /*4b00*/  F2FP.PACK_AB R7, R33, R38 ;  /* 0x000000262107723e */ /* 0x010fe200000000ff */
        /* <DEDUP_REMOVED lines=23> */
[C---:B------:R-:W-:Y:S01]  /*4c80*/  HMMA.16816.F32 R108, R4.reuse, R26, R108 ;  /* 0x0000001a046c723c */ /* 0x040fe2000000186c */
[----:B------:R-:W-:Y:S01]  /*4c90*/  LDSM.16.MT88.4 R24, [R180+0xb800] ;  /* 0x00b80000b418783b */ /* 0x000fe20000004200 */
[----:B------:R-:W-:Y:S06]  /*4ca0*/  MUFU.EX2 R66, R66 ;  /* 0x0000004200427308 */ /* 0x000fec0000000800 */
[C---:B---3--:R-:W-:Y:S02]  /*4cb0*/  HMMA.16816.F32 R92, R4.reuse, R12, R92 ;  /* 0x0000000c045c723c */ /* 0x048fe4000000185c */
[----:B------:R-:W3:Y:S06]  /*4cc0*/  MUFU.EX2 R121, R121 ;  /* 0x0000007900797308 */ /* 0x000eec0000000800 */
[C---:B------:R-:W-:Y:S01]  /*4cd0*/  HMMA.16816.F32 R96, R4.reuse, R14, R96 ;  /* 0x0000000e0460723c */ /* 0x040fe20000001860 */
[----:B------:R-:W3:Y:S01]  /*4ce0*/  LDSM.16.MT88.4 R12, [R182+0xb800] ;  /* 0x00b80000b60c783b */ /* 0x000ee20000004200 */
[----:B------:R-:W-:Y:S06]  /*4cf0*/  MUFU.EX2 R128, R128 ;  /* 0x0000008000807308 */ /* 0x000fec0000000800 */
[C---:B------:R-:W-:Y:S02]  /*4d00*/  HMMA.16816.F32 R104, R4.reuse, R20, R104 ;  /* 0x000000140468723c */ /* 0x040fe40000001868 */
[----:B------:R-:W2:Y:S06]  /*4d10*/  MUFU.EX2 R131, R131 ;  /* 0x0000008300837308 */ /* 0x000eac0000000800 */
[----:B------:R-:W-:Y:S01]  /*4d20*/  HMMA.16816.F32 R100, R4, R22, R100 ;  /* 0x000000160464723c */ /* 0x000fe20000001864 */
[----:B------:R-:W-:Y:S01]  /*4d30*/  LDSM.16.MT88.4 R20, [R180+0xd800] ;  /* 0x00d80000b414783b */ /* 0x000fe20000004200 */
[----:B------:R-:W-:Y:S05]  /*4d40*/  MUFU.EX2 R133, R133 ;  /* 0x0000008500857308 */ /* 0x000fea0000000800 */
[----:B-----5:R-:W-:Y:S01]  /*4d50*/  F2FP.PACK_AB R4, R32, R35 ;  /* 0x000000232004723e */ /* 0x020fe200000000ff */
[----:B------:R-:W-:Y:S01]  /*4d60*/  FADD.FTZ R35, R35, R36 ;  /* 0x0000002423237221 */ /* 0x000fe20000010000 */
[----:B-1----:R-:W-:Y:S01]  /*4d70*/  F2FP.PACK_AB R5, R29, R34 ;  /* 0x000000221d05723e */ /* 0x002fe200000000ff */
        /* <DEDUP_REMOVED lines=8> */
[C---:B------:R-:W-:Y:S01]  /*4e00*/  HMMA.16816.F32 R72, R4.reuse, R8, R72 ;  /* 0x000000080448723c */ /* 0x040fe20000001848 */
[----:B------:R-:W-:Y:S02]  /*4e10*/  FADD.FTZ R30, R30, R29 ;  /* 0x0000001d1e1e7221 */ /* 0x000fe40000010000 */
[----:B------:R-:W-:Y:S02]  /*4e20*/  FADD.FTZ R28, R28, R31 ;  /* 0x0000001f1c1c7221 */ /* 0x000fe40000010000 */
[----:B------:R-:W-:Y:S01]  /*4e30*/  FADD.FTZ R3, R3, R30 ;  /* 0x0000001e03037221 */ /* 0x000fe20000010000 */
[----:B------:R-:W1:Y:S02]  /*4e40*/  MUFU.EX2 R135, R135 ;  /* 0x0000008700877308 */ /* 0x000e640000000800 */
[C---:B------:R-:W-:Y:S01]  /*4e50*/  HMMA.16816.F32 R76, R4.reuse, R10, R76 ;  /* 0x0000000a044c723c */ /* 0x040fe2000000184c */
[----:B------:R-:W2:Y:S05]  /*4e60*/  LDSM.16.MT88.4 R8, [R182+0xd800] ;  /* 0x00d80000b608783b */ /* 0x000eaa0000004200 */
[----:B------:R-:W-:Y:S02]  /*4e70*/  MUFU.EX2 R137, R137 ;  /* 0x0000008900897308 */ /* 0x000fe40000000800 */
[C---:B---3--:R-:W-:Y:S06]  /*4e80*/  HMMA.16816.F32 R80, R4.reuse, R12, R80 ;  /* 0x0000000c0450723c */ /* 0x048fec0000001850 */
[----:B------:R-:W3:Y:S02]  /*4e90*/  MUFU.EX2 R140, R140 ;  /* 0x0000008c008c7308 */ /* 0x000ee40000000800 */
[C---:B------:R-:W-:Y:S01]  /*4ea0*/  HMMA.16816.F32 R84, R4.reuse, R14, R84 ;  /* 0x0000000e0454723c */ /* 0x040fe20000001854 */
[----:B------:R-:W5:Y:S05]  /*4eb0*/  LDSM.16.MT88.4 R12, [R180+0x9c00] ;  /* 0x009c0000b40c783b */ /* 0x000f6a0000004200 */
[----:B------:R-:W-:Y:S02]  /*4ec0*/  MUFU.EX2 R144, R144 ;  /* 0x0000009000907308 */ /* 0x000fe40000000800 */
[C---:B------:R-:W-:Y:S06]  /*4ed0*/  HMMA.16816.F32 R112, R4.reuse, R16, R112 ;  /* 0x000000100470723c */ /* 0x040fec0000001870 */
[----:B------:R-:W1:Y:S02]  /*4ee0*/  MUFU.EX2 R141, R141 ;  /* 0x0000008d008d7308 */ /* 0x000e640000000800 */
[C---:B------:R-:W-:Y:S01]  /*4ef0*/  HMMA.16816.F32 R68, R4.reuse, R18, R68 ;  /* 0x000000120444723c */ /* 0x040fe20000001844 */
[----:B------:R-:W-:Y:S05]  /*4f00*/  LDSM.16.MT88.4 R16, [R182+0x9c00] ;  /* 0x009c0000b610783b */ /* 0x000fea0000004200 */
[----:B------:R-:W-:Y:S02]  /*4f10*/  MUFU.EX2 R146, R146 ;  /* 0x0000009200927308 */ /* 0x000fe40000000800 */
[C---:B------:R-:W-:Y:S06]  /*4f20*/  HMMA.16816.F32 R88, R4.reuse, R24, R88 ;  /* 0x000000180458723c */ /* 0x040fec0000001858 */
[----:B------:R-:W-:Y:S02]  /*4f30*/  MUFU.EX2 R139, R139 ;  /* 0x0000008b008b7308 */ /* 0x000fe40000000800 */
[C---:B--2---:R-:W-:Y:S06]  /*4f40*/  HMMA.16816.F32 R92, R4.reuse, R8, R92 ;  /* 0x00000008045c723c */ /* 0x044fec000000185c */
[----:B------:R-:W-:Y:S02]  /*4f50*/  MUFU.EX2 R142, R142 ;  /* 0x0000008e008e7308 */ /* 0x000fe40000000800 */
[C---:B------:R-:W-:Y:S01]  /*4f60*/  HMMA.16816.F32 R96, R4.reuse, R10, R96 ;  /* 0x0000000a0460723c */ /* 0x040fe20000001860 */
[----:B------:R-:W2:Y:S05]  /*4f70*/  LDSM.16.MT88.4 R8, [R182+0xbc00] ;  /* 0x00bc0000b608783b */ /* 0x000eaa0000004200 */
[----:B------:R-:W1:Y:S02]  /*4f80*/  MUFU.EX2 R143, R143 ;  /* 0x0000008f008f7308 */ /* 0x000e640000000800 */
[C---:B------:R-:W-:Y:S01]  /*4f90*/  HMMA.16816.F32 R108, R4.reuse, R26, R108 ;  /* 0x0000001a046c723c */ /* 0x040fe2000000186c */
[----:B------:R-:W1:Y:S05]  /*4fa0*/  LDSM.16.MT88.4 R24, [R180+0xbc00] ;  /* 0x00bc0000b418783b */ /* 0x000e6a0000004200 */
[----:B------:R-:W-:Y:S02]  /*4fb0*/  MUFU.EX2 R136, R136 ;  /* 0x0000008800887308 */ /* 0x000fe40000000800 */
[C---:B------:R-:W-:Y:S06]  /*4fc0*/  HMMA.16816.F32 R104, R4.reuse, R20, R104 ;  /* 0x000000140468723c */ /* 0x040fec0000001868 */
[----:B------:R-:W1:Y:S02]  /*4fd0*/  MUFU.EX2 R145, R145 ;  /* 0x0000009100917308 */ /* 0x000e640000000800 */
[----:B------:R-:W-:Y:S01]  /*4fe0*/  HMMA.16816.F32 R100, R4, R22, R100 ;  /* 0x000000160464723c */ /* 0x000fe20000001864 */
[----:B------:R-:W-:Y:S05]  /*4ff0*/  LDSM.16.MT88.4 R20, [R180+0xdc00] ;  /* 0x00dc0000b414783b */ /* 0x000fea0000004200 */
        /* <DEDUP_REMOVED lines=12> */
[----:B-----5:R-:W-:Y:S01]  /*50c0*/  HMMA.16816.F32 R72, R4, R12, R72 ;  /* 0x0000000c0448723c */ /* 0x020fe20000001848 */
[----:B------:R-:W-:Y:S01]  /*50d0*/  FADD.FTZ R61, R61, R62 ;  /* 0x0000003e3d3d7221 */ /* 0x000fe20000010000 */
[----:B------:R-:W-:Y:S01]  /*50e0*/  MUFU.EX2 R138, R138 ;  /* 0x0000008a008a7308 */ /* 0x000fe20000000800 */
[----:B------:R-:W-:-:S05]  /*50f0*/  FADD.FTZ R121, R121, R66 ;  /* 0x0000004279797221 */ /* 0x000fca0000010000 */
[C---:B------:R-:W-:Y:S01]  /*5100*/  HMMA.16816.F32 R76, R4.reuse, R14, R76 ;  /* 0x0000000e044c723c */ /* 0x040fe2000000184c */
[----:B------:R-:W5:Y:S01]  /*5110*/  LDSM.16.MT88.4 R12, [R182+0xdc00] ;  /* 0x00dc0000b60c783b */ /* 0x000f620000004200 */
[----:B------:R-:W-:Y:S06]  /*5120*/  MUFU.EX2 R123, R123 ;  /* 0x0000007b007b7308 */ /* 0x000fec0000000800 */
[C---:B--2---:R-:W-:Y:S02]  /*5130*/  HMMA.16816.F32 R80, R4.reuse, R8, R80 ;  /* 0x000000080450723c */ /* 0x044fe40000001850 */
[----:B------:R-:W-:Y:S06]  /*5140*/  MUFU.EX2 R125, R125 ;  /* 0x0000007d007d7308 */ /* 0x000fec0000000800 */
[C---:B------:R-:W-:Y:S01]  /*5150*/  HMMA.16816.F32 R84, R4.reuse, R10, R84 ;  /* 0x0000000a0454723c */ /* 0x040fe20000001854 */
[----:B------:R-:W2:Y:S01]  /*5160*/  LDSM.16.MT88.4 R8, [R180+0xa000] ;  /* 0x00a00000b408783b */ /* 0x000ea20000004200 */
        /* <DEDUP_REMOVED lines=9> */
[----:B------:R-:W-:Y:S01]  /*5200*/  LDSM.16.MT88.4 R24, [R180+0xc000] ;  /* 0x00c00000b418783b */ /* 0x000fe20000004200 */
[----:B------:R-:W-:Y:S06]  /*5210*/  MUFU.EX2 R206, R206 ;  /* 0x000000ce00ce7308 */ /* 0x000fec0000000800 */
[C---:B-----5:R-:W-:Y:S08]  /*5220*/  HMMA.16816.F32 R92, R4.reuse, R12, R92 ;  /* 0x0000000c045c723c */ /* 0x060ff0000000185c */
[C---:B------:R-:W-:Y:S01]  /*5230*/  HMMA.16816.F32 R96, R4.reuse, R14, R96 ;  /* 0x0000000e0460723c */ /* 0x040fe20000001860 */
[----:B------:R-:W1:Y:S07]  /*5240*/  LDSM.16.MT88.4 R12, [R182+0xc000] ;  /* 0x00c00000b60c783b */ /* 0x000e6e0000004200 */
[C---:B------:R-:W-:Y:S08]  /*5250*/  HMMA.16816.F32 R104, R4.reuse, R20, R104 ;  /* 0x000000140468723c */ /* 0x040ff00000001868 */
[----:B------:R-:W-:Y:S01]  /*5260*/  HMMA.16816.F32 R100, R4, R22, R100 ;  /* 0x000000160464723c */ /* 0x000fe20000001864 */
[----:B------:R-:W-:Y:S06]  /*5270*/  LDSM.16.MT88.4 R20, [R180+0xe000] ;  /* 0x00e00000b414783b */ /* 0x000fec0000004200 */
[----:B------:R-:W-:Y:S01]  /*5280*/  F2FP.PACK_AB R4, R131, R128 ;  /* 0x000000808304723e */ /* 0x000fe200000000ff */
[----:B------:R-:W-:Y:S01]  /*5290*/  FADD.FTZ R128, R128, R61 ;  /* 0x0000003d80807221 */ /* 0x000fe20000010000 */
[----:B------:R-:W-:Y:S01]  /*52a0*/  F2FP.PACK_AB R5, R135, R132 ;  /* 0x000000848705723e */ /* 0x000fe200000000ff */
[----:B------:R-:W-:Y:S01]  /*52b0*/  FADD.FTZ R132, R132, R121 ;  /* 0x0000007984847221 */ /* 0x000fe20000010000 */
[----:B------:R-:W-:Y:S01]  /*52c0*/  F2FP.PACK_AB R6, R130, R133 ;  /* 0x000000858206723e */ /* 0x000fe200000000ff */
[----:B------:R-:W-:Y:S01]  /*52d0*/  FADD.FTZ R128, R131, R128 ;  /* 0x0000008083807221 */ /* 0x000fe20000010000 */
[----:B---3--:R-:W-:Y:S01]  /*52e0*/  F2FP.PACK_AB R7, R140, R137 ;  /* 0x000000898c07723e */ /* 0x008fe200000000ff */
        /* <DEDUP_REMOVED lines=14> */
[C---:B------:R-:W-:Y:S08]  /*53d0*/  HMMA.16816.F32 R88, R4.reuse, R24, R88 ;  /* 0x000000180458723c */ /* 0x040ff00000001858 */
[C---:B--2---:R-:W-:Y:S08]  /*53e0*/  HMMA.16816.F32 R92, R4.reuse, R8, R92 ;  /* 0x00000008045c723c */ /* 0x044ff0000000185c */
[C---:B------:R-:W-:Y:S01]  /*53f0*/  HMMA.16816.F32 R96, R4.reuse, R10, R96 ;  /* 0x0000000a0460723c */ /* 0x040fe20000001860 */
[----:B------:R-:W2:Y:S07]  /*5400*/  LDSM.16.MT88.4 R8, [R182+0xc400] ;  /* 0x00c40000b608783b */ /* 0x000eae0000004200 */
[C---:B------:R-:W-:Y:S01]  /*5410*/  HMMA.16816.F32 R108, R4.reuse, R26, R108 ;  /* 0x0000001a046c723c */ /* 0x040fe2000000186c */
[----:B------:R-:W-:Y:S07]  /*5420*/  LDSM.16.MT88.4 R24, [R182+0xe400] ;  /* 0x00e40000b618783b */ /* 0x000fee0000004200 */
[C---:B------:R-:W-:Y:S08]  /*5430*/  HMMA.16816.F32 R104, R4.reuse, R20, R104 ;  /* 0x000000140468723c */ /* 0x040ff00000001868 */
[----:B------:R-:W-:Y:S01]  /*5440*/  HMMA.16816.F32 R100, R4, R22, R100 ;  /* 0x000000160464723c */ /* 0x000fe20000001864 */
[----:B------:R-:W5:Y:S06]  /*5450*/  LDSM.16.MT88.4 R20, [R180+0xc400] ;  /* 0x00c40000b414783b */ /* 0x000f6c0000004200 */
        /* <DEDUP_REMOVED lines=21> */
[C---:B-----5:R-:W-:Y:S08]  /*55b0*/  HMMA.16816.F32 R88, R4.reuse, R20, R88 ;  /* 0x000000140458723c */ /* 0x060ff00000001858 */
[C---:B------:R-:W-:Y:S01]  /*55c0*/  HMMA.16816.F32 R108, R4.reuse, R22, R108 ;  /* 0x00000016046c723c */ /* 0x040fe2000000186c */
[----:B------:R-:W-:Y:S07]  /*55d0*/  LDSM.16.MT88.4 R20, [R182+0xc800] ;  /* 0x00c80000b614783b */ /* 0x000fee0000004200 */
[C---:B------:R-:W-:Y:S07]  /*55e0*/  HMMA.16816.F32 R92, R4.reuse, R24, R92 ;  /* 0x00000018045c723c */ /* 0x040fee000000185c */
[--C-:B------:R-:W-:Y:S01]  /*55f0*/  FFMA.FTZ R24, R65, c[0x0][0x23c], -R58.reuse ;  /* 0x00008f0041187a23 */ /* 0x100fe2000001083a */
[----:B------:R-:W-:Y:S01]  /*5600*/  HMMA.16816.F32 R96, R4, R26, R96 ;  /* 0x0000001a0460723c */ /* 0x000fe20000001860 */
[----:B------:R-:W-:-:S04]  /*5610*/  FFMA.FTZ R25, R63, c[0x0][0x23c], -R58 ;  /* 0x00008f003f197a23 */ /* 0x000fc8000001083a */
[----:B------:R-:W-:Y:S03]  /*5620*/  MUFU.EX2 R24, R24 ;  /* 0x0000001800187308 */ /* 0x000fe60000000800 */
[C---:B---3--:R-:W-:Y:S05]  /*5630*/  HMMA.16816.F32 R104, R4.reuse, R16, R104 ;  /* 0x000000100468723c */ /* 0x048fea0000001868 */
[----:B------:R-:W3:Y:S03]  /*5640*/  MUFU.EX2 R25, R25 ;  /* 0x0000001900197308 */ /* 0x000ee60000000800 */
[----:B------:R-:W-:Y:S01]  /*5650*/  HMMA.16816.F32 R100, R4, R18, R100 ;  /* 0x000000120464723c */ /* 0x000fe20000001864 */
[----:B------:R-:W5:Y:S06]  /*5660*/  LDSM.16.MT88.4 R16, [R180+0xc800] ;  /* 0x00c80000b410783b */ /* 0x000f6c0000004200 */
[----:B----4-:R-:W-:Y:S01]  /*5670*/  F2FP.PACK_AB R4, R134, R129 ;  /* 0x000000818604723e */ /* 0x010fe200000000ff */
        /* <DEDUP_REMOVED lines=19> */
[----:B------:R-:W4:Y:S07]  /*57b0*/  LDSM.16.MT88.4 R16, [R182+0xac00] ;  /* 0x00ac0000b610783b */ /* 0x000f2e0000004200 */
[C---:B------:R-:W-:Y:S07]  /*57c0*/  HMMA.16816.F32 R80, R4.reuse, R20, R80 ;  /* 0x000000140450723c */ /* 0x040fee0000001850 */
[----:B------:R-:W-:Y:S01]  /*57d0*/  FFMA.FTZ R20, R57, c[0x0][0x23c], -R58 ;  /* 0x00008f0039147a23 */ /* 0x000fe2000001083a */
[----:B-1----:R-:W-:Y:S01]  /*57e0*/  HMMA.16816.F32 R92, R4, R12, R92 ;  /* 0x0000000c045c723c */ /* 0x002fe2000000185c */
[----:B------:R-:W-:-:S04]  /*57f0*/  FFMA.FTZ R21, R56, c[0x0][0x23c], -R53 ;  /* 0x00008f0038157a23 */ /* 0x000fc80000010835 */
[----:B------:R-:W1:Y:S03]  /*5800*/  MUFU.EX2 R20, R20 ;  /* 0x0000001400147308 */ /* 0x000e660000000800 */
[C---:B------:R-:W-:Y:S01]  /*5810*/  HMMA.16816.F32 R96, R4.reuse, R14, R96 ;  /* 0x0000000e0460723c */ /* 0x040fe20000001860 */
[----:B------:R-:W5:Y:S04]  /*5820*/  LDSM.16.MT88.4 R12, [R180+0xac00] ;  /* 0x00ac0000b40c783b */ /* 0x000f680000004200 */
[----:B------:R-:W-:Y:S03]  /*5830*/  MUFU.EX2 R21, R21 ;  /* 0x0000001500157308 */ /* 0x000fe60000000800 */
[C---:B--2---:R-:W-:Y:S08]  /*5840*/  HMMA.16816.F32 R104, R4.reuse, R8, R104 ;  /* 0x000000080468723c */ /* 0x044ff00000001868 */
[C---:B------:R-:W-:Y:S01]  /*5850*/  HMMA.16816.F32 R100, R4.reuse, R10, R100 ;  /* 0x0000000a0464723c */ /* 0x040fe20000001864 */
[----:B------:R-:W2:Y:S07]  /*5860*/  LDSM.16.MT88.4 R8, [R182+0xcc00] ;  /* 0x00cc0000b608783b */ /* 0x000eae0000004200 */
[----:B------:R-:W-:Y:S07]  /*5870*/  HMMA.16816.F32 R84, R4, R22, R84 ;  /* 0x000000160454723c */ /* 0x000fee0000001854 */
[--C-:B------:R-:W-:Y:S01]  /*5880*/  FFMA.FTZ R22, R54, c[0x0][0x23c], -R53.reuse ;  /* 0x00008f0036167a23 */ /* 0x100fe20000010835 */
[----:B---3--:R-:W-:Y:S01]  /*5890*/  F2FP.PACK_AB R4, R25, R24 ;  /* 0x000000181904723e */ /* 0x008fe200000000ff */
[----:B------:R-:W-:Y:S01]  /*58a0*/  FFMA.FTZ R23, R52, c[0x0][0x23c], -R53 ;  /* 0x00008f0034177a23 */ /* 0x000fe20000010835 */
[----:B-1----:R-:W-:Y:S01]  /*58b0*/  F2FP.PACK_AB R6, R207, R20 ;  /* 0x00000014cf06723e */ /* 0x002fe200000000ff */
[----:B------:R-:W-:-:S02]  /*58c0*/  FADD.FTZ R24, R24, R123 ;  /* 0x0000007b18187221 */ /* 0x000fc40000010000 */
[----:B------:R-:W1:Y:S02]  /*58d0*/  MUFU.EX2 R22, R22 ;  /* 0x0000001600167308 */ /* 0x000e640000000800 */
[----:B------:R-:W-:-:S04]  /*58e0*/  FADD.FTZ R25, R25, R24 ;  /* 0x0000001819197221 */ /* 0x000fc80000010000 */
[----:B------:R-:W-:Y:S02]  /*58f0*/  FADD.FTZ R20, R20, R25 ;  /* 0x0000001914147221 */ /* 0x000fe40000010000 */
[----:B------:R-:W3:Y:S02]  /*5900*/  MUFU.EX2 R23, R23 ;  /* 0x0000001700177308 */ /* 0x000ee40000000800 */
[----:B------:R-:W-:Y:S01]  /*5910*/  FADD.FTZ R207, R207, R20 ;  /* 0x00000014cfcf7221 */ /* 0x000fe20000010000 */
[----:B-1----:R-:W-:Y:S01]  /*5920*/  F2FP.PACK_AB R5, R22, R21 ;  /* 0x000000151605723e */ /* 0x002fe200000000ff */
[----:B------:R-:W-:-:S04]  /*5930*/  FADD.FTZ R21, R21, R120 ;  /* 0x0000007815157221 */ /* 0x000fc80000010000 */
[----:B------:R-:W-:Y:S01]  /*5940*/  FADD.FTZ R22, R22, R21 ;  /* 0x0000001516167221 */ /* 0x000fe20000010000 */
[----:B---3--:R-:W-:-:S03]  /*5950*/  F2FP.PACK_AB R7, R206, R23 ;  /* 0x00000017ce07723e */ /* 0x008fc600000000ff */
[----:B------:R-:W-:-:S04]  /*5960*/  FADD.FTZ R23, R23, R22 ;  /* 0x0000001617177221 */ /* 0x000fc80000010000 */
[----:B------:R-:W-:Y:S01]  /*5970*/  FADD.FTZ R206, R206, R23 ;  /* 0x00000017cece7221 */ /* 0x000fe20000010000 */
[C---:B----4-:R-:W-:Y:S08]  /*5980*/  HMMA.16816.F32 R112, R4.reuse, R16, R112 ;  /* 0x000000100470723c */ /* 0x050ff00000001870 */
[C---:B------:R-:W-:Y:S01]  /*5990*/  HMMA.16816.F32 R68, R4.reuse, R18, R68 ;  /* 0x000000120444723c */ /* 0x040fe20000001844 */
[----:B------:R-:W1:Y:S07]  /*59a0*/  LDSM.16.MT88.4 R16, [R180+0xcc00] ;  /* 0x00cc0000b410783b */ /* 0x000e6e0000004200 */
[C---:B-----5:R-:W-:Y:S08]  /*59b0*/  HMMA.16816.F32 R72, R4.reuse, R12, R72 ;  /* 0x0000000c0448723c */ /* 0x060ff00000001848 */
[C---:B------:R-:W-:Y:S01]  /*59c0*/  HMMA.16816.F32 R76, R4.reuse, R14, R76 ;  /* 0x0000000e044c723c */ /* 0x040fe2000000184c */
[----:B------:R-:W3:Y:S07]  /*59d0*/  LDSM.16.MT88.4 R12, [R182+0xec00] ;  /* 0x00ec0000b60c783b */ /* 0x000eee0000004200 */
[C---:B--2---:R-:W-:Y:S08]  /*59e0*/  HMMA.16816.F32 R80, R4.reuse, R8, R80 ;  /* 0x000000080450723c */ /* 0x044ff00000001850 */
[C---:B------:R-:W-:Y:S01]  /*59f0*/  HMMA.16816.F32 R84, R4.reuse, R10, R84 ;  /* 0x0000000a0454723c */ /* 0x040fe20000001854 */
[----:B------:R-:W2:Y:S07]  /*5a00*/  LDSM.16.MT88.4 R8, [R180+0xec00] ;  /* 0x00ec0000b408783b */ /* 0x000eae0000004200 */
[C---:B-1----:R-:W-:Y:S08]  /*5a10*/  HMMA.16816.F32 R88, R4.reuse, R16, R88 ;  /* 0x000000100458723c */ /* 0x042ff00000001858 */
[C---:B------:R-:W-:Y:S08]  /*5a20*/  HMMA.16816.F32 R108, R4.reuse, R18, R108 ;  /* 0x00000012046c723c */ /* 0x040ff0000000186c */
[C---:B---3--:R-:W-:Y:S08]  /*5a30*/  HMMA.16816.F32 R92, R4.reuse, R12, R92 ;  /* 0x0000000c045c723c */ /* 0x048ff0000000185c */
        /* <DEDUP_REMOVED lines=67> */
.L_x_2556:
[----:B------:R-:W-:-:S05]  /*5e70*/  IMAD.MOV.U32 R5, RZ, RZ, c[0x0][0x1a0] ;  /* 0x00006800ff057624 */ /* 0x000fca00078e00ff */
[----:B------:R-:W-:-:S04]  /*5e80*/  LEA R5, -R5, RZ, 0x7 ;  /* 0x000000ff05057211 */ /* 0x000fc800078e39ff */
[----:B------:R-:W-:Y:S02]  /*5e90*/  SHF.R.S32.HI R3, RZ, 0x1f, R5 ;  /* 0x0000001fff037819 */ /* 0x000fe40000011405 */
.L_x_2557:
[C---:B------:R-:W-:Y:S01]  /*5ea0*/  LEA R190, P1, R5.reuse, R190, 0x1 ;  /* 0x000000be05be7211 */ /* 0x040fe200078208ff */
[----:B------:R-:W-:Y:S01]  /*5eb0*/  IMAD.MOV.U32 R4, RZ, RZ, c[0x0][0x1a0] ;  /* 0x00006800ff047624 */ /* 0x000fe200078e00ff */
[CC--:B------:R-:W-:Y:S01]  /*5ec0*/  IADD3 R6, P0, R5.reuse, R118.reuse, RZ ;  /* 0x0000007605067210 */ /* 0x0c0fe20007f1e0ff */
[----:B------:R-:W-:Y:S01]  /*5ed0*/  IMAD.MOV.U32 R7, RZ, RZ, c[0x0][0x1a4] ;  /* 0x00006900ff077624 */ /* 0x000fe200078e00ff */
[----:B------:R-:W-:Y:S02]  /*5ee0*/  LEA.HI.X R189, R5, R189, R3, 0x1, P1 ;  /* 0x000000bd05bd7211 */ /* 0x000fe400008f0c03 */
[----:B------:R-:W-:Y:S01]  /*5ef0*/  LEA R9, P1, R4, R5, 0x5 ;  /* 0x0000000504097211 */ /* 0x000fe200078228ff */
[----:B------:R-:W-:Y:S01]  /*5f00*/  IMAD.X R5, R3, 0x1, R116, P0 ;  /* 0x0000000103057824 */ /* 0x000fe200000e0674 */
[----:B------:R-:W-:Y:S01]  /*5f10*/  LEA R10, P2, R6, c[0x0][0x170], 0x1 ;  /* 0x00005c00060a7a11 */ /* 0x000fe200078408ff */
[----:B------:R-:W-:Y:S01]  /*5f20*/  IMAD.MOV.U32 R191, RZ, RZ, R189 ;  /* 0x000000ffffbf7224 */ /* 0x000fe200078e00bd */
[----:B------:R-:W-:-:S02]  /*5f30*/  IADD3 R9, P0, R9, R118, RZ ;  /* 0x0000007609097210 */ /* 0x000fc40007f1e0ff */
[----:B------:R-:W-:Y:S01]  /*5f40*/  LEA.HI.X R7, R4, R3, R7, 0x5, P1 ;  /* 0x0000000304077211 */ /* 0x000fe200008f2c07 */
[----:B------:R-:W-:Y:S01]  /*5f50*/  IMAD.MOV.U32 R3, RZ, RZ, 0x6 ;  /* 0x00000006ff037424 */ /* 0x000fe200078e00ff */
[----:B------:R-:W-:Y:S01]  /*5f60*/  LEA.HI.X R11, R6, c[0x0][0x174], R5, 0x1, P2 ;  /* 0x00005d00060b7a11 */ /* 0x000fe200010f0c05 */
[C---:B------:R-:W-:Y:S01]  /*5f70*/  IMAD.SHL.U32 R5, R4.reuse, 0x40, RZ ;  /* 0x0000004004057824 */ /* 0x040fe200078e00ff */
[----:B------:R-:W-:Y:S01]  /*5f80*/  @!PT LDS RZ, [RZ] ;  /* 0x00000000fffff984 */ /* 0x000fe20000000800 */
[----:B------:R-:W-:Y:S01]  /*5f90*/  @!PT LDS RZ, [RZ] ;  /* 0x00000000fffff984 */ /* 0x000fe20000000800 */
[----:B------:R-:W-:Y:S01]  /*5fa0*/  @!PT LDS RZ, [RZ] ;  /* 0x00000000fffff984 */ /* 0x000fe20000000800 */
[----:B------:R1:W-:Y:S01]  /*5fb0*/  LDGSTS.E.BYPASS.LTC128B.128 [R195+0x9000], [R190.64] ;  /* 0x09000000bec37fae */ /* 0x0003e2000b901d4c */
[----:B------:R-:W-:Y:S01]  /*5fc0*/  IMAD.X R116, R7, 0x1, R116, P0 ;  /* 0x0000000107747824 */ /* 0x000fe200000e0674 */
[----:B------:R-:W-:Y:S02]  /*5fd0*/  LEA R6, P0, R9, c[0x0][0x170], 0x1 ;  /* 0x00005c0009067a11 */ /* 0x000fe400078008ff */
[----:B------:R-:W-:Y:S01]  /*5fe0*/  SHF.L.U64.HI R4, R4, R3, c[0x0][0x1a4] ;  /* 0x0000690004047619 */ /* 0x000fe20000010203 */
[----:B------:R2:W-:Y:S01]  /*5ff0*/  LDGSTS.E.BYPASS.LTC128B.128 [R195+0xb000], [R10.64+0x40] ;  /* 0x0b0000400ac37fae */ /* 0x0005e2000b901d4c */
[----:B------:R-:W-:-:S02]  /*6000*/  IADD3 R8, P1, R5, R190, RZ ;  /* 0x000000be05087210 */ /* 0x000fc40007f3e0ff */
[----:B------:R-:W-:Y:S01]  /*6010*/  LEA.HI.X R7, R9, c[0x0][0x174], R116, 0x1, P0 ;  /* 0x00005d0009077a11 */ /* 0x000fe200000f0c74 */
[----:B------:R2:W-:Y:S01]  /*6020*/  LDGSTS.E.BYPASS.LTC128B.128 [R195+0xd000], [R10.64+0x80] ;  /* 0x0d0000800ac37fae */ /* 0x0005e2000b901d4c */
[-C--:B------:R-:W-:Y:S01]  /*6030*/  IADD3 R16, P0, R8, R5.reuse, RZ ;  /* 0x0000000508107210 */ /* 0x080fe20007f1e0ff */
[----:B------:R-:W-:Y:S01]  /*6040*/  IMAD.X R9, R4, 0x1, R189, P1 ;  /* 0x0000000104097824 */ /* 0x000fe200008e06bd */
[-C--:B------:R-:W-:Y:S02]  /*6050*/  IADD3 R20, P2, R6, R5.reuse, RZ ;  /* 0x0000000506147210 */ /* 0x080fe40007f5e0ff */
[-C--:B------:R-:W-:Y:S01]  /*6060*/  IADD3 R18, P1, R16, R5.reuse, RZ ;  /* 0x0000000510127210 */ /* 0x080fe20007f3e0ff */
[--C-:B------:R-:W-:Y:S01]  /*6070*/  IMAD.X R17, R9, 0x1, R4.reuse, P0 ;  /* 0x0000000109117824 */ /* 0x100fe200000e0604 */
[----:B------:R-:W-:Y:S01]  /*6080*/  IADD3 R24, P0, R20, R5, RZ ;  /* 0x0000000514187210 */ /* 0x000fe20007f1e0ff */
[--C-:B------:R-:W-:Y:S01]  /*6090*/  IMAD.X R21, R7, 0x1, R4.reuse, P2 ;  /* 0x0000000107157824 */ /* 0x100fe200010e0604 */
[----:B------:R2:W-:Y:S01]  /*60a0*/  LDGSTS.E.BYPASS.LTC128B.128 [R195+0x9800], [R8.64] ;  /* 0x0980000008c37fae */ /* 0x0005e2000b901d4c */
[----:B------:R-:W-:-:S02]  /*60b0*/  IMAD.X R19, R17, 0x1, R4, P1 ;  /* 0x0000000111137824 */ /* 0x000fc400008e0604 */
[----:B------:R-:W-:Y:S01]  /*60c0*/  IMAD.X R25, R21, 0x1, R4, P0 ;  /* 0x0000000115197824 */ /* 0x000fe200000e0604 */
        /* <DEDUP_REMOVED lines=9> */
[----:B------:R-:W1:Y:S04]  /*6160*/  LDSM.16.M88.4 R116, [R184+0x3000] ;  /* 0x00300000b874783b */ /* 0x000e680000000200 */
[----:B------:R-:W4:Y:S04]  /*6170*/  LDSM.16.M88.4 R60, [R184+0x3400] ;  /* 0x00340000b83c783b */ /* 0x000f280000000200 */
[----:B------:R-:W4:Y:S04]  /*6180*/  LDSM.16.M88.4 R52, [R184+0x3800] ;  /* 0x00380000b834783b */ /* 0x000f280000000200 */
[----:B------:R-:W4:Y:S04]  /*6190*/  LDSM.16.M88.4 R44, [R184+0x3c00] ;  /* 0x003c0000b82c783b */ /* 0x000f280000000200 */
[----:B------:R-:W4:Y:S04]  /*61a0*/  LDSM.16.M88.4 R36, [R184+0x4000] ;  /* 0x00400000b824783b */ /* 0x000f280000000200 */
[----:B------:R-:W4:Y:S04]  /*61b0*/  LDSM.16.M88.4 R28, [R184+0x4400] ;  /* 0x00440000b81c783b */ /* 0x000f280000000200 */
[----:B-----5:R-:W5:Y:S04]  /*61c0*/  LDSM.16.M88.4 R20, [R184+0x4800] ;  /* 0x00480000b814783b */ /* 0x020f680000000200 */
[----:B---3--:R-:W3:Y:S04]  /*61d0*/  LDSM.16.M88.4 R4, [R184+0x4c00] ;  /* 0x004c0000b804783b */ /* 0x008ee80000000200 */
[----:B------:R-:W-:Y:S04]  /*61e0*/  LDSM.16.M88.4 R144, [R183] ;  /* 0x00000000b790783b */ /* 0x000fe80000000200 */
[----:B------:R-:W3:Y:S04]  /*61f0*/  LDSM.16.M88.4 R124, [R181+0x3000] ;  /* 0x00300000b57c783b */ /* 0x000ee80000000200 */
[----:B--2---:R-:W2:Y:S01]  /*6200*/  LDSM.16.M88.4 R8, [R181+0x3400] ;  /* 0x00340000b508783b */ /* 0x004ea20000000200 */
[C---:B-1----:R-:W-:Y:S03]  /*6210*/  HMMA.16816.F32 R120, R12.reuse, R116, RZ ;  /* 0x000000740c78723c */ /* 0x042fe600000018ff */
[----:B------:R-:W1:Y:S04]  /*6220*/  LDSM.16.M88.4 R132, [R181+0x3800] ;  /* 0x00380000b584783b */ /* 0x000e680000000200 */
        /* <DEDUP_REMOVED lines=11> */
[C---:B------:R-:W-:Y:S08]  /*62e0*/  HMMA.16816.F32 R48, R12.reuse, R44, RZ ;  /* 0x0000002c0c30723c */ /* 0x040ff000000018ff */
[C---:B------:R-:W-:Y:S08]  /*62f0*/  HMMA.16816.F32 R40, R12.reuse, R36, RZ ;  /* 0x000000240c28723c */ /* 0x040ff000000018ff */
[C---:B------:R-:W-:Y:S08]  /*6300*/  HMMA.16816.F32 R32, R12.reuse, R28, RZ ;  /* 0x0000001c0c20723c */ /* 0x040ff000000018ff */
[C---:B-----5:R-:W-:Y:S08]  /*6310*/  HMMA.16816.F32 R24, R12.reuse, R20, RZ ;  /* 0x000000140c18723c */ /* 0x060ff000000018ff */
[C---:B------:R-:W-:Y:S08]  /*6320*/  HMMA.16816.F32 R52, R12.reuse, R54, RZ ;  /* 0x000000360c34723c */ /* 0x040ff000000018ff */
[C---:B------:R-:W-:Y:S08]  /*6330*/  HMMA.16816.F32 R44, R12.reuse, R46, RZ ;  /* 0x0000002e0c2c723c */ /* 0x040ff000000018ff */
[C---:B------:R-:W-:Y:S08]  /*6340*/  HMMA.16816.F32 R36, R12.reuse, R38, RZ ;  /* 0x000000260c24723c */ /* 0x040ff000000018ff */
[C---:B------:R-:W-:Y:S08]  /*6350*/  HMMA.16816.F32 R28, R12.reuse, R30, RZ ;  /* 0x0000001e0c1c723c */ /* 0x040ff000000018ff */
[C---:B------:R-:W-:Y:S08]  /*6360*/  HMMA.16816.F32 R20, R12.reuse, R22, RZ ;  /* 0x000000160c14723c */ /* 0x040ff000000018ff */
[C---:B---3--:R-:W-:Y:S08]  /*6370*/  HMMA.16816.F32 R16, R12.reuse, R4, RZ ;  /* 0x000000040c10723c */ /* 0x048ff000000018ff */
[----:B------:R-:W-:Y:S01]  /*6380*/  HMMA.16816.F32 R12, R12, R6, RZ ;  /* 0x000000060c0c723c */ /* 0x000fe200000018ff */
[----:B------:R-:W3:Y:S07]  /*6390*/  LDSM.16.M88.4 R4, [R181+0x3c00] ;  /* 0x003c0000b504783b */ /* 0x000eee0000000200 */
        /* <DEDUP_REMOVED lines=12> */
[----:B------:R-:W-:Y:S08]  /*6460*/  HMMA.16816.F32 R40, R144, R156, R40 ;  /* 0x0000009c9028723c */ /* 0x000ff00000001828 */
[C---:B--2---:R-:W-:Y:S08]  /*6470*/  HMMA.16816.F32 R56, R8.reuse, R124, R56 ;  /* 0x0000007c0838723c */ /* 0x044ff00000001838 */
[----:B------:R-:W-:Y:S01]  /*6480*/  HMMA.16816.F32 R52, R8, R126, R52 ;  /* 0x0000007e0834723c */ /* 0x000fe20000001834 */
[----:B------:R-:W2:Y:S07]  /*6490*/  LDSM.16.M88.4 R124, [R184+0x6800] ;  /* 0x00680000b87c783b */ /* 0x000eae0000000200 */
[C---:B------:R-:W-:Y:S01]  /*64a0*/  HMMA.16816.F32 R36, R144.reuse, R158, R36 ;  /* 0x0000009e9024723c */ /* 0x040fe20000001824 */
[----:B------:R-:W-:Y:S07]  /*64b0*/  LDSM.16.M88.4 R156, [R185+0x2000] ;  /* 0x00200000b99c783b */ /* 0x000fee0000000200 */
[C---:B------:R-:W-:Y:S08]  /*64c0*/  HMMA.16816.F32 R32, R144.reuse, R152, R32 ;  /* 0x000000989020723c */ /* 0x040ff00000001820 */
[C---:B------:R-:W-:Y:S01]  /*64d0*/  HMMA.16816.F32 R28, R144.reuse, R154, R28 ;  /* 0x0000009a901c723c */ /* 0x040fe2000000181c */
[----:B------:R-:W-:Y:S07]  /*64e0*/  LDSM.16.M88.4 R152, [R184+0x6c00] ;  /* 0x006c0000b898783b */ /* 0x000fee0000000200 */
[C---:B------:R-:W-:Y:S08]  /*64f0*/  HMMA.16816.F32 R24, R144.reuse, R128, R24 ;  /* 0x000000809018723c */ /* 0x040ff00000001818 */
[C---:B------:R-:W-:Y:S01]  /*6500*/  HMMA.16816.F32 R20, R144.reuse, R130, R20 ;  /* 0x000000829014723c */ /* 0x040fe20000001814 */
[----:B------:R-:W3:Y:S07]  /*6510*/  LDSM.16.M88.4 R128, [R184+0x6400] ;  /* 0x00640000b880783b */ /* 0x000eee0000000200 */
[C---:B------:R-:W-:Y:S08]  /*6520*/  HMMA.16816.F32 R16, R144.reuse, R148, R16 ;  /* 0x000000949010723c */ /* 0x040ff00000001810 */
[----:B------:R-:W-:Y:S01]  /*6530*/  HMMA.16816.F32 R12, R144, R150, R12 ;  /* 0x00000096900c723c */ /* 0x000fe2000000180c */
[----:B------:R-:W-:Y:S04]  /*6540*/  LDSM.16.M88.4 R148, [R181+0x5000] ;  /* 0x00500000b594783b */ /* 0x000fe80000000200 */
        /* <DEDUP_REMOVED lines=10> */
[C---:B------:R-:W-:Y:S08]  /*65f0*/  HMMA.16816.F32 R64, R8.reuse, R136, R64 ;  /* 0x000000880840723c */ /* 0x040ff00000001840 */
[C---:B------:R-:W-:Y:S01]  /*6600*/  HMMA.16816.F32 R60, R8.reuse, R138, R60 ;  /* 0x0000008a083c723c */ /* 0x040fe2000000183c */
[----:B------:R-:W5:Y:S07]  /*6610*/  LDSM.16.M88.4 R136, [R181+0x5c00] ;  /* 0x005c0000b588783b */ /* 0x000f6e0000000200 */
[C---:B------:R-:W-:Y:S08]  /*6620*/  HMMA.16816.F32 R48, R8.reuse, R132, R48 ;  /* 0x000000840830723c */ /* 0x040ff00000001830 */
[C---:B------:R-:W-:Y:S01]  /*6630*/  HMMA.16816.F32 R44, R8.reuse, R134, R44 ;  /* 0x00000086082c723c */ /* 0x040fe2000000182c */
[----:B------:R-:W2:Y:S07]  /*6640*/  LDSM.16.M88.4 R132, [R181+0x6000] ;  /* 0x00600000b584783b */ /* 0x000eae0000000200 */
[C---:B---3--:R-:W-:Y:S08]  /*6650*/  HMMA.16816.F32 R32, R8.reuse, R128, R32 ;  /* 0x000000800820723c */ /* 0x048ff00000001820 */
[C---:B------:R-:W-:Y:S01]  /*6660*/  HMMA.16816.F32 R28, R8.reuse, R130, R28 ;  /* 0x00000082081c723c */ /* 0x040fe2000000181c */
[----:B------:R-:W3:Y:S07]  /*6670*/  LDSM.16.M88.4 R128, [R181+0x6400] ;  /* 0x00640000b580783b */ /* 0x000eee0000000200 */
[C---:B------:R-:W-:Y:S08]  /*6680*/  HMMA.16816.F32 R16, R8.reuse, R152, R16 ;  /* 0x000000980810723c */ /* 0x040ff00000001810 */
[----:B------:R-:W-:Y:S01]  /*6690*/  HMMA.16816.F32 R12, R8, R154, R12 ;  /* 0x0000009a080c723c */ /* 0x000fe2000000180c */
[----:B------:R-:W3:Y:S04]  /*66a0*/  LDSM.16.M88.4 R8, [R181+0x6c00] ;  /* 0x006c0000b508783b */ /* 0x000ee80000000200 */
[----:B------:R-:W3:Y:S03]  /*66b0*/  LDSM.16.M88.4 R152, [R184+0x7000] ;  /* 0x00700000b898783b */ /* 0x000ee60000000200 */
        /* <DEDUP_REMOVED lines=12> */
[C---:B-----5:R-:W-:Y:S08]  /*6780*/  HMMA.16816.F32 R48, R4.reuse, R136, R48 ;  /* 0x000000880430723c */ /* 0x060ff00000001830 */
        /* <DEDUP_REMOVED lines=8> */
[C---:B------:R-:W-:Y:S08]  /*6810*/  HMMA.16816.F32 R16, R4.reuse, R8, R16 ;  /* 0x000000080410723c */ /* 0x040ff00000001810 */
[----:B------:R-:W-:Y:S01]  /*6820*/  HMMA.16816.F32 R12, R4, R10, R12 ;  /* 0x0000000a040c723c */ /* 0x000fe2000000180c */
[----:B------:R-:W-:Y:S04]  /*6830*/  LDSM.16.M88.4 R8, [R183+0x2000] ;  /* 0x00200000b708783b */ /* 0x000fe80000000200 */
[----:B------:R-:W3:Y:S03]  /*6840*/  LDSM.16.M88.4 R4, [R181+0x7000] ;  /* 0x00700000b504783b */ /* 0x000ee60000000200 */
[C---:B------:R-:W-:Y:S08]  /*6850*/  HMMA.16816.F32 R120, R156.reuse, R152, R120 ;  /* 0x000000989c78723c */ /* 0x040ff00000001878 */
[C---:B------:R-:W-:Y:S08]  /*6860*/  HMMA.16816.F32 R116, R156.reuse, R154, R116 ;  /* 0x0000009a9c74723c */ /* 0x040ff00000001874 */
[C---:B-1----:R-:W-:Y:S08]  /*6870*/  HMMA.16816.F32 R64, R156.reuse, R148, R64 ;  /* 0x000000949c40723c */ /* 0x042ff00000001840 */
[C---:B------:R-:W-:Y:S01]  /*6880*/  HMMA.16816.F32 R60, R156.reuse, R150, R60 ;  /* 0x000000969c3c723c */ /* 0x040fe2000000183c */
[----:B------:R-:W1:Y:S07]  /*6890*/  LDSM.16.M88.4 R148, [R181+0x7400] ;  /* 0x00740000b594783b */ /* 0x000e6e0000000200 */
[C---:B--2---:R-:W-:Y:S08]  /*68a0*/  HMMA.16816.F32 R16, R156.reuse, R124, R16 ;  /* 0x0000007c9c10723c */ /* 0x044ff00000001810 */
[----:B------:R-:W-:Y:S01]  /*68b0*/  HMMA.16816.F32 R12, R156, R126, R12 ;  /* 0x0000007e9c0c723c */ /* 0x000fe2000000180c */
[----:B------:R-:W2:Y:S07]  /*68c0*/  LDSM.16.M88.4 R124, [R181+0x7800] ;  /* 0x00780000b57c783b */ /* 0x000eae0000000200 */
[C---:B---3--:R-:W-:Y:S08]  /*68d0*/  HMMA.16816.F32 R120, R8.reuse, R4, R120 ;  /* 0x000000040878723c */ /* 0x048ff00000001878 */
[----:B------:R-:W-:Y:S01]  /*68e0*/  HMMA.16816.F32 R116, R8, R6, R116 ;  /* 0x000000060874723c */ /* 0x000fe20000001874 */
[----:B------:R-:W3:Y:S07]  /*68f0*/  LDSM.16.M88.4 R4, [R181+0x7c00] ;  /* 0x007c0000b504783b */ /* 0x000eee0000000200 */
[C---:B------:R-:W-:Y:S08]  /*6900*/  HMMA.16816.F32 R56, R156.reuse, R144, R56 ;  /* 0x000000909c38723c */ /* 0x040ff00000001838 */
[C---:B------:R-:W-:Y:S08]  /*6910*/  HMMA.16816.F32 R52, R156.reuse, R146, R52 ;  /* 0x000000929c34723c */ /* 0x040ff00000001834 */
[C---:B------:R-:W-:Y:S08]  /*6920*/  HMMA.16816.F32 R48, R156.reuse, R140, R48 ;  /* 0x0000008c9c30723c */ /* 0x040ff00000001830 */
[----:B------:R-:W-:Y:S07]  /*6930*/  HMMA.16816.F32 R20, R156, R130, R20 ;  /* 0x000000829c14723c */ /* 0x000fee0000001814 */
[----:B------:R-:W-:Y:S01]  /*6940*/  IMAD R130, R193, 0x80, R166 ;  /* 0x00000080c1827824 */ /* 0x000fe200078e02a6 */
[----:B-1----:R-:W-:Y:S04]  /*6950*/  HMMA.16816.F32 R64, R8, R148, R64 ;  /* 0x000000940840723c */ /* 0x002fe80000001840 */
[----:B------:R-:W-:-:S02]  /*6960*/  ISETP.GE.AND P4, PT, R130, R165, PT ;  /* 0x000000a58200720c */ /* 0x000fc40003f86270 */
[CC--:B------:R-:W-:Y:S02]  /*6970*/  ISETP.GE.AND P2, PT, R130.reuse, R164.reuse, PT ;  /* 0x000000a48200720c */ /* 0x0c0fe40003f46270 */
[----:B------:R-:W-:Y:S01]  /*6980*/  HMMA.16816.F32 R24, R156, R128, R24 ;  /* 0x000000809c18723c */ /* 0x000fe20000001818 */
[----:B------:R-:W-:Y:S02]  /*6990*/  IADD3 R131, R130, 0x10, RZ ;  /* 0x0000001082837810 */ /* 0x000fe40007ffe0ff */
[----:B------:R-:W-:Y:S02]  /*69a0*/  FSEL R213, R122, -INF , !P2 ;  /* 0xff8000007ad57808 */ /* 0x000fe40005000000 */
[----:B------:R-:W-:Y:S02]  /*69b0*/  ISETP.GE.AND P2, PT, R131, R164, PT ;  /* 0x000000a48300720c */ /* 0x000fe40003f46270 */
[C---:B------:R-:W-:Y:S01]  /*69c0*/  IADD3 R128, R130.reuse, 0x1, RZ ;  /* 0x0000000182807810 */ /* 0x040fe20007ffe0ff */
[----:B------:R-:W-:Y:S01]  /*69d0*/  HMMA.16816.F32 R60, R8, R150, R60 ;  /* 0x00000096083c723c */ /* 0x000fe2000000183c */
[----:B------:R-:W-:-:S02]  /*69e0*/  IADD3 R129, R130, 0x8, RZ ;  /* 0x0000000882817810 */ /* 0x000fc40007ffe0ff */
[CC--:B------:R-:W-:Y:S02]  /*69f0*/  ISETP.GE.AND P3, PT, R128.reuse, R165.reuse, PT ;  /* 0x000000a58000720c */ /* 0x0c0fe40003f66270 */
[-C--:B------:R-:W-:Y:S02]  /*6a00*/  ISETP.GE.AND P0, PT, R128, R164.reuse, PT ;  /* 0x000000a48000720c */ /* 0x080fe40003f06270 */
[----:B------:R-:W-:Y:S01]  /*6a10*/  IADD3 R128, R130, 0x9, RZ ;  /* 0x0000000982807810 */ /* 0x000fe20007ffe0ff */
[----:B--2---:R-:W-:Y:S01]  /*6a20*/  HMMA.16816.F32 R56, R8, R124, R56 ;  /* 0x0000007c0838723c */ /* 0x004fe20000001838 */
[C---:B------:R-:W-:Y:S02]  /*6a30*/  ISETP.GE.AND P1, PT, R129.reuse, R165, PT ;  /* 0x000000a58100720c */ /* 0x040fe40003f26270 */
[----:B------:R-:W-:Y:S02]  /*6a40*/  ISETP.GE.AND P5, PT, R129, R164, PT ;  /* 0x000000a48100720c */ /* 0x000fe40003fa6270 */
[----:B------:R-:W-:-:S02]  /*6a50*/  FSEL R129, R120, -INF , !P4 ;  /* 0xff80000078817808 */ /* 0x000fc40006000000 */
[----:B------:R-:W-:Y:S01]  /*6a60*/  ISETP.GE.AND P4, PT, R128, R165, PT ;  /* 0x000000a58000720c */ /* 0x000fe20003f86270 */
[----:B------:R-:W-:Y:S01]  /*6a70*/  HMMA.16816.F32 R28, R156, R134, R28 ;  /* 0x000000869c1c723c */ /* 0x000fe2000000181c */
[----:B------:R-:W-:Y:S02]  /*6a80*/  IADD3 R125, R130, 0x11, RZ ;  /* 0x00000011827d7810 */ /* 0x000fe40007ffe0ff */
[----:B------:R-:W-:Y:S02]  /*6a90*/  FSEL R217, R123, -INF , !P0 ;  /* 0xff8000007bd97808 */ /* 0x000fe40004000000 */
[----:B------:R-:W-:Y:S02]  /*6aa0*/  FSEL R124, R117, -INF , !P4 ;  /* 0xff800000757c7808 */ /* 0x000fe40006000000 */
[----:B------:R-:W-:Y:S01]  /*6ab0*/  FSEL R134, R121, -INF , !P3 ;  /* 0xff80000079867808 */ /* 0x000fe20005800000 */
[----:B------:R-:W-:Y:S01]  /*6ac0*/  HMMA.16816.F32 R52, R8, R126, R52 ;  /* 0x0000007e0834723c */ /* 0x000fe20000001834 */
[----:B------:R-:W-:Y:S01]  /*6ad0*/  ISETP.GE.AND P3, PT, R128, R164, PT ;  /* 0x000000a48000720c */ /* 0x000fe20003f66270 */
[----:B------:R-:W1:Y:S01]  /*6ae0*/  LDSM.16.M88.4 R120, [R181+0x8000] ;  /* 0x00800000b578783b */ /* 0x000e620000000200 */
[----:B------:R-:W-:-:S02]  /*6af0*/  FSEL R128, R116, -INF , !P1 ;  /* 0xff80000074807808 */ /* 0x000fc40004800000 */
[----:B------:R-:W-:Y:S02]  /*6b00*/  IADD3 R116, R130, 0x18, RZ ;  /* 0x0000001882747810 */ /* 0x000fe40007ffe0ff */
[----:B------:R-:W-:Y:S01]  /*6b10*/  FSEL R219, R118, -INF , !P5 ;  /* 0xff80000076db7808 */ /* 0x000fe20006800000 */
[----:B------:R-:W-:Y:S01]  /*6b20*/  HMMA.16816.F32 R44, R156, R142, R44 ;  /* 0x0000008e9c2c723c */ /* 0x000fe2000000182c */
[----:B------:R-:W-:Y:S02]  /*6b30*/  FSEL R215, R119, -INF , !P3 ;  /* 0xff80000077d77808 */ /* 0x000fe40005800000 */
[-C--:B------:R-:W-:Y:S02]  /*6b40*/  ISETP.GE.AND P4, PT, R125, R165.reuse, PT ;  /* 0x000000a57d00720c */ /* 0x080fe40003f86270 */
[C---:B------:R-:W-:Y:S02]  /*6b50*/  ISETP.GE.AND P3, PT, R116.reuse, R165, PT ;  /* 0x000000a57400720c */ /* 0x040fe40003f66270 */
[----:B------:R-:W-:Y:S01]  /*6b60*/  ISETP.GE.AND P5, PT, R116, R164, PT ;  /* 0x000000a47400720c */ /* 0x000fe20003fa6270 */
[----:B---3--:R-:W-:Y:S01]  /*6b70*/  HMMA.16816.F32 R48, R8, R4, R48 ;  /* 0x000000040830723c */ /* 0x008fe20000001830 */
[----:B------:R-:W-:-:S02]  /*6b80*/  IADD3 R116, R130, 0x19, RZ ;  /* 0x0000001982747810 */ /* 0x000fc40007ffe0ff */
[----:B------:R-:W-:Y:S02]  /*6b90*/  ISETP.GE.AND P1, PT, R131, R165, PT ;  /* 0x000000a58300720c */ /* 0x000fe40003f26270 */
[----:B------:R-:W-:Y:S02]  /*6ba0*/  FSEL R210, R65, -INF , !P4 ;  /* 0xff80000041d27808 */ /* 0x000fe40006000000 */
[-C--:B------:R-:W-:Y:S01]  /*6bb0*/  ISETP.GE.AND P0, PT, R125, R164.reuse, PT ;  /* 0x000000a47d00720c */ /* 0x080fe20003f06270 */
[----:B------:R-:W-:Y:S01]  /*6bc0*/  HMMA.16816.F32 R40, R156, R136, R40 ;  /* 0x000000889c28723c */ /* 0x000fe20000001828 */
[----:B------:R-:W-:Y:S02]  /*6bd0*/  ISETP.GE.AND P4, PT, R116, R164, PT ;  /* 0x000000a47400720c */ /* 0x000fe40003f86270 */
[C---:B------:R-:W-:Y:S02]  /*6be0*/  IADD3 R117, R130.reuse, 0x20, RZ ;  /* 0x0000002082757810 */ /* 0x040fe40007ffe0ff */
[----:B------:R-:W-:-:S02]  /*6bf0*/  IADD3 R4, R130, 0x28, RZ ;  /* 0x0000002882047810 */ /* 0x000fc40007ffe0ff */
[----:B------:R-:W-:Y:S01]  /*6c00*/  FSEL R212, R64, -INF , !P1 ;  /* 0xff80000040d47808 */ /* 0x000fe20004800000 */
[----:B------:R-:W-:Y:S01]  /*6c10*/  HMMA.16816.F32 R44, R8, R6, R44 ;  /* 0x00000006082c723c */ /* 0x000fe2000000182c */
[----:B------:R-:W-:Y:S02]  /*6c20*/  ISETP.GE.AND P1, PT, R116, R165, PT ;  /* 0x000000a57400720c */ /* 0x000fe40003f26270 */
[----:B------:R-:W-:Y:S02]  /*6c30*/  FSEL R60, R60, -INF , !P3 ;  /* 0xff8000003c3c7808 */ /* 0x000fe40005800000 */
[----:B------:R-:W-:Y:S02]  /*6c40*/  FSEL R209, R66, -INF , !P2 ;  /* 0xff80000042d17808 */ /* 0x000fe40005000000 */
[----:B------:R-:W-:Y:S01]  /*6c50*/  IADD3 R5, R130, 0x21, RZ ;  /* 0x0000002182057810 */ /* 0x000fe20007ffe0ff */
[----:B------:R-:W-:Y:S01]  /*6c60*/  HMMA.16816.F32 R36, R156, R138, R36 ;  /* 0x0000008a9c24723c */ /* 0x000fe20000001824 */
[----:B------:R-:W-:-:S02]  /*6c70*/  FSEL R211, R67, -INF , !P0 ;  /* 0xff80000043d37808 */ /* 0x000fc40004000000 */
[----:B------:R-:W-:Y:S01]  /*6c80*/  FSEL R203, R62, -INF , !P5 ;  /* 0xff8000003ecb7808 */ /* 0x000fe20006800000 */
[----:B------:R-:W2:Y:S01]  /*6c90*/  LDSM.16.M88.4 R64, [R181+0x8400] ;  /* 0x00840000b540783b */ /* 0x000ea20000000200 */
[----:B------:R-:W-:Y:S02]  /*6ca0*/  FSEL R191, R63, -INF , !P4 ;  /* 0xff8000003fbf7808 */ /* 0x000fe40006000000 */
[-C--:B------:R-:W-:Y:S01]  /*6cb0*/  ISETP.GE.AND P3, PT, R117, R165.reuse, PT ;  /* 0x000000a57500720c */ /* 0x080fe20003f66270 */
[----:B------:R-:W-:Y:S01]  /*6cc0*/  HMMA.16816.F32 R32, R156, R132, R32 ;  /* 0x000000849c20723c */ /* 0x000fe20000001820 */
[C---:B------:R-:W-:Y:S02]  /*6cd0*/  ISETP.GE.AND P4, PT, R4.reuse, R165, PT ;  /* 0x000000a50400720c */ /* 0x040fe40003f86270 */
[----:B------:R-:W-:Y:S02]  /*6ce0*/  ISETP.GE.AND P5, PT, R4, R164, PT ;  /* 0x000000a40400720c */ /* 0x000fe40003fa6270 */
[----:B------:R-:W-:-:S02]  /*6cf0*/  IADD3 R4, R130, 0x29, RZ ;  /* 0x0000002982047810 */ /* 0x000fc40007ffe0ff */
[----:B------:R-:W-:Y:S01]  /*6d00*/  FSEL R208, R61, -INF , !P1 ;  /* 0xff8000003dd07808 */ /* 0x000fe20004800000 */
[C---:B-1----:R-:W-:Y:S01]  /*6d10*/  HMMA.16816.F32 R40, R8.reuse, R120, R40 ;  /* 0x000000780828723c */ /* 0x042fe20000001828 */
[C---:B------:R-:W-:Y:S02]  /*6d20*/  ISETP.GE.AND P1, PT, R5.reuse, R165, PT ;  /* 0x000000a50500720c */ /* 0x040fe40003f26270 */
[-C--:B------:R-:W-:Y:S02]  /*6d30*/  ISETP.GE.AND P0, PT, R5, R164.reuse, PT ;  /* 0x000000a40500720c */ /* 0x080fe40003f06270 */
[----:B------:R-:W-:Y:S02]  /*6d40*/  ISETP.GE.AND P2, PT, R117, R164, PT ;  /* 0x000000a47500720c */ /* 0x000fe40003f46270 */
[----:B------:R-:W-:Y:S01]  /*6d50*/  IADD3 R5, R130, 0x30, RZ ;  /* 0x0000003082057810 */ /* 0x000fe20007ffe0ff */
[----:B------:R-:W-:Y:S01]  /*6d60*/  HMMA.16816.F32 R36, R8, R122, R36 ;  /* 0x0000007a0824723c */ /* 0x000fe20000001824 */
[----:B------:R-:W-:-:S02]  /*6d70*/  FSEL R202, R56, -INF , !P3 ;  /* 0xff80000038ca7808 */ /* 0x000fc40005800000 */
[----:B------:R-:W-:Y:S02]  /*6d80*/  ISETP.GE.AND P3, PT, R4, R165, PT ;  /* 0x000000a50400720c */ /* 0x000fe40003f66270 */
[----:B------:R-:W-:Y:S02]  /*6d90*/  IADD3 R56, R130, 0x31, RZ ;  /* 0x0000003182387810 */ /* 0x000fe40007ffe0ff */
[----:B------:R-:W-:Y:S02]  /*6da0*/  FSEL R178, R57, -INF , !P1 ;  /* 0xff80000039b27808 */ /* 0x000fe40004800000 */
[----:B------:R-:W-:Y:S02]  /*6db0*/  FSEL R176, R52, -INF , !P4 ;  /* 0xff80000034b07808 */ /* 0x000fe40006000000 */
[----:B------:R-:W-:Y:S02]  /*6dc0*/  FSEL R179, R58, -INF , !P2 ;  /* 0xff8000003ab37808 */ /* 0x000fe40005000000 */
[----:B------:R-:W-:-:S02]  /*6dd0*/  ISETP.GE.AND P1, PT, R4, R164, PT ;  /* 0x000000a40400720c */ /* 0x000fc40003f26270 */
[CC--:B------:R-:W-:Y:S02]  /*6de0*/  ISETP.GE.AND P4, PT, R5.reuse, R165.reuse, PT ;  /* 0x000000a50500720c */ /* 0x0c0fe40003f86270 */
[-C--:B------:R-:W-:Y:S02]  /*6df0*/  ISETP.GE.AND P2, PT, R5, R164.reuse, PT ;  /* 0x000000a40500720c */ /* 0x080fe40003f46270 */
[----:B------:R-:W-:Y:S01]  /*6e00*/  FSEL R177, R59, -INF , !P0 ;  /* 0xff8000003bb17808 */ /* 0x000fe20004000000 */
[----:B------:R-:W1:Y:S01]  /*6e10*/  LDSM.16.M88.4 R4, [R181+0x8800] ;  /* 0x00880000b504783b */ /* 0x000e620000000200 */
[----:B------:R-:W-:Y:S01]  /*6e20*/  FSEL R174, R53, -INF , !P3 ;  /* 0xff80000035ae7808 */ /* 0x000fe20005800000 */
[----:B--2---:R-:W-:Y:S01]  /*6e30*/  HMMA.16816.F32 R32, R8, R64, R32 ;  /* 0x000000400820723c */ /* 0x004fe20000001820 */
[C---:B------:R-:W-:Y:S02]  /*6e40*/  ISETP.GE.AND P3, PT, R56.reuse, R165, PT ;  /* 0x000000a53800720c */ /* 0x040fe40003f66270 */
[----:B------:R-:W-:-:S02]  /*6e50*/  ISETP.GE.AND P0, PT, R56, R164, PT ;  /* 0x000000a43800720c */ /* 0x000fc40003f06270 */
[----:B------:R-:W-:Y:S02]  /*6e60*/  FSEL R172, R48, -INF , !P4 ;  /* 0xff80000030ac7808 */ /* 0x000fe40006000000 */
[----:B------:R-:W-:Y:S01]  /*6e70*/  FSEL R170, R49, -INF , !P3 ;  /* 0xff80000031aa7808 */ /* 0x000fe20005800000 */
[----:B------:R-:W-:Y:S01]  /*6e80*/  HMMA.16816.F32 R28, R8, R66, R28 ;  /* 0x00000042081c723c */ /* 0x000fe2000000181c */
[----:B------:R-:W-:Y:S02]  /*6e90*/  FSEL R171, R50, -INF , !P2 ;  /* 0xff80000032ab7808 */ /* 0x000fe40005000000 */
[----:B------:R-:W-:Y:S02]  /*6ea0*/  FSEL R169, R51, -INF , !P0 ;  /* 0xff80000033a97808 */ /* 0x000fe40004000000 */
[----:B------:R-:W2:Y:S01]  /*6eb0*/  LDSM.16.M88.4 R48, [R181+0x8c00] ;  /* 0x008c0000b530783b */ /* 0x000ea20000000200 */
[----:B------:R-:W-:Y:S01]  /*6ec0*/  IADD3 R52, R130, 0x38, RZ ;  /* 0x0000003882347810 */ /* 0x000fe20007ffe0ff */
[----:B------:R-:W-:-:S04]  /*6ed0*/  DEPBAR.LE SB0, 0x0 ;  /* 0x000080000000791a */ /* 0x000fc80000000000 */
[----:B------:R-:W-:Y:S02]  /*6ee0*/  FSEL R175, R54, -INF , !P5 ;  /* 0xff80000036af7808 */ /* 0x000fe40006800000 */
[----:B------:R-:W-:Y:S01]  /*6ef0*/  FSEL R173, R55, -INF , !P1 ;  /* 0xff80000037ad7808 */ /* 0x000fe20004800000 */
[----:B------:R-:W-:Y:S01]  /*6f00*/  BAR.SYNC.DEFER_BLOCKING 0x0 ;  /* 0x0000000000007b1d */ /* 0x000fe20000010000 */
[C---:B------:R-:W-:Y:S02]  /*6f10*/  ISETP.GE.AND P1, PT, R52.reuse, R165, PT ;  /* 0x000000a53400720c */ /* 0x040fe40003f26270 */
[----:B------:R-:W-:Y:S02]  /*6f20*/  ISETP.GE.AND P5, PT, R52, R164, PT ;  /* 0x000000a43400720c */ /* 0x000fe40003fa6270 */
[----:B------:R-:W-:Y:S02]  /*6f30*/  IADD3 R52, R130, 0x39, RZ ;  /* 0x0000003982347810 */ /* 0x000fe40007ffe0ff */
[----:B------:R-:W-:-:S02]  /*6f40*/  FSEL R168, R44, -INF , !P1 ;  /* 0xff8000002ca87808 */ /* 0x000fc40004800000 */
[C---:B------:R-:W-:Y:S02]  /*6f50*/  ISETP.GE.AND P4, PT, R52.reuse, R165, PT ;  /* 0x000000a53400720c */ /* 0x040fe40003f86270 */
[----:B------:R-:W-:Y:S02]  /*6f60*/  ISETP.GE.AND P3, PT, R52, R164, PT ;  /* 0x000000a43400720c */ /* 0x000fe40003f66270 */
[C---:B------:R-:W-:Y:S02]  /*6f70*/  IADD3 R53, R130.reuse, 0x40, RZ ;  /* 0x0000004082357810 */ /* 0x040fe40007ffe0ff */
[C---:B------:R-:W-:Y:S01]  /*6f80*/  IADD3 R52, R130.reuse, 0x41, RZ ;  /* 0x0000004182347810 */ /* 0x040fe20007ffe0ff */
[----:B-1----:R-:W-:Y:S01]  /*6f90*/  HMMA.16816.F32 R24, R8, R4, R24 ;  /* 0x000000040818723c */ /* 0x002fe20000001818 */
[----:B------:R-:W-:Y:S02]  /*6fa0*/  IADD3 R44, R130, 0x48, RZ ;  /* 0x00000048822c7810 */ /* 0x000fe40007ffe0ff */
[----:B------:R-:W-:-:S02]  /*6fb0*/  FSEL R166, R45, -INF , !P4 ;  /* 0xff8000002da67808 */ /* 0x000fc40006000000 */
[----:B------:R-:W-:Y:S02]  /*6fc0*/  FSEL R167, R46, -INF , !P5 ;  /* 0xff8000002ea77808 */ /* 0x000fe40006800000 */
[----:B------:R-:W-:Y:S01]  /*6fd0*/  FSEL R159, R47, -INF , !P3 ;  /* 0xff8000002f9f7808 */ /* 0x000fe20005800000 */
[C---:B------:R-:W-:Y:S01]  /*6fe0*/  HMMA.16816.F32 R20, R8.reuse, R6, R20 ;  /* 0x000000060814723c */ /* 0x040fe20000001814 */
[-C--:B------:R-:W-:Y:S02]  /*6ff0*/  ISETP.GE.AND P1, PT, R53, R165.reuse, PT ;  /* 0x000000a53500720c */ /* 0x080fe40003f26270 */
[-C--:B------:R-:W-:Y:S02]  /*7000*/  ISETP.GE.AND P4, PT, R52, R165.reuse, PT ;  /* 0x000000a53400720c */ /* 0x080fe40003f86270 */
[C---:B------:R-:W-:Y:S02]  /*7010*/  ISETP.GE.AND P3, PT, R44.reuse, R165, PT ;  /* 0x000000a52c00720c */ /* 0x040fe40003f66270 */
[----:B------:R-:W-:Y:S01]  /*7020*/  ISETP.GE.AND P5, PT, R44, R164, PT ;  /* 0x000000a42c00720c */ /* 0x000fe20003fa6270 */
[----:B--2---:R-:W-:Y:S01]  /*7030*/  HMMA.16816.F32 R16, R8, R48, R16 ;  /* 0x000000300810723c */ /* 0x004fe20000001810 */
[----:B------:R-:W-:-:S02]  /*7040*/  IADD3 R44, R130, 0x49, RZ ;  /* 0x00000049822c7810 */ /* 0x000fc40007ffe0ff */
[----:B------:R-:W-:Y:S02]  /*7050*/  FSEL R158, R40, -INF , !P1 ;  /* 0xff800000289e7808 */ /* 0x000fe40004800000 */
[----:B------:R-:W-:Y:S02]  /*7060*/  FSEL R154, R41, -INF , !P4 ;  /* 0xff800000299a7808 */ /* 0x000fe40006000000 */
[C---:B------:R-:W-:Y:S01]  /*7070*/  ISETP.GE.AND P1, PT, R44.reuse, R165, PT ;  /* 0x000000a52c00720c */ /* 0x040fe20003f26270 */
[----:B------:R-:W-:Y:S01]  /*7080*/  HMMA.16816.F32 R12, R8, R50, R12 ;  /* 0x00000032080c723c */ /* 0x000fe2000000180c */
[----:B------:R-:W-:Y:S02]  /*7090*/  ISETP.GE.AND P4, PT, R44, R164, PT ;  /* 0x000000a42c00720c */ /* 0x000fe40003f86270 */
[C---:B------:R-:W-:Y:S02]  /*70a0*/  IADD3 R45, R130.reuse, 0x50, RZ ;  /* 0x00000050822d7810 */ /* 0x040fe40007ffe0ff */
        /* <DEDUP_REMOVED lines=13> */
[CC--:B------:R-:W-:Y:S02]  /*7180*/  ISETP.GE.AND P3, PT, R4.reuse, R165.reuse, PT ;  /* 0x000000a50400720c */ /* 0x0c0fe40003f66270 */
[-C--:B------:R-:W-:Y:S02]  /*7190*/  ISETP.GE.AND P1, PT, R4, R164.reuse, PT ;  /* 0x000000a40400720c */ /* 0x080fe40003f26270 */
[----:B------:R-:W-:Y:S02]  /*71a0*/  IADD3 R4, R130, 0x61, RZ ;  /* 0x0000006182047810 */ /* 0x000fe40007ffe0ff */
[----:B------:R-:W-:Y:S02]  /*71b0*/  FSEL R144, R29, -INF , !P3 ;  /* 0xff8000001d907808 */ /* 0x000fe40005800000 */
[----:B------:R-:W-:Y:S02]  /*71c0*/  ISETP.GE.AND P3, PT, R4, R165, PT ;  /* 0x000000a50400720c */ /* 0x000fe40003f66270 */
[----:B------:R-:W-:-:S02]  /*71d0*/  ISETP.GE.AND P0, PT, R52, R164, PT ;  /* 0x000000a43400720c */ /* 0x000fc40003f06270 */
[----:B------:R-:W-:Y:S02]  /*71e0*/  IADD3 R6, R130, 0x70, RZ ;  /* 0x0000007082067810 */ /* 0x000fe40007ffe0ff */
[----:B------:R-:W-:Y:S02]  /*71f0*/  FSEL R140, R25, -INF , !P3 ;  /* 0xff800000198c7808 */ /* 0x000fe40005800000 */
[----:B------:R-:W-:Y:S02]  /*7200*/  FSEL R155, R43, -INF , !P0 ;  /* 0xff8000002b9b7808 */ /* 0x000fe40004000000 */
[----:B------:R-:W-:Y:S02]  /*7210*/  ISETP.GE.AND P3, PT, R6, R165, PT ;  /* 0x000000a50600720c */ /* 0x000fe40003f66270 */
[-C--:B------:R-:W-:Y:S02]  /*7220*/  ISETP.GE.AND P2, PT, R53, R164.reuse, PT ;  /* 0x000000a43500720c */ /* 0x080fe40003f46270 */
[----:B------:R-:W-:-:S02]  /*7230*/  ISETP.GE.AND P0, PT, R5, R164, PT ;  /* 0x000000a40500720c */ /* 0x000fc40003f06270 */
[----:B------:R-:W-:Y:S02]  /*7240*/  FSEL R117, R16, -INF , !P3 ;  /* 0xff80000010757808 */ /* 0x000fe40005800000 */
[----:B------:R-:W-:Y:S02]  /*7250*/  FSEL R157, R42, -INF , !P2 ;  /* 0xff8000002a9d7808 */ /* 0x000fe40005000000 */
[----:B------:R-:W-:Y:S02]  /*7260*/  FSEL R147, R35, -INF , !P0 ;  /* 0xff80000023937808 */ /* 0x000fe40004000000 */
[-C--:B------:R-:W-:Y:S02]  /*7270*/  ISETP.GE.AND P3, PT, R6, R164.reuse, PT ;  /* 0x000000a40600720c */ /* 0x080fe40003f66270 */
[-C--:B------:R-:W-:Y:S02]  /*7280*/  ISETP.GE.AND P2, PT, R45, R164.reuse, PT ;  /* 0x000000a42d00720c */ /* 0x080fe40003f46270 */
[----:B------:R-:W-:-:S02]  /*7290*/  ISETP.GE.AND P0, PT, R4, R164, PT ;  /* 0x000000a40400720c */ /* 0x000fc40003f06270 */
[C---:B------:R-:W-:Y:S02]  /*72a0*/  IADD3 R5, R130.reuse, 0x60, RZ ;  /* 0x0000006082057810 */ /* 0x040fe40007ffe0ff */
[----:B------:R-:W-:Y:S02]  /*72b0*/  IADD3 R7, R130, 0x69, RZ ;  /* 0x0000006982077810 */ /* 0x000fe40007ffe0ff */
[----:B------:R-:W-:Y:S02]  /*72c0*/  FSEL R121, R18, -INF , !P3 ;  /* 0xff80000012797808 */ /* 0x000fe40005800000 */
[----:B------:R-:W-:Y:S02]  /*72d0*/  FSEL R148, R28, -INF , !P5 ;  /* 0xff8000001c947808 */ /* 0x000fe40006800000 */
[----:B------:R-:W-:Y:S02]  /*72e0*/  FSEL R149, R34, -INF , !P2 ;  /* 0xff80000022957808 */ /* 0x000fe40005000000 */
[----:B------:R-:W-:-:S02]  /*72f0*/  FSEL R139, R27, -INF , !P0 ;  /* 0xff8000001b8b7808 */ /* 0x000fc40004000000 */
[----:B------:R-:W-:Y:S02]  /*7300*/  ISETP.GT.AND P3, PT, R193, R188, PT ;  /* 0x000000bcc100720c */ /* 0x000fe40003f64270 */
[CC--:B------:R-:W-:Y:S02]  /*7310*/  ISETP.GE.AND P5, PT, R5.reuse, R165.reuse, PT ;  /* 0x000000a50500720c */ /* 0x0c0fe40003fa6270 */
[----:B------:R-:W-:Y:S02]  /*7320*/  ISETP.GE.AND P2, PT, R5, R164, PT ;  /* 0x000000a40500720c */ /* 0x000fe40003f46270 */
[C---:B------:R-:W-:Y:S02]  /*7330*/  IADD3 R4, R130.reuse, 0x68, RZ ;  /* 0x0000006882047810 */ /* 0x040fe40007ffe0ff */
        /* <DEDUP_REMOVED lines=9> */
[----:B------:R-:W-:Y:S02]  /*73d0*/  ISETP.GE.AND P2, PT, R5, R165, PT ;  /* 0x000000a50500720c */ /* 0x000fe40003f46270 */
[----:B------:R-:W-:Y:S02]  /*73e0*/  ISETP.GE.AND P0, PT, R7, R164, PT ;  /* 0x000000a40700720c */ /* 0x000fe40003f06270 */
[----:B------:R-:W-:Y:S02]  /*73f0*/  IADD3 R130, R130, 0x79, RZ ;  /* 0x0000007982827810 */ /* 0x000fe40007ffe0ff */
        /* <DEDUP_REMOVED lines=8> */
[-C--:B------:R-:W-:Y:S02]  /*7480*/  ISETP.GE.AND P1, PT, R4, R164.reuse, PT ;  /* 0x000000a40400720c */ /* 0x080fe40003f26270 */
        /* <DEDUP_REMOVED lines=8> */
[----:B------:R-:W1:Y:S01]  /*7510*/  I2F.RP R11, R161 ;  /* 0x000000a1000b7306 */ /* 0x000e620000209400 */
[----:B------:R-:W-:-:S05]  /*7520*/  IMAD.SHL.U32 R4, R193, 0x80, RZ ;  /* 0x00000080c1047824 */ /* 0x000fca00078e00ff */
[C---:B------:R-:W-:Y:S02]  /*7530*/  IADD3 R10, R4.reuse, -0x80, RZ ;  /* 0xffffff80040a7810 */ /* 0x040fe40007ffe0ff */
[----:B------:R-:W-:Y:S02]  /*7540*/  IABS R7, R4 ;  /* 0x0000000400077213 */ /* 0x000fe40000000000 */
[----:B------:R-:W-:Y:S02]  /*7550*/  IABS R5, R10 ;  /* 0x0000000a00057213 */ /* 0x000fe40000000000 */
[----:B------:R-:W-:Y:S02]  /*7560*/  LOP3.LUT R4, R4, c[0x0][0x2d0], RZ, 0x3c, !PT ;  /* 0x0000b40004047a12 */ /* 0x000fe400078e3cff */
[----:B------:R-:W-:Y:S01]  /*7570*/  LOP3.LUT R10, R10, c[0x0][0x2d0], RZ, 0x3c, !PT ;  /* 0x0000b4000a0a7a12 */ /* 0x000fe200078e3cff */
[----:B-1----:R-:W1:Y:S01]  /*7580*/  MUFU.RCP R8, R11 ;  /* 0x0000000b00087308 */ /* 0x002e620000001000 */
[----:B------:R-:W-:-:S02]  /*7590*/  ISETP.GE.AND P2, PT, R4, RZ, PT ;  /* 0x000000ff0400720c */ /* 0x000fc40003f46270 */
        /* <DEDUP_REMOVED lines=20> */
[----:B------:R-:W-:Y:S02]  /*76e0*/  ISETP.GE.AND P0, PT, R10, RZ, PT ;  /* 0x000000ff0a00720c */ /* 0x000fe40003f06270 */
[----:B------:R-:W-:-:S02]  /*76f0*/  @!P1 IADD3 R9, R9, 0x1, RZ ;  /* 0x0000000109099810 */ /* 0x000fc40007ffe0ff */
[----:B------:R-:W-:-:S05]  /*7700*/  ISETP.NE.AND P1, PT, RZ, c[0x0][0x2d0], PT ;  /* 0x0000b400ff007a0c */ /* 0x000fca0003f25270 */
        /* <DEDUP_REMOVED lines=22> */
[----:B------:R-:W-:-:S05]  /*7870*/  IMAD.WIDE.U32 R6, R6, c[0x0][0x180], R8 ;  /* 0x0000600006067a25 */ /* 0x000fca00078e0008 */
[----:B------:R-:W-:Y:S01]  /*7880*/  IADD3 R4, R7, R5, RZ ;  /* 0x0000000507047210 */ /* 0x000fe20007ffe0ff */
[----:B------:R-:W-:Y:S05]  /*7890*/  BRA `(.L_x_2560) ;  /* 0x0000002000007947 */ /* 0x000fea0003800000 */
.L_x_2559:
[----:B------:R-:W-:-:S04]  /*78a0*/  LEA R6, -R160, RZ, 0x7 ;  /* 0x000000ffa0067211 */ /* 0x000fc800078e39ff */
[----:B------:R-:W-:Y:S02]  /*78b0*/  SHF.R.S32.HI R4, RZ, 0x1f, R6 ;  /* 0x0000001fff047819 */ /* 0x000fe40000011406 */
.L_x_2560:
        /* <DEDUP_REMOVED lines=28> */
.L_x_2558:
[----:B------:R-:W-:Y:S01]  /*7a80*/  FMNMX.FTZ R3, R2, R129, !PT ;  /* 0x0000008102037209 */ /* 0x000fe20007810000 */
[----:B------:R-:W-:Y:S01]  /*7a90*/  LDSM.16.MT88.4 R20, [R180+0x9000] ;  /* 0x00900000b414783b */ /* 0x000fe20000004200 */
[----:B-1----:R-:W-:-:S02]  /*7aa0*/  FMNMX.FTZ R6, R0, R213, !PT ;  /* 0x000000d500067209 */ /* 0x002fc40007810000 */
        /* <DEDUP_REMOVED lines=86> */
[----:B------:R-:W-:Y:S02]  /*8010*/  FFMA.FTZ R130, R129, c[0x0][0x23c], -R131 ;  /* 0x00008f0081827a23 */ /* 0x000fe40000010883 */
[----:B------:R-:W-:Y:S02]  /*8020*/  FADD.FTZ R5, R0, -R5 ;  /* 0x8000000500057221 */ /* 0x000fe40000010000 */
[--C-:B------:R-:W-:Y:S02]  /*8030*/  FFMA.FTZ R129, R134, c[0x0][0x23c], -R131.reuse ;  /* 0x00008f0086817a23 */ /* 0x100fe40000010883 */
[--C-:B------:R-:W-:Y:S01]  /*8040*/  FFMA.FTZ R127, R124, c[0x0][0x23c], -R131.reuse ;  /* 0x00008f007c7f7a23 */ /* 0x100fe20000010883 */
[----:B------:R-:W-:Y:S01]  /*8050*/  MUFU.EX2 R130, R130 ;  /* 0x0000008200827308 */ /* 0x000fe20000000800 */
[----:B------:R-:W-:Y:S02]  /*8060*/  FFMA.FTZ R128, R128, c[0x0][0x23c], -R131 ;  /* 0x00008f0080807a23 */ /* 0x000fe40000010883 */
[----:B------:R-:W-:-:S02]  /*8070*/  FFMA.FTZ R125, R213, c[0x0][0x23c], -R126 ;  /* 0x00008f00d57d7a23 */ /* 0x000fc4000001087e */
[--C-:B------:R-:W-:Y:S02]  /*8080*/  FFMA.FTZ R124, R217, c[0x0][0x23c], -R126.reuse ;  /* 0x00008f00d97c7a23 */ /* 0x100fe4000001087e */
[--C-:B------:R-:W-:Y:S01]  /*8090*/  FFMA.FTZ R3, R219, c[0x0][0x23c], -R126.reuse ;  /* 0x00008f00db037a23 */ /* 0x100fe2000001087e */
[----:B------:R-:W1:Y:S01]  /*80a0*/  MUFU.EX2 R129, R129 ;  /* 0x0000008100817308 */ /* 0x000e620000000800 */
[--C-:B------:R-:W-:Y:S02]  /*80b0*/  FFMA.FTZ R2, R215, c[0x0][0x23c], -R126.reuse ;  /* 0x00008f00d7027a23 */ /* 0x100fe4000001087e */
[----:B------:R-:W-:Y:S02]  /*80c0*/  FMUL.FTZ R134, R4, c[0x0][0x23c] ;  /* 0x00008f0004867a20 */ /* 0x000fe40000410000 */
[----:B------:R-:W-:Y:S02]  /*80d0*/  FMUL.FTZ R0, R5, c[0x0][0x23c] ;  /* 0x00008f0005007a20 */ /* 0x000fe40000410000 */
[--C-:B------:R-:W-:Y:S01]  /*80e0*/  FFMA.FTZ R155, R155, c[0x0][0x23c], -R126.reuse ;  /* 0x00008f009b9b7a23 */ /* 0x100fe2000001087e */
[----:B------:R-:W-:Y:S01]  /*80f0*/  MUFU.EX2 R128, R128 ;  /* 0x0000008000807308 */ /* 0x000fe20000000800 */
[----:B------:R-:W-:-:S02]  /*8100*/  FFMA.FTZ R153, R153, c[0x0][0x23c], -R126 ;  /* 0x00008f0099997a23 */ /* 0x000fc4000001087e */
[--C-:B------:R-:W-:Y:S02]  /*8110*/  FFMA.FTZ R150, R150, c[0x0][0x23c], -R131.reuse ;  /* 0x00008f0096967a23 */ /* 0x100fe40000010883 */
[--C-:B------:R-:W-:Y:S02]  /*8120*/  FFMA.FTZ R147, R147, c[0x0][0x23c], -R126.reuse ;  /* 0x00008f0093937a23 */ /* 0x100fe4000001087e */
[--C-:B------:R-:W-:Y:S01]  /*8130*/  FFMA.FTZ R145, R145, c[0x0][0x23c], -R126.reuse ;  /* 0x00008f0091917a23 */ /* 0x100fe2000001087e */
[----:B------:R-:W2:Y:S01]  /*8140*/  MUFU.EX2 R127, R127 ;  /* 0x0000007f007f7308 */ /* 0x000ea20000000800 */
[----:B-1----:R-:W-:Y:S01]  /*8150*/  F2FP.PACK_AB R4, R129, R130 ;  /* 0x000000828104723e */ /* 0x002fe200000000ff */
[--C-:B------:R-:W-:Y:S02]  /*8160*/  FFMA.FTZ R142, R142, c[0x0][0x23c], -R131.reuse ;  /* 0x00008f008e8e7a23 */ /* 0x100fe40000010883 */
[----:B------:R-:W-:Y:S02]  /*8170*/  FFMA.FTZ R138, R138, c[0x0][0x23c], -R131 ;  /* 0x00008f008a8a7a23 */ /* 0x000fe40000010883 */
[----:B------:R-:W-:-:S02]  /*8180*/  FFMA.FTZ R139, R139, c[0x0][0x23c], -R126 ;  /* 0x00008f008b8b7a23 */ /* 0x000fc4000001087e */
[----:B------:R-:W-:Y:S01]  /*8190*/  MUFU.EX2 R125, R125 ;  /* 0x0000007d007d7308 */ /* 0x000fe20000000800 */
[----:B------:R-:W-:Y:S02]  /*81a0*/  FFMA.FTZ R137, R137, c[0x0][0x23c], -R126 ;  /* 0x00008f0089897a23 */ /* 0x000fe4000001087e */
[--C-:B------:R-:W-:Y:S02]  /*81b0*/  FFMA.FTZ R117, R117, c[0x0][0x23c], -R131.reuse ;  /* 0x00008f0075757a23 */ /* 0x100fe40000010883 */
[--C-:B------:R-:W-:Y:S02]  /*81c0*/  FFMA.FTZ R116, R116, c[0x0][0x23c], -R131.reuse ;  /* 0x00008f0074747a23 */ /* 0x100fe40000010883 */
[--C-:B------:R-:W-:Y:S01]  /*81d0*/  FFMA.FTZ R123, R123, c[0x0][0x23c], -R131.reuse ;  /* 0x00008f007b7b7a23 */ /* 0x100fe20000010883 */
[----:B------:R-:W1:Y:S01]  /*81e0*/  MUFU.EX2 R124, R124 ;  /* 0x0000007c007c7308 */ /* 0x000e620000000800 */
[----:B--2---:R-:W-:Y:S01]  /*81f0*/  F2FP.PACK_AB R6, R127, R128 ;  /* 0x000000807f06723e */ /* 0x004fe200000000ff */
[----:B------:R-:W-:-:S02]  /*8200*/  FFMA.FTZ R122, R122, c[0x0][0x23c], -R131 ;  /* 0x00008f007a7a7a23 */ /* 0x000fc40000010883 */
[--C-:B------:R-:W-:Y:S02]  /*8210*/  FFMA.FTZ R121, R121, c[0x0][0x23c], -R126.reuse ;  /* 0x00008f0079797a23 */ /* 0x100fe4000001087e */
[--C-:B------:R-:W-:Y:S02]  /*8220*/  FFMA.FTZ R120, R120, c[0x0][0x23c], -R126.reuse ;  /* 0x00008f0078787a23 */ /* 0x100fe4000001087e */
[----:B------:R-:W-:Y:S01]  /*8230*/  MUFU.EX2 R3, R3 ;  /* 0x0000000300037308 */ /* 0x000fe20000000800 */
[--C-:B------:R-:W-:Y:S02]  /*8240*/  FFMA.FTZ R119, R119, c[0x0][0x23c], -R126.reuse ;  /* 0x00008f0077777a23 */ /* 0x100fe4000001087e */
[----:B------:R-:W-:-:S05]  /*8250*/  FFMA.FTZ R118, R118, c[0x0][0x23c], -R126 ;  /* 0x00008f0076767a23 */ /* 0x000fca000001087e */
[----:B------:R-:W2:Y:S01]  /*8260*/  MUFU.EX2 R2, R2 ;  /* 0x0000000200027308 */ /* 0x000ea20000000800 */
[----:B-1----:R-:W-:-:S07]  /*8270*/  F2FP.PACK_AB R5, R124, R125 ;  /* 0x0000007d7c05723e */ /* 0x002fce00000000ff */
[----:B------:R-:W1:Y:S08]  /*8280*/  MUFU.EX2 R134, R134 ;  /* 0x0000008600867308 */ /* 0x000e700000000800 */
[----:B------:R-:W3:Y:S01]  /*8290*/  MUFU.EX2 R0, R0 ;  /* 0x0000000000007308 */ /* 0x000ee20000000800 */
[----:B--2---:R-:W-:Y:S01]  /*82a0*/  F2FP.PACK_AB R7, R2, R3 ;  /* 0x000000030207723e */ /* 0x004fe200000000ff */
[----:B-1----:R-:W-:-:S06]  /*82b0*/  FMUL.FTZ R16, R72, R134 ;  /* 0x0000008648107220 */ /* 0x002fcc0000410000 */
[----:B------:R-:W-:Y:S01]  /*82c0*/  MUFU.EX2 R155, R155 ;  /* 0x0000009b009b7308 */ /* 0x000fe20000000800 */
[-C--:B------:R-:W-:Y:S02]  /*82d0*/  FMUL.FTZ R17, R73, R134.reuse ;  /* 0x0000008649117220 */ /* 0x080fe40000410000 */
[-C--:B------:R-:W-:Y:S02]  /*82e0*/  FMUL.FTZ R76, R76, R134.reuse ;  /* 0x000000864c4c7220 */ /* 0x080fe40000410000 */
[----:B------:R-:W-:Y:S02]  /*82f0*/  FMUL.FTZ R77, R77, R134 ;  /* 0x000000864d4d7220 */ /* 0x000fe40000410000 */
[-C--:B---3--:R-:W-:Y:S01]  /*8300*/  FMUL.FTZ R18, R74, R0.reuse ;  /* 0x000000004a127220 */ /* 0x088fe20000410000 */
[----:B------:R-:W-:Y:S01]  /*8310*/  MUFU.EX2 R153, R153 ;  /* 0x0000009900997308 */ /* 0x000fe20000000800 */
[-C--:B------:R-:W-:Y:S02]  /*8320*/  FMUL.FTZ R19, R75, R0.reuse ;  /* 0x000000004b137220 */ /* 0x080fe40000410000 */
        /* <DEDUP_REMOVED lines=15> */
[--C-:B------:R-:W-:Y:S01]  /*8420*/  FFMA.FTZ R77, R60, c[0x0][0x23c], -R131.reuse ;  /* 0x00008f003c4d7a23 */ /* 0x100fe20000010883 */
[C---:B------:R-:W-:Y:S01]  /*8430*/  HMMA.16816.F32 R8, R4.reuse, R12, R8 ;  /* 0x0000000c0408723c */ /* 0x040fe20000001808 */
[----:B------:R-:W1:Y:S01]  /*8440*/  LDSM.16.MT88.4 R60, [R180+0xd000] ;  /* 0x00d00000b43c783b */ /* 0x000e620000004200 */
[-C--:B------:R-:W-:Y:S01]  /*8450*/  FMUL.FTZ R24, R80, R134.reuse ;  /* 0x0000008650187220 */ /* 0x080fe20000410000 */
[----:B------:R-:W-:Y:S01]  /*8460*/  MUFU.EX2 R145, R145 ;  /* 0x0000009100917308 */ /* 0x000fe20000000800 */
[----:B------:R-:W-:Y:S02]  /*8470*/  FMUL.FTZ R25, R81, R134 ;  /* 0x0000008651197220 */ /* 0x000fe40000410000 */
[-C--:B------:R-:W-:Y:S02]  /*8480*/  FMUL.FTZ R26, R82, R0.reuse ;  /* 0x00000000521a7220 */ /* 0x080fe40000410000 */
[----:B------:R-:W-:Y:S01]  /*8490*/  FMUL.FTZ R27, R83, R0 ;  /* 0x00000000531b7220 */ /* 0x000fe20000410000 */
[----:B------:R-:W-:Y:S01]  /*84a0*/  HMMA.16816.F32 R12, R4, R14, R68 ;  /* 0x0000000e040c723c */ /* 0x000fe20000001844 */
[--C-:B------:R-:W-:Y:S01]  /*84b0*/  FFMA.FTZ R76, R212, c[0x0][0x23c], -R131.reuse ;  /* 0x00008f00d44c7a23 */ /* 0x100fe20000010883 */
[----:B------:R-:W-:Y:S01]  /*84c0*/  MUFU.EX2 R77, R77 ;  /* 0x0000004d004d7308 */ /* 0x000fe20000000800 */
[--C-:B------:R-:W-:Y:S01]  /*84d0*/  FFMA.FTZ R79, R210, c[0x0][0x23c], -R131.reuse ;  /* 0x00008f00d24f7a23 */ /* 0x100fe20000010883 */
[----:B------:R-:W2:Y:S01]  /*84e0*/  LDSM.16.MT88.4 R68, [R182+0xd400] ;  /* 0x00d40000b644783b */ /* 0x000ea20000004200 */
[----:B------:R-:W-:-:S02]  /*84f0*/  FFMA.FTZ R78, R208, c[0x0][0x23c], -R131 ;  /* 0x00008f00d04e7a23 */ /* 0x000fc40000010883 */
[--C-:B------:R-:W-:Y:S01]  /*8500*/  FFMA.FTZ R81, R209, c[0x0][0x23c], -R126.reuse ;  /* 0x00008f00d1517a23 */ /* 0x100fe2000001087e */
[----:B------:R-:W-:Y:S01]  /*8510*/  HMMA.16816.F32 R24, R4, R28, R24 ;  /* 0x0000001c0418723c */ /* 0x000fe20000001818 */
[--C-:B------:R-:W-:Y:S01]  /*8520*/  FFMA.FTZ R82, R211, c[0x0][0x23c], -R126.reuse ;  /* 0x00008f00d3527a23 */ /* 0x100fe2000001087e */
[----:B------:R-:W-:Y:S01]  /*8530*/  MUFU.EX2 R76, R76 ;  /* 0x0000004c004c7308 */ /* 0x000fe20000000800 */
[--C-:B------:R-:W-:Y:S02]  /*8540*/  FFMA.FTZ R80, R203, c[0x0][0x23c], -R126.reuse ;  /* 0x00008f00cb507a23 */ /* 0x100fe4000001087e */
[----:B------:R-:W-:Y:S02]  /*8550*/  FFMA.FTZ R83, R191, c[0x0][0x23c], -R126 ;  /* 0x00008f00bf537a23 */ /* 0x000fe4000001087e */
[-C--:B------:R-:W-:Y:S02]  /*8560*/  FMUL.FTZ R84, R84, R134.reuse ;  /* 0x0000008654547220 */ /* 0x080fe40000410000 */
[----:B------:R-:W-:Y:S01]  /*8570*/  FMUL.FTZ R85, R85, R134 ;  /* 0x0000008655557220 */ /* 0x000fe20000410000 */
[----:B------:R-:W3:Y:S01]  /*8580*/  MUFU.EX2 R79, R79 ;  /* 0x0000004f004f7308 */ /* 0x000ee20000000800 */
[----:B------:R-:W-:-:S02]  /*8590*/  FMUL.FTZ R86, R86, R0 ;  /* 0x0000000056567220 */ /* 0x000fc40000410000 */
[----:B------:R-:W-:Y:S02]  /*85a0*/  FMUL.FTZ R87, R87, R0 ;  /* 0x0000000057577220 */ /* 0x000fe40000410000 */
[-C--:B------:R-:W-:Y:S02]  /*85b0*/  FMUL.FTZ R32, R88, R134.reuse ;  /* 0x0000008658207220 */ /* 0x080fe40000410000 */
[----:B------:R-:W-:Y:S01]  /*85c0*/  FMUL.FTZ R33, R89, R134 ;  /* 0x0000008659217220 */ /* 0x000fe20000410000 */
[----:B------:R-:W-:Y:S01]  /*85d0*/  MUFU.EX2 R78, R78 ;  /* 0x0000004e004e7308 */ /* 0x000fe20000000800 */
[-C--:B------:R-:W-:Y:S01]  /*85e0*/  FMUL.FTZ R34, R90, R0.reuse ;  /* 0x000000005a227220 */ /* 0x080fe20000410000 */
[----:B------:R-:W-:Y:S01]  /*85f0*/  HMMA.16816.F32 R28, R4, R30, R84 ;  /* 0x0000001e041c723c */ /* 0x000fe20000001854 */
        /* <DEDUP_REMOVED lines=18> */
[----:B------:R-:W-:Y:S01]  /*8720*/  FMUL.FTZ R99, R99, R0 ;  /* 0x0000000063637220 */ /* 0x000fe20000410000 */
[----:B------:R-:W-:Y:S01]  /*8730*/  LDSM.16.MT88.4 R108, [R180+0xcc00] ;  /* 0x00cc0000b46c783b */ /* 0x000fe20000004200 */
[-C--:B------:R-:W-:Y:S02]  /*8740*/  FMUL.FTZ R52, R104, R134.reuse ;  /* 0x0000008668347220 */ /* 0x080fe40000410000 */
[----:B------:R-:W-:Y:S01]  /*8750*/  FMUL.FTZ R53, R105, R134 ;  /* 0x0000008669357220 */ /* 0x000fe20000410000 */
[----:B------:R-:W5:Y:S01]  /*8760*/  MUFU.EX2 R83, R83 ;  /* 0x0000005300537308 */ /* 0x000f620000000800 */
[-C--:B------:R-:W-:Y:S01]  /*8770*/  FMUL.FTZ R54, R106, R0.reuse ;  /* 0x000000006a367220 */ /* 0x080fe20000410000 */
[----:B------:R-:W-:Y:S01]  /*8780*/  HMMA.16816.F32 R44, R4, R46, R96 ;  /* 0x0000002e042c723c */ /* 0x000fe20000001860 */
[----:B------:R-:W-:-:S02]  /*8790*/  FMUL.FTZ R55, R107, R0 ;  /* 0x000000006b377220 */ /* 0x000fc40000410000 */
[-C--:B------:R-:W-:Y:S02]  /*87a0*/  FMUL.FTZ R100, R100, R134.reuse ;  /* 0x0000008664647220 */ /* 0x080fe40000410000 */
[----:B------:R-:W-:Y:S01]  /*87b0*/  FMUL.FTZ R101, R101, R134 ;  /* 0x0000008665657220 */ /* 0x000fe20000410000 */
[----:B------:R-:W-:Y:S01]  /*87c0*/  MUFU.EX2 R142, R142 ;  /* 0x0000008e008e7308 */ /* 0x000fe20000000800 */
[-C--:B------:R-:W-:Y:S01]  /*87d0*/  FMUL.FTZ R102, R102, R0.reuse ;  /* 0x0000000066667220 */ /* 0x080fe20000410000 */
[C---:B-1----:R-:W-:Y:S01]  /*87e0*/  HMMA.16816.F32 R52, R4.reuse, R60, R52 ;  /* 0x0000003c0434723c */ /* 0x042fe20000001834 */
[----:B------:R-:W-:Y:S02]  /*87f0*/  FMUL.FTZ R103, R103, R0 ;  /* 0x0000000067677220 */ /* 0x000fe40000410000 */
[--C-:B------:R-:W-:Y:S02]  /*8800*/  FFMA.FTZ R84, R202, c[0x0][0x23c], -R131.reuse ;  /* 0x00008f00ca547a23 */ /* 0x100fe40000010883 */
[--C-:B------:R-:W-:Y:S01]  /*8810*/  FFMA.FTZ R85, R178, c[0x0][0x23c], -R131.reuse ;  /* 0x00008f00b2557a23 */ /* 0x100fe20000010883 */
[----:B------:R-:W-:Y:S01]  /*8820*/  MUFU.EX2 R138, R138 ;  /* 0x0000008a008a7308 */ /* 0x000fe20000000800 */
[----:B---3--:R-:W-:Y:S01]  /*8830*/  F2FP.PACK_AB R60, R79, R76 ;  /* 0x0000004c4f3c723e */ /* 0x008fe200000000ff */
[----:B------:R-:W-:Y:S01]  /*8840*/  HMMA.16816.F32 R4, R4, R62, R100 ;  /* 0x0000003e0404723c */ /* 0x000fe20000001864 */
[----:B----4-:R-:W-:Y:S01]  /*8850*/  F2FP.PACK_AB R61, R82, R81 ;  /* 0x00000051523d723e */ /* 0x010fe200000000ff */
[----:B------:R-:W-:-:S02]  /*8860*/  FFMA.FTZ R87, R176, c[0x0][0x23c], -R131 ;  /* 0x00008f00b0577a23 */ /* 0x000fc40000010883 */
[--C-:B------:R-:W-:Y:S02]  /*8870*/  FFMA.FTZ R86, R174, c[0x0][0x23c], -R131.reuse ;  /* 0x00008f00ae567a23 */ /* 0x100fe40000010883 */
[--C-:B------:R-:W-:Y:S01]  /*8880*/  FFMA.FTZ R88, R179, c[0x0][0x23c], -R126.reuse ;  /* 0x00008f00b3587a23 */ /* 0x100fe2000001087e */
[----:B------:R-:W-:Y:S01]  /*8890*/  F2FP.PACK_AB R62, R78, R77 ;  /* 0x0000004d4e3e723e */ /* 0x000fe200000000ff */
[--C-:B------:R-:W-:Y:S01]  /*88a0*/  FFMA.FTZ R89, R177, c[0x0][0x23c], -R126.reuse ;  /* 0x00008f00b1597a23 */ /* 0x100fe2000001087e */
[----:B-----5:R-:W-:Y:S01]  /*88b0*/  F2FP.PACK_AB R63, R83, R80 ;  /* 0x00000050533f723e */ /* 0x020fe200000000ff */
[--C-:B------:R-:W-:Y:S01]  /*88c0*/  FFMA.FTZ R90, R175, c[0x0][0x23c], -R126.reuse ;  /* 0x00008f00af5a7a23 */ /* 0x100fe2000001087e */
[----:B------:R-:W-:Y:S01]  /*88d0*/  MUFU.EX2 R84, R84 ;  /* 0x0000005400547308 */ /* 0x000fe20000000800 */
[----:B------:R-:W-:Y:S02]  /*88e0*/  FFMA.FTZ R91, R173, c[0x0][0x23c], -R126 ;  /* 0x00008f00ad5b7a23 */ /* 0x000fe4000001087e */
[----:B------:R-:W-:-:S02]  /*88f0*/  FFMA.FTZ R92, R172, c[0x0][0x23c], -R131 ;  /* 0x00008f00ac5c7a23 */ /* 0x000fc40000010883 */
[C---:B------:R-:W-:Y:S01]  /*8900*/  HMMA.16816.F32 R8, R60.reuse, R64, R8 ;  /* 0x000000403c08723c */ /* 0x040fe20000001808 */
[--C-:B------:R-:W-:Y:S02]  /*8910*/  FFMA.FTZ R93, R170, c[0x0][0x23c], -R131.reuse ;  /* 0x00008f00aa5d7a23 */ /* 0x100fe40000010883 */
[----:B------:R-:W1:Y:S01]  /*8920*/  MUFU.EX2 R85, R85 ;  /* 0x0000005500557308 */ /* 0x000e620000000800 */
[--C-:B------:R-:W-:Y:S02]  /*8930*/  FFMA.FTZ R95, R168, c[0x0][0x23c], -R131.reuse ;  /* 0x00008f00a85f7a23 */ /* 0x100fe40000010883 */
[----:B------:R-:W-:Y:S02]  /*8940*/  FFMA.FTZ R94, R166, c[0x0][0x23c], -R131 ;  /* 0x00008f00a65e7a23 */ /* 0x000fe40000010883 */
[----:B------:R-:W-:Y:S01]  /*8950*/  HMMA.16816.F32 R12, R60, R66, R12 ;  /* 0x000000423c0c723c */ /* 0x000fe2000000180c */
[----:B------:R-:W3:Y:S01]  /*8960*/  LDSM.16.MT88.4 R64, [R180+0xb400] ;  /* 0x00b40000b440783b */ /* 0x000ee20000004200 */
[--C-:B------:R-:W-:Y:S01]  /*8970*/  FFMA.FTZ R96, R171, c[0x0][0x23c], -R126.reuse ;  /* 0x00008f00ab607a23 */ /* 0x100fe2000001087e */
[----:B------:R-:W-:Y:S01]  /*8980*/  MUFU.EX2 R87, R87 ;  /* 0x0000005700577308 */ /* 0x000fe20000000800 */
[----:B------:R-:W-:-:S02]  /*8990*/  FFMA.FTZ R97, R169, c[0x0][0x23c], -R126 ;  /* 0x00008f00a9617a23 */ /* 0x000fc4000001087e */
[--C-:B------:R-:W-:Y:S02]  /*89a0*/  FFMA.FTZ R98, R167, c[0x0][0x23c], -R126.reuse ;  /* 0x00008f00a7627a23 */ /* 0x100fe4000001087e */
[C---:B------:R-:W-:Y:S01]  /*89b0*/  HMMA.16816.F32 R16, R60.reuse, R48, R16 ;  /* 0x000000303c10723c */ /* 0x040fe20000001810 */
[----:B------:R-:W-:Y:S02]  /*89c0*/  FFMA.FTZ R99, R159, c[0x0][0x23c], -R126 ;  /* 0x00008f009f637a23 */ /* 0x000fe4000001087e */
[----:B------:R-:W-:Y:S01]  /*89d0*/  MUFU.EX2 R86, R86 ;  /* 0x0000005600567308 */ /* 0x000fe20000000800 */
[--C-:B------:R-:W-:Y:S02]  /*89e0*/  FFMA.FTZ R105, R154, c[0x0][0x23c], -R131.reuse ;  /* 0x00008f009a697a23 */ /* 0x100fe40000010883 */
[--C-:B------:R-:W-:Y:S02]  /*89f0*/  FFMA.FTZ R107, R152, c[0x0][0x23c], -R131.reuse ;  /* 0x00008f00986b7a23 */ /* 0x100fe40000010883 */
[----:B------:R-:W-:Y:S01]  /*8a00*/  HMMA.16816.F32 R20, R60, R50, R20 ;  /* 0x000000323c14723c */ /* 0x000fe20000001814 */
[----:B------:R-:W4:Y:S01]  /*8a10*/  LDSM.16.MT88.4 R48, [R180+0xd400] ;  /* 0x00d40000b430783b */ /* 0x000f220000004200 */
[--C-:B------:R-:W-:Y:S01]  /*8a20*/  FFMA.FTZ R104, R158, c[0x0][0x23c], -R131.reuse ;  /* 0x00008f009e687a23 */ /* 0x100fe20000010883 */
[----:B------:R-:W-:Y:S01]  /*8a30*/  MUFU.EX2 R88, R88 ;  /* 0x0000005800587308 */ /* 0x000fe20000000800 */
[----:B------:R-:W-:-:S02]  /*8a40*/  FFMA.FTZ R106, R156, c[0x0][0x23c], -R131 ;  /* 0x00008f009c6a7a23 */ /* 0x000fc40000010883 */
[--C-:B------:R-:W-:Y:S02]  /*8a50*/  FFMA.FTZ R152, R157, c[0x0][0x23c], -R126.reuse ;  /* 0x00008f009d987a23 */ /* 0x100fe4000001087e */
[C---:B------:R-:W-:Y:S01]  /*8a60*/  HMMA.16816.F32 R24, R60.reuse, R56, R24 ;  /* 0x000000383c18723c */ /* 0x040fe20000001818 */
[--C-:B------:R-:W-:Y:S02]  /*8a70*/  FFMA.FTZ R154, R151, c[0x0][0x23c], -R126.reuse ;  /* 0x00008f00979a7a23 */ /* 0x100fe4000001087e */
[----:B------:R-:W5:Y:S01]  /*8a80*/  MUFU.EX2 R89, R89 ;  /* 0x0000005900597308 */ /* 0x000f620000000800 */
[--C-:B------:R-:W-:Y:S02]  /*8a90*/  FFMA.FTZ R151, R146, c[0x0][0x23c], -R131.reuse ;  /* 0x00008f0092977a23 */ /* 0x100fe40000010883 */
[--C-:B------:R-:W-:Y:S02]  /*8aa0*/  FFMA.FTZ R146, R148, c[0x0][0x23c], -R131.reuse ;  /* 0x00008f0094927a23 */ /* 0x100fe40000010883 */
[----:B------:R-:W-:Y:S01]  /*8ab0*/  HMMA.16816.F32 R28, R60, R58, R28 ;  /* 0x0000003a3c1c723c */ /* 0x000fe2000000181c */
[----:B------:R-:W5:Y:S01]  /*8ac0*/  LDSM.16.MT88.4 R56, [R182+0x9800] ;  /* 0x00980000b638783b */ /* 0x000f620000004200 */
[----:B------:R-:W-:Y:S01]  /*8ad0*/  FFMA.FTZ R157, R144, c[0x0][0x23c], -R131 ;  /* 0x00008f00909d7a23 */ /* 0x000fe20000010883 */
[----:B------:R-:W-:Y:S01]  /*8ae0*/  MUFU.EX2 R90, R90 ;  /* 0x0000005a005a7308 */ /* 0x000fe20000000800 */
[----:B------:R-:W-:-:S02]  /*8af0*/  FFMA.FTZ R144, R149, c[0x0][0x23c], -R126 ;  /* 0x00008f0095907a23 */ /* 0x000fc4000001087e */
[--C-:B------:R-:W-:Y:S02]  /*8b00*/  FFMA.FTZ R148, R143, c[0x0][0x23c], -R126.reuse ;  /* 0x00008f008f947a23 */ /* 0x100fe4000001087e */
[C---:B--2---:R-:W-:Y:S01]  /*8b10*/  HMMA.16816.F32 R40, R60.reuse, R68, R40 ;  /* 0x000000443c28723c */ /* 0x044fe20000001828 */
[--C-:B------:R-:W-:Y:S02]  /*8b20*/  FFMA.FTZ R143, R140, c[0x0][0x23c], -R131.reuse ;  /* 0x00008f008c8f7a23 */ /* 0x100fe40000010883 */
[----:B------:R-:W2:Y:S01]  /*8b30*/  MUFU.EX2 R91, R91 ;  /* 0x0000005b005b7308 */ /* 0x000ea20000000800 */
[----:B------:R-:W-:Y:S02]  /*8b40*/  FFMA.FTZ R149, R136, c[0x0][0x23c], -R131 ;  /* 0x00008f0088957a23 */ /* 0x000fe40000010883 */
[--C-:B------:R-:W-:Y:S02]  /*8b50*/  FFMA.FTZ R136, R141, c[0x0][0x23c], -R126.reuse ;  /* 0x00008f008d887a23 */ /* 0x100fe4000001087e */
[----:B---3--:R-:W-:Y:S01]  /*8b60*/  HMMA.16816.F32 R32, R60, R64, R32 ;  /* 0x000000403c20723c */ /* 0x008fe20000001820 */
[----:B------:R-:W-:-:S02]  /*8b70*/  FFMA.FTZ R140, R135, c[0x0][0x23c], -R126 ;  /* 0x00008f00878c7a23 */ /* 0x000fc4000001087e */
[----:B------:R-:W3:Y:S01]  /*8b80*/  MUFU.EX2 R92, R92 ;  /* 0x0000005c005c7308 */ /* 0x000ee20000000800 */
[----:B------:R-:W-:Y:S02]  /*8b90*/  FFMA.FTZ R130, R207, R134, R130 ;  /* 0x00000086cf827223 */ /* 0x000fe40000010082 */
[----:B------:R-:W-:Y:S02]  /*8ba0*/  FFMA.FTZ R125, R206, R0, R125 ;  /* 0x00000000ce7d7223 */ /* 0x000fe4000001007d */
[----:B------:R-:W-:Y:S01]  /*8bb0*/  HMMA.16816.F32 R36, R60, R66, R36 ;  /* 0x000000423c24723c */ /* 0x000fe20000001824 */
[----:B------:R-:W3:Y:S01]  /*8bc0*/  LDSM.16.MT88.4 R64, [R182+0xb800] ;  /* 0x00b80000b640783b */ /* 0x000ee20000004200 */
[----:B------:R-:W-:Y:S01]  /*8bd0*/  FADD.FTZ R129, R129, R130 ;  /* 0x0000008281817221 */ /* 0x000fe20000010000 */
[----:B------:R-:W2:Y:S01]  /*8be0*/  MUFU.EX2 R93, R93 ;  /* 0x0000005d005d7308 */ /* 0x000ea20000000800 */
[----:B------:R-:W-:Y:S02]  /*8bf0*/  FADD.FTZ R124, R124, R125 ;  /* 0x0000007d7c7c7221 */ /* 0x000fe40000010000 */
[----:B------:R-:W-:-:S02]  /*8c00*/  FADD.FTZ R128, R128, R129 ;  /* 0x0000008180807221 */ /* 0x000fc40000010000 */
[C---:B----4-:R-:W-:Y:S01]  /*8c10*/  HMMA.16816.F32 R52, R60.reuse, R48, R52 ;  /* 0x000000303c34723c */ /* 0x050fe20000001834 */
[----:B------:R-:W-:Y:S02]  /*8c20*/  FADD.FTZ R3, R3, R124 ;  /* 0x0000007c03037221 */ /* 0x000fe40000010000 */
[----:B------:R-:W4:Y:S01]  /*8c30*/  MUFU.EX2 R95, R95 ;  /* 0x0000005f005f7308 */ /* 0x000f220000000800 */
[----:B------:R-:W-:Y:S02]  /*8c40*/  FADD.FTZ R127, R127, R128 ;  /* 0x000000807f7f7221 */ /* 0x000fe40000010000 */
[----:B------:R-:W-:Y:S01]  /*8c50*/  FADD.FTZ R2, R2, R3 ;  /* 0x0000000302027221 */ /* 0x000fe20000010000 */
[----:B-1----:R-:W-:Y:S01]  /*8c60*/  F2FP.PACK_AB R48, R85, R84 ;  /* 0x000000545530723e */ /* 0x002fe200000000ff */
[C---:B------:R-:W-:Y:S01]  /*8c70*/  HMMA.16816.F32 R4, R60.reuse, R50, R4 ;  /* 0x000000323c04723c */ /* 0x040fe20000001804 */
[----:B-----5:R-:W-:Y:S01]  /*8c80*/  F2FP.PACK_AB R49, R89, R88 ;  /* 0x000000585931723e */ /* 0x020fe200000000ff */
[----:B------:R-:W-:Y:S01]  /*8c90*/  FADD.FTZ R76, R76, R127 ;  /* 0x0000007f4c4c7221 */ /* 0x000fe20000010000 */
[----:B------:R-:W1:Y:S01]  /*8ca0*/  MUFU.EX2 R94, R94 ;  /* 0x0000005e005e7308 */ /* 0x000e620000000800 */
[----:B------:R-:W-:Y:S01]  /*8cb0*/  FADD.FTZ R3, R81, R2 ;  /* 0x0000000251037221 */ /* 0x000fe20000010000 */
[----:B------:R-:W-:Y:S01]  /*8cc0*/  MOV R2, R133 ;  /* 0x0000008500027202 */ /* 0x000fe20000000f00 */
[----:B------:R-:W-:Y:S01]  /*8cd0*/  FADD.FTZ R76, R79, R76 ;  /* 0x0000004c4f4c7221 */ /* 0x000fe20000010000 */
[----:B------:R-:W-:Y:S01]  /*8ce0*/  F2FP.PACK_AB R50, R86, R87 ;  /* 0x000000575632723e */ /* 0x000fe200000000ff */
[----:B------:R-:W-:Y:S01]  /*8cf0*/  HMMA.16816.F32 R44, R60, R70, R44 ;  /* 0x000000463c2c723c */ /* 0x000fe2000000182c */
[----:B--2---:R-:W-:Y:S01]  /*8d00*/  F2FP.PACK_AB R51, R91, R90 ;  /* 0x0000005a5b33723e */ /* 0x004fe200000000ff */
[----:B------:R-:W2:Y:S01]  /*8d10*/  LDSM.16.MT88.4 R60, [R180+0xd800] ;  /* 0x00d80000b43c783b */ /* 0x000ea20000004200 */
[----:B------:R-:W-:Y:S01]  /*8d20*/  MUFU.EX2 R96, R96 ;  /* 0x0000006000607308 */ /* 0x000fe20000000800 */
[----:B------:R-:W-:-:S02]  /*8d30*/  FADD.FTZ R3, R82, R3 ;  /* 0x0000000352037221 */ /* 0x000fc40000010000 */
[----:B------:R-:W-:Y:S01]  /*8d40*/  LDSM.16.MT88.4 R68, [R182+0xd800] ;  /* 0x00d80000b644783b */ /* 0x000fe20000004200 */
[----:B------:R-:W-:Y:S01]  /*8d50*/  FADD.FTZ R77, R77, R76 ;  /* 0x0000004c4d4d7221 */ /* 0x000fe20000010000 */
[C---:B------:R-:W-:Y:S01]  /*8d60*/  HMMA.16816.F32 R8, R48.reuse, R56, R8 ;  /* 0x000000383008723c */ /* 0x040fe20000001808 */
[----:B------:R-:W-:Y:S02]  /*8d70*/  FADD.FTZ R80, R80, R3 ;  /* 0x0000000350507221 */ /* 0x000fe40000010000 */
[----:B------:R-:W5:Y:S01]  /*8d80*/  MUFU.EX2 R97, R97 ;  /* 0x0000006100617308 */ /* 0x000f620000000800 */
[----:B------:R-:W-:Y:S02]  /*8d90*/  FADD.FTZ R3, R78, R77 ;  /* 0x0000004d4e037221 */ /* 0x000fe40000010000 */
[----:B------:R-:W-:Y:S02]  /*8da0*/  FADD.FTZ R83, R83, R80 ;  /* 0x0000005053537221 */ /* 0x000fe40000010000 */
[----:B------:R-:W-:Y:S01]  /*8db0*/  HMMA.16816.F32 R12, R48, R58, R12 ;  /* 0x0000003a300c723c */ /* 0x000fe2000000180c */
[----:B------:R-:W5:Y:S01]  /*8dc0*/  LDSM.16.MT88.4 R56, [R180+0xb800] ;  /* 0x00b80000b438783b */ /* 0x000f620000004200 */
[----:B------:R-:W-:Y:S01]  /*8dd0*/  FADD.FTZ R0, R84, R3 ;  /* 0x0000000354007221 */ /* 0x000fe20000010000 */
[----:B------:R-:W-:Y:S01]  /*8de0*/  MUFU.EX2 R98, R98 ;  /* 0x0000006200627308 */ /* 0x000fe20000000800 */
[----:B------:R-:W-:-:S02]  /*8df0*/  FADD.FTZ R88, R88, R83 ;  /* 0x0000005358587221 */ /* 0x000fc40000010000 */
[----:B------:R-:W-:Y:S02]  /*8e00*/  FADD.FTZ R0, R85, R0 ;  /* 0x0000000055007221 */ /* 0x000fe40000010000 */
[C---:B---3--:R-:W-:Y:S01]  /*8e10*/  HMMA.16816.F32 R24, R48.reuse, R64, R24 ;  /* 0x000000403018723c */ /* 0x048fe20000001818 */
[----:B------:R-:W-:Y:S02]  /*8e20*/  FADD.FTZ R89, R89, R88 ;  /* 0x0000005859597221 */ /* 0x000fe40000010000 */
[----:B------:R-:W3:Y:S01]  /*8e30*/  MUFU.EX2 R99, R99 ;  /* 0x0000006300637308 */ /* 0x000ee20000000800 */
[----:B------:R-:W-:Y:S02]  /*8e40*/  FADD.FTZ R3, R87, R0 ;  /* 0x0000000057037221 */ /* 0x000fe40000010000 */
[----:B------:R-:W-:Y:S02]  /*8e50*/  FADD.FTZ R90, R90, R89 ;  /* 0x000000595a5a7221 */ /* 0x000fe40000010000 */
[----:B------:R-:W-:Y:S01]  /*8e60*/  HMMA.16816.F32 R28, R48, R66, R28 ;  /* 0x00000042301c723c */ /* 0x000fe2000000181c */
[----:B------:R-:W3:Y:S01]  /*8e70*/  LDSM.16.MT88.4 R64, [R182+0x9c00] ;  /* 0x009c0000b640783b */ /* 0x000ee20000004200 */
[----:B------:R-:W-:Y:S01]  /*8e80*/  FADD.FTZ R3, R86, R3 ;  /* 0x0000000356037221 */ /* 0x000fe20000010000 */
[----:B------:R-:W-:Y:S01]  /*8e90*/  MUFU.EX2 R104, R104 ;  /* 0x0000006800687308 */ /* 0x000fe20000000800 */
[----:B------:R-:W-:-:S02]  /*8ea0*/  FADD.FTZ R91, R91, R90 ;  /* 0x0000005a5b5b7221 */ /* 0x000fc40000010000 */
[----:B------:R-:W-:Y:S02]  /*8eb0*/  FADD.FTZ R0, R92, R3 ;  /* 0x000000035c007221 */ /* 0x000fe40000010000 */
[C---:B------:R-:W-:Y:S02]  /*8ec0*/  HMMA.16816.F32 R16, R48.reuse, R72, R16 ;  /* 0x000000483010723c */ /* 0x040fe40000001810 */
[----:B------:R-:W-:Y:S01]  /*8ed0*/  FADD.FTZ R0, R93, R0 ;  /* 0x000000005d007221 */ /* 0x000fe20000010000 */
[----:B------:R-:W-:Y:S03]  /*8ee0*/  MUFU.EX2 R105, R105 ;  /* 0x0000006900697308 */ /* 0x000fe60000000800 */
[----:B----4-:R-:W-:Y:S02]  /*8ef0*/  FADD.FTZ R3, R95, R0 ;  /* 0x000000005f037221 */ /* 0x010fe40000010000 */
[C---:B--2---:R-:W-:Y:S02]  /*8f00*/  HMMA.16816.F32 R52, R48.reuse, R60, R52 ;  /* 0x0000003c3034723c */ /* 0x044fe40000001834 */
[----:B-1----:R-:W-:Y:S01]  /*8f10*/  FADD.FTZ R3, R94, R3 ;  /* 0x000000035e037221 */ /* 0x002fe20000010000 */
[----:B------:R-:W-:Y:S05]  /*8f20*/  MUFU.EX2 R106, R106 ;  /* 0x0000006a006a7308 */ /* 0x000fea0000000800 */
[C---:B------:R-:W-:Y:S01]  /*8f30*/  HMMA.16816.F32 R4, R48.reuse, R62, R4 ;  /* 0x0000003e3004723c */ /* 0x040fe20000001804 */
[----:B------:R-:W-:Y:S02]  /*8f40*/  LDSM.16.MT88.4 R60, [R180+0xbc00] ;  /* 0x00bc0000b43c783b */ /* 0x000fe40000004200 */
[----:B------:R-:W-:Y:S05]  /*8f50*/  MUFU.EX2 R107, R107 ;  /* 0x0000006b006b7308 */ /* 0x000fea0000000800 */
[C---:B-----5:R-:W-:Y:S03]  /*8f60*/  HMMA.16816.F32 R32, R48.reuse, R56, R32 ;  /* 0x000000383020723c */ /* 0x060fe60000001820 */
[----:B------:R-:W1:Y:S05]  /*8f70*/  MUFU.EX2 R152, R152 ;  /* 0x0000009800987308 */ /* 0x000e6a0000000800 */
[C---:B------:R-:W-:Y:S01]  /*8f80*/  HMMA.16816.F32 R36, R48.reuse, R58, R36 ;  /* 0x0000003a3024723c */ /* 0x040fe20000001824 */
[----:B------:R-:W2:Y:S02]  /*8f90*/  LDSM.16.MT88.4 R56, [R182+0xbc00] ;  /* 0x00bc0000b638783b */ /* 0x000ea40000004200 */
[----:B------:R-:W-:Y:S05]  /*8fa0*/  MUFU.EX2 R154, R154 ;  /* 0x0000009a009a7308 */ /* 0x000fea0000000800 */
[C---:B------:R-:W-:Y:S01]  /*8fb0*/  HMMA.16816.F32 R20, R48.reuse, R74, R20 ;  /* 0x0000004a3014723c */ /* 0x040fe20000001814 */
[----:B------:R-:W4:Y:S02]  /*8fc0*/  LDSM.16.MT88.4 R72, [R180+0x9c00] ;  /* 0x009c0000b448783b */ /* 0x000f240000004200 */
[----:B------:R-:W-:Y:S05]  /*8fd0*/  MUFU.EX2 R151, R151 ;  /* 0x0000009700977308 */ /* 0x000fea0000000800 */
[C---:B------:R-:W-:Y:S03]  /*8fe0*/  HMMA.16816.F32 R40, R48.reuse, R68, R40 ;  /* 0x000000443028723c */ /* 0x040fe60000001828 */
[----:B------:R-:W-:Y:S05]  /*8ff0*/  MUFU.EX2 R146, R146 ;  /* 0x0000009200927308 */ /* 0x000fea0000000800 */
[----:B------:R-:W-:Y:S01]  /*9000*/  HMMA.16816.F32 R44, R48, R70, R44 ;  /* 0x00000046302c723c */ /* 0x000fe2000000182c */
[----:B------:R-:W5:Y:S02]  /*9010*/  LDSM.16.MT88.4 R68, [R182+0xdc00] ;  /* 0x00dc0000b644783b */ /* 0x000f640000004200 */
[----:B------:R-:W-:Y:S04]  /*9020*/  MUFU.EX2 R157, R157 ;  /* 0x0000009d009d7308 */ /* 0x000fe80000000800 */
[----:B------:R-:W-:-:S02]  /*9030*/  F2FP.PACK_AB R48, R93, R92 ;  /* 0x0000005c5d30723e */ /* 0x000fc400000000ff */
[----:B------:R-:W-:Y:S01]  /*9040*/  F2FP.PACK_AB R49, R97, R96 ;  /* 0x000000606131723e */ /* 0x000fe200000000ff */
[----:B------:R-:W-:Y:S01]  /*9050*/  FADD.FTZ R96, R96, R91 ;  /* 0x0000005b60607221 */ /* 0x000fe20000010000 */
[----:B------:R-:W-:Y:S01]  /*9060*/  F2FP.PACK_AB R50, R94, R95 ;  /* 0x0000005f5e32723e */ /* 0x000fe200000000ff */
[----:B------:R-:W-:Y:S01]  /*9070*/  MUFU.EX2 R144, R144 ;  /* 0x0000009000907308 */ /* 0x000fe20000000800 */
[----:B---3--:R-:W-:Y:S01]  /*9080*/  F2FP.PACK_AB R51, R99, R98 ;  /* 0x000000626333723e */ /* 0x008fe200000000ff */
[----:B------:R-:W-:-:S04]  /*9090*/  FADD.FTZ R97, R97, R96 ;  /* 0x0000006061617221 */ /* 0x000fc80000010000 */
[----:B------:R-:W-:Y:S02]  /*90a0*/  FADD.FTZ R98, R98, R97 ;  /* 0x0000006162627221 */ /* 0x000fe40000010000 */
[----:B------:R-:W-:Y:S01]  /*90b0*/  HMMA.16816.F32 R8, R48, R64, R8 ;  /* 0x000000403008723c */ /* 0x000fe20000001808 */
[----:B------:R-:W-:Y:S01]  /*90c0*/  MUFU.EX2 R148, R148 ;  /* 0x0000009400947308 */ /* 0x000fe20000000800 */
[----:B------:R-:W-:-:S04]  /*90d0*/  FADD.FTZ R99, R99, R98 ;  /* 0x0000006263637221 */ /* 0x000fc80000010000 */
[----:B-1----:R-:W-:Y:S02]  /*90e0*/  FADD.FTZ R0, R152, R99 ;  /* 0x0000006398007221 */ /* 0x002fe40000010000 */
[----:B------:R-:W-:Y:S01]  /*90f0*/  HMMA.16816.F32 R12, R48, R66, R12 ;  /* 0x00000042300c723c */ /* 0x000fe2000000180c */
[----:B------:R-:W1:Y:S01]  /*9100*/  LDSM.16.MT88.4 R64, [R180+0xdc00] ;  /* 0x00dc0000b440783b */ /* 0x000e620000004200 */
[----:B------:R-:W-:Y:S01]  /*9110*/  MUFU.EX2 R143, R143 ;  /* 0x0000008f008f7308 */ /* 0x000fe20000000800 */
[----:B------:R-:W-:-:S05]  /*9120*/  FADD.FTZ R0, R155, R0 ;  /* 0x000000009b007221 */ /* 0x000fca0000010000 */
[C---:B--2---:R-:W-:Y:S02]  /*9130*/  HMMA.16816.F32 R24, R48.reuse, R56, R24 ;  /* 0x000000383018723c */ /* 0x044fe40000001818 */
[----:B------:R-:W-:Y:S06]  /*9140*/  MUFU.EX2 R149, R149 ;  /* 0x0000009500957308 */ /* 0x000fec0000000800 */
[C---:B------:R-:W-:Y:S01]  /*9150*/  HMMA.16816.F32 R28, R48.reuse, R58, R28 ;  /* 0x0000003a301c723c */ /* 0x040fe2000000181c */
[----:B------:R-:W2:Y:S01]  /*9160*/  LDSM.16.MT88.4 R56, [R182+0xa000] ;  /* 0x00a00000b638783b */ /* 0x000ea20000004200 */
[----:B------:R-:W-:Y:S06]  /*9170*/  MUFU.EX2 R136, R136 ;  /* 0x0000008800887308 */ /* 0x000fec0000000800 */
[C---:B------:R-:W-:Y:S02]  /*9180*/  HMMA.16816.F32 R32, R48.reuse, R60, R32 ;  /* 0x0000003c3020723c */ /* 0x040fe40000001820 */
[----:B------:R-:W-:Y:S06]  /*9190*/  MUFU.EX2 R139, R139 ;  /* 0x0000008b008b7308 */ /* 0x000fec0000000800 */
[C---:B------:R-:W-:Y:S01]  /*91a0*/  HMMA.16816.F32 R36, R48.reuse, R62, R36 ;  /* 0x0000003e3024723c */ /* 0x040fe20000001824 */
[----:B------:R-:W3:Y:S01]  /*91b0*/  LDSM.16.MT88.4 R60, [R182+0xc000] ;  /* 0x00c00000b63c783b */ /* 0x000ee20000004200 */
[----:B------:R-:W-:Y:S06]  /*91c0*/  MUFU.EX2 R137, R137 ;  /* 0x0000008900897308 */ /* 0x000fec0000000800 */
[C---:B----4-:R-:W-:Y:S02]  /*91d0*/  HMMA.16816.F32 R16, R48.reuse, R72, R16 ;  /* 0x000000483010723c */ /* 0x050fe40000001810 */
[----:B------:R-:W-:Y:S06]  /*91e0*/  MUFU.EX2 R140, R140 ;  /* 0x0000008c008c7308 */ /* 0x000fec0000000800 */
[C---:B------:R-:W-:Y:S01]  /*91f0*/  HMMA.16816.F32 R20, R48.reuse, R74, R20 ;  /* 0x0000004a3014723c */ /* 0x040fe20000001814 */
[----:B------:R-:W4:Y:S01]  /*9200*/  LDSM.16.MT88.4 R72, [R180+0xa000] ;  /* 0x00a00000b448783b */ /* 0x000f220000004200 */
[----:B------:R-:W-:Y:S06]  /*9210*/  MUFU.EX2 R117, R117 ;  /* 0x0000007500757308 */ /* 0x000fec0000000800 */
[C---:B-----5:R-:W-:Y:S02]  /*9220*/  HMMA.16816.F32 R40, R48.reuse, R68, R40 ;  /* 0x000000443028723c */ /* 0x060fe40000001828 */
[----:B------:R-:W5:Y:S06]  /*9230*/  MUFU.EX2 R116, R116 ;  /* 0x0000007400747308 */ /* 0x000f6c0000000800 */
[C---:B------:R-:W-:Y:S01]  /*9240*/  HMMA.16816.F32 R44, R48.reuse, R70, R44 ;  /* 0x00000046302c723c */ /* 0x040fe2000000182c */
[----:B------:R-:W3:Y:S01]  /*9250*/  LDSM.16.MT88.4 R68, [R182+0xe000] ;  /* 0x00e00000b644783b */ /* 0x000ee20000004200 */
[----:B------:R-:W-:Y:S06]  /*9260*/  MUFU.EX2 R123, R123 ;  /* 0x0000007b007b7308 */ /* 0x000fec0000000800 */
[----:B-1----:R-:W-:Y:S02]  /*9270*/  HMMA.16816.F32 R52, R48, R64, R52 ;  /* 0x000000403034723c */ /* 0x002fe40000001834 */
[----:B------:R-:W1:Y:S01]  /*9280*/  MUFU.EX2 R122, R122 ;  /* 0x0000007a007a7308 */ /* 0x000e620000000800 */
[----:B-----5:R-:W-:-:S05]  /*9290*/  F2FP.PACK_AB R100, R116, R117 ;  /* 0x000000757464723e */ /* 0x020fca00000000ff */
[----:B------:R-:W-:Y:S01]  /*92a0*/  HMMA.16816.F32 R4, R48, R66, R4 ;  /* 0x000000423004723c */ /* 0x000fe20000001804 */
[----:B------:R-:W-:Y:S01]  /*92b0*/  LDSM.16.MT88.4 R64, [R180+0xe000] ;  /* 0x00e00000b440783b */ /* 0x000fe20000004200 */
[----:B------:R-:W-:Y:S05]  /*92c0*/  MUFU.EX2 R121, R121 ;  /* 0x0000007900797308 */ /* 0x000fea0000000800 */
[----:B------:R-:W-:Y:S01]  /*92d0*/  F2FP.PACK_AB R48, R105, R104 ;  /* 0x000000686930723e */ /* 0x000fe200000000ff */
[----:B------:R-:W-:Y:S01]  /*92e0*/  FADD.FTZ R104, R104, R3 ;  /* 0x0000000368687221 */ /* 0x000fe20000010000 */
[----:B------:R-:W-:Y:S01]  /*92f0*/  F2FP.PACK_AB R49, R155, R152 ;  /* 0x000000989b31723e */ /* 0x000fe200000000ff */
[----:B------:R-:W5:Y:S01]  /*9300*/  MUFU.EX2 R120, R120 ;  /* 0x0000007800787308 */ /* 0x000f620000000800 */
[----:B------:R-:W-:Y:S01]  /*9310*/  F2FP.PACK_AB R50, R107, R106 ;  /* 0x0000006a6b32723e */ /* 0x000fe200000000ff */
[----:B------:R-:W-:Y:S01]  /*9320*/  FADD.FTZ R105, R105, R104 ;  /* 0x0000006869697221 */ /* 0x000fe20000010000 */
[----:B------:R-:W-:Y:S01]  /*9330*/  F2FP.PACK_AB R51, R154, R153 ;  /* 0x000000999a33723e */ /* 0x000fe200000000ff */
[----:B------:R-:W-:Y:S01]  /*9340*/  FADD.FTZ R3, R153, R0 ;  /* 0x0000000099037221 */ /* 0x000fe20000010000 */
[----:B-1----:R-:W-:Y:S01]  /*9350*/  F2FP.PACK_AB R102, R122, R123 ;  /* 0x0000007b7a66723e */ /* 0x002fe200000000ff */
[----:B------:R-:W-:-:S02]  /*9360*/  FADD.FTZ R106, R106, R105 ;  /* 0x000000696a6a7221 */ /* 0x000fc40000010000 */
[----:B------:R-:W-:Y:S01]  /*9370*/  MUFU.EX2 R119, R119 ;  /* 0x0000007700777308 */ /* 0x000fe20000000800 */
[----:B------:R-:W-:Y:S01]  /*9380*/  FADD.FTZ R3, R154, R3 ;  /* 0x000000039a037221 */ /* 0x000fe20000010000 */
[----:B--2---:R-:W-:Y:S01]  /*9390*/  HMMA.16816.F32 R8, R48, R56, R8 ;  /* 0x000000383008723c */ /* 0x004fe20000001808 */
[----:B------:R-:W-:Y:S02]  /*93a0*/  FADD.FTZ R107, R107, R106 ;  /* 0x0000006a6b6b7221 */ /* 0x000fe40000010000 */
[----:B------:R-:W-:-:S03]  /*93b0*/  FADD.FTZ R0, R144, R3 ;  /* 0x0000000390007221 */ /* 0x000fc60000010000 */
[----:B------:R-:W1:Y:S01]  /*93c0*/  MUFU.EX2 R206, R118 ;  /* 0x0000007600ce7308 */ /* 0x000e620000000800 */
[----:B-----5:R-:W-:Y:S01]  /*93d0*/  F2FP.PACK_AB R101, R120, R121 ;  /* 0x000000797865723e */ /* 0x020fe200000000ff */
[----:B------:R-:W-:Y:S01]  /*93e0*/  HMMA.16816.F32 R12, R48, R58, R12 ;  /* 0x0000003a300c723c */ /* 0x000fe2000000180c */
[----:B------:R-:W2:Y:S01]  /*93f0*/  LDSM.16.MT88.4 R56, [R180+0xc000] ;  /* 0x00c00000b438783b */ /* 0x000ea20000004200 */
[----:B------:R-:W-:-:S04]  /*9400*/  FADD.FTZ R0, R147, R0 ;  /* 0x0000000093007221 */ /* 0x000fc80000010000 */
[----:B------:R-:W-:Y:S02]  /*9410*/  FADD.FTZ R3, R145, R0 ;  /* 0x0000000091037221 */ /* 0x000fe40000010000 */
[----:B---3--:R-:W-:Y:S02]  /*9420*/  HMMA.16816.F32 R24, R48, R60, R24 ;  /* 0x0000003c3018723c */ /* 0x008fe40000001818 */
[----:B------:R-:W-:Y:S01]  /*9430*/  FADD.FTZ R3, R148, R3 ;  /* 0x0000000394037221 */ /* 0x000fe20000010000 */
[----:B-1----:R-:W-:-:S03]  /*9440*/  F2FP.PACK_AB R103, R206, R119 ;  /* 0x00000077ce67723e */ /* 0x002fc600000000ff */
[----:B------:R-:W-:Y:S02]  /*9450*/  FADD.FTZ R0, R136, R3 ;  /* 0x0000000388007221 */ /* 0x000fe40000010000 */
[----:B------:R-:W-:Y:S01]  /*9460*/  HMMA.16816.F32 R28, R48, R62, R28 ;  /* 0x0000003e301c723c */ /* 0x000fe2000000181c */
[----:B------:R-:W1:Y:S01]  /*9470*/  LDSM.16.MT88.4 R60, [R182+0xa400] ;  /* 0x00a40000b63c783b */ /* 0x000e620000004200 */
[----:B------:R-:W-:-:S06]  /*9480*/  FADD.FTZ R0, R139, R0 ;  /* 0x000000008b007221 */ /* 0x000fcc0000010000 */
[C---:B----4-:R-:W-:Y:S08]  /*9490*/  HMMA.16816.F32 R16, R48.reuse, R72, R16 ;  /* 0x000000483010723c */ /* 0x050ff00000001810 */
[C---:B------:R-:W-:Y:S01]  /*94a0*/  HMMA.16816.F32 R20, R48.reuse, R74, R20 ;  /* 0x0000004a3014723c */ /* 0x040fe20000001814 */
[----:B------:R-:W3:Y:S07]  /*94b0*/  LDSM.16.MT88.4 R72, [R180+0xa400] ;  /* 0x00a40000b448783b */ /* 0x000eee0000004200 */
[C---:B------:R-:W-:Y:S08]  /*94c0*/  HMMA.16816.F32 R40, R48.reuse, R68, R40 ;  /* 0x000000443028723c */ /* 0x040ff00000001828 */
[C---:B--2---:R-:W-:Y:S08]  /*94d0*/  HMMA.16816.F32 R32, R48.reuse, R56, R32 ;  /* 0x000000383020723c */ /* 0x044ff00000001820 */
[C---:B------:R-:W-:Y:S01]  /*94e0*/  HMMA.16816.F32 R36, R48.reuse, R58, R36 ;  /* 0x0000003a3024723c */ /* 0x040fe20000001824 */
[----:B------:R-:W2:Y:S07]  /*94f0*/  LDSM.16.MT88.4 R56, [R182+0xc400] ;  /* 0x00c40000b638783b */ /* 0x000eae0000004200 */
[C---:B------:R-:W-:Y:S01]  /*9500*/  HMMA.16816.F32 R44, R48.reuse, R70, R44 ;  /* 0x00000046302c723c */ /* 0x040fe2000000182c */
[----:B------:R-:W4:Y:S07]  /*9510*/  LDSM.16.MT88.4 R68, [R182+0xe400] ;  /* 0x00e40000b644783b */ /* 0x000f2e0000004200 */
[C---:B------:R-:W-:Y:S08]  /*9520*/  HMMA.16816.F32 R52, R48.reuse, R64, R52 ;  /* 0x000000403034723c */ /* 0x040ff00000001834 */
[----:B------:R-:W-:Y:S01]  /*9530*/  HMMA.16816.F32 R4, R48, R66, R4 ;  /* 0x000000423004723c */ /* 0x000fe20000001804 */
[----:B------:R-:W-:Y:S06]  /*9540*/  LDSM.16.MT88.4 R64, [R180+0xe400] ;  /* 0x00e40000b440783b */ /* 0x000fec0000004200 */
[----:B------:R-:W-:Y:S01]  /*9550*/  F2FP.PACK_AB R48, R151, R150 ;  /* 0x000000969730723e */ /* 0x000fe200000000ff */
[----:B------:R-:W-:Y:S01]  /*9560*/  FADD.FTZ R150, R150, R107 ;  /* 0x0000006b96967221 */ /* 0x000fe20000010000 */
[----:B------:R-:W-:-:S02]  /*9570*/  F2FP.PACK_AB R49, R147, R144 ;  /* 0x000000909331723e */ /* 0x000fc400000000ff */
[----:B------:R-:W-:Y:S01]  /*9580*/  F2FP.PACK_AB R50, R157, R146 ;  /* 0x000000929d32723e */ /* 0x000fe200000000ff */
[----:B------:R-:W-:Y:S01]  /*9590*/  FADD.FTZ R151, R151, R150 ;  /* 0x0000009697977221 */ /* 0x000fe20000010000 */
[----:B------:R-:W-:-:S03]  /*95a0*/  F2FP.PACK_AB R51, R148, R145 ;  /* 0x000000919433723e */ /* 0x000fc600000000ff */
[----:B------:R-:W-:-:S04]  /*95b0*/  FADD.FTZ R146, R146, R151 ;  /* 0x0000009792927221 */ /* 0x000fc80000010000 */
[----:B-1----:R-:W-:Y:S01]  /*95c0*/  HMMA.16816.F32 R8, R48, R60, R8 ;  /* 0x0000003c3008723c */ /* 0x002fe20000001808 */
[----:B------:R-:W-:-:S07]  /*95d0*/  FADD.FTZ R157, R157, R146 ;  /* 0x000000929d9d7221 */ /* 0x000fce0000010000 */
        /* <DEDUP_REMOVED lines=8> */
[C---:B----4-:R-:W-:Y:S08]  /*9660*/  HMMA.16816.F32 R40, R48.reuse, R68, R40 ;  /* 0x000000443028723c */ /* 0x050ff00000001828 */
[C---:B-1----:R-:W-:Y:S08]  /*9670*/  HMMA.16816.F32 R32, R48.reuse, R60, R32 ;  /* 0x0000003c3020723c */ /* 0x042ff00000001820 */
[C---:B------:R-:W-:Y:S01]  /*9680*/  HMMA.16816.F32 R36, R48.reuse, R62, R36 ;  /* 0x0000003e3024723c */ /* 0x040fe20000001824 */
[----:B------:R-:W-:Y:S07]  /*9690*/  LDSM.16.MT88.4 R60, [R182+0xc800] ;  /* 0x00c80000b63c783b */ /* 0x000fee0000004200 */
[C---:B------:R-:W-:Y:S01]  /*96a0*/  HMMA.16816.F32 R44, R48.reuse, R70, R44 ;  /* 0x00000046302c723c */ /* 0x040fe2000000182c */
[----:B------:R-:W-:Y:S07]  /*96b0*/  LDSM.16.MT88.4 R68, [R182+0xe800] ;  /* 0x00e80000b644783b */ /* 0x000fee0000004200 */
[C---:B------:R-:W-:Y:S07]  /*96c0*/  HMMA.16816.F32 R52, R48.reuse, R64, R52 ;  /* 0x000000403034723c */ /* 0x040fee0000001834 */
[----:B------:R-:W-:Y:S01]  /*96d0*/  F2FP.PACK_AB R64, R143, R142 ;  /* 0x0000008e8f40723e */ /* 0x000fe200000000ff */
[----:B------:R-:W-:Y:S01]  /*96e0*/  HMMA.16816.F32 R4, R48, R66, R4 ;  /* 0x000000423004723c */ /* 0x000fe20000001804 */
[----:B------:R-:W1:Y:S01]  /*96f0*/  LDSM.16.MT88.4 R48, [R180+0xc800] ;  /* 0x00c80000b430783b */ /* 0x000e620000004200 */
[----:B------:R-:W-:Y:S01]  /*9700*/  F2FP.PACK_AB R65, R139, R136 ;  /* 0x000000888b41723e */ /* 0x000fe200000000ff */
[----:B------:R-:W-:-:S04]  /*9710*/  FADD.FTZ R142, R142, R157 ;  /* 0x0000009d8e8e7221 */ /* 0x000fc80000010000 */
        /* <DEDUP_REMOVED lines=9> */
[----:B------:R-:W-:Y:S01]  /*97b0*/  FADD.FTZ R117, R117, R0 ;  /* 0x0000000075757221 */ /* 0x000fe20000010000 */
[----:B------:R-:W-:Y:S01]  /*97c0*/  MOV R0, R132 ;  /* 0x0000008400007202 */ /* 0x000fe20000000f00 */
[----:B------:R-:W-:Y:S01]  /*97d0*/  FADD.FTZ R120, R120, R121 ;  /* 0x0000007978787221 */ /* 0x000fe20000010000 */
[----:B------:R-:W-:Y:S01]  /*97e0*/  HMMA.16816.F32 R20, R64, R58, R20 ;  /* 0x0000003a4014723c */ /* 0x000fe20000001814 */
[----:B------:R-:W2:Y:S01]  /*97f0*/  LDSM.16.MT88.4 R56, [R180+0xe800] ;  /* 0x00e80000b438783b */ /* 0x000ea20000004200 */
[----:B------:R-:W-:Y:S02]  /*9800*/  FADD.FTZ R116, R116, R117 ;  /* 0x0000007574747221 */ /* 0x000fe40000010000 */
[----:B------:R-:W-:Y:S02]  /*9810*/  FADD.FTZ R119, R119, R120 ;  /* 0x0000007877777221 */ /* 0x000fe40000010000 */
[----:B------:R-:W-:-:S02]  /*9820*/  FADD.FTZ R123, R123, R116 ;  /* 0x000000747b7b7221 */ /* 0x000fc40000010000 */
[----:B------:R-:W-:Y:S01]  /*9830*/  HMMA.16816.F32 R8, R64, R72, R8 ;  /* 0x000000484008723c */ /* 0x000fe20000001808 */
[----:B------:R-:W-:Y:S02]  /*9840*/  FADD.FTZ R206, R206, R119 ;  /* 0x00000077cece7221 */ /* 0x000fe40000010000 */
[----:B------:R-:W-:-:S05]  /*9850*/  FADD.FTZ R207, R122, R123 ;  /* 0x0000007b7acf7221 */ /* 0x000fca0000010000 */
[C---:B------:R-:W-:Y:S08]  /*9860*/  HMMA.16816.F32 R12, R64.reuse, R74, R12 ;  /* 0x0000004a400c723c */ /* 0x040ff0000000180c */
[C---:B-1----:R-:W-:Y:S08]  /*9870*/  HMMA.16816.F32 R32, R64.reuse, R48, R32 ;  /* 0x000000304020723c */ /* 0x042ff00000001820 */
[C---:B------:R-:W-:Y:S01]  /*9880*/  HMMA.16816.F32 R36, R64.reuse, R50, R36 ;  /* 0x000000324024723c */ /* 0x040fe20000001824 */
[----:B------:R-:W1:Y:S07]  /*9890*/  LDSM.16.MT88.4 R48, [R182+0xac00] ;  /* 0x00ac0000b630783b */ /* 0x000e6e0000004200 */
[C---:B------:R-:W-:Y:S08]  /*98a0*/  HMMA.16816.F32 R40, R64.reuse, R68, R40 ;  /* 0x000000444028723c */ /* 0x040ff00000001828 */
[C---:B------:R-:W-:Y:S08]  /*98b0*/  HMMA.16816.F32 R44, R64.reuse, R70, R44 ;  /* 0x00000046402c723c */ /* 0x040ff0000000182c */
[C---:B------:R-:W-:Y:S08]  /*98c0*/  HMMA.16816.F32 R24, R64.reuse, R60, R24 ;  /* 0x0000003c4018723c */ /* 0x040ff00000001818 */
[C---:B------:R-:W-:Y:S01]  /*98d0*/  HMMA.16816.F32 R28, R64.reuse, R62, R28 ;  /* 0x0000003e401c723c */ /* 0x040fe2000000181c */
[----:B------:R-:W3:Y:S07]  /*98e0*/  LDSM.16.MT88.4 R60, [R180+0xac00] ;  /* 0x00ac0000b43c783b */ /* 0x000eee0000004200 */
[C---:B--2---:R-:W-:Y:S08]  /*98f0*/  HMMA.16816.F32 R52, R64.reuse, R56, R52 ;  /* 0x000000384034723c */ /* 0x044ff00000001834 */
[----:B------:R-:W-:Y:S01]  /*9900*/  HMMA.16816.F32 R4, R64, R58, R4 ;  /* 0x0000003a4004723c */ /* 0x000fe20000001804 */
[----:B------:R-:W2:Y:S07]  /*9910*/  LDSM.16.MT88.4 R56, [R182+0xcc00] ;  /* 0x00cc0000b638783b */ /* 0x000eae0000004200 */
[C---:B-1----:R-:W-:Y:S01]  /*9920*/  HMMA.16816.F32 R112, R100.reuse, R48, R8 ;  /* 0x000000306470723c */ /* 0x042fe20000001808 */
[----:B------:R-:W1:Y:S07]  /*9930*/  LDSM.16.MT88.4 R8, [R182+0xec00] ;  /* 0x00ec0000b608783b */ /* 0x000e6e0000004200 */
[C---:B------:R-:W-:Y:S01]  /*9940*/  HMMA.16816.F32 R68, R100.reuse, R50, R12 ;  /* 0x000000326444723c */ /* 0x040fe2000000180c */
[----:B------:R-:W4:Y:S07]  /*9950*/  LDSM.16.MT88.4 R12, [R180+0xec00] ;  /* 0x00ec0000b40c783b */ /* 0x000f2e0000004200 */
[C---:B------:R-:W-:Y:S08]  /*9960*/  HMMA.16816.F32 R88, R100.reuse, R108, R32 ;  /* 0x0000006c6458723c */ /* 0x040ff00000001820 */
[C---:B---3--:R-:W-:Y:S08]  /*9970*/  HMMA.16816.F32 R72, R100.reuse, R60, R16 ;  /* 0x0000003c6448723c */ /* 0x048ff00000001810 */
[C---:B------:R-:W-:Y:S08]  /*9980*/  HMMA.16816.F32 R76, R100.reuse, R62, R20 ;  /* 0x0000003e644c723c */ /* 0x040ff00000001814 */
[C---:B--2---:R-:W-:Y:S08]  /*9990*/  HMMA.16816.F32 R80, R100.reuse, R56, R24 ;  /* 0x000000386450723c */ /* 0x044ff00000001818 */
[C---:B------:R-:W-:Y:S08]  /*99a0*/  HMMA.16816.F32 R84, R100.reuse, R58, R28 ;  /* 0x0000003a6454723c */ /* 0x040ff0000000181c */
[C---:B------:R-:W-:Y:S08]  /*99b0*/  HMMA.16816.F32 R108, R100.reuse, R110, R36 ;  /* 0x0000006e646c723c */ /* 0x040ff00000001824 */
[C---:B-1----:R-:W-:Y:S08]  /*99c0*/  HMMA.16816.F32 R92, R100.reuse, R8, R40 ;  /* 0x00000008645c723c */ /* 0x042ff00000001828 */
[C---:B------:R-:W-:Y:S08]  /*99d0*/  HMMA.16816.F32 R96, R100.reuse, R10, R44 ;  /* 0x0000000a6460723c */ /* 0x040ff0000000182c */
[C---:B----4-:R-:W-:Y:S08]  /*99e0*/  HMMA.16816.F32 R104, R100.reuse, R12, R52 ;  /* 0x0000000c6468723c */ /* 0x050ff00000001834 */
[----:B------:R-:W-:Y:S11]  /*99f0*/  HMMA.16816.F32 R100, R100, R14, R4 ;  /* 0x0000000e6464723c */ /* 0x000ff60000001804 */
[----:B------:R-:W-:Y:S08]  /*9a00*/  @!UPT UIADD3 URZ, URZ, URZ, URZ ;  /* 0x0000003f3f3ff290 */ /* 0x000ff0000fffe03f */
.L_x_2555:
[----:B------:R-:W-:Y:S05]  /*9a10*/  @!P3 BRA `(.L_x_2561) ;  /* 0x000035300000b947 */ /* 0x000fea0003800000 */
[----:B------:R-:W-:Y:S01]  /*9a20*/  ULDC UR8, c[0x0][0x1a0] ;  /* 0x0000680000087ab9 */ /* 0x000fe20000000800 */
[----:B------:R-:W-:Y:S01]  /*9a30*/  IMAD.MOV.U32 R3, RZ, RZ, R0 ;  /* 0x000000ffff037224 */ /* 0x000fe200078e0000 */
[----:B------:R-:W-:Y:S01]  /*9a40*/  ULEA UR5, -UR8, URZ, 0x7 ;  /* 0x0000003f08057291 */ /* 0x000fe2000f8e393f */
[----:B------:R-:W-:Y:S01]  /*9a50*/  IMAD.MOV.U32 R117, RZ, RZ, R2 ;  /* 0x000000ffff757224 */ /* 0x000fe200078e0002 */
[----:B------:R-:W-:-:S02]  /*9a60*/  UMOV UR10, 0x6 ;  /* 0x00000006000a7882 */ /* 0x000fc40000000000 */
[----:B------:R-:W-:Y:S02]  /*9a70*/  USHF.R.S32.HI UR4, URZ, 0x1f, UR5 ;  /* 0x0000001f3f047899 */ /* 0x000fe40008011405 */
[----:B------:R-:W-:Y:S01]  /*9a80*/  ULDC UR9, c[0x0][0x1a4] ;  /* 0x0000690000097ab9 */ /* 0x000fe20000000800 */
[----:B------:R-:W-:Y:S01]  /*9a90*/  MOV R203, UR5 ;  /* 0x0000000500cb7c02 */ /* 0x000fe20008000f00 */
[----:B------:R-:W-:Y:S02]  /*9aa0*/  USHF.L.U64.HI UR9, UR8, UR10, UR9 ;  /* 0x0000000a08097299 */ /* 0x000fe40008010209 */
[----:B------:R-:W-:Y:S01]  /*9ab0*/  MOV R202, UR4 ;  /* 0x0000000400ca7c02 */ /* 0x000fe20008000f00 */
[----:B------:R-:W-:Y:S02]  /*9ac0*/  USHF.L.U32 UR8, UR8, 0x6, URZ ;  /* 0x0000000608087899 */ /* 0x000fe4000800063f */
[----:B------:R-:W-:Y:S02]  /*9ad0*/  ULDC UR4, c[0x0][0x19c] ;  /* 0x0000670000047ab9 */ /* 0x000fe40000000800 */
.L_x_2565:
        /* <DEDUP_REMOVED lines=65> */
.L_x_2562:
        /* <DEDUP_REMOVED lines=15> */
[----:B------:R-:W-:Y:S01]  /*9fe0*/  ISETP.GT.AND P0, PT, R193, R188, PT ;  /* 0x000000bcc100720c */ /* 0x000fe20003f04270 */
        /* <DEDUP_REMOVED lines=11> */
[----:B------:R-:W4:Y:S04]  /*a0a0*/  LDSM.16.M88.4 R128, [R184+0x3400] ;  /* 0x00340000b880783b */ /* 0x000f280000000200 */
[----:B------:R-:W5:Y:S04]  /*a0b0*/  LDSM.16.M88.4 R132, [R184+0x3800] ;  /* 0x00380000b884783b */ /* 0x000f680000000200 */
[----:B------:R-:W0:Y:S04]  /*a0c0*/  LDGDEPBAR ;  /* 0x00000000000079af */ /* 0x000e280000000000 */
[----:B------:R-:W1:Y:S04]  /*a0d0*/  LDSM.16.M88.4 R136, [R184+0x3c00] ;  /* 0x003c0000b888783b */ /* 0x000e680000000200 */
[----:B------:R-:W1:Y:S04]  /*a0e0*/  LDSM.16.M88.4 R140, [R184+0x4000] ;  /* 0x00400000b88c783b */ /* 0x000e680000000200 */
[----:B------:R-:W1:Y:S04]  /*a0f0*/  LDSM.16.M88.4 R144, [R184+0x4400] ;  /* 0x00440000b890783b */ /* 0x000e680000000200 */
[----:B------:R-:W-:Y:S04]  /*a100*/  LDSM.16.M88.4 R148, [R183] ;  /* 0x00000000b794783b */ /* 0x000fe80000000200 */
[----:B------:R-:W-:Y:S04]  /*a110*/  LDSM.16.M88.4 R152, [R181+0x3000] ;  /* 0x00300000b598783b */ /* 0x000fe80000000200 */
[----:B--2---:R-:W-:Y:S01]  /*a120*/  LDSM.16.M88.4 R156, [R184+0x5400] ;  /* 0x00540000b89c783b */ /* 0x004fe20000000200 */
[C---:B---3--:R-:W-:Y:S03]  /*a130*/  HMMA.16816.F32 R4, R120.reuse, R124, RZ ;  /* 0x0000007c7804723c */ /* 0x048fe600000018ff */
[----:B------:R-:W-:Y:S04]  /*a140*/  LDSM.16.M88.4 R160, [R184+0x6000] ;  /* 0x00600000b8a0783b */ /* 0x000fe80000000200 */
[----:B------:R-:W-:Y:S01]  /*a150*/  LDSM.16.M88.4 R164, [R181+0x5c00] ;  /* 0x005c0000b5a4783b */ /* 0x000fe20000000200 */
[C---:B------:R-:W-:Y:S03]  /*a160*/  HMMA.16816.F32 R8, R120.reuse, R126, RZ ;  /* 0x0000007e7808723c */ /* 0x040fe600000018ff */
[----:B------:R-:W2:Y:S04]  /*a170*/  LDSM.16.M88.4 R124, [R184+0x4800] ;  /* 0x00480000b87c783b */ /* 0x000ea80000000200 */
[----:B------:R-:W-:Y:S01]  /*a180*/  LDSM.16.M88.4 R168, [R185+0x2000] ;  /* 0x00200000b9a8783b */ /* 0x000fe20000000200 */
[C---:B----4-:R-:W-:Y:S03]  /*a190*/  HMMA.16816.F32 R12, R120.reuse, R128, RZ ;  /* 0x00000080780c723c */ /* 0x050fe600000018ff */
[----:B------:R-:W-:Y:S04]  /*a1a0*/  LDSM.16.M88.4 R172, [R184+0x7000] ;  /* 0x00700000b8ac783b */ /* 0x000fe80000000200 */
[----:B------:R-:W-:Y:S01]  /*a1b0*/  LDSM.16.M88.4 R176, [R181+0x8800] ;  /* 0x00880000b5b0783b */ /* 0x000fe20000000200 */
[C---:B------:R-:W-:Y:S03]  /*a1c0*/  HMMA.16816.F32 R16, R120.reuse, R130, RZ ;  /* 0x000000827810723c */ /* 0x040fe600000018ff */
[----:B------:R-:W3:Y:S05]  /*a1d0*/  LDSM.16.M88.4 R128, [R184+0x4c00] ;  /* 0x004c0000b880783b */ /* 0x000eea0000000200 */
[C---:B-----5:R-:W-:Y:S08]  /*a1e0*/  HMMA.16816.F32 R20, R120.reuse, R132, RZ ;  /* 0x000000847814723c */ /* 0x060ff000000018ff */
[C---:B------:R-:W-:Y:S01]  /*a1f0*/  HMMA.16816.F32 R24, R120.reuse, R134, RZ ;  /* 0x000000867818723c */ /* 0x040fe200000018ff */
[----:B------:R-:W4:Y:S07]  /*a200*/  LDSM.16.M88.4 R132, [R181+0x3400] ;  /* 0x00340000b584783b */ /* 0x000f2e0000000200 */
[C---:B-1----:R-:W-:Y:S08]  /*a210*/  HMMA.16816.F32 R28, R120.reuse, R136, RZ ;  /* 0x00000088781c723c */ /* 0x042ff000000018ff */
[C---:B------:R-:W-:Y:S01]  /*a220*/  HMMA.16816.F32 R32, R120.reuse, R138, RZ ;  /* 0x0000008a7820723c */ /* 0x040fe200000018ff */
[----:B------:R-:W1:Y:S07]  /*a230*/  LDSM.16.M88.4 R136, [R181+0x3800] ;  /* 0x00380000b588783b */ /* 0x000e6e0000000200 */
[C---:B------:R-:W-:Y:S08]  /*a240*/  HMMA.16816.F32 R36, R120.reuse, R140, RZ ;  /* 0x0000008c7824723c */ /* 0x040ff000000018ff */
[C---:B------:R-:W-:Y:S01]  /*a250*/  HMMA.16816.F32 R40, R120.reuse, R142, RZ ;  /* 0x0000008e7828723c */ /* 0x040fe200000018ff */
[----:B------:R-:W5:Y:S07]  /*a260*/  LDSM.16.M88.4 R140, [R181+0x3c00] ;  /* 0x003c0000b58c783b */ /* 0x000f6e0000000200 */
[C---:B------:R-:W-:Y:S08]  /*a270*/  HMMA.16816.F32 R44, R120.reuse, R144, RZ ;  /* 0x00000090782c723c */ /* 0x040ff000000018ff */
[C---:B------:R-:W-:Y:S01]  /*a280*/  HMMA.16816.F32 R48, R120.reuse, R146, RZ ;  /* 0x000000927830723c */ /* 0x040fe200000018ff */
[----:B------:R-:W-:Y:S07]  /*a290*/  LDSM.16.M88.4 R144, [R185+0x1000] ;  /* 0x00100000b990783b */ /* 0x000fee0000000200 */
[C---:B--2---:R-:W-:Y:S08]  /*a2a0*/  HMMA.16816.F32 R52, R120.reuse, R124, RZ ;  /* 0x0000007c7834723c */ /* 0x044ff000000018ff */
[C---:B------:R-:W-:Y:S01]  /*a2b0*/  HMMA.16816.F32 R56, R120.reuse, R126, RZ ;  /* 0x0000007e7838723c */ /* 0x040fe200000018ff */
[----:B------:R-:W2:Y:S07]  /*a2c0*/  LDSM.16.M88.4 R124, [R181+0x4000] ;  /* 0x00400000b57c783b */ /* 0x000eae0000000200 */
[C---:B---3--:R-:W-:Y:S08]  /*a2d0*/  HMMA.16816.F32 R60, R120.reuse, R128, RZ ;  /* 0x00000080783c723c */ /* 0x048ff000000018ff */
[----:B------:R-:W-:Y:S01]  /*a2e0*/  HMMA.16816.F32 R64, R120, R130, RZ ;  /* 0x000000827840723c */ /* 0x000fe200000018ff */
[----:B------:R-:W3:Y:S04]  /*a2f0*/  LDSM.16.M88.4 R120, [R181+0x4400] ;  /* 0x00440000b578783b */ /* 0x000ee80000000200 */
[----:B------:R-:W2:Y:S03]  /*a300*/  LDSM.16.M88.4 R128, [R181+0x4800] ;  /* 0x00480000b580783b */ /* 0x000ea60000000200 */
[C---:B------:R-:W-:Y:S08]  /*a310*/  HMMA.16816.F32 R4, R148.reuse, R152, R4 ;  /* 0x000000989404723c */ /* 0x040ff00000001804 */
[C---:B------:R-:W-:Y:S01]  /*a320*/  HMMA.16816.F32 R8, R148.reuse, R154, R8 ;  /* 0x0000009a9408723c */ /* 0x040fe20000001808 */
[----:B------:R-:W-:Y:S07]  /*a330*/  LDSM.16.M88.4 R152, [R184+0x5000] ;  /* 0x00500000b898783b */ /* 0x000fee0000000200 */
[C---:B----4-:R-:W-:Y:S08]  /*a340*/  HMMA.16816.F32 R12, R148.reuse, R132, R12 ;  /* 0x00000084940c723c */ /* 0x050ff0000000180c */
[C---:B------:R-:W-:Y:S01]  /*a350*/  HMMA.16816.F32 R16, R148.reuse, R134, R16 ;  /* 0x000000869410723c */ /* 0x040fe20000001810 */
[----:B------:R-:W4:Y:S07]  /*a360*/  LDSM.16.M88.4 R132, [R181+0x4c00] ;  /* 0x004c0000b584783b */ /* 0x000f2e0000000200 */
[C---:B-1----:R-:W-:Y:S08]  /*a370*/  HMMA.16816.F32 R20, R148.reuse, R136, R20 ;  /* 0x000000889414723c */ /* 0x042ff00000001814 */
[C---:B------:R-:W-:Y:S01]  /*a380*/  HMMA.16816.F32 R24, R148.reuse, R138, R24 ;  /* 0x0000008a9418723c */ /* 0x040fe20000001818 */
[----:B------:R-:W1:Y:S07]  /*a390*/  LDSM.16.M88.4 R136, [R184+0x5800] ;  /* 0x00580000b888783b */ /* 0x000e6e0000000200 */
[C---:B-----5:R-:W-:Y:S08]  /*a3a0*/  HMMA.16816.F32 R28, R148.reuse, R140, R28 ;  /* 0x0000008c941c723c */ /* 0x060ff0000000181c */
[C---:B------:R-:W-:Y:S01]  /*a3b0*/  HMMA.16816.F32 R32, R148.reuse, R142, R32 ;  /* 0x0000008e9420723c */ /* 0x040fe20000001820 */
[----:B------:R-:W5:Y:S07]  /*a3c0*/  LDSM.16.M88.4 R140, [R184+0x5c00] ;  /* 0x005c0000b88c783b */ /* 0x000f6e0000000200 */
        /* <DEDUP_REMOVED lines=8> */
[----:B------:R-:W1:Y:S07]  /*a450*/  LDSM.16.M88.4 R128, [R184+0x6c00] ;  /* 0x006c0000b880783b */ /* 0x000e6e0000000200 */
[C---:B----4-:R-:W-:Y:S08]  /*a460*/  HMMA.16816.F32 R60, R148.reuse, R132, R60 ;  /* 0x00000084943c723c */ /* 0x050ff0000000183c */
[----:B------:R-:W-:Y:S01]  /*a470*/  HMMA.16816.F32 R64, R148, R134, R64 ;  /* 0x000000869440723c */ /* 0x000fe20000001840 */
[----:B------:R-:W-:Y:S04]  /*a480*/  LDSM.16.M88.4 R132, [R183+0x1000] ;  /* 0x00100000b784783b */ /* 0x000fe80000000200 */
[----:B------:R-:W4:Y:S03]  /*a490*/  LDSM.16.M88.4 R148, [R181+0x5000] ;  /* 0x00500000b594783b */ /* 0x000f260000000200 */
[C---:B------:R-:W-:Y:S08]  /*a4a0*/  HMMA.16816.F32 R4, R144.reuse, R152, R4 ;  /* 0x000000989004723c */ /* 0x040ff00000001804 */
[C---:B------:R-:W-:Y:S01]  /*a4b0*/  HMMA.16816.F32 R8, R144.reuse, R154, R8 ;  /* 0x0000009a9008723c */ /* 0x040fe20000001808 */
[----:B------:R-:W2:Y:S07]  /*a4c0*/  LDSM.16.M88.4 R152, [R181+0x5400] ;  /* 0x00540000b598783b */ /* 0x000eae0000000200 */
[C---:B------:R-:W-:Y:S08]  /*a4d0*/  HMMA.16816.F32 R12, R144.reuse, R156, R12 ;  /* 0x0000009c900c723c */ /* 0x040ff0000000180c */
[C---:B------:R-:W-:Y:S01]  /*a4e0*/  HMMA.16816.F32 R16, R144.reuse, R158, R16 ;  /* 0x0000009e9010723c */ /* 0x040fe20000001810 */
[----:B------:R-:W2:Y:S07]  /*a4f0*/  LDSM.16.M88.4 R156, [R181+0x5800] ;  /* 0x00580000b59c783b */ /* 0x000eae0000000200 */
[C---:B-1----:R-:W-:Y:S08]  /*a500*/  HMMA.16816.F32 R20, R144.reuse, R136, R20 ;  /* 0x000000889014723c */ /* 0x042ff00000001814 */
[C---:B------:R-:W-:Y:S01]  /*a510*/  HMMA.16816.F32 R24, R144.reuse, R138, R24 ;  /* 0x0000008a9018723c */ /* 0x040fe20000001818 */
[----:B------:R-:W1:Y:S07]  /*a520*/  LDSM.16.M88.4 R136, [R181+0x6000] ;  /* 0x00600000b588783b */ /* 0x000e6e0000000200 */
[C---:B-----5:R-:W-:Y:S08]  /*a530*/  HMMA.16816.F32 R28, R144.reuse, R140, R28 ;  /* 0x0000008c901c723c */ /* 0x060ff0000000181c */
[C---:B------:R-:W-:Y:S01]  /*a540*/  HMMA.16816.F32 R32, R144.reuse, R142, R32 ;  /* 0x0000008e9020723c */ /* 0x040fe20000001820 */
[----:B------:R-:W5:Y:S07]  /*a550*/  LDSM.16.M88.4 R140, [R181+0x6400] ;  /* 0x00640000b58c783b */ /* 0x000f6e0000000200 */
[C---:B------:R-:W-:Y:S08]  /*a560*/  HMMA.16816.F32 R36, R144.reuse, R160, R36 ;  /* 0x000000a09024723c */ /* 0x040ff00000001824 */
        /* <DEDUP_REMOVED lines=10> */
[----:B------:R-:W1:Y:S04]  /*a610*/  LDSM.16.M88.4 R128, [R184+0x7800] ;  /* 0x00780000b880783b */ /* 0x000e680000000200 */
[----:B------:R-:W-:Y:S03]  /*a620*/  LDSM.16.M88.4 R144, [R184+0x8c00] ;  /* 0x008c0000b890783b */ /* 0x000fe60000000200 */
        /* <DEDUP_REMOVED lines=12> */
[C---:B-1----:R-:W-:Y:S08]  /*a6f0*/  HMMA.16816.F32 R36, R132.reuse, R136, R36 ;  /* 0x000000888424723c */ /* 0x042ff00000001824 */
        /* <DEDUP_REMOVED lines=8> */
[C---:B--2---:R-:W-:Y:S08]  /*a780*/  HMMA.16816.F32 R60, R132.reuse, R124, R60 ;  /* 0x0000007c843c723c */ /* 0x044ff0000000183c */
[----:B------:R-:W-:Y:S01]  /*a790*/  HMMA.16816.F32 R64, R132, R126, R64 ;  /* 0x0000007e8440723c */ /* 0x000fe20000001840 */
[----:B------:R-:W1:Y:S04]  /*a7a0*/  LDSM.16.M88.4 R124, [R184+0x7c00] ;  /* 0x007c0000b87c783b */ /* 0x000e680000000200 */
[----:B------:R-:W2:Y:S03]  /*a7b0*/  LDSM.16.M88.4 R132, [R184+0x8000] ;  /* 0x00800000b884783b */ /* 0x000ea60000000200 */
[C---:B------:R-:W-:Y:S08]  /*a7c0*/  HMMA.16816.F32 R4, R168.reuse, R172, R4 ;  /* 0x000000aca804723c */ /* 0x040ff00000001804 */
[C---:B------:R-:W-:Y:S01]  /*a7d0*/  HMMA.16816.F32 R8, R168.reuse, R174, R8 ;  /* 0x000000aea808723c */ /* 0x040fe20000001808 */
[----:B------:R-:W-:Y:S07]  /*a7e0*/  LDSM.16.M88.4 R172, [R181+0x8400] ;  /* 0x00840000b5ac783b */ /* 0x000fee0000000200 */
[C---:B---3--:R-:W-:Y:S08]  /*a7f0*/  HMMA.16816.F32 R12, R168.reuse, R120, R12 ;  /* 0x00000078a80c723c */ /* 0x048ff0000000180c */
[C---:B------:R-:W-:Y:S01]  /*a800*/  HMMA.16816.F32 R16, R168.reuse, R122, R16 ;  /* 0x0000007aa810723c */ /* 0x040fe20000001810 */
[----:B------:R-:W3:Y:S07]  /*a810*/  LDSM.16.M88.4 R120, [R181+0x7400] ;  /* 0x00740000b578783b */ /* 0x000eee0000000200 */
[C---:B------:R-:W-:Y:S08]  /*a820*/  HMMA.16816.F32 R20, R168.reuse, R128, R20 ;  /* 0x00000080a814723c */ /* 0x040ff00000001814 */
[C---:B------:R-:W-:Y:S01]  /*a830*/  HMMA.16816.F32 R24, R168.reuse, R130, R24 ;  /* 0x00000082a818723c */ /* 0x040fe20000001818 */
[----:B------:R-:W4:Y:S01]  /*a840*/  LDSM.16.M88.4 R128, [R181+0x8c00] ;  /* 0x008c0000b580783b */ /* 0x000f220000000200 */
[----:B------:R-:W-:Y:S04]  /*a850*/  DEPBAR.LE SB0, 0x0 ;  /* 0x000080000000791a */ /* 0x000fe80000000000 */
[----:B------:R-:W-:Y:S02]  /*a860*/  BAR.SYNC.DEFER_BLOCKING 0x0 ;  /* 0x0000000000007b1d */ /* 0x000fe40000010000 */
[C---:B-1----:R-:W-:Y:S08]  /*a870*/  HMMA.16816.F32 R28, R168.reuse, R124, R28 ;  /* 0x0000007ca81c723c */ /* 0x042ff0000000181c */
[C---:B------:R-:W-:Y:S08]  /*a880*/  HMMA.16816.F32 R32, R168.reuse, R126, R32 ;  /* 0x0000007ea820723c */ /* 0x040ff00000001820 */
[C---:B--2---:R-:W-:Y:S08]  /*a890*/  HMMA.16816.F32 R36, R168.reuse, R132, R36 ;  /* 0x00000084a824723c */ /* 0x044ff00000001824 */
[C---:B------:R-:W-:Y:S08]  /*a8a0*/  HMMA.16816.F32 R40, R168.reuse, R134, R40 ;  /* 0x00000086a828723c */ /* 0x040ff00000001828 */
        /* <DEDUP_REMOVED lines=8> */
[C---:B---3--:R-:W-:Y:S08]  /*a930*/  HMMA.16816.F32 R12, R148.reuse, R120, R12 ;  /* 0x00000078940c723c */ /* 0x048ff0000000180c */
[C---:B------:R-:W-:Y:S08]  /*a940*/  HMMA.16816.F32 R16, R148.reuse, R122, R16 ;  /* 0x0000007a9410723c */ /* 0x040ff00000001810 */
        /* <DEDUP_REMOVED lines=10> */
[C---:B----4-:R-:W-:Y:S08]  /*a9f0*/  HMMA.16816.F32 R60, R148.reuse, R128, R60 ;  /* 0x00000080943c723c */ /* 0x050ff0000000183c */
        /* <DEDUP_REMOVED lines=67> */
.L_x_2564:
        /* <DEDUP_REMOVED lines=26> */
.L_x_2563:
        /* <DEDUP_REMOVED lines=87> */
[----:B------:R-:W-:Y:S01]  /*b540*/  ISETP.GT.AND P0, PT, R193, R188, PT ;  /* 0x000000bcc100720c */ /* 0x000fe20003f04270 */
[--C-:B------:R-:W-:Y:S01]  /*b550*/  FFMA.FTZ R119, R5, c[0x0][0x23c], -R136.reuse ;  /* 0x00008f0005777a23 */ /* 0x100fe20000010888 */
[----:B------:R-:W-:Y:S01]  /*b560*/  MOV R117, R2 ;  /* 0x0000000200757202 */ /* 0x000fe20000000f00 */
        /* <DEDUP_REMOVED lines=8> */
[--C-:B------:R-:W-:Y:S02]  /*b5f0*/  FFMA.FTZ R139, R14, c[0x0][0x23c], -R135.reuse ;  /* 0x00008f000e8b7a23 */ /* 0x100fe40000010887 */
[--C-:B--2---:R-:W-:Y:S02]  /*b600*/  FFMA.FTZ R118, R7, c[0x0][0x23c], -R135.reuse ;  /* 0x00008f0007767a23 */ /* 0x104fe40000010887 */
[--C-:B------:R-:W-:Y:S02]  /*b610*/  FFMA.FTZ R7, R11, c[0x0][0x23c], -R135.reuse ;  /* 0x00008f000b077a23 */ /* 0x100fe40000010887 */
[C---:B---3--:R-:W-:Y:S02]  /*b620*/  FMUL.FTZ R8, R116.reuse, R112 ;  /* 0x0000007074087220 */ /* 0x048fe40000410000 */
        /* <DEDUP_REMOVED lines=26> */
[----:B------:R-:W2:Y:S01]  /*b7d0*/  MUFU.EX2 R5, R5 ;  /* 0x0000000500057308 */ /* 0x000ea20000000800 */
[C---:B------:R-:W-:Y:S02]  /*b7e0*/  FMUL.FTZ R86, R3.reuse, R86 ;  /* 0x0000005603567220 */ /* 0x040fe40000410000 */
[C---:B------:R-:W-:Y:S01]  /*b7f0*/  FMUL.FTZ R87, R3.reuse, R87 ;  /* 0x0000005703577220 */ /* 0x040fe20000410000 */
[----:B---3--:R-:W-:Y:S01]  /*b800*/  F2FP.PACK_AB R113, R118, R133 ;  /* 0x000000857671723e */ /* 0x008fe200000000ff */
[C---:B------:R-:W-:Y:S02]  /*b810*/  FMUL.FTZ R12, R116.reuse, R108 ;  /* 0x0000006c740c7220 */ /* 0x040fe40000410000 */
[C---:B------:R-:W-:Y:S02]  /*b820*/  FMUL.FTZ R13, R116.reuse, R109 ;  /* 0x0000006d740d7220 */ /* 0x040fe40000410000 */
[----:B------:R-:W-:Y:S01]  /*b830*/  FMUL.FTZ R14, R3, R110 ;  /* 0x0000006e030e7220 */ /* 0x000fe20000410000 */
[----:B------:R-:W-:Y:S01]  /*b840*/  MUFU.EX2 R6, R6 ;  /* 0x0000000600067308 */ /* 0x000fe20000000800 */
[--C-:B------:R-:W-:Y:S02]  /*b850*/  FFMA.FTZ R140, R15, c[0x0][0x23c], -R135.reuse ;  /* 0x00008f000f8c7a23 */ /* 0x100fe40000010887 */
[C---:B------:R-:W-:Y:S02]  /*b860*/  FMUL.FTZ R15, R3.reuse, R111 ;  /* 0x0000006f030f7220 */ /* 0x040fe40000410000 */
[----:B------:R-:W-:Y:S01]  /*b870*/  LDSM.16.MT88.4 R108, [R180+0xd000] ;  /* 0x00d00000b46c783b */ /* 0x000fe20000004200 */
[C---:B------:R-:W-:Y:S02]  /*b880*/  FMUL.FTZ R88, R116.reuse, R88 ;  /* 0x0000005874587220 */ /* 0x040fe40000410000 */
[----:B------:R-:W-:Y:S02]  /*b890*/  FMUL.FTZ R89, R116, R89 ;  /* 0x0000005974597220 */ /* 0x000fe40000410000 */
        /* <DEDUP_REMOVED lines=9> */
[----:B------:R-:W-:Y:S01]  /*b930*/  LDSM.16.MT88.4 R20, [R182+0xd400] ;  /* 0x00d40000b614783b */ /* 0x000fe20000004200 */
        /* <DEDUP_REMOVED lines=8> */
[--C-:B------:R-:W-:Y:S02]  /*b9c0*/  FFMA.FTZ R154, R41, c[0x0][0x23c], -R136.reuse ;  /* 0x00008f00299a7a23 */ /* 0x100fe40000010888 */
[C---:B------:R-:W-:Y:S02]  /*b9d0*/  FMUL.FTZ R92, R116.reuse, R92 ;  /* 0x0000005c745c7220 */ /* 0x040fe40000410000 */
[C---:B------:R-:W-:Y:S02]  /*b9e0*/  FMUL.FTZ R93, R116.reuse, R93 ;  /* 0x0000005d745d7220 */ /* 0x040fe40000410000 */
[C---:B------:R-:W-:Y:S01]  /*b9f0*/  HMMA.16816.F32 R8, R112.reuse, R120, R8 ;  /* 0x000000787008723c */ /* 0x040fe20000001808 */
[----:B------:R-:W-:Y:S04]  /*ba00*/  MUFU.EX2 R139, R139 ;  /* 0x0000008b008b7308 */ /* 0x000fe80000000800 */
[C---:B------:R-:W-:Y:S02]  /*ba10*/  FMUL.FTZ R94, R3.reuse, R94 ;  /* 0x0000005e035e7220 */ /* 0x040fe40000410000 */
[C---:B------:R-:W-:Y:S01]  /*ba20*/  FMUL.FTZ R95, R3.reuse, R95 ;  /* 0x0000005f035f7220 */ /* 0x040fe20000410000 */
[C---:B------:R-:W-:Y:S01]  /*ba30*/  HMMA.16816.F32 R68, R112.reuse, R122, R68 ;  /* 0x0000007a7044723c */ /* 0x040fe20000001844 */
[----:B------:R-:W3:Y:S02]  /*ba40*/  LDSM.16.MT88.4 R120, [R180+0xb000] ;  /* 0x00b00000b478783b */ /* 0x000ee40000004200 */
[----:B------:R-:W4:Y:S01]  /*ba50*/  MUFU.EX2 R140, R140 ;  /* 0x0000008c008c7308 */ /* 0x000f220000000800 */
        /* <DEDUP_REMOVED lines=13> */
[----:B------:R-:W-:Y:S02]  /*bb30*/  FMUL.FTZ R103, R3, R103 ;  /* 0x0000006703677220 */ /* 0x000fe40000410000 */
[C---:B------:R-:W-:Y:S01]  /*bb40*/  HMMA.16816.F32 R84, R112.reuse, R130, R84 ;  /* 0x000000827054723c */ /* 0x040fe20000001854 */
[----:B------:R-:W-:Y:S01]  /*bb50*/  LDSM.16.MT88.4 R128, [R182+0xb400] ;  /* 0x00b40000b680783b */ /* 0x000fe20000004200 */
[----:B------:R-:W-:Y:S02]  /*bb60*/  MUFU.EX2 R147, R147 ;  /* 0x0000009300937308 */ /* 0x000fe40000000800 */
[--C-:B------:R-:W-:Y:S02]  /*bb70*/  FFMA.FTZ R141, R16, c[0x0][0x23c], -R136.reuse ;  /* 0x00008f00108d7a23 */ /* 0x100fe40000010888 */
[C---:B------:R-:W-:Y:S01]  /*bb80*/  FMUL.FTZ R16, R116.reuse, R104 ;  /* 0x0000006874107220 */ /* 0x040fe20000410000 */
[----:B--2---:R-:W-:Y:S01]  /*bb90*/  F2FP.PACK_AB R104, R137, R138 ;  /* 0x0000008a8968723e */ /* 0x004fe200000000ff */
[--C-:B------:R-:W-:Y:S01]  /*bba0*/  FFMA.FTZ R142, R17, c[0x0][0x23c], -R136.reuse ;  /* 0x00008f00118e7a23 */ /* 0x100fe20000010888 */
[C---:B---3--:R-:W-:Y:S03]  /*bbb0*/  HMMA.16816.F32 R88, R112.reuse, R120, R88 ;  /* 0x000000787058723c */ /* 0x048fe60000001858 */
[----:B------:R-:W-:Y:S01]  /*bbc0*/  MUFU.EX2 R141, R141 ;  /* 0x0000008d008d7308 */ /* 0x000fe20000000800 */
[----:B------:R-:W-:Y:S01]  /*bbd0*/  FMUL.FTZ R17, R116, R105 ;  /* 0x0000006974117220 */ /* 0x000fe20000410000 */
[----:B----4-:R-:W-:Y:S01]  /*bbe0*/  F2FP.PACK_AB R105, R140, R139 ;  /* 0x0000008b8c69723e */ /* 0x010fe200000000ff */
[--C-:B------:R-:W-:Y:S02]  /*bbf0*/  FFMA.FTZ R143, R18, c[0x0][0x23c], -R135.reuse ;  /* 0x00008f00128f7a23 */ /* 0x100fe40000010887 */
[C---:B------:R-:W-:Y:S01]  /*bc00*/  HMMA.16816.F32 R12, R112.reuse, R122, R12 ;  /* 0x0000007a700c723c */ /* 0x040fe2000000180c */
[----:B------:R-:W2:Y:S03]  /*bc10*/  LDSM.16.MT88.4 R120, [R182+0x9400] ;  /* 0x00940000b678783b */ /* 0x000ea60000004200 */
[--C-:B------:R-:W-:Y:S01]  /*bc20*/  FFMA.FTZ R144, R19, c[0x0][0x23c], -R135.reuse ;  /* 0x00008f0013907a23 */ /* 0x100fe20000010887 */
[----:B------:R-:W3:Y:S01]  /*bc30*/  MUFU.EX2 R142, R142 ;  /* 0x0000008e008e7308 */ /* 0x000ee20000000800 */
[C---:B------:R-:W-:Y:S02]  /*bc40*/  FMUL.FTZ R18, R3.reuse, R106 ;  /* 0x0000006a03127220 */ /* 0x040fe40000410000 */
[C---:B-1----:R-:W-:Y:S04]  /*bc50*/  HMMA.16816.F32 R92, R112.reuse, R124, R92 ;  /* 0x0000007c705c723c */ /* 0x042fe8000000185c */
[----:B------:R-:W-:Y:S02]  /*bc60*/  FMUL.FTZ R19, R3, R107 ;  /* 0x0000006b03137220 */ /* 0x000fe40000410000 */
[--C-:B------:R-:W-:Y:S01]  /*bc70*/  FFMA.FTZ R44, R44, c[0x0][0x23c], -R136.reuse ;  /* 0x00008f002c2c7a23 */ /* 0x100fe20000010888 */
[----:B------:R-:W-:Y:S01]  /*bc80*/  MUFU.EX2 R143, R143 ;  /* 0x0000008f008f7308 */ /* 0x000fe20000000800 */
[C---:B------:R-:W-:Y:S01]  /*bc90*/  HMMA.16816.F32 R96, R112.reuse, R126, R96 ;  /* 0x0000007e7060723c */ /* 0x040fe20000001860 */
[----:B------:R-:W1:Y:S03]  /*bca0*/  LDSM.16.MT88.4 R124, [R180+0x9400] ;  /* 0x00940000b47c783b */ /* 0x000e660000004200 */
[--C-:B------:R-:W-:Y:S02]  /*bcb0*/  FFMA.FTZ R45, R45, c[0x0][0x23c], -R136.reuse ;  /* 0x00008f002d2d7a23 */ /* 0x100fe40000010888 */
[--C-:B------:R-:W-:Y:S02]  /*bcc0*/  FFMA.FTZ R46, R46, c[0x0][0x23c], -R135.reuse ;  /* 0x00008f002e2e7a23 */ /* 0x100fe40000010887 */
[C---:B------:R-:W-:Y:S01]  /*bcd0*/  HMMA.16816.F32 R16, R112.reuse, R108, R16 ;  /* 0x0000006c7010723c */ /* 0x040fe20000001810 */
[----:B------:R-:W4:Y:S03]  /*bce0*/  MUFU.EX2 R144, R144 ;  /* 0x0000009000907308 */ /* 0x000f260000000800 */
[--C-:B------:R-:W-:Y:S01]  /*bcf0*/  FFMA.FTZ R47, R47, c[0x0][0x23c], -R135.reuse ;  /* 0x00008f002f2f7a23 */ /* 0x100fe20000010887 */
[----:B---3--:R-:W-:Y:S01]  /*bd00*/  F2FP.PACK_AB R106, R142, R141 ;  /* 0x0000008d8e6a723e */ /* 0x008fe200000000ff */
[--C-:B------:R-:W-:Y:S02]  /*bd10*/  FFMA.FTZ R48, R48, c[0x0][0x23c], -R136.reuse ;  /* 0x00008f0030307a23 */ /* 0x100fe40000010888 */
[----:B------:R-:W-:Y:S01]  /*bd20*/  HMMA.16816.F32 R100, R112, R110, R100 ;  /* 0x0000006e7064723c */ /* 0x000fe20000001864 */
[----:B------:R-:W3:Y:S02]  /*bd30*/  LDSM.16.MT88.4 R108, [R180+0xb400] ;  /* 0x00b40000b46c783b */ /* 0x000ee40000004200 */
[----:B------:R-:W5:Y:S01]  /*bd40*/  MUFU.EX2 R148, R148 ;  /* 0x0000009400947308 */ /* 0x000f620000000800 */
[--C-:B------:R-:W-:Y:S02]  /*bd50*/  FFMA.FTZ R49, R49, c[0x0][0x23c], -R136.reuse ;  /* 0x00008f0031317a23 */ /* 0x100fe40000010888 */
[--C-:B------:R-:W-:Y:S02]  /*bd60*/  FFMA.FTZ R50, R50, c[0x0][0x23c], -R135.reuse ;  /* 0x00008f0032327a23 */ /* 0x100fe40000010887 */
[--C-:B------:R-:W-:Y:S01]  /*bd70*/  FFMA.FTZ R51, R51, c[0x0][0x23c], -R135.reuse ;  /* 0x00008f0033337a23 */ /* 0x100fe20000010887 */
[----:B------:R-:W3:Y:S03]  /*bd80*/  LDSM.16.MT88.4 R112, [R180+0xd400] ;  /* 0x00d40000b470783b */ /* 0x000ee60000004200 */
[--C-:B------:R-:W-:Y:S01]  /*bd90*/  FFMA.FTZ R52, R52, c[0x0][0x23c], -R136.reuse ;  /* 0x00008f0034347a23 */ /* 0x100fe20000010888 */
[----:B------:R-:W-:Y:S01]  /*bda0*/  MUFU.EX2 R149, R149 ;  /* 0x0000009500957308 */ /* 0x000fe20000000800 */
[--C-:B------:R-:W-:Y:S02]  /*bdb0*/  FFMA.FTZ R53, R53, c[0x0][0x23c], -R136.reuse ;  /* 0x00008f0035357a23 */ /* 0x100fe40000010888 */
[--C-:B------:R-:W-:Y:S01]  /*bdc0*/  FFMA.FTZ R54, R54, c[0x0][0x23c], -R135.reuse ;  /* 0x00008f0036367a23 */ /* 0x100fe20000010887 */
[----:B----4-:R-:W-:Y:S01]  /*bdd0*/  F2FP.PACK_AB R107, R144, R143 ;  /* 0x0000008f906b723e */ /* 0x010fe200000000ff */
[--C-:B------:R-:W-:Y:S02]  /*bde0*/  FFMA.FTZ R55, R55, c[0x0][0x23c], -R135.reuse ;  /* 0x00008f0037377a23 */ /* 0x100fe40000010887 */
[--C-:B------:R-:W-:Y:S02]  /*bdf0*/  FFMA.FTZ R56, R56, c[0x0][0x23c], -R136.reuse ;  /* 0x00008f0038387a23 */ /* 0x100fe40000010888 */
[----:B------:R-:W-:Y:S01]  /*be00*/  FFMA.FTZ R57, R57, c[0x0][0x23c], -R136 ;  /* 0x00008f0039397a23 */ /* 0x000fe20000010888 */
[----:B------:R-:W-:Y:S01]  /*be10*/  MUFU.EX2 R150, R150 ;  /* 0x0000009600967308 */ /* 0x000fe20000000800 */
[C---:B--2---:R-:W-:Y:S05]  /*be20*/  HMMA.16816.F32 R8, R104.reuse, R120, R8 ;  /* 0x000000786808723c */ /* 0x044fea0000001808 */
[--C-:B------:R-:W-:Y:S02]  /*be30*/  FFMA.FTZ R58, R58, c[0x0][0x23c], -R135.reuse ;  /* 0x00008f003a3a7a23 */ /* 0x100fe40000010887 */
[----:B------:R-:W-:Y:S01]  /*be40*/  FFMA.FTZ R59, R59, c[0x0][0x23c], -R135 ;  /* 0x00008f003b3b7a23 */ /* 0x000fe20000010887 */
[C---:B------:R-:W-:Y:S01]  /*be50*/  HMMA.16816.F32 R68, R104.reuse, R122, R68 ;  /* 0x0000007a6844723c */ /* 0x040fe20000001844 */
[----:B------:R-:W-:Y:S01]  /*be60*/  LDSM.16.MT88.4 R120, [R180+0xd800] ;  /* 0x00d80000b478783b */ /* 0x000fe20000004200 */
[----:B------:R-:W-:Y:S02]  /*be70*/  MUFU.EX2 R151, R151 ;  /* 0x0000009700977308 */ /* 0x000fe40000000800 */
[----:B------:R-:W-:Y:S02]  /*be80*/  FFMA.FTZ R134, R116, R207, R134 ;  /* 0x000000cf74867223 */ /* 0x000fe40000010086 */
[----:B------:R-:W-:Y:S02]  /*be90*/  FFMA.FTZ R133, R3, R206, R133 ;  /* 0x000000ce03857223 */ /* 0x000fe40000010085 */
[C---:B-1----:R-:W-:Y:S04]  /*bea0*/  HMMA.16816.F32 R72, R104.reuse, R124, R72 ;  /* 0x0000007c6848723c */ /* 0x042fe80000001848 */
[----:B------:R-:W-:Y:S01]  /*beb0*/  MUFU.EX2 R152, R152 ;  /* 0x0000009800987308 */ /* 0x000fe20000000800 */
[----:B------:R-:W-:Y:S02]  /*bec0*/  FADD.FTZ R119, R119, R134 ;  /* 0x0000008677777221 */ /* 0x000fe40000010000 */
[--C-:B------:R-:W-:Y:S01]  /*bed0*/  FFMA.FTZ R124, R24, c[0x0][0x23c], -R136.reuse ;  /* 0x00008f00187c7a23 */ /* 0x100fe20000010888 */
[C---:B------:R-:W-:Y:S04]  /*bee0*/  HMMA.16816.F32 R76, R104.reuse, R126, R76 ;  /* 0x0000007e684c723c */ /* 0x040fe8000000184c */
[--C-:B------:R-:W-:Y:S02]  /*bef0*/  FFMA.FTZ R125, R25, c[0x0][0x23c], -R136.reuse ;  /* 0x00008f00197d7a23 */ /* 0x100fe40000010888 */
[----:B------:R-:W-:Y:S01]  /*bf00*/  MUFU.EX2 R124, R124 ;  /* 0x0000007c007c7308 */ /* 0x000fe20000000800 */
[----:B------:R-:W-:Y:S01]  /*bf10*/  FFMA.FTZ R126, R26, c[0x0][0x23c], -R135 ;  /* 0x00008f001a7e7a23 */ /* 0x000fe20000010887 */
[C---:B------:R-:W-:Y:S04]  /*bf20*/  HMMA.16816.F32 R80, R104.reuse, R128, R80 ;  /* 0x000000806850723c */ /* 0x040fe80000001850 */
[--C-:B------:R-:W-:Y:S02]  /*bf30*/  FFMA.FTZ R127, R28, c[0x0][0x23c], -R136.reuse ;  /* 0x00008f001c7f7a23 */ /* 0x100fe40000010888 */
[----:B------:R-:W-:Y:S02]  /*bf40*/  FADD.FTZ R133, R118, R133 ;  /* 0x0000008576857221 */ /* 0x000fe40000010000 */
[C---:B------:R-:W-:Y:S01]  /*bf50*/  HMMA.16816.F32 R84, R104.reuse, R130, R84 ;  /* 0x000000826854723c */ /* 0x040fe20000001854 */
[----:B------:R-:W1:Y:S03]  /*bf60*/  MUFU.EX2 R125, R125 ;  /* 0x0000007d007d7308 */ /* 0x000e660000000800 */
[--C-:B------:R-:W-:Y:S02]  /*bf70*/  FFMA.FTZ R129, R27, c[0x0][0x23c], -R135.reuse ;  /* 0x00008f001b817a23 */ /* 0x100fe40000010887 */
[----:B------:R-:W2:Y:S01]  /*bf80*/  LDSM.16.MT88.4 R24, [R182+0x9800] ;  /* 0x00980000b618783b */ /* 0x000ea20000004200 */
[----:B------:R-:W-:Y:S01]  /*bf90*/  FFMA.FTZ R128, R29, c[0x0][0x23c], -R136 ;  /* 0x00008f001d807a23 */ /* 0x000fe20000010888 */
[C---:B---3--:R-:W-:Y:S03]  /*bfa0*/  HMMA.16816.F32 R88, R104.reuse, R108, R88 ;  /* 0x0000006c6858723c */ /* 0x048fe60000001858 */
[----:B------:R-:W-:Y:S01]  /*bfb0*/  MUFU.EX2 R126, R126 ;  /* 0x0000007e007e7308 */ /* 0x000fe20000000800 */
[--C-:B------:R-:W-:Y:S02]  /*bfc0*/  FFMA.FTZ R130, R30, c[0x0][0x23c], -R135.reuse ;  /* 0x00008f001e827a23 */ /* 0x100fe40000010887 */
[----:B------:R-:W-:Y:S02]  /*bfd0*/  FFMA.FTZ R131, R31, c[0x0][0x23c], -R135 ;  /* 0x00008f001f837a23 */ /* 0x000fe40000010887 */
[C---:B------:R-:W-:Y:S01]  /*bfe0*/  HMMA.16816.F32 R12, R104.reuse, R110, R12 ;  /* 0x0000006e680c723c */ /* 0x040fe2000000180c */
[----:B------:R-:W3:Y:S03]  /*bff0*/  LDSM.16.MT88.4 R108, [R180+0x9800] ;  /* 0x00980000b46c783b */ /* 0x000ee60000004200 */
[----:B------:R-:W-:Y:S01]  /*c000*/  FADD.FTZ R132, R132, R119 ;  /* 0x0000007784847221 */ /* 0x000fe20000010000 */
[----:B------:R-:W4:Y:S01]  /*c010*/  MUFU.EX2 R129, R129 ;  /* 0x0000008100817308 */ /* 0x000f220000000800 */
[----:B------:R-:W-:Y:S02]  /*c020*/  FADD.FTZ R6, R6, R133 ;  /* 0x0000008506067221 */ /* 0x000fe40000010000 */
[C---:B------:R-:W-:Y:S01]  /*c030*/  HMMA.16816.F32 R92, R104.reuse, R20, R92 ;  /* 0x00000014685c723c */ /* 0x040fe2000000185c */
[----:B------:R-:W3:Y:S03]  /*c040*/  LDSM.16.MT88.4 R28, [R182+0xb800] ;  /* 0x00b80000b61c783b */ /* 0x000ee60000004200 */
[----:B------:R-:W-:Y:S02]  /*c050*/  FADD.FTZ R5, R5, R132 ;  /* 0x0000008405057221 */ /* 0x000fe40000010000 */
[----:B------:R-:W-:Y:S01]  /*c060*/  FADD.FTZ R6, R7, R6 ;  /* 0x0000000607067221 */ /* 0x000fe20000010000 */
[----:B------:R-:W-:Y:S01]  /*c070*/  F2FP.PACK_AB R20, R146, R145 ;  /* 0x000000919214723e */ /* 0x000fe200000000ff */
[C---:B------:R-:W-:Y:S01]  /*c080*/  HMMA.16816.F32 R96, R104.reuse, R22, R96 ;  /* 0x000000166860723c */ /* 0x040fe20000001860 */
[----:B------:R-:W-:Y:S03]  /*c090*/  MUFU.EX2 R127, R127 ;  /* 0x0000007f007f7308 */ /* 0x000fe60000000800 */
[----:B-----5:R-:W-:Y:S01]  /*c0a0*/  F2FP.PACK_AB R21, R148, R147 ;  /* 0x000000939415723e */ /* 0x020fe200000000ff */
[----:B------:R-:W-:Y:S02]  /*c0b0*/  FADD.FTZ R138, R138, R5 ;  /* 0x000000058a8a7221 */ /* 0x000fe40000010000 */
[----:B-1----:R-:W-:Y:S01]  /*c0c0*/  F2FP.PACK_AB R22, R125, R124 ;  /* 0x0000007c7d16723e */ /* 0x002fe200000000ff */
[C---:B------:R-:W-:Y:S03]  /*c0d0*/  HMMA.16816.F32 R16, R104.reuse, R112, R16 ;  /* 0x000000706810723c */ /* 0x040fe60000001810 */
[----:B------:R-:W1:Y:S01]  /*c0e0*/  MUFU.EX2 R128, R128 ;  /* 0x0000008000807308 */ /* 0x000e620000000800 */
[----:B------:R-:W-:Y:S01]  /*c0f0*/  FADD.FTZ R139, R139, R6 ;  /* 0x000000068b8b7221 */ /* 0x000fe20000010000 */
[----:B----4-:R-:W-:Y:S01]  /*c100*/  F2FP.PACK_AB R23, R129, R126 ;  /* 0x0000007e8117723e */ /* 0x010fe200000000ff */
[----:B------:R-:W-:Y:S02]  /*c110*/  FADD.FTZ R138, R137, R138 ;  /* 0x0000008a898a7221 */ /* 0x000fe40000010000 */
[----:B------:R-:W-:Y:S01]  /*c120*/  HMMA.16816.F32 R100, R104, R114, R100 ;  /* 0x000000726864723c */ /* 0x000fe20000001864 */
[----:B------:R-:W4:Y:S03]  /*c130*/  LDSM.16.MT88.4 R104, [R180+0xb800] ;  /* 0x00b80000b468783b */ /* 0x000f260000004200 */
[----:B------:R-:W-:Y:S01]  /*c140*/  FADD.FTZ R140, R140, R139 ;  /* 0x0000008b8c8c7221 */ /* 0x000fe20000010000 */
[----:B------:R-:W-:Y:S01]  /*c150*/  MUFU.EX2 R130, R130 ;  /* 0x0000008200827308 */ /* 0x000fe20000000800 */
[----:B------:R-:W-:Y:S02]  /*c160*/  FADD.FTZ R141, R141, R138 ;  /* 0x0000008a8d8d7221 */ /* 0x000fe40000010000 */
[C---:B--2---:R-:W-:Y:S01]  /*c170*/  HMMA.16816.F32 R8, R20.reuse, R24, R8 ;  /* 0x000000181408723c */ /* 0x044fe20000001808 */
[----:B------:R-:W2:Y:S04]  /*c180*/  LDSM.16.MT88.4 R112, [R182+0xd800] ;  /* 0x00d80000b670783b */ /* 0x000ea80000004200 */
[----:B------:R-:W-:Y:S02]  /*c190*/  FADD.FTZ R143, R143, R140 ;  /* 0x0000008c8f8f7221 */ /* 0x000fe40000010000 */
[----:B------:R-:W5:Y:S01]  /*c1a0*/  MUFU.EX2 R131, R131 ;  /* 0x0000008300837308 */ /* 0x000f620000000800 */
[C---:B------:R-:W-:Y:S01]  /*c1b0*/  HMMA.16816.F32 R68, R20.reuse, R26, R68 ;  /* 0x0000001a1444723c */ /* 0x040fe20000001844 */
[----:B------:R-:W1:Y:S03]  /*c1c0*/  LDSM.16.MT88.4 R24, [R182+0x9c00] ;  /* 0x009c0000b618783b */ /* 0x000e660000004200 */
[----:B------:R-:W-:Y:S02]  /*c1d0*/  FADD.FTZ R142, R142, R141 ;  /* 0x0000008d8e8e7221 */ /* 0x000fe40000010000 */
[----:B------:R-:W-:Y:S02]  /*c1e0*/  FADD.FTZ R144, R144, R143 ;  /* 0x0000008f90907221 */ /* 0x000fe40000010000 */
[C---:B---3--:R-:W-:Y:S01]  /*c1f0*/  HMMA.16816.F32 R72, R20.reuse, R108, R72 ;  /* 0x0000006c1448723c */ /* 0x048fe20000001848 */
[----:B------:R-:W-:Y:S03]  /*c200*/  MUFU.EX2 R153, R153 ;  /* 0x0000009900997308 */ /* 0x000fe60000000800 */
[----:B------:R-:W-:Y:S02]  /*c210*/  FADD.FTZ R3, R145, R142 ;  /* 0x0000008e91037221 */ /* 0x000fe40000010000 */
[----:B------:R-:W-:Y:S02]  /*c220*/  FADD.FTZ R5, R147, R144 ;  /* 0x0000009093057221 */ /* 0x000fe40000010000 */
[C---:B------:R-:W-:Y:S01]  /*c230*/  HMMA.16816.F32 R76, R20.reuse, R110, R76 ;  /* 0x0000006e144c723c */ /* 0x040fe2000000184c */
[----:B------:R-:W-:Y:S02]  /*c240*/  LDSM.16.MT88.4 R108, [R180+0xcc00] ;  /* 0x00cc0000b46c783b */ /* 0x000fe40000004200 */
[----:B------:R-:W-:Y:S01]  /*c250*/  MUFU.EX2 R154, R154 ;  /* 0x0000009a009a7308 */ /* 0x000fe20000000800 */
[----:B------:R-:W-:Y:S02]  /*c260*/  FADD.FTZ R3, R146, R3 ;  /* 0x0000000392037221 */ /* 0x000fe40000010000 */
[----:B------:R-:W-:Y:S02]  /*c270*/  FADD.FTZ R5, R148, R5 ;  /* 0x0000000594057221 */ /* 0x000fe40000010000 */
[C---:B------:R-:W-:Y:S04]  /*c280*/  HMMA.16816.F32 R80, R20.reuse, R28, R80 ;  /* 0x0000001c1450723c */ /* 0x040fe80000001850 */
[----:B------:R-:W-:Y:S01]  /*c290*/  FADD.FTZ R6, R124, R3 ;  /* 0x000000037c067221 */ /* 0x000fe20000010000 */
[----:B------:R-:W-:Y:S01]  /*c2a0*/  MUFU.EX2 R44, R44 ;  /* 0x0000002c002c7308 */ /* 0x000fe20000000800 */
[----:B------:R-:W-:Y:S02]  /*c2b0*/  FADD.FTZ R126, R126, R5 ;  /* 0x000000057e7e7221 */ /* 0x000fe40000010000 */
[C---:B------:R-:W-:Y:S01]  /*c2c0*/  HMMA.16816.F32 R84, R20.reuse, R30, R84 ;  /* 0x0000001e1454723c */ /* 0x040fe20000001854 */
[----:B------:R-:W3:Y:S03]  /*c2d0*/  LDSM.16.MT88.4 R28, [R182+0xbc00] ;  /* 0x00bc0000b61c783b */ /* 0x000ee60000004200 */
[----:B------:R-:W-:Y:S02]  /*c2e0*/  FADD.FTZ R6, R125, R6 ;  /* 0x000000067d067221 */ /* 0x000fe40000010000 */
[----:B------:R-:W-:Y:S01]  /*c2f0*/  FADD.FTZ R129, R129, R126 ;  /* 0x0000007e81817221 */ /* 0x000fe20000010000 */
[----:B------:R-:W-:Y:S01]  /*c300*/  MUFU.EX2 R45, R45 ;  /* 0x0000002d002d7308 */ /* 0x000fe20000000800 */
[C---:B----4-:R-:W-:Y:S08]  /*c310*/  HMMA.16816.F32 R88, R20.reuse, R104, R88 ;  /* 0x000000681458723c */ /* 0x050ff00000001858 */
[C---:B------:R-:W-:Y:S01]  /*c320*/  HMMA.16816.F32 R12, R20.reuse, R106, R12 ;  /* 0x0000006a140c723c */ /* 0x040fe2000000180c */
[----:B------:R-:W4:Y:S01]  /*c330*/  LDSM.16.MT88.4 R104, [R180+0xbc00] ;  /* 0x00bc0000b468783b */ /* 0x000f220000004200 */
[----:B------:R-:W-:Y:S06]  /*c340*/  MUFU.EX2 R46, R46 ;  /* 0x0000002e002e7308 */ /* 0x000fec0000000800 */
[C---:B--2---:R-:W-:Y:S04]  /*c350*/  HMMA.16816.F32 R92, R20.reuse, R112, R92 ;  /* 0x00000070145c723c */ /* 0x044fe8000000185c */
[----:B------:R-:W-:Y:S04]  /*c360*/  MUFU.EX2 R47, R47 ;  /* 0x0000002f002f7308 */ /* 0x000fe80000000800 */
[C---:B------:R-:W-:Y:S06]  /*c370*/  HMMA.16816.F32 R96, R20.reuse, R114, R96 ;  /* 0x000000721460723c */ /* 0x040fec0000001860 */
[----:B------:R-:W-:Y:S02]  /*c380*/  MUFU.EX2 R48, R48 ;  /* 0x0000003000307308 */ /* 0x000fe40000000800 */
[C---:B------:R-:W-:Y:S07]  /*c390*/  HMMA.16816.F32 R16, R20.reuse, R120, R16 ;  /* 0x000000781410723c */ /* 0x040fee0000001810 */
[--C-:B------:R-:W-:Y:S01]  /*c3a0*/  FFMA.FTZ R120, R36, c[0x0][0x23c], -R136.reuse ;  /* 0x00008f0024787a23 */ /* 0x100fe20000010888 */
[----:B------:R-:W-:Y:S01]  /*c3b0*/  HMMA.16816.F32 R100, R20, R122, R100 ;  /* 0x0000007a1464723c */ /* 0x000fe20000001864 */
[----:B------:R-:W-:Y:S03]  /*c3c0*/  MUFU.EX2 R49, R49 ;  /* 0x0000003100317308 */ /* 0x000fe60000000800 */
[----:B------:R-:W-:Y:S03]  /*c3d0*/  FFMA.FTZ R121, R37, c[0x0][0x23c], -R136 ;  /* 0x00008f0025797a23 */ /* 0x000fe60000010888 */
[----:B-1----:R-:W-:Y:S01]  /*c3e0*/  F2FP.PACK_AB R20, R128, R127 ;  /* 0x0000007f8014723e */ /* 0x002fe200000000ff */
[--C-:B------:R-:W-:Y:S01]  /*c3f0*/  FFMA.FTZ R122, R38, c[0x0][0x23c], -R135.reuse ;  /* 0x00008f00267a7a23 */ /* 0x100fe20000010887 */
[----:B-----5:R-:W-:Y:S02]  /*c400*/  F2FP.PACK_AB R21, R131, R130 ;  /* 0x000000828315723e */ /* 0x020fe400000000ff */
[----:B------:R-:W1:Y:S01]  /*c410*/  MUFU.EX2 R120, R120 ;  /* 0x0000007800787308 */ /* 0x000e620000000800 */
[----:B------:R-:W-:Y:S01]  /*c420*/  F2FP.PACK_AB R22, R150, R149 ;  /* 0x000000959616723e */ /* 0x000fe200000000ff */
[----:B------:R-:W-:Y:S01]  /*c430*/  FFMA.FTZ R123, R39, c[0x0][0x23c], -R135 ;  /* 0x00008f00277b7a23 */ /* 0x000fe20000010887 */
[----:B------:R-:W-:Y:S01]  /*c440*/  F2FP.PACK_AB R23, R152, R151 ;  /* 0x000000979817723e */ /* 0x000fe200000000ff */
[----:B------:R-:W-:Y:S01]  /*c450*/  LDSM.16.MT88.4 R36, [R182+0xc000] ;  /* 0x00c00000b624783b */ /* 0x000fe20000004200 */
[----:B------:R-:W-:Y:S02]  /*c460*/  FADD.FTZ R127, R127, R6 ;  /* 0x000000067f7f7221 */ /* 0x000fe40000010000 */
[----:B------:R-:W-:Y:S02]  /*c470*/  FADD.FTZ R6, R130, R129 ;  /* 0x0000008182067221 */ /* 0x000fe40000010000 */
[----:B------:R-:W-:Y:S01]  /*c480*/  FADD.FTZ R128, R128, R127 ;  /* 0x0000007f80807221 */ /* 0x000fe20000010000 */
[C---:B------:R-:W-:Y:S01]  /*c490*/  HMMA.16816.F32 R8, R20.reuse, R24, R8 ;  /* 0x000000181408723c */ /* 0x040fe20000001808 */
[----:B------:R-:W2:Y:S02]  /*c4a0*/  MUFU.EX2 R121, R121 ;  /* 0x0000007900797308 */ /* 0x000ea40000000800 */
[----:B------:R-:W-:Y:S02]  /*c4b0*/  FADD.FTZ R6, R131, R6 ;  /* 0x0000000683067221 */ /* 0x000fe40000010000 */
[----:B------:R-:W-:Y:S02]  /*c4c0*/  FADD.FTZ R3, R149, R128 ;  /* 0x0000008095037221 */ /* 0x000fe40000010000 */
[----:B------:R-:W-:Y:S01]  /*c4d0*/  FADD.FTZ R5, R151, R6 ;  /* 0x0000000697057221 */ /* 0x000fe20000010000 */
[C---:B------:R-:W-:Y:S01]  /*c4e0*/  HMMA.16816.F32 R68, R20.reuse, R26, R68 ;  /* 0x0000001a1444723c */ /* 0x040fe20000001844 */
[----:B------:R-:W5:Y:S02]  /*c4f0*/  LDSM.16.MT88.4 R24, [R182+0xdc00] ;  /* 0x00dc0000b618783b */ /* 0x000f640000004200 */
[----:B------:R-:W-:Y:S01]  /*c500*/  MUFU.EX2 R122, R122 ;  /* 0x0000007a007a7308 */ /* 0x000fe20000000800 */
[----:B------:R-:W-:Y:S02]  /*c510*/  FADD.FTZ R3, R150, R3 ;  /* 0x0000000396037221 */ /* 0x000fe40000010000 */
[----:B------:R-:W-:Y:S02]  /*c520*/  FADD.FTZ R5, R152, R5 ;  /* 0x0000000598057221 */ /* 0x000fe40000010000 */
[C---:B------:R-:W-:Y:S04]  /*c530*/  HMMA.16816.F32 R72, R20.reuse, R32, R72 ;  /* 0x000000201448723c */ /* 0x040fe80000001848 */
[----:B-1----:R-:W-:Y:S01]  /*c540*/  FADD.FTZ R6, R120, R3 ;  /* 0x0000000378067221 */ /* 0x002fe20000010000 */
[----:B------:R-:W1:Y:S03]  /*c550*/  MUFU.EX2 R123, R123 ;  /* 0x0000007b007b7308 */ /* 0x000e660000000800 */
[C---:B------:R-:W-:Y:S01]  /*c560*/  HMMA.16816.F32 R76, R20.reuse, R34, R76 ;  /* 0x00000022144c723c */ /* 0x040fe2000000184c */
[----:B------:R-:W1:Y:S03]  /*c570*/  LDSM.16.MT88.4 R32, [R180+0xdc00] ;  /* 0x00dc0000b420783b */ /* 0x000e660000004200 */
[----:B--2---:R-:W-:Y:S03]  /*c580*/  FADD.FTZ R6, R121, R6 ;  /* 0x0000000679067221 */ /* 0x004fe60000010000 */
[----:B------:R-:W-:Y:S01]  /*c590*/  MUFU.EX2 R50, R50 ;  /* 0x0000003200327308 */ /* 0x000fe20000000800 */
[C---:B---3--:R-:W-:Y:S04]  /*c5a0*/  HMMA.16816.F32 R80, R20.reuse, R28, R80 ;  /* 0x0000001c1450723c */ /* 0x048fe80000001850 */
[----:B------:R-:W-:Y:S04]  /*c5b0*/  FADD.FTZ R3, R153, R6 ;  /* 0x0000000699037221 */ /* 0x000fe80000010000 */
[C---:B------:R-:W-:Y:S01]  /*c5c0*/  HMMA.16816.F32 R84, R20.reuse, R30, R84 ;  /* 0x0000001e1454723c */ /* 0x040fe20000001854 */
[----:B------:R-:W2:Y:S01]  /*c5d0*/  LDSM.16.MT88.4 R28, [R182+0xa000] ;  /* 0x00a00000b61c783b */ /* 0x000ea20000004200 */
[----:B------:R-:W-:Y:S02]  /*c5e0*/  MUFU.EX2 R51, R51 ;  /* 0x0000003300337308 */ /* 0x000fe40000000800 */
[----:B------:R-:W-:Y:S04]  /*c5f0*/  FADD.FTZ R3, R154, R3 ;  /* 0x000000039a037221 */ /* 0x000fe80000010000 */
[C---:B----4-:R-:W-:Y:S04]  /*c600*/  HMMA.16816.F32 R88, R20.reuse, R104, R88 ;  /* 0x000000681458723c */ /* 0x050fe80000001858 */
[----:B------:R-:W-:Y:S03]  /*c610*/  MUFU.EX2 R52, R52 ;  /* 0x0000003400347308 */ /* 0x000fe60000000800 */
[--C-:B------:R-:W-:Y:S01]  /*c620*/  FFMA.FTZ R104, R42, c[0x0][0x23c], -R135.reuse ;  /* 0x00008f002a687a23 */ /* 0x100fe20000010887 */
[C---:B------:R-:W-:Y:S04]  /*c630*/  HMMA.16816.F32 R12, R20.reuse, R106, R12 ;  /* 0x0000006a140c723c */ /* 0x040fe8000000180c */
[----:B------:R-:W-:Y:S02]  /*c640*/  FFMA.FTZ R105, R43, c[0x0][0x23c], -R135 ;  /* 0x00008f002b697a23 */ /* 0x000fe40000010887 */
[----:B------:R-:W-:Y:S01]  /*c650*/  LDSM.16.MT88.4 R40, [R182+0xe000] ;  /* 0x00e00000b628783b */ /* 0x000fe20000004200 */
[----:B------:R-:W-:Y:S01]  /*c660*/  MUFU.EX2 R104, R104 ;  /* 0x0000006800687308 */ /* 0x000fe20000000800 */
[C---:B-----5:R-:W-:Y:S08]  /*c670*/  HMMA.16816.F32 R92, R20.reuse, R24, R92 ;  /* 0x00000018145c723c */ /* 0x060ff0000000185c */
[C---:B------:R-:W-:Y:S01]  /*c680*/  HMMA.16816.F32 R96, R20.reuse, R26, R96 ;  /* 0x0000001a1460723c */ /* 0x040fe20000001860 */
[----:B------:R-:W3:Y:S01]  /*c690*/  MUFU.EX2 R105, R105 ;  /* 0x0000006900697308 */ /* 0x000ee20000000800 */
[----:B------:R-:W4:Y:S06]  /*c6a0*/  LDSM.16.MT88.4 R24, [R180+0xa000] ;  /* 0x00a00000b418783b */ /* 0x000f2c0000004200 */
[C---:B-1----:R-:W-:Y:S03]  /*c6b0*/  HMMA.16816.F32 R16, R20.reuse, R32, R16 ;  /* 0x000000201410723c */ /* 0x042fe60000001810 */
[----:B------:R-:W1:Y:S05]  /*c6c0*/  MUFU.EX2 R53, R53 ;  /* 0x0000003500357308 */ /* 0x000e6a0000000800 */
[----:B------:R-:W-:Y:S01]  /*c6d0*/  HMMA.16816.F32 R100, R20, R34, R100 ;  /* 0x000000221464723c */ /* 0x000fe20000001864 */
[----:B------:R-:W5:Y:S04]  /*c6e0*/  LDSM.16.MT88.4 R32, [R180+0xc000] ;  /* 0x00c00000b420783b */ /* 0x000f680000004200 */
[----:B------:R-:W-:Y:S02]  /*c6f0*/  MUFU.EX2 R54, R54 ;  /* 0x0000003600367308 */ /* 0x000fe40000000800 */
[----:B------:R-:W-:Y:S02]  /*c700*/  F2FP.PACK_AB R20, R121, R120 ;  /* 0x000000787914723e */ /* 0x000fe400000000ff */
[----:B------:R-:W-:Y:S03]  /*c710*/  F2FP.PACK_AB R21, R123, R122 ;  /* 0x0000007a7b15723e */ /* 0x000fe600000000ff */
[----:B------:R-:W-:Y:S01]  /*c720*/  F2FP.PACK_AB R22, R154, R153 ;  /* 0x000000999a16723e */ /* 0x000fe200000000ff */
[----:B------:R-:W-:Y:S01]  /*c730*/  FADD.FTZ R122, R122, R5 ;  /* 0x000000057a7a7221 */ /* 0x000fe20000010000 */
[----:B---3--:R-:W-:Y:S01]  /*c740*/  F2FP.PACK_AB R23, R105, R104 ;  /* 0x000000686917723e */ /* 0x008fe200000000ff */
[----:B------:R-:W3:Y:S02]  /*c750*/  MUFU.EX2 R55, R55 ;  /* 0x0000003700377308 */ /* 0x000ee40000000800 */
[----:B------:R-:W-:Y:S04]  /*c760*/  FADD.FTZ R123, R123, R122 ;  /* 0x0000007a7b7b7221 */ /* 0x000fe80000010000 */
[C---:B--2---:R-:W-:Y:S03]  /*c770*/  HMMA.16816.F32 R8, R20.reuse, R28, R8 ;  /* 0x0000001c1408723c */ /* 0x044fe60000001808 */
[----:B------:R-:W-:Y:S01]  /*c780*/  FADD.FTZ R104, R104, R123 ;  /* 0x0000007b68687221 */ /* 0x000fe20000010000 */
[----:B------:R-:W-:Y:S03]  /*c790*/  MUFU.EX2 R56, R56 ;  /* 0x0000003800387308 */ /* 0x000fe60000000800 */
[----:B------:R-:W-:Y:S01]  /*c7a0*/  FADD.FTZ R105, R105, R104 ;  /* 0x0000006869697221 */ /* 0x000fe20000010000 */
[C---:B------:R-:W-:Y:S01]  /*c7b0*/  HMMA.16816.F32 R68, R20.reuse, R30, R68 ;  /* 0x0000001e1444723c */ /* 0x040fe20000001844 */
[----:B------:R-:W-:Y:S05]  /*c7c0*/  LDSM.16.MT88.4 R28, [R182+0xa400] ;  /* 0x00a40000b61c783b */ /* 0x000fea0000004200 */
[----:B------:R-:W2:Y:S02]  /*c7d0*/  MUFU.EX2 R57, R57 ;  /* 0x0000003900397308 */ /* 0x000ea40000000800 */
[C---:B----4-:R-:W-:Y:S08]  /*c7e0*/  HMMA.16816.F32 R72, R20.reuse, R24, R72 ;  /* 0x000000181448723c */ /* 0x050ff00000001848 */
[C---:B------:R-:W-:Y:S01]  /*c7f0*/  HMMA.16816.F32 R76, R20.reuse, R26, R76 ;  /* 0x0000001a144c723c */ /* 0x040fe2000000184c */
[----:B------:R-:W4:Y:S01]  /*c800*/  LDSM.16.MT88.4 R24, [R180+0xe000] ;  /* 0x00e00000b418783b */ /* 0x000f220000004200 */
[----:B------:R-:W-:Y:S06]  /*c810*/  MUFU.EX2 R58, R58 ;  /* 0x0000003a003a7308 */ /* 0x000fec0000000800 */
[C---:B------:R-:W-:Y:S04]  /*c820*/  HMMA.16816.F32 R80, R20.reuse, R36, R80 ;  /* 0x000000241450723c */ /* 0x040fe80000001850 */
[----:B------:R-:W1:Y:S04]  /*c830*/  MUFU.EX2 R59, R59 ;  /* 0x0000003b003b7308 */ /* 0x000e680000000800 */
[C---:B------:R-:W-:Y:S01]  /*c840*/  HMMA.16816.F32 R84, R20.reuse, R38, R84 ;  /* 0x000000261454723c */ /* 0x040fe20000001854 */
[----:B------:R-:W-:Y:S07]  /*c850*/  LDSM.16.MT88.4 R36, [R180+0xc400] ;  /* 0x00c40000b424783b */ /* 0x000fee0000004200 */
[C---:B-----5:R-:W-:Y:S08]  /*c860*/  HMMA.16816.F32 R88, R20.reuse, R32, R88 ;  /* 0x000000201458723c */ /* 0x060ff00000001858 */
[C---:B------:R-:W-:Y:S01]  /*c870*/  HMMA.16816.F32 R12, R20.reuse, R34, R12 ;  /* 0x00000022140c723c */ /* 0x040fe2000000180c */
[----:B------:R-:W5:Y:S07]  /*c880*/  LDSM.16.MT88.4 R32, [R180+0xa400] ;  /* 0x00a40000b420783b */ /* 0x000f6e0000004200 */
[C---:B------:R-:W-:Y:S08]  /*c890*/  HMMA.16816.F32 R92, R20.reuse, R40, R92 ;  /* 0x00000028145c723c */ /* 0x040ff0000000185c */
[C---:B------:R-:W-:Y:S01]  /*c8a0*/  HMMA.16816.F32 R96, R20.reuse, R42, R96 ;  /* 0x0000002a1460723c */ /* 0x040fe20000001860 */
[----:B------:R-:W-:Y:S07]  /*c8b0*/  LDSM.16.MT88.4 R40, [R182+0xe400] ;  /* 0x00e40000b628783b */ /* 0x000fee0000004200 */
        /* <DEDUP_REMOVED lines=8> */
[----:B------:R-:W-:Y:S01]  /*c940*/  F2FP.PACK_AB R23, R51, R50 ;  /* 0x000000323317723e */ /* 0x000fe200000000ff */
[----:B------:R-:W-:Y:S01]  /*c950*/  FADD.FTZ R45, R45, R44 ;  /* 0x0000002c2d2d7221 */ /* 0x000fe20000010000 */
[----:B------:R-:W-:Y:S01]  /*c960*/  MOV R3, R0 ;  /* 0x0000000000037202 */ /* 0x000fe20000000f00 */
[----:B------:R-:W-:Y:S02]  /*c970*/  FADD.FTZ R47, R47, R46 ;  /* 0x0000002e2f2f7221 */ /* 0x000fe40000010000 */
[----:B------:R-:W-:Y:S02]  /*c980*/  FADD.FTZ R48, R48, R45 ;  /* 0x0000002d30307221 */ /* 0x000fe40000010000 */
[C---:B------:R-:W-:Y:S03]  /*c990*/  HMMA.16816.F32 R8, R20.reuse, R28, R8 ;  /* 0x0000001c1408723c */ /* 0x040fe60000001808 */
[----:B------:R-:W-:Y:S02]  /*c9a0*/  FADD.FTZ R50, R50, R47 ;  /* 0x0000002f32327221 */ /* 0x000fe40000010000 */
[----:B------:R-:W-:Y:S02]  /*c9b0*/  FADD.FTZ R49, R49, R48 ;  /* 0x0000003031317221 */ /* 0x000fe40000010000 */
[----:B------:R-:W-:Y:S01]  /*c9c0*/  FADD.FTZ R51, R51, R50 ;  /* 0x0000003233337221 */ /* 0x000fe20000010000 */
        /* <DEDUP_REMOVED lines=8> */
[C---:B------:R-:W-:Y:S08]  /*ca50*/  HMMA.16816.F32 R88, R20.reuse, R36, R88 ;  /* 0x000000241458723c */ /* 0x040ff00000001858 */
[C---:B------:R-:W-:Y:S01]  /*ca60*/  HMMA.16816.F32 R12, R20.reuse, R38, R12 ;  /* 0x00000026140c723c */ /* 0x040fe2000000180c */
[----:B------:R-:W2:Y:S07]  /*ca70*/  LDSM.16.MT88.4 R36, [R182+0xc800] ;  /* 0x00c80000b624783b */ /* 0x000eae0000004200 */
[C---:B------:R-:W-:Y:S07]  /*ca80*/  HMMA.16816.F32 R92, R20.reuse, R40, R92 ;  /* 0x00000028145c723c */ /* 0x040fee000000185c */
[--C-:B------:R-:W-:Y:S01]  /*ca90*/  FFMA.FTZ R40, R60, c[0x0][0x23c], -R136.reuse ;  /* 0x00008f003c287a23 */ /* 0x100fe20000010888 */
[C---:B------:R-:W-:Y:S04]  /*caa0*/  HMMA.16816.F32 R96, R20.reuse, R42, R96 ;  /* 0x0000002a1460723c */ /* 0x040fe80000001860 */
[----:B------:R-:W-:Y:S01]  /*cab0*/  FFMA.FTZ R41, R61, c[0x0][0x23c], -R136 ;  /* 0x00008f003d297a23 */ /* 0x000fe20000010888 */
[----:B------:R-:W-:Y:S02]  /*cac0*/  MUFU.EX2 R40, R40 ;  /* 0x0000002800287308 */ /* 0x000fe40000000800 */
[--C-:B------:R-:W-:Y:S01]  /*cad0*/  FFMA.FTZ R42, R62, c[0x0][0x23c], -R135.reuse ;  /* 0x00008f003e2a7a23 */ /* 0x100fe20000010887 */
[C---:B-1----:R-:W-:Y:S04]  /*cae0*/  HMMA.16816.F32 R16, R20.reuse, R28, R16 ;  /* 0x0000001c1410723c */ /* 0x042fe80000001810 */
[----:B------:R-:W-:Y:S03]  /*caf0*/  FFMA.FTZ R43, R63, c[0x0][0x23c], -R135 ;  /* 0x00008f003f2b7a23 */ /* 0x000fe60000010887 */
[----:B------:R-:W1:Y:S01]  /*cb00*/  MUFU.EX2 R41, R41 ;  /* 0x0000002900297308 */ /* 0x000e620000000800 */
[----:B------:R-:W-:Y:S01]  /*cb10*/  HMMA.16816.F32 R100, R20, R30, R100 ;  /* 0x0000001e1464723c */ /* 0x000fe20000001864 */
[----:B------:R-:W1:Y:S06]  /*cb20*/  LDSM.16.MT88.4 R28, [R180+0xc800] ;  /* 0x00c80000b41c783b */ /* 0x000e6c0000004200 */
[----:B------:R-:W-:Y:S01]  /*cb30*/  F2FP.PACK_AB R20, R53, R52 ;  /* 0x000000343514723e */ /* 0x000fe200000000ff */
[----:B------:R-:W-:Y:S01]  /*cb40*/  FADD.FTZ R52, R52, R49 ;  /* 0x0000003134347221 */ /* 0x000fe20000010000 */
[----:B---3--:R-:W-:Y:S01]  /*cb50*/  F2FP.PACK_AB R21, R55, R54 ;  /* 0x000000363715723e */ /* 0x008fe200000000ff */
[----:B------:R-:W-:Y:S02]  /*cb60*/  MUFU.EX2 R42, R42 ;  /* 0x0000002a002a7308 */ /* 0x000fe40000000800 */
[----:B--2---:R-:W-:Y:S01]  /*cb70*/  F2FP.PACK_AB R22, R57, R56 ;  /* 0x000000383916723e */ /* 0x004fe200000000ff */
[----:B------:R-:W-:Y:S01]  /*cb80*/  FADD.FTZ R54, R54, R51 ;  /* 0x0000003336367221 */ /* 0x000fe20000010000 */
[----:B------:R-:W-:Y:S01]  /*cb90*/  F2FP.PACK_AB R23, R59, R58 ;  /* 0x0000003a3b17723e */ /* 0x000fe200000000ff */
[----:B------:R-:W-:Y:S02]  /*cba0*/  FADD.FTZ R53, R53, R52 ;  /* 0x0000003435357221 */ /* 0x000fe40000010000 */
[----:B------:R-:W-:Y:S02]  /*cbb0*/  FADD.FTZ R55, R55, R54 ;  /* 0x0000003637377221 */ /* 0x000fe40000010000 */
[----:B------:R-:W-:Y:S01]  /*cbc0*/  FADD.FTZ R56, R56, R53 ;  /* 0x0000003538387221 */ /* 0x000fe20000010000 */
[----:B------:R-:W2:Y:S01]  /*cbd0*/  MUFU.EX2 R43, R43 ;  /* 0x0000002b002b7308 */ /* 0x000ea20000000800 */
[C---:B-----5:R-:W-:Y:S03]  /*cbe0*/  HMMA.16816.F32 R8, R20.reuse, R32, R8 ;  /* 0x000000201408723c */ /* 0x060fe60000001808 */
[----:B------:R-:W-:Y:S02]  /*cbf0*/  FADD.FTZ R58, R58, R55 ;  /* 0x000000373a3a7221 */ /* 0x000fe40000010000 */
[----:B------:R-:W-:Y:S02]  /*cc00*/  FADD.FTZ R57, R57, R56 ;  /* 0x0000003839397221 */ /* 0x000fe40000010000 */
[----:B------:R-:W-:Y:S01]  /*cc10*/  FADD.FTZ R59, R59, R58 ;  /* 0x0000003a3b3b7221 */ /* 0x000fe20000010000 */
[C---:B------:R-:W-:Y:S01]  /*cc20*/  HMMA.16816.F32 R68, R20.reuse, R34, R68 ;  /* 0x000000221444723c */ /* 0x040fe20000001844 */
[----:B------:R-:W3:Y:S07]  /*cc30*/  LDSM.16.MT88.4 R32, [R182+0xe800] ;  /* 0x00e80000b620783b */ /* 0x000eee0000004200 */
[C---:B----4-:R-:W-:Y:S08]  /*cc40*/  HMMA.16816.F32 R72, R20.reuse, R24, R72 ;  /* 0x000000181448723c */ /* 0x050ff00000001848 */
[C---:B------:R-:W-:Y:S01]  /*cc50*/  HMMA.16816.F32 R76, R20.reuse, R26, R76 ;  /* 0x0000001a144c723c */ /* 0x040fe2000000184c */
[----:B------:R-:W4:Y:S07]  /*cc60*/  LDSM.16.MT88.4 R24, [R180+0xe800] ;  /* 0x00e80000b418783b */ /* 0x000f2e0000004200 */
        /* <DEDUP_REMOVED lines=9> */
[C---:B------:R-:W-:Y:S01]  /*cd00*/  HMMA.16816.F32 R12, R20.reuse, R30, R12 ;  /* 0x0000001e140c723c */ /* 0x040fe2000000180c */
[----:B------:R-:W5:Y:S07]  /*cd10*/  LDSM.16.MT88.4 R28, [R182+0xac00] ;  /* 0x00ac0000b61c783b */ /* 0x000f6e0000004200 */
[C---:B---3--:R-:W-:Y:S01]  /*cd20*/  HMMA.16816.F32 R92, R20.reuse, R32, R92 ;  /* 0x00000020145c723c */ /* 0x048fe2000000185c */
[----:B------:R-:W-:Y:S07]  /*cd30*/  MUFU.EX2 R38, R38 ;  /* 0x0000002600267308 */ /* 0x000fee0000000800 */
[C---:B------:R-:W-:Y:S01]  /*cd40*/  HMMA.16816.F32 R96, R20.reuse, R34, R96 ;  /* 0x000000221460723c */ /* 0x040fe20000001860 */
[----:B------:R-:W3:Y:S02]  /*cd50*/  LDSM.16.MT88.4 R32, [R180+0xac00] ;  /* 0x00ac0000b420783b */ /* 0x000ee40000004200 */
[----:B------:R-:W1:Y:S05]  /*cd60*/  MUFU.EX2 R135, R135 ;  /* 0x0000008700877308 */ /* 0x000e6a0000000800 */
[C---:B----4-:R-:W-:Y:S08]  /*cd70*/  HMMA.16816.F32 R16, R20.reuse, R24, R16 ;  /* 0x000000181410723c */ /* 0x050ff00000001810 */
[----:B------:R-:W-:Y:S01]  /*cd80*/  HMMA.16816.F32 R100, R20, R26, R100 ;  /* 0x0000001a1464723c */ /* 0x000fe20000001864 */
[----:B------:R-:W4:Y:S06]  /*cd90*/  LDSM.16.MT88.4 R24, [R182+0xcc00] ;  /* 0x00cc0000b618783b */ /* 0x000f2c0000004200 */
[----:B------:R-:W-:Y:S01]  /*cda0*/  F2FP.PACK_AB R20, R41, R40 ;  /* 0x000000282914723e */ /* 0x000fe200000000ff */
[----:B------:R-:W-:Y:S01]  /*cdb0*/  FADD.FTZ R40, R40, R57 ;  /* 0x0000003928287221 */ /* 0x000fe20000010000 */
[----:B--2---:R-:W-:Y:S03]  /*cdc0*/  F2FP.PACK_AB R21, R43, R42 ;  /* 0x0000002a2b15723e */ /* 0x004fe600000000ff */
[----:B-1----:R-:W-:Y:S01]  /*cdd0*/  F2FP.PACK_AB R22, R37, R36 ;  /* 0x000000242516723e */ /* 0x002fe200000000ff */
[----:B------:R-:W-:Y:S01]  /*cde0*/  FADD.FTZ R42, R42, R59 ;  /* 0x0000003b2a2a7221 */ /* 0x000fe20000010000 */
[----:B------:R-:W-:Y:S01]  /*cdf0*/  F2FP.PACK_AB R23, R135, R38 ;  /* 0x000000268717723e */ /* 0x000fe200000000ff */
[----:B------:R-:W-:Y:S02]  /*ce00*/  FADD.FTZ R41, R41, R40 ;  /* 0x0000002829297221 */ /* 0x000fe40000010000 */
[----:B------:R-:W-:Y:S02]  /*ce10*/  FADD.FTZ R43, R43, R42 ;  /* 0x0000002a2b2b7221 */ /* 0x000fe40000010000 */
[----:B------:R-:W-:Y:S02]  /*ce20*/  FADD.FTZ R36, R36, R41 ;  /* 0x0000002924247221 */ /* 0x000fe40000010000 */
[C---:B-----5:R-:W-:Y:S01]  /*ce30*/  HMMA.16816.F32 R112, R20.reuse, R28, R8 ;  /* 0x0000001c1470723c */ /* 0x060fe20000001808 */
[----:B------:R-:W1:Y:S02]  /*ce40*/  LDSM.16.MT88.4 R8, [R182+0xec00] ;  /* 0x00ec0000b608783b */ /* 0x000e640000004200 */
[----:B------:R-:W-:Y:S02]  /*ce50*/  FADD.FTZ R38, R38, R43 ;  /* 0x0000002b26267221 */ /* 0x000fe40000010000 */
[----:B------:R-:W-:Y:S02]  /*ce60*/  FADD.FTZ R207, R37, R36 ;  /* 0x0000002425cf7221 */ /* 0x000fe40000010000 */
[----:B------:R-:W-:Y:S01]  /*ce70*/  FADD.FTZ R206, R135, R38 ;  /* 0x0000002687ce7221 */ /* 0x000fe20000010000 */
[C---:B------:R-:W-:Y:S08]  /*ce80*/  HMMA.16816.F32 R68, R20.reuse, R30, R68 ;  /* 0x0000001e1444723c */ /* 0x040ff00000001844 */
[C---:B---3--:R-:W-:Y:S08]  /*ce90*/  HMMA.16816.F32 R72, R20.reuse, R32, R72 ;  /* 0x000000201448723c */ /* 0x048ff00000001848 */
[C---:B------:R-:W-:Y:S08]  /*cea0*/  HMMA.16816.F32 R76, R20.reuse, R34, R76 ;  /* 0x00000022144c723c */ /* 0x040ff0000000184c */
[C---:B----4-:R-:W-:Y:S08]  /*ceb0*/  HMMA.16816.F32 R80, R20.reuse, R24, R80 ;  /* 0x000000181450723c */ /* 0x050ff00000001850 */
[C---:B------:R-:W-:Y:S01]  /*cec0*/  HMMA.16816.F32 R84, R20.reuse, R26, R84 ;  /* 0x0000001a1454723c */ /* 0x040fe20000001854 */
[----:B------:R-:W2:Y:S07]  /*ced0*/  LDSM.16.MT88.4 R24, [R180+0xec00] ;  /* 0x00ec0000b418783b */ /* 0x000eae0000004200 */
[C---:B------:R-:W-:Y:S08]  /*cee0*/  HMMA.16816.F32 R88, R20.reuse, R108, R88 ;  /* 0x0000006c1458723c */ /* 0x040ff00000001858 */
[C---:B------:R-:W-:Y:S08]  /*cef0*/  HMMA.16816.F32 R108, R20.reuse, R110, R12 ;  /* 0x0000006e146c723c */ /* 0x040ff0000000180c */
[C---:B-1----:R-:W-:Y:S08]  /*cf00*/  HMMA.16816.F32 R92, R20.reuse, R8, R92 ;  /* 0x00000008145c723c */ /* 0x042ff0000000185c */
[C---:B------:R-:W-:Y:S08]  /*cf10*/  HMMA.16816.F32 R96, R20.reuse, R10, R96 ;  /* 0x0000000a1460723c */ /* 0x040ff00000001860 */
[C---:B--2---:R-:W-:Y:S08]  /*cf20*/  HMMA.16816.F32 R104, R20.reuse, R24, R16 ;  /* 0x000000181468723c */ /* 0x044ff00000001810 */
[----:B------:R-:W-:Y:S01]  /*cf30*/  HMMA.16816.F32 R100, R20, R26, R100 ;  /* 0x0000001a1464723c */ /* 0x000fe20000001864 */
[----:B------:R-:W-:-:S07]  /*cf40*/  @P0 BRA `(.L_x_2565) ;  /* 0xffffcb9000000947 */ /* 0x000fce000383ffff */
.L_x_2561:
[----:B------:R-:W1:Y:S01]  /*cf50*/  SHFL.BFLY PT, R8, R207, 0x2, 0x1f ;  /* 0x0c401f00cf087f89 */ /* 0x000e6200000e0000 */
[----:B------:R-:W-:Y:S01]  /*cf60*/  MOV R9, 0x3f800000 ;  /* 0x3f80000000097802 */ /* 0x000fe20000000f00 */
[----:B------:R-:W-:Y:S01]  /*cf70*/  BSSY B0, `(.L_x_2566) ;  /* 0x00000b1000007945 */ /* 0x000fe20003800000 */
[----:B------:R-:W-:Y:S01]  /*cf80*/  SHF.L.U32 R196, R196, 0x3, RZ ;  /* 0x00000003c4c47819 */ /* 0x000fe200000006ff */
[----:B------:R-:W2:Y:S01]  /*cf90*/  SHFL.BFLY PT, R3, R206, 0x2, 0x1f ;  /* 0x0c401f00ce037f89 */ /* 0x000ea200000e0000 */
[----:B------:R-:W-:-:S02]  /*cfa0*/  IADD3 R62, -R197, RZ, RZ ;  /* 0x000000ffc53e7210 */ /* 0x000fc40007ffe1ff */
[----:B------:R-:W-:Y:S01]  /*cfb0*/  LEA R201, R200, R201, 0x4 ;  /* 0x000000c9c8c97211 */ /* 0x000fe200078e20ff */
[----:B------:R-:W3:Y:S04]  /*cfc0*/  S2R R5, SR_TID.X ;  /* 0x0000000000057919 */ /* 0x000ee80000002100 */
[----:B------:R-:W-:Y:S06]  /*cfd0*/  BAR.SYNC.DEFER_BLOCKING 0x0 ;  /* 0x0000000000007b1d */ /* 0x000fec0000010000 */
[----:B------:R-:W4:Y:S01]  /*cfe0*/  S2R R60, SR_CTAID.Y ;  /* 0x00000000003c7919 */ /* 0x000f220000002600 */
[----:B-1----:R-:W-:-:S02]  /*cff0*/  FADD.FTZ R8, R8, R207 ;  /* 0x000000cf08087221 */ /* 0x002fc40000010000 */
[----:B--2---:R-:W-:-:S03]  /*d000*/  FADD.FTZ R3, R3, R206 ;  /* 0x000000ce03037221 */ /* 0x004fc60000010000 */
[----:B------:R-:W1:Y:S01]  /*d010*/  SHFL.BFLY PT, R7, R8, 0x1, 0x1f ;  /* 0x0c201f0008077f89 */ /* 0x000e6200000e0000 */
[----:B---3--:R-:W-:-:S03]  /*d020*/  SHF.R.S32.HI R4, RZ, 0x1f, R5 ;  /* 0x0000001fff047819 */ /* 0x008fc60000011405 */
[----:B------:R-:W2:Y:S01]  /*d030*/  SHFL.BFLY PT, R6, R3, 0x1, 0x1f ;  /* 0x0c201f0003067f89 */ /* 0x000ea200000e0000 */
[CC--:B------:R-:W-:Y:S02]  /*d040*/  LEA.HI R11, R4.reuse, R5.reuse, RZ, 0x2 ;  /* 0x00000005040b7211 */ /* 0x0c0fe400078f10ff */
[-C--:B------:R-:W-:Y:S02]  /*d050*/  LEA.HI R15, R4, R5.reuse, RZ, 0x6 ;  /* 0x00000005040f7211 */ /* 0x080fe400078f30ff */
[----:B------:R-:W-:Y:S02]  /*d060*/  LOP3.LUT R12, R11, 0xfffffffc, RZ, 0xc0, !PT ;  /* 0xfffffffc0b0c7812 */ /* 0x000fe400078ec0ff */
[----:B------:R-:W-:Y:S01]  /*d070*/  SHF.R.S32.HI R11, RZ, 0x2, R11 ;  /* 0x00000002ff0b7819 */ /* 0x000fe2000001140b */
[----:B----4-:R-:W-:Y:S01]  /*d080*/  IMAD R60, R60, c[0x0][0x210], R197 ;  /* 0x000084003c3c7a24 */ /* 0x010fe200078e02c5 */
[----:B------:R-:W-:Y:S02]  /*d090*/  IADD3 R13, -R12, R5, RZ ;  /* 0x000000050c0d7210 */ /* 0x000fe40007ffe1ff */
[----:B------:R-:W-:-:S02]  /*d0a0*/  SHF.R.S32.HI R12, RZ, 0x1f, R11 ;  /* 0x0000001fff0c7819 */ /* 0x000fc4000001140b */
[----:B------:R-:W-:Y:S02]  /*d0b0*/  SHF.L.U32 R15, R15, 0x2, RZ ;  /* 0x000000020f0f7819 */ /* 0x000fe400000006ff */
[----:B------:R-:W-:Y:S02]  /*d0c0*/  LEA.HI R12, R12, R11, RZ, 0x3 ;  /* 0x0000000b0c0c7211 */ /* 0x000fe400078f18ff */
[----:B------:R-:W-:Y:S01]  /*d0d0*/  LOP3.LUT R15, R15, 0x3fffff00, RZ, 0xc0, !PT ;  /* 0x3fffff000f0f7812 */ /* 0x000fe200078ec0ff */
[----:B-1----:R-:W-:Y:S01]  /*d0e0*/  FADD.FTZ R7, R8, R7 ;  /* 0x0000000708077221 */ /* 0x002fe20000010000 */
[----:B------:R-:W-:Y:S02]  /*d0f0*/  LOP3.LUT R12, R12, 0xfffffff8, RZ, 0xc0, !PT ;  /* 0xfffffff80c0c7812 */ /* 0x000fe400078ec0ff */
[----:B------:R-:W-:Y:S01]  /*d100*/  MOV R8, 0x3f800000 ;  /* 0x3f80000000087802 */ /* 0x000fe20000000f00 */
[----:B--2---:R-:W-:Y:S01]  /*d110*/  FADD.FTZ R6, R3, R6 ;  /* 0x0000000603067221 */ /* 0x004fe20000010000 */
[----:B------:R-:W-:-:S02]  /*d120*/  IADD3 R11, R11, -R12, RZ ;  /* 0x8000000c0b0b7210 */ /* 0x000fc40007ffe0ff */
[----:B------:R-:W-:Y:S02]  /*d130*/  FSETP.NE.FTZ.AND P3, PT, R7, RZ, PT ;  /* 0x000000ff0700720b */ /* 0x000fe40003f75000 */
[----:B------:R-:W-:Y:S02]  /*d140*/  LEA.HI R3, R4, R5, RZ, 0x5 ;  /* 0x0000000504037211 */ /* 0x000fe400078f28ff */
[----:B------:R-:W-:Y:S02]  /*d150*/  LEA.HI R12, R11, R11, RZ, 0x1 ;  /* 0x0000000b0b0c7211 */ /* 0x000fe400078f08ff */
[----:B------:R-:W-:Y:S02]  /*d160*/  SHF.R.S32.HI R10, RZ, 0x5, R3 ;  /* 0x00000005ff0a7819 */ /* 0x000fe40000011403 */
[----:B------:R-:W-:Y:S02]  /*d170*/  LOP3.LUT R14, R12, 0x1fffffe, RZ, 0xc0, !PT ;  /* 0x01fffffe0c0e7812 */ /* 0x000fe400078ec0ff */
[----:B------:R-:W-:-:S02]  /*d180*/  FSETP.NE.FTZ.AND P2, PT, R6, RZ, PT ;  /* 0x000000ff0600720b */ /* 0x000fc40003f55000 */
[----:B------:R-:W-:Y:S01]  /*d190*/  LEA R10, R10, R13, 0x8 ;  /* 0x0000000d0a0a7211 */ /* 0x000fe200078e40ff */
[----:B------:R-:W1:Y:S01]  /*d1a0*/  @P3 MUFU.RCP R9, R7 ;  /* 0x0000000700093308 */ /* 0x000e620000001000 */
[----:B------:R-:W-:Y:S02]  /*d1b0*/  IADD3 R11, R11, -R14, RZ ;  /* 0x8000000e0b0b7210 */ /* 0x000fe40007ffe0ff */
[----:B------:R-:W-:Y:S02]  /*d1c0*/  SHF.R.S32.HI R12, RZ, 0x1, R12 ;  /* 0x00000001ff0c7819 */ /* 0x000fe4000001140c */
[----:B------:R-:W-:Y:S02]  /*d1d0*/  LEA.HI R13, R4, R5, RZ, 0x4 ;  /* 0x00000005040d7211 */ /* 0x000fe400078f20ff */
[----:B------:R-:W-:Y:S01]  /*d1e0*/  LEA R10, R11, R10, 0x4 ;  /* 0x0000000a0b0a7211 */ /* 0x000fe200078e20ff */
[----:B------:R-:W-:Y:S01]  /*d1f0*/  @P3 MUFU.LG2 R7, R7 ;  /* 0x0000000700073308 */ /* 0x000fe20000000c00 */
[----:B------:R-:W-:-:S02]  /*d200*/  SHF.L.U32 R11, R12, 0x6, RZ ;  /* 0x000000060c0b7819 */ /* 0x000fc400000006ff */
[----:B------:R-:W-:Y:S02]  /*d210*/  SHF.R.S32.HI R13, RZ, 0x4, R13 ;  /* 0x00000004ff0d7819 */ /* 0x000fe4000001140d */
[----:B------:R-:W-:Y:S02]  /*d220*/  LOP3.LUT R11, R11, 0xc0, RZ, 0xc0, !PT ;  /* 0x000000c00b0b7812 */ /* 0x000fe400078ec0ff */
[----:B------:R-:W-:Y:S01]  /*d230*/  LOP3.LUT R14, R12, 0x1, RZ, 0xc0, !PT ;  /* 0x000000010c0e7812 */ /* 0x000fe200078ec0ff */
[----:B------:R-:W2:Y:S01]  /*d240*/  @P2 MUFU.RCP R8, R6 ;  /* 0x0000000600082308 */ /* 0x000ea20000001000 */
[----:B------:R-:W-:Y:S01]  /*d250*/  SHF.L.U32 R13, R13, 0x6, RZ ;  /* 0x000000060d0d7819 */ /* 0x000fe200000006ff */
[----:B-1----:R-:W-:Y:S01]  /*d260*/  FMUL.FTZ R112, R9, R112 ;  /* 0x0000007009707220 */ /* 0x002fe20000410000 */
        /* <DEDUP_REMOVED lines=10> */
[----:B------:R-:W-:Y:S01]  /*d310*/  LEA R15, R194, R15, 0x5 ;  /* 0x0000000fc20f7211 */ /* 0x000fe200078e28ff */
        /* <DEDUP_REMOVED lines=20> */
[----:B------:R-:W-:Y:S01]  /*d460*/  FMUL.FTZ R92, R9, R92 ;  /* 0x0000005c095c7220 */ /* 0x000fe20000410000 */
[----:B------:R-:W-:Y:S01]  /*d470*/  IADD3 R64, R5, -R64, RZ ;  /* 0x8000004005407210 */ /* 0x000fe20007ffe0ff */
        /* <DEDUP_REMOVED lines=43> */
[----:B------:R-:W-:Y:S02]  /*d730*/  IADD3 R13, R9, R12, RZ ;  /* 0x0000000c090d7210 */ /* 0x000fe40007ffe0ff */
[----:B------:R-:W2:Y:S01]  /*d740*/  S2R R9, SR_CTAID.Z ;  /* 0x0000000000097919 */ /* 0x000ea20000002700 */
[----:B------:R-:W-:-:S03]  /*d750*/  @P3 FFMA.FTZ R3, R2, c[0x0][0x238], R7 ;  /* 0x00008e0002033a23 */ /* 0x000fc60000010007 */
[----:B------:R-:W-:Y:S04]  /*d760*/  STS.64 [R13], R76 ;  /* 0x0000004c0d007388 */ /* 0x000fe80000000a00 */
[----:B------:R-:W-:Y:S04]  /*d770*/  STS.64 [R13+0x400], R78 ;  /* 0x0004004e0d007388 */ /* 0x000fe80000000a00 */
[----:B------:R-:W-:Y:S04]  /*d780*/  STS.64 [R10.X4+0x2000], R80 ;  /* 0x002000500a007388 */ /* 0x000fe80000004a00 */
[----:B------:R-:W-:Y:S04]  /*d790*/  STS.64 [R10.X4+0x2400], R82 ;  /* 0x002400520a007388 */ /* 0x000fe80000004a00 */
[----:B------:R-:W-:Y:S04]  /*d7a0*/  STS.64 [R12+0x2000], R84 ;  /* 0x002000540c007388 */ /* 0x000fe80000000a00 */
[----:B------:R-:W-:Y:S01]  /*d7b0*/  STS.64 [R12+0x2400], R86 ;  /* 0x002400560c007388 */ /* 0x000fe20000000a00 */
[----:B--2---:R-:W-:-:S03]  /*d7c0*/  IMAD R9, R62, c[0x0][0x1c0], R9 ;  /* 0x000070003e097a24 */ /* 0x004fc600078e0209 */
        /* <DEDUP_REMOVED lines=13> */
[----:B--2---:R-:W2:Y:S04]  /*d8a0*/  S2R R10, SR_CTAID.X ;  /* 0x00000000000a7919 */ /* 0x004ea80000002500 */
[----:B------:R-:W-:Y:S01]  /*d8b0*/  BAR.SYNC.DEFER_BLOCKING 0x0 ;  /* 0x0000000000007b1d */ /* 0x000fe20000010000 */
[----:B-1----:R-:W-:Y:S01]  /*d8c0*/  @P2 FMUL.FTZ R11, R6, 0.69314718246459960938 ;  /* 0x3f317218060b2820 */ /* 0x002fe20000410000 */
[----:B--2---:R-:W-:-:S04]  /*d8d0*/  SHF.L.U32 R10, R10, 0x6, RZ ;  /* 0x000000060a0a7819 */ /* 0x004fc800000006ff */
[----:B------:R-:W1:Y:S01]  /*d8e0*/  LDS.128 R52, [R8.X4] ;  /* 0x0000000008347984 */ /* 0x000e620000004c00 */
[----:B------:R-:W-:-:S03]  /*d8f0*/  IMAD R10, R9, c[0x0][0x214], R10 ;  /* 0x00008500090a7a24 */ /* 0x000fc600078e020a */
[----:B------:R-:W2:Y:S04]  /*d900*/  LDS.128 R48, [R8.X4+0x800] ;  /* 0x0008000008307984 */ /* 0x000ea80000004c00 */
        /* <DEDUP_REMOVED lines=13> */
[----:B--234-:R-:W-:Y:S02]  /*d9e0*/  IADD3 R9, R201, 0x8, RZ ;  /* 0x00000008c9097810 */ /* 0x01cfe40007ffe0ff */
[----:B------:R-:W-:-:S02]  /*d9f0*/  SHF.R.S32.HI R7, RZ, 0x1f, R201 ;  /* 0x0000001fff077819 */ /* 0x000fc400000114c9 */
        /* <DEDUP_REMOVED lines=8> */
.L_x_2567:
[----:B--234-:R-:W-:Y:S05]  /*da80*/  BSYNC B0 ;  /* 0x0000000000007941 */ /* 0x01cfea0003800000 */
.L_x_2566:
[----:B------:R-:W-:Y:S01]  /*da90*/  LEA.HI R0, R4, R5, RZ, 0x3 ;  /* 0x0000000504007211 */ /* 0x000fe200078f18ff */
[----:B------:R-:W-:Y:S01]  /*daa0*/  IMAD R10, R10, c[0x0][0x22c], RZ ;  /* 0x00008b000a0a7a24 */ /* 0x000fe200078e02ff */
[----:B------:R-:W-:Y:S02]  /*dab0*/  IADD3 R3, R187, 0x10, RZ ;  /* 0x00000010bb037810 */ /* 0x000fe40007ffe0ff */
[----:B------:R-:W-:Y:S02]  /*dac0*/  LOP3.LUT R0, R0, 0xfffffff8, RZ, 0xc0, !PT ;  /* 0xfffffff800007812 */ /* 0x000fe400078ec0ff */
[----:B------:R-:W-:-:S02]  /*dad0*/  ISETP.GE.AND P2, PT, R3, R186, PT ;  /* 0x000000ba0300720c */ /* 0x000fc40003f46270 */
[----:B------:R-:W-:Y:S01]  /*dae0*/  IADD3 R3, R187, 0x20, RZ ;  /* 0x00000020bb037810 */ /* 0x000fe20007ffe0ff */
[----:B------:R-:W-:Y:S01]  /*daf0*/  IMAD.IADD R0, R5, 0x1, -R0 ;  /* 0x0000000105007824 */ /* 0x000fe200078e0a00 */
[-C--:B------:R-:W-:Y:S02]  /*db00*/  ISETP.GE.AND P3, PT, R187, R186.reuse, PT ;  /* 0x000000babb00720c */ /* 0x080fe40003f66270 */
[----:B------:R-:W-:Y:S01]  /*db10*/  ISETP.GE.AND P1, PT, R3, R186, PT ;  /* 0x000000ba0300720c */ /* 0x000fe20003f26270 */
[----:B------:R-:W-:-:S05]  /*db20*/  IMAD.SHL.U32 R4, R0, 0x4, RZ ;  /* 0x0000000400047824 */ /* 0x000fca00078e00ff */
[----:B------:R-:W-:-:S05]  /*db30*/  SHF.R.S32.HI R5, RZ, 0x1f, R4 ;  /* 0x0000001fff057819 */ /* 0x000fca0000011404 */
[C---:B------:R-:W-:Y:S01]  /*db40*/  IMAD.WIDE R4, R187.reuse, 0x60, R4 ;  /* 0x00000060bb047825 */ /* 0x040fe200078e0204 */
[----:B------:R-:W-:-:S04]  /*db50*/  IADD3 R187, R187, 0x30, RZ ;  /* 0x00000030bbbb7810 */ /* 0x000fc80007ffe0ff */
[----:B------:R-:W-:-:S04]  /*db60*/  IADD3 R0, P0, R10, R4, RZ ;  /* 0x000000040a007210 */ /* 0x000fc80007f1e0ff */
[----:B------:R-:W-:Y:S02]  /*db70*/  LEA.HI.X.SX32 R5, R10, R5, 0x1, P0 ;  /* 0x000000050a057211 */ /* 0x000fe400000f0eff */
[----:B------:R-:W-:-:S04]  /*db80*/  LEA R2, P0, R0, c[0x0][0x1d8], 0x2 ;  /* 0x0000760000027a11 */ /* 0x000fc800078010ff */
[----:B------:R-:W-:Y:S02]  /*db90*/  LEA.HI.X R3, R0, c[0x0][0x1dc], R5, 0x2, P0 ;  /* 0x0000770000037a11 */ /* 0x000fe400000f1405 */
[----:B------:R-:W-:-:S03]  /*dba0*/  ISETP.GE.AND P0, PT, R187, R186, PT ;  /* 0x000000babb00720c */ /* 0x000fc60003f06270 */
[----:B-1----:R1:W-:Y:S04]  /*dbb0*/  @!P3 STG.E.128 [R2.64+0x80], R36 ;  /* 0x000080240200b986 */ /* 0x0023e8000c101d0c */
[----:B------:R1:W-:Y:S04]  /*dbc0*/  @!P3 STG.E.128 [R2.64+0x100], R20 ;  /* 0x000100140200b986 */ /* 0x0003e8000c101d0c */
[----:B------:R1:W-:Y:S04]  /*dbd0*/  @!P2 STG.E.128 [R2.64+0x1800], R48 ;  /* 0x001800300200a986 */ /* 0x0003e8000c101d0c */
[----:B------:R1:W-:Y:S04]  /*dbe0*/  @!P2 STG.E.128 [R2.64+0x1880], R32 ;  /* 0x001880200200a986 */ /* 0x0003e8000c101d0c */
[----:B------:R1:W-:Y:S04]  /*dbf0*/  @!P2 STG.E.128 [R2.64+0x1900], R16 ;  /* 0x001900100200a986 */ /* 0x0003e8000c101d0c */
[----:B------:R1:W-:Y:S04]  /*dc00*/  @!P1 STG.E.128 [R2.64+0x3000], R44 ;  /* 0x0030002c02009986 */ /* 0x0003e8000c101d0c */
[----:B------:R1:W-:Y:S04]  /*dc10*/  @!P1 STG.E.128 [R2.64+0x3080], R28 ;  /* 0x0030801c02009986 */ /* 0x0003e8000c101d0c */
[----:B------:R1:W-:Y:S04]  /*dc20*/  @!P1 STG.E.128 [R2.64+0x3100], R12 ;  /* 0x0031000c02009986 */ /* 0x0003e8000c101d0c */
[----:B------:R1:W-:Y:S04]  /*dc30*/  @!P3 STG.E.64 [R2.64], R52 ;  /* 0x000000340200b986 */ /* 0x0003e8000c101b0c */
[----:B------:R1:W-:Y:S01]  /*dc40*/  @!P3 STG.E.64 [R2.64+0x8], R54 ;  /* 0x000008360200b986 */ /* 0x0003e2000c101b0c */
[----:B------:R-:W-:Y:S05]  /*dc50*/  @P0 EXIT ;  /* 0x000000000000094d */ /* 0x000fea0003800000 */
[----:B------:R-:W-:Y:S04]  /*dc60*/  STG.E.128 [R2.64+0x4800], R40 ;  /* 0x0048002802007986 */ /* 0x000fe8000c101d0c */
[----:B------:R-:W-:Y:S04]  /*dc70*/  STG.E.128 [R2.64+0x4880], R24 ;  /* 0x0048801802007986 */ /* 0x000fe8000c101d0c */
[----:B------:R-:W-:Y:S01]  /*dc80*/  STG.E.128 [R2.64+0x4900], R56 ;  /* 0x0049003802007986 */ /* 0x000fe2000c101d0c */
[----:B------:R-:W-:Y:S05]  /*dc90*/  EXIT ;  /* 0x000000000000794d */ /* 0x000fea0003800000 */
.L_x_2568:
        /* <DEDUP_REMOVED lines=14> */
.L_x_6126:


//--------------------- .text._ZN5flash24flash_fwd_splitkv_kernelI23Flash_fwd_kernel_traitsILi96ELi64ELi128ELi4ELb0ELb0EN7cutlass6half_tE19Flash_kernel_traitsILi96ELi64ELi128ELi4ES3_EELb1ELb0ELb0ELb0ELb1ELb1ELb1ELb0EEEvNS_16Flash_fwd_paramsE --------------------------
	.section	.text._ZN5flash24flash_fwd_splitkv_kernelI23Flash_fwd_kernel_traitsILi96ELi64ELi128ELi4ELb0ELb0EN7cutlass6half_tE19Flash_kernel_traitsILi96ELi64ELi128ELi4ES3_EELb1ELb0ELb0ELb0ELb1ELb1ELb1ELb0EEEvNS_16Flash_fwd_paramsE,"ax",@progbits
	.sectioninfo	@"SHI_REGISTERS=255"
	.align	128
        .global         _ZN5flash24flash_fwd_splitkv_kernelI23Flash_fwd_kernel_traitsILi96ELi64ELi128ELi4ELb0ELb0EN7cutlass6half_tE19Flash_kernel_traitsILi96ELi64ELi128ELi4ES3_EELb1ELb0ELb0ELb0ELb1ELb1ELb1ELb0EEEvNS_16Flash_fwd_paramsE
        .type           _ZN5flash24flash_fwd_splitkv_kernelI23Flash_fwd_kernel_traitsILi96ELi64ELi128ELi4ELb0ELb0EN7cutlass6half_tE19Flash_kernel_traitsILi96ELi64ELi128ELi4ES3_EELb1ELb0ELb0ELb0ELb1ELb1ELb1ELb0EEEvNS_16Flash_fwd_paramsE,@function
        .size           _ZN5flash24flash_fwd_splitkv_kernelI23Flash_fwd_kernel_traitsILi96ELi64ELi128ELi4ELb0ELb0EN7cutlass6half_tE19Flash_kernel_traitsILi96ELi64ELi128ELi4ES3_EELb1ELb0ELb0ELb0ELb1ELb1ELb1ELb0EEEvNS_16Flash_fwd_paramsE,(.L_x_6127 - _ZN5flash24flash_fwd_splitkv_kernelI23Flash_fwd_kernel_traitsILi96ELi64ELi128ELi4ELb0ELb0EN7cutlass6half_tE19Flash_kernel_traitsILi96ELi64ELi128ELi4ES3_EELb1ELb0ELb0ELb0ELb1ELb1ELb1ELb0EEEvNS_16Flash_fwd_paramsE)
        .other          _ZN5flash24flash_fwd_splitkv_kernelI23Flash_fwd_kernel_traitsILi96ELi64ELi128ELi4ELb0ELb0EN7cutlass6half_tE19Flash_kernel_traitsILi96ELi64ELi128ELi4ES3_EELb1ELb0ELb0ELb0ELb1ELb1ELb1ELb0EEEvNS_16Flash_fwd_paramsE,@"STO_CUDA_ENTRY STV_DEFAULT"
_ZN5flash24flash_fwd_splitkv_kernelI23Flash_fwd_kernel_traitsILi96ELi64ELi128ELi4ELb0ELb0EN7cutlass6half_tE19Flash_kernel_traitsILi96ELi64ELi128ELi4ES3_EELb1ELb0ELb0ELb0ELb1ELb1ELb1ELb0EEEvNS_16Flash_fwd_paramsE:
.text._ZN5flash24flash_fwd_splitkv_kernelI23Flash_fwd_kernel_traitsILi96ELi64ELi128ELi4ELb0ELb0EN7cutlass6half_tE19Flash_kernel_traitsILi96ELi64ELi128ELi4ES3_EELb1ELb0ELb0ELb0ELb1ELb1ELb1ELb0EEEvNS_16Flash_fwd_paramsE:
        /* <DEDUP_REMOVED lines=54> */
.L_x_2569:
[----:B-1-34-:R-:W-:Y:S02]  /*0360*/  MOV R3, c[0x0][0x218] ;  /* 0x0000860000037a02 */ /* 0x01afe40000000f00 */
.L_x_2570:
[----:B------:R-:W-:-:S04]  /*0370*/  ISETP.NE.U32.AND P2, PT, RZ, c[0x0][0x258], PT ;  /* 0x00009600ff007a0c */ /* 0x000fc80003f45070 */
[----:B------:R-:W-:-:S13]  /*0380*/  ISETP.NE.AND.EX P2, PT, RZ, c[0x0][0x25c], PT, P2 ;  /* 0x00009700ff007a0c */ /* 0x000fda0003f45320 */
[----:B------:R-:W-:-:S06]  /*0390*/  @P2 IMAD.WIDE R10, R197, R0, c[0x0][0x258] ;  /* 0x00009600c50a2625 */ /* 0x000fcc00078e0200 */
        /* <DEDUP_REMOVED lines=42> */
[----:B------:R-:W-:Y:S02]  /*0640*/  IADD3 R10, R135, 0x7f, RZ ;  /* 0x0000007f870a7810 */ /* 0x000fe40007ffe0ff */
[----:B------:R-:W-:Y:S01]  /*0650*/  SHF.R.S32.HI R3, RZ, 0x7, R3 ;  /* 0x00000007ff037819 */ /* 0x000fe20000011403 */
        /* <DEDUP_REMOVED lines=11> */
[----:B------:R-:W-:Y:S01]  /*0710*/  SHF.R.S32.HI R3, RZ, 0x1f, R138 ;  /* 0x0000001fff037819 */ /* 0x000fe2000001148a */
[----:B------:R-:W-:Y:S01]  /*0720*/  IMAD R197, R6, c[0x0][0x210], R197 ;  /* 0x0000840006c57a24 */ /* 0x000fe200078e02c5 */
[----:B------:R-:W-:Y:S02]  /*0730*/  LOP3.LUT P6, RZ, R138, 0x7, RZ, 0xc0, !PT ;  /* 0x000000078aff7812 */ /* 0x000fe400078cc0ff */
[----:B------:R-:W-:Y:S01]  /*0740*/  LEA.HI R0, R3, R138, RZ, 0x3 ;  /* 0x0000008a03007211 */ /* 0x000fe200078f18ff */
[----:B------:R-:W-:-:S03]  /*0750*/  IMAD R20, R197, c[0x0][0x1c0], R20 ;  /* 0x00007000c5147a24 */ /* 0x000fc600078e0214 */
[----:B------:R-:W-:Y:S02]  /*0760*/  LOP3.LUT R3, R0, 0x3ffffff8, RZ, 0xc0, !PT ;  /* 0x3ffffff800037812 */ /* 0x000fe400078ec0ff */
[----:B------:R-:W-:-:S03]  /*0770*/  SHF.R.S32.HI R0, RZ, 0x3, R0 ;  /* 0x00000003ff007819 */ /* 0x000fc60000011400 */
[----:B------:R-:W-:Y:S01]  /*0780*/  IMAD.IADD R3, R138, 0x1, -R3 ;  /* 0x000000018a037824 */ /* 0x000fe200078e0a03 */
[----:B------:R-:W-:-:S03]  /*0790*/  IADD3 R6, R0, 0x10, RZ ;  /* 0x0000001000067810 */ /* 0x000fc60007ffe0ff */
[----:B------:R-:W-:Y:S02]  /*07a0*/  IMAD.SHL.U32 R4, R3, 0x4, RZ ;  /* 0x0000000403047824 */ /* 0x000fe400078e00ff */
[--C-:B------:R-:W-:Y:S02]  /*07b0*/  IMAD R3, R20, c[0x0][0x214], R143.reuse ;  /* 0x0000850014037a24 */ /* 0x100fe400078e028f */
[----:B------:R-:W-:Y:S01]  /*07c0*/  IMAD.IADD R143, R140, 0x1, -R143 ;  /* 0x000000018c8f7824 */ /* 0x000fe200078e0a8f */
[----:B------:R-:W-:Y:S01]  /*07d0*/  SHF.R.S32.HI R5, RZ, 0x1f, R4 ;  /* 0x0000001fff057819 */ /* 0x000fe20000011404 */
[----:B------:R-:W-:-:S03]  /*07e0*/  IMAD R2, R3, c[0x0][0x22c], RZ ;  /* 0x00008b0003027a24 */ /* 0x000fc600078e02ff */
[CC--:B------:R-:W-:Y:S01]  /*07f0*/  ISETP.GE.AND P0, PT, R0.reuse, R143.reuse, PT ;  /* 0x0000008f0000720c */ /* 0x0c0fe20003f06270 */
[----:B------:R-:W-:Y:S01]  /*0800*/  IMAD.WIDE R4, R0, 0x60, R4 ;  /* 0x0000006000047825 */ /* 0x000fe200078e0204 */
[-C--:B------:R-:W-:Y:S02]  /*0810*/  ISETP.GE.OR P4, PT, R6, R143.reuse, P6 ;  /* 0x0000008f0600720c */ /* 0x080fe40003786670 */
[----:B------:R-:W-:Y:S02]  /*0820*/  ISETP.GE.OR P5, PT, R0, R143, P6 ;  /* 0x0000008f0000720c */ /* 0x000fe400037a6670 */
        /* <DEDUP_REMOVED lines=38> */
.L_x_2571:
        /* <DEDUP_REMOVED lines=78> */
[----:B------:R-:W-:Y:S02]  /*0f70*/  IMAD R7, R7, c[0x0][0x188], RZ ;  /* 0x0000620007077a24 */ /* 0x000fe400078e02ff */
[----:B------:R-:W-:Y:S02]  /*0f80*/  IMAD R2, R16, c[0x0][0x184], R5 ;  /* 0x0000610010027a24 */ /* 0x000fe400078e0205 */
[----:B------:R-:W-:-:S03]  /*0f90*/  IMAD R5, R9, c[0x0][0x19c], R0 ;  /* 0x0000670009057a24 */ /* 0x000fc600078e0200 */
[----:B------:R-:W-:Y:S01]  /*0fa0*/  IADD3 R11, R11, R2, RZ ;  /* 0x000000020b0b7210 */ /* 0x000fe20007ffe0ff */
[C---:B------:R-:W-:Y:S02]  /*0fb0*/  IMAD R2, R16.reuse, c[0x0][0x18c], R7 ;  /* 0x0000630010027a24 */ /* 0x040fe400078e0207 */
        /* <DEDUP_REMOVED lines=9> */
.L_x_2572:
        /* <DEDUP_REMOVED lines=16> */
.L_x_2574:
[----:B------:R-:W-:Y:S02]  /*1150*/  IABS R6, c[0x0][0x1c8] ;  /* 0x0000720000067a13 */ /* 0x000fe40000000000 */
[----:B------:R-:W-:Y:S02]  /*1160*/  MOV R8, RZ ;  /* 0x000000ff00087202 */ /* 0x000fe40000000f00 */
[----:B------:R-:W1:Y:S01]  /*1170*/  I2F.RP R12, R6 ;  /* 0x00000006000c7306 */ /* 0x000e620000209400 */
[----:B------:R-:W-:-:S05]  /*1180*/  @P3 IADD3 R2, R7, R2, RZ ;  /* 0x0000000207023210 */ /* 0x000fca0007ffe0ff */
[----:B------:R-:W-:-:S04]  /*1190*/  @P3 IMAD.WIDE.U32 R16, R2, c[0x0][0x1a0], RZ ;  /* 0x0000680002103a25 */ /* 0x000fc800078e00ff */
[----:B------:R-:W-:Y:S01]  /*11a0*/  @P3 IMAD R2, R2, c[0x0][0x1a4], R17 ;  /* 0x0000690002023a24 */ /* 0x000fe200078e0211 */
[----:B-1----:R-:W1:Y:S02]  /*11b0*/  MUFU.RCP R9, R12 ;  /* 0x0000000c00097308 */ /* 0x002e640000001000 */
[----:B-1----:R-:W-:-:S06]  /*11c0*/  IADD3 R9, R9, 0xffffffe, RZ ;  /* 0x0ffffffe09097810 */ /* 0x002fcc0007ffe0ff */
[----:B------:R-:W1:Y:S02]  /*11d0*/  F2I.FTZ.U32.TRUNC.NTZ R9, R9 ;  /* 0x0000000900097305 */ /* 0x000e64000021f000 */
[----:B-1----:R-:W-:-:S04]  /*11e0*/  IMAD.MOV R0, RZ, RZ, -R9 ;  /* 0x000000ffff007224 */ /* 0x002fc800078e0a09 */
[----:B------:R-:W-:Y:S01]  /*11f0*/  IMAD R3, R0, R6, RZ ;  /* 0x0000000600037224 */ /* 0x000fe200078e02ff */
[----:B------:R-:W-:-:S03]  /*1200*/  IABS R0, R20 ;  /* 0x0000001400007213 */ /* 0x000fc60000000000 */
[----:B------:R-:W-:Y:S01]  /*1210*/  IMAD.HI.U32 R3, R9, R3, R8 ;  /* 0x0000000309037227 */ /* 0x000fe200078e0008 */
[----:B------:R-:W-:-:S05]  /*1220*/  LEA R9, R134, 0xffffff80, 0x7 ;  /* 0xffffff8086097811 */ /* 0x000fca00078e38ff */
[----:B------:R-:W-:-:S04]  /*1230*/  IMAD.HI.U32 R8, R3, R0, RZ ;  /* 0x0000000003087227 */ /* 0x000fc800078e00ff */
[----:B------:R-:W-:Y:S02]  /*1240*/  IMAD.MOV R3, RZ, RZ, -R8 ;  /* 0x000000ffff037224 */ /* 0x000fe400078e0a08 */
[----:B------:R-:W-:-:S04]  /*1250*/  IMAD.WIDE.U32 R10, R9, c[0x0][0x198], R10 ;  /* 0x00006600090a7a25 */ /* 0x000fc800078e000a */
[----:B------:R-:W-:Y:S01]  /*1260*/  IMAD R3, R6, R3, R0 ;  /* 0x0000000306037224 */ /* 0x000fe200078e0200 */
[----:B------:R-:W-:Y:S02]  /*1270*/  LOP3.LUT R0, R20, c[0x0][0x1c8], RZ, 0x3c, !PT ;  /* 0x0000720014007a12 */ /* 0x000fe400078e3cff */
[----:B------:R-:W-:Y:S02]  /*1280*/  MOV R166, R10 ;  /* 0x0000000a00a67202 */ /* 0x000fe40000000f00 */
[----:B------:R-:W-:Y:S02]  /*1290*/  ISETP.GT.U32.AND P0, PT, R6, R3, PT ;  /* 0x000000030600720c */ /* 0x000fe40003f04070 */
[----:B------:R-:W-:-:S11]  /*12a0*/  ISETP.GE.AND P1, PT, R0, RZ, PT ;  /* 0x000000ff0000720c */ /* 0x000fd60003f26270 */
[-C--:B------:R-:W-:Y:S02]  /*12b0*/  @!P0 IADD3 R3, R3, -R6.reuse, RZ ;  /* 0x8000000603038210 */ /* 0x080fe40007ffe0ff */
[----:B------:R-:W-:Y:S02]  /*12c0*/  @!P0 IADD3 R8, R8, 0x1, RZ ;  /* 0x0000000108088810 */ /* 0x000fe40007ffe0ff */
[----:B------:R-:W-:Y:S02]  /*12d0*/  ISETP.GE.U32.AND P2, PT, R3, R6, PT ;  /* 0x000000060300720c */ /* 0x000fe40003f46070 */
[----:B------:R-:W-:Y:S02]  /*12e0*/  ISETP.NE.AND P0, PT, RZ, c[0x0][0x1c8], PT ;  /* 0x00007200ff007a0c */ /* 0x000fe40003f05270 */
[----:B------:R-:W-:-:S05]  /*12f0*/  SHF.R.S32.HI R3, RZ, 0x1f, R9 ;  /* 0x0000001fff037819 */ /* 0x000fca0000011409 */
[----:B------:R-:W-:-:S04]  /*1300*/  IMAD R0, R3, c[0x0][0x198], RZ ;  /* 0x0000660003007a24 */ /* 0x000fc800078e02ff */
[----:B------:R-:W-:Y:S01]  /*1310*/  @P2 IADD3 R8, R8, 0x1, RZ ;  /* 0x0000000108082810 */ /* 0x000fe20007ffe0ff */
[----:B------:R-:W-:-:S04]  /*1320*/  IMAD R13, R9, c[0x0][0x19c], R0 ;  /* 0x00006700090d7a24 */ /* 0x000fc800078e0200 */
        /* <DEDUP_REMOVED lines=19> */
.L_x_2573:
[----:B------:R-:W-:Y:S01]  /*1460*/  ISETP.NE.AND P0, PT, R4, -0x1, PT ;  /* 0xffffffff0400780c */ /* 0x000fe20003f05270 */
[----:B------:R-:W-:Y:S01]  /*1470*/  IMAD.IADD R187, R140, 0x1, -R143 ;  /* 0x000000018cbb7824 */ /* 0x000fe200078e0a8f */
[----:B------:R-:W-:Y:S01]  /*1480*/  SHF.R.S32.HI R7, RZ, 0x1f, R138 ;  /* 0x0000001fff077819 */ /* 0x000fe2000001148a */
[----:B------:R-:W-:Y:S01]  /*1490*/  IMAD.MOV.U32 R117, RZ, RZ, c[0x0][0x198] ;  /* 0x00006600ff757624 */ /* 0x000fe200078e00ff */
[----:B------:R-:W-:Y:S01]  /*14a0*/  IADD3 R192, R134, -0x1, RZ ;  /* 0xffffffff86c07810 */ /* 0x000fe20007ffe0ff */
[----:B------:R-:W-:Y:S01]  /*14b0*/  IMAD.SHL.U32 R169, R138, 0x2, RZ ;  /* 0x000000028aa97824 */ /* 0x000fe200078e00ff */
[CC--:B------:R-:W-:Y:S02]  /*14c0*/  LEA.HI R17, R7.reuse, R138.reuse, RZ, 0x2 ;  /* 0x0000008a07117211 */ /* 0x0c0fe400078f10ff */
[----:B------:R-:W-:Y:S02]  /*14d0*/  LEA.HI R141, R7, R138, RZ, 0x5 ;  /* 0x0000008a078d7211 */ /* 0x000fe400078f28ff */
[----:B------:R-:W-:-:S02]  /*14e0*/  LOP3.LUT R11, R17, 0xfffffffc, RZ, 0xc0, !PT ;  /* 0xfffffffc110b7812 */ /* 0x000fc400078ec0ff */
[----:B------:R-:W-:Y:S01]  /*14f0*/  SHF.R.S32.HI R139, RZ, 0x5, R141 ;  /* 0x00000005ff8b7819 */ /* 0x000fe2000001148d */
[----:B------:R-:W-:Y:S01]  /*1500*/  @!P0 IMAD.WIDE.U32 R12, R197, c[0x0][0x178], RZ ;  /* 0x00005e00c50c8a25 */ /* 0x000fe200078e00ff */
[----:B------:R-:W-:Y:S02]  /*1510*/  @!P0 SHF.R.S32.HI R10, RZ, 0x1f, R197 ;  /* 0x0000001fff0a8819 */ /* 0x000fe400000114c5 */
[----:B------:R-:W-:Y:S01]  /*1520*/  LOP3.LUT R141, R141, 0xffffffe0, RZ, 0xc0, !PT ;  /* 0xffffffe08d8d7812 */ /* 0x000fe200078ec0ff */
[----:B------:R-:W-:Y:S01]  /*1530*/  IMAD.IADD R11, R138, 0x1, -R11 ;  /* 0x000000018a0b7824 */ /* 0x000fe200078e0a0b */
[----:B------:R-:W-:Y:S01]  /*1540*/  LOP3.LUT R169, R169, 0x6, RZ, 0xc0, !PT ;  /* 0x00000006a9a97812 */ /* 0x000fe200078ec0ff */
[----:B------:R-:W-:Y:S02]  /*1550*/  @!P0 IMAD R10, R10, c[0x0][0x178], RZ ;  /* 0x00005e000a0a8a24 */ /* 0x000fe400078e02ff */
[----:B------:R-:W-:-:S04]  /*1560*/  @P0 IMAD.WIDE.U32 R14, R4, c[0x0][0x190], RZ ;  /* 0x00006400040e0a25 */ /* 0x000fc800078e00ff */
[----:B-----5:R-:W-:Y:S02]  /*1570*/  @!P0 IMAD R5, R197, c[0x0][0x17c], R10 ;  /* 0x00005f00c5058a24 */ /* 0x020fe400078e020a */
[----:B------:R-:W-:Y:S02]  /*1580*/  @!P0 IMAD.MOV.U32 R14, RZ, RZ, R12 ;  /* 0x000000ffff0e8224 */ /* 0x000fe400078e000c */
[----:B------:R-:W-:Y:S02]  /*1590*/  IMAD.SHL.U32 R11, R11, 0x8, RZ ;  /* 0x000000080b0b7824 */ /* 0x000fe400078e00ff */
[----:B------:R-:W-:Y:S02]  /*15a0*/  @P0 IMAD R4, R4, c[0x0][0x194], R15 ;  /* 0x0000650004040a24 */ /* 0x000fe400078e020f */
[----:B------:R-:W-:Y:S01]  /*15b0*/  @!P0 IMAD.IADD R4, R13, 0x1, R5 ;  /* 0x000000010d048824 */ /* 0x000fe200078e0205 */
[----:B------:R-:W-:Y:S01]  /*15c0*/  SHF.R.S32.HI R13, RZ, 0x1f, R20 ;  /* 0x0000001fff0d7819 */ /* 0x000fe20000011414 */
[----:B------:R-:W-:Y:S01]  /*15d0*/  IMAD.IADD R141, R138, 0x1, -R141 ;  /* 0x000000018a8d7824 */ /* 0x000fe200078e0a8d */
[----:B------:R-:W-:-:S02]  /*15e0*/  IADD3 R14, P0, R11, R14, RZ ;  /* 0x0000000e0b0e7210 */ /* 0x000fc40007f1e0ff */
[----:B------:R-:W-:Y:S01]  /*15f0*/  SHF.R.S32.HI R19, RZ, 0x1f, R11 ;  /* 0x0000001fff137819 */ /* 0x000fe2000001140b */
[----:B------:R-:W-:Y:S01]  /*1600*/  IMAD R13, R13, c[0x0][0x1a8], RZ ;  /* 0x00006a000d0d7a24 */ /* 0x000fe200078e02ff */
[----:B------:R-:W-:Y:S02]  /*1610*/  LEA.HI R5, R7, R138, RZ, 0x3 ;  /* 0x0000008a07057211 */ /* 0x000fe400078f18ff */
[----:B------:R-:W-:Y:S01]  /*1620*/  IADD3 R166, P1, R11, R166, RZ ;  /* 0x000000a60ba67210 */ /* 0x000fe20007f3e0ff */
[----:B------:R-:W-:Y:S01]  /*1630*/  IMAD.X R15, R19, 0x1, R4, P0 ;  /* 0x00000001130f7824 */ /* 0x000fe200000e0604 */
[----:B------:R-:W-:Y:S01]  /*1640*/  SHF.R.S32.HI R188, RZ, 0x3, R5 ;  /* 0x00000003ffbc7819 */ /* 0x000fe20000011405 */
[C---:B------:R-:W-:Y:S01]  /*1650*/  IMAD R10, R20.reuse, c[0x0][0x1ac], R13 ;  /* 0x00006b00140a7a24 */ /* 0x040fe200078e020d */
[----:B------:R-:W-:Y:S01]  /*1660*/  IADD3 R16, P0, R11, R16, RZ ;  /* 0x000000100b107210 */ /* 0x000fe20007f1e0ff */
[----:B------:R-:W-:Y:S01]  /*1670*/  IMAD.WIDE.U32 R20, R20, c[0x0][0x1a8], R14 ;  /* 0x00006a0014147a25 */ /* 0x000fe200078e000e */
[----:B------:R-:W-:-:S02]  /*1680*/  SHF.R.S32.HI R14, RZ, 0x2, R17 ;  /* 0x00000002ff0e7819 */ /* 0x000fc40000011411 */
[----:B------:R-:W-:Y:S01]  /*1690*/  LEA.HI R7, R7, R138, RZ, 0x4 ;  /* 0x0000008a07077211 */ /* 0x000fe200078f20ff */
[----:B------:R-:W-:Y:S01]  /*16a0*/  IMAD.SHL.U32 R4, R188, 0x40, RZ ;  /* 0x00000040bc047824 */ /* 0x000fe200078e00ff */
[C---:B------:R-:W-:Y:S01]  /*16b0*/  IADD3 R13, R14.reuse, 0x20, RZ ;  /* 0x000000200e0d7810 */ /* 0x040fe20007ffe0ff */
[----:B------:R-:W-:Y:S01]  /*16c0*/  IMAD.X R167, R19, 0x1, R0, P1 ;  /* 0x0000000113a77824 */ /* 0x000fe200008e0600 */
[----:B------:R-:W-:Y:S02]  /*16d0*/  LEA.HI R17, R17, R14, RZ, 0x1 ;  /* 0x0000000e11117211 */ /* 0x000fe400078f08ff */
[-C--:B------:R-:W-:Y:S01]  /*16e0*/  ISETP.GE.AND P3, PT, R13, R187.reuse, PT ;  /* 0x000000bb0d00720c */ /* 0x080fe20003f66270 */
[C---:B------:R-:W-:Y:S01]  /*16f0*/  IMAD.WIDE.U32 R166, R14.reuse, c[0x0][0x198], R166 ;  /* 0x000066000ea67a25 */ /* 0x040fe200078e00a6 */
[----:B------:R-:W-:Y:S02]  /*1700*/  SHF.R.S32.HI R15, RZ, 0x1f, R14 ;  /* 0x0000001fff0f7819 */ /* 0x000fe4000001140e */
[----:B------:R-:W-:-:S02]  /*1710*/  ISETP.GE.AND P4, PT, R14, R187, PT ;  /* 0x000000bb0e00720c */ /* 0x000fc40003f86270 */
[----:B------:R-:W-:Y:S01]  /*1720*/  LOP3.LUT R4, R4, 0xc0, RZ, 0xc0, !PT ;  /* 0x000000c004047812 */ /* 0x000fe200078ec0ff */
[----:B------:R-:W-:Y:S01]  /*1730*/  IMAD.WIDE R22, R23, 0x40, R14 ;  /* 0x0000004017167825 */ /* 0x000fe200078e020e */
[----:B------:R-:W-:Y:S02]  /*1740*/  LOP3.LUT R17, R17, 0x7fffffe, RZ, 0xc0, !PT ;  /* 0x07fffffe11117812 */ /* 0x000fe400078ec0ff */
[----:B------:R-:W-:Y:S01]  /*1750*/  LOP3.LUT R11, R4, 0x18, R11, 0xf8, !PT ;  /* 0x00000018040b7812 */ /* 0x000fe200078ef80b */
[----:B------:R-:W-:Y:S01]  /*1760*/  IMAD R165, R15, c[0x0][0x198], RZ ;  /* 0x000066000fa57a24 */ /* 0x000fe200078e02ff */
[----:B------:R-:W-:Y:S01]  /*1770*/  SHF.R.U32.HI R4, RZ, 0x3, R4 ;  /* 0x00000003ff047819 */ /* 0x000fe20000011604 */
[C---:B------:R-:W-:Y:S01]  /*1780*/  IMAD.IADD R12, R14.reuse, 0x1, -R17 ;  /* 0x000000010e0c7824 */ /* 0x040fe200078e0a11 */
[----:B------:R-:W-:Y:S01]  /*1790*/  IADD3 R136, P1, R14, R9, RZ ;  /* 0x000000090e887210 */ /* 0x000fe20007f3e0ff */
[----:B------:R-:W-:Y:S01]  /*17a0*/  IMAD.X R17, R19, 0x1, R2, P0 ;  /* 0x0000000113117824 */ /* 0x000fe200000e0602 */
[----:B------:R-:W-:Y:S01]  /*17b0*/  @!P3 IADD3 R18, P0, R22, 0x20, RZ ;  /* 0x000000201612b810 */ /* 0x000fe20007f1e0ff */
[----:B------:R-:W-:Y:S01]  /*17c0*/  IMAD R193, R139, 0x8, R12 ;  /* 0x000000088bc17824 */ /* 0x000fe200078e020c */
[----:B------:R-:W-:Y:S01]  /*17d0*/  LOP3.LUT R4, R11, R4, RZ, 0x3c, !PT ;  /* 0x000000040b047212 */ /* 0x000fe200078e3cff */
[----:B------:R-:W-:Y:S01]  /*17e0*/  IMAD.IADD R11, R21, 0x1, R10 ;  /* 0x00000001150b7824 */ /* 0x000fe200078e020a */
[----:B------:R-:W-:Y:S01]  /*17f0*/  LOP3.LUT R133, R7, 0xfffffff0, RZ, 0xc0, !PT ;  /* 0xfffffff007857812 */ /* 0x000fe200078ec0ff */
[----:B------:R-:W-:Y:S01]  /*1800*/  IMAD.SHL.U32 R2, R192, 0x80, RZ ;  /* 0x00000080c0027824 */ /* 0x000fe200078e00ff */
[----:B------:R-:W-:Y:S01]  /*1810*/  SHF.R.S32.HI R7, RZ, 0x4, R7 ;  /* 0x00000004ff077819 */ /* 0x000fe20000011407 */
[----:B------:R-:W-:-:S02]  /*1820*/  @!P4 IMAD.MOV.U32 R10, RZ, RZ, R20 ;  /* 0x000000ffff0ac224 */ /* 0x000fc400078e0014 */
[----:B------:R-:W-:Y:S02]  /*1830*/  @!P4 IMAD R0, R23, c[0x0][0x190], RZ ;  /* 0x000064001700ca24 */ /* 0x000fe400078e02ff */
[----:B------:R-:W-:Y:S02]  /*1840*/  @!P3 IMAD.X R9, RZ, RZ, R23, P0 ;  /* 0x000000ffff09b224 */ /* 0x000fe400000e0617 */
[----:B------:R-:W-:Y:S02]  /*1850*/  IMAD.U32 R193, R193, 0x20, R4 ;  /* 0x00000020c1c17824 */ /* 0x000fe400078e0004 */
[----:B------:R-:W-:Y:S02]  /*1860*/  @!P3 IMAD.MOV.U32 R21, RZ, RZ, R11 ;  /* 0x000000ffff15b224 */ /* 0x000fe400078e000b */
[----:B------:R-:W-:Y:S02]  /*1870*/  IMAD.IADD R4, R135, 0x1, -R2 ;  /* 0x0000000187047824 */ /* 0x000fe400078e0a02 */
[----:B------:R-:W-:-:S02]  /*1880*/  IMAD.X R3, R15, 0x1, R3, P1 ;  /* 0x000000010f037824 */ /* 0x000fc400008e0603 */
[C---:B------:R-:W-:Y:S01]  /*1890*/  @!P4 IMAD R15, R22.reuse, c[0x0][0x194], R0 ;  /* 0x00006500160fca24 */ /* 0x040fe200078e0200 */
[-C--:B------:R-:W-:Y:S01]  /*18a0*/  ISETP.GE.AND P1, PT, R13, R4.reuse, PT ;  /* 0x000000040d00720c */ /* 0x080fe20003f26270 */
[----:B------:R-:W-:Y:S01]  /*18b0*/  @!P4 IMAD.WIDE.U32 R10, R22, c[0x0][0x190], R10 ;  /* 0x00006400160aca25 */ /* 0x000fe200078e000a */
[----:B------:R-:W-:-:S03]  /*18c0*/  ISETP.GE.AND P5, PT, R14, R4, PT ;  /* 0x000000040e00720c */ /* 0x000fc60003fa6270 */
[----:B------:R-:W-:Y:S01]  /*18d0*/  @!P3 IMAD R9, R9, c[0x0][0x190], RZ ;  /* 0x000064000909ba24 */ /* 0x000fe200078e02ff */
[----:B------:R-:W-:Y:S01]  /*18e0*/  @!P4 LEA R24, P0, R10, c[0x0][0x160], 0x1 ;  /* 0x000058000a18ca11 */ /* 0x000fe200078008ff */
[----:B------:R-:W-:Y:S01]  /*18f0*/  @!P4 IMAD.IADD R0, R11, 0x1, R15 ;  /* 0x000000010b00c824 */ /* 0x000fe200078e020f */
[----:B------:R-:W-:Y:S01]  /*1900*/  IADD3 R11, R14, 0x40, RZ ;  /* 0x000000400e0b7810 */ /* 0x000fe20007ffe0ff */
[----:B------:R-:W-:Y:S01]  /*1910*/  @!P3 IMAD R9, R18, c[0x0][0x194], R9 ;  /* 0x000065001209ba24 */ /* 0x000fe200078e0209 */
[----:B------:R-:W-:Y:S01]  /*1920*/  IADD3 R15, R14, 0x60, RZ ;  /* 0x000000600e0f7810 */ /* 0x000fe20007ffe0ff */
[----:B------:R-:W-:Y:S01]  /*1930*/  @!P3 IMAD.WIDE.U32 R18, R18, c[0x0][0x190], R20 ;  /* 0x000064001212ba25 */ /* 0x000fe200078e0014 */
[----:B------:R-:W-:Y:S02]  /*1940*/  @!P4 LEA.HI.X R25, R10, c[0x0][0x164], R0, 0x1, P0 ;  /* 0x000059000a19ca11 */ /* 0x000fe400000f0c00 */
[----:B------:R-:W-:Y:S01]  /*1950*/  @!P1 LEA R10, P2, R117, R166, 0x5 ;  /* 0x000000a6750a9211 */ /* 0x000fe200078428ff */
[----:B------:R-:W-:Y:S01]  /*1960*/  @!P3 IMAD.IADD R9, R19, 0x1, R9 ;  /* 0x000000011309b824 */ /* 0x000fe200078e0209 */
[----:B------:R-:W-:Y:S01]  /*1970*/  @!P3 LEA R20, P0, R18, c[0x0][0x160], 0x1 ;  /* 0x000058001214ba11 */ /* 0x000fe200078008ff */
[----:B------:R-:W-:-:S02]  /*1980*/  IMAD R165, R14, c[0x0][0x19c], R165 ;  /* 0x000067000ea57a24 */ /* 0x000fc400078e02a5 */
[----:B------:R-:W-:Y:S01]  /*1990*/  IMAD.MOV.U32 R0, RZ, RZ, c[0x0][0x19c] ;  /* 0x00006700ff007624 */ /* 0x000fe200078e00ff */
[----:B------:R-:W-:Y:S01]  /*19a0*/  @!P3 LEA.HI.X R21, R18, c[0x0][0x164], R9, 0x1, P0 ;  /* 0x000059001215ba11 */ /* 0x000fe200000f0c09 */
[----:B------:R-:W-:Y:S01]  /*19b0*/  IMAD.IADD R165, R167, 0x1, R165 ;  /* 0x00000001a7a57824 */ /* 0x000fe200078e02a5 */
[----:B------:R-:W-:Y:S01]  /*19c0*/  ISETP.GE.AND P0, PT, R11, R4, PT ;  /* 0x000000040b00720c */ /* 0x000fe20003f06270 */
[----:B------:R-:W-:-:S03]  /*19d0*/  IMAD.WIDE.U32 R22, R117, 0x40, RZ ;  /* 0x0000004075167825 */ /* 0x000fc600078e00ff */
[----:B------:R-:W-:Y:S01]  /*19e0*/  @!P1 LEA.HI.X R9, R117, R165, R0, 0x5, P2 ;  /* 0x000000a575099211 */ /* 0x000fe200010f2c00 */
[----:B------:R-:W-:Y:S01]  /*19f0*/  IMAD.SHL.U32 R193, R193, 0x2, RZ ;  /* 0x00000002c1c17824 */ /* 0x000fe200078e00ff */
[----:B------:R-:W-:Y:S01]  /*1a00*/  @!P1 LEA R18, P2, R10, c[0x0][0x168], 0x1 ;  /* 0x00005a000a129a11 */ /* 0x000fe200078408ff */
[----:B------:R-:W-:Y:S02]  /*1a10*/  IMAD.IADD R133, R138, 0x1, -R133 ;  /* 0x000000018a857824 */ /* 0x000fe400078e0a85 */
[----:B------:R-:W-:Y:S01]  /*1a20*/  IMAD R3, R3, c[0x0][0x1a0], RZ ;  /* 0x0000680003037a24 */ /* 0x000fe200078e02ff */
[----:B------:R-:W-:Y:S01]  /*1a30*/  @!P1 LEA.HI.X R19, R10, c[0x0][0x16c], R9, 0x1, P2 ;  /* 0x00005b000a139a11 */ /* 0x000fe200010f0c09 */
[----:B------:R-:W-:Y:S01]  /*1a40*/  IMAD.SHL.U32 R10, R0, 0x40, RZ ;  /* 0x00000040000a7824 */ /* 0x000fe200078e00ff */
[----:B------:R-:W-:Y:S01]  /*1a50*/  @!PT LDS RZ, [RZ] ;  /* 0x00000000fffff984 */ /* 0x000fe20000000800 */
[----:B------:R-:W-:Y:S01]  /*1a60*/  @!PT LDS RZ, [RZ] ;  /* 0x00000000fffff984 */ /* 0x000fe20000000800 */
[----:B------:R-:W-:Y:S01]  /*1a70*/  @!PT LDS RZ, [RZ] ;  /* 0x00000000fffff984 */ /* 0x000fe20000000800 */
[----:B------:R1:W-:Y:S01]  /*1a80*/  @!P4 LDGSTS.E.BYPASS.LTC128B.128 [R193], [R24.64] ;  /* 0x0000000018c1cfae */ /* 0x0003e2000b901d4c */
[----:B------:R-:W-:Y:S02]  /*1a90*/  @!P0 IADD3 R12, P2, R166, R22, RZ ;  /* 0x00000016a60c8210 */ /* 0x000fe40007f5e0ff */
[----:B------:R-:W-:Y:S01]  /*1aa0*/  SHF.R.S32.HI R116, RZ, 0x1f, R133 ;  /* 0x0000001fff747819 */ /* 0x000fe20000011485 */
[----:B------:R1:W-:Y:S01]  /*1ab0*/  @!P4 LDGSTS.E.BYPASS.LTC128B.128 [R193+0x1000], [R24.64+0x40] ;  /* 0x0100004018c1cfae */ /* 0x0003e2000b901d4c */
[----:B------:R-:W-:-:S02]  /*1ac0*/  @!P0 IADD3.X R9, R165, R23, R10, P2, !PT ;  /* 0x00000017a5098210 */ /* 0x000fc400017fe40a */
[----:B------:R-:W-:Y:S01]  /*1ad0*/  @!P0 LEA R10, P2, R12, c[0x0][0x168], 0x1 ;  /* 0x00005a000c0a8a11 */ /* 0x000fe200078408ff */
[----:B------:R1:W-:Y:S01]  /*1ae0*/  @!P4 LDGSTS.E.BYPASS.LTC128B.128 [R193+0x2000], [R24.64+0x80] ;  /* 0x0200008018c1cfae */ /* 0x0003e2000b901d4c */
[----:B------:R-:W-:Y:S02]  /*1af0*/  @!P5 LEA R22, P4, R166, c[0x0][0x168], 0x1 ;  /* 0x00005a00a616da11 */ /* 0x000fe400078808ff */
[----:B------:R-:W-:Y:S01]  /*1b00*/  LEA.HI R116, R116, R133, RZ, 0x3 ;  /* 0x0000008574747211 */ /* 0x000fe200078f18ff */
[----:B------:R2:W-:Y:S01]  /*1b10*/  @!P3 LDGSTS.E.BYPASS.LTC128B.128 [R193+0x800], [R20.64] ;  /* 0x0080000014c1bfae */ /* 0x0005e2000b901d4c */
[----:B------:R-:W-:Y:S02]  /*1b20*/  @!P5 LEA.HI.X R23, R166, c[0x0][0x16c], R165, 0x1, P4 ;  /* 0x00005b00a617da11 */ /* 0x000fe400020f0ca5 */
[----:B------:R-:W-:Y:S01]  /*1b30*/  ISETP.GE.AND P4, PT, R13, R4, PT ;  /* 0x000000040d00720c */ /* 0x000fe20003f86270 */
[----:B------:R2:W-:Y:S01]  /*1b40*/  @!P3 LDGSTS.E.BYPASS.LTC128B.128 [R193+0x1800], [R20.64+0x40] ;  /* 0x0180004014c1bfae */ /* 0x0005e2000b901d4c */
[----:B------:R-:W-:-:S02]  /*1b50*/  IMAD R13, R136, c[0x0][0x1a4], R3 ;  /* 0x00006900880d7a24 */ /* 0x000fc400078e0203 */
[----:B------:R-:W-:Y:S01]  /*1b60*/  IMAD.SHL.U32 R116, R116, 0x20, RZ ;  /* 0x0000002074747824 */ /* 0x000fe200078e00ff */
[----:B------:R2:W-:Y:S01]  /*1b70*/  @!P3 LDGSTS.E.BYPASS.LTC128B.128 [R193+0x2800], [R20.64+0x80] ;  /* 0x0280008014c1bfae */ /* 0x0005e2000b901d4c */
[-C--:B------:R-:W-:Y:S02]  /*1b80*/  ISETP.GE.AND P3, PT, R11, R4.reuse, PT ;  /* 0x000000040b00720c */ /* 0x080fe40003f66270 */
[----:B------:R-:W-:Y:S01]  /*1b90*/  @!P0 LEA.HI.X R11, R12, c[0x0][0x16c], R9, 0x1, P2 ;  /* 0x00005b000c0b8a11 */ /* 0x000fe200010f0c09 */
[----:B------:R-:W-:Y:S01]  /*1ba0*/  IMAD R9, R6, c[0x0][0x1b8], RZ ;  /* 0x00006e0006097a24 */ /* 0x000fe200078e02ff */
[----:B------:R2:W-:Y:S01]  /*1bb0*/  @!P5 LDGSTS.E.BYPASS.LTC128B.128 [R193+0x3000], [R22.64] ;  /* 0x0300000016c1dfae */ /* 0x0005e2000b901d4c */
[----:B------:R-:W-:Y:S01]  /*1bc0*/  ISETP.GE.AND P2, PT, R15, R4, PT ;  /* 0x000000040f00720c */ /* 0x000fe20003f46270 */
[----:B------:R-:W-:Y:S01]  /*1bd0*/  IMAD.MOV.U32 R12, RZ, RZ, 0x40 ;  /* 0x00000040ff0c7424 */ /* 0x000fe200078e00ff */
[----:B------:R-:W-:Y:S01]  /*1be0*/  LOP3.LUT R116, R116, 0xffffff00, RZ, 0xc0, !PT ;  /* 0xffffff0074747812 */ /* 0x000fe200078ec0ff */
[----:B------:R-:W-:Y:S01]  /*1bf0*/  IMAD R6, R8, c[0x0][0x1bc], R9 ;  /* 0x00006f0008067a24 */ /* 0x000fe200078e0209 */
[C---:B------:R-:W-:Y:S01]  /*1c00*/  LOP3.LUT R9, R5.reuse, 0xfffffff8, RZ, 0xc0, !PT ;  /* 0xfffffff805097812 */ /* 0x040fe200078ec0ff */
[----:B------:R2:W-:Y:S01]  /*1c10*/  @!P5 LDGSTS.E.BYPASS.LTC128B.128 [R193+0x5000], [R22.64+0x40] ;  /* 0x0500004016c1dfae */ /* 0x0005e2000b901d4c */
[----:B------:R-:W-:Y:S01]  /*1c20*/  LEA.HI R5, R5, R188, RZ, 0x1 ;  /* 0x000000bc05057211 */ /* 0x000fe200078f08ff */
[----:B------:R-:W-:-:S02]  /*1c30*/  IMAD R186, R139, 0x200, R116 ;  /* 0x000002008bba7824 */ /* 0x000fc400078e0274 */
[----:B------:R2:W-:Y:S01]  /*1c40*/  @!P5 LDGSTS.E.BYPASS.LTC128B.128 [R193+0x7000], [R22.64+0x80] ;  /* 0x0700008016c1dfae */ /* 0x0005e2000b901d4c */
[----:B------:R-:W-:Y:S01]  /*1c50*/  IMAD.IADD R9, R138, 0x1, -R9 ;  /* 0x000000018a097824 */ /* 0x000fe200078e0a09 */
[-C--:B------:R-:W-:Y:S02]  /*1c60*/  ISETP.GE.AND P5, PT, R14, R4.reuse, PT ;  /* 0x000000040e00720c */ /* 0x080fe40003fa6270 */
[----:B------:R3:W-:Y:S01]  /*1c70*/  @!P1 LDGSTS.E.BYPASS.LTC128B.128 [R193+0x3800], [R18.64] ;  /* 0x0380000012c19fae */ /* 0x0007e2000b901d4c */
[----:B------:R-:W-:Y:S02]  /*1c80*/  LOP3.LUT R5, R5, 0xfffffffe, RZ, 0xc0, !PT ;  /* 0xfffffffe05057812 */ /* 0x000fe400078ec0ff */
[----:B------:R-:W-:Y:S01]  /*1c90*/  LEA.HI R196, R9, R9, RZ, 0x1 ;  /* 0x0000000909c47211 */ /* 0x000fe200078f08ff */
[----:B------:R3:W-:Y:S02]  /*1ca0*/  @!P1 LDGSTS.E.BYPASS.LTC128B.128 [R193+0x5800], [R18.64+0x40] ;  /* 0x0580004012c19fae */ /* 0x0007e4000b901d4c */
[----:B------:R-:W-:Y:S01]  /*1cb0*/  IMAD.IADD R195, R188, 0x1, -R5 ;  /* 0x00000001bcc37824 */ /* 0x000fe200078e0a05 */
[----:B------:R-:W-:Y:S01]  /*1cc0*/  LOP3.LUT R194, R196, 0xfffffffe, RZ, 0xc0, !PT ;  /* 0xfffffffec4c27812 */ /* 0x000fe200078ec0ff */
[----:B------:R3:W-:Y:S01]  /*1cd0*/  @!P1 LDGSTS.E.BYPASS.LTC128B.128 [R193+0x7800], [R18.64+0x80] ;  /* 0x0780008012c19fae */ /* 0x0007e2000b901d4c */
[----:B------:R-:W-:Y:S01]  /*1ce0*/  ISETP.GE.AND P1, PT, R15, R4, PT ;  /* 0x000000040f00720c */ /* 0x000fe20003f26270 */
[----:B------:R-:W-:Y:S01]  /*1cf0*/  IMAD.WIDE.U32 R14, R8, c[0x0][0x1b8], R16 ;  /* 0x00006e00080e7a25 */ /* 0x000fe200078e0010 */
[----:B------:R-:W-:Y:S01]  /*1d00*/  LEA.HI R4, R7, R7, RZ, 0x1 ;  /* 0x0000000707047211 */ /* 0x000fe200078f08ff */
[----:B------:R4:W-:Y:S01]  /*1d10*/  @!P0 LDGSTS.E.BYPASS.LTC128B.128 [R193+0x4000], [R10.64] ;  /* 0x040000000ac18fae */ /* 0x0009e2000b901d4c */
[----:B------:R-:W-:Y:S01]  /*1d20*/  SHF.R.S32.HI R196, RZ, 0x1, R196 ;  /* 0x00000001ffc47819 */ /* 0x000fe200000114c4 */
[----:B------:R-:W-:Y:S01]  /*1d30*/  IMAD.IADD R15, R15, 0x1, R6 ;  /* 0x000000010f0f7824 */ /* 0x000fe200078e0206 */
[----:B------:R-:W-:Y:S01]  /*1d40*/  LOP3.LUT R8, R4, 0xfffffffe, RZ, 0xc0, !PT ;  /* 0xfffffffe04087812 */ /* 0x000fe200078ec0ff */
[----:B------:R4:W-:Y:S01]  /*1d50*/  @!P0 LDGSTS.E.BYPASS.LTC128B.128 [R193+0x6000], [R10.64+0x40] ;  /* 0x060000400ac18fae */ /* 0x0009e2000b901d4c */
[----:B------:R-:W-:Y:S01]  /*1d60*/  LEA.HI R4, R133, R133, RZ, 0x1 ;  /* 0x0000008585047211 */ /* 0x000fe200078f08ff */
[----:B------:R-:W-:-:S02]  /*1d70*/  IMAD.SHL.U32 R3, R196, 0x40, RZ ;  /* 0x00000040c4037824 */ /* 0x000fc400078e00ff */
[----:B------:R-:W-:Y:S01]  /*1d80*/  IMAD.IADD R7, R7, 0x1, -R8 ;  /* 0x0000000107077824 */ /* 0x000fe200078e0a08 */
[----:B------:R-:W-:Y:S01]  /*1d90*/  LOP3.LUT R8, R4, 0x7fffffe, RZ, 0xc0, !PT ;  /* 0x07fffffe04087812 */ /* 0x000fe200078ec0ff */
[----:B------:R-:W-:Y:S01]  /*1da0*/  IMAD.WIDE.U32 R136, R136, c[0x0][0x1a0], R14 ;  /* 0x0000680088887a25 */ /* 0x000fe200078e000e */
[--C-:B------:R-:W-:Y:S01]  /*1db0*/  SHF.R.S32.HI R5, RZ, 0x1, R4.reuse ;  /* 0x00000001ff057819 */ /* 0x100fe20000011404 */
[----:B------:R4:W-:Y:S01]  /*1dc0*/  @!P0 LDGSTS.E.BYPASS.LTC128B.128 [R193+0x8000], [R10.64+0x80] ;  /* 0x080000800ac18fae */ /* 0x0009e2000b901d4c */
[----:B------:R-:W-:Y:S01]  /*1dd0*/  SHF.R.S32.HI R6, RZ, 0x1f, R4 ;  /* 0x0000001fff067819 */ /* 0x000fe20000011404 */
[----:B------:R-:W-:Y:S01]  /*1de0*/  @!P1 IMAD.MOV.U32 R167, RZ, RZ, R165 ;  /* 0x000000ffffa79224 */ /* 0x000fe200078e00a5 */
[----:B------:R-:W-:Y:S01]  /*1df0*/  LOP3.LUT R4, R3, 0xc0, RZ, 0xc0, !PT ;  /* 0x000000c003047812 */ /* 0x000fe200078ec0ff */
[----:B------:R-:W-:Y:S01]  /*1e00*/  IMAD.SHL.U32 R15, R195, 0x8, RZ ;  /* 0x00000008c30f7824 */ /* 0x000fe200078e00ff */
[----:B------:R-:W-:Y:S01]  /*1e10*/  LEA R190, P0, R136, c[0x0][0x170], 0x1 ;  /* 0x00005c0088be7a11 */ /* 0x000fe200078008ff */
[----:B------:R-:W-:-:S02]  /*1e20*/  IMAD.IADD R133, R133, 0x1, -R8 ;  /* 0x0000000185857824 */ /* 0x000fc400078e0a08 */
[----:B------:R-:W-:Y:S01]  /*1e30*/  IMAD.IADD R194, R9, 0x1, -R194 ;  /* 0x0000000109c27824 */ /* 0x000fe200078e0ac2 */
[----:B------:R-:W-:Y:S01]  /*1e40*/  LOP3.LUT R15, R4, 0x8, R15, 0xf8, !PT ;  /* 0x00000008040f7812 */ /* 0x000fe200078ef80f */
[----:B------:R-:W-:Y:S01]  /*1e50*/  IMAD.IADD R132, R137, 0x1, R13 ;  /* 0x0000000189847824 */ /* 0x000fe200078e020d */
[----:B------:R-:W-:Y:S01]  /*1e60*/  SHF.R.U32.HI R4, RZ, 0x3, R4 ;  /* 0x00000003ff047819 */ /* 0x000fe20000011604 */
[----:B------:R-:W-:Y:S01]  /*1e70*/  @!P1 IMAD R3, R0, 0x60, RZ ;  /* 0x0000006000039824 */ /* 0x000fe200078e02ff */
[----:B------:R-:W-:Y:S01]  /*1e80*/  LEA.HI R0, R6, R5, RZ, 0x2 ;  /* 0x0000000506007211 */ /* 0x000fe200078f10ff */
[----:B------:R-:W-:Y:S01]  /*1e90*/  @!P1 IMAD.WIDE.U32 R8, R117, 0x60, R166 ;  /* 0x0000006075089825 */ /* 0x000fe200078e00a6 */
[----:B------:R-:W-:Y:S02]  /*1ea0*/  LEA.HI.X R191, R136, c[0x0][0x174], R132, 0x1, P0 ;  /* 0x00005d0088bf7a11 */ /* 0x000fe400000f0c84 */
[----:B------:R-:W-:Y:S01]  /*1eb0*/  LOP3.LUT R4, R15, R4, RZ, 0x3c, !PT ;  /* 0x000000040f047212 */ /* 0x000fe200078e3cff */
[----:B------:R-:W-:Y:S01]  /*1ec0*/  @!P1 IMAD.IADD R3, R9, 0x1, R3 ;  /* 0x0000000109039824 */ /* 0x000fe200078e0203 */
[----:B------:R-:W-:Y:S01]  /*1ed0*/  @!P1 LEA R14, P0, R8, c[0x0][0x168], 0x1 ;  /* 0x00005a00080e9a11 */ /* 0x000fe200078008ff */
[----:B------:R-:W-:Y:S01]  /*1ee0*/  IMAD R185, R7, 0x8, R194 ;  /* 0x0000000807b97824 */ /* 0x000fe200078e02c2 */
[----:B------:R-:W-:Y:S01]  /*1ef0*/  LOP3.LUT R0, R0, 0xfffffffc, RZ, 0xc0, !PT ;  /* 0xfffffffc00007812 */ /* 0x000fe200078ec0ff */
[----:B------:R-:W-:Y:S01]  /*1f00*/  IMAD R6, R12, c[0x0][0x1a4], RZ ;  /* 0x000069000c067a24 */ /* 0x000fe200078e02ff */
[----:B------:R-:W-:Y:S01]  /*1f10*/  @!P1 LEA.HI.X R15, R8, c[0x0][0x16c], R3, 0x1, P0 ;  /* 0x00005b00080f9a11 */ /* 0x000fe200000f0c03 */
[----:B------:R-:W-:-:S02]  /*1f20*/  IMAD.U32 R185, R185, 0x20, R4 ;  /* 0x00000020b9b97824 */ /* 0x000fc400078e0004 */
[----:B------:R-:W-:Y:S02]  /*1f30*/  IMAD.IADD R0, R5, 0x1, -R0 ;  /* 0x0000000105007824 */ /* 0x000fe400078e0a00 */
[----:B------:R1:W-:Y:S01]  /*1f40*/  @!P1 LDGSTS.E.BYPASS.LTC128B.128 [R193+0x4800], [R14.64] ;  /* 0x048000000ec19fae */ /* 0x0003e2000b901d4c */
[----:B----4-:R-:W-:Y:S02]  /*1f50*/  @!P2 IMAD.MOV.U32 R10, RZ, RZ, c[0x0][0x1a0] ;  /* 0x00006800ff0aa624 */ /* 0x010fe400078e00ff */
[----:B------:R-:W-:Y:S01]  /*1f60*/  @!P2 IMAD.MOV.U32 R4, RZ, RZ, R190 ;  /* 0x000000ffff04a224 */ /* 0x000fe200078e00be */
[----:B------:R1:W-:Y:S01]  /*1f70*/  @!P1 LDGSTS.E.BYPASS.LTC128B.128 [R193+0x6800], [R14.64+0x40] ;  /* 0x068000400ec19fae */ /* 0x0003e2000b901d4c */
[----:B------:R-:W-:Y:S02]  /*1f80*/  @!P2 IMAD.MOV.U32 R5, RZ, RZ, R191 ;  /* 0x000000ffff05a224 */ /* 0x000fe400078e00bf */
[----:B------:R-:W-:Y:S01]  /*1f90*/  IMAD.WIDE.U32 R12, R12, c[0x0][0x1a0], RZ ;  /* 0x000068000c0c7a25 */ /* 0x000fe200078e00ff */
[----:B------:R1:W-:Y:S03]  /*1fa0*/  @!P1 LDGSTS.E.BYPASS.LTC128B.128 [R193+0x8800], [R14.64+0x80] ;  /* 0x088000800ec19fae */ /* 0x0003e6000b901d4c */
[----:B------:R-:W-:Y:S01]  /*1fb0*/  @!P2 IMAD.WIDE.U32 R10, R10, 0xc0, R4 ;  /* 0x000000c00a0aa825 */ /* 0x000fe200078e0004 */
[----:B------:R-:W0:Y:S03]  /*1fc0*/  LDGDEPBAR ;  /* 0x00000000000079af */ /* 0x000e260000000000 */
[----:B------:R-:W-:-:S02]  /*1fd0*/  @!P3 IMAD.MOV.U32 R3, RZ, RZ, c[0x0][0x1a0] ;  /* 0x00006800ff03b624 */ /* 0x000fc400078e00ff */
[----:B------:R-:W-:Y:S02]  /*1fe0*/  @!P2 IMAD.MOV.U32 R5, RZ, RZ, c[0x0][0x1a4] ;  /* 0x00006900ff05a624 */ /* 0x000fe400078e00ff */
[----:B------:R-:W-:Y:S02]  /*1ff0*/  IMAD.SHL.U32 R8, R0, 0x40, RZ ;  /* 0x0000004000087824 */ /* 0x000fe400078e00ff */
[----:B------:R-:W-:Y:S02]  /*2000*/  @!P3 IMAD.MOV.U32 R4, RZ, RZ, c[0x0][0x1a4] ;  /* 0x00006900ff04b624 */ /* 0x000fe400078e00ff */
[----:B------:R-:W-:Y:S01]  /*2010*/  @!P2 IMAD R5, R5, 0xc0, RZ ;  /* 0x000000c00505a824 */ /* 0x000fe200078e02ff */
[----:B------:R-:W-:Y:S01]  /*2020*/  LOP3.LUT R8, R8, 0xc0, RZ, 0xc0, !PT ;  /* 0x000000c008087812 */ /* 0x000fe200078ec0ff */
[----:B------:R-:W-:Y:S02]  /*2030*/  IMAD.SHL.U32 R7, R7, 0x8, RZ ;  /* 0x0000000807077824 */ /* 0x000fe400078e00ff */
[----:B------:R-:W-:-:S02]  /*2040*/  @!P2 IMAD.IADD R11, R11, 0x1, R5 ;  /* 0x000000010b0ba824 */ /* 0x000fc400078e0205 */
[----:B------:R-:W-:Y:S01]  /*2050*/  @!P5 IMAD.MOV.U32 R5, RZ, RZ, R191 ;  /* 0x000000ffff05d224 */ /* 0x000fe200078e00bf */
[----:B------:R-:W-:Y:S01]  /*2060*/  LOP3.LUT R7, R8, 0x8, R7, 0xf8, !PT ;  /* 0x0000000808077812 */ /* 0x000fe200078ef807 */
[----:B------:R-:W-:Y:S01]  /*2070*/  IMAD R186, R133, 0x20, R186 ;  /* 0x0000002085ba7824 */ /* 0x000fe200078e02ba */
[----:B------:R-:W-:Y:S01]  /*2080*/  SHF.R.U32.HI R8, RZ, 0x3, R8 ;  /* 0x00000003ff087819 */ /* 0x000fe20000011608 */
[----:B------:R-:W-:Y:S01]  /*2090*/  IMAD.SHL.U32 R185, R185, 0x2, RZ ;  /* 0x00000002b9b97824 */ /* 0x000fe200078e00ff */
[----:B-1----:R-:W-:Y:S01]  /*20a0*/  @!P4 IADD3 R14, P1, R190, R12, RZ ;  /* 0x0000000cbe0ec210 */ /* 0x002fe20007f3e0ff */
[----:B------:R-:W-:-:S04]  /*20b0*/  DEPBAR.LE SB0, 0x0 ;  /* 0x000080000000791a */ /* 0x000fc80000000000 */
[----:B------:R-:W-:Y:S01]  /*20c0*/  BAR.SYNC.DEFER_BLOCKING 0x0 ;  /* 0x0000000000007b1d */ /* 0x000fe20000010000 */
[----:B------:R-:W-:Y:S01]  /*20d0*/  @!P3 LEA R12, P0, R3, R190, 0x7 ;  /* 0x000000be030cb211 */ /* 0x000fe200078038ff */
[----:B------:R-:W-:Y:S01]  /*20e0*/  IMAD R116, R133, 0x20, R116 ;  /* 0x0000002085747824 */ /* 0x000fe200078e0274 */
[----:B------:R-:W-:Y:S02]  /*20f0*/  @!P4 IADD3.X R15, R191, R13, R6, P1, !PT ;  /* 0x0000000dbf0fc210 */ /* 0x000fe40000ffe406 */
[----:B------:R-:W-:Y:S01]  /*2100*/  @!P3 LEA.HI.X R13, R3, R191, R4, 0x7, P0 ;  /* 0x000000bf030db211 */ /* 0x000fe200000f3c04 */
[----:B------:R-:W-:Y:S01]  /*2110*/  @!P5 IMAD.MOV.U32 R4, RZ, RZ, R190 ;  /* 0x000000ffff04d224 */ /* 0x000fe200078e00be */
[----:B------:R-:W-:Y:S01]  /*2120*/  LOP3.LUT R119, R7, R8, RZ, 0x3c, !PT ;  /* 0x0000000807777212 */ /* 0x000fe200078e3cff */
[----:B------:R-:W-:Y:S01]  /*2130*/  IMAD.MOV.U32 R3, RZ, RZ, 0x10 ;  /* 0x00000010ff037424 */ /* 0x000fe200078e00ff */
[----:B------:R-:W-:Y:S01]  /*2140*/  LOP3.LUT P1, RZ, R0, 0x2, RZ, 0xc0, !PT ;  /* 0x0000000200ff7812 */ /* 0x000fe2000782c0ff */
[----:B------:R-:W-:Y:S01]  /*2150*/  IMAD.MOV.U32 R0, RZ, RZ, 0x20 ;  /* 0x00000020ff007424 */ /* 0x000fe200078e00ff */
[----:B------:R-:W-:Y:S01]  /*2160*/  LOP3.LUT P0, RZ, R196, 0x2, RZ, 0xc0, !PT ;  /* 0x00000002c4ff7812 */ /* 0x000fe2000780c0ff */
[----:B------:R-:W-:Y:S01]  /*2170*/  IMAD.IADD R186, R119, 0x1, R186 ;  /* 0x0000000177ba7824 */ /* 0x000fe200078e02ba */
[----:B------:R-:W-:Y:S01]  /*2180*/  SEL R3, R3, 0xfffffff0, !P1 ;  /* 0xfffffff003037807 */ /* 0x000fe20004800000 */
[----:B------:R-:W-:Y:S01]  /*2190*/  IMAD.IADD R119, R119, 0x1, R116 ;  /* 0x0000000177777824 */ /* 0x000fe200078e0274 */
[----:B------:R-:W-:Y:S01]  /*21a0*/  SEL R0, R0, 0xffffffe0, !P0 ;  /* 0xffffffe000007807 */ /* 0x000fe20004000000 */
[----:B------:R-:W-:-:S04]  /*21b0*/  IMAD.SHL.U32 R186, R186, 0x2, RZ ;  /* 0x00000002baba7824 */ /* 0x000fc800078e00ff */
[----:B------:R-:W-:Y:S02]  /*21c0*/  IMAD R184, R3, 0x2, R186 ;  /* 0x0000000203b87824 */ /* 0x000fe400078e02ba */
        /* <DEDUP_REMOVED lines=40> */
[----:B------:R-:W1:Y:S04]  /*2450*/  LDSM.16.M88.4 R24, [R185+0x3000] ;  /* 0x00300000b918783b */ /* 0x000e680000000200 */
[----:B------:R-:W-:Y:S04]  /*2460*/  LDSM.16.M88.4 R120, [R184] ;  /* 0x00000000b878783b */ /* 0x000fe80000000200 */
[----:B------:R-:W-:Y:S04]  /*2470*/  LDSM.16.M88.4 R88, [R118+0x3000] ;  /* 0x003000007658783b */ /* 0x000fe80000000200 */
[----:B------:R-:W2:Y:S04]  /*2480*/  LDSM.16.M88.4 R76, [R185+0x3400] ;  /* 0x00340000b94c783b */ /* 0x000ea80000000200 */
[----:B------:R-:W2:Y:S04]  /*2490*/  LDSM.16.M88.4 R68, [R185+0x3800] ;  /* 0x00380000b944783b */ /* 0x000ea80000000200 */
[----:B------:R-:W2:Y:S04]  /*24a0*/  LDSM.16.M88.4 R60, [R185+0x3c00] ;  /* 0x003c0000b93c783b */ /* 0x000ea80000000200 */
[----:B------:R-:W2:Y:S04]  /*24b0*/  LDSM.16.M88.4 R52, [R185+0x4000] ;  /* 0x00400000b934783b */ /* 0x000ea80000000200 */
[----:B------:R-:W2:Y:S04]  /*24c0*/  LDSM.16.M88.4 R44, [R185+0x4400] ;  /* 0x00440000b92c783b */ /* 0x000ea80000000200 */
[----:B------:R-:W2:Y:S04]  /*24d0*/  LDSM.16.M88.4 R100, [R185+0x4800] ;  /* 0x00480000b964783b */ /* 0x000ea80000000200 */
[----:B----4-:R-:W4:Y:S01]  /*24e0*/  LDSM.16.M88.4 R12, [R185+0x4c00] ;  /* 0x004c0000b90c783b */ /* 0x010f220000000200 */
[C---:B-1----:R-:W-:Y:S03]  /*24f0*/  HMMA.16816.F32 R28, R92.reuse, R24, RZ ;  /* 0x000000185c1c723c */ /* 0x042fe600000018ff */
[----:B---3--:R-:W-:Y:S04]  /*2500*/  LDSM.16.M88.4 R16, [R186+0x1000] ;  /* 0x00100000ba10783b */ /* 0x008fe80000000200 */
[----:B--2---:R-:W1:Y:S01]  /*2510*/  LDSM.16.M88.4 R20, [R185+0x5000] ;  /* 0x00500000b914783b */ /* 0x004e620000000200 */
[C---:B------:R-:W-:Y:S03]  /*2520*/  HMMA.16816.F32 R24, R92.reuse, R26, RZ ;  /* 0x0000001a5c18723c */ /* 0x040fe600000018ff */
[----:B------:R-:W2:Y:S04]  /*2530*/  LDSM.16.M88.4 R32, [R118+0x3c00] ;  /* 0x003c00007620783b */ /* 0x000ea80000000200 */
[----:B------:R-:W3:Y:S01]  /*2540*/  LDSM.16.M88.4 R8, [R118+0x4000] ;  /* 0x004000007608783b */ /* 0x000ee20000000200 */
[C---:B------:R-:W-:Y:S03]  /*2550*/  HMMA.16816.F32 R36, R92.reuse, R76, RZ ;  /* 0x0000004c5c24723c */ /* 0x040fe600000018ff */
[----:B------:R-:W1:Y:S04]  /*2560*/  LDSM.16.M88.4 R84, [R118+0x3400] ;  /* 0x003400007654783b */ /* 0x000e680000000200 */
[----:B------:R-:W1:Y:S01]  /*2570*/  LDSM.16.M88.4 R40, [R118+0x3800] ;  /* 0x003800007628783b */ /* 0x000e620000000200 */
[----:B------:R-:W-:Y:S03]  /*2580*/  HMMA.16816.F32 R72, R92, R68, RZ ;  /* 0x000000445c48723c */ /* 0x000fe600000018ff */
[----:B------:R-:W-:Y:S04]  /*2590*/  LDSM.16.M88.4 R80, [R118+0x5000] ;  /* 0x005000007650783b */ /* 0x000fe80000000200 */
[----:B------:R-:W-:Y:S01]  /*25a0*/  LDSM.16.M88.4 R4, [R118+0x4400] ;  /* 0x004400007604783b */ /* 0x000fe20000000200 */
[----:B------:R-:W-:Y:S03]  /*25b0*/  HMMA.16816.F32 R24, R120, R90, R24 ;  /* 0x0000005a7818723c */ /* 0x000fe60000001818 */
        /* <DEDUP_REMOVED lines=14> */
[C---:B----4-:R-:W-:Y:S08]  /*26a0*/  HMMA.16816.F32 R96, R92.reuse, R12, RZ ;  /* 0x0000000c5c60723c */ /* 0x050ff000000018ff */
[----:B------:R-:W-:Y:S01]  /*26b0*/  HMMA.16816.F32 R92, R92, R14, RZ ;  /* 0x0000000e5c5c723c */ /* 0x000fe200000018ff */
[----:B------:R-:W4:Y:S07]  /*26c0*/  LDSM.16.M88.4 R12, [R184+0x1000] ;  /* 0x00100000b80c783b */ /* 0x000f2e0000000200 */
[----:B------:R-:W-:Y:S01]  /*26d0*/  HMMA.16816.F32 R28, R120, R88, R28 ;  /* 0x00000058781c723c */ /* 0x000fe2000000181c */
[----:B------:R-:W-:Y:S07]  /*26e0*/  LDSM.16.M88.4 R88, [R185+0x5800] ;  /* 0x00580000b958783b */ /* 0x000fee0000000200 */
[----:B-1----:R-:W-:Y:S08]  /*26f0*/  HMMA.16816.F32 R24, R16, R22, R24 ;  /* 0x000000161018723c */ /* 0x002ff00000001818 */
[C---:B--2---:R-:W-:Y:S08]  /*2700*/  HMMA.16816.F32 R64, R120.reuse, R32, R64 ;  /* 0x000000207840723c */ /* 0x044ff00000001840 */
[C---:B------:R-:W-:Y:S01]  /*2710*/  HMMA.16816.F32 R60, R120.reuse, R34, R60 ;  /* 0x00000022783c723c */ /* 0x040fe2000000183c */
[----:B------:R-:W-:Y:S07]  /*2720*/  LDSM.16.M88.4 R32, [R185+0x7000] ;  /* 0x00700000b920783b */ /* 0x000fee0000000200 */
[C---:B---3--:R-:W-:Y:S08]  /*2730*/  HMMA.16816.F32 R56, R120.reuse, R8, R56 ;  /* 0x000000087838723c */ /* 0x048ff00000001838 */
[C---:B------:R-:W-:Y:S01]  /*2740*/  HMMA.16816.F32 R52, R120.reuse, R10, R52 ;  /* 0x0000000a7834723c */ /* 0x040fe20000001834 */
[----:B------:R-:W1:Y:S07]  /*2750*/  LDSM.16.M88.4 R8, [R186+0x2000] ;  /* 0x00200000ba08783b */ /* 0x000e6e0000000200 */
[C---:B------:R-:W-:Y:S08]  /*2760*/  HMMA.16816.F32 R36, R120.reuse, R84, R36 ;  /* 0x000000547824723c */ /* 0x040ff00000001824 */
[----:B------:R-:W-:Y:S01]  /*2770*/  HMMA.16816.F32 R76, R120, R86, R76 ;  /* 0x00000056784c723c */ /* 0x000fe2000000184c */
[----:B------:R-:W-:Y:S07]  /*2780*/  LDSM.16.M88.4 R84, [R185+0x5c00] ;  /* 0x005c0000b954783b */ /* 0x000fee0000000200 */
[----:B------:R-:W-:Y:S01]  /*2790*/  HMMA.16816.F32 R28, R16, R20, R28 ;  /* 0x00000014101c723c */ /* 0x000fe2000000181c */
[----:B------:R-:W-:Y:S07]  /*27a0*/  LDSM.16.M88.4 R20, [R118+0x7000] ;  /* 0x007000007614783b */ /* 0x000fee0000000200 */
[C---:B------:R-:W-:Y:S08]  /*27b0*/  HMMA.16816.F32 R72, R120.reuse, R40, R72 ;  /* 0x000000287848723c */ /* 0x040ff00000001848 */
[----:B------:R-:W-:Y:S01]  /*27c0*/  HMMA.16816.F32 R68, R120, R42, R68 ;  /* 0x0000002a7844723c */ /* 0x000fe20000001844 */
[----:B------:R-:W2:Y:S07]  /*27d0*/  LDSM.16.M88.4 R40, [R118+0x5400] ;  /* 0x005400007628783b */ /* 0x000eae0000000200 */
[----:B----4-:R-:W-:Y:S08]  /*27e0*/  HMMA.16816.F32 R24, R12, R82, R24 ;  /* 0x000000520c18723c */ /* 0x010ff00000001818 */
[C---:B------:R-:W-:Y:S08]  /*27f0*/  HMMA.16816.F32 R48, R120.reuse, R4, R48 ;  /* 0x000000047830723c */ /* 0x040ff00000001830 */
[----:B------:R-:W-:Y:S01]  /*2800*/  HMMA.16816.F32 R44, R120, R6, R44 ;  /* 0x00000006782c723c */ /* 0x000fe2000000182c */
[----:B------:R-:W3:Y:S07]  /*2810*/  LDSM.16.M88.4 R4, [R184+0x2000] ;  /* 0x00200000b804783b */ /* 0x000eee0000000200 */
[----:B------:R-:W-:Y:S01]  /*2820*/  HMMA.16816.F32 R28, R12, R80, R28 ;  /* 0x000000500c1c723c */ /* 0x000fe2000000181c */
[----:B------:R-:W4:Y:S07]  /*2830*/  LDSM.16.M88.4 R80, [R185+0x6000] ;  /* 0x00600000b950783b */ /* 0x000f2e0000000200 */
[C---:B------:R-:W-:Y:S08]  /*2840*/  HMMA.16816.F32 R36, R16.reuse, R124, R36 ;  /* 0x0000007c1024723c */ /* 0x040ff00000001824 */
[----:B------:R-:W-:Y:S08]  /*2850*/  HMMA.16816.F32 R76, R16, R126, R76 ;  /* 0x0000007e104c723c */ /* 0x000ff0000000184c */
[C---:B-1----:R-:W-:Y:S08]  /*2860*/  HMMA.16816.F32 R24, R8.reuse, R34, R24 ;  /* 0x000000220818723c */ /* 0x042ff00000001818 */
[----:B------:R-:W-:Y:S01]  /*2870*/  HMMA.16816.F32 R28, R8, R32, R28 ;  /* 0x00000020081c723c */ /* 0x000fe2000000181c */
[----:B------:R-:W-:Y:S07]  /*2880*/  LDSM.16.M88.4 R32, [R118+0x7400] ;  /* 0x007400007620783b */ /* 0x000fee0000000200 */
[----:B------:R-:W-:Y:S01]  /*2890*/  HMMA.16816.F32 R128, R120, R112, R104 ;  /* 0x000000707880723c */ /* 0x000fe20000001868 */
[----:B------:R-:W1:Y:S07]  /*28a0*/  LDSM.16.M88.4 R104, [R185+0x7400] ;  /* 0x00740000b968783b */ /* 0x000e6e0000000200 */
[C---:B--2---:R-:W-:Y:S08]  /*28b0*/  HMMA.16816.F32 R36, R12.reuse, R40, R36 ;  /* 0x000000280c24723c */ /* 0x044ff00000001824 */
[----:B------:R-:W-:Y:S01]  /*28c0*/  HMMA.16816.F32 R76, R12, R42, R76 ;  /* 0x0000002a0c4c723c */ /* 0x000fe2000000184c */
[----:B------:R-:W2:Y:S07]  /*28d0*/  LDSM.16.M88.4 R40, [R118+0x5800] ;  /* 0x005800007628783b */ /* 0x000eae0000000200 */
[----:B---3--:R-:W-:Y:S08]  /*28e0*/  HMMA.16816.F32 R24, R4, R22, R24 ;  /* 0x000000160418723c */ /* 0x008ff00000001818 */
[C---:B------:R-:W-:Y:S08]  /*28f0*/  HMMA.16816.F32 R72, R16.reuse, R88, R72 ;  /* 0x000000581048723c */ /* 0x040ff00000001848 */
[C---:B------:R-:W-:Y:S08]  /*2900*/  HMMA.16816.F32 R68, R16.reuse, R90, R68 ;  /* 0x0000005a1044723c */ /* 0x040ff00000001844 */
[----:B----4-:R-:W-:Y:S01]  /*2910*/  HMMA.16816.F32 R56, R16, R80, R56 ;  /* 0x000000501038723c */ /* 0x010fe20000001838 */
[----:B------:R-:W-:-:S02]  /*2920*/  FMUL.FTZ R24, R24, c[0x0][0x2ec] ;  /* 0x0000bb0018187a20 */ /* 0x000fc40000410000 */
[----:B------:R-:W-:Y:S02]  /*2930*/  FMUL.FTZ R25, R25, c[0x0][0x2ec] ;  /* 0x0000bb0019197a20 */ /* 0x000fe40000410000 */
[----:B------:R-:W-:Y:S02]  /*2940*/  FMUL.FTZ R89, R26, c[0x0][0x2ec] ;  /* 0x0000bb001a597a20 */ /* 0x000fe40000410000 */
[----:B------:R-:W-:Y:S01]  /*2950*/  MUFU.TANH R88, R25 ;  /* 0x0000001900587308 */ /* 0x000fe20000002400 */
[----:B------:R-:W-:Y:S01]  /*2960*/  HMMA.16816.F32 R52, R16, R82, R52 ;  /* 0x000000521034723c */ /* 0x000fe20000001834 */
[----:B------:R-:W3:Y:S01]  /*2970*/  LDSM.16.M88.4 R80, [R118+0x5c00] ;  /* 0x005c00007650783b */ /* 0x000ee20000000200 */
[----:B------:R-:W-:-:S05]  /*2980*/  FMUL.FTZ R90, R27, c[0x0][0x2ec] ;  /* 0x0000bb001b5a7a20 */ /* 0x000fca0000410000 */
[----:B------:R-:W-:Y:S01]  /*2990*/  MUFU.TANH R89, R89 ;  /* 0x0000005900597308 */ /* 0x000fe20000002400 */
[----:B------:R-:W-:Y:S01]  /*29a0*/  HMMA.16816.F32 R28, R4, R20, R28 ;  /* 0x00000014041c723c */ /* 0x000fe2000000181c */
[----:B------:R-:W4:Y:S06]  /*29b0*/  LDSM.16.M88.4 R20, [R185+0x7800] ;  /* 0x00780000b914783b */ /* 0x000f2c0000000200 */
[----:B------:R-:W-:Y:S01]  /*29c0*/  MUFU.TANH R90, R90 ;  /* 0x0000005a005a7308 */ /* 0x000fe20000002400 */
[C---:B------:R-:W-:Y:S08]  /*29d0*/  HMMA.16816.F32 R64, R16.reuse, R84, R64 ;  /* 0x000000541040723c */ /* 0x040ff00000001840 */
[----:B------:R-:W-:Y:S01]  /*29e0*/  HMMA.16816.F32 R60, R16, R86, R60 ;  /* 0x00000056103c723c */ /* 0x000fe2000000183c */
[----:B------:R2:W-:Y:S07]  /*29f0*/  MUFU.TANH R87, R24 ;  /* 0x0000001800577308 */ /* 0x0005ee0000002400 */
[----:B-1----:R-:W-:Y:S01]  /*2a00*/  HMMA.16816.F32 R36, R8, R104, R36 ;  /* 0x000000680824723c */ /* 0x002fe20000001824 */
[----:B------:R-:W-:-:S02]  /*2a10*/  FMUL.FTZ R0, R28, c[0x0][0x2ec] ;  /* 0x0000bb001c007a20 */ /* 0x000fc40000410000 */
[----:B------:R-:W-:Y:S02]  /*2a20*/  FMUL.FTZ R85, R29, c[0x0][0x2ec] ;  /* 0x0000bb001d557a20 */ /* 0x000fe40000410000 */
[----:B------:R-:W-:Y:S02]  /*2a30*/  FMUL.FTZ R84, R30, c[0x0][0x2ec] ;  /* 0x0000bb001e547a20 */ /* 0x000fe40000410000 */
[----:B------:R-:W-:Y:S01]  /*2a40*/  FMUL.FTZ R86, R31, c[0x0][0x2ec] ;  /* 0x0000bb001f567a20 */ /* 0x000fe20000410000 */
[----:B------:R-:W-:Y:S01]  /*2a50*/  HMMA.16816.F32 R76, R8, R106, R76 ;  /* 0x0000006a084c723c */ /* 0x000fe2000000184c */
[----:B--2---:R-:W1:Y:S01]  /*2a60*/  LDSM.16.M88.4 R24, [R185+0x7c00] ;  /* 0x007c0000b918783b */ /* 0x004e620000000200 */
[----:B------:R-:W2:Y:S03]  /*2a70*/  MUFU.TANH R85, R85 ;  /* 0x0000005500557308 */ /* 0x000ea60000002400 */
[----:B------:R-:W1:Y:S03]  /*2a80*/  LDSM.16.M88.4 R28, [R185+0x6400] ;  /* 0x00640000b91c783b */ /* 0x000e660000000200 */
[C---:B------:R-:W-:Y:S02]  /*2a90*/  HMMA.16816.F32 R72, R12.reuse, R40, R72 ;  /* 0x000000280c48723c */ /* 0x040fe40000001848 */
[----:B------:R-:W1:Y:S06]  /*2aa0*/  MUFU.TANH R86, R86 ;  /* 0x0000005600567308 */ /* 0x000e6c0000002400 */
[C---:B------:R-:W-:Y:S01]  /*2ab0*/  HMMA.16816.F32 R68, R12.reuse, R42, R68 ;  /* 0x0000002a0c44723c */ /* 0x040fe20000001844 */
[----:B------:R-:W-:Y:S01]  /*2ac0*/  LDSM.16.M88.4 R40, [R118+0x7800] ;  /* 0x007800007628783b */ /* 0x000fe20000000200 */
[----:B------:R-:W-:Y:S06]  /*2ad0*/  MUFU.TANH R0, R0 ;  /* 0x0000000000007308 */ /* 0x000fec0000002400 */
[C---:B---3--:R-:W-:Y:S02]  /*2ae0*/  HMMA.16816.F32 R64, R12.reuse, R80, R64 ;  /* 0x000000500c40723c */ /* 0x048fe40000001840 */
[----:B------:R-:W-:Y:S06]  /*2af0*/  MUFU.TANH R84, R84 ;  /* 0x0000005400547308 */ /* 0x000fec0000002400 */
[----:B------:R-:W-:Y:S08]  /*2b00*/  HMMA.16816.F32 R60, R12, R82, R60 ;  /* 0x000000520c3c723c */ /* 0x000ff0000000183c */
[C---:B------:R-:W-:Y:S08]  /*2b10*/  HMMA.16816.F32 R36, R4.reuse, R32, R36 ;  /* 0x000000200424723c */ /* 0x040ff00000001824 */
[----:B------:R-:W-:Y:S01]  /*2b20*/  HMMA.16816.F32 R76, R4, R34, R76 ;  /* 0x00000022044c723c */ /* 0x000fe2000000184c */
[----:B------:R-:W3:Y:S07]  /*2b30*/  LDSM.16.M88.4 R32, [R118+0x7c00] ;  /* 0x007c00007620783b */ /* 0x000eee0000000200 */
[C---:B----4-:R-:W-:Y:S08]  /*2b40*/  HMMA.16816.F32 R72, R8.reuse, R20, R72 ;  /* 0x000000140848723c */ /* 0x050ff00000001848 */
[----:B------:R-:W-:Y:S01]  /*2b50*/  HMMA.16816.F32 R68, R8, R22, R68 ;  /* 0x000000160844723c */ /* 0x000fe20000001844 */
[----:B------:R-:W4:Y:S01]  /*2b60*/  LDSM.16.M88.4 R20, [R118+0x6000] ;  /* 0x006000007614783b */ /* 0x000f220000000200 */
[----:B------:R-:W-:-:S02]  /*2b70*/  FMUL.FTZ R36, R36, c[0x0][0x2ec] ;  /* 0x0000bb0024247a20 */ /* 0x000fc40000410000 */
[----:B------:R-:W-:Y:S02]  /*2b80*/  FMUL.FTZ R37, R37, c[0x0][0x2ec] ;  /* 0x0000bb0025257a20 */ /* 0x000fe40000410000 */
[----:B------:R-:W-:Y:S01]  /*2b90*/  FMUL.FTZ R38, R38, c[0x0][0x2ec] ;  /* 0x0000bb0026267a20 */ /* 0x000fe20000410000 */
[----:B------:R-:W2:Y:S01]  /*2ba0*/  MUFU.TANH R104, R36 ;  /* 0x0000002400687308 */ /* 0x000ea20000002400 */
[C---:B-1----:R-:W-:Y:S01]  /*2bb0*/  HMMA.16816.F32 R64, R8.reuse, R24, R64 ;  /* 0x000000180840723c */ /* 0x042fe20000001840 */
[----:B------:R-:W-:Y:S02]  /*2bc0*/  FMUL.FTZ R39, R39, c[0x0][0x2ec] ;  /* 0x0000bb0027277a20 */ /* 0x000fe40000410000 */
[----:B------:R-:W-:Y:S02]  /*2bd0*/  FMUL.FTZ R76, R76, c[0x0][0x2ec] ;  /* 0x0000bb004c4c7a20 */ /* 0x000fe40000410000 */
[----:B------:R-:W-:Y:S02]  /*2be0*/  FMUL.FTZ R78, R78, c[0x0][0x2ec] ;  /* 0x0000bb004e4e7a20 */ /* 0x000fe40000410000 */
[----:B------:R-:W-:Y:S01]  /*2bf0*/  MUFU.TANH R91, R37 ;  /* 0x00000025005b7308 */ /* 0x000fe20000002400 */
[----:B------:R-:W-:Y:S01]  /*2c00*/  HMMA.16816.F32 R60, R8, R26, R60 ;  /* 0x0000001a083c723c */ /* 0x000fe2000000183c */
[----:B------:R-:W1:Y:S01]  /*2c10*/  LDSM.16.M88.4 R24, [R118+0x6400] ;  /* 0x006400007618783b */ /* 0x000e620000000200 */
[----:B------:R-:W-:-:S02]  /*2c20*/  FMUL.FTZ R77, R77, c[0x0][0x2ec] ;  /* 0x0000bb004d4d7a20 */ /* 0x000fc40000410000 */
[----:B------:R-:W-:-:S03]  /*2c30*/  FMUL.FTZ R79, R79, c[0x0][0x2ec] ;  /* 0x0000bb004f4f7a20 */ /* 0x000fc60000410000 */
[----:B------:R-:W1:Y:S01]  /*2c40*/  MUFU.TANH R105, R38 ;  /* 0x0000002600697308 */ /* 0x000e620000002400 */
[C---:B------:R-:W-:Y:S07]  /*2c50*/  HMMA.16816.F32 R48, R16.reuse, R28, R48 ;  /* 0x0000001c1030723c */ /* 0x040fee0000001830 */
[----:B------:R2:W1:Y:S01]  /*2c60*/  MUFU.TANH R80, R39 ;  /* 0x0000002700507308 */ /* 0x0004620000002400 */
[----:B------:R-:W-:Y:S01]  /*2c70*/  HMMA.16816.F32 R44, R16, R30, R44 ;  /* 0x0000001e102c723c */ /* 0x000fe2000000182c */
[----:B------:R-:W-:Y:S06]  /*2c80*/  LDSM.16.M88.4 R28, [R185+0x8000] ;  /* 0x00800000b91c783b */ /* 0x000fec0000000200 */
[----:B------:R-:W1:Y:S01]  /*2c90*/  MUFU.TANH R76, R76 ;  /* 0x0000004c004c7308 */ /* 0x000e620000002400 */
[----:B---3--:R-:W-:Y:S01]  /*2ca0*/  HMMA.16816.F32 R64, R4, R32, R64 ;  /* 0x000000200440723c */ /* 0x008fe20000001840 */
[----:B--2---:R-:W2:Y:S07]  /*2cb0*/  LDSM.16.M88.4 R36, [R185+0x6800] ;  /* 0x00680000b924783b */ /* 0x004eae0000000200 */
[C---:B----4-:R-:W-:Y:S01]  /*2cc0*/  HMMA.16816.F32 R56, R12.reuse, R20, R56 ;  /* 0x000000140c38723c */ /* 0x050fe20000001838 */
[----:B------:R-:W3:Y:S07]  /*2cd0*/  MUFU.TANH R78, R78 ;  /* 0x0000004e004e7308 */ /* 0x000eee0000002400 */
[----:B------:R-:W-:Y:S01]  /*2ce0*/  HMMA.16816.F32 R52, R12, R22, R52 ;  /* 0x000000160c34723c */ /* 0x000fe20000001834 */
[----:B------:R-:W4:Y:S01]  /*2cf0*/  LDSM.16.M88.4 R20, [R185+0x6c00] ;  /* 0x006c0000b914783b */ /* 0x000f220000000200 */
[----:B------:R-:W1:Y:S06]  /*2d00*/  MUFU.TANH R77, R77 ;  /* 0x0000004d004d7308 */ /* 0x000e6c0000002400 */
[----:B------:R-:W-:Y:S01]  /*2d10*/  HMMA.16816.F32 R60, R4, R34, R60 ;  /* 0x00000022043c723c */ /* 0x000fe2000000183c */
[----:B------:R-:W2:Y:S01]  /*2d20*/  LDSM.16.M88.4 R32, [R185+0x8400] ;  /* 0x00840000b920783b */ /* 0x000ea20000000200 */
[----:B------:R-:W1:Y:S01]  /*2d30*/  MUFU.TANH R79, R79 ;  /* 0x0000004f004f7308 */ /* 0x000e620000002400 */
[----:B------:R-:W-:-:S02]  /*2d40*/  FMUL.FTZ R64, R64, c[0x0][0x2ec] ;  /* 0x0000bb0040407a20 */ /* 0x000fc40000410000 */
[----:B------:R-:W-:Y:S02]  /*2d50*/  FMUL.FTZ R66, R66, c[0x0][0x2ec] ;  /* 0x0000bb0042427a20 */ /* 0x000fe40000410000 */
[----:B------:R-:W-:Y:S01]  /*2d60*/  FMUL.FTZ R65, R65, c[0x0][0x2ec] ;  /* 0x0000bb0041417a20 */ /* 0x000fe20000410000 */
[C---:B------:R-:W-:Y:S01]  /*2d70*/  HMMA.16816.F32 R100, R120.reuse, R114, R100 ;  /* 0x000000727864723c */ /* 0x040fe20000001864 */
[----:B------:R-:W-:Y:S01]  /*2d80*/  FMUL.FTZ R67, R67, c[0x0][0x2ec] ;  /* 0x0000bb0043437a20 */ /* 0x000fe20000410000 */
[----:B------:R-:W-:Y:S06]  /*2d90*/  MUFU.TANH R64, R64 ;  /* 0x0000004000407308 */ /* 0x000fec0000002400 */
[----:B------:R-:W-:Y:S02]  /*2da0*/  HMMA.16816.F32 R96, R120, R108, R96 ;  /* 0x0000006c7860723c */ /* 0x000fe40000001860 */
[----:B------:R-:W-:Y:S06]  /*2db0*/  MUFU.TANH R66, R66 ;  /* 0x0000004200427308 */ /* 0x000fec0000002400 */
[----:B-1----:R-:W-:Y:S01]  /*2dc0*/  HMMA.16816.F32 R48, R12, R24, R48 ;  /* 0x000000180c30723c */ /* 0x002fe20000001830 */
[----:B------:R-:W-:Y:S01]  /*2dd0*/  FMUL.FTZ R61, R61, c[0x0][0x2ec] ;  /* 0x0000bb003d3d7a20 */ /* 0x000fe20000410000 */
[----:B------:R-:W-:Y:S01]  /*2de0*/  MUFU.TANH R65, R65 ;  /* 0x0000004100417308 */ /* 0x000fe20000002400 */
[----:B------:R-:W-:-:S05]  /*2df0*/  FMUL.FTZ R60, R60, c[0x0][0x2ec] ;  /* 0x0000bb003c3c7a20 */ /* 0x000fca0000410000 */
[----:B------:R-:W-:Y:S01]  /*2e00*/  HMMA.16816.F32 R44, R12, R26, R44 ;  /* 0x0000001a0c2c723c */ /* 0x000fe2000000182c */
[----:B------:R-:W1:Y:S01]  /*2e10*/  LDSM.16.M88.4 R24, [R118+0x8400] ;  /* 0x008400007618783b */ /* 0x000e620000000200 */
[----:B------:R-:W-:Y:S06]  /*2e20*/  MUFU.TANH R61, R61 ;  /* 0x0000003d003d7308 */ /* 0x000fec0000002400 */
[----:B------:R-:W-:Y:S02]  /*2e30*/  HMMA.16816.F32 R92, R120, R110, R92 ;  /* 0x0000006e785c723c */ /* 0x000fe4000000185c */
[----:B------:R-:W-:Y:S06]  /*2e40*/  MUFU.TANH R121, R60 ;  /* 0x0000003c00797308 */ /* 0x000fec0000002400 */
[C---:B--2---:R-:W-:Y:S08]  /*2e50*/  HMMA.16816.F32 R128, R16.reuse, R36, R128 ;  /* 0x000000241080723c */ /* 0x044ff00000001880 */
[C---:B------:R-:W-:Y:S01]  /*2e60*/  HMMA.16816.F32 R100, R16.reuse, R38, R100 ;  /* 0x000000261064723c */ /* 0x040fe20000001864 */
[----:B------:R-:W2:Y:S07]  /*2e70*/  LDSM.16.M88.4 R36, [R118+0x6800] ;  /* 0x006800007624783b */ /* 0x000eae0000000200 */
[----:B----4-:R-:W-:Y:S07]  /*2e80*/  HMMA.16816.F32 R96, R16, R20, R96 ;  /* 0x000000141060723c */ /* 0x010fee0000001860 */
[----:B------:R-:W-:Y:S01]  /*2e90*/  SHF.R.S32.HI R20, RZ, 0x1f, R141 ;  /* 0x0000001fff147819 */ /* 0x000fe2000001148d */
[----:B------:R-:W-:Y:S03]  /*2ea0*/  HMMA.16816.F32 R48, R8, R32, R48 ;  /* 0x000000200830723c */ /* 0x000fe60000001830 */
[----:B------:R-:W-:Y:S01]  /*2eb0*/  LEA.HI R201, R20, R141, RZ, 0x2 ;  /* 0x0000008d14c97211 */ /* 0x000fe200078f10ff */
[----:B------:R-:W-:-:S03]  /*2ec0*/  IMAD R20, R139, 0x10, R143 ;  /* 0x000000108b147824 */ /* 0x000fc600078e028f */
[----:B------:R-:W-:Y:S01]  /*2ed0*/  SHF.R.S32.HI R201, RZ, 0x2, R201 ;  /* 0x00000002ffc97819 */ /* 0x000fe200000114c9 */
[C---:B------:R-:W-:Y:S01]  /*2ee0*/  HMMA.16816.F32 R72, R4.reuse, R40, R72 ;  /* 0x000000280448723c */ /* 0x040fe20000001848 */
[----:B------:R-:W-:Y:S01]  /*2ef0*/  IMAD.IADD R33, R2, 0x1, R169 ;  /* 0x0000000102217824 */ /* 0x000fe200078e02a9 */
[----:B------:R-:W-:Y:S02]  /*2f00*/  SHF.R.S32.HI R32, RZ, 0x1f, R139 ;  /* 0x0000001fff207819 */ /* 0x000fe4000001148b */
[----:B------:R-:W-:Y:S02]  /*2f10*/  IADD3 R20, R20, 0x1, R201 ;  /* 0x0000000114147810 */ /* 0x000fe40007ffe0c9 */
[----:B------:R-:W-:Y:S02]  /*2f20*/  IADD3 R21, R33, 0x8, RZ ;  /* 0x0000000821157810 */ /* 0x000fe40007ffe0ff */
[----:B------:R-:W-:Y:S01]  /*2f30*/  HMMA.16816.F32 R68, R4, R42, R68 ;  /* 0x0000002a0444723c */ /* 0x000fe20000001844 */
[----:B------:R-:W4:Y:S01]  /*2f40*/  LDSM.16.M88.4 R40, [R118+0x8000] ;  /* 0x008000007628783b */ /* 0x000f220000000200 */
[----:B------:R-:W-:-:S02]  /*2f50*/  IADD3 R20, R135, R20, -R140 ;  /* 0x0000001487147210 */ /* 0x000fc40007ffe88c */
[----:B------:R-:W-:Y:S02]  /*2f60*/  LEA.HI R32, R32, R139, RZ, 0x2 ;  /* 0x0000008b20207211 */ /* 0x000fe400078f10ff */
[----:B------:R-:W-:Y:S02]  /*2f70*/  IADD3 R168, R20, c[0x0][0x2e8], RZ ;  /* 0x0000ba0014a87a10 */ /* 0x000fe40007ffe0ff */
[----:B------:R-:W-:Y:S01]  /*2f80*/  HMMA.16816.F32 R52, R8, R30, R52 ;  /* 0x0000001e0834723c */ /* 0x000fe20000001834 */
[----:B------:R-:W-:Y:S02]  /*2f90*/  IADD3 R20, R33, 0x1, RZ ;  /* 0x0000000121147810 */ /* 0x000fe40007ffe0ff */
[----:B------:R-:W-:-:S05]  /*2fa0*/  LOP3.LUT R32, R32, 0xfffffffc, RZ, 0xc0, !PT ;  /* 0xfffffffc20207812 */ /* 0x000fca00078ec0ff */
[----:B------:R-:W-:Y:S01]  /*2fb0*/  HMMA.16816.F32 R44, R8, R34, R44 ;  /* 0x00000022082c723c */ /* 0x000fe2000000182c */
[----:B------:R-:W-:Y:S02]  /*2fc0*/  IMAD.IADD R200, R139, 0x1, -R32 ;  /* 0x000000018bc87824 */ /* 0x000fe400078e0a20 */
[----:B------:R-:W-:Y:S02]  /*2fd0*/  FMUL.FTZ R72, R72, c[0x0][0x2ec] ;  /* 0x0000bb0048487a20 */ /* 0x000fe40000410000 */
[----:B------:R-:W-:Y:S02]  /*2fe0*/  FMUL.FTZ R74, R74, c[0x0][0x2ec] ;  /* 0x0000bb004a4a7a20 */ /* 0x000fe40000410000 */
[----:B------:R-:W-:Y:S01]  /*2ff0*/  FMUL.FTZ R73, R73, c[0x0][0x2ec] ;  /* 0x0000bb0049497a20 */ /* 0x000fe20000410000 */
[----:B------:R-:W-:Y:S01]  /*3000*/  HMMA.16816.F32 R92, R16, R22, R92 ;  /* 0x00000016105c723c */ /* 0x000fe2000000185c */
[----:B------:R-:W3:Y:S01]  /*3010*/  LDSM.16.M88.4 R16, [R118+0x6c00] ;  /* 0x006c00007610783b */ /* 0x000ee20000000200 */
[----:B------:R-:W2:Y:S01]  /*3020*/  MUFU.TANH R72, R72 ;  /* 0x0000004800487308 */ /* 0x000ea20000002400 */
[----:B------:R-:W-:-:S02]  /*3030*/  FMUL.FTZ R75, R75, c[0x0][0x2ec] ;  /* 0x0000bb004b4b7a20 */ /* 0x000fc40000410000 */
[----:B------:R-:W-:Y:S02]  /*3040*/  FMUL.FTZ R68, R68, c[0x0][0x2ec] ;  /* 0x0000bb0044447a20 */ /* 0x000fe40000410000 */
[----:B------:R-:W-:Y:S01]  /*3050*/  FMUL.FTZ R70, R70, c[0x0][0x2ec] ;  /* 0x0000bb0046467a20 */ /* 0x000fe20000410000 */
[----:B------:R-:W-:Y:S01]  /*3060*/  HMMA.16816.F32 R56, R8, R28, R56 ;  /* 0x0000001c0838723c */ /* 0x000fe20000001838 */
[----:B------:R-:W3:Y:S01]  /*3070*/  LDSM.16.M88.4 R28, [R185+0x8800] ;  /* 0x00880000b91c783b */ /* 0x000ee20000000200 */
[----:B------:R-:W3:Y:S01]  /*3080*/  MUFU.TANH R74, R74 ;  /* 0x0000004a004a7308 */ /* 0x000ee20000002400 */
[----:B------:R-:W-:Y:S02]  /*3090*/  FMUL.FTZ R149, R69, c[0x0][0x2ec] ;  /* 0x0000bb0045957a20 */ /* 0x000fe40000410000 */
[----:B------:R-:W-:-:S03]  /*30a0*/  FMUL.FTZ R69, R71, c[0x0][0x2ec] ;  /* 0x0000bb0047457a20 */ /* 0x000fc60000410000 */
[----:B-1----:R-:W-:Y:S02]  /*30b0*/  HMMA.16816.F32 R48, R4, R24, R48 ;  /* 0x000000180430723c */ /* 0x002fe40000001830 */
[----:B------:R-:W1:Y:S05]  /*30c0*/  MUFU.TANH R73, R73 ;  /* 0x0000004900497308 */ /* 0x000e6a0000002400 */
[C---:B------:R-:W-:Y:S01]  /*30d0*/  IADD3 R24, R168.reuse, 0x8, RZ ;  /* 0x00000008a8187810 */ /* 0x040fe20007ffe0ff */
[----:B--2---:R-:W-:Y:S01]  /*30e0*/  HMMA.16816.F32 R128, R12, R36, R128 ;  /* 0x000000240c80723c */ /* 0x004fe20000001880 */
[-C--:B------:R-:W-:Y:S01]  /*30f0*/  IMNMX R168, R168, R135.reuse, PT ;  /* 0x00000087a8a87217 */ /* 0x080fe20003800200 */
[----:B------:R-:W2:Y:S01]  /*3100*/  MUFU.TANH R75, R75 ;  /* 0x0000004b004b7308 */ /* 0x000ea20000002400 */
[----:B------:R-:W-:-:S02]  /*3110*/  IMNMX R167, R24, R135, PT ;  /* 0x0000008718a77217 */ /* 0x000fc40003800200 */
[CC--:B------:R-:W-:Y:S02]  /*3120*/  ISETP.GE.AND P1, PT, R20.reuse, R168.reuse, PT ;  /* 0x000000a81400720c */ /* 0x0c0fe40003f26270 */
[-C--:B------:R-:W-:Y:S01]  /*3130*/  ISETP.GE.AND P5, PT, R20, R167.reuse, PT ;  /* 0x000000a71400720c */ /* 0x080fe20003fa6270 */
[C---:B----4-:R-:W-:Y:S01]  /*3140*/  HMMA.16816.F32 R52, R4.reuse, R42, R52 ;  /* 0x0000002a0434723c */ /* 0x050fe20000001834 */
[C---:B------:R-:W-:Y:S01]  /*3150*/  IADD3 R24, R33.reuse, 0x10, RZ ;  /* 0x0000001021187810 */ /* 0x040fe20007ffe0ff */
[----:B------:R-:W4:Y:S01]  /*3160*/  MUFU.TANH R68, R68 ;  /* 0x0000004400447308 */ /* 0x000f220000002400 */
[----:B------:R-:W-:Y:S02]  /*3170*/  IADD3 R20, R33, 0x9, RZ ;  /* 0x0000000921147810 */ /* 0x000fe40007ffe0ff */
[----:B------:R-:W-:Y:S02]  /*3180*/  FSEL R85, R85, -INF , !P1 ;  /* 0xff80000055557808 */ /* 0x000fe40004800000 */
[----:B------:R-:W-:Y:S01]  /*3190*/  FSEL R86, R86, -INF , !P5 ;  /* 0xff80000056567808 */ /* 0x000fe20006800000 */
[----:B------:R-:W-:Y:S01]  /*31a0*/  HMMA.16816.F32 R44, R4, R26, R44 ;  /* 0x0000001a042c723c */ /* 0x000fe2000000182c */
[CC--:B------:R-:W-:Y:S01]  /*31b0*/  ISETP.GE.AND P1, PT, R24.reuse, R168.reuse, PT ;  /* 0x000000a81800720c */ /* 0x0c0fe20003f26270 */
[----:B------:R-:W1:Y:S01]  /*31c0*/  MUFU.TANH R154, R70 ;  /* 0x00000046009a7308 */ /* 0x000e620000002400 */
[-C--:B------:R-:W-:Y:S01]  /*31d0*/  ISETP.GE.AND P5, PT, R24, R167.reuse, PT ;  /* 0x000000a71800720c */ /* 0x080fe20003fa6270 */
[----:B------:R-:W-:Y:S01]  /*31e0*/  FMUL.FTZ R48, R48, c[0x0][0x2ec] ;  /* 0x0000bb0030307a20 */ /* 0x000fe20000410000 */
[CC--:B------:R-:W-:Y:S01]  /*31f0*/  ISETP.GE.AND P3, PT, R21.reuse, R168.reuse, PT ;  /* 0x000000a81500720c */ /* 0x0c0fe20003f66270 */
[----:B------:R-:W-:Y:S01]  /*3200*/  FMUL.FTZ R50, R50, c[0x0][0x2ec] ;  /* 0x0000bb0032327a20 */ /* 0x000fe20000410000 */
[-C--:B------:R-:W-:Y:S01]  /*3210*/  ISETP.GE.AND P0, PT, R21, R167.reuse, PT ;  /* 0x000000a71500720c */ /* 0x080fe20003f06270 */
[C---:B------:R-:W-:Y:S01]  /*3220*/  HMMA.16816.F32 R100, R12.reuse, R38, R100 ;  /* 0x000000260c64723c */ /* 0x040fe20000001864 */
[CC--:B------:R-:W-:Y:S01]  /*3230*/  ISETP.GE.AND P4, PT, R20.reuse, R168.reuse, PT ;  /* 0x000000a81400720c */ /* 0x0c0fe20003f86270 */
[----:B------:R-:W1:Y:S01]  /*3240*/  MUFU.TANH R149, R149 ;  /* 0x0000009500957308 */ /* 0x000e620000002400 */
[-C--:B------:R-:W-:Y:S01]  /*3250*/  ISETP.GE.AND P2, PT, R20, R167.reuse, PT ;  /* 0x000000a71400720c */ /* 0x080fe20003f46270 */
[----:B------:R-:W-:Y:S01]  /*3260*/  FMUL.FTZ R49, R49, c[0x0][0x2ec] ;  /* 0x0000bb0031317a20 */ /* 0x000fe20000410000 */
[C---:B------:R-:W-:Y:S01]  /*3270*/  IADD3 R25, R33.reuse, 0x11, RZ ;  /* 0x0000001121197810 */ /* 0x040fe20007ffe0ff */
[----:B------:R-:W1:Y:S01]  /*3280*/  LDSM.16.M88.4 R20, [R118+0x8800] ;  /* 0x008800007614783b */ /* 0x000e620000000200 */
[----:B------:R-:W-:Y:S01]  /*3290*/  IADD3 R24, R33, 0x18, RZ ;  /* 0x0000001821187810 */ /* 0x000fe20007ffe0ff */
[----:B---3--:R-:W-:Y:S01]  /*32a0*/  HMMA.16816.F32 R96, R12, R16, R96 ;  /* 0x000000100c60723c */ /* 0x008fe20000001860 */
[----:B------:R-:W-:Y:S01]  /*32b0*/  FSEL R87, R87, -INF , !P3 ;  /* 0xff80000057577808 */ /* 0x000fe20005800000 */
[----:B------:R-:W3:Y:S01]  /*32c0*/  MUFU.TANH R69, R69 ;  /* 0x0000004500457308 */ /* 0x000ee20000002400 */
[----:B------:R-:W-:Y:S01]  /*32d0*/  FSEL R36, R89, -INF , !P0 ;  /* 0xff80000059247808 */ /* 0x000fe20004000000 */
[----:B------:R-:W-:Y:S01]  /*32e0*/  FMUL.FTZ R52, R52, c[0x0][0x2ec] ;  /* 0x0000bb0034347a20 */ /* 0x000fe20000410000 */
[----:B------:R-:W-:Y:S01]  /*32f0*/  FSEL R43, R88, -INF , !P4 ;  /* 0xff800000582b7808 */ /* 0x000fe20006000000 */
[----:B------:R-:W-:Y:S01]  /*3300*/  FMUL.FTZ R54, R54, c[0x0][0x2ec] ;  /* 0x0000bb0036367a20 */ /* 0x000fe20000410000 */
[----:B------:R-:W-:Y:S01]  /*3310*/  FSEL R90, R90, -INF , !P2 ;  /* 0xff8000005a5a7808 */ /* 0x000fe20005000000 */
[C---:B------:R-:W-:Y:S01]  /*3320*/  HMMA.16816.F32 R128, R8.reuse, R28, R128 ;  /* 0x0000001c0880723c */ /* 0x040fe20000001880 */
[CC--:B------:R-:W-:Y:S01]  /*3330*/  ISETP.GE.AND P3, PT, R25.reuse, R168.reuse, PT ;  /* 0x000000a81900720c */ /* 0x0c0fe20003f66270 */
[----:B------:R-:W1:Y:S01]  /*3340*/  MUFU.TANH R70, R67 ;  /* 0x0000004300467308 */ /* 0x000e620000002400 */
[-C--:B------:R-:W-:Y:S01]  /*3350*/  ISETP.GE.AND P0, PT, R25, R167.reuse, PT ;  /* 0x000000a71900720c */ /* 0x080fe20003f06270 */
[----:B------:R-:W-:Y:S01]  /*3360*/  FMUL.FTZ R53, R53, c[0x0][0x2ec] ;  /* 0x0000bb0035357a20 */ /* 0x000fe20000410000 */
[CC--:B------:R-:W-:Y:S01]  /*3370*/  ISETP.GE.AND P4, PT, R24.reuse, R168.reuse, PT ;  /* 0x000000a81800720c */ /* 0x0c0fe20003f86270 */
[----:B------:R-:W-:Y:S01]  /*3380*/  FMUL.FTZ R55, R55, c[0x0][0x2ec] ;  /* 0x0000bb0037377a20 */ /* 0x000fe20000410000 */
[-C--:B------:R-:W-:Y:S01]  /*3390*/  ISETP.GE.AND P2, PT, R24, R167.reuse, PT ;  /* 0x000000a71800720c */ /* 0x080fe20003f46270 */
[----:B------:R-:W-:Y:S01]  /*33a0*/  HMMA.16816.F32 R100, R8, R30, R100 ;  /* 0x0000001e0864723c */ /* 0x000fe20000001864 */
[----:B------:R-:W2:Y:S01]  /*33b0*/  LDSM.16.M88.4 R24, [R185+0x8c00] ;  /* 0x008c0000b918783b */ /* 0x000ea20000000200 */
[----:B------:R-:W-:Y:S01]  /*33c0*/  IADD3 R28, R33, 0x19, RZ ;  /* 0x00000019211c7810 */ /* 0x000fe20007ffe0ff */
[----:B------:R-:W-:Y:S01]  /*33d0*/  MUFU.TANH R52, R52 ;  /* 0x0000003400347308 */ /* 0x000fe20000002400 */
[----:B------:R-:W-:Y:S01]  /*33e0*/  FSEL R37, R104, -INF , !P1 ;  /* 0xff80000068257808 */ /* 0x000fe20004800000 */
[----:B------:R-:W-:Y:S01]  /*33f0*/  FMUL.FTZ R44, R44, c[0x0][0x2ec] ;  /* 0x0000bb002c2c7a20 */ /* 0x000fe20000410000 */
[----:B------:R-:W-:Y:S01]  /*3400*/  FSEL R32, R105, -INF , !P5 ;  /* 0xff80000069207808 */ /* 0x000fe20006800000 */
[----:B------:R-:W-:Y:S01]  /*3410*/  FMUL.FTZ R46, R46, c[0x0][0x2ec] ;  /* 0x0000bb002e2e7a20 */ /* 0x000fe20000410000 */
[C---:B------:R-:W-:Y:S01]  /*3420*/  ISETP.GE.AND P1, PT, R28.reuse, R168, PT ;  /* 0x000000a81c00720c */ /* 0x040fe20003f26270 */
[----:B------:R-:W-:Y:S01]  /*3430*/  HMMA.16816.F32 R92, R12, R18, R92 ;  /* 0x000000120c5c723c */ /* 0x000fe2000000185c */
[----:B------:R-:W-:Y:S01]  /*3440*/  ISETP.GE.AND P5, PT, R28, R167, PT ;  /* 0x000000a71c00720c */ /* 0x000fe20003fa6270 */
[----:B------:R-:W-:Y:S01]  /*3450*/  MUFU.TANH R150, R54 ;  /* 0x0000003600967308 */ /* 0x000fe20000002400 */
[----:B------:R-:W3:Y:S01]  /*3460*/  LDSM.16.M88.4 R28, [R118+0x8c00] ;  /* 0x008c0000761c783b */ /* 0x000ee20000000200 */
[----:B------:R-:W-:Y:S01]  /*3470*/  IADD3 R17, R33, 0x20, RZ ;  /* 0x0000002021117810 */ /* 0x000fe20007ffe0ff */
[----:B------:R-:W-:Y:S01]  /*3480*/  FMUL.FTZ R45, R45, c[0x0][0x2ec] ;  /* 0x0000bb002d2d7a20 */ /* 0x000fe20000410000 */
[----:B------:R-:W-:Y:S01]  /*3490*/  IADD3 R16, R33, 0x21, RZ ;  /* 0x0000002121107810 */ /* 0x000fe20007ffe0ff */
[----:B------:R-:W-:Y:S01]  /*34a0*/  FMUL.FTZ R47, R47, c[0x0][0x2ec] ;  /* 0x0000bb002f2f7a20 */ /* 0x000fe20000410000 */
[----:B------:R-:W-:Y:S01]  /*34b0*/  HMMA.16816.F32 R56, R4, R40, R56 ;  /* 0x000000280438723c */ /* 0x000fe20000001838 */
[----:B------:R-:W-:Y:S01]  /*34c0*/  FSEL R91, R91, -INF , !P3 ;  /* 0xff8000005b5b7808 */ /* 0x000fe20005800000 */
[----:B------:R-:W-:Y:S01]  /*34d0*/  MUFU.TANH R135, R53 ;  /* 0x0000003500877308 */ /* 0x000fe20000002400 */
[----:B------:R-:W-:Y:S01]  /*34e0*/  FSEL R80, R80, -INF , !P0 ;  /* 0xff80000050507808 */ /* 0x000fe20004000000 */
[----:B------:R-:W-:Y:S01]  /*34f0*/  FMUL.FTZ R51, R51, c[0x0][0x2ec] ;  /* 0x0000bb0033337a20 */ /* 0x000fe20000410000 */
[----:B------:R-:W-:Y:S01]  /*3500*/  FSEL R35, R76, -INF , !P4 ;  /* 0xff8000004c237808 */ /* 0x000fe20006000000 */
[----:B------:R-:W-:-:S04]  /*3510*/  DEPBAR.LE SB0, 0x0 ;  /* 0x000080000000791a */ /* 0x000fc80000000000 */
[C---:B-1----:R-:W-:Y:S01]  /*3520*/  HMMA.16816.F32 R128, R4.reuse, R20, R128 ;  /* 0x000000140480723c */ /* 0x042fe20000001880 */
[----:B------:R-:W-:Y:S01]  /*3530*/  FMUL.FTZ R41, R63, c[0x0][0x2ec] ;  /* 0x0000bb003f297a20 */ /* 0x000fe20000410000 */
[----:B------:R-:W-:Y:S01]  /*3540*/  FSEL R38, R78, -INF , !P2 ;  /* 0xff8000004e267808 */ /* 0x000fe20005000000 */
[----:B------:R-:W-:Y:S01]  /*3550*/  FMUL.FTZ R40, R62, c[0x0][0x2ec] ;  /* 0x0000bb003e287a20 */ /* 0x000fe20000410000 */
[CC--:B------:R-:W-:Y:S01]  /*3560*/  ISETP.GE.AND P3, PT, R17.reuse, R168.reuse, PT ;  /* 0x000000a81100720c */ /* 0x0c0fe20003f66270 */
[----:B------:R-:W-:Y:S01]  /*3570*/  MUFU.TANH R140, R55 ;  /* 0x00000037008c7308 */ /* 0x000fe20000002400 */
[----:B------:R-:W-:Y:S02]  /*3580*/  ISETP.GE.AND P0, PT, R17, R167, PT ;  /* 0x000000a71100720c */ /* 0x000fe40003f06270 */
[----:B------:R-:W-:Y:S01]  /*3590*/  IADD3 R21, R33, 0x28, RZ ;  /* 0x0000002821157810 */ /* 0x000fe20007ffe0ff */
[----:B------:R-:W-:Y:S01]  /*35a0*/  HMMA.16816.F32 R100, R4, R22, R100 ;  /* 0x000000160464723c */ /* 0x000fe20000001864 */
[----:B------:R-:W-:-:S02]  /*35b0*/  ISETP.GE.AND P4, PT, R16, R168, PT ;  /* 0x000000a81000720c */ /* 0x000fc40003f86270 */
[-C--:B------:R-:W-:Y:S01]  /*35c0*/  ISETP.GE.AND P2, PT, R16, R167.reuse, PT ;  /* 0x000000a71000720c */ /* 0x080fe20003f46270 */
[----:B------:R-:W-:Y:S01]  /*35d0*/  MUFU.TANH R41, R41 ;  /* 0x0000002900297308 */ /* 0x000fe20000002400 */
[----:B------:R-:W-:Y:S01]  /*35e0*/  IADD3 R16, R33, 0x29, RZ ;  /* 0x0000002921107810 */ /* 0x000fe20007ffe0ff */
[----:B------:R-:W-:Y:S01]  /*35f0*/  FMUL.FTZ R56, R56, c[0x0][0x2ec] ;  /* 0x0000bb0038387a20 */ /* 0x000fe20000410000 */
[----:B------:R-:W-:Y:S01]  /*3600*/  FSEL R17, R77, -INF , !P1 ;  /* 0xff8000004d117808 */ /* 0x000fe20004800000 */
[C---:B--2---:R-:W-:Y:S01]  /*3610*/  HMMA.16816.F32 R96, R8.reuse, R24, R96 ;  /* 0x000000180860723c */ /* 0x044fe20000001860 */
[----:B------:R-:W-:Y:S01]  /*3620*/  FSEL R20, R79, -INF , !P5 ;  /* 0xff8000004f147808 */ /* 0x000fe20006800000 */
[----:B------:R-:W-:Y:S01]  /*3630*/  FMUL.FTZ R58, R58, c[0x0][0x2ec] ;  /* 0x0000bb003a3a7a20 */ /* 0x000fe20000410000 */
[-C--:B------:R-:W-:Y:S01]  /*3640*/  ISETP.GE.AND P1, PT, R21, R168.reuse, PT ;  /* 0x000000a81500720c */ /* 0x080fe20003f26270 */
[----:B------:R-:W-:Y:S01]  /*3650*/  FMUL.FTZ R42, R57, c[0x0][0x2ec] ;  /* 0x0000bb00392a7a20 */ /* 0x000fe20000410000 */
[-C--:B------:R-:W-:Y:S01]  /*3660*/  ISETP.GE.AND P5, PT, R21, R167.reuse, PT ;  /* 0x000000a71500720c */ /* 0x080fe20003fa6270 */
[----:B------:R-:W1:Y:S01]  /*3670*/  MUFU.TANH R40, R40 ;  /* 0x0000002800287308 */ /* 0x000e620000002400 */
[----:B------:R-:W-:Y:S01]  /*3680*/  FSEL R21, R72, -INF , !P3 ;  /* 0xff80000048157808 */ /* 0x000fe20005800000 */
[----:B------:R-:W-:Y:S01]  /*3690*/  HMMA.16816.F32 R92, R8, R26, R92 ;  /* 0x0000001a085c723c */ /* 0x000fe2000000185c */
[----:B------:R-:W-:Y:S01]  /*36a0*/  FSEL R34, R74, -INF , !P0 ;  /* 0xff8000004a227808 */ /* 0x000fe20004000000 */
[----:B------:R-:W-:Y:S01]  /*36b0*/  FMUL.FTZ R59, R59, c[0x0][0x2ec] ;  /* 0x0000bb003b3b7a20 */ /* 0x000fe20000410000 */
[-C--:B------:R-:W-:Y:S01]  /*36c0*/  ISETP.GE.AND P3, PT, R16, R168.reuse, PT ;  /* 0x000000a81000720c */ /* 0x080fe20003f66270 */
[----:B------:R-:W-:Y:S01]  /*36d0*/  FMUL.FTZ R128, R128, c[0x0][0x2ec] ;  /* 0x0000bb0080807a20 */ /* 0x000fe20000410000 */
[-C--:B------:R-:W-:Y:S01]  /*36e0*/  ISETP.GE.AND P0, PT, R16, R167.reuse, PT ;  /* 0x000000a71000720c */ /* 0x080fe20003f06270 */
[----:B------:R-:W2:Y:S01]  /*36f0*/  MUFU.TANH R56, R56 ;  /* 0x0000003800387308 */ /* 0x000ea20000002400 */
[----:B------:R-:W-:Y:S01]  /*3700*/  IADD3 R16, R33, 0x30, RZ ;  /* 0x0000003021107810 */ /* 0x000fe20007ffe0ff */
[----:B------:R-:W-:Y:S01]  /*3710*/  FMUL.FTZ R126, R130, c[0x0][0x2ec] ;  /* 0x0000bb00827e7a20 */ /* 0x000fe20000410000 */
[----:B------:R-:W-:Y:S01]  /*3720*/  FSEL R151, R73, -INF , !P4 ;  /* 0xff80000049977808 */ /* 0x000fe20006000000 */
[----:B------:R-:W-:Y:S01]  /*3730*/  FMUL.FTZ R127, R129, c[0x0][0x2ec] ;  /* 0x0000bb00817f7a20 */ /* 0x000fe20000410000 */
[CC--:B------:R-:W-:Y:S01]  /*3740*/  ISETP.GE.AND P4, PT, R16.reuse, R168.reuse, PT ;  /* 0x000000a81000720c */ /* 0x0c0fe20003f86270 */
[----:B------:R-:W-:Y:S01]  /*3750*/  FMUL.FTZ R124, R131, c[0x0][0x2ec] ;  /* 0x0000bb00837c7a20 */ /* 0x000fe20000410000 */
[----:B------:R-:W-:Y:S01]  /*3760*/  FSEL R62, R75, -INF , !P2 ;  /* 0xff8000004b3e7808 */ /* 0x000fe20005000000 */
[----:B------:R-:W1:Y:S01]  /*3770*/  MUFU.TANH R152, R58 ;  /* 0x0000003a00987308 */ /* 0x000e620000002400 */
[-C--:B------:R-:W-:Y:S01]  /*3780*/  ISETP.GE.AND P2, PT, R16, R167.reuse, PT ;  /* 0x000000a71000720c */ /* 0x080fe20003f46270 */
[C---:B---3--:R-:W-:Y:S01]  /*3790*/  HMMA.16816.F32 R96, R4.reuse, R28, R96 ;  /* 0x0000001c0460723c */ /* 0x048fe20000001860 */
[C---:B------:R-:W-:Y:S01]  /*37a0*/  IADD3 R16, R33.reuse, 0x31, RZ ;  /* 0x0000003121107810 */ /* 0x040fe20007ffe0ff */
[----:B------:R-:W-:Y:S01]  /*37b0*/  FMUL.FTZ R100, R100, c[0x0][0x2ec] ;  /* 0x0000bb0064647a20 */ /* 0x000fe20000410000 */
[----:B------:R-:W-:Y:S01]  /*37c0*/  IADD3 R23, R33, 0x39, RZ ;  /* 0x0000003921177810 */ /* 0x000fe20007ffe0ff */
[----:B------:R-:W-:Y:S01]  /*37d0*/  FMUL.FTZ R101, R101, c[0x0][0x2ec] ;  /* 0x0000bb0065657a20 */ /* 0x000fe20000410000 */
[----:B----4-:R-:W-:Y:S01]  /*37e0*/  FSEL R153, R68, -INF , !P1 ;  /* 0xff80000044997808 */ /* 0x010fe20004800000 */
[----:B------:R3:W-:Y:S01]  /*37f0*/  MUFU.TANH R138, R59 ;  /* 0x0000003b008a7308 */ /* 0x0007e20000002400 */
[----:B------:R-:W-:Y:S01]  /*3800*/  FSEL R154, R154, -INF , !P5 ;  /* 0xff8000009a9a7808 */ /* 0x000fe20006800000 */
[----:B------:R-:W-:Y:S01]  /*3810*/  HMMA.16816.F32 R4, R4, R30, R92 ;  /* 0x0000001e0404723c */ /* 0x000fe2000000185c */
[----:B------:R-:W-:Y:S01]  /*3820*/  ISETP.GE.AND P1, PT, R16, R168, PT ;  /* 0x000000a81000720c */ /* 0x000fe20003f26270 */
[----:B------:R-:W-:Y:S01]  /*3830*/  FMUL.FTZ R102, R102, c[0x0][0x2ec] ;  /* 0x0000bb0066667a20 */ /* 0x000fe20000410000 */
[----:B------:R-:W-:Y:S01]  /*3840*/  ISETP.GE.AND P5, PT, R16, R167, PT ;  /* 0x000000a71000720c */ /* 0x000fe20003fa6270 */
[----:B------:R-:W-:Y:S01]  /*3850*/  FMUL.FTZ R103, R103, c[0x0][0x2ec] ;  /* 0x0000bb0067677a20 */ /* 0x000fe20000410000 */
[C---:B------:R-:W-:Y:S01]  /*3860*/  IADD3 R24, R33.reuse, 0x38, RZ ;  /* 0x0000003821187810 */ /* 0x040fe20007ffe0ff */
[----:B------:R-:W4:Y:S01]  /*3870*/  MUFU.TANH R42, R42 ;  /* 0x0000002a002a7308 */ /* 0x000f220000002400 */
[----:B------:R-:W-:-:S02]  /*3880*/  IADD3 R22, R33, 0x40, RZ ;  /* 0x0000004021167810 */ /* 0x000fc40007ffe0ff */
[----:B------:R-:W-:Y:S02]  /*3890*/  IADD3 R12, R33, 0x48, RZ ;  /* 0x00000048210c7810 */ /* 0x000fe40007ffe0ff */
[----:B------:R-:W-:Y:S02]  /*38a0*/  FSEL R149, R149, -INF , !P3 ;  /* 0xff80000095957808 */ /* 0x000fe40005800000 */
[----:B------:R-:W-:Y:S01]  /*38b0*/  FSEL R60, R69, -INF , !P0 ;  /* 0xff800000453c7808 */ /* 0x000fe20004000000 */
[----:B------:R-:W1:Y:S01]  /*38c0*/  MUFU.TANH R147, R48 ;  /* 0x0000003000937308 */ /* 0x000e620000002400 */
[----:B---3--:R-:W-:Y:S01]  /*38d0*/  FSEL R59, R64, -INF , !P4 ;  /* 0xff800000403b7808 */ /* 0x008fe20006000000 */
[----:B------:R-:W-:Y:S01]  /*38e0*/  FMUL.FTZ R63, R97, c[0x0][0x2ec] ;  /* 0x0000bb00613f7a20 */ /* 0x000fe20000410000 */
[----:B------:R-:W-:Y:S01]  /*38f0*/  FSEL R64, R66, -INF , !P2 ;  /* 0xff80000042407808 */ /* 0x000fe20005000000 */
[----:B------:R-:W-:Y:S01]  /*3900*/  FMUL.FTZ R54, R99, c[0x0][0x2ec] ;  /* 0x0000bb0063367a20 */ /* 0x000fe20000410000 */
[----:B------:R-:W-:-:S02]  /*3910*/  ISETP.GE.AND P4, PT, R23, R168, PT ;  /* 0x000000a81700720c */ /* 0x000fc40003f86270 */
[-C--:B------:R-:W-:Y:S01]  /*3920*/  ISETP.GE.AND P2, PT, R23, R167.reuse, PT ;  /* 0x000000a71700720c */ /* 0x080fe20003f46270 */
[----:B------:R-:W3:Y:S01]  /*3930*/  MUFU.TANH R148, R50 ;  /* 0x0000003200947308 */ /* 0x000ee20000002400 */
[----:B------:R-:W-:Y:S01]  /*3940*/  FSEL R67, R65, -INF , !P1 ;  /* 0xff80000041437808 */ /* 0x000fe20004800000 */
[----:B------:R-:W-:Y:S01]  /*3950*/  FMUL.FTZ R65, R96, c[0x0][0x2ec] ;  /* 0x0000bb0060417a20 */ /* 0x000fe20000410000 */
[----:B------:R-:W-:Y:S01]  /*3960*/  FSEL R66, R70, -INF , !P5 ;  /* 0xff80000046427808 */ /* 0x000fe20006800000 */
[----:B------:R-:W-:Y:S01]  /*3970*/  FMUL.FTZ R57, R4, c[0x0][0x2ec] ;  /* 0x0000bb0004397a20 */ /* 0x000fe20000410000 */
[----:B------:R-:W-:Y:S01]  /*3980*/  FSEL R61, R61, -INF , !P4 ;  /* 0xff8000003d3d7808 */ /* 0x000fe20006000000 */
[----:B------:R-:W-:Y:S01]  /*3990*/  FMUL.FTZ R6, R6, c[0x0][0x2ec] ;  /* 0x0000bb0006067a20 */ /* 0x000fe20000410000 */
[CC--:B------:R-:W-:Y:S01]  /*39a0*/  ISETP.GE.AND P3, PT, R24.reuse, R168.reuse, PT ;  /* 0x000000a81800720c */ /* 0x0c0fe20003f66270 */
[----:B------:R3:W-:Y:S01]  /*39b0*/  MUFU.TANH R16, R128 ;  /* 0x0000008000107308 */ /* 0x0007e20000002400 */
[-C--:B------:R-:W-:Y:S01]  /*39c0*/  ISETP.GE.AND P0, PT, R24, R167.reuse, PT ;  /* 0x000000a71800720c */ /* 0x080fe20003f06270 */
[----:B------:R-:W-:Y:S01]  /*39d0*/  FMUL.FTZ R5, R5, c[0x0][0x2ec] ;  /* 0x0000bb0005057a20 */ /* 0x000fe20000410000 */
[C---:B------:R-:W-:Y:S01]  /*39e0*/  ISETP.GE.AND P1, PT, R22.reuse, R168, PT ;  /* 0x000000a81600720c */ /* 0x040fe20003f26270 */
[----:B------:R-:W-:Y:S01]  /*39f0*/  FMUL.FTZ R7, R7, c[0x0][0x2ec] ;  /* 0x0000bb0007077a20 */ /* 0x000fe20000410000 */
[----:B------:R-:W-:-:S02]  /*3a00*/  ISETP.GE.AND P5, PT, R22, R167, PT ;  /* 0x000000a71600720c */ /* 0x000fc40003fa6270 */
[----:B------:R-:W-:Y:S01]  /*3a10*/  ISETP.GE.AND P4, PT, R12, R168, PT ;  /* 0x000000a80c00720c */ /* 0x000fe20003f86270 */
[----:B------:R-:W4:Y:S01]  /*3a20*/  MUFU.TANH R143, R44 ;  /* 0x0000002c008f7308 */ /* 0x000f220000002400 */
[----:B------:R-:W-:Y:S02]  /*3a30*/  IADD3 R13, R33, 0x41, RZ ;  /* 0x00000041210d7810 */ /* 0x000fe40007ffe0ff */
[----:B------:R-:W-:Y:S02]  /*3a40*/  FSEL R121, R121, -INF , !P3 ;  /* 0xff80000079797808 */ /* 0x000fe40005800000 */
[----:B-1----:R-:W-:Y:S02]  /*3a50*/  FSEL R130, R40, -INF , !P0 ;  /* 0xff80000028827808 */ /* 0x002fe40004000000 */
[----:B--2---:R-:W-:Y:S01]  /*3a60*/  FSEL R139, R56, -INF , !P1 ;  /* 0xff800000388b7808 */ /* 0x004fe20004800000 */
[----:B------:R-:W1:Y:S01]  /*3a70*/  MUFU.TANH R144, R46 ;  /* 0x0000002e00907308 */ /* 0x000e620000002400 */
[----:B---3--:R-:W-:Y:S01]  /*3a80*/  FSEL R128, R41, -INF , !P2 ;  /* 0xff80000029807808 */ /* 0x008fe20005000000 */
[----:B------:R-:W-:Y:S01]  /*3a90*/  FMUL.FTZ R56, R98, c[0x0][0x2ec] ;  /* 0x0000bb0062387a20 */ /* 0x000fe20000410000 */
[----:B------:R-:W-:-:S02]  /*3aa0*/  ISETP.GE.AND P2, PT, R12, R167, PT ;  /* 0x000000a70c00720c */ /* 0x000fc40003f46270 */
[----:B------:R-:W-:Y:S02]  /*3ab0*/  IADD3 R12, R33, 0x49, RZ ;  /* 0x00000049210c7810 */ /* 0x000fe40007ffe0ff */
[----:B------:R-:W-:Y:S01]  /*3ac0*/  FSEL R152, R152, -INF , !P5 ;  /* 0xff80000098987808 */ /* 0x000fe20006800000 */
[----:B------:R-:W2:Y:S01]  /*3ad0*/  MUFU.TANH R141, R45 ;  /* 0x0000002d008d7308 */ /* 0x000ea20000002400 */
[CC--:B------:R-:W-:Y:S02]  /*3ae0*/  ISETP.GE.AND P3, PT, R13.reuse, R168.reuse, PT ;  /* 0x000000a80d00720c */ /* 0x0c0fe40003f66270 */
[-C--:B------:R-:W-:Y:S02]  /*3af0*/  ISETP.GE.AND P0, PT, R13, R167.reuse, PT ;  /* 0x000000a70d00720c */ /* 0x080fe40003f06270 */
[C---:B------:R-:W-:Y:S02]  /*3b00*/  ISETP.GE.AND P1, PT, R12.reuse, R168, PT ;  /* 0x000000a80c00720c */ /* 0x040fe40003f26270 */
[----:B------:R-:W-:Y:S01]  /*3b10*/  ISETP.GE.AND P5, PT, R12, R167, PT ;  /* 0x000000a70c00720c */ /* 0x000fe20003fa6270 */
[----:B------:R-:W3:Y:S01]  /*3b20*/  MUFU.TANH R142, R47 ;  /* 0x0000002f008e7308 */ /* 0x000ee20000002400 */
[----:B------:R-:W-:-:S02]  /*3b30*/  IADD3 R12, R33, 0x50, RZ ;  /* 0x00000050210c7810 */ /* 0x000fc40007ffe0ff */
[----:B------:R-:W-:Y:S02]  /*3b40*/  IADD3 R8, R33, 0x51, RZ ;  /* 0x0000005121087810 */ /* 0x000fe40007ffe0ff */
[----:B----4-:R-:W-:Y:S02]  /*3b50*/  FSEL R131, R42, -INF , !P3 ;  /* 0xff8000002a837808 */ /* 0x010fe40005800000 */
[----:B------:R-:W-:Y:S01]  /*3b60*/  FSEL R138, R138, -INF , !P0 ;  /* 0xff8000008a8a7808 */ /* 0x000fe20004000000 */
[----:B------:R-:W4:Y:S01]  /*3b70*/  MUFU.TANH R127, R127 ;  /* 0x0000007f007f7308 */ /* 0x000f220000002400 */
[----:B------:R-:W-:Y:S02]  /*3b80*/  FSEL R133, R52, -INF , !P4 ;  /* 0xff80000034857808 */ /* 0x000fe40006000000 */
[----:B------:R-:W-:Y:S02]  /*3b90*/  FSEL R150, R150, -INF , !P2 ;  /* 0xff80000096967808 */ /* 0x000fe40005000000 */
[----:B------:R-:W-:-:S02]  /*3ba0*/  ISETP.GE.AND P3, PT, R12, R168, PT ;  /* 0x000000a80c00720c */ /* 0x000fc40003f66270 */
[-C--:B------:R-:W-:Y:S01]  /*3bb0*/  ISETP.GE.AND P0, PT, R12, R167.reuse, PT ;  /* 0x000000a70c00720c */ /* 0x080fe20003f06270 */
[----:B------:R-:W1:Y:S01]  /*3bc0*/  MUFU.TANH R145, R49 ;  /* 0x0000003100917308 */ /* 0x000e620000002400 */
[C---:B------:R-:W-:Y:S02]  /*3bd0*/  ISETP.GE.AND P4, PT, R8.reuse, R168, PT ;  /* 0x000000a80800720c */ /* 0x040fe40003f86270 */
[----:B------:R-:W-:Y:S02]  /*3be0*/  ISETP.GE.AND P2, PT, R8, R167, PT ;  /* 0x000000a70800720c */ /* 0x000fe40003f46270 */
[C---:B------:R-:W-:Y:S02]  /*3bf0*/  IADD3 R9, R33.reuse, 0x58, RZ ;  /* 0x0000005821097810 */ /* 0x040fe40007ffe0ff */
[----:B------:R-:W-:Y:S01]  /*3c00*/  IADD3 R8, R33, 0x59, RZ ;  /* 0x0000005921087810 */ /* 0x000fe20007ffe0ff */
[----:B------:R-:W1:Y:S01]  /*3c10*/  MUFU.TANH R146, R51 ;  /* 0x0000003300927308 */ /* 0x000e620000002400 */
[----:B------:R-:W-:-:S02]  /*3c20*/  FSEL R135, R135, -INF , !P1 ;  /* 0xff80000087877808 */ /* 0x000fc40004800000 */
[----:B------:R-:W-:Y:S02]  /*3c30*/  FSEL R140, R140, -INF , !P5 ;  /* 0xff8000008c8c7808 */ /* 0x000fe40006800000 */
[----:B------:R-:W-:Y:S02]  /*3c40*/  FSEL R147, R147, -INF , !P3 ;  /* 0xff80000093937808 */ /* 0x000fe40005800000 */
[----:B------:R-:W-:Y:S01]  /*3c50*/  FSEL R148, R148, -INF , !P0 ;  /* 0xff80000094947808 */ /* 0x000fe20004000000 */
[----:B------:R-:W2:Y:S01]  /*3c60*/  MUFU.TANH R124, R124 ;  /* 0x0000007c007c7308 */ /* 0x000ea20000002400 */
[CC--:B------:R-:W-:Y:S02]  /*3c70*/  ISETP.GE.AND P1, PT, R9.reuse, R168.reuse, PT ;  /* 0x000000a80900720c */ /* 0x0c0fe40003f26270 */
[----:B------:R-:W-:Y:S02]  /*3c80*/  ISETP.GE.AND P5, PT, R9, R167, PT ;  /* 0x000000a70900720c */ /* 0x000fe40003fa6270 */
[----:B------:R-:W-:-:S02]  /*3c90*/  ISETP.GE.AND P3, PT, R8, R168, PT ;  /* 0x000000a80800720c */ /* 0x000fc40003f66270 */
[-C--:B------:R-:W-:Y:S01]  /*3ca0*/  ISETP.GE.AND P0, PT, R8, R167.reuse, PT ;  /* 0x000000a70800720c */ /* 0x080fe20003f06270 */
[----:B------:R-:W4:Y:S01]  /*3cb0*/  MUFU.TANH R65, R65 ;  /* 0x0000004100417308 */ /* 0x000f220000002400 */
[----:B------:R-:W-:Y:S02]  /*3cc0*/  IADD3 R8, R33, 0x61, RZ ;  /* 0x0000006121087810 */ /* 0x000fe40007ffe0ff */
[----:B------:R-:W-:Y:S02]  /*3cd0*/  FSEL R143, R143, -INF , !P1 ;  /* 0xff8000008f8f7808 */ /* 0x000fe40004800000 */
[----:B-1----:R-:W-:Y:S02]  /*3ce0*/  FSEL R144, R144, -INF , !P5 ;  /* 0xff80000090907808 */ /* 0x002fe40006800000 */
[C---:B------:R-:W-:Y:S01]  /*3cf0*/  ISETP.GE.AND P1, PT, R8.reuse, R168, PT ;  /* 0x000000a80800720c */ /* 0x040fe20003f26270 */
[----:B------:R-:W1:Y:S01]  /*3d00*/  MUFU.TANH R126, R126 ;  /* 0x0000007e007e7308 */ /* 0x000e620000002400 */
[----:B------:R-:W-:-:S02]  /*3d10*/  ISETP.GE.AND P5, PT, R8, R167, PT ;  /* 0x000000a70800720c */ /* 0x000fc40003fa6270 */
[----:B------:R-:W-:Y:S02]  /*3d20*/  IADD3 R8, R33, 0x68, RZ ;  /* 0x0000006821087810 */ /* 0x000fe40007ffe0ff */
[----:B--2---:R-:W-:Y:S02]  /*3d30*/  FSEL R141, R141, -INF , !P3 ;  /* 0xff8000008d8d7808 */ /* 0x004fe40005800000 */
[----:B---3--:R-:W-:Y:S01]  /*3d40*/  FSEL R142, R142, -INF , !P0 ;  /* 0xff8000008e8e7808 */ /* 0x008fe20004000000 */
[----:B------:R-:W2:Y:S01]  /*3d50*/  MUFU.TANH R125, R100 ;  /* 0x00000064007d7308 */ /* 0x000ea20000002400 */
[C---:B------:R-:W-:Y:S02]  /*3d60*/  ISETP.GE.AND P3, PT, R8.reuse, R168, PT ;  /* 0x000000a80800720c */ /* 0x040fe40003f66270 */
[----:B------:R-:W-:Y:S02]  /*3d70*/  ISETP.GE.AND P0, PT, R8, R167, PT ;  /* 0x000000a70800720c */ /* 0x000fe40003f06270 */
[----:B------:R-:W-:-:S02]  /*3d80*/  IADD3 R8, R33, 0x70, RZ ;  /* 0x0000007021087810 */ /* 0x000fc40007ffe0ff */
[----:B------:R-:W-:Y:S01]  /*3d90*/  IADD3 R9, R33, 0x60, RZ ;  /* 0x0000006021097810 */ /* 0x000fe20007ffe0ff */
[----:B------:R-:W-:Y:S01]  /*3da0*/  MUFU.TANH R123, R101 ;  /* 0x00000065007b7308 */ /* 0x000fe20000002400 */
[----:B----4-:R-:W-:Y:S02]  /*3db0*/  FSEL R127, R127, -INF , !P1 ;  /* 0xff8000007f7f7808 */ /* 0x010fe40004800000 */
[----:B------:R-:W-:Y:S02]  /*3dc0*/  ISETP.GE.AND P1, PT, R8, R168, PT ;  /* 0x000000a80800720c */ /* 0x000fe40003f26270 */
[----:B------:R-:W-:Y:S02]  /*3dd0*/  FSEL R145, R145, -INF , !P4 ;  /* 0xff80000091917808 */ /* 0x000fe40006000000 */
[----:B------:R-:W-:Y:S01]  /*3de0*/  FSEL R146, R146, -INF , !P2 ;  /* 0xff80000092927808 */ /* 0x000fe20005000000 */
[----:B------:R-:W3:Y:S01]  /*3df0*/  MUFU.TANH R122, R102 ;  /* 0x00000066007a7308 */ /* 0x000ee20000002400 */
[----:B------:R-:W-:-:S02]  /*3e00*/  FSEL R124, R124, -INF , !P5 ;  /* 0xff8000007c7c7808 */ /* 0x000fc40006800000 */
[C---:B------:R-:W-:Y:S02]  /*3e10*/  ISETP.GE.AND P4, PT, R9.reuse, R168, PT ;  /* 0x000000a80900720c */ /* 0x040fe40003f86270 */
[-C--:B------:R-:W-:Y:S02]  /*3e20*/  ISETP.GE.AND P2, PT, R9, R167.reuse, PT ;  /* 0x000000a70900720c */ /* 0x080fe40003f46270 */
[----:B------:R-:W-:Y:S01]  /*3e30*/  ISETP.GE.AND P5, PT, R8, R167, PT ;  /* 0x000000a70800720c */ /* 0x000fe20003fa6270 */
[----:B------:R-:W4:Y:S01]  /*3e40*/  MUFU.TANH R120, R103 ;  /* 0x0000006700787308 */ /* 0x000f220000002400 */
[C---:B------:R-:W-:Y:S02]  /*3e50*/  IADD3 R9, R33.reuse, 0x69, RZ ;  /* 0x0000006921097810 */ /* 0x040fe40007ffe0ff */
[----:B------:R-:W-:Y:S02]  /*3e60*/  IADD3 R8, R33, 0x71, RZ ;  /* 0x0000007121087810 */ /* 0x000fe40007ffe0ff */
[----:B------:R-:W-:-:S02]  /*3e70*/  FSEL R65, R65, -INF , !P1 ;  /* 0xff80000041417808 */ /* 0x000fc40004800000 */
[----:B------:R-:W-:Y:S01]  /*3e80*/  ISETP.GT.AND P1, PT, R192, R189, PT ;  /* 0x000000bdc000720c */ /* 0x000fe20003f24270 */
[----:B------:R-:W4:Y:S01]  /*3e90*/  MUFU.TANH R63, R63 ;  /* 0x0000003f003f7308 */ /* 0x000f220000002400 */
[----:B------:R-:W-:Y:S02]  /*3ea0*/  FSEL R129, R16, -INF , !P4 ;  /* 0xff80000010817808 */ /* 0x000fe40006000000 */
[----:B-1----:R-:W-:Y:S02]  /*3eb0*/  FSEL R126, R126, -INF , !P2 ;  /* 0xff8000007e7e7808 */ /* 0x002fe40005000000 */
[----:B--2---:R-:W-:Y:S02]  /*3ec0*/  FSEL R125, R125, -INF , !P3 ;  /* 0xff8000007d7d7808 */ /* 0x004fe40005800000 */
[C---:B------:R-:W-:Y:S01]  /*3ed0*/  ISETP.GE.AND P4, PT, R9.reuse, R168, PT ;  /* 0x000000a80900720c */ /* 0x040fe20003f86270 */
[----:B------:R-:W1:Y:S01]  /*3ee0*/  MUFU.TANH R56, R56 ;  /* 0x0000003800387308 */ /* 0x000e620000002400 */
[----:B------:R-:W-:-:S02]  /*3ef0*/  ISETP.GE.AND P2, PT, R9, R167, PT ;  /* 0x000000a70900720c */ /* 0x000fc40003f46270 */
[----:B------:R-:W-:Y:S02]  /*3f00*/  ISETP.GE.AND P3, PT, R8, R168, PT ;  /* 0x000000a80800720c */ /* 0x000fe40003f66270 */
[----:B------:R-:W-:Y:S02]  /*3f10*/  IADD3 R4, R33, 0x78, RZ ;  /* 0x0000007821047810 */ /* 0x000fe40007ffe0ff */
[----:B---3--:R-:W-:Y:S01]  /*3f20*/  FSEL R122, R122, -INF , !P0 ;  /* 0xff8000007a7a7808 */ /* 0x008fe20004000000 */
[----:B------:R-:W2:Y:S01]  /*3f30*/  MUFU.TANH R54, R54 ;  /* 0x0000003600367308 */ /* 0x000ea20000002400 */
[----:B------:R-:W-:Y:S02]  /*3f40*/  FSEL R123, R123, -INF , !P4 ;  /* 0xff8000007b7b7808 */ /* 0x000fe40006000000 */
[----:B----4-:R-:W-:Y:S02]  /*3f50*/  FSEL R120, R120, -INF , !P2 ;  /* 0xff80000078787808 */ /* 0x010fe40005000000 */
[----:B------:R-:W-:-:S02]  /*3f60*/  FSEL R63, R63, -INF , !P3 ;  /* 0xff8000003f3f7808 */ /* 0x000fc40005800000 */
[-C--:B------:R-:W-:Y:S01]  /*3f70*/  ISETP.GE.AND P0, PT, R8, R167.reuse, PT ;  /* 0x000000a70800720c */ /* 0x080fe20003f06270 */
[----:B------:R-:W3:Y:S01]  /*3f80*/  MUFU.TANH R57, R57 ;  /* 0x0000003900397308 */ /* 0x000ee20000002400 */
[----:B-1----:R-:W-:Y:S02]  /*3f90*/  FSEL R56, R56, -INF , !P5 ;  /* 0xff80000038387808 */ /* 0x002fe40006800000 */
[CC--:B------:R-:W-:Y:S02]  /*3fa0*/  ISETP.GE.AND P4, PT, R4.reuse, R168.reuse, PT ;  /* 0x000000a80400720c */ /* 0x0c0fe40003f86270 */
[-C--:B------:R-:W-:Y:S01]  /*3fb0*/  ISETP.GE.AND P2, PT, R4, R167.reuse, PT ;  /* 0x000000a70400720c */ /* 0x080fe20003f46270 */
[----:B------:R-:W-:Y:S01]  /*3fc0*/  BAR.SYNC.DEFER_BLOCKING 0x0 ;  /* 0x0000000000007b1d */ /* 0x000fe20000010000 */
[C---:B------:R-:W-:Y:S02]  /*3fd0*/  ISETP.GE.AND P5, PT, R33.reuse, R168, PT ;  /* 0x000000a82100720c */ /* 0x040fe40003fa6270 */
[----:B------:R-:W-:-:S02]  /*3fe0*/  ISETP.GE.AND P3, PT, R33, R167, PT ;  /* 0x000000a72100720c */ /* 0x000fc40003f66270 */
[----:B------:R-:W-:Y:S01]  /*3ff0*/  IADD3 R33, R33, 0x79, RZ ;  /* 0x0000007921217810 */ /* 0x000fe20007ffe0ff */
[----:B------:R-:W1:Y:S01]  /*4000*/  MUFU.TANH R52, R6 ;  /* 0x0000000600347308 */ /* 0x000e620000002400 */
[----:B--2---:R-:W-:Y:S02]  /*4010*/  FSEL R54, R54, -INF , !P0 ;  /* 0xff80000036367808 */ /* 0x004fe40004000000 */
[C---:B------:R-:W-:Y:S02]  /*4020*/  @!P1 LEA R204, P0, R166.reuse, c[0x0][0x168], 0x1 ;  /* 0x00005a00a6cc9a11 */ /* 0x040fe400078008ff */
[----:B---3--:R-:W-:Y:S02]  /*4030*/  FSEL R57, R57, -INF , !P4 ;  /* 0xff80000039397808 */ /* 0x008fe40006000000 */
[----:B------:R-:W-:Y:S01]  /*4040*/  ISETP.GE.AND P4, PT, R33, R168, PT ;  /* 0x000000a82100720c */ /* 0x000fe20003f86270 */
[----:B------:R-:W2:Y:S01]  /*4050*/  MUFU.TANH R55, R5 ;  /* 0x0000000500377308 */ /* 0x000ea20000002400 */
[----:B------:R-:W-:-:S02]  /*4060*/  @!P1 LEA.HI.X R205, R166, c[0x0][0x16c], R165, 0x1, P0 ;  /* 0x00005b00a6cd9a11 */ /* 0x000fc400000f0ca5 */
[----:B------:R-:W-:Y:S02]  /*4070*/  FSEL R0, R0, -INF , !P5 ;  /* 0xff80000000007808 */ /* 0x000fe40006800000 */
[----:B------:R-:W-:-:S03]  /*4080*/  FSEL R84, R84, -INF , !P3 ;  /* 0xff80000054547808 */ /* 0x000fc60005800000 */
[----:B------:R-:W3:Y:S01]  /*4090*/  MUFU.TANH R51, R7 ;  /* 0x0000000700337308 */ /* 0x000ee20000002400 */
[----:B-1----:R-:W-:Y:S02]  /*40a0*/  FSEL R52, R52, -INF , !P2 ;  /* 0xff80000034347808 */ /* 0x002fe40005000000 */
[----:B------:R-:W-:Y:S02]  /*40b0*/  ISETP.GE.AND P2, PT, R33, R167, PT ;  /* 0x000000a72100720c */ /* 0x000fe40003f46270 */
[----:B--2---:R-:W-:Y:S02]  /*40c0*/  FSEL R55, R55, -INF , !P4 ;  /* 0xff80000037377808 */ /* 0x004fe40006000000 */
[----:B---3--:R-:W-:Y:S01]  /*40d0*/  FSEL R51, R51, -INF , !P2 ;  /* 0xff80000033337808 */ /* 0x008fe20005000000 */
        /* <DEDUP_REMOVED lines=8> */
[----:B------:R-:W-:Y:S02]  /*4160*/  ISETP.GE.AND P2, PT, R2, RZ, PT ;  /* 0x000000ff0200720c */ /* 0x000fe40003f46270 */
        /* <DEDUP_REMOVED lines=50> */
.L_x_2576:
[----:B------:R-:W-:-:S04]  /*4490*/  LEA R2, -R117, RZ, 0x7 ;  /* 0x000000ff75027211 */ /* 0x000fc800078e39ff */
[----:B------:R-:W-:Y:S02]  /*44a0*/  SHF.R.S32.HI R4, RZ, 0x1f, R2 ;  /* 0x0000001fff047819 */ /* 0x000fe40000011402 */
.L_x_2577:
        /* <DEDUP_REMOVED lines=29> */
.L_x_2575:
        /* <DEDUP_REMOVED lines=78> */
[----:B-1----:R-:W-:-:S04]  /*4b60*/  FMNMX.FTZ R2, R7, R2, !PT ;  /* 0x0000000207027209 */ /* 0x002fc80007810000 */
[C---:B------:R-:W-:Y:S01]  /*4b70*/  FSETP.NEU.FTZ.AND P0, PT, R2.reuse, -INF , PT ;  /* 0xff8000000200780b */ /* 0x040fe20003f1d000 */
[----:B------:R-:W-:-:S05]  /*4b80*/  FMUL.FTZ R58, R2, c[0x0][0x23c] ;  /* 0x00008f00023a7a20 */ /* 0x000fca0000410000 */
[----:B------:R-:W-:-:S05]  /*4b90*/  FSEL R58, R58, RZ, P0 ;  /* 0x000000ff3a3a7208 */ /* 0x000fca0000000000 */
[--C-:B------:R-:W-:Y:S01]  /*4ba0*/  FFMA.FTZ R50, R0, c[0x0][0x23c], -R58.reuse ;  /* 0x00008f0000327a23 */ /* 0x100fe2000001083a */
[----:B--2---:R-:W-:Y:S01]  /*4bb0*/  FMNMX.FTZ R0, R5, R4, !PT ;  /* 0x0000000405007209 */ /* 0x004fe20007810000 */
[--C-:B------:R-:W-:Y:S01]  /*4bc0*/  FFMA.FTZ R49, R85, c[0x0][0x23c], -R58.reuse ;  /* 0x00008f0055317a23 */ /* 0x100fe2000001083a */
[----:B------:R-:W-:Y:S01]  /*4bd0*/  LDSM.16.MT88.4 R4, [R116+0xd000] ;  /* 0x00d000007404783b */ /* 0x000fe20000004200 */
[--C-:B------:R-:W-:Y:S01]  /*4be0*/  FFMA.FTZ R45, R87, c[0x0][0x23c], -R58.reuse ;  /* 0x00008f00572d7a23 */ /* 0x100fe2000001083a */
[C---:B------:R-:W-:Y:S01]  /*4bf0*/  FSETP.NEU.FTZ.AND P0, PT, R0.reuse, -INF , PT ;  /* 0xff8000000000780b */ /* 0x040fe20003f1d000 */
[----:B------:R-:W-:Y:S01]  /*4c00*/  FMUL.FTZ R53, R0, c[0x0][0x23c] ;  /* 0x00008f0000357a20 */ /* 0x000fe20000410000 */
[----:B------:R-:W-:Y:S01]  /*4c10*/  MUFU.EX2 R50, R50 ;  /* 0x0000003200327308 */ /* 0x000fe20000000800 */
[--C-:B------:R-:W-:Y:S02]  /*4c20*/  FFMA.FTZ R44, R43, c[0x0][0x23c], -R58.reuse ;  /* 0x00008f002b2c7a23 */ /* 0x100fe4000001083a */
[--C-:B------:R-:W-:Y:S01]  /*4c30*/  FFMA.FTZ R43, R37, c[0x0][0x23c], -R58.reuse ;  /* 0x00008f00252b7a23 */ /* 0x100fe2000001083a */
[----:B------:R-:W-:Y:S01]  /*4c40*/  FSEL R53, R53, RZ, P0 ;  /* 0x000000ff35357208 */ /* 0x000fe20000000000 */
[----:B------:R-:W-:-:S02]  /*4c50*/  FFMA.FTZ R40, R91, c[0x0][0x23c], -R58 ;  /* 0x00008f005b287a23 */ /* 0x000fc4000001083a */
[--C-:B------:R-:W-:Y:S01]  /*4c60*/  FFMA.FTZ R39, R35, c[0x0][0x23c], -R58.reuse ;  /* 0x00008f0023277a23 */ /* 0x100fe2000001083a */
[----:B------:R-:W1:Y:S01]  /*4c70*/  MUFU.EX2 R49, R49 ;  /* 0x0000003100317308 */ /* 0x000e620000000800 */
[--C-:B------:R-:W-:Y:S02]  /*4c80*/  FFMA.FTZ R47, R84, c[0x0][0x23c], -R53.reuse ;  /* 0x00008f00542f7a23 */ /* 0x100fe40000010835 */
[--C-:B------:R-:W-:Y:S02]  /*4c90*/  FFMA.FTZ R46, R86, c[0x0][0x23c], -R53.reuse ;  /* 0x00008f00562e7a23 */ /* 0x100fe40000010835 */
[--C-:B------:R-:W-:Y:S01]  /*4ca0*/  FFMA.FTZ R48, R36, c[0x0][0x23c], -R53.reuse ;  /* 0x00008f0024307a23 */ /* 0x100fe20000010835 */
[----:B------:R-:W2:Y:S01]  /*4cb0*/  LDSM.16.MT88.4 R84, [R116+0xb000] ;  /* 0x00b000007454783b */ /* 0x000ea20000004200 */
[----:B------:R-:W-:Y:S01]  /*4cc0*/  FFMA.FTZ R41, R90, c[0x0][0x23c], -R53 ;  /* 0x00008f005a297a23 */ /* 0x000fe20000010835 */
[----:B------:R-:W-:Y:S01]  /*4cd0*/  MUFU.EX2 R45, R45 ;  /* 0x0000002d002d7308 */ /* 0x000fe20000000800 */
[----:B------:R-:W-:-:S02]  /*4ce0*/  FFMA.FTZ R36, R17, c[0x0][0x23c], -R58 ;  /* 0x00008f0011247a23 */ /* 0x000fc4000001083a */
[--C-:B------:R-:W-:Y:S01]  /*4cf0*/  FFMA.FTZ R42, R32, c[0x0][0x23c], -R53.reuse ;  /* 0x00008f00202a7a23 */ /* 0x100fe20000010835 */
[----:B------:R-:W3:Y:S01]  /*4d00*/  LDSM.16.MT88.4 R16, [R119+0x9400] ;  /* 0x009400007710783b */ /* 0x000ee20000004200 */
[--C-:B------:R-:W-:Y:S02]  /*4d10*/  FFMA.FTZ R37, R80, c[0x0][0x23c], -R53.reuse ;  /* 0x00008f0050257a23 */ /* 0x100fe40000010835 */
[--C-:B------:R-:W-:Y:S01]  /*4d20*/  FFMA.FTZ R38, R38, c[0x0][0x23c], -R53.reuse ;  /* 0x00008f0026267a23 */ /* 0x100fe20000010835 */
[----:B------:R-:W4:Y:S01]  /*4d30*/  MUFU.EX2 R44, R44 ;  /* 0x0000002c002c7308 */ /* 0x000f220000000800 */
[----:B-1----:R-:W-:Y:S01]  /*4d40*/  F2FP.PACK_AB R68, R49, R50 ;  /* 0x000000323144723e */ /* 0x002fe200000000ff */
[----:B------:R-:W-:Y:S02]  /*4d50*/  FFMA.FTZ R33, R20, c[0x0][0x23c], -R53 ;  /* 0x00008f0014217a23 */ /* 0x000fe40000010835 */
[--C-:B------:R-:W-:Y:S02]  /*4d60*/  FFMA.FTZ R35, R21, c[0x0][0x23c], -R58.reuse ;  /* 0x00008f0015237a23 */ /* 0x100fe4000001083a */
[----:B------:R-:W-:Y:S01]  /*4d70*/  LDSM.16.MT88.4 R20, [R116+0xd400] ;  /* 0x00d400007414783b */ /* 0x000fe20000004200 */
[--C-:B------:R-:W-:Y:S01]  /*4d80*/  FFMA.FTZ R32, R151, c[0x0][0x23c], -R58.reuse ;  /* 0x00008f0097207a23 */ /* 0x100fe2000001083a */
[----:B------:R-:W-:Y:S01]  /*4d90*/  MUFU.EX2 R47, R47 ;  /* 0x0000002f002f7308 */ /* 0x000fe20000000800 */
[----:B------:R-:W-:-:S02]  /*4da0*/  FFMA.FTZ R31, R153, c[0x0][0x23c], -R58 ;  /* 0x00008f00991f7a23 */ /* 0x000fc4000001083a */
[--C-:B------:R-:W-:Y:S02]  /*4db0*/  FFMA.FTZ R28, R149, c[0x0][0x23c], -R58.reuse ;  /* 0x00008f00951c7a23 */ /* 0x100fe4000001083a */
[--C-:B------:R-:W-:Y:S02]  /*4dc0*/  FFMA.FTZ R34, R34, c[0x0][0x23c], -R53.reuse ;  /* 0x00008f0022227a23 */ /* 0x100fe40000010835 */
[--C-:B------:R-:W-:Y:S01]  /*4dd0*/  FFMA.FTZ R29, R62, c[0x0][0x23c], -R53.reuse ;  /* 0x00008f003e1d7a23 */ /* 0x100fe20000010835 */
[----:B------:R-:W1:Y:S01]  /*4de0*/  MUFU.EX2 R46, R46 ;  /* 0x0000002e002e7308 */ /* 0x000e620000000800 */
[----:B----4-:R-:W-:Y:S01]  /*4df0*/  F2FP.PACK_AB R70, R44, R45 ;  /* 0x0000002d2c46723e */ /* 0x010fe200000000ff */
[--C-:B------:R-:W-:Y:S02]  /*4e00*/  FFMA.FTZ R30, R154, c[0x0][0x23c], -R53.reuse ;  /* 0x00008f009a1e7a23 */ /* 0x100fe40000010835 */
[----:B------:R-:W-:Y:S02]  /*4e10*/  FFMA.FTZ R3, R60, c[0x0][0x23c], -R53 ;  /* 0x00008f003c037a23 */ /* 0x000fe40000010835 */
[----:B------:R-:W-:-:S02]  /*4e20*/  FFMA.FTZ R60, R67, c[0x0][0x23c], -R58 ;  /* 0x00008f00433c7a23 */ /* 0x000fc4000001083a */
[----:B------:R-:W-:Y:S01]  /*4e30*/  MUFU.EX2 R48, R48 ;  /* 0x0000003000307308 */ /* 0x000fe20000000800 */
        /* <DEDUP_REMOVED lines=39> */
[----:B------:R-:W4:Y:S01]  /*50b0*/  MUFU.EX2 R37, R37 ;  /* 0x0000002500257308 */ /* 0x000f220000000800 */
        /* <DEDUP_REMOVED lines=9> */
[----:B--2---:R-:W-:Y:S01]  /*5150*/  HMMA.16816.F32 R88, R68, R84, RZ ;  /* 0x000000544458723c */ /* 0x004fe200000018ff */
[----:B------:R-:W-:Y:S01]  /*5160*/  FADD.FTZ R48, R48, R47 ;  /* 0x0000002f30307221 */ /* 0x000fe20000010000 */
[----:B------:R-:W2:Y:S01]  /*5170*/  MUFU.EX2 R33, R33 ;  /* 0x0000002100217308 */ /* 0x000ea20000000800 */
[----:B------:R-:W-:-:S02]  /*5180*/  FADD.FTZ R44, R44, R45 ;  /* 0x0000002d2c2c7221 */ /* 0x000fc40000010000 */
[----:B------:R-:W-:Y:S02]  /*5190*/  FADD.FTZ R41, R41, R48 ;  /* 0x0000003029297221 */ /* 0x000fe40000010000 */
[----:B------:R-:W-:Y:S01]  /*51a0*/  FFMA.FTZ R207, R55, c[0x0][0x23c], -R58 ;  /* 0x00008f0037cf7a23 */ /* 0x000fe2000001083a */
[C---:B------:R-:W-:Y:S01]  /*51b0*/  HMMA.16816.F32 R80, R68.reuse, R76, RZ ;  /* 0x0000004c4450723c */ /* 0x040fe200000018ff */
[----:B------:R-:W-:Y:S01]  /*51c0*/  FFMA.FTZ R206, R51, c[0x0][0x23c], -R53 ;  /* 0x00008f0033ce7a23 */ /* 0x000fe20000010835 */
        /* <DEDUP_REMOVED lines=9> */
[----:B-1----:R-:W-:Y:S01]  /*5260*/  F2FP.PACK_AB R4, R40, R43 ;  /* 0x0000002b2804723e */ /* 0x002fe200000000ff */
[----:B------:R-:W-:Y:S01]  /*5270*/  HMMA.16816.F32 R68, R68, R6, RZ ;  /* 0x000000064444723c */ /* 0x000fe200000018ff */
[----:B----4-:R-:W-:Y:S01]  /*5280*/  F2FP.PACK_AB R5, R37, R42 ;  /* 0x0000002a2505723e */ /* 0x010fe200000000ff */
        /* <DEDUP_REMOVED lines=29> */
[C---:B------:R-:W-:Y:S01]  /*5460*/  HMMA.16816.F32 R84, R4.reuse, R26, R84 ;  /* 0x0000001a0454723c */ /* 0x040fe20000001854 */
[----:B------:R-:W-:Y:S01]  /*5470*/  LDSM.16.MT88.4 R24, [R116+0xb800] ;  /* 0x00b800007418783b */ /* 0x000fe20000004200 */
[----:B------:R-:W-:Y:S06]  /*5480*/  MUFU.EX2 R66, R66 ;  /* 0x0000004200427308 */ /* 0x000fec0000000800 */
[C---:B----4-:R-:W-:Y:S02]  /*5490*/  HMMA.16816.F32 R80, R4.reuse, R12, R80 ;  /* 0x0000000c0450723c */ /* 0x050fe40000001850 */
[----:B------:R-:W4:Y:S06]  /*54a0*/  MUFU.EX2 R121, R121 ;  /* 0x0000007900797308 */ /* 0x000f2c0000000800 */
        /* <DEDUP_REMOVED lines=52> */
[----:B------:R-:W-:Y:S01]  /*57f0*/  F2FP.PACK_AB R4, R60, R59 ;  /* 0x0000003b3c04723e */ /* 0x000fe200000000ff */
[----:B------:R-:W-:Y:S01]  /*5800*/  FADD.FTZ R59, R59, R28 ;  /* 0x0000001c3b3b7221 */ /* 0x000fe20000010000 */
[----:B------:R-:W-:Y:S01]  /*5810*/  F2FP.PACK_AB R5, R67, R64 ;  /* 0x000000404305723e */ /* 0x000fe200000000ff */
[----:B------:R-:W-:Y:S01]  /*5820*/  FADD.FTZ R64, R64, R3 ;  /* 0x0000000340407221 */ /* 0x000fe20000010000 */
[----:B------:R-:W-:Y:S01]  /*5830*/  F2FP.PACK_AB R6, R61, R62 ;  /* 0x0000003e3d06723e */ /* 0x000fe200000000ff */
[----:B------:R-:W-:Y:S01]  /*5840*/  FADD.FTZ R59, R60, R59 ;  /* 0x0000003b3c3b7221 */ /* 0x000fe20000010000 */
[----:B----4-:R-:W-:Y:S01]  /*5850*/  F2FP.PACK_AB R7, R121, R66 ;  /* 0x000000427907723e */ /* 0x010fe200000000ff */
        /* <DEDUP_REMOVED lines=223> */
.L_x_2579:
[----:B------:R-:W-:-:S05]  /*6650*/  IMAD.MOV.U32 R5, RZ, RZ, c[0x0][0x1a0] ;  /* 0x00006800ff057624 */ /* 0x000fca00078e00ff */
[----:B------:R-:W-:-:S04]  /*6660*/  LEA R5, -R5, RZ, 0x7 ;  /* 0x000000ff05057211 */ /* 0x000fc800078e39ff */
[----:B------:R-:W-:Y:S02]  /*6670*/  SHF.R.S32.HI R4, RZ, 0x1f, R5 ;  /* 0x0000001fff047819 */ /* 0x000fe40000011405 */
.L_x_2580:
[C---:B------:R-:W-:Y:S01]  /*6680*/  LEA R190, P1, R5.reuse, R190, 0x1 ;  /* 0x000000be05be7211 */ /* 0x040fe200078208ff */
[----:B------:R-:W-:Y:S01]  /*6690*/  IMAD.MOV.U32 R3, RZ, RZ, c[0x0][0x1a0] ;  /* 0x00006800ff037624 */ /* 0x000fe200078e00ff */
[CC--:B------:R-:W-:Y:S01]  /*66a0*/  IADD3 R6, P0, R5.reuse, R136.reuse, RZ ;  /* 0x0000008805067210 */ /* 0x0c0fe20007f1e0ff */
[----:B------:R-:W-:Y:S01]  /*66b0*/  IMAD.MOV.U32 R7, RZ, RZ, c[0x0][0x1a4] ;  /* 0x00006900ff077624 */ /* 0x000fe200078e00ff */
[----:B------:R-:W-:Y:S01]  /*66c0*/  LEA.HI.X R191, R5, R191, R4, 0x1, P1 ;  /* 0x000000bf05bf7211 */ /* 0x000fe200008f0c04 */
[----:B------:R-:W-:Y:S01]  /*66d0*/  IMAD.MOV.U32 R170, RZ, RZ, 0x6 ;  /* 0x00000006ffaa7424 */ /* 0x000fe200078e00ff */
[----:B------:R-:W-:Y:S01]  /*66e0*/  LEA R9, P1, R3, R5, 0x5 ;  /* 0x0000000503097211 */ /* 0x000fe200078228ff */
[----:B------:R-:W-:Y:S01]  /*66f0*/  IMAD.X R5, R4, 0x1, R132, P0 ;  /* 0x0000000104057824 */ /* 0x000fe200000e0684 */
[----:B------:R-:W-:Y:S01]  /*6700*/  LEA R10, P2, R6, c[0x0][0x170], 0x1 ;  /* 0x00005c00060a7a11 */ /* 0x000fe200078408ff */
[----:B------:R-:W-:Y:S01]  /*6710*/  @!PT LDS RZ, [RZ] ;  /* 0x00000000fffff984 */ /* 0x000fe20000000800 */
[----:B------:R-:W-:Y:S01]  /*6720*/  @!PT LDS RZ, [RZ] ;  /* 0x00000000fffff984 */ /* 0x000fe20000000800 */
[----:B------:R-:W-:Y:S01]  /*6730*/  @!PT LDS RZ, [RZ] ;  /* 0x00000000fffff984 */ /* 0x000fe20000000800 */
[----:B------:R1:W-:Y:S01]  /*6740*/  LDGSTS.E.BYPASS.LTC128B.128 [R193+0x9000], [R190.64] ;  /* 0x09000000bec17fae */ /* 0x0003e2000b901d4c */
[----:B------:R-:W-:-:S02]  /*6750*/  IADD3 R9, P0, R9, R136, RZ ;  /* 0x0000008809097210 */ /* 0x000fc40007f1e0ff */
[C---:B------:R-:W-:Y:S02]  /*6760*/  LEA.HI.X R7, R3.reuse, R4, R7, 0x5, P1 ;  /* 0x0000000403077211 */ /* 0x040fe400008f2c07 */
[----:B------:R-:W-:Y:S01]  /*6770*/  LEA.HI.X R11, R6, c[0x0][0x174], R5, 0x1, P2 ;  /* 0x00005d00060b7a11 */ /* 0x000fe200010f0c05 */
[C---:B------:R-:W-:Y:S01]  /*6780*/  IMAD.SHL.U32 R5, R3.reuse, 0x40, RZ ;  /* 0x0000004003057824 */ /* 0x040fe200078e00ff */
[----:B------:R-:W-:Y:S01]  /*6790*/  SHF.L.U64.HI R4, R3, R170, c[0x0][0x1a4] ;  /* 0x0000690003047619 */ /* 0x000fe200000102aa */
[----:B------:R-:W-:Y:S01]  /*67a0*/  IMAD.X R132, R7, 0x1, R132, P0 ;  /* 0x0000000107847824 */ /* 0x000fe200000e0684 */
[----:B------:R-:W-:Y:S01]  /*67b0*/  LEA R6, P0, R9, c[0x0][0x170], 0x1 ;  /* 0x00005c0009067a11 */ /* 0x000fe200078008ff */
[----:B------:R2:W-:Y:S01]  /*67c0*/  LDGSTS.E.BYPASS.LTC128B.128 [R193+0xb000], [R10.64+0x40] ;  /* 0x0b0000400ac17fae */ /* 0x0005e2000b901d4c */
[----:B------:R-:W-:Y:S02]  /*67d0*/  IADD3 R8, P1, R5, R190, RZ ;  /* 0x000000be05087210 */ /* 0x000fe40007f3e0ff */
[----:B------:R-:W-:Y:S01]  /*67e0*/  LEA.HI.X R7, R9, c[0x0][0x174], R132, 0x1, P0 ;  /* 0x00005d0009077a11 */ /* 0x000fe200000f0c84 */
[----:B------:R2:W-:Y:S01]  /*67f0*/  LDGSTS.E.BYPASS.LTC128B.128 [R193+0xd000], [R10.64+0x80] ;  /* 0x0d0000800ac17fae */ /* 0x0005e2000b901d4c */
[-C--:B------:R-:W-:Y:S01]  /*6800*/  IADD3 R16, P0, R8, R5.reuse, RZ ;  /* 0x0000000508107210 */ /* 0x080fe20007f1e0ff */
[----:B------:R-:W-:Y:S01]  /*6810*/  IMAD.X R9, R4, 0x1, R191, P1 ;  /* 0x0000000104097824 */ /* 0x000fe200008e06bf */
[----:B------:R-:W-:-:S02]  /*6820*/  IADD3 R24, P2, R6, R5, RZ ;  /* 0x0000000506187210 */ /* 0x000fc40007f5e0ff */
[-C--:B------:R-:W-:Y:S01]  /*6830*/  IADD3 R18, P1, R16, R5.reuse, RZ ;  /* 0x0000000510127210 */ /* 0x080fe20007f3e0ff */
[--C-:B------:R-:W-:Y:S01]  /*6840*/  IMAD.X R17, R9, 0x1, R4.reuse, P0 ;  /* 0x0000000109117824 */ /* 0x100fe200000e0604 */
[----:B------:R-:W-:Y:S01]  /*6850*/  IADD3 R26, P0, R24, R5, RZ ;  /* 0x00000005181a7210 */ /* 0x000fe20007f1e0ff */
[--C-:B------:R-:W-:Y:S01]  /*6860*/  IMAD.X R25, R7, 0x1, R4.reuse, P2 ;  /* 0x0000000107197824 */ /* 0x100fe200010e0604 */
[----:B------:R2:W-:Y:S01]  /*6870*/  LDGSTS.E.BYPASS.LTC128B.128 [R193+0x9800], [R8.64] ;  /* 0x0980000008c17fae */ /* 0x0005e2000b901d4c */
[--C-:B------:R-:W-:Y:S02]  /*6880*/  IMAD.X R19, R17, 0x1, R4.reuse, P1 ;  /* 0x0000000111137824 */ /* 0x100fe400008e0604 */
        /* <DEDUP_REMOVED lines=11> */
[----:B------:R-:W5:Y:S04]  /*6940*/  LDSM.16.M88.4 R20, [R185+0x3400] ;  /* 0x00340000b914783b */ /* 0x000f680000000200 */
[----:B------:R-:W4:Y:S04]  /*6950*/  LDSM.16.M88.4 R12, [R185+0x3800] ;  /* 0x00380000b90c783b */ /* 0x000f280000000200 */
[----:B------:R-:W-:Y:S04]  /*6960*/  LDSM.16.M88.4 R160, [R184] ;  /* 0x00000000b8a0783b */ /* 0x000fe80000000200 */
[----:B------:R-:W4:Y:S04]  /*6970*/  LDSM.16.M88.4 R36, [R118+0x3000] ;  /* 0x003000007624783b */ /* 0x000f280000000200 */
[----:B------:R-:W4:Y:S04]  /*6980*/  LDSM.16.M88.4 R124, [R185+0x4000] ;  /* 0x00400000b97c783b */ /* 0x000f280000000200 */
[----:B------:R-:W4:Y:S04]  /*6990*/  LDSM.16.M88.4 R56, [R185+0x4800] ;  /* 0x00480000b938783b */ /* 0x000f280000000200 */
[----:B--2---:R-:W2:Y:S04]  /*69a0*/  LDSM.16.M88.4 R8, [R118+0x3400] ;  /* 0x003400007608783b */ /* 0x004ea80000000200 */
[----:B---3--:R-:W3:Y:S04]  /*69b0*/  LDSM.16.M88.4 R4, [R118+0x3800] ;  /* 0x003800007604783b */ /* 0x008ee80000000200 */
[----:B------:R-:W2:Y:S04]  /*69c0*/  LDSM.16.M88.4 R132, [R185+0x3c00] ;  /* 0x003c0000b984783b */ /* 0x000ea80000000200 */
[----:B------:R-:W2:Y:S01]  /*69d0*/  LDSM.16.M88.4 R64, [R185+0x4400] ;  /* 0x00440000b940783b */ /* 0x000ea20000000200 */
[C---:B-1----:R-:W-:Y:S03]  /*69e0*/  HMMA.16816.F32 R32, R48.reuse, R28, RZ ;  /* 0x0000001c3020723c */ /* 0x042fe600000018ff */
[----:B------:R-:W1:Y:S04]  /*69f0*/  LDSM.16.M88.4 R140, [R185+0x4c00] ;  /* 0x004c0000b98c783b */ /* 0x000e680000000200 */
[----:B------:R-:W-:Y:S01]  /*6a00*/  LDSM.16.M88.4 R44, [R186+0x1000] ;  /* 0x00100000ba2c783b */ /* 0x000fe20000000200 */
[C---:B------:R-:W-:Y:S03]  /*6a10*/  HMMA.16816.F32 R28, R48.reuse, R30, RZ ;  /* 0x0000001e301c723c */ /* 0x040fe600000018ff */
[----:B------:R-:W1:Y:S04]  /*6a20*/  LDSM.16.M88.4 R40, [R185+0x5000] ;  /* 0x00500000b928783b */ /* 0x000e680000000200 */
[----:B------:R-:W1:Y:S01]  /*6a30*/  LDSM.16.M88.4 R152, [R118+0x4000] ;  /* 0x004000007698783b */ /* 0x000e620000000200 */
[C---:B-----5:R-:W-:Y:S03]  /*6a40*/  HMMA.16816.F32 R24, R48.reuse, R20, RZ ;  /* 0x000000143018723c */ /* 0x060fe600000018ff */
[----:B------:R-:W5:Y:S04]  /*6a50*/  LDSM.16.M88.4 R144, [R118+0x4800] ;  /* 0x004800007690783b */ /* 0x000f680000000200 */
[----:B------:R-:W-:Y:S01]  /*6a60*/  LDSM.16.M88.4 R156, [R118+0x3c00] ;  /* 0x003c0000769c783b */ /* 0x000fe20000000200 */
[C---:B----4-:R-:W-:Y:S03]  /*6a70*/  HMMA.16816.F32 R16, R48.reuse, R12, RZ ;  /* 0x0000000c3010723c */ /* 0x050fe600000018ff */
[----:B------:R-:W-:Y:S04]  /*6a80*/  LDSM.16.M88.4 R148, [R118+0x4400] ;  /* 0x004400007694783b */ /* 0x000fe80000000200 */
[----:B------:R-:W0:Y:S01]  /*6a90*/  LDGDEPBAR ;  /* 0x00000000000079af */ /* 0x000e220000000000 */
[C---:B------:R-:W-:Y:S08]  /*6aa0*/  HMMA.16816.F32 R20, R48.reuse, R22, RZ ;  /* 0x000000163014723c */ /* 0x040ff000000018ff */
[----:B------:R-:W-:Y:S08]  /*6ab0*/  HMMA.16816.F32 R12, R48, R14, RZ ;  /* 0x0000000e300c723c */ /* 0x000ff000000018ff */
[C---:B------:R-:W-:Y:S08]  /*6ac0*/  HMMA.16816.F32 R32, R160.reuse, R36, R32 ;  /* 0x00000024a020723c */ /* 0x040ff00000001820 */
[----:B------:R-:W-:Y:S01]  /*6ad0*/  HMMA.16816.F32 R28, R160, R38, R28 ;  /* 0x00000026a01c723c */ /* 0x000fe2000000181c */
[----:B------:R-:W-:Y:S07]  /*6ae0*/  LDSM.16.M88.4 R36, [R185+0x5400] ;  /* 0x00540000b924783b */ /* 0x000fee0000000200 */
[C---:B------:R-:W-:Y:S08]  /*6af0*/  HMMA.16816.F32 R128, R48.reuse, R124, RZ ;  /* 0x0000007c3080723c */ /* 0x040ff000000018ff */
[C---:B------:R-:W-:Y:S08]  /*6b00*/  HMMA.16816.F32 R124, R48.reuse, R126, RZ ;  /* 0x0000007e307c723c */ /* 0x040ff000000018ff */
[C---:B------:R-:W-:Y:S08]  /*6b10*/  HMMA.16816.F32 R60, R48.reuse, R56, RZ ;  /* 0x00000038303c723c */ /* 0x040ff000000018ff */
[----:B------:R-:W-:Y:S08]  /*6b20*/  HMMA.16816.F32 R56, R48, R58, RZ ;  /* 0x0000003a3038723c */ /* 0x000ff000000018ff */
[C---:B--2---:R-:W-:Y:S08]  /*6b30*/  HMMA.16816.F32 R24, R160.reuse, R8, R24 ;  /* 0x00000008a018723c */ /* 0x044ff00000001818 */
[C---:B------:R-:W-:Y:S01]  /*6b40*/  HMMA.16816.F32 R20, R160.reuse, R10, R20 ;  /* 0x0000000aa014723c */ /* 0x040fe20000001814 */
[----:B------:R-:W-:Y:S07]  /*6b50*/  LDSM.16.M88.4 R8, [R184+0x1000] ;  /* 0x00100000b808783b */ /* 0x000fee0000000200 */
[C---:B---3--:R-:W-:Y:S08]  /*6b60*/  HMMA.16816.F32 R16, R160.reuse, R4, R16 ;  /* 0x00000004a010723c */ /* 0x048ff00000001810 */
[----:B------:R-:W-:Y:S01]  /*6b70*/  HMMA.16816.F32 R12, R160, R6, R12 ;  /* 0x00000006a00c723c */ /* 0x000fe2000000180c */
[----:B------:R-:W2:Y:S07]  /*6b80*/  LDSM.16.M88.4 R4, [R118+0x5000] ;  /* 0x005000007604783b */ /* 0x000eae0000000200 */
        /* <DEDUP_REMOVED lines=10> */
[C---:B------:R-:W-:Y:S08]  /*6c30*/  HMMA.16816.F32 R128, R160.reuse, R152, R128 ;  /* 0x00000098a080723c */ /* 0x040ff00000001880 */
[C---:B------:R-:W-:Y:S08]  /*6c40*/  HMMA.16816.F32 R124, R160.reuse, R154, R124 ;  /* 0x0000009aa07c723c */ /* 0x040ff0000000187c */
[C---:B-----5:R-:W-:Y:S08]  /*6c50*/  HMMA.16816.F32 R60, R160.reuse, R144, R60 ;  /* 0x00000090a03c723c */ /* 0x060ff0000000183c */
[----:B------:R-:W-:Y:S01]  /*6c60*/  HMMA.16816.F32 R152, R160, R146, R56 ;  /* 0x00000092a098723c */ /* 0x000fe20000001838 */
[----:B------:R-:W-:Y:S04]  /*6c70*/  LDSM.16.M88.4 R144, [R186+0x2000] ;  /* 0x00200000ba90783b */ /* 0x000fe80000000200 */
[----:B------:R-:W3:Y:S03]  /*6c80*/  LDSM.16.M88.4 R56, [R185+0x7000] ;  /* 0x00700000b938783b */ /* 0x000ee60000000200 */
[C---:B--2---:R-:W-:Y:S08]  /*6c90*/  HMMA.16816.F32 R32, R8.reuse, R4, R32 ;  /* 0x000000040820723c */ /* 0x044ff00000001820 */
[----:B------:R-:W-:Y:S01]  /*6ca0*/  HMMA.16816.F32 R28, R8, R6, R28 ;  /* 0x00000006081c723c */ /* 0x000fe2000000181c */
[----:B------:R-:W-:Y:S07]  /*6cb0*/  LDSM.16.M88.4 R4, [R185+0x7400] ;  /* 0x00740000b904783b */ /* 0x000fee0000000200 */
[C---:B------:R-:W-:Y:S08]  /*6cc0*/  HMMA.16816.F32 R136, R160.reuse, R156, R136 ;  /* 0x0000009ca088723c */ /* 0x040ff00000001888 */
[C---:B------:R-:W-:Y:S08]  /*6cd0*/  HMMA.16816.F32 R132, R160.reuse, R158, R132 ;  /* 0x0000009ea084723c */ /* 0x040ff00000001884 */
[C---:B-1----:R-:W-:Y:S08]  /*6ce0*/  HMMA.16816.F32 R52, R160.reuse, R140, R52 ;  /* 0x0000008ca034723c */ /* 0x042ff00000001834 */
[----:B------:R-:W-:Y:S01]  /*6cf0*/  HMMA.16816.F32 R48, R160, R142, R48 ;  /* 0x0000008ea030723c */ /* 0x000fe20000001830 */
[----:B------:R-:W1:Y:S07]  /*6d00*/  LDSM.16.M88.4 R140, [R185+0x5c00] ;  /* 0x005c0000b98c783b */ /* 0x000e6e0000000200 */
[C---:B------:R-:W-:Y:S08]  /*6d10*/  HMMA.16816.F32 R24, R44.reuse, R36, R24 ;  /* 0x000000242c18723c */ /* 0x040ff00000001818 */
[----:B------:R-:W-:Y:S01]  /*6d20*/  HMMA.16816.F32 R156, R44, R38, R20 ;  /* 0x000000262c9c723c */ /* 0x000fe20000001814 */
[----:B------:R-:W-:Y:S04]  /*6d30*/  LDSM.16.M88.4 R36, [R184+0x2000] ;  /* 0x00200000b824783b */ /* 0x000fe80000000200 */
[----:B------:R-:W2:Y:S03]  /*6d40*/  LDSM.16.M88.4 R20, [R118+0x7000] ;  /* 0x007000007614783b */ /* 0x000ea60000000200 */
[C---:B------:R-:W-:Y:S08]  /*6d50*/  HMMA.16816.F32 R120, R160.reuse, R148, R120 ;  /* 0x00000094a078723c */ /* 0x040ff00000001878 */
[----:B------:R-:W-:Y:S01]  /*6d60*/  HMMA.16816.F32 R64, R160, R150, R64 ;  /* 0x00000096a040723c */ /* 0x000fe20000001840 */
[----:B------:R-:W4:Y:S04]  /*6d70*/  LDSM.16.M88.4 R160, [R185+0x6000] ;  /* 0x00600000b9a0783b */ /* 0x000f280000000200 */
[----:B------:R-:W5:Y:S03]  /*6d80*/  LDSM.16.M88.4 R148, [R185+0x5800] ;  /* 0x00580000b994783b */ /* 0x000f660000000200 */
[C---:B---3--:R-:W-:Y:S08]  /*6d90*/  HMMA.16816.F32 R32, R144.reuse, R56, R32 ;  /* 0x000000389020723c */ /* 0x048ff00000001820 */
[----:B------:R-:W-:Y:S01]  /*6da0*/  HMMA.16816.F32 R28, R144, R58, R28 ;  /* 0x0000003a901c723c */ /* 0x000fe2000000181c */
[----:B------:R-:W3:Y:S07]  /*6db0*/  LDSM.16.M88.4 R56, [R118+0x5800] ;  /* 0x005800007638783b */ /* 0x000eee0000000200 */
[C---:B------:R-:W-:Y:S08]  /*6dc0*/  HMMA.16816.F32 R24, R8.reuse, R40, R24 ;  /* 0x000000280818723c */ /* 0x040ff00000001818 */
[----:B------:R-:W-:Y:S01]  /*6dd0*/  HMMA.16816.F32 R156, R8, R42, R156 ;  /* 0x0000002a089c723c */ /* 0x000fe2000000189c */
[----:B------:R-:W-:Y:S07]  /*6de0*/  LDSM.16.M88.4 R40, [R185+0x7800] ;  /* 0x00780000b928783b */ /* 0x000fee0000000200 */
[C---:B-1----:R-:W-:Y:S08]  /*6df0*/  HMMA.16816.F32 R136, R44.reuse, R140, R136 ;  /* 0x0000008c2c88723c */ /* 0x042ff00000001888 */
[----:B------:R-:W-:Y:S08]  /*6e00*/  HMMA.16816.F32 R132, R44, R142, R132 ;  /* 0x0000008e2c84723c */ /* 0x000ff00000001884 */
[C---:B--2---:R-:W-:Y:S08]  /*6e10*/  HMMA.16816.F32 R32, R36.reuse, R20, R32 ;  /* 0x000000142420723c */ /* 0x044ff00000001820 */
[----:B------:R-:W-:Y:S01]  /*6e20*/  HMMA.16816.F32 R28, R36, R22, R28 ;  /* 0x00000016241c723c */ /* 0x000fe2000000181c */
[----:B------:R-:W1:Y:S07]  /*6e30*/  LDSM.16.M88.4 R20, [R185+0x6400] ;  /* 0x00640000b914783b */ /* 0x000e6e0000000200 */
[C---:B----4-:R-:W-:Y:S01]  /*6e40*/  HMMA.16816.F32 R140, R44.reuse, R160, R128 ;  /* 0x000000a02c8c723c */ /* 0x050fe20000001880 */
[----:B------:R-:W2:Y:S07]  /*6e50*/  LDSM.16.M88.4 R128, [R118+0x7400] ;  /* 0x007400007680783b */ /* 0x000eae0000000200 */
[----:B-----5:R-:W-:Y:S01]  /*6e60*/  HMMA.16816.F32 R16, R44, R148, R16 ;  /* 0x000000942c10723c */ /* 0x020fe20000001810 */
[----:B------:R-:W-:-:S02]  /*6e70*/  FMUL.FTZ R33, R33, c[0x0][0x2ec] ;  /* 0x0000bb0021217a20 */ /* 0x000fc40000410000 */
[----:B------:R-:W-:Y:S02]  /*6e80*/  FMUL.FTZ R3, R32, c[0x0][0x2ec] ;  /* 0x0000bb0020037a20 */ /* 0x000fe40000410000 */
[----:B------:R4:W5:Y:S02]  /*6e90*/  MUFU.TANH R148, R33 ;  /* 0x0000002100947308 */ /* 0x0009640000002400 */
[----:B------:R-:W-:Y:S01]  /*6ea0*/  FMUL.FTZ R149, R34, c[0x0][0x2ec] ;  /* 0x0000bb0022957a20 */ /* 0x000fe20000410000 */
[----:B------:R-:W-:Y:S01]  /*6eb0*/  HMMA.16816.F32 R12, R44, R150, R12 ;  /* 0x000000962c0c723c */ /* 0x000fe2000000180c */
[----:B------:R-:W-:Y:S02]  /*6ec0*/  FMUL.FTZ R28, R28, c[0x0][0x2ec] ;  /* 0x0000bb001c1c7a20 */ /* 0x000fe40000410000 */
[----:B------:R-:W-:Y:S02]  /*6ed0*/  FMUL.FTZ R29, R29, c[0x0][0x2ec] ;  /* 0x0000bb001d1d7a20 */ /* 0x000fe40000410000 */
[----:B------:R-:W-:Y:S03]  /*6ee0*/  MUFU.TANH R3, R3 ;  /* 0x0000000300037308 */ /* 0x000fe60000002400 */
[C---:B------:R-:W-:Y:S05]  /*6ef0*/  HMMA.16816.F32 R24, R144.reuse, R4, R24 ;  /* 0x000000049018723c */ /* 0x040fea0000001818 */
[----:B------:R-:W1:Y:S03]  /*6f00*/  MUFU.TANH R149, R149 ;  /* 0x0000009500957308 */ /* 0x000e660000002400 */
[----:B------:R-:W-:Y:S01]  /*6f10*/  HMMA.16816.F32 R156, R144, R6, R156 ;  /* 0x00000006909c723c */ /* 0x000fe2000000189c */
[----:B------:R-:W5:Y:S07]  /*6f20*/  LDSM.16.M88.4 R4, [R118+0x5c00] ;  /* 0x005c00007604783b */ /* 0x000f6e0000000200 */
[C---:B---3--:R-:W-:Y:S01]  /*6f30*/  HMMA.16816.F32 R16, R8.reuse, R56, R16 ;  /* 0x000000380810723c */ /* 0x048fe20000001810 */
[----:B------:R-:W3:Y:S07]  /*6f40*/  MUFU.TANH R56, R28 ;  /* 0x0000001c00387308 */ /* 0x000eee0000002400 */
[----:B------:R-:W-:Y:S01]  /*6f50*/  HMMA.16816.F32 R12, R8, R58, R12 ;  /* 0x0000003a080c723c */ /* 0x000fe2000000180c */
[----:B------:R2:W-:Y:S06]  /*6f60*/  MUFU.TANH R57, R29 ;  /* 0x0000001d00397308 */ /* 0x0005ec0000002400 */
[----:B------:R-:W-:Y:S01]  /*6f70*/  FMUL.FTZ R59, R35, c[0x0][0x2ec] ;  /* 0x0000bb00233b7a20 */ /* 0x000fe20000410000 */
[----:B-1----:R-:W-:Y:S01]  /*6f80*/  HMMA.16816.F32 R120, R44, R20, R120 ;  /* 0x000000142c78723c */ /* 0x002fe20000001878 */
[----:B----4-:R-:W1:Y:S01]  /*6f90*/  LDSM.16.M88.4 R32, [R118+0x7800] ;  /* 0x007800007620783b */ /* 0x010e620000000200 */
[----:B------:R-:W-:-:S03]  /*6fa0*/  FMUL.FTZ R58, R30, c[0x0][0x2ec] ;  /* 0x0000bb001e3a7a20 */ /* 0x000fc60000410000 */
[----:B------:R-:W4:Y:S03]  /*6fb0*/  MUFU.TANH R59, R59 ;  /* 0x0000003b003b7308 */ /* 0x000f260000002400 */
[----:B------:R-:W-:Y:S01]  /*6fc0*/  HMMA.16816.F32 R64, R44, R22, R64 ;  /* 0x000000162c40723c */ /* 0x000fe20000001840 */
[----:B------:R-:W1:Y:S04]  /*6fd0*/  LDSM.16.M88.4 R20, [R185+0x7c00] ;  /* 0x007c0000b914783b */ /* 0x000e680000000200 */
[----:B------:R-:W-:Y:S03]  /*6fe0*/  MUFU.TANH R58, R58 ;  /* 0x0000003a003a7308 */ /* 0x000fe60000002400 */
[----:B--2---:R-:W-:Y:S07]  /*6ff0*/  HMMA.16816.F32 R24, R36, R128, R24 ;  /* 0x000000802418723c */ /* 0x004fee0000001818 */
[----:B------:R-:W-:Y:S01]  /*7000*/  FMUL.FTZ R128, R31, c[0x0][0x2ec] ;  /* 0x0000bb001f807a20 */ /* 0x000fe20000410000 */
[C---:B------:R-:W-:Y:S01]  /*7010*/  HMMA.16816.F32 R16, R144.reuse, R40, R16 ;  /* 0x000000289010723c */ /* 0x040fe20000001810 */
[----:B------:R-:W2:Y:S04]  /*7020*/  LDSM.16.M88.4 R28, [R185+0x6800] ;  /* 0x00680000b91c783b */ /* 0x000ea80000000200 */
[----:B------:R-:W-:Y:S03]  /*7030*/  MUFU.TANH R128, R128 ;  /* 0x0000008000807308 */ /* 0x000fe60000002400 */
[----:B------:R-:W-:Y:S01]  /*7040*/  HMMA.16816.F32 R12, R144, R42, R12 ;  /* 0x0000002a900c723c */ /* 0x000fe2000000180c */
[----:B------:R-:W2:Y:S07]  /*7050*/  LDSM.16.M88.4 R40, [R118+0x6000] ;  /* 0x006000007628783b */ /* 0x000eae0000000200 */
[----:B-----5:R-:W-:Y:S01]  /*7060*/  HMMA.16816.F32 R136, R8, R4, R136 ;  /* 0x000000040888723c */ /* 0x020fe20000001888 */
[----:B------:R-:W-:-:S02]  /*7070*/  FMUL.FTZ R24, R24, c[0x0][0x2ec] ;  /* 0x0000bb0018187a20 */ /* 0x000fc40000410000 */
[----:B------:R-:W-:Y:S02]  /*7080*/  FMUL.FTZ R25, R25, c[0x0][0x2ec] ;  /* 0x0000bb0019197a20 */ /* 0x000fe40000410000 */
[----:B------:R-:W-:Y:S01]  /*7090*/  FMUL.FTZ R26, R26, c[0x0][0x2ec] ;  /* 0x0000bb001a1a7a20 */ /* 0x000fe20000410000 */
[----:B------:R-:W5:Y:S02]  /*70a0*/  MUFU.TANH R129, R24 ;  /* 0x0000001800817308 */ /* 0x000f640000002400 */
[----:B------:R-:W-:Y:S01]  /*70b0*/  HMMA.16816.F32 R132, R8, R6, R132 ;  /* 0x000000060884723c */ /* 0x000fe20000001884 */
[----:B------:R-:W-:Y:S07]  /*70c0*/  LDSM.16.M88.4 R4, [R118+0x7c00] ;  /* 0x007c00007604783b */ /* 0x000fee0000000200 */
[----:B------:R-:W-:Y:S08]  /*70d0*/  HMMA.16816.F32 R124, R44, R162, R124 ;  /* 0x000000a22c7c723c */ /* 0x000ff0000000187c */
[C---:B-1----:R-:W-:Y:S01]  /*70e0*/  HMMA.16816.F32 R16, R36.reuse, R32, R16 ;  /* 0x000000202410723c */ /* 0x042fe20000001810 */
[----:B------:R-:W-:Y:S06]  /*70f0*/  MUFU.TANH R32, R26 ;  /* 0x0000001a00207308 */ /* 0x000fec0000002400 */
[----:B------:R-:W-:Y:S01]  /*7100*/  FMUL.FTZ R33, R27, c[0x0][0x2ec] ;  /* 0x0000bb001b217a20 */ /* 0x000fe20000410000 */
[----:B------:R-:W-:Y:S05]  /*7110*/  HMMA.16816.F32 R12, R36, R34, R12 ;  /* 0x00000022240c723c */ /* 0x000fea000000180c */
[----:B------:R-:W-:Y:S03]  /*7120*/  MUFU.TANH R33, R33 ;  /* 0x0000002100217308 */ /* 0x000fe60000002400 */
[C---:B------:R-:W-:Y:S08]  /*7130*/  HMMA.16816.F32 R136, R144.reuse, R20, R136 ;  /* 0x000000149088723c */ /* 0x040ff00000001888 */
[----:B------:R-:W-:Y:S01]  /*7140*/  HMMA.16816.F32 R132, R144, R22, R132 ;  /* 0x000000169084723c */ /* 0x000fe20000001884 */
[----:B------:R-:W1:Y:S01]  /*7150*/  LDSM.16.M88.4 R20, [R118+0x6400] ;  /* 0x006400007614783b */ /* 0x000e620000000200 */
[----:B------:R-:W-:-:S02]  /*7160*/  FMUL.FTZ R16, R16, c[0x0][0x2ec] ;  /* 0x0000bb0010107a20 */ /* 0x000fc40000410000 */
[----:B------:R-:W-:Y:S02]  /*7170*/  FMUL.FTZ R17, R17, c[0x0][0x2ec] ;  /* 0x0000bb0011117a20 */ /* 0x000fe40000410000 */
[----:B------:R-:W-:Y:S01]  /*7180*/  MUFU.TANH R179, R16 ;  /* 0x0000001000b37308 */ /* 0x000fe20000002400 */
[----:B------:R-:W-:Y:S01]  /*7190*/  FMUL.FTZ R208, R18, c[0x0][0x2ec] ;  /* 0x0000bb0012d07a20 */ /* 0x000fe20000410000 */
[C---:B--2---:R-:W-:Y:S01]  /*71a0*/  HMMA.16816.F32 R60, R44.reuse, R28, R60 ;  /* 0x0000001c2c3c723c */ /* 0x044fe2000000183c */
[----:B------:R-:W-:Y:S02]  /*71b0*/  FMUL.FTZ R12, R12, c[0x0][0x2ec] ;  /* 0x0000bb000c0c7a20 */ /* 0x000fe40000410000 */
[----:B------:R-:W-:Y:S02]  /*71c0*/  FMUL.FTZ R13, R13, c[0x0][0x2ec] ;  /* 0x0000bb000d0d7a20 */ /* 0x000fe40000410000 */
[----:B------:R-:W-:Y:S01]  /*71d0*/  FMUL.FTZ R14, R14, c[0x0][0x2ec] ;  /* 0x0000bb000e0e7a20 */ /* 0x000fe20000410000 */
[----:B------:R2:W-:Y:S01]  /*71e0*/  MUFU.TANH R177, R17 ;  /* 0x0000001100b17308 */ /* 0x0005e20000002400 */
[----:B------:R-:W-:Y:S01]  /*71f0*/  FMUL.FTZ R182, R19, c[0x0][0x2ec] ;  /* 0x0000bb0013b67a20 */ /* 0x000fe20000410000 */
[----:B------:R-:W-:Y:S01]  /*7200*/  HMMA.16816.F32 R152, R44, R30, R152 ;  /* 0x0000001e2c98723c */ /* 0x000fe20000001898 */
[----:B------:R-:W3:Y:S01]  /*7210*/  LDSM.16.M88.4 R28, [R185+0x8000] ;  /* 0x00800000b91c783b */ /* 0x000ee20000000200 */
[----:B------:R-:W-:-:S04]  /*7220*/  FMUL.FTZ R180, R15, c[0x0][0x2ec] ;  /* 0x0000bb000fb47a20 */ /* 0x000fc80000410000 */
[----:B------:R-:W-:Y:S02]  /*7230*/  MUFU.TANH R181, R12 ;  /* 0x0000000c00b57308 */ /* 0x000fe40000002400 */
[----:B------:R-:W-:Y:S06]  /*7240*/  HMMA.16816.F32 R156, R36, R130, R156 ;  /* 0x00000082249c723c */ /* 0x000fec000000189c */
[----:B------:R1:W1:Y:S01]  /*7250*/  MUFU.TANH R130, R25 ;  /* 0x0000001900827308 */ /* 0x0002620000002400 */
[----:B--2---:R-:W-:Y:S01]  /*7260*/  LDSM.16.M88.4 R16, [R118+0x8000] ;  /* 0x008000007610783b */ /* 0x004fe20000000200 */
[C---:B------:R-:W-:Y:S06]  /*7270*/  HMMA.16816.F32 R140, R8.reuse, R40, R140 ;  /* 0x00000028088c723c */ /* 0x040fec000000188c */
[----:B------:R-:W-:Y:S02]  /*7280*/  MUFU.TANH R175, R13 ;  /* 0x0000000d00af7308 */ /* 0x000fe40000002400 */
[C---:B------:R-:W-:Y:S01]  /*7290*/  HMMA.16816.F32 R124, R8.reuse, R42, R124 ;  /* 0x0000002a087c723c */ /* 0x040fe2000000187c */
[----:B-1----:R-:W1:Y:S05]  /*72a0*/  LDSM.16.M88.4 R24, [R185+0x6c00] ;  /* 0x006c0000b918783b */ /* 0x002e6a0000000200 */
[----:B------:R2:W-:Y:S02]  /*72b0*/  MUFU.TANH R202, R14 ;  /* 0x0000000e00ca7308 */ /* 0x0005e40000002400 */
[----:B------:R-:W-:Y:S01]  /*72c0*/  HMMA.16816.F32 R120, R8, R20, R120 ;  /* 0x000000140878723c */ /* 0x000fe20000001878 */
[----:B------:R-:W-:-:S02]  /*72d0*/  FMUL.FTZ R131, R156, c[0x0][0x2ec] ;  /* 0x0000bb009c837a20 */ /* 0x000fc40000410000 */
[----:B------:R-:W-:Y:S02]  /*72e0*/  FMUL.FTZ R34, R158, c[0x0][0x2ec] ;  /* 0x0000bb009e227a20 */ /* 0x000fe40000410000 */
[----:B------:R-:W-:Y:S02]  /*72f0*/  FMUL.FTZ R35, R159, c[0x0][0x2ec] ;  /* 0x0000bb009f237a20 */ /* 0x000fe40000410000 */
[----:B------:R-:W1:Y:S01]  /*7300*/  MUFU.TANH R131, R131 ;  /* 0x0000008300837308 */ /* 0x000e620000002400 */
[----:B------:R-:W-:Y:S01]  /*7310*/  HMMA.16816.F32 R64, R8, R22, R64 ;  /* 0x000000160840723c */ /* 0x000fe20000001840 */
[----:B------:R-:W-:Y:S01]  /*7320*/  LDSM.16.M88.4 R20, [R118+0x6c00] ;  /* 0x006c00007614783b */ /* 0x000fe20000000200 */
[----:B------:R-:W-:-:S03]  /*7330*/  FMUL.FTZ R150, R157, c[0x0][0x2ec] ;  /* 0x0000bb009d967a20 */ /* 0x000fc60000410000 */
[----:B--2---:R-:W2:Y:S03]  /*7340*/  LDSM.16.M88.4 R12, [R185+0x8400] ;  /* 0x00840000b90c783b */ /* 0x004ea60000000200 */
[C---:B---3--:R-:W-:Y:S01]  /*7350*/  HMMA.16816.F32 R140, R144.reuse, R28, R140 ;  /* 0x0000001c908c723c */ /* 0x048fe2000000188c */
[----:B------:R-:W3:Y:S07]  /*7360*/  MUFU.TANH R34, R34 ;  /* 0x0000002200227308 */ /* 0x000eee0000002400 */
[----:B------:R-:W-:Y:S01]  /*7370*/  HMMA.16816.F32 R124, R144, R30, R124 ;  /* 0x0000001e907c723c */ /* 0x000fe2000000187c */
[----:B------:R-:W1:Y:S07]  /*7380*/  MUFU.TANH R35, R35 ;  /* 0x0000002300237308 */ /* 0x000e6e0000002400 */
[C---:B------:R-:W-:Y:S01]  /*7390*/  HMMA.16816.F32 R136, R36.reuse, R4, R136 ;  /* 0x000000042488723c */ /* 0x040fe20000001888 */
[----:B------:R-:W2:Y:S07]  /*73a0*/  MUFU.TANH R150, R150 ;  /* 0x0000009600967308 */ /* 0x000eae0000002400 */
[----:B------:R-:W-:Y:S01]  /*73b0*/  HMMA.16816.F32 R132, R36, R6, R132 ;  /* 0x000000062484723c */ /* 0x000fe20000001884 */
[----:B------:R-:W3:Y:S01]  /*73c0*/  LDSM.16.M88.4 R4, [R118+0x6800] ;  /* 0x006800007604783b */ /* 0x000ee20000000200 */
[----:B------:R-:W2:Y:S06]  /*73d0*/  MUFU.TANH R180, R180 ;  /* 0x000000b400b47308 */ /* 0x000eac0000002400 */
[----:B-1----:R-:W-:Y:S02]  /*73e0*/  HMMA.16816.F32 R52, R44, R24, R52 ;  /* 0x000000182c34723c */ /* 0x002fe40000001834 */
[----:B------:R-:W-:Y:S06]  /*73f0*/  MUFU.TANH R208, R208 ;  /* 0x000000d000d07308 */ /* 0x000fec0000002400 */
[----:B------:R-:W-:Y:S01]  /*7400*/  HMMA.16816.F32 R140, R36, R16, R140 ;  /* 0x00000010248c723c */ /* 0x000fe2000000188c */
[----:B------:R-:W-:Y:S01]  /*7410*/  FMUL.FTZ R136, R136, c[0x0][0x2ec] ;  /* 0x0000bb0088887a20 */ /* 0x000fe20000410000 */
[----:B------:R-:W-:Y:S01]  /*7420*/  MUFU.TANH R182, R182 ;  /* 0x000000b600b67308 */ /* 0x000fe20000002400 */
[----:B------:R-:W-:-:S02]  /*7430*/  FMUL.FTZ R137, R137, c[0x0][0x2ec] ;  /* 0x0000bb0089897a20 */ /* 0x000fc40000410000 */
[----:B------:R-:W-:Y:S02]  /*7440*/  FMUL.FTZ R138, R138, c[0x0][0x2ec] ;  /* 0x0000bb008a8a7a20 */ /* 0x000fe40000410000 */
[----:B------:R-:W-:Y:S01]  /*7450*/  FMUL.FTZ R139, R139, c[0x0][0x2ec] ;  /* 0x0000bb008b8b7a20 */ /* 0x000fe20000410000 */
[----:B------:R-:W-:Y:S01]  /*7460*/  HMMA.16816.F32 R124, R36, R18, R124 ;  /* 0x00000012247c723c */ /* 0x000fe2000000187c */
[----:B------:R-:W1:Y:S01]  /*7470*/  LDSM.16.M88.4 R16, [R118+0x8400] ;  /* 0x008400007610783b */ /* 0x000e620000000200 */
[----:B------:R-:W-:Y:S01]  /*7480*/  FMUL.FTZ R24, R132, c[0x0][0x2ec] ;  /* 0x0000bb0084187a20 */ /* 0x000fe20000410000 */
[----:B------:R-:W1:Y:S01]  /*7490*/  MUFU.TANH R173, R136 ;  /* 0x0000008800ad7308 */ /* 0x000e620000002400 */
[----:B------:R-:W-:Y:S02]  /*74a0*/  FMUL.FTZ R25, R133, c[0x0][0x2ec] ;  /* 0x0000bb0085197a20 */ /* 0x000fe40000410000 */
[----:B------:R-:W-:Y:S02]  /*74b0*/  FMUL.FTZ R134, R134, c[0x0][0x2ec] ;  /* 0x0000bb0086867a20 */ /* 0x000fe40000410000 */
[----:B--2---:R-:W-:Y:S01]  /*74c0*/  HMMA.16816.F32 R120, R144, R12, R120 ;  /* 0x0000000c9078723c */ /* 0x004fe20000001878 */
[----:B------:R-:W-:-:S02]  /*74d0*/  FMUL.FTZ R135, R135, c[0x0][0x2ec] ;  /* 0x0000bb0087877a20 */ /* 0x000fc40000410000 */
[----:B------:R-:W2:Y:S05]  /*74e0*/  MUFU.TANH R24, R24 ;  /* 0x0000001800187308 */ /* 0x000eaa0000002400 */
[----:B------:R-:W-:Y:S01]  /*74f0*/  HMMA.16816.F32 R64, R144, R14, R64 ;  /* 0x0000000e9040723c */ /* 0x000fe20000001840 */
[----:B------:R-:W1:Y:S01]  /*7500*/  LDSM.16.M88.4 R12, [R185+0x8800] ;  /* 0x00880000b90c783b */ /* 0x000e620000000200 */
[----:B------:R-:W-:Y:S01]  /*7510*/  FMUL.FTZ R140, R140, c[0x0][0x2ec] ;  /* 0x0000bb008c8c7a20 */ /* 0x000fe20000410000 */
[----:B------:R-:W1:Y:S01]  /*7520*/  MUFU.TANH R25, R25 ;  /* 0x0000001900197308 */ /* 0x000e620000002400 */
[----:B------:R-:W-:Y:S02]  /*7530*/  FMUL.FTZ R141, R141, c[0x0][0x2ec] ;  /* 0x0000bb008d8d7a20 */ /* 0x000fe40000410000 */
[----:B------:R-:W-:-:S02]  /*7540*/  FMUL.FTZ R142, R142, c[0x0][0x2ec] ;  /* 0x0000bb008e8e7a20 */ /* 0x000fc40000410000 */
[C---:B------:R-:W-:Y:S01]  /*7550*/  HMMA.16816.F32 R52, R8.reuse, R20, R52 ;  /* 0x000000140834723c */ /* 0x040fe20000001834 */
[----:B------:R-:W-:Y:S02]  /*7560*/  FMUL.FTZ R124, R124, c[0x0][0x2ec] ;  /* 0x0000bb007c7c7a20 */ /* 0x000fe40000410000 */
[----:B------:R-:W1:Y:S01]  /*7570*/  MUFU.TANH R171, R137 ;  /* 0x0000008900ab7308 */ /* 0x000e620000002400 */
[----:B------:R-:W-:Y:S02]  /*7580*/  FMUL.FTZ R143, R143, c[0x0][0x2ec] ;  /* 0x0000bb008f8f7a20 */ /* 0x000fe40000410000 */
[----:B------:R-:W-:Y:S02]  /*7590*/  FMUL.FTZ R125, R125, c[0x0][0x2ec] ;  /* 0x0000bb007d7d7a20 */ /* 0x000fe40000410000 */
[----:B------:R-:W-:Y:S01]  /*75a0*/  IMAD R20, R192, 0x80, R169 ;  /* 0x00000080c0147824 */ /* 0x000fe200078e02a9 */
[----:B---3--:R-:W-:Y:S01]  /*75b0*/  HMMA.16816.F32 R60, R8, R4, R60 ;  /* 0x00000004083c723c */ /* 0x008fe2000000183c */
[----:B------:R-:W-:Y:S01]  /*75c0*/  FMUL.FTZ R126, R126, c[0x0][0x2ec] ;  /* 0x0000bb007e7e7a20 */ /* 0x000fe20000410000 */
[----:B------:R-:W3:Y:S01]  /*75d0*/  MUFU.TANH R178, R138 ;  /* 0x0000008a00b27308 */ /* 0x000ee20000002400 */
[----:B------:R-:W-:Y:S01]  /*75e0*/  FMUL.FTZ R127, R127, c[0x0][0x2ec] ;  /* 0x0000bb007f7f7a20 */ /* 0x000fe20000410000 */
[----:B------:R-:W-:-:S03]  /*75f0*/  ISETP.GE.AND P3, PT, R20, R168, PT ;  /* 0x000000a81400720c */ /* 0x000fc60003f66270 */
[----:B------:R-:W-:Y:S01]  /*7600*/  IADD3 R4, R20, 0x1, RZ ;  /* 0x0000000114047810 */ /* 0x000fe20007ffe0ff */
[----:B------:R-:W-:Y:S02]  /*7610*/  HMMA.16816.F32 R152, R8, R6, R152 ;  /* 0x000000060898723c */ /* 0x000fe40000001898 */
[----:B------:R-:W2:Y:S01]  /*7620*/  MUFU.TANH R174, R139 ;  /* 0x0000008b00ae7308 */ /* 0x000ea20000002400 */
[C---:B------:R-:W-:Y:S02]  /*7630*/  ISETP.GE.AND P4, PT, R4.reuse, R168, PT ;  /* 0x000000a80400720c */ /* 0x040fe40003f86270 */
[-C--:B------:R-:W-:Y:S02]  /*7640*/  ISETP.GE.AND P1, PT, R4, R167.reuse, PT ;  /* 0x000000a70400720c */ /* 0x080fe40003f26270 */
[----:B------:R-:W2:Y:S01]  /*7650*/  LDSM.16.M88.4 R4, [R118+0x8800] ;  /* 0x008800007604783b */ /* 0x000ea20000000200 */
[----:B------:R-:W-:Y:S01]  /*7660*/  HMMA.16816.F32 R48, R44, R26, R48 ;  /* 0x0000001a2c30723c */ /* 0x000fe20000001830 */
[----:B------:R-:W-:Y:S01]  /*7670*/  FSEL R21, R148, -INF , !P4 ;  /* 0xff80000094157808 */ /* 0x000fe20006000000 */
[----:B------:R-:W2:Y:S01]  /*7680*/  MUFU.TANH R176, R134 ;  /* 0x0000008600b07308 */ /* 0x000ea20000002400 */
[----:B------:R-:W-:-:S05]  /*7690*/  ISETP.GE.AND P4, PT, R20, R167, PT ;  /* 0x000000a71400720c */ /* 0x000fca0003f86270 */
[----:B-1----:R-:W-:Y:S02]  /*76a0*/  HMMA.16816.F32 R64, R36, R18, R64 ;  /* 0x000000122440723c */ /* 0x002fe40000001840 */
[----:B------:R-:W1:Y:S05]  /*76b0*/  MUFU.TANH R172, R135 ;  /* 0x0000008700ac7308 */ /* 0x000e6a0000002400 */
[----:B------:R-:W-:Y:S01]  /*76c0*/  FSEL R18, R149, -INF , !P4 ;  /* 0xff80000095127808 */ /* 0x000fe20006000000 */
[----:B------:R-:W-:Y:S02]  /*76d0*/  HMMA.16816.F32 R60, R144, R12, R60 ;  /* 0x0000000c903c723c */ /* 0x000fe4000000183c */
[----:B------:R-:W1:Y:S05]  /*76e0*/  MUFU.TANH R157, R140 ;  /* 0x0000008c009d7308 */ /* 0x000e6a0000002400 */
[C---:B------:R-:W-:Y:S01]  /*76f0*/  IADD3 R13, R20.reuse, 0x10, RZ ;  /* 0x00000010140d7810 */ /* 0x040fe20007ffe0ff */
[----:B------:R-:W-:Y:S01]  /*7700*/  HMMA.16816.F32 R120, R36, R16, R120 ;  /* 0x000000102478723c */ /* 0x000fe20000001878 */
[----:B------:R-:W-:Y:S01]  /*7710*/  IADD3 R12, R20, 0x11, RZ ;  /* 0x00000011140c7810 */ /* 0x000fe20007ffe0ff */
[----:B------:R-:W1:Y:S03]  /*7720*/  MUFU.TANH R163, R141 ;  /* 0x0000008d00a37308 */ /* 0x000e660000002400 */
[----:B------:R-:W-:-:S02]  /*7730*/  ISETP.GE.AND P4, PT, R12, R168, PT ;  /* 0x000000a80c00720c */ /* 0x000fc40003f86270 */
[C---:B------:R-:W-:Y:S01]  /*7740*/  IADD3 R17, R20.reuse, 0x8, RZ ;  /* 0x0000000814117810 */ /* 0x040fe20007ffe0ff */
[----:B------:R-:W-:Y:S01]  /*7750*/  HMMA.16816.F32 R48, R8, R22, R48 ;  /* 0x000000160830723c */ /* 0x000fe20000001830 */
[----:B------:R-:W-:Y:S01]  /*7760*/  IADD3 R16, R20, 0x9, RZ ;  /* 0x0000000914107810 */ /* 0x000fe20007ffe0ff */
[----:B------:R-:W1:Y:S01]  /*7770*/  LDSM.16.M88.4 R8, [R185+0x8c00] ;  /* 0x008c0000b908783b */ /* 0x000e620000000200 */
[CC--:B------:R-:W-:Y:S01]  /*7780*/  ISETP.GE.AND P5, PT, R17.reuse, R168.reuse, PT ;  /* 0x000000a81100720c */ /* 0x0c0fe20003fa6270 */
[----:B------:R-:W-:Y:S01]  /*7790*/  FMUL.FTZ R64, R64, c[0x0][0x2ec] ;  /* 0x0000bb0040407a20 */ /* 0x000fe20000410000 */
[-C--:B------:R-:W-:Y:S01]  /*77a0*/  ISETP.GE.AND P0, PT, R17, R167.reuse, PT ;  /* 0x000000a71100720c */ /* 0x080fe20003f06270 */
[----:B------:R-:W1:Y:S01]  /*77b0*/  MUFU.TANH R161, R124 ;  /* 0x0000007c00a17308 */ /* 0x000e620000002400 */
[CC--:B------:R-:W-:Y:S01]  /*77c0*/  ISETP.GE.AND P2, PT, R16.reuse, R168.reuse, PT ;  /* 0x000000a81000720c */ /* 0x0c0fe20003f46270 */
[----:B--2---:R-:W-:Y:S01]  /*77d0*/  HMMA.16816.F32 R60, R36, R4, R60 ;  /* 0x00000004243c723c */ /* 0x004fe2000000183c */
[----:B------:R-:W-:Y:S01]  /*77e0*/  FSEL R17, R3, -INF , !P3 ;  /* 0xff80000003117808 */ /* 0x000fe20005800000 */
[----:B------:R-:W-:Y:S01]  /*77f0*/  FMUL.FTZ R65, R65, c[0x0][0x2ec] ;  /* 0x0000bb0041417a20 */ /* 0x000fe20000410000 */
[-C--:B------:R-:W-:Y:S01]  /*7800*/  ISETP.GE.AND P3, PT, R16, R167.reuse, PT ;  /* 0x000000a71000720c */ /* 0x080fe20003f66270 */
[----:B------:R-:W-:Y:S01]  /*7810*/  FMUL.FTZ R66, R66, c[0x0][0x2ec] ;  /* 0x0000bb0042427a20 */ /* 0x000fe20000410000 */
[----:B------:R-:W-:Y:S01]  /*7820*/  FSEL R27, R56, -INF , !P5 ;  /* 0xff800000381b7808 */ /* 0x000fe20006800000 */
[----:B------:R2:W-:Y:S01]  /*7830*/  MUFU.TANH R151, R64 ;  /* 0x0000004000977308 */ /* 0x0005e20000002400 */
[----:B----4-:R-:W-:Y:S01]  /*7840*/  FSEL R16, R59, -INF , !P1 ;  /* 0xff8000003b107808 */ /* 0x010fe20004800000 */
[----:B------:R-:W-:Y:S01]  /*7850*/  HMMA.16816.F32 R152, R144, R14, R152 ;  /* 0x0000000e9098723c */ /* 0x000fe20000001898 */
[----:B------:R-:W-:Y:S01]  /*7860*/  ISETP.GE.AND P5, PT, R13, R168, PT ;  /* 0x000000a80d00720c */ /* 0x000fe20003fa6270 */
[----:B------:R-:W-:Y:S01]  /*7870*/  FMUL.FTZ R3, R120, c[0x0][0x2ec] ;  /* 0x0000bb0078037a20 */ /* 0x000fe20000410000 */
[----:B------:R-:W-:Y:S01]  /*7880*/  FSEL R19, R57, -INF , !P2 ;  /* 0xff80000039137808 */ /* 0x000fe20005000000 */
[----:B------:R-:W-:Y:S01]  /*7890*/  FMUL.FTZ R28, R121, c[0x0][0x2ec] ;  /* 0x0000bb00791c7a20 */ /* 0x000fe20000410000 */
[-C--:B------:R-:W-:Y:S01]  /*78a0*/  ISETP.GE.AND P1, PT, R12, R167.reuse, PT ;  /* 0x000000a70c00720c */ /* 0x080fe20003f26270 */
[----:B------:R-:W4:Y:S01]  /*78b0*/  MUFU.TANH R162, R142 ;  /* 0x0000008e00a27308 */ /* 0x000f220000002400 */
[----:B------:R-:W-:Y:S01]  /*78c0*/  ISETP.GE.AND P2, PT, R13, R167, PT ;  /* 0x000000a70d00720c */ /* 0x000fe20003f46270 */
[----:B------:R-:W-:Y:S01]  /*78d0*/  FMUL.FTZ R122, R122, c[0x0][0x2ec] ;  /* 0x0000bb007a7a7a20 */ /* 0x000fe20000410000 */
[C---:B------:R-:W-:Y:S01]  /*78e0*/  IADD3 R12, R20.reuse, 0x19, RZ ;  /* 0x00000019140c7810 */ /* 0x040fe20007ffe0ff */
[----:B------:R-:W-:Y:S01]  /*78f0*/  FMUL.FTZ R123, R123, c[0x0][0x2ec] ;  /* 0x0000bb007b7b7a20 */ /* 0x000fe20000410000 */
[----:B------:R-:W-:-:S02]  /*7900*/  IADD3 R13, R20, 0x18, RZ ;  /* 0x00000018140d7810 */ /* 0x000fc40007ffe0ff */
[----:B-----5:R-:W-:Y:S01]  /*7910*/  FSEL R45, R129, -INF , !P5 ;  /* 0xff800000812d7808 */ /* 0x020fe20006800000 */
[----:B------:R-:W5:Y:S01]  /*7920*/  MUFU.TANH R160, R143 ;  /* 0x0000008f00a07308 */ /* 0x000f620000002400 */
[----:B------:R-:W-:Y:S01]  /*7930*/  FSEL R57, R130, -INF , !P4 ;  /* 0xff80000082397808 */ /* 0x000fe20006000000 */
[----:B------:R-:W-:Y:S01]  /*7940*/  FMUL.FTZ R60, R60, c[0x0][0x2ec] ;  /* 0x0000bb003c3c7a20 */ /* 0x000fe20000410000 */
[----:B------:R-:W-:Y:S01]  /*7950*/  FSEL R26, R58, -INF , !P0 ;  /* 0xff8000003a1a7808 */ /* 0x000fe20004000000 */
[----:B------:R-:W-:Y:S01]  /*7960*/  FMUL.FTZ R61, R61, c[0x0][0x2ec] ;  /* 0x0000bb003d3d7a20 */ /* 0x000fe20000410000 */
[-C--:B------:R-:W-:Y:S01]  /*7970*/  ISETP.GE.AND P5, PT, R12, R168.reuse, PT ;  /* 0x000000a80c00720c */ /* 0x080fe20003fa6270 */
[----:B------:R-:W-:Y:S01]  /*7980*/  FMUL.FTZ R62, R62, c[0x0][0x2ec] ;  /* 0x0000bb003e3e7a20 */ /* 0x000fe20000410000 */
[----:B------:R-:W-:Y:S01]  /*7990*/  ISETP.GE.AND P4, PT, R12, R167, PT ;  /* 0x000000a70c00720c */ /* 0x000fe20003f86270 */
[----:B------:R-:W3:Y:S01]  /*79a0*/  MUFU.TANH R3, R3 ;  /* 0x0000000300037308 */ /* 0x000ee20000002400 */
[----:B------:R-:W-:Y:S01]  /*79b0*/  ISETP.GE.AND P0, PT, R13, R168, PT ;  /* 0x000000a80d00720c */ /* 0x000fe20003f06270 */
[----:B------:R-:W-:Y:S01]  /*79c0*/  HMMA.16816.F32 R152, R36, R6, R152 ;  /* 0x000000062498723c */ /* 0x000fe20000001898 */
[C---:B------:R-:W-:Y:S01]  /*79d0*/  IADD3 R12, R20.reuse, 0x21, RZ ;  /* 0x00000021140c7810 */ /* 0x040fe20007ffe0ff */
[----:B------:R-:W-:Y:S01]  /*79e0*/  FMUL.FTZ R63, R63, c[0x0][0x2ec] ;  /* 0x0000bb003f3f7a20 */ /* 0x000fe20000410000 */
[----:B------:R-:W-:-:S02]  /*79f0*/  IADD3 R5, R20, 0x20, RZ ;  /* 0x0000002014057810 */ /* 0x000fc40007ffe0ff */
[----:B------:R-:W-:Y:S01]  /*7a00*/  FSEL R22, R128, -INF , !P3 ;  /* 0xff80000080167808 */ /* 0x000fe20005800000 */
[----:B------:R-:W3:Y:S01]  /*7a10*/  MUFU.TANH R159, R125 ;  /* 0x0000007d009f7308 */ /* 0x000ee20000002400 */
[----:B------:R-:W-:Y:S01]  /*7a20*/  FSEL R210, R32, -INF , !P2 ;  /* 0xff80000020d27808 */ /* 0x000fe20005000000 */
[C---:B-1----:R-:W-:Y:S01]  /*7a30*/  HMMA.16816.F32 R52, R144.reuse, R8, R52 ;  /* 0x000000089034723c */ /* 0x042fe20000001834 */
[----:B--2---:R-:W-:Y:S02]  /*7a40*/  FSEL R64, R33, -INF , !P1 ;  /* 0xff80000021407808 */ /* 0x004fe40004800000 */
[-C--:B------:R-:W-:Y:S02]  /*7a50*/  ISETP.GE.AND P3, PT, R13, R167.reuse, PT ;  /* 0x000000a70d00720c */ /* 0x080fe40003f66270 */
[----:B------:R-:W-:Y:S01]  /*7a60*/  FSEL R43, R131, -INF , !P0 ;  /* 0xff800000832b7808 */ /* 0x000fe20004000000 */
[----:B------:R-:W1:Y:S01]  /*7a70*/  MUFU.TANH R28, R28 ;  /* 0x0000001c001c7308 */ /* 0x000e620000002400 */
[CC--:B------:R-:W-:Y:S01]  /*7a80*/  ISETP.GE.AND P2, PT, R12.reuse, R168.reuse, PT ;  /* 0x000000a80c00720c */ /* 0x0c0fe20003f46270 */
[----:B------:R-:W-:Y:S01]  /*7a90*/  HMMA.16816.F32 R48, R144, R10, R48 ;  /* 0x0000000a9030723c */ /* 0x000fe20000001830 */
[----:B------:R-:W-:Y:S01]  /*7aa0*/  ISETP.GE.AND P1, PT, R12, R167, PT ;  /* 0x000000a70c00720c */ /* 0x000fe20003f26270 */
[----:B------:R-:W-:Y:S01]  /*7ab0*/  FMUL.FTZ R8, R67, c[0x0][0x2ec] ;  /* 0x0000bb0043087a20 */ /* 0x000fe20000410000 */
[----:B------:R-:W-:-:S02]  /*7ac0*/  ISETP.GE.AND P0, PT, R5, R168, PT ;  /* 0x000000a80500720c */ /* 0x000fc40003f06270 */
[C---:B------:R-:W-:Y:S01]  /*7ad0*/  IADD3 R13, R20.reuse, 0x28, RZ ;  /* 0x00000028140d7810 */ /* 0x040fe20007ffe0ff */
[----:B------:R-:W2:Y:S01]  /*7ae0*/  MUFU.TANH R4, R65 ;  /* 0x0000004100047308 */ /* 0x000ea20000002400 */
[----:B------:R-:W-:Y:S01]  /*7af0*/  IADD3 R12, R20, 0x29, RZ ;  /* 0x00000029140c7810 */ /* 0x000fe20007ffe0ff */
[----:B------:R-:W-:Y:S01]  /*7b00*/  FMUL.FTZ R140, R154, c[0x0][0x2ec] ;  /* 0x0000bb009a8c7a20 */ /* 0x000fe20000410000 */
[----:B------:R-:W-:Y:S01]  /*7b10*/  FSEL R58, R34, -INF , !P3 ;  /* 0xff800000223a7808 */ /* 0x000fe20005800000 */
[----:B------:R-:W-:Y:S01]  /*7b20*/  FMUL.FTZ R141, R152, c[0x0][0x2ec] ;  /* 0x0000bb00988d7a20 */ /* 0x000fe20000410000 */
[----:B------:R-:W-:Y:S01]  /*7b30*/  FSEL R56, R35, -INF , !P4 ;  /* 0xff80000023387808 */ /* 0x000fe20006000000 */
[----:B------:R-:W-:Y:S01]  /*7b40*/  FMUL.FTZ R138, R155, c[0x0][0x2ec] ;  /* 0x0000bb009b8a7a20 */ /* 0x000fe20000410000 */
[----:B------:R-:W-:Y:S01]  /*7b50*/  FSEL R179, R179, -INF , !P0 ;  /* 0xff800000b3b37808 */ /* 0x000fe20004000000 */
[----:B------:R-:W-:Y:S01]  /*7b60*/  MUFU.TANH R158, R126 ;  /* 0x0000007e009e7308 */ /* 0x000fe20000002400 */
[----:B------:R-:W-:Y:S01]  /*7b70*/  FSEL R177, R177, -INF , !P2 ;  /* 0xff800000b1b17808 */ /* 0x000fe20005000000 */
[----:B------:R-:W-:Y:S01]  /*7b80*/  FMUL.FTZ R139, R153, c[0x0][0x2ec] ;  /* 0x0000bb00998b7a20 */ /* 0x000fe20000410000 */
[----:B------:R-:W-:-:S02]  /*7b90*/  ISETP.GE.AND P3, PT, R13, R168, PT ;  /* 0x000000a80d00720c */ /* 0x000fc40003f66270 */
[-C--:B------:R-:W-:Y:S02]  /*7ba0*/  ISETP.GE.AND P4, PT, R13, R167.reuse, PT ;  /* 0x000000a70d00720c */ /* 0x080fe40003f86270 */
[C---:B------:R-:W-:Y:S01]  /*7bb0*/  ISETP.GE.AND P0, PT, R12.reuse, R168, PT ;  /* 0x000000a80c00720c */ /* 0x040fe20003f06270 */
[----:B------:R-:W-:Y:S01]  /*7bc0*/  MUFU.TANH R156, R127 ;  /* 0x0000007f009c7308 */ /* 0x000fe20000002400 */
[----:B------:R-:W-:Y:S02]  /*7bd0*/  ISETP.GE.AND P2, PT, R12, R167, PT ;  /* 0x000000a70c00720c */ /* 0x000fe40003f46270 */
[----:B------:R-:W1:Y:S01]  /*7be0*/  LDSM.16.M88.4 R12, [R118+0x8c00] ;  /* 0x008c0000760c783b */ /* 0x000e620000000200 */
[----:B------:R-:W-:Y:S01]  /*7bf0*/  IADD3 R9, R20, 0x30, RZ ;  /* 0x0000003014097810 */ /* 0x000fe20007ffe0ff */
[----:B------:R-:W-:-:S04]  /*7c00*/  DEPBAR.LE SB0, 0x0 ;  /* 0x000080000000791a */ /* 0x000fc80000000000 */
[----:B------:R-:W-:Y:S01]  /*7c10*/  FSEL R181, R181, -INF , !P3 ;  /* 0xff800000b5b57808 */ /* 0x000fe20005800000 */
[----:B------:R-:W-:Y:S01]  /*7c20*/  MUFU.TANH R8, R8 ;  /* 0x0000000800087308 */ /* 0x000fe20000002400 */
[----:B------:R-:W-:Y:S02]  /*7c30*/  ISETP.GE.AND P3, PT, R9, R168, PT ;  /* 0x000000a80900720c */ /* 0x000fe40003f66270 */
[C---:B------:R-:W-:Y:S02]  /*7c40*/  IADD3 R7, R20.reuse, 0x38, RZ ;  /* 0x0000003814077810 */ /* 0x040fe40007ffe0ff */
[----:B------:R-:W-:Y:S02]  /*7c50*/  IADD3 R6, R20, 0x39, RZ ;  /* 0x0000003914067810 */ /* 0x000fe40007ffe0ff */
[----:B------:R-:W-:Y:S01]  /*7c60*/  FSEL R41, R150, -INF , !P5 ;  /* 0xff80000096297808 */ /* 0x000fe20006800000 */
[----:B------:R-:W-:Y:S01]  /*7c70*/  MUFU.TANH R148, R66 ;  /* 0x0000004200947308 */ /* 0x000fe20000002400 */
[----:B------:R-:W-:-:S02]  /*7c80*/  FSEL R202, R202, -INF , !P4 ;  /* 0xff800000caca7808 */ /* 0x000fc40006000000 */
[----:B------:R-:W-:Y:S02]  /*7c90*/  FSEL R180, R180, -INF , !P2 ;  /* 0xff800000b4b47808 */ /* 0x000fe40005000000 */
[----:B------:R-:W-:Y:S02]  /*7ca0*/  FSEL R173, R173, -INF , !P3 ;  /* 0xff800000adad7808 */ /* 0x000fe40005800000 */
[-C--:B------:R-:W-:Y:S01]  /*7cb0*/  ISETP.GE.AND P5, PT, R5, R167.reuse, PT ;  /* 0x000000a70500720c */ /* 0x080fe20003fa6270 */
[----:B------:R-:W-:Y:S01]  /*7cc0*/  MUFU.TANH R150, R123 ;  /* 0x0000007b00967308 */ /* 0x000fe20000002400 */
[CC--:B------:R-:W-:Y:S02]  /*7cd0*/  ISETP.GE.AND P4, PT, R7.reuse, R168.reuse, PT ;  /* 0x000000a80700720c */ /* 0x0c0fe40003f86270 */
[----:B------:R-:W-:Y:S02]  /*7ce0*/  ISETP.GE.AND P2, PT, R7, R167, PT ;  /* 0x000000a70700720c */ /* 0x000fe40003f46270 */
[----:B------:R-:W-:-:S02]  /*7cf0*/  ISETP.GE.AND P3, PT, R6, R168, PT ;  /* 0x000000a80600720c */ /* 0x000fc40003f66270 */
[C---:B------:R-:W-:Y:S01]  /*7d00*/  IADD3 R23, R20.reuse, 0x31, RZ ;  /* 0x0000003114177810 */ /* 0x040fe20007ffe0ff */
[----:B------:R-:W2:Y:S01]  /*7d10*/  MUFU.TANH R5, R122 ;  /* 0x0000007a00057308 */ /* 0x000ea20000002400 */
[----:B------:R-:W-:Y:S02]  /*7d20*/  IADD3 R7, R20, 0x40, RZ ;  /* 0x0000004014077810 */ /* 0x000fe40007ffe0ff */
[----:B------:R-:W-:Y:S02]  /*7d30*/  FSEL R175, R175, -INF , !P0 ;  /* 0xff800000afaf7808 */ /* 0x000fe40004000000 */
[----:B------:R-:W-:Y:S02]  /*7d40*/  FSEL R208, R208, -INF , !P5 ;  /* 0xff800000d0d07808 */ /* 0x000fe40006800000 */
[----:B------:R-:W-:Y:S01]  /*7d50*/  FSEL R182, R182, -INF , !P1 ;  /* 0xff800000b6b67808 */ /* 0x000fe20004800000 */
[----:B------:R-:W2:Y:S01]  /*7d60*/  MUFU.TANH R140, R140 ;  /* 0x0000008c008c7308 */ /* 0x000ea20000002400 */
[----:B------:R-:W-:Y:S01]  /*7d70*/  FSEL R169, R24, -INF , !P4 ;  /* 0xff80000018a97808 */ /* 0x000fe20006000000 */
[----:B-1----:R-:W-:Y:S01]  /*7d80*/  HMMA.16816.F32 R52, R36, R12, R52 ;  /* 0x0000000c2434723c */ /* 0x002fe20000001834 */
[----:B------:R-:W-:-:S02]  /*7d90*/  FSEL R149, R25, -INF , !P3 ;  /* 0xff80000019957808 */ /* 0x000fc40005800000 */
[-C--:B------:R-:W-:Y:S02]  /*7da0*/  ISETP.GE.AND P0, PT, R9, R167.reuse, PT ;  /* 0x000000a70900720c */ /* 0x080fe40003f06270 */
[CC--:B------:R-:W-:Y:S01]  /*7db0*/  ISETP.GE.AND P5, PT, R23.reuse, R168.reuse, PT ;  /* 0x000000a81700720c */ /* 0x0c0fe20003fa6270 */
[----:B------:R-:W1:Y:S01]  /*7dc0*/  MUFU.TANH R9, R60 ;  /* 0x0000003c00097308 */ /* 0x000e620000002400 */
[-C--:B------:R-:W-:Y:S01]  /*7dd0*/  ISETP.GE.AND P1, PT, R23, R167.reuse, PT ;  /* 0x000000a71700720c */ /* 0x080fe20003f26270 */
[----:B------:R-:W-:Y:S01]  /*7de0*/  HMMA.16816.F32 R48, R36, R14, R48 ;  /* 0x0000000e2430723c */ /* 0x000fe20000001830 */
[C---:B------:R-:W-:Y:S02]  /*7df0*/  ISETP.GE.AND P4, PT, R7.reuse, R168, PT ;  /* 0x000000a80700720c */ /* 0x040fe40003f86270 */
[----:B------:R-:W-:Y:S02]  /*7e00*/  ISETP.GE.AND P3, PT, R7, R167, PT ;  /* 0x000000a70700720c */ /* 0x000fe40003f66270 */
[----:B------:R-:W-:Y:S01]  /*7e10*/  IADD3 R7, R20, 0x41, RZ ;  /* 0x0000004114077810 */ /* 0x000fe20007ffe0ff */
[----:B------:R-:W1:Y:S01]  /*7e20*/  MUFU.TANH R143, R61 ;  /* 0x0000003d008f7308 */ /* 0x000e620000002400 */
[----:B------:R-:W-:-:S02]  /*7e30*/  FSEL R171, R171, -INF , !P5 ;  /* 0xff800000abab7808 */ /* 0x000fc40006800000 */
[----:B---3--:R-:W-:Y:S02]  /*7e40*/  FSEL R178, R178, -INF , !P0 ;  /* 0xff800000b2b27808 */ /* 0x008fe40004000000 */
[----:B------:R-:W-:Y:S02]  /*7e50*/  FSEL R174, R174, -INF , !P1 ;  /* 0xff800000aeae7808 */ /* 0x000fe40004800000 */
[-C--:B------:R-:W-:Y:S01]  /*7e60*/  ISETP.GE.AND P5, PT, R6, R167.reuse, PT ;  /* 0x000000a70600720c */ /* 0x080fe20003fa6270 */
[----:B------:R-:W-:Y:S01]  /*7e70*/  MUFU.TANH R142, R63 ;  /* 0x0000003f008e7308 */ /* 0x000fe20000002400 */
[CC--:B------:R-:W-:Y:S01]  /*7e80*/  ISETP.GE.AND P0, PT, R7.reuse, R168.reuse, PT ;  /* 0x000000a80700720c */ /* 0x0c0fe20003f06270 */
[----:B------:R-:W-:Y:S01]  /*7e90*/  FMUL.FTZ R52, R52, c[0x0][0x2ec] ;  /* 0x0000bb0034347a20 */ /* 0x000fe20000410000 */
[-C--:B------:R-:W-:Y:S01]  /*7ea0*/  ISETP.GE.AND P1, PT, R7, R167.reuse, PT ;  /* 0x000000a70700720c */ /* 0x080fe20003f26270 */
[----:B------:R-:W-:Y:S01]  /*7eb0*/  FMUL.FTZ R53, R53, c[0x0][0x2ec] ;  /* 0x0000bb0035357a20 */ /* 0x000fe20000410000 */
[----:B------:R-:W-:Y:S01]  /*7ec0*/  IADD3 R7, R20, 0x48, RZ ;  /* 0x0000004814077810 */ /* 0x000fe20007ffe0ff */
[----:B------:R-:W-:Y:S01]  /*7ed0*/  FMUL.FTZ R54, R54, c[0x0][0x2ec] ;  /* 0x0000bb0036367a20 */ /* 0x000fe20000410000 */
[----:B------:R-:W-:Y:S01]  /*7ee0*/  IADD3 R10, R20, 0x49, RZ ;  /* 0x00000049140a7810 */ /* 0x000fe20007ffe0ff */
[----:B------:R-:W3:Y:S01]  /*7ef0*/  MUFU.TANH R6, R62 ;  /* 0x0000003e00067308 */ /* 0x000ee20000002400 */
[----:B------:R-:W-:Y:S01]  /*7f00*/  FSEL R176, R176, -INF , !P2 ;  /* 0xff800000b0b07808 */ /* 0x000fe20005000000 */
[----:B------:R-:W-:Y:S01]  /*7f10*/  FMUL.FTZ R48, R48, c[0x0][0x2ec] ;  /* 0x0000bb0030307a20 */ /* 0x000fe20000410000 */
[----:B------:R-:W-:Y:S01]  /*7f20*/  FSEL R172, R172, -INF , !P5 ;  /* 0xff800000acac7808 */ /* 0x000fe20006800000 */
[----:B------:R-:W-:Y:S01]  /*7f30*/  FMUL.FTZ R49, R49, c[0x0][0x2ec] ;  /* 0x0000bb0031317a20 */ /* 0x000fe20000410000 */
[----:B------:R-:W-:Y:S01]  /*7f40*/  FSEL R157, R157, -INF , !P4 ;  /* 0xff8000009d9d7808 */ /* 0x000fe20006000000 */
[----:B------:R-:W-:Y:S01]  /*7f50*/  FMUL.FTZ R55, R55, c[0x0][0x2ec] ;  /* 0x0000bb0037377a20 */ /* 0x000fe20000410000 */
[----:B------:R-:W-:Y:S01]  /*7f60*/  FSEL R163, R163, -INF , !P0 ;  /* 0xff800000a3a37808 */ /* 0x000fe20004000000 */
[----:B------:R-:W1:Y:S01]  /*7f70*/  MUFU.TANH R141, R141 ;  /* 0x0000008d008d7308 */ /* 0x000e620000002400 */
[CC--:B------:R-:W-:Y:S01]  /*7f80*/  ISETP.GE.AND P2, PT, R7.reuse, R168.reuse, PT ;  /* 0x000000a80700720c */ /* 0x0c0fe20003f46270 */
[----:B------:R-:W-:Y:S01]  /*7f90*/  FMUL.FTZ R50, R50, c[0x0][0x2ec] ;  /* 0x0000bb0032327a20 */ /* 0x000fe20000410000 */
[----:B------:R-:W-:Y:S01]  /*7fa0*/  ISETP.GE.AND P5, PT, R7, R167, PT ;  /* 0x000000a70700720c */ /* 0x000fe20003fa6270 */
[----:B------:R-:W-:Y:S01]  /*7fb0*/  FMUL.FTZ R51, R51, c[0x0][0x2ec] ;  /* 0x0000bb0033337a20 */ /* 0x000fe20000410000 */
[----:B------:R-:W-:-:S02]  /*7fc0*/  ISETP.GE.AND P4, PT, R10, R168, PT ;  /* 0x000000a80a00720c */ /* 0x000fc40003f86270 */
[----:B------:R-:W-:Y:S01]  /*7fd0*/  ISETP.GE.AND P0, PT, R10, R167, PT ;  /* 0x000000a70a00720c */ /* 0x000fe20003f06270 */
[----:B------:R-:W1:Y:S01]  /*7fe0*/  MUFU.TANH R139, R139 ;  /* 0x0000008b008b7308 */ /* 0x000e620000002400 */
[C---:B------:R-:W-:Y:S02]  /*7ff0*/  IADD3 R7, R20.reuse, 0x50, RZ ;  /* 0x0000005014077810 */ /* 0x040fe40007ffe0ff */
[----:B------:R-:W-:Y:S02]  /*8000*/  IADD3 R10, R20, 0x51, RZ ;  /* 0x00000051140a7810 */ /* 0x000fe40007ffe0ff */
[----:B------:R-:W-:Y:S02]  /*8010*/  FSEL R161, R161, -INF , !P2 ;  /* 0xff800000a1a17808 */ /* 0x000fe40005000000 */
[----:B----4-:R-:W-:Y:S01]  /*8020*/  FSEL R162, R162, -INF , !P3 ;  /* 0xff800000a2a27808 */ /* 0x010fe20005800000 */
[----:B------:R-:W4:Y:S01]  /*8030*/  MUFU.TANH R122, R52 ;  /* 0x00000034007a7308 */ /* 0x000f220000002400 */
[----:B-----5:R-:W-:-:S02]  /*8040*/  FSEL R160, R160, -INF , !P1 ;  /* 0xff800000a0a07808 */ /* 0x020fc40004800000 */
[-C--:B------:R-:W-:Y:S02]  /*8050*/  ISETP.GE.AND P2, PT, R7, R168.reuse, PT ;  /* 0x000000a80700720c */ /* 0x080fe40003f46270 */
[CC--:B------:R-:W-:Y:S02]  /*8060*/  ISETP.GE.AND P3, PT, R10.reuse, R168.reuse, PT ;  /* 0x000000a80a00720c */ /* 0x0c0fe40003f66270 */
[----:B------:R-:W-:Y:S01]  /*8070*/  ISETP.GE.AND P1, PT, R10, R167, PT ;  /* 0x000000a70a00720c */ /* 0x000fe20003f26270 */
[----:B------:R-:W5:Y:S01]  /*8080*/  MUFU.TANH R121, R53 ;  /* 0x0000003500797308 */ /* 0x000f620000002400 */
[----:B------:R-:W-:Y:S02]  /*8090*/  IADD3 R10, R20, 0x59, RZ ;  /* 0x00000059140a7810 */ /* 0x000fe40007ffe0ff */
[----:B------:R-:W-:Y:S02]  /*80a0*/  FSEL R155, R3, -INF , !P2 ;  /* 0xff800000039b7808 */ /* 0x000fe40005000000 */
[----:B------:R-:W-:-:S02]  /*80b0*/  ISETP.GE.AND P2, PT, R10, R168, PT ;  /* 0x000000a80a00720c */ /* 0x000fc40003f46270 */
[----:B------:R-:W-:Y:S01]  /*80c0*/  FSEL R159, R159, -INF , !P4 ;  /* 0xff8000009f9f7808 */ /* 0x000fe20006000000 */
[----:B------:R-:W1:Y:S01]  /*80d0*/  MUFU.TANH R120, R48 ;  /* 0x0000003000787308 */ /* 0x000e620000002400 */
[-C--:B------:R-:W-:Y:S02]  /*80e0*/  ISETP.GE.AND P4, PT, R7, R167.reuse, PT ;  /* 0x000000a70700720c */ /* 0x080fe40003f86270 */
[----:B------:R-:W-:Y:S02]  /*80f0*/  IADD3 R3, R20, 0x61, RZ ;  /* 0x0000006114037810 */ /* 0x000fe40007ffe0ff */
[----:B------:R-:W-:Y:S02]  /*8100*/  FSEL R153, R28, -INF , !P3 ;  /* 0xff8000001c997808 */ /* 0x000fe40005800000 */
[----:B------:R-:W-:Y:S01]  /*8110*/  ISETP.GE.AND P3, PT, R10, R167, PT ;  /* 0x000000a70a00720c */ /* 0x000fe20003f66270 */
[----:B------:R-:W-:Y:S01]  /*8120*/  MUFU.TANH R138, R138 ;  /* 0x0000008a008a7308 */ /* 0x000fe20000002400 */
[----:B--2---:R-:W-:-:S02]  /*8130*/  FSEL R147, R4, -INF , !P2 ;  /* 0xff80000004937808 */ /* 0x004fc40005000000 */
[C---:B------:R-:W-:Y:S02]  /*8140*/  IADD3 R7, R20.reuse, 0x58, RZ ;  /* 0x0000005814077810 */ /* 0x040fe40007ffe0ff */
[----:B------:R-:W-:Y:S02]  /*8150*/  IADD3 R4, R20, 0x68, RZ ;  /* 0x0000006814047810 */ /* 0x000fe40007ffe0ff */
[----:B------:R-:W-:Y:S01]  /*8160*/  FSEL R152, R5, -INF , !P4 ;  /* 0xff80000005987808 */ /* 0x000fe20006000000 */
[----:B------:R-:W-:Y:S01]  /*8170*/  MUFU.TANH R126, R54 ;  /* 0x00000036007e7308 */ /* 0x000fe20000002400 */
[----:B------:R-:W-:Y:S02]  /*8180*/  FSEL R150, R150, -INF , !P1 ;  /* 0xff80000096967808 */ /* 0x000fe40004800000 */
[C---:B------:R-:W-:Y:S02]  /*8190*/  ISETP.GE.AND P4, PT, R3.reuse, R168, PT ;  /* 0x000000a80300720c */ /* 0x040fe40003f86270 */
[----:B------:R-:W-:-:S02]  /*81a0*/  ISETP.GE.AND P1, PT, R3, R167, PT ;  /* 0x000000a70300720c */ /* 0x000fc40003f26270 */
[----:B------:R-:W-:Y:S01]  /*81b0*/  FSEL R158, R158, -INF , !P5 ;  /* 0xff8000009e9e7808 */ /* 0x000fe20006800000 */
[----:B------:R-:W2:Y:S01]  /*81c0*/  MUFU.TANH R3, R49 ;  /* 0x0000003100037308 */ /* 0x000ea20000002400 */
[----:B------:R-:W-:Y:S02]  /*81d0*/  FSEL R156, R156, -INF , !P0 ;  /* 0xff8000009c9c7808 */ /* 0x000fe40004000000 */
[----:B------:R-:W-:Y:S02]  /*81e0*/  FSEL R146, R8, -INF , !P3 ;  /* 0xff80000008927808 */ /* 0x000fe40005800000 */
[C---:B------:R-:W-:Y:S02]  /*81f0*/  ISETP.GE.AND P5, PT, R7.reuse, R168, PT ;  /* 0x000000a80700720c */ /* 0x040fe40003fa6270 */
[-C--:B------:R-:W-:Y:S01]  /*8200*/  ISETP.GE.AND P0, PT, R7, R167.reuse, PT ;  /* 0x000000a70700720c */ /* 0x080fe20003f06270 */
[----:B------:R-:W1:Y:S01]  /*8210*/  MUFU.TANH R125, R55 ;  /* 0x00000037007d7308 */ /* 0x000e620000002400 */
[----:B------:R-:W-:-:S02]  /*8220*/  ISETP.GE.AND P3, PT, R4, R167, PT ;  /* 0x000000a70400720c */ /* 0x000fc40003f66270 */
[----:B------:R-:W-:Y:S02]  /*8230*/  IADD3 R7, R20, 0x60, RZ ;  /* 0x0000006014077810 */ /* 0x000fe40007ffe0ff */
[----:B------:R-:W-:Y:S02]  /*8240*/  FSEL R151, R151, -INF , !P5 ;  /* 0xff80000097977808 */ /* 0x000fe40006800000 */
[----:B------:R-:W-:Y:S01]  /*8250*/  FSEL R148, R148, -INF , !P0 ;  /* 0xff80000094947808 */ /* 0x000fe20004000000 */
[----:B------:R-:W1:Y:S01]  /*8260*/  MUFU.TANH R124, R50 ;  /* 0x00000032007c7308 */ /* 0x000e620000002400 */
[----:B------:R-:W-:Y:S02]  /*8270*/  FSEL R140, R140, -INF , !P3 ;  /* 0xff8000008c8c7808 */ /* 0x000fe40005800000 */
[C---:B------:R-:W-:Y:S02]  /*8280*/  ISETP.GE.AND P5, PT, R7.reuse, R168, PT ;  /* 0x000000a80700720c */ /* 0x040fe40003fa6270 */
[----:B------:R-:W-:-:S02]  /*8290*/  ISETP.GE.AND P2, PT, R7, R167, PT ;  /* 0x000000a70700720c */ /* 0x000fc40003f46270 */
[----:B------:R-:W-:Y:S01]  /*82a0*/  ISETP.GE.AND P0, PT, R4, R168, PT ;  /* 0x000000a80400720c */ /* 0x000fe20003f06270 */
[----:B------:R-:W2:Y:S01]  /*82b0*/  MUFU.TANH R123, R51 ;  /* 0x00000033007b7308 */ /* 0x000ea20000002400 */
[----:B------:R-:W-:Y:S02]  /*82c0*/  ISETP.GT.AND P3, PT, R192, R189, PT ;  /* 0x000000bdc000720c */ /* 0x000fe40003f64270 */
[C---:B------:R-:W-:Y:S02]  /*82d0*/  IADD3 R8, R20.reuse, 0x69, RZ ;  /* 0x0000006914087810 */ /* 0x040fe40007ffe0ff */
[C---:B------:R-:W-:Y:S02]  /*82e0*/  IADD3 R7, R20.reuse, 0x70, RZ ;  /* 0x0000007014077810 */ /* 0x040fe40007ffe0ff */
[C---:B------:R-:W-:Y:S02]  /*82f0*/  IADD3 R5, R20.reuse, 0x71, RZ ;  /* 0x0000007114057810 */ /* 0x040fe40007ffe0ff */
[----:B------:R-:W-:-:S02]  /*8300*/  IADD3 R4, R20, 0x78, RZ ;  /* 0x0000007814047810 */ /* 0x000fc40007ffe0ff */
[----:B------:R-:W-:Y:S02]  /*8310*/  IADD3 R20, R20, 0x79, RZ ;  /* 0x0000007914147810 */ /* 0x000fe40007ffe0ff */
[----:B-1----:R-:W-:Y:S02]  /*8320*/  FSEL R145, R9, -INF , !P5 ;  /* 0xff80000009917808 */ /* 0x002fe40006800000 */
[----:B------:R-:W-:Y:S02]  /*8330*/  FSEL R143, R143, -INF , !P4 ;  /* 0xff8000008f8f7808 */ /* 0x000fe40006000000 */
[----:B---3--:R-:W-:Y:S02]  /*8340*/  FSEL R144, R6, -INF , !P2 ;  /* 0xff80000006907808 */ /* 0x008fe40005000000 */
[----:B------:R-:W-:Y:S02]  /*8350*/  FSEL R142, R142, -INF , !P1 ;  /* 0xff8000008e8e7808 */ /* 0x000fe40004800000 */
[----:B------:R-:W-:Y:S01]  /*8360*/  FSEL R141, R141, -INF , !P0 ;  /* 0xff8000008d8d7808 */ /* 0x000fe20004000000 */
[----:B------:R-:W-:Y:S01]  /*8370*/  BAR.SYNC.DEFER_BLOCKING 0x0 ;  /* 0x0000000000007b1d */ /* 0x000fe20000010000 */
[----:B------:R-:W-:-:S02]  /*8380*/  ISETP.GE.AND P5, PT, R8, R168, PT ;  /* 0x000000a80800720c */ /* 0x000fc40003fa6270 */
[-C--:B------:R-:W-:Y:S02]  /*8390*/  ISETP.GE.AND P4, PT, R7, R168.reuse, PT ;  /* 0x000000a80700720c */ /* 0x080fe40003f86270 */
[-C--:B------:R-:W-:Y:S02]  /*83a0*/  ISETP.GE.AND P2, PT, R5, R168.reuse, PT ;  /* 0x000000a80500720c */ /* 0x080fe40003f46270 */
[-C--:B------:R-:W-:Y:S02]  /*83b0*/  ISETP.GE.AND P1, PT, R4, R168.reuse, PT ;  /* 0x000000a80400720c */ /* 0x080fe40003f26270 */
[----:B------:R-:W-:Y:S02]  /*83c0*/  ISETP.GE.AND P0, PT, R20, R168, PT ;  /* 0x000000a81400720c */ /* 0x000fe40003f06270 */
[----:B------:R-:W-:Y:S02]  /*83d0*/  FSEL R139, R139, -INF , !P5 ;  /* 0xff8000008b8b7808 */ /* 0x000fe40006800000 */
[----:B----4-:R-:W-:-:S02]  /*83e0*/  FSEL R122, R122, -INF , !P4 ;  /* 0xff8000007a7a7808 */ /* 0x010fc40006000000 */
[----:B-----5:R-:W-:Y:S02]  /*83f0*/  FSEL R121, R121, -INF , !P2 ;  /* 0xff80000079797808 */ /* 0x020fe40005000000 */
[----:B------:R-:W-:Y:S02]  /*8400*/  FSEL R120, R120, -INF , !P1 ;  /* 0xff80000078787808 */ /* 0x000fe40004800000 */
[----:B--2---:R-:W-:Y:S02]  /*8410*/  FSEL R3, R3, -INF , !P0 ;  /* 0xff80000003037808 */ /* 0x004fe40004000000 */
[-C--:B------:R-:W-:Y:S02]  /*8420*/  ISETP.GE.AND P5, PT, R8, R167.reuse, PT ;  /* 0x000000a70800720c */ /* 0x080fe40003fa6270 */
[-C--:B------:R-:W-:Y:S02]  /*8430*/  ISETP.GE.AND P4, PT, R7, R167.reuse, PT ;  /* 0x000000a70700720c */ /* 0x080fe40003f86270 */
        /* <DEDUP_REMOVED lines=67> */
.L_x_2582:
[----:B------:R-:W-:-:S04]  /*8870*/  LEA R6, -R117, RZ, 0x7 ;  /* 0x000000ff75067211 */ /* 0x000fc800078e39ff */
[----:B------:R-:W-:Y:S02]  /*8880*/  SHF.R.S32.HI R4, RZ, 0x1f, R6 ;  /* 0x0000001fff047819 */ /* 0x000fe40000011406 */
.L_x_2583:
        /* <DEDUP_REMOVED lines=28> */
.L_x_2581:
        /* <DEDUP_REMOVED lines=80> */
[C---:B------:R-:W-:Y:S01]  /*8f50*/  FMUL.FTZ R129, R135.reuse, c[0x0][0x23c] ;  /* 0x00008f0087817a20 */ /* 0x040fe20000410000 */
[----:B------:R-:W-:Y:S01]  /*8f60*/  FSEL R134, R134, RZ, P1 ;  /* 0x000000ff86867208 */ /* 0x000fe20000800000 */
[----:B------:R-:W-:Y:S01]  /*8f70*/  FADD.FTZ R4, R2, -R5 ;  /* 0x8000000502047221 */ /* 0x000fe20000010000 */
[----:B------:R-:W-:-:S02]  /*8f80*/  FSEL R5, R135, RZ, P0 ;  /* 0x000000ff87057208 */ /* 0x000fc40000000000 */
[----:B------:R-:W-:Y:S01]  /*8f90*/  FSEL R129, R129, RZ, P0 ;  /* 0x000000ff81817208 */ /* 0x000fe20000000000 */
[----:B------:R-:W-:Y:S02]  /*8fa0*/  FMUL.FTZ R11, R4, c[0x0][0x23c] ;  /* 0x00008f00040b7a20 */ /* 0x000fe40000410000 */
[----:B------:R-:W-:Y:S02]  /*8fb0*/  FADD.FTZ R5, R0, -R5 ;  /* 0x8000000500057221 */ /* 0x000fe40000010000 */
[----:B------:R-:W1:Y:S01]  /*8fc0*/  MUFU.EX2 R0, R11 ;  /* 0x0000000b00007308 */ /* 0x000e620000000800 */
[--C-:B------:R-:W-:Y:S02]  /*8fd0*/  FFMA.FTZ R133, R17, c[0x0][0x23c], -R134.reuse ;  /* 0x00008f0011857a23 */ /* 0x100fe40000010886 */
        /* <DEDUP_REMOVED lines=8> */
[----:B------:R-:W2:Y:S01]  /*9060*/  MUFU.EX2 R132, R132 ;  /* 0x0000008400847308 */ /* 0x000ea20000000800 */
[----:B-1----:R-:W-:Y:S01]  /*9070*/  FMUL.FTZ R24, R96, R0 ;  /* 0x0000000060187220 */ /* 0x002fe20000410000 */
[----:B------:R-:W-:Y:S01]  /*9080*/  LDSM.16.MT88.4 R20, [R116+0x9000] ;  /* 0x009000007414783b */ /* 0x000fe20000004200 */
[----:B------:R-:W-:-:S02]  /*9090*/  FFMA.FTZ R96, R45, c[0x0][0x23c], -R134 ;  /* 0x00008f002d607a23 */ /* 0x000fc40000010886 */
[----:B------:R-:W-:Y:S01]  /*90a0*/  FMUL.FTZ R137, R5, c[0x0][0x23c] ;  /* 0x00008f0005897a20 */ /* 0x000fe20000410000 */
[----:B------:R-:W1:Y:S01]  /*90b0*/  LDSM.16.MT88.4 R44, [R119+0xd000] ;  /* 0x00d00000772c783b */ /* 0x000e620000004200 */
[-C--:B------:R-:W-:Y:S01]  /*90c0*/  FMUL.FTZ R32, R88, R0.reuse ;  /* 0x0000000058207220 */ /* 0x080fe20000410000 */
[----:B------:R-:W-:Y:S01]  /*90d0*/  MUFU.EX2 R131, R131 ;  /* 0x0000008300837308 */ /* 0x000fe20000000800 */
[-C--:B------:R-:W-:Y:S02]  /*90e0*/  FMUL.FTZ R33, R89, R0.reuse ;  /* 0x0000000059217220 */ /* 0x080fe40000410000 */
[-C--:B------:R-:W-:Y:S02]  /*90f0*/  FMUL.FTZ R84, R84, R0.reuse ;  /* 0x0000000054547220 */ /* 0x080fe40000410000 */
[-C--:B------:R-:W-:Y:S02]  /*9100*/  FMUL.FTZ R85, R85, R0.reuse ;  /* 0x0000000055557220 */ /* 0x080fe40000410000 */
[----:B------:R-:W-:Y:S01]  /*9110*/  FFMA.FTZ R50, R41, c[0x0][0x23c], -R134 ;  /* 0x00008f0029327a23 */ /* 0x000fe20000010886 */
[----:B------:R-:W3:Y:S01]  /*9120*/  MUFU.EX2 R130, R130 ;  /* 0x0000008200827308 */ /* 0x000ee20000000800 */
[----:B--2---:R-:W-:Y:S01]  /*9130*/  F2FP.PACK_AB R4, R132, R133 ;  /* 0x000000858404723e */ /* 0x004fe200000000ff */
[----:B------:R-:W-:-:S02]  /*9140*/  FMUL.FTZ R25, R97, R0 ;  /* 0x0000000061197220 */ /* 0x000fc40000410000 */
[-C--:B------:R-:W-:Y:S02]  /*9150*/  FMUL.FTZ R92, R92, R0.reuse ;  /* 0x000000005c5c7220 */ /* 0x080fe40000410000 */
[-C--:B------:R-:W-:Y:S02]  /*9160*/  FMUL.FTZ R93, R93, R0.reuse ;  /* 0x000000005d5d7220 */ /* 0x080fe40000410000 */
[----:B------:R-:W-:Y:S01]  /*9170*/  MUFU.EX2 R128, R128 ;  /* 0x0000008000807308 */ /* 0x000fe20000000800 */
[----:B------:R-:W-:Y:S02]  /*9180*/  FFMA.FTZ R88, R43, c[0x0][0x23c], -R134 ;  /* 0x00008f002b587a23 */ /* 0x000fe40000010886 */
[-C--:B------:R-:W-:Y:S02]  /*9190*/  FMUL.FTZ R40, R80, R0.reuse ;  /* 0x0000000050287220 */ /* 0x080fe40000410000 */
[-C--:B------:R-:W-:Y:S02]  /*91a0*/  FMUL.FTZ R41, R81, R0.reuse ;  /* 0x0000000051297220 */ /* 0x080fe40000410000 */
[-C--:B------:R-:W-:Y:S01]  /*91b0*/  FMUL.FTZ R48, R76, R0.reuse ;  /* 0x000000004c307220 */ /* 0x080fe20000410000 */
[----:B------:R-:W2:Y:S01]  /*91c0*/  MUFU.EX2 R127, R127 ;  /* 0x0000007f007f7308 */ /* 0x000ea20000000800 */
[----:B---3--:R-:W-:Y:S01]  /*91d0*/  F2FP.PACK_AB R6, R130, R131 ;  /* 0x000000838206723e */ /* 0x008fe200000000ff */
[----:B------:R-:W-:-:S02]  /*91e0*/  FMUL.FTZ R49, R77, R0 ;  /* 0x000000004d317220 */ /* 0x000fc40000410000 */
[----:B------:R-:W-:Y:S02]  /*91f0*/  FFMA.FTZ R57, R57, c[0x0][0x23c], -R134 ;  /* 0x00008f0039397a23 */ /* 0x000fe40000010886 */
[--C-:B------:R-:W-:Y:S02]  /*9200*/  FFMA.FTZ R76, R58, c[0x0][0x23c], -R129.reuse ;  /* 0x00008f003a4c7a23 */ /* 0x100fe40000010881 */
[----:B------:R-:W-:Y:S01]  /*9210*/  MUFU.EX2 R117, R117 ;  /* 0x0000007500757308 */ /* 0x000fe20000000800 */
[----:B------:R-:W-:Y:S02]  /*9220*/  FFMA.FTZ R77, R56, c[0x0][0x23c], -R129 ;  /* 0x00008f00384d7a23 */ /* 0x000fe40000010881 */
[-C--:B------:R-:W-:Y:S02]  /*9230*/  FMUL.FTZ R8, R112, R0.reuse ;  /* 0x0000000070087220 */ /* 0x080fe40000410000 */
[-C--:B------:R-:W-:Y:S02]  /*9240*/  FMUL.FTZ R9, R113, R0.reuse ;  /* 0x0000000071097220 */ /* 0x080fe40000410000 */
[----:B------:R-:W-:Y:S01]  /*9250*/  FMUL.FTZ R16, R104, R0 ;  /* 0x0000000068107220 */ /* 0x000fe20000410000 */
[----:B------:R-:W3:Y:S01]  /*9260*/  MUFU.EX2 R2, R2 ;  /* 0x0000000200027308 */ /* 0x000ee20000000800 */
[----:B--2---:R-:W-:Y:S01]  /*9270*/  F2FP.PACK_AB R5, R127, R128 ;  /* 0x000000807f05723e */ /* 0x004fe200000000ff */
[----:B------:R-:W-:-:S02]  /*9280*/  FMUL.FTZ R17, R105, R0 ;  /* 0x0000000069117220 */ /* 0x000fc40000410000 */
[-C--:B------:R-:W-:Y:S02]  /*9290*/  FMUL.FTZ R108, R108, R0.reuse ;  /* 0x000000006c6c7220 */ /* 0x080fe40000410000 */
[-C--:B------:R-:W-:Y:S02]  /*92a0*/  FMUL.FTZ R109, R109, R0.reuse ;  /* 0x000000006d6d7220 */ /* 0x080fe40000410000 */
[----:B------:R-:W2:Y:S01]  /*92b0*/  MUFU.EX2 R137, R137 ;  /* 0x0000008900897308 */ /* 0x000ea20000000800 */
[-C--:B------:R-:W-:Y:S02]  /*92c0*/  FMUL.FTZ R100, R100, R0.reuse ;  /* 0x0000000064647220 */ /* 0x080fe40000410000 */
[-C--:B------:R-:W-:Y:S02]  /*92d0*/  FMUL.FTZ R101, R101, R0.reuse ;  /* 0x0000000065657220 */ /* 0x080fe40000410000 */
[----:B------:R-:W-:Y:S02]  /*92e0*/  FFMA.FTZ R80, R210, c[0x0][0x23c], -R129 ;  /* 0x00008f00d2507a23 */ /* 0x000fe40000010881 */
[-C--:B------:R-:W-:Y:S01]  /*92f0*/  FMUL.FTZ R52, R72, R0.reuse ;  /* 0x0000000048347220 */ /* 0x080fe20000410000 */
[----:B---3--:R-:W-:Y:S01]  /*9300*/  F2FP.PACK_AB R7, R2, R117 ;  /* 0x000000750207723e */ /* 0x008fe200000000ff */
[----:B------:R-:W-:Y:S01]  /*9310*/  MUFU.EX2 R96, R96 ;  /* 0x0000006000607308 */ /* 0x000fe20000000800 */
[----:B------:R-:W-:-:S02]  /*9320*/  FMUL.FTZ R53, R73, R0 ;  /* 0x0000000049357220 */ /* 0x000fc40000410000 */
[-C--:B------:R-:W-:Y:S02]  /*9330*/  FMUL.FTZ R68, R68, R0.reuse ;  /* 0x0000000044447220 */ /* 0x080fe40000410000 */
[----:B------:R-:W-:Y:S02]  /*9340*/  FMUL.FTZ R69, R69, R0 ;  /* 0x0000000045457220 */ /* 0x000fe40000410000 */
[-C--:B--2---:R-:W-:Y:S01]  /*9350*/  FMUL.FTZ R34, R90, R137.reuse ;  /* 0x000000895a227220 */ /* 0x084fe20000410000 */
[----:B------:R-:W-:Y:S01]  /*9360*/  MUFU.EX2 R88, R88 ;  /* 0x0000005800587308 */ /* 0x000fe20000000800 */
[-C--:B------:R-:W-:Y:S02]  /*9370*/  FMUL.FTZ R35, R91, R137.reuse ;  /* 0x000000895b237220 */ /* 0x080fe40000410000 */
[-C--:B------:R-:W-:Y:S02]  /*9380*/  FMUL.FTZ R86, R86, R137.reuse ;  /* 0x0000008956567220 */ /* 0x080fe40000410000 */
[----:B------:R-:W-:-:S02]  /*9390*/  FMUL.FTZ R87, R87, R137 ;  /* 0x0000008957577220 */ /* 0x000fc40000410000 */
[-C--:B------:R-:W-:Y:S01]  /*93a0*/  FMUL.FTZ R26, R98, R137.reuse ;  /* 0x00000089621a7220 */ /* 0x080fe20000410000 */
[C---:B------:R-:W-:Y:S01]  /*93b0*/  HMMA.16816.F32 R32, R4.reuse, R36, R32 ;  /* 0x000000240420723c */ /* 0x040fe20000001820 */
[-C--:B------:R-:W-:Y:S01]  /*93c0*/  FMUL.FTZ R27, R99, R137.reuse ;  /* 0x00000089631b7220 */ /* 0x080fe20000410000 */
[----:B------:R-:W-:Y:S01]  /*93d0*/  MUFU.EX2 R80, R80 ;  /* 0x0000005000507308 */ /* 0x000fe20000000800 */
[-C--:B------:R-:W-:Y:S02]  /*93e0*/  FMUL.FTZ R94, R94, R137.reuse ;  /* 0x000000895e5e7220 */ /* 0x080fe40000410000 */
[-C--:B------:R-:W-:Y:S02]  /*93f0*/  FMUL.FTZ R95, R95, R137.reuse ;  /* 0x000000895f5f7220 */ /* 0x080fe40000410000 */
[-C--:B------:R-:W-:Y:S01]  /*9400*/  FMUL.FTZ R42, R82, R137.reuse ;  /* 0x00000089522a7220 */ /* 0x080fe20000410000 */
[----:B------:R-:W-:Y:S01]  /*9410*/  HMMA.16816.F32 R36, R4, R38, R84 ;  /* 0x000000260424723c */ /* 0x000fe20000001854 */
[-C--:B------:R-:W-:Y:S01]  /*9420*/  FMUL.FTZ R43, R83, R137.reuse ;  /* 0x00000089532b7220 */ /* 0x080fe20000410000 */
[----:B------:R2:W-:Y:S01]  /*9430*/  MUFU.EX2 R85, R50 ;  /* 0x0000003200557308 */ /* 0x0005e20000000800 */
        /* <DEDUP_REMOVED lines=11> */
[----:B------:R3:W4:Y:S01]  /*94f0*/  MUFU.EX2 R93, R57 ;  /* 0x00000039005d7308 */ /* 0x0007220000000800 */
[----:B--2---:R-:W-:-:S02]  /*9500*/  FMUL.FTZ R50, R78, R137 ;  /* 0x000000894e327220 */ /* 0x004fc40000410000 */
[-C--:B------:R-:W-:Y:S02]  /*9510*/  FMUL.FTZ R103, R103, R137.reuse ;  /* 0x0000008967677220 */ /* 0x080fe40000410000 */
[-C--:B------:R-:W-:Y:S01]  /*9520*/  FMUL.FTZ R54, R74, R137.reuse ;  /* 0x000000894a367220 */ /* 0x080fe20000410000 */
[C---:B-1----:R-:W-:Y:S01]  /*9530*/  HMMA.16816.F32 R40, R4.reuse, R44, R40 ;  /* 0x0000002c0428723c */ /* 0x042fe20000001828 */
[-C--:B------:R-:W-:Y:S01]  /*9540*/  FMUL.FTZ R55, R75, R137.reuse ;  /* 0x000000894b377220 */ /* 0x080fe20000410000 */
[----:B------:R-:W-:Y:S01]  /*9550*/  MUFU.EX2 R77, R77 ;  /* 0x0000004d004d7308 */ /* 0x000fe20000000800 */
[-C--:B------:R-:W-:Y:S01]  /*9560*/  FMUL.FTZ R70, R70, R137.reuse ;  /* 0x0000008946467220 */ /* 0x080fe20000410000 */
[----:B------:R-:W-:Y:S01]  /*9570*/  LDSM.16.MT88.4 R72, [R116+0x9800] ;  /* 0x009800007448783b */ /* 0x000fe20000004200 */
[----:B------:R-:W-:Y:S02]  /*9580*/  FMUL.FTZ R71, R71, R137 ;  /* 0x0000008947477220 */ /* 0x000fe40000410000 */
[----:B------:R-:W-:Y:S01]  /*9590*/  FFMA.FTZ R78, R179, c[0x0][0x23c], -R134 ;  /* 0x00008f00b34e7a23 */ /* 0x000fe20000010886 */
[----:B------:R-:W-:Y:S01]  /*95a0*/  HMMA.16816.F32 R44, R4, R46, R48 ;  /* 0x0000002e042c723c */ /* 0x000fe20000001830 */
[----:B------:R-:W-:Y:S01]  /*95b0*/  LDSM.16.MT88.4 R48, [R116+0x9400] ;  /* 0x009400007430783b */ /* 0x000fe20000004200 */
[----:B---3--:R-:W-:-:S02]  /*95c0*/  FFMA.FTZ R57, R64, c[0x0][0x23c], -R129 ;  /* 0x00008f0040397a23 */ /* 0x008fc40000010881 */
[--C-:B------:R-:W-:Y:S01]  /*95d0*/  FFMA.FTZ R81, R177, c[0x0][0x23c], -R134.reuse ;  /* 0x00008f00b1517a23 */ /* 0x100fe20000010886 */
[----:B------:R-:W1:Y:S01]  /*95e0*/  LDSM.16.MT88.4 R64, [R119+0x9400] ;  /* 0x009400007740783b */ /* 0x000e620000004200 */
[----:B------:R2:W3:Y:S01]  /*95f0*/  MUFU.EX2 R79, R57 ;  /* 0x00000039004f7308 */ /* 0x0004e20000000800 */
[--C-:B------:R-:W-:Y:S01]  /*9600*/  FFMA.FTZ R83, R181, c[0x0][0x23c], -R134.reuse ;  /* 0x00008f00b5537a23 */ /* 0x100fe20000010886 */
[C---:B------:R-:W-:Y:S01]  /*9610*/  HMMA.16816.F32 R8, R4.reuse, R12, R8 ;  /* 0x0000000c0408723c */ /* 0x040fe20000001808 */
[----:B------:R-:W-:Y:S02]  /*9620*/  FFMA.FTZ R82, R175, c[0x0][0x23c], -R134 ;  /* 0x00008f00af527a23 */ /* 0x000fe40000010886 */
[--C-:B------:R-:W-:Y:S02]  /*9630*/  FFMA.FTZ R84, R208, c[0x0][0x23c], -R129.reuse ;  /* 0x00008f00d0547a23 */ /* 0x100fe40000010881 */
[--C-:B------:R-:W-:Y:S01]  /*9640*/  FFMA.FTZ R87, R182, c[0x0][0x23c], -R129.reuse ;  /* 0x00008f00b6577a23 */ /* 0x100fe20000010881 */
[----:B------:R-:W-:Y:S01]  /*9650*/  MUFU.EX2 R78, R78 ;  /* 0x0000004e004e7308 */ /* 0x000fe20000000800 */
[--C-:B------:R-:W-:Y:S01]  /*9660*/  FFMA.FTZ R86, R202, c[0x0][0x23c], -R129.reuse ;  /* 0x00008f00ca567a23 */ /* 0x100fe20000010881 */
[----:B------:R-:W-:Y:S01]  /*9670*/  HMMA.16816.F32 R16, R4, R20, R16 ;  /* 0x000000140410723c */ /* 0x000fe20000001810 */
[----:B------:R-:W-:-:S02]  /*9680*/  FFMA.FTZ R89, R180, c[0x0][0x23c], -R129 ;  /* 0x00008f00b4597a23 */ /* 0x000fc40000010881 */
[--C-:B------:R-:W-:Y:S02]  /*9690*/  FFMA.FTZ R92, R149, c[0x0][0x23c], -R134.reuse ;  /* 0x00008f00955c7a23 */ /* 0x100fe40000010886 */
[--C-:B------:R-:W-:Y:S01]  /*96a0*/  FFMA.FTZ R90, R173, c[0x0][0x23c], -R134.reuse ;  /* 0x00008f00ad5a7a23 */ /* 0x100fe20000010886 */
[----:B--2---:R-:W2:Y:S01]  /*96b0*/  LDSM.16.MT88.4 R56, [R119+0xb400] ;  /* 0x00b400007738783b */ /* 0x004ea20000004200 */
[----:B------:R-:W5:Y:S01]  /*96c0*/  MUFU.EX2 R81, R81 ;  /* 0x0000005100517308 */ /* 0x000f620000000800 */
[----:B------:R-:W-:Y:S01]  /*96d0*/  HMMA.16816.F32 R12, R4, R14, R108 ;  /* 0x0000000e040c723c */ /* 0x000fe2000000186c */
[--C-:B------:R-:W-:Y:S01]  /*96e0*/  FFMA.FTZ R91, R171, c[0x0][0x23c], -R134.reuse ;  /* 0x00008f00ab5b7a23 */ /* 0x100fe20000010886 */
[----:B------:R-:W-:Y:S01]  /*96f0*/  LDSM.16.MT88.4 R108, [R119+0xac00] ;  /* 0x00ac0000776c783b */ /* 0x000fe20000004200 */
[----:B------:R-:W-:Y:S02]  /*9700*/  FFMA.FTZ R95, R169, c[0x0][0x23c], -R134 ;  /* 0x00008f00a95f7a23 */ /* 0x000fe40000010886 */
[----:B------:R-:W-:-:S02]  /*9710*/  FFMA.FTZ R94, R178, c[0x0][0x23c], -R129 ;  /* 0x00008f00b25e7a23 */ /* 0x000fc40000010881 */
[----:B------:R-:W-:Y:S01]  /*9720*/  MUFU.EX2 R83, R83 ;  /* 0x0000005300537308 */ /* 0x000fe20000000800 */
[C---:B------:R-:W-:Y:S01]  /*9730*/  HMMA.16816.F32 R20, R4.reuse, R22, R100 ;  /* 0x000000160414723c */ /* 0x040fe20000001864 */
[--C-:B------:R-:W-:Y:S01]  /*9740*/  FFMA.FTZ R97, R174, c[0x0][0x23c], -R129.reuse ;  /* 0x00008f00ae617a23 */ /* 0x100fe20000010881 */
[----:B------:R-:W-:Y:S01]  /*9750*/  LDSM.16.MT88.4 R100, [R116+0xac00] ;  /* 0x00ac00007464783b */ /* 0x000fe20000004200 */
[--C-:B------:R-:W-:Y:S02]  /*9760*/  FFMA.FTZ R149, R176, c[0x0][0x23c], -R129.reuse ;  /* 0x00008f00b0957a23 */ /* 0x100fe40000010881 */
[----:B------:R-:W-:Y:S02]  /*9770*/  FFMA.FTZ R154, R172, c[0x0][0x23c], -R129 ;  /* 0x00008f00ac9a7a23 */ /* 0x000fe40000010881 */
[----:B------:R-:W-:Y:S01]  /*9780*/  MUFU.EX2 R82, R82 ;  /* 0x0000005200527308 */ /* 0x000fe20000000800 */
[----:B------:R-:W-:Y:S01]  /*9790*/  HMMA.16816.F32 R52, R4, R60, R52 ;  /* 0x0000003c0434723c */ /* 0x000fe20000001834 */
[----:B------:R-:W-:-:S02]  /*97a0*/  FFMA.FTZ R164, R163, c[0x0][0x23c], -R134 ;  /* 0x00008f00a3a47a23 */ /* 0x000fc40000010886 */
[--C-:B------:R-:W-:Y:S02]  /*97b0*/  FFMA.FTZ R166, R159, c[0x0][0x23c], -R134.reuse ;  /* 0x00008f009fa67a23 */ /* 0x100fe40000010886 */
[--C-:B------:R-:W-:Y:S02]  /*97c0*/  FFMA.FTZ R157, R157, c[0x0][0x23c], -R134.reuse ;  /* 0x00008f009d9d7a23 */ /* 0x100fe40000010886 */
[----:B----4-:R-:W-:Y:S01]  /*97d0*/  F2FP.PACK_AB R60, R93, R96 ;  /* 0x000000605d3c723e */ /* 0x010fe200000000ff */
[----:B------:R-:W-:Y:S01]  /*97e0*/  HMMA.16816.F32 R4, R4, R62, R68 ;  /* 0x0000003e0404723c */ /* 0x000fe20000001844 */
[----:B---3--:R-:W-:Y:S01]  /*97f0*/  F2FP.PACK_AB R61, R79, R80 ;  /* 0x000000504f3d723e */ /* 0x008fe200000000ff */
[----:B------:R-:W-:Y:S01]  /*9800*/  MUFU.EX2 R84, R84 ;  /* 0x0000005400547308 */ /* 0x000fe20000000800 */
[----:B------:R-:W3:Y:S01]  /*9810*/  LDSM.16.MT88.4 R68, [R119+0xd400] ;  /* 0x00d400007744783b */ /* 0x000ee20000004200 */
[----:B------:R-:W-:Y:S02]  /*9820*/  FFMA.FTZ R161, R161, c[0x0][0x23c], -R134 ;  /* 0x00008f00a1a17a23 */ /* 0x000fe40000010886 */
[--C-:B------:R-:W-:Y:S01]  /*9830*/  FFMA.FTZ R159, R162, c[0x0][0x23c], -R129.reuse ;  /* 0x00008f00a29f7a23 */ /* 0x100fe20000010881 */
[----:B------:R-:W-:Y:S01]  /*9840*/  F2FP.PACK_AB R62, R85, R88 ;  /* 0x00000058553e723e */ /* 0x000fe200000000ff */
[--C-:B------:R-:W-:Y:S01]  /*9850*/  FFMA.FTZ R160, R160, c[0x0][0x23c], -R129.reuse ;  /* 0x00008f00a0a07a23 */ /* 0x100fe20000010881 */
[----:B------:R-:W-:Y:S01]  /*9860*/  F2FP.PACK_AB R63, R77, R76 ;  /* 0x0000004c4d3f723e */ /* 0x000fe200000000ff */
[----:B------:R-:W4:Y:S01]  /*9870*/  MUFU.EX2 R87, R87 ;  /* 0x0000005700577308 */ /* 0x000f220000000800 */
[----:B------:R-:W-:-:S02]  /*9880*/  FFMA.FTZ R158, R158, c[0x0][0x23c], -R129 ;  /* 0x00008f009e9e7a23 */ /* 0x000fc40000010881 */
[--C-:B------:R-:W-:Y:S02]  /*9890*/  FFMA.FTZ R163, R156, c[0x0][0x23c], -R129.reuse ;  /* 0x00008f009ca37a23 */ /* 0x100fe40000010881 */
[--C-:B------:R-:W-:Y:S01]  /*98a0*/  FFMA.FTZ R156, R153, c[0x0][0x23c], -R134.reuse ;  /* 0x00008f00999c7a23 */ /* 0x100fe20000010886 */
[C---:B-1----:R-:W-:Y:S01]  /*98b0*/  HMMA.16816.F32 R8, R60.reuse, R64, R8 ;  /* 0x000000403c08723c */ /* 0x042fe20000001808 */
[--C-:B------:R-:W-:Y:S01]  /*98c0*/  FFMA.FTZ R162, R147, c[0x0][0x23c], -R134.reuse ;  /* 0x00008f0093a27a23 */ /* 0x100fe20000010886 */
[----:B------:R-:W-:Y:S01]  /*98d0*/  MUFU.EX2 R86, R86 ;  /* 0x0000005600567308 */ /* 0x000fe20000000800 */
[--C-:B------:R-:W-:Y:S02]  /*98e0*/  FFMA.FTZ R155, R155, c[0x0][0x23c], -R134.reuse ;  /* 0x00008f009b9b7a23 */ /* 0x100fe40000010886 */
[----:B------:R-:W-:Y:S02]  /*98f0*/  FFMA.FTZ R151, R151, c[0x0][0x23c], -R134 ;  /* 0x00008f0097977a23 */ /* 0x000fe40000010886 */
[--C-:B------:R-:W-:Y:S01]  /*9900*/  FFMA.FTZ R147, R152, c[0x0][0x23c], -R129.reuse ;  /* 0x00008f0098937a23 */ /* 0x100fe20000010881 */
[----:B------:R-:W-:Y:S01]  /*9910*/  HMMA.16816.F32 R12, R60, R66, R12 ;  /* 0x000000423c0c723c */ /* 0x000fe2000000180c */
[----:B------:R-:W1:Y:S01]  /*9920*/  LDSM.16.MT88.4 R64, [R116+0xb400] ;  /* 0x00b400007440783b */ /* 0x000e620000004200 */
[----:B------:R-:W1:Y:S01]  /*9930*/  MUFU.EX2 R89, R89 ;  /* 0x0000005900597308 */ /* 0x000e620000000800 */
[----:B------:R-:W-:-:S02]  /*9940*/  FFMA.FTZ R150, R150, c[0x0][0x23c], -R129 ;  /* 0x00008f0096967a23 */ /* 0x000fc40000010881 */
[--C-:B------:R-:W-:Y:S02]  /*9950*/  FFMA.FTZ R148, R148, c[0x0][0x23c], -R129.reuse ;  /* 0x00008f0094947a23 */ /* 0x100fe40000010881 */
[--C-:B------:R-:W-:Y:S01]  /*9960*/  FFMA.FTZ R153, R146, c[0x0][0x23c], -R129.reuse ;  /* 0x00008f0092997a23 */ /* 0x100fe20000010881 */
[C---:B------:R-:W-:Y:S01]  /*9970*/  HMMA.16816.F32 R16, R60.reuse, R48, R16 ;  /* 0x000000303c10723c */ /* 0x040fe20000001810 */
[--C-:B------:R-:W-:Y:S01]  /*9980*/  FFMA.FTZ R146, R143, c[0x0][0x23c], -R134.reuse ;  /* 0x00008f008f927a23 */ /* 0x100fe20000010886 */
[----:B------:R-:W-:Y:S01]  /*9990*/  MUFU.EX2 R90, R90 ;  /* 0x0000005a005a7308 */ /* 0x000fe20000000800 */
[--C-:B------:R-:W-:Y:S02]  /*99a0*/  FFMA.FTZ R152, R139, c[0x0][0x23c], -R134.reuse ;  /* 0x00008f008b987a23 */ /* 0x100fe40000010886 */
[--C-:B------:R-:W-:Y:S02]  /*99b0*/  FFMA.FTZ R145, R145, c[0x0][0x23c], -R134.reuse ;  /* 0x00008f0091917a23 */ /* 0x100fe40000010886 */
[----:B------:R-:W-:Y:S01]  /*99c0*/  FFMA.FTZ R141, R141, c[0x0][0x23c], -R134 ;  /* 0x00008f008d8d7a23 */ /* 0x000fe20000010886 */
[----:B------:R-:W-:Y:S01]  /*99d0*/  HMMA.16816.F32 R20, R60, R50, R20 ;  /* 0x000000323c14723c */ /* 0x000fe20000001814 */
[----:B------:R-:W4:Y:S01]  /*99e0*/  LDSM.16.MT88.4 R48, [R116+0xd400] ;  /* 0x00d400007430783b */ /* 0x000f220000004200 */
[----:B------:R-:W1:Y:S01]  /*99f0*/  MUFU.EX2 R91, R91 ;  /* 0x0000005b005b7308 */ /* 0x000e620000000800 */
[----:B------:R-:W-:-:S02]  /*9a00*/  FFMA.FTZ R139, R144, c[0x0][0x23c], -R129 ;  /* 0x00008f00908b7a23 */ /* 0x000fc40000010881 */
[--C-:B------:R-:W-:Y:S02]  /*9a10*/  FFMA.FTZ R142, R142, c[0x0][0x23c], -R129.reuse ;  /* 0x00008f008e8e7a23 */ /* 0x100fe40000010881 */
[--C-:B------:R-:W-:Y:S01]  /*9a20*/  FFMA.FTZ R140, R140, c[0x0][0x23c], -R129.reuse ;  /* 0x00008f008c8c7a23 */ /* 0x100fe20000010881 */
[C---:B--2---:R-:W-:Y:S01]  /*9a30*/  HMMA.16816.F32 R24, R60.reuse, R56, R24 ;  /* 0x000000383c18723c */ /* 0x044fe20000001818 */
[----:B------:R-:W-:Y:S01]  /*9a40*/  FFMA.FTZ R143, R138, c[0x0][0x23c], -R129 ;  /* 0x00008f008a8f7a23 */ /* 0x000fe20000010881 */
[----:B------:R-:W-:Y:S01]  /*9a50*/  MUFU.EX2 R95, R95 ;  /* 0x0000005f005f7308 */ /* 0x000fe20000000800 */
[----:B------:R-:W-:Y:S02]  /*9a60*/  FFMA.FTZ R133, R207, R0, R133 ;  /* 0x00000000cf857223 */ /* 0x000fe40000010085 */
[----:B------:R-:W-:Y:S02]  /*9a70*/  FFMA.FTZ R0, R206, R137, R128 ;  /* 0x00000089ce007223 */ /* 0x000fe40000010080 */
[----:B------:R-:W-:Y:S01]  /*9a80*/  FADD.FTZ R132, R132, R133 ;  /* 0x0000008584847221 */ /* 0x000fe20000010000 */
[----:B------:R-:W-:Y:S01]  /*9a90*/  HMMA.16816.F32 R28, R60, R58, R28 ;  /* 0x0000003a3c1c723c */ /* 0x000fe2000000181c */
[----:B------:R-:W2:Y:S01]  /*9aa0*/  LDSM.16.MT88.4 R56, [R119+0x9800] ;  /* 0x009800007738783b */ /* 0x000ea20000004200 */
[----:B------:R-:W-:Y:S01]  /*9ab0*/  MUFU.EX2 R92, R92 ;  /* 0x0000005c005c7308 */ /* 0x000fe20000000800 */
[----:B------:R-:W-:-:S02]  /*9ac0*/  FADD.FTZ R0, R127, R0 ;  /* 0x000000007f007221 */ /* 0x000fc40000010000 */
[----:B------:R-:W-:Y:S02]  /*9ad0*/  FADD.FTZ R131, R131, R132 ;  /* 0x0000008483837221 */ /* 0x000fe40000010000 */
[--C-:B------:R-:W-:Y:S01]  /*9ae0*/  FFMA.FTZ R122, R122, c[0x0][0x23c], -R134.reuse ;  /* 0x00008f007a7a7a23 */ /* 0x100fe20000010886 */
[C---:B---3--:R-:W-:Y:S01]  /*9af0*/  HMMA.16816.F32 R40, R60.reuse, R68, R40 ;  /* 0x000000443c28723c */ /* 0x048fe20000001828 */
[--C-:B------:R-:W-:Y:S01]  /*9b00*/  FFMA.FTZ R121, R121, c[0x0][0x23c], -R134.reuse ;  /* 0x00008f0079797a23 */ /* 0x100fe20000010886 */
[----:B------:R-:W-:Y:S01]  /*9b10*/  MUFU.EX2 R94, R94 ;  /* 0x0000005e005e7308 */ /* 0x000fe20000000800 */
[----:B------:R-:W-:Y:S02]  /*9b20*/  FFMA.FTZ R3, R3, c[0x0][0x23c], -R134 ;  /* 0x00008f0003037a23 */ /* 0x000fe40000010886 */
[----:B------:R-:W-:Y:S02]  /*9b30*/  FFMA.FTZ R123, R123, c[0x0][0x23c], -R129 ;  /* 0x00008f007b7b7a23 */ /* 0x000fe40000010881 */
[----:B------:R-:W-:Y:S01]  /*9b40*/  FADD.FTZ R131, R130, R131 ;  /* 0x0000008382837221 */ /* 0x000fe20000010000 */
[----:B-1----:R-:W-:Y:S02]  /*9b50*/  HMMA.16816.F32 R32, R60, R64, R32 ;  /* 0x000000403c20723c */ /* 0x002fe40000001820 */
[----:B------:R-:W1:Y:S01]  /*9b60*/  MUFU.EX2 R97, R97 ;  /* 0x0000006100617308 */ /* 0x000e620000000800 */
[----:B------:R-:W-:-:S04]  /*9b70*/  FADD.FTZ R96, R96, R131 ;  /* 0x0000008360607221 */ /* 0x000fc80000010000 */
[----:B------:R-:W-:Y:S01]  /*9b80*/  FADD.FTZ R93, R93, R96 ;  /* 0x000000605d5d7221 */ /* 0x000fe20000010000 */
[----:B------:R-:W-:Y:S01]  /*9b90*/  HMMA.16816.F32 R36, R60, R66, R36 ;  /* 0x000000423c24723c */ /* 0x000fe20000001824 */
[----:B------:R-:W3:Y:S01]  /*9ba0*/  LDSM.16.MT88.4 R64, [R119+0xb800] ;  /* 0x00b800007740783b */ /* 0x000ee20000004200 */
[----:B------:R-:W-:Y:S01]  /*9bb0*/  MUFU.EX2 R149, R149 ;  /* 0x0000009500957308 */ /* 0x000fe20000000800 */
[----:B------:R-:W-:-:S04]  /*9bc0*/  FADD.FTZ R88, R88, R93 ;  /* 0x0000005d58587221 */ /* 0x000fc80000010000 */
[----:B------:R-:W-:Y:S01]  /*9bd0*/  FADD.FTZ R85, R85, R88 ;  /* 0x0000005855557221 */ /* 0x000fe20000010000 */
[C---:B----4-:R-:W-:Y:S02]  /*9be0*/  HMMA.16816.F32 R52, R60.reuse, R48, R52 ;  /* 0x000000303c34723c */ /* 0x050fe40000001834 */
[----:B------:R-:W4:Y:S05]  /*9bf0*/  MUFU.EX2 R154, R154 ;  /* 0x0000009a009a7308 */ /* 0x000f2a0000000800 */
[----:B-----5:R-:W-:Y:S01]  /*9c00*/  F2FP.PACK_AB R48, R81, R78 ;  /* 0x0000004e5130723e */ /* 0x020fe200000000ff */
[C---:B------:R-:W-:Y:S01]  /*9c10*/  HMMA.16816.F32 R4, R60.reuse, R50, R4 ;  /* 0x000000323c04723c */ /* 0x040fe20000001804 */
[----:B------:R-:W-:Y:S01]  /*9c20*/  F2FP.PACK_AB R49, R87, R84 ;  /* 0x000000545731723e */ /* 0x000fe200000000ff */
[----:B------:R-:W-:Y:S05]  /*9c30*/  MUFU.EX2 R157, R157 ;  /* 0x0000009d009d7308 */ /* 0x000fea0000000800 */
[----:B------:R-:W-:Y:S01]  /*9c40*/  F2FP.PACK_AB R50, R82, R83 ;  /* 0x000000535232723e */ /* 0x000fe200000000ff */
[----:B------:R-:W-:Y:S01]  /*9c50*/  HMMA.16816.F32 R44, R60, R70, R44 ;  /* 0x000000463c2c723c */ /* 0x000fe2000000182c */
[----:B------:R-:W-:Y:S01]  /*9c60*/  F2FP.PACK_AB R51, R89, R86 ;  /* 0x000000565933723e */ /* 0x000fe200000000ff */
[----:B------:R-:W5:Y:S01]  /*9c70*/  LDSM.16.MT88.4 R68, [R119+0xd800] ;  /* 0x00d800007744783b */ /* 0x000f620000004200 */
[----:B------:R-:W1:Y:S03]  /*9c80*/  MUFU.EX2 R164, R164 ;  /* 0x000000a400a47308 */ /* 0x000e660000000800 */
[----:B------:R-:W-:Y:S02]  /*9c90*/  LDSM.16.MT88.4 R60, [R116+0xd800] ;  /* 0x00d80000743c783b */ /* 0x000fe40000004200 */
[C---:B--2---:R-:W-:Y:S03]  /*9ca0*/  HMMA.16816.F32 R8, R48.reuse, R56, R8 ;  /* 0x000000383008723c */ /* 0x044fe60000001808 */
[----:B------:R-:W-:Y:S05]  /*9cb0*/  MUFU.EX2 R161, R161 ;  /* 0x000000a100a17308 */ /* 0x000fea0000000800 */
[C---:B------:R-:W-:Y:S01]  /*9cc0*/  HMMA.16816.F32 R12, R48.reuse, R58, R12 ;  /* 0x0000003a300c723c */ /* 0x040fe2000000180c */
[----:B------:R-:W2:Y:S02]  /*9cd0*/  LDSM.16.MT88.4 R56, [R116+0xb800] ;  /* 0x00b800007438783b */ /* 0x000ea40000004200 */
[----:B------:R-:W-:Y:S05]  /*9ce0*/  MUFU.EX2 R166, R166 ;  /* 0x000000a600a67308 */ /* 0x000fea0000000800 */
[C---:B---3--:R-:W-:Y:S03]  /*9cf0*/  HMMA.16816.F32 R24, R48.reuse, R64, R24 ;  /* 0x000000403018723c */ /* 0x048fe60000001818 */
[----:B------:R-:W-:Y:S05]  /*9d00*/  MUFU.EX2 R159, R159 ;  /* 0x0000009f009f7308 */ /* 0x000fea0000000800 */
[C---:B------:R-:W-:Y:S01]  /*9d10*/  HMMA.16816.F32 R28, R48.reuse, R66, R28 ;  /* 0x00000042301c723c */ /* 0x040fe2000000181c */
[----:B------:R-:W3:Y:S02]  /*9d20*/  LDSM.16.MT88.4 R64, [R119+0x9c00] ;  /* 0x009c00007740783b */ /* 0x000ee40000004200 */
[----:B------:R-:W1:Y:S05]  /*9d30*/  MUFU.EX2 R160, R160 ;  /* 0x000000a000a07308 */ /* 0x000e6a0000000800 */
[C---:B------:R-:W-:Y:S03]  /*9d40*/  HMMA.16816.F32 R16, R48.reuse, R72, R16 ;  /* 0x000000483010723c */ /* 0x040fe60000001810 */
[----:B------:R-:W-:Y:S05]  /*9d50*/  MUFU.EX2 R158, R158 ;  /* 0x0000009e009e7308 */ /* 0x000fea0000000800 */
[C---:B------:R-:W-:Y:S01]  /*9d60*/  HMMA.16816.F32 R20, R48.reuse, R74, R20 ;  /* 0x0000004a3014723c */ /* 0x040fe20000001814 */
[----:B------:R-:W-:Y:S02]  /*9d70*/  LDSM.16.MT88.4 R72, [R116+0x9c00] ;  /* 0x009c00007448783b */ /* 0x000fe40000004200 */
[----:B------:R-:W1:Y:S05]  /*9d80*/  MUFU.EX2 R163, R163 ;  /* 0x000000a300a37308 */ /* 0x000e6a0000000800 */
[C---:B-----5:R-:W-:Y:S03]  /*9d90*/  HMMA.16816.F32 R40, R48.reuse, R68, R40 ;  /* 0x000000443028723c */ /* 0x060fe60000001828 */
[----:B------:R-:W-:Y:S05]  /*9da0*/  MUFU.EX2 R155, R155 ;  /* 0x0000009b009b7308 */ /* 0x000fea0000000800 */
[C---:B--2---:R-:W-:Y:S03]  /*9db0*/  HMMA.16816.F32 R32, R48.reuse, R56, R32 ;  /* 0x000000383020723c */ /* 0x044fe60000001820 */
[----:B------:R-:W2:Y:S05]  /*9dc0*/  MUFU.EX2 R156, R156 ;  /* 0x0000009c009c7308 */ /* 0x000eaa0000000800 */
[C---:B------:R-:W-:Y:S01]  /*9dd0*/  HMMA.16816.F32 R36, R48.reuse, R58, R36 ;  /* 0x0000003a3024723c */ /* 0x040fe20000001824 */
[----:B------:R-:W5:Y:S02]  /*9de0*/  LDSM.16.MT88.4 R56, [R119+0xbc00] ;  /* 0x00bc00007738783b */ /* 0x000f640000004200 */
[----:B------:R-:W-:Y:S05]  /*9df0*/  MUFU.EX2 R151, R151 ;  /* 0x0000009700977308 */ /* 0x000fea0000000800 */
[C---:B------:R-:W-:Y:S01]  /*9e00*/  HMMA.16816.F32 R44, R48.reuse, R70, R44 ;  /* 0x00000046302c723c */ /* 0x040fe2000000182c */
[----:B------:R-:W-:Y:S02]  /*9e10*/  LDSM.16.MT88.4 R68, [R119+0xdc00] ;  /* 0x00dc00007744783b */ /* 0x000fe40000004200 */
[----:B------:R-:W-:Y:S05]  /*9e20*/  MUFU.EX2 R162, R162 ;  /* 0x000000a200a27308 */ /* 0x000fea0000000800 */
[C---:B------:R-:W-:Y:S03]  /*9e30*/  HMMA.16816.F32 R52, R48.reuse, R60, R52 ;  /* 0x0000003c3034723c */ /* 0x040fe60000001834 */
[----:B------:R-:W-:Y:S05]  /*9e40*/  MUFU.EX2 R147, R147 ;  /* 0x0000009300937308 */ /* 0x000fea0000000800 */
[----:B------:R-:W-:Y:S01]  /*9e50*/  HMMA.16816.F32 R4, R48, R62, R4 ;  /* 0x0000003e3004723c */ /* 0x000fe20000001804 */
[----:B------:R-:W2:Y:S02]  /*9e60*/  LDSM.16.MT88.4 R60, [R116+0xbc00] ;  /* 0x00bc0000743c783b */ /* 0x000ea40000004200 */
[----:B------:R-:W2:Y:S04]  /*9e70*/  MUFU.EX2 R150, R150 ;  /* 0x0000009600967308 */ /* 0x000ea80000000800 */
[----:B------:R-:W-:-:S02]  /*9e80*/  F2FP.PACK_AB R48, R91, R90 ;  /* 0x0000005a5b30723e */ /* 0x000fc400000000ff */
[----:B-1----:R-:W-:Y:S02]  /*9e90*/  F2FP.PACK_AB R49, R97, R94 ;  /* 0x0000005e6131723e */ /* 0x002fe400000000ff */
[----:B------:R-:W-:Y:S01]  /*9ea0*/  F2FP.PACK_AB R50, R92, R95 ;  /* 0x0000005f5c32723e */ /* 0x000fe200000000ff */
[----:B------:R-:W-:Y:S01]  /*9eb0*/  MUFU.EX2 R148, R148 ;  /* 0x0000009400947308 */ /* 0x000fe20000000800 */
[----:B----4-:R-:W-:-:S07]  /*9ec0*/  F2FP.PACK_AB R51, R154, R149 ;  /* 0x000000959a33723e */ /* 0x010fce00000000ff */
[C---:B---3--:R-:W-:Y:S01]  /*9ed0*/  HMMA.16816.F32 R8, R48.reuse, R64, R8 ;  /* 0x000000403008723c */ /* 0x048fe20000001808 */
[----:B------:R-:W1:Y:S07]  /*9ee0*/  MUFU.EX2 R153, R153 ;  /* 0x0000009900997308 */ /* 0x000e6e0000000800 */
[C---:B------:R-:W-:Y:S01]  /*9ef0*/  HMMA.16816.F32 R12, R48.reuse, R66, R12 ;  /* 0x00000042300c723c */ /* 0x040fe2000000180c */
[----:B------:R-:W3:Y:S01]  /*9f00*/  LDSM.16.MT88.4 R64, [R116+0xdc00] ;  /* 0x00dc00007440783b */ /* 0x000ee20000004200 */
[----:B------:R-:W-:Y:S06]  /*9f10*/  MUFU.EX2 R145, R145 ;  /* 0x0000009100917308 */ /* 0x000fec0000000800 */
[C---:B-----5:R-:W-:Y:S02]  /*9f20*/  HMMA.16816.F32 R24, R48.reuse, R56, R24 ;  /* 0x000000383018723c */ /* 0x060fe40000001818 */
[----:B------:R-:W4:Y:S06]  /*9f30*/  MUFU.EX2 R146, R146 ;  /* 0x0000009200927308 */ /* 0x000f2c0000000800 */
[C---:B------:R-:W-:Y:S01]  /*9f40*/  HMMA.16816.F32 R28, R48.reuse, R58, R28 ;  /* 0x0000003a301c723c */ /* 0x040fe2000000181c */
[----:B------:R-:W5:Y:S01]  /*9f50*/  LDSM.16.MT88.4 R56, [R119+0xa000] ;  /* 0x00a000007738783b */ /* 0x000f620000004200 */
[----:B------:R-:W-:Y:S06]  /*9f60*/  MUFU.EX2 R141, R141 ;  /* 0x0000008d008d7308 */ /* 0x000fec0000000800 */
[C---:B------:R-:W-:Y:S02]  /*9f70*/  HMMA.16816.F32 R16, R48.reuse, R72, R16 ;  /* 0x000000483010723c */ /* 0x040fe40000001810 */
[----:B------:R-:W-:Y:S06]  /*9f80*/  MUFU.EX2 R152, R152 ;  /* 0x0000009800987308 */ /* 0x000fec0000000800 */
[C---:B------:R-:W-:Y:S01]  /*9f90*/  HMMA.16816.F32 R20, R48.reuse, R74, R20 ;  /* 0x0000004a3014723c */ /* 0x040fe20000001814 */
[----:B------:R-:W-:Y:S01]  /*9fa0*/  LDSM.16.MT88.4 R72, [R116+0xa000] ;  /* 0x00a000007448783b */ /* 0x000fe20000004200 */
[----:B------:R-:W-:Y:S06]  /*9fb0*/  MUFU.EX2 R139, R139 ;  /* 0x0000008b008b7308 */ /* 0x000fec0000000800 */
[C---:B--2---:R-:W-:Y:S02]  /*9fc0*/  HMMA.16816.F32 R32, R48.reuse, R60, R32 ;  /* 0x0000003c3020723c */ /* 0x044fe40000001820 */
[----:B------:R-:W2:Y:S06]  /*9fd0*/  MUFU.EX2 R142, R142 ;  /* 0x0000008e008e7308 */ /* 0x000eac0000000800 */
[C---:B------:R-:W-:Y:S01]  /*9fe0*/  HMMA.16816.F32 R36, R48.reuse, R62, R36 ;  /* 0x0000003e3024723c */ /* 0x040fe20000001824 */
[----:B------:R-:W1:Y:S01]  /*9ff0*/  LDSM.16.MT88.4 R60, [R119+0xc000] ;  /* 0x00c00000773c783b */ /* 0x000e620000004200 */
[----:B------:R-:W-:Y:S06]  /*a000*/  MUFU.EX2 R140, R140 ;  /* 0x0000008c008c7308 */ /* 0x000fec0000000800 */
[C---:B------:R-:W-:Y:S02]  /*a010*/  HMMA.16816.F32 R40, R48.reuse, R68, R40 ;  /* 0x000000443028723c */ /* 0x040fe40000001828 */
[----:B------:R-:W1:Y:S06]  /*a020*/  MUFU.EX2 R143, R143 ;  /* 0x0000008f008f7308 */ /* 0x000e6c0000000800 */
[C---:B------:R-:W-:Y:S01]  /*a030*/  HMMA.16816.F32 R44, R48.reuse, R70, R44 ;  /* 0x00000046302c723c */ /* 0x040fe2000000182c */
[----:B------:R-:W1:Y:S01]  /*a040*/  LDSM.16.MT88.4 R68, [R119+0xe000] ;  /* 0x00e000007744783b */ /* 0x000e620000004200 */
[----:B------:R-:W-:Y:S06]  /*a050*/  MUFU.EX2 R122, R122 ;  /* 0x0000007a007a7308 */ /* 0x000fec0000000800 */
[C---:B---3--:R-:W-:Y:S02]  /*a060*/  HMMA.16816.F32 R52, R48.reuse, R64, R52 ;  /* 0x000000403034723c */ /* 0x048fe40000001834 */
[----:B------:R-:W3:Y:S06]  /*a070*/  MUFU.EX2 R121, R121 ;  /* 0x0000007900797308 */ /* 0x000eec0000000800 */
[----:B------:R-:W-:Y:S01]  /*a080*/  HMMA.16816.F32 R4, R48, R66, R4 ;  /* 0x000000423004723c */ /* 0x000fe20000001804 */
[----:B------:R-:W-:Y:S01]  /*a090*/  LDSM.16.MT88.4 R64, [R116+0xe000] ;  /* 0x00e000007440783b */ /* 0x000fe20000004200 */
[----:B------:R-:W-:Y:S05]  /*a0a0*/  MUFU.EX2 R3, R3 ;  /* 0x0000000300037308 */ /* 0x000fea0000000800 */
[----:B------:R-:W-:-:S02]  /*a0b0*/  F2FP.PACK_AB R48, R164, R157 ;  /* 0x0000009da430723e */ /* 0x000fc400000000ff */
[----:B------:R-:W-:Y:S01]  /*a0c0*/  F2FP.PACK_AB R49, R160, R159 ;  /* 0x0000009fa031723e */ /* 0x000fe200000000ff */
[----:B------:R-:W-:Y:S01]  /*a0d0*/  MUFU.EX2 R206, R123 ;  /* 0x0000007b00ce7308 */ /* 0x000fe20000000800 */
[----:B------:R-:W-:Y:S02]  /*a0e0*/  F2FP.PACK_AB R50, R166, R161 ;  /* 0x000000a1a632723e */ /* 0x000fe400000000ff */
[----:B------:R-:W-:-:S07]  /*a0f0*/  F2FP.PACK_AB R51, R163, R158 ;  /* 0x0000009ea333723e */ /* 0x000fce00000000ff */
[C---:B-----5:R-:W-:Y:S08]  /*a100*/  HMMA.16816.F32 R8, R48.reuse, R56, R8 ;  /* 0x000000383008723c */ /* 0x060ff00000001808 */
[C---:B------:R-:W-:Y:S01]  /*a110*/  HMMA.16816.F32 R12, R48.reuse, R58, R12 ;  /* 0x0000003a300c723c */ /* 0x040fe2000000180c */
[----:B------:R-:W5:Y:S07]  /*a120*/  LDSM.16.MT88.4 R56, [R116+0xc000] ;  /* 0x00c000007438783b */ /* 0x000f6e0000004200 */
[C---:B-1----:R-:W-:Y:S08]  /*a130*/  HMMA.16816.F32 R24, R48.reuse, R60, R24 ;  /* 0x0000003c3018723c */ /* 0x042ff00000001818 */
[C---:B------:R-:W-:Y:S01]  /*a140*/  HMMA.16816.F32 R28, R48.reuse, R62, R28 ;  /* 0x0000003e301c723c */ /* 0x040fe2000000181c */
[----:B------:R-:W-:Y:S07]  /*a150*/  LDSM.16.MT88.4 R60, [R119+0xa400] ;  /* 0x00a40000773c783b */ /* 0x000fee0000004200 */
[C---:B------:R-:W-:Y:S08]  /*a160*/  HMMA.16816.F32 R16, R48.reuse, R72, R16 ;  /* 0x000000483010723c */ /* 0x040ff00000001810 */
[C---:B------:R-:W-:Y:S01]  /*a170*/  HMMA.16816.F32 R20, R48.reuse, R74, R20 ;  /* 0x0000004a3014723c */ /* 0x040fe20000001814 */
[----:B------:R-:W-:Y:S07]  /*a180*/  LDSM.16.MT88.4 R72, [R116+0xa400] ;  /* 0x00a400007448783b */ /* 0x000fee0000004200 */
[C---:B------:R-:W-:Y:S08]  /*a190*/  HMMA.16816.F32 R40, R48.reuse, R68, R40 ;  /* 0x000000443028723c */ /* 0x040ff00000001828 */
[C---:B-----5:R-:W-:Y:S08]  /*a1a0*/  HMMA.16816.F32 R32, R48.reuse, R56, R32 ;  /* 0x000000383020723c */ /* 0x060ff00000001820 */
[C---:B------:R-:W-:Y:S01]  /*a1b0*/  HMMA.16816.F32 R36, R48.reuse, R58, R36 ;  /* 0x0000003a3024723c */ /* 0x040fe20000001824 */
[----:B------:R-:W1:Y:S07]  /*a1c0*/  LDSM.16.MT88.4 R56, [R119+0xc400] ;  /* 0x00c400007738783b */ /* 0x000e6e0000004200 */
[C---:B------:R-:W-:Y:S01]  /*a1d0*/  HMMA.16816.F32 R44, R48.reuse, R70, R44 ;  /* 0x00000046302c723c */ /* 0x040fe2000000182c */
[----:B------:R-:W-:Y:S07]  /*a1e0*/  LDSM.16.MT88.4 R68, [R119+0xe400] ;  /* 0x00e400007744783b */ /* 0x000fee0000004200 */
[C---:B------:R-:W-:Y:S08]  /*a1f0*/  HMMA.16816.F32 R52, R48.reuse, R64, R52 ;  /* 0x000000403034723c */ /* 0x040ff00000001834 */
        /* <DEDUP_REMOVED lines=11> */
[----:B------:R-:W1:Y:S07]  /*a2b0*/  LDSM.16.MT88.4 R60, [R116+0xc400] ;  /* 0x00c40000743c783b */ /* 0x000e6e0000004200 */
[C---:B------:R-:W-:Y:S08]  /*a2c0*/  HMMA.16816.F32 R16, R48.reuse, R72, R16 ;  /* 0x000000483010723c */ /* 0x040ff00000001810 */
[C---:B------:R-:W-:Y:S01]  /*a2d0*/  HMMA.16816.F32 R20, R48.reuse, R74, R20 ;  /* 0x0000004a3014723c */ /* 0x040fe20000001814 */
[----:B------:R-:W3:Y:S07]  /*a2e0*/  LDSM.16.MT88.4 R72, [R119+0xa800] ;  /* 0x00a800007748783b */ /* 0x000eee0000004200 */
[C---:B-----5:R-:W-:Y:S07]  /*a2f0*/  HMMA.16816.F32 R52, R48.reuse, R64, R52 ;  /* 0x000000403034723c */ /* 0x060fee0000001834 */
[----:B----4-:R-:W-:Y:S01]  /*a300*/  F2FP.PACK_AB R64, R146, R145 ;  /* 0x000000919240723e */ /* 0x010fe200000000ff */
[----:B------:R-:W-:Y:S01]  /*a310*/  HMMA.16816.F32 R4, R48, R66, R4 ;  /* 0x000000423004723c */ /* 0x000fe20000001804 */
[----:B--2---:R-:W-:-:S06]  /*a320*/  F2FP.PACK_AB R65, R142, R139 ;  /* 0x0000008b8e41723e */ /* 0x004fcc00000000ff */
[----:B------:R-:W-:Y:S01]  /*a330*/  F2FP.PACK_AB R66, R152, R141 ;  /* 0x0000008d9842723e */ /* 0x000fe200000000ff */
[----:B------:R-:W-:Y:S01]  /*a340*/  HMMA.16816.F32 R40, R48, R68, R40 ;  /* 0x000000443028723c */ /* 0x000fe20000001828 */
[----:B------:R-:W-:-:S07]  /*a350*/  F2FP.PACK_AB R67, R143, R140 ;  /* 0x0000008c8f43723e */ /* 0x000fce00000000ff */
[C---:B-1----:R-:W-:Y:S08]  /*a360*/  HMMA.16816.F32 R16, R64.reuse, R56, R16 ;  /* 0x000000384010723c */ /* 0x042ff00000001810 */
[----:B------:R-:W-:Y:S01]  /*a370*/  HMMA.16816.F32 R20, R64, R58, R20 ;  /* 0x0000003a4014723c */ /* 0x000fe20000001814 */
[----:B------:R-:W1:Y:S07]  /*a380*/  LDSM.16.MT88.4 R56, [R116+0xe800] ;  /* 0x00e800007438783b */ /* 0x000e6e0000004200 */
[C---:B------:R-:W-:Y:S08]  /*a390*/  HMMA.16816.F32 R32, R48.reuse, R60, R32 ;  /* 0x0000003c3020723c */ /* 0x040ff00000001820 */
[C---:B------:R-:W-:Y:S01]  /*a3a0*/  HMMA.16816.F32 R36, R48.reuse, R62, R36 ;  /* 0x0000003e3024723c */ /* 0x040fe20000001824 */
[----:B------:R-:W2:Y:S07]  /*a3b0*/  LDSM.16.MT88.4 R60, [R119+0xc800] ;  /* 0x00c80000773c783b */ /* 0x000eae0000004200 */
[----:B------:R-:W-:Y:S01]  /*a3c0*/  HMMA.16816.F32 R44, R48, R70, R44 ;  /* 0x00000046302c723c */ /* 0x000fe2000000182c */
[----:B------:R-:W4:Y:S04]  /*a3d0*/  LDSM.16.MT88.4 R68, [R119+0xe800] ;  /* 0x00e800007744783b */ /* 0x000f280000004200 */
[----:B------:R-:W5:Y:S03]  /*a3e0*/  LDSM.16.MT88.4 R48, [R116+0xc800] ;  /* 0x00c800007430783b */ /* 0x000f660000004200 */
[C---:B---3--:R-:W-:Y:S08]  /*a3f0*/  HMMA.16816.F32 R8, R64.reuse, R72, R8 ;  /* 0x000000484008723c */ /* 0x048ff00000001808 */
[C---:B------:R-:W-:Y:S08]  /*a400*/  HMMA.16816.F32 R12, R64.reuse, R74, R12 ;  /* 0x0000004a400c723c */ /* 0x040ff0000000180c */
[C---:B-1----:R-:W-:Y:S07]  /*a410*/  HMMA.16816.F32 R52, R64.reuse, R56, R52 ;  /* 0x000000384034723c */ /* 0x042fee0000001834 */
[----:B------:R-:W-:Y:S01]  /*a420*/  FADD.FTZ R57, R117, R0 ;  /* 0x0000000075397221 */ /* 0x000fe20000010000 */
[----:B------:R-:W-:Y:S01]  /*a430*/  HMMA.16816.F32 R4, R64, R58, R4 ;  /* 0x0000003a4004723c */ /* 0x000fe20000001804 */
[----:B------:R-:W-:-:S02]  /*a440*/  FADD.FTZ R0, R78, R85 ;  /* 0x000000554e007221 */ /* 0x000fc40000010000 */
[----:B------:R-:W-:Y:S02]  /*a450*/  FADD.FTZ R57, R2, R57 ;  /* 0x0000003902397221 */ /* 0x000fe40000010000 */
[----:B------:R-:W-:Y:S02]  /*a460*/  FADD.FTZ R0, R81, R0 ;  /* 0x0000000051007221 */ /* 0x000fe40000010000 */
[----:B------:R-:W-:Y:S01]  /*a470*/  FADD.FTZ R80, R80, R57 ;  /* 0x0000003950507221 */ /* 0x000fe20000010000 */
[----:B--2---:R-:W-:Y:S03]  /*a480*/  HMMA.16816.F32 R24, R64, R60, R24 ;  /* 0x0000003c4018723c */ /* 0x004fe60000001818 */
[----:B------:R-:W-:-:S04]  /*a490*/  FADD.FTZ R79, R79, R80 ;  /* 0x000000504f4f7221 */ /* 0x000fc80000010000 */
[----:B------:R-:W-:Y:S01]  /*a4a0*/  FFMA.FTZ R60, R120, c[0x0][0x23c], -R134 ;  /* 0x00008f00783c7a23 */ /* 0x000fe20000010886 */
[C---:B------:R-:W-:Y:S01]  /*a4b0*/  HMMA.16816.F32 R28, R64.reuse, R62, R28 ;  /* 0x0000003e401c723c */ /* 0x040fe2000000181c */
[----:B------:R-:W-:Y:S02]  /*a4c0*/  FFMA.FTZ R61, R126, c[0x0][0x23c], -R129 ;  /* 0x00008f007e3d7a23 */ /* 0x000fe40000010881 */
[----:B------:R-:W-:Y:S02]  /*a4d0*/  FADD.FTZ R76, R76, R79 ;  /* 0x0000004f4c4c7221 */ /* 0x000fe40000010000 */
[----:B------:R-:W1:Y:S02]  /*a4e0*/  MUFU.EX2 R60, R60 ;  /* 0x0000003c003c7308 */ /* 0x000e640000000800 */
[--C-:B------:R-:W-:Y:S01]  /*a4f0*/  FFMA.FTZ R62, R125, c[0x0][0x23c], -R129.reuse ;  /* 0x00008f007d3e7a23 */ /* 0x100fe20000010881 */
[----:B----4-:R-:W-:Y:S01]  /*a500*/  HMMA.16816.F32 R40, R64, R68, R40 ;  /* 0x000000444028723c */ /* 0x010fe20000001828 */
[----:B------:R-:W-:-:S02]  /*a510*/  FFMA.FTZ R63, R124, c[0x0][0x23c], -R129 ;  /* 0x00008f007c3f7a23 */ /* 0x000fc40000010881 */
[----:B------:R-:W-:Y:S02]  /*a520*/  FADD.FTZ R77, R77, R76 ;  /* 0x0000004c4d4d7221 */ /* 0x000fe40000010000 */
[----:B------:R-:W-:Y:S02]  /*a530*/  MUFU.EX2 R61, R61 ;  /* 0x0000003d003d7308 */ /* 0x000fe40000000800 */
[----:B------:R-:W-:Y:S01]  /*a540*/  F2FP.PACK_AB R68, R121, R122 ;  /* 0x0000007a7944723e */ /* 0x000fe200000000ff */
[C---:B------:R-:W-:Y:S01]  /*a550*/  HMMA.16816.F32 R44, R64.reuse, R70, R44 ;  /* 0x00000046402c723c */ /* 0x040fe2000000182c */
[----:B------:R-:W-:Y:S02]  /*a560*/  FADD.FTZ R84, R84, R77 ;  /* 0x0000004d54547221 */ /* 0x000fe40000010000 */
[----:B------:R-:W2:Y:S02]  /*a570*/  LDSM.16.MT88.4 R76, [R119+0xec00] ;  /* 0x00ec0000774c783b */ /* 0x000ea40000004200 */
[----:B------:R-:W3:Y:S01]  /*a580*/  MUFU.EX2 R62, R62 ;  /* 0x0000003e003e7308 */ /* 0x000ee20000000800 */
[----:B------:R-:W-:Y:S01]  /*a590*/  FADD.FTZ R87, R87, R84 ;  /* 0x0000005457577221 */ /* 0x000fe20000010000 */
[----:B-1----:R-:W-:Y:S01]  /*a5a0*/  F2FP.PACK_AB R70, R3, R60 ;  /* 0x0000003c0346723e */ /* 0x002fe200000000ff */
[----:B-----5:R-:W-:Y:S02]  /*a5b0*/  HMMA.16816.F32 R32, R64, R48, R32 ;  /* 0x000000304020723c */ /* 0x020fe40000001820 */
[----:B------:R-:W-:-:S03]  /*a5c0*/  FADD.FTZ R86, R86, R87 ;  /* 0x0000005756567221 */ /* 0x000fc60000010000 */
[----:B------:R-:W1:Y:S01]  /*a5d0*/  MUFU.EX2 R63, R63 ;  /* 0x0000003f003f7308 */ /* 0x000e620000000800 */
[----:B------:R-:W-:Y:S02]  /*a5e0*/  FADD.FTZ R89, R89, R86 ;  /* 0x0000005659597221 */ /* 0x000fe40000010000 */
[----:B------:R-:W-:Y:S01]  /*a5f0*/  HMMA.16816.F32 R36, R64, R50, R36 ;  /* 0x000000324024723c */ /* 0x000fe20000001824 */
[----:B------:R-:W4:Y:S01]  /*a600*/  LDSM.16.MT88.4 R48, [R119+0xcc00] ;  /* 0x00cc00007730783b */ /* 0x000f220000004200 */
[----:B------:R-:W-:Y:S01]  /*a610*/  FADD.FTZ R2, R94, R89 ;  /* 0x000000595e027221 */ /* 0x000fe20000010000 */
[----:B---3--:R-:W-:-:S03]  /*a620*/  F2FP.PACK_AB R69, R62, R61 ;  /* 0x0000003d3e45723e */ /* 0x008fc600000000ff */
[----:B------:R-:W-:-:S04]  /*a630*/  FADD.FTZ R2, R97, R2 ;  /* 0x0000000261027221 */ /* 0x000fc80000010000 */
[----:B------:R-:W-:Y:S01]  /*a640*/  FADD.FTZ R149, R149, R2 ;  /* 0x0000000295957221 */ /* 0x000fe20000010000 */
[----:B------:R-:W-:Y:S02]  /*a650*/  MOV R2, R136 ;  /* 0x0000008800027202 */ /* 0x000fe40000000f00 */
[----:B-1----:R-:W-:Y:S01]  /*a660*/  F2FP.PACK_AB R71, R206, R63 ;  /* 0x0000003fce47723e */ /* 0x002fe200000000ff */
[----:B------:R-:W-:-:S06]  /*a670*/  FADD.FTZ R154, R154, R149 ;  /* 0x000000959a9a7221 */ /* 0x000fcc0000010000 */
[C---:B------:R-:W-:Y:S01]  /*a680*/  HMMA.16816.F32 R112, R68.reuse, R108, R8 ;  /* 0x0000006c4470723c */ /* 0x040fe20000001808 */
[----:B------:R-:W1:Y:S07]  /*a690*/  LDSM.16.MT88.4 R8, [R116+0xcc00] ;  /* 0x00cc00007408783b */ /* 0x000e6e0000004200 */
[C---:B------:R-:W-:Y:S07]  /*a6a0*/  HMMA.16816.F32 R108, R68.reuse, R110, R12 ;  /* 0x0000006e446c723c */ /* 0x040fee000000180c */
[----:B------:R-:W-:Y:S01]  /*a6b0*/  FADD.FTZ R13, R83, R0 ;  /* 0x00000000530d7221 */ /* 0x000fe20000010000 */
[----:B------:R-:W-:Y:S03]  /*a6c0*/  HMMA.16816.F32 R104, R68, R100, R16 ;  /* 0x000000644468723c */ /* 0x000fe60000001810 */
[----:B------:R-:W-:-:S04]  /*a6d0*/  FADD.FTZ R13, R82, R13 ;  /* 0x0000000d520d7221 */ /* 0x000fc80000010000 */
[----:B------:R-:W-:Y:S01]  /*a6e0*/  FADD.FTZ R0, R90, R13 ;  /* 0x0000000d5a007221 */ /* 0x000fe20000010000 */
[C---:B--2---:R-:W-:Y:S01]  /*a6f0*/  HMMA.16816.F32 R80, R68.reuse, R76, R40 ;  /* 0x0000004c4450723c */ /* 0x044fe20000001828 */
[----:B------:R-:W-:Y:S01]  /*a700*/  FADD.FTZ R17, R159, R154 ;  /* 0x0000009a9f117221 */ /* 0x000fe20000010000 */
[----:B------:R-:W2:Y:S01]  /*a710*/  LDSM.16.MT88.4 R12, [R116+0xec00] ;  /* 0x00ec0000740c783b */ /* 0x000ea20000004200 */
[----:B------:R-:W-:Y:S02]  /*a720*/  FADD.FTZ R0, R91, R0 ;  /* 0x000000005b007221 */ /* 0x000fe40000010000 */
[----:B------:R-:W-:Y:S02]  /*a730*/  FADD.FTZ R17, R160, R17 ;  /* 0x00000011a0117221 */ /* 0x000fe40000010000 */
[----:B------:R-:W-:Y:S01]  /*a740*/  FADD.FTZ R95, R95, R0 ;  /* 0x000000005f5f7221 */ /* 0x000fe20000010000 */
[----:B------:R-:W-:Y:S03]  /*a750*/  HMMA.16816.F32 R100, R68, R102, R20 ;  /* 0x000000664464723c */ /* 0x000fe60000001814 */
[----:B------:R-:W-:-:S04]  /*a760*/  FADD.FTZ R0, R92, R95 ;  /* 0x0000005f5c007221 */ /* 0x000fc80000010000 */
[----:B------:R-:W-:Y:S01]  /*a770*/  FADD.FTZ R157, R157, R0 ;  /* 0x000000009d9d7221 */ /* 0x000fe20000010000 */
[C---:B----4-:R-:W-:Y:S01]  /*a780*/  HMMA.16816.F32 R96, R68.reuse, R48, R24 ;  /* 0x000000304460723c */ /* 0x050fe20000001818 */
[----:B------:R-:W-:Y:S02]  /*a790*/  FADD.FTZ R0, R158, R17 ;  /* 0x000000119e007221 */ /* 0x000fe40000010000 */
[----:B------:R-:W-:Y:S02]  /*a7a0*/  FADD.FTZ R164, R164, R157 ;  /* 0x0000009da4a47221 */ /* 0x000fe40000010000 */
[----:B------:R-:W-:Y:S02]  /*a7b0*/  FADD.FTZ R0, R163, R0 ;  /* 0x00000000a3007221 */ /* 0x000fe40000010000 */
        /* <DEDUP_REMOVED lines=33> */
.L_x_2578:
        /* <DEDUP_REMOVED lines=13> */
.L_x_2588:
        /* <DEDUP_REMOVED lines=65> */
.L_x_2585:
        /* <DEDUP_REMOVED lines=46> */
[C---:B----4-:R-:W-:Y:S07]  /*b190*/  HMMA.16816.F32 R36, R120.reuse, R140, RZ ;  /* 0x0000008c7824723c */ /* 0x050fee00000018ff */
[----:B------:R-:W4:Y:S01]  /*b1a0*/  LDSM.16.M88.4 R124, [R118+0x3c00] ;  /* 0x003c0000767c783b */ /* 0x000f220000000200 */
[C---:B------:R-:W-:Y:S07]  /*b1b0*/  HMMA.16816.F32 R40, R120.reuse, R142, RZ ;  /* 0x0000008e7828723c */ /* 0x040fee00000018ff */
[----:B------:R-:W1:Y:S01]  /*b1c0*/  LDSM.16.M88.4 R128, [R118+0x4000] ;  /* 0x004000007680783b */ /* 0x000e620000000200 */
[C---:B--2---:R-:W-:Y:S07]  /*b1d0*/  HMMA.16816.F32 R44, R120.reuse, R144, RZ ;  /* 0x00000090782c723c */ /* 0x044fee00000018ff */
[----:B------:R-:W2:Y:S01]  /*b1e0*/  LDSM.16.M88.4 R132, [R118+0x4400] ;  /* 0x004400007684783b */ /* 0x000ea20000000200 */
[C---:B---3--:R-:W-:Y:S07]  /*b1f0*/  HMMA.16816.F32 R48, R120.reuse, R146, RZ ;  /* 0x000000927830723c */ /* 0x048fee00000018ff */
[----:B------:R-:W3:Y:S01]  /*b200*/  LDSM.16.M88.4 R136, [R118+0x4800] ;  /* 0x004800007688783b */ /* 0x000ee20000000200 */
[C---:B-----5:R-:W-:Y:S07]  /*b210*/  HMMA.16816.F32 R52, R120.reuse, R148, RZ ;  /* 0x000000947834723c */ /* 0x060fee00000018ff */
[----:B------:R-:W-:Y:S01]  /*b220*/  LDSM.16.M88.4 R140, [R186+0x1000] ;  /* 0x00100000ba8c783b */ /* 0x000fe20000000200 */
[C---:B------:R-:W-:Y:S07]  /*b230*/  HMMA.16816.F32 R56, R120.reuse, R150, RZ ;  /* 0x000000967838723c */ /* 0x040fee00000018ff */
[----:B------:R-:W-:Y:S01]  /*b240*/  LDSM.16.M88.4 R144, [R185+0x5000] ;  /* 0x00500000b990783b */ /* 0x000fe20000000200 */
[C---:B------:R-:W-:Y:S07]  /*b250*/  HMMA.16816.F32 R60, R120.reuse, R152, RZ ;  /* 0x00000098783c723c */ /* 0x040fee00000018ff */
[----:B------:R-:W-:Y:S01]  /*b260*/  LDSM.16.M88.4 R148, [R185+0x5400] ;  /* 0x00540000b994783b */ /* 0x000fe20000000200 */
[----:B------:R-:W-:Y:S07]  /*b270*/  HMMA.16816.F32 R64, R120, R154, RZ ;  /* 0x0000009a7840723c */ /* 0x000fee00000018ff */
[----:B------:R-:W5:Y:S01]  /*b280*/  LDSM.16.M88.4 R120, [R118+0x4c00] ;  /* 0x004c00007678783b */ /* 0x000f620000000200 */
[C---:B-1----:R-:W-:Y:S07]  /*b290*/  HMMA.16816.F32 R4, R156.reuse, R160, R4 ;  /* 0x000000a09c04723c */ /* 0x042fee0000001804 */
[----:B------:R-:W1:Y:S01]  /*b2a0*/  LDSM.16.M88.4 R152, [R185+0x5800] ;  /* 0x00580000b998783b */ /* 0x000e620000000200 */
[C---:B------:R-:W-:Y:S07]  /*b2b0*/  HMMA.16816.F32 R8, R156.reuse, R162, R8 ;  /* 0x000000a29c08723c */ /* 0x040fee0000001808 */
[----:B------:R-:W1:Y:S01]  /*b2c0*/  LDSM.16.M88.4 R160, [R185+0x5c00] ;  /* 0x005c0000b9a0783b */ /* 0x000e620000000200 */
[C---:B------:R-:W-:Y:S07]  /*b2d0*/  HMMA.16816.F32 R12, R156.reuse, R164, R12 ;  /* 0x000000a49c0c723c */ /* 0x040fee000000180c */
[----:B------:R-:W-:Y:S01]  /*b2e0*/  LDSM.16.M88.4 R172, [R118+0x5000] ;  /* 0x0050000076ac783b */ /* 0x000fe20000000200 */
[C---:B------:R-:W-:Y:S07]  /*b2f0*/  HMMA.16816.F32 R16, R156.reuse, R166, R16 ;  /* 0x000000a69c10723c */ /* 0x040fee0000001810 */
[----:B------:R-:W-:Y:S01]  /*b300*/  LDSM.16.M88.4 R164, [R185+0x6c00] ;  /* 0x006c0000b9a4783b */ /* 0x000fe20000000200 */
[C---:B------:R-:W-:Y:S07]  /*b310*/  HMMA.16816.F32 R20, R156.reuse, R168, R20 ;  /* 0x000000a89c14723c */ /* 0x040fee0000001814 */
[----:B------:R-:W-:Y:S01]  /*b320*/  LDSM.16.M88.4 R176, [R184+0x2000] ;  /* 0x00200000b8b0783b */ /* 0x000fe20000000200 */
[C---:B------:R-:W-:Y:S07]  /*b330*/  HMMA.16816.F32 R24, R156.reuse, R170, R24 ;  /* 0x000000aa9c18723c */ /* 0x040fee0000001818 */
[----:B------:R-:W-:Y:S01]  /*b340*/  LDSM.16.M88.4 R168, [R184+0x1000] ;  /* 0x00100000b8a8783b */ /* 0x000fe20000000200 */
[C---:B----4-:R-:W-:Y:S07]  /*b350*/  HMMA.16816.F32 R28, R156.reuse, R124, R28 ;  /* 0x0000007c9c1c723c */ /* 0x050fee000000181c */
[----:B------:R-:W-:Y:S01]  /*b360*/  LDSM.16.M88.4 R180, [R118+0x7000] ;  /* 0x0070000076b4783b */ /* 0x000fe20000000200 */
[C---:B------:R-:W-:Y:S07]  /*b370*/  HMMA.16816.F32 R32, R156.reuse, R126, R32 ;  /* 0x0000007e9c20723c */ /* 0x040fee0000001820 */
[----:B------:R-:W4:Y:S01]  /*b380*/  LDSM.16.M88.4 R124, [R185+0x6000] ;  /* 0x00600000b97c783b */ /* 0x000f220000000200 */
        /* <DEDUP_REMOVED lines=9> */
[C---:B-----5:R-:W-:Y:S08]  /*b420*/  HMMA.16816.F32 R60, R156.reuse, R120, R60 ;  /* 0x000000789c3c723c */ /* 0x060ff0000000183c */
[----:B------:R-:W-:Y:S01]  /*b430*/  HMMA.16816.F32 R64, R156, R122, R64 ;  /* 0x0000007a9c40723c */ /* 0x000fe20000001840 */
[----:B------:R-:W5:Y:S07]  /*b440*/  LDSM.16.M88.4 R120, [R118+0x5800] ;  /* 0x005800007678783b */ /* 0x000f6e0000000200 */
[C---:B------:R-:W-:Y:S01]  /*b450*/  HMMA.16816.F32 R4, R140.reuse, R144, R4 ;  /* 0x000000908c04723c */ /* 0x040fe20000001804 */
[----:B------:R-:W-:Y:S07]  /*b460*/  LDSM.16.M88.4 R156, [R185+0x7c00] ;  /* 0x007c0000b99c783b */ /* 0x000fee0000000200 */
        /* <DEDUP_REMOVED lines=8> */
[C---:B------:R-:W-:Y:S08]  /*b4f0*/  HMMA.16816.F32 R28, R140.reuse, R160, R28 ;  /* 0x000000a08c1c723c */ /* 0x040ff0000000181c */
[C---:B------:R-:W-:Y:S01]  /*b500*/  HMMA.16816.F32 R32, R140.reuse, R162, R32 ;  /* 0x000000a28c20723c */ /* 0x040fe20000001820 */
[----:B------:R-:W-:Y:S07]  /*b510*/  LDSM.16.M88.4 R160, [R185+0x8000] ;  /* 0x00800000b9a0783b */ /* 0x000fee0000000200 */
[C---:B----4-:R-:W-:Y:S08]  /*b520*/  HMMA.16816.F32 R36, R140.reuse, R124, R36 ;  /* 0x0000007c8c24723c */ /* 0x050ff00000001824 */
[C---:B------:R-:W-:Y:S01]  /*b530*/  HMMA.16816.F32 R40, R140.reuse, R126, R40 ;  /* 0x0000007e8c28723c */ /* 0x040fe20000001828 */
[----:B------:R-:W1:Y:S07]  /*b540*/  LDSM.16.M88.4 R124, [R118+0x6000] ;  /* 0x00600000767c783b */ /* 0x000e6e0000000200 */
[C---:B------:R-:W-:Y:S08]  /*b550*/  HMMA.16816.F32 R44, R140.reuse, R128, R44 ;  /* 0x000000808c2c723c */ /* 0x040ff0000000182c */
[C---:B------:R-:W-:Y:S01]  /*b560*/  HMMA.16816.F32 R48, R140.reuse, R130, R48 ;  /* 0x000000828c30723c */ /* 0x040fe20000001830 */
[----:B------:R-:W4:Y:S07]  /*b570*/  LDSM.16.M88.4 R128, [R118+0x6400] ;  /* 0x006400007680783b */ /* 0x000f2e0000000200 */
[C---:B--2---:R-:W-:Y:S08]  /*b580*/  HMMA.16816.F32 R52, R140.reuse, R132, R52 ;  /* 0x000000848c34723c */ /* 0x044ff00000001834 */
[C---:B------:R-:W-:Y:S01]  /*b590*/  HMMA.16816.F32 R56, R140.reuse, R134, R56 ;  /* 0x000000868c38723c */ /* 0x040fe20000001838 */
[----:B------:R-:W2:Y:S07]  /*b5a0*/  LDSM.16.M88.4 R132, [R118+0x6800] ;  /* 0x006800007684783b */ /* 0x000eae0000000200 */
[C---:B------:R-:W-:Y:S08]  /*b5b0*/  HMMA.16816.F32 R60, R140.reuse, R164, R60 ;  /* 0x000000a48c3c723c */ /* 0x040ff0000000183c */
[----:B------:R-:W-:Y:S01]  /*b5c0*/  HMMA.16816.F32 R64, R140, R166, R64 ;  /* 0x000000a68c40723c */ /* 0x000fe20000001840 */
[----:B------:R-:W-:Y:S07]  /*b5d0*/  LDSM.16.M88.4 R140, [R186+0x2000] ;  /* 0x00200000ba8c783b */ /* 0x000fee0000000200 */
[C---:B------:R-:W-:Y:S01]  /*b5e0*/  HMMA.16816.F32 R4, R168.reuse, R172, R4 ;  /* 0x000000aca804723c */ /* 0x040fe20000001804 */
[----:B------:R-:W-:Y:S07]  /*b5f0*/  LDSM.16.M88.4 R164, [R185+0x8400] ;  /* 0x00840000b9a4783b */ /* 0x000fee0000000200 */
[C---:B------:R-:W-:Y:S01]  /*b600*/  HMMA.16816.F32 R8, R168.reuse, R174, R8 ;  /* 0x000000aea808723c */ /* 0x040fe20000001808 */
[----:B------:R-:W-:Y:S07]  /*b610*/  LDSM.16.M88.4 R172, [R185+0x8800] ;  /* 0x00880000b9ac783b */ /* 0x000fee0000000200 */
[C---:B---3--:R-:W-:Y:S08]  /*b620*/  HMMA.16816.F32 R12, R168.reuse, R136, R12 ;  /* 0x00000088a80c723c */ /* 0x048ff0000000180c */
[C---:B------:R-:W-:Y:S01]  /*b630*/  HMMA.16816.F32 R16, R168.reuse, R138, R16 ;  /* 0x0000008aa810723c */ /* 0x040fe20000001810 */
[----:B------:R-:W3:Y:S07]  /*b640*/  LDSM.16.M88.4 R136, [R118+0x6c00] ;  /* 0x006c00007688783b */ /* 0x000eee0000000200 */
[C---:B-----5:R-:W-:Y:S08]  /*b650*/  HMMA.16816.F32 R20, R168.reuse, R120, R20 ;  /* 0x00000078a814723c */ /* 0x060ff00000001814 */
[C---:B------:R-:W-:Y:S01]  /*b660*/  HMMA.16816.F32 R24, R168.reuse, R122, R24 ;  /* 0x0000007aa818723c */ /* 0x040fe20000001818 */
[----:B------:R-:W5:Y:S07]  /*b670*/  LDSM.16.M88.4 R120, [R185+0x7400] ;  /* 0x00740000b978783b */ /* 0x000f6e0000000200 */
[C---:B------:R-:W-:Y:S08]  /*b680*/  HMMA.16816.F32 R28, R168.reuse, R144, R28 ;  /* 0x00000090a81c723c */ /* 0x040ff0000000181c */
[C---:B------:R-:W-:Y:S01]  /*b690*/  HMMA.16816.F32 R32, R168.reuse, R146, R32 ;  /* 0x00000092a820723c */ /* 0x040fe20000001820 */
[----:B------:R-:W3:Y:S07]  /*b6a0*/  LDSM.16.M88.4 R144, [R185+0x8c00] ;  /* 0x008c0000b990783b */ /* 0x000eee0000000200 */
[C---:B-1----:R-:W-:Y:S08]  /*b6b0*/  HMMA.16816.F32 R36, R168.reuse, R124, R36 ;  /* 0x0000007ca824723c */ /* 0x042ff00000001824 */
[C---:B------:R-:W-:Y:S01]  /*b6c0*/  HMMA.16816.F32 R40, R168.reuse, R126, R40 ;  /* 0x0000007ea828723c */ /* 0x040fe20000001828 */
[----:B------:R-:W-:Y:S07]  /*b6d0*/  LDSM.16.M88.4 R124, [R118+0x7800] ;  /* 0x00780000767c783b */ /* 0x000fee0000000200 */
[C---:B----4-:R-:W-:Y:S08]  /*b6e0*/  HMMA.16816.F32 R44, R168.reuse, R128, R44 ;  /* 0x00000080a82c723c */ /* 0x050ff0000000182c */
[C---:B------:R-:W-:Y:S08]  /*b6f0*/  HMMA.16816.F32 R48, R168.reuse, R130, R48 ;  /* 0x00000082a830723c */ /* 0x040ff00000001830 */
[C---:B--2---:R-:W-:Y:S08]  /*b700*/  HMMA.16816.F32 R52, R168.reuse, R132, R52 ;  /* 0x00000084a834723c */ /* 0x044ff00000001834 */
[C---:B------:R-:W-:Y:S08]  /*b710*/  HMMA.16816.F32 R56, R168.reuse, R134, R56 ;  /* 0x00000086a838723c */ /* 0x040ff00000001838 */
[C---:B---3--:R-:W-:Y:S08]  /*b720*/  HMMA.16816.F32 R60, R168.reuse, R136, R60 ;  /* 0x00000088a83c723c */ /* 0x048ff0000000183c */
[----:B------:R-:W-:Y:S08]  /*b730*/  HMMA.16816.F32 R64, R168, R138, R64 ;  /* 0x0000008aa840723c */ /* 0x000ff00000001840 */
[C---:B------:R-:W-:Y:S08]  /*b740*/  HMMA.16816.F32 R4, R140.reuse, R148, R4 ;  /* 0x000000948c04723c */ /* 0x040ff00000001804 */
[C---:B------:R-:W-:Y:S08]  /*b750*/  HMMA.16816.F32 R8, R140.reuse, R150, R8 ;  /* 0x000000968c08723c */ /* 0x040ff00000001808 */
[C---:B-----5:R-:W-:Y:S08]  /*b760*/  HMMA.16816.F32 R12, R140.reuse, R120, R12 ;  /* 0x000000788c0c723c */ /* 0x060ff0000000180c */
[C---:B------:R-:W-:Y:S01]  /*b770*/  HMMA.16816.F32 R16, R140.reuse, R122, R16 ;  /* 0x0000007a8c10723c */ /* 0x040fe20000001810 */
[----:B------:R-:W1:Y:S07]  /*b780*/  LDSM.16.M88.4 R120, [R118+0x7400] ;  /* 0x007400007678783b */ /* 0x000e6e0000000200 */
        /* <DEDUP_REMOVED lines=14> */
[C---:B-1----:R-:W-:Y:S08]  /*b870*/  HMMA.16816.F32 R12, R176.reuse, R120, R12 ;  /* 0x00000078b00c723c */ /* 0x042ff0000000180c */
[C---:B------:R-:W-:Y:S01]  /*b880*/  HMMA.16816.F32 R16, R176.reuse, R122, R16 ;  /* 0x0000007ab010723c */ /* 0x040fe20000001810 */
[----:B------:R-:W1:Y:S03]  /*b890*/  LDSM.16.M88.4 R120, [R118+0x7c00] ;  /* 0x007c00007678783b */ /* 0x000e660000000200 */
[----:B------:R-:W-:Y:S02]  /*b8a0*/  FMUL.FTZ R173, R4, c[0x0][0x2ec] ;  /* 0x0000bb0004ad7a20 */ /* 0x000fe40000410000 */
[----:B------:R-:W-:Y:S02]  /*b8b0*/  FMUL.FTZ R2, R5, c[0x0][0x2ec] ;  /* 0x0000bb0005027a20 */ /* 0x000fe40000410000 */
[----:B------:R-:W2:Y:S01]  /*b8c0*/  MUFU.TANH R149, R173 ;  /* 0x000000ad00957308 */ /* 0x000ea20000002400 */
[C---:B------:R-:W-:Y:S03]  /*b8d0*/  HMMA.16816.F32 R20, R176.reuse, R124, R20 ;  /* 0x0000007cb014723c */ /* 0x040fe60000001814 */
[----:B------:R-:W-:Y:S02]  /*b8e0*/  FMUL.FTZ R0, R6, c[0x0][0x2ec] ;  /* 0x0000bb0006007a20 */ /* 0x000fe40000410000 */
[----:B------:R-:W-:Y:S02]  /*b8f0*/  FMUL.FTZ R172, R7, c[0x0][0x2ec] ;  /* 0x0000bb0007ac7a20 */ /* 0x000fe40000410000 */
[----:B------:R-:W-:Y:S01]  /*b900*/  FMUL.FTZ R252, R8, c[0x0][0x2ec] ;  /* 0x0000bb0008fc7a20 */ /* 0x000fe20000410000 */
[C---:B------:R-:W-:Y:S01]  /*b910*/  HMMA.16816.F32 R24, R176.reuse, R126, R24 ;  /* 0x0000007eb018723c */ /* 0x040fe20000001818 */
[----:B------:R3:W4:Y:S01]  /*b920*/  MUFU.TANH R147, R2 ;  /* 0x0000000200937308 */ /* 0x0007220000002400 */
[----:B------:R-:W5:Y:S02]  /*b930*/  LDSM.16.M88.4 R124, [R118+0x8000] ;  /* 0x00800000767c783b */ /* 0x000f640000000200 */
[----:B------:R-:W-:Y:S02]  /*b940*/  FMUL.FTZ R174, R9, c[0x0][0x2ec] ;  /* 0x0000bb0009ae7a20 */ /* 0x000fe40000410000 */
[----:B------:R-:W-:Y:S02]  /*b950*/  FMUL.FTZ R251, R12, c[0x0][0x2ec] ;  /* 0x0000bb000cfb7a20 */ /* 0x000fe40000410000 */
[----:B------:R-:W-:Y:S03]  /*b960*/  FMUL.FTZ R249, R13, c[0x0][0x2ec] ;  /* 0x0000bb000df97a20 */ /* 0x000fe60000410000 */
[----:B------:R2:W2:Y:S01]  /*b970*/  MUFU.TANH R146, R0 ;  /* 0x0000000000927308 */ /* 0x0004a20000002400 */
        /* <DEDUP_REMOVED lines=12> */
[----:B------:R-:W1:Y:S02]  /*ba40*/  LDSM.16.M88.4 R120, [R118+0x8400] ;  /* 0x008400007678783b */ /* 0x000e640000000200 */
[----:B------:R-:W-:Y:S02]  /*ba50*/  FMUL.FTZ R242, R22, c[0x0][0x2ec] ;  /* 0x0000bb0016f27a20 */ /* 0x000fe40000410000 */
[----:B------:R-:W-:Y:S02]  /*ba60*/  FMUL.FTZ R240, R23, c[0x0][0x2ec] ;  /* 0x0000bb0017f07a20 */ /* 0x000fe40000410000 */
[----:B------:R-:W-:Y:S02]  /*ba70*/  FMUL.FTZ R239, R24, c[0x0][0x2ec] ;  /* 0x0000bb0018ef7a20 */ /* 0x000fe40000410000 */
[----:B------:R-:W1:Y:S01]  /*ba80*/  MUFU.TANH R151, R174 ;  /* 0x000000ae00977308 */ /* 0x000e620000002400 */
[C---:B-----5:R-:W-:Y:S03]  /*ba90*/  HMMA.16816.F32 R36, R176.reuse, R124, R36 ;  /* 0x0000007cb024723c */ /* 0x060fe60000001824 */
[----:B------:R-:W-:Y:S02]  /*baa0*/  FMUL.FTZ R237, R25, c[0x0][0x2ec] ;  /* 0x0000bb0019ed7a20 */ /* 0x000fe40000410000 */
[----:B------:R-:W-:Y:S02]  /*bab0*/  FMUL.FTZ R238, R26, c[0x0][0x2ec] ;  /* 0x0000bb001aee7a20 */ /* 0x000fe40000410000 */
[----:B------:R-:W-:Y:S01]  /*bac0*/  FMUL.FTZ R236, R27, c[0x0][0x2ec] ;  /* 0x0000bb001bec7a20 */ /* 0x000fe20000410000 */
        /* <DEDUP_REMOVED lines=34> */
[----:B------:R-:W4:Y:S03]  /*bcf0*/  MUFU.TANH R246, R246 ;  /* 0x000000f600f67308 */ /* 0x000f260000002400 */
[----:B------:R-:W-:Y:S02]  /*bd00*/  FMUL.FTZ R216, R47, c[0x0][0x2ec] ;  /* 0x0000bb002fd87a20 */ /* 0x000fe40000410000 */
[----:B------:R-:W-:Y:S02]  /*bd10*/  FMUL.FTZ R215, R48, c[0x0][0x2ec] ;  /* 0x0000bb0030d77a20 */ /* 0x000fe40000410000 */
[----:B------:R-:W-:Y:S02]  /*bd20*/  FMUL.FTZ R53, R53, c[0x0][0x2ec] ;  /* 0x0000bb0035357a20 */ /* 0x000fe40000410000 */
[----:B------:R-:W-:Y:S01]  /*bd30*/  FMUL.FTZ R54, R54, c[0x0][0x2ec] ;  /* 0x0000bb0036367a20 */ /* 0x000fe20000410000 */
[----:B------:R-:W4:Y:S01]  /*bd40*/  MUFU.TANH R244, R244 ;  /* 0x000000f400f47308 */ /* 0x000f220000002400 */
[----:B------:R-:W-:Y:S01]  /*bd50*/  FMUL.FTZ R211, R52, c[0x0][0x2ec] ;  /* 0x0000bb0034d37a20 */ /* 0x000fe20000410000 */
[C---:B-1----:R-:W-:Y:S03]  /*bd60*/  HMMA.16816.F32 R60, R176.reuse, R120, R60 ;  /* 0x00000078b03c723c */ /* 0x042fe6000000183c */
[----:B------:R-:W-:Y:S02]  /*bd70*/  FMUL.FTZ R183, R56, c[0x0][0x2ec] ;  /* 0x0000bb0038b77a20 */ /* 0x000fe40000410000 */
[----:B---3--:R-:W-:Y:S02]  /*bd80*/  FMUL.FTZ R2, R10, c[0x0][0x2ec] ;  /* 0x0000bb000a027a20 */ /* 0x008fe40000410000 */
[----:B--2---:R-:W-:Y:S01]  /*bd90*/  FMUL.FTZ R0, R11, c[0x0][0x2ec] ;  /* 0x0000bb000b007a20 */ /* 0x004fe20000410000 */
[----:B------:R1:W2:Y:S01]  /*bda0*/  MUFU.TANH R209, R53 ;  /* 0x0000003500d17308 */ /* 0x0002a20000002400 */
[----:B------:R-:W-:Y:S03]  /*bdb0*/  HMMA.16816.F32 R64, R176, R122, R64 ;  /* 0x0000007ab040723c */ /* 0x000fe60000001840 */
[----:B------:R-:W-:Y:S02]  /*bdc0*/  FMUL.FTZ R49, R49, c[0x0][0x2ec] ;  /* 0x0000bb0031317a20 */ /* 0x000fe40000410000 */
[----:B------:R-:W-:Y:S02]  /*bdd0*/  FMUL.FTZ R50, R50, c[0x0][0x2ec] ;  /* 0x0000bb0032327a20 */ /* 0x000fe40000410000 */
[----:B------:R-:W-:Y:S02]  /*bde0*/  FMUL.FTZ R51, R51, c[0x0][0x2ec] ;  /* 0x0000bb0033337a20 */ /* 0x000fe40000410000 */
[----:B------:R3:W2:Y:S03]  /*bdf0*/  MUFU.TANH R210, R54 ;  /* 0x0000003600d27308 */ /* 0x0006a60000002400 */
[----:B------:R-:W-:Y:S02]  /*be00*/  FMUL.FTZ R55, R55, c[0x0][0x2ec] ;  /* 0x0000bb0037377a20 */ /* 0x000fe40000410000 */
[----:B------:R-:W-:Y:S02]  /*be10*/  FMUL.FTZ R57, R57, c[0x0][0x2ec] ;  /* 0x0000bb0039397a20 */ /* 0x000fe40000410000 */
[----:B------:R-:W-:Y:S02]  /*be20*/  FMUL.FTZ R175, R60, c[0x0][0x2ec] ;  /* 0x0000bb003caf7a20 */ /* 0x000fe40000410000 */
[----:B------:R-:W-:Y:S01]  /*be30*/  FMUL.FTZ R58, R58, c[0x0][0x2ec] ;  /* 0x0000bb003a3a7a20 */ /* 0x000fe20000410000 */
[----:B------:R2:W2:Y:S01]  /*be40*/  MUFU.TANH R150, R2 ;  /* 0x0000000200967308 */ /* 0x0004a20000002400 */
[----:B------:R-:W-:Y:S02]  /*be50*/  FMUL.FTZ R59, R59, c[0x0][0x2ec] ;  /* 0x0000bb003b3b7a20 */ /* 0x000fe40000410000 */
[----:B------:R-:W-:Y:S02]  /*be60*/  FMUL.FTZ R61, R61, c[0x0][0x2ec] ;  /* 0x0000bb003d3d7a20 */ /* 0x000fe40000410000 */
[----:B------:R-:W-:Y:S02]  /*be70*/  FMUL.FTZ R173, R64, c[0x0][0x2ec] ;  /* 0x0000bb0040ad7a20 */ /* 0x000fe40000410000 */
[----:B-1----:R-:W-:Y:S02]  /*be80*/  FMUL.FTZ R53, R67, c[0x0][0x2ec] ;  /* 0x0000bb0043357a20 */ /* 0x002fe40000410000 */
[----:B------:R-:W-:Y:S01]  /*be90*/  FMUL.FTZ R62, R62, c[0x0][0x2ec] ;  /* 0x0000bb003e3e7a20 */ /* 0x000fe20000410000 */
[----:B------:R1:W1:Y:S01]  /*bea0*/  MUFU.TANH R10, R0 ;  /* 0x00000000000a7308 */ /* 0x0002620000002400 */
[----:B------:R-:W-:Y:S02]  /*beb0*/  FMUL.FTZ R63, R63, c[0x0][0x2ec] ;  /* 0x0000bb003f3f7a20 */ /* 0x000fe40000410000 */
[----:B------:R-:W-:Y:S02]  /*bec0*/  FMUL.FTZ R65, R65, c[0x0][0x2ec] ;  /* 0x0000bb0041417a20 */ /* 0x000fe40000410000 */
[----:B---3--:R-:W-:Y:S05]  /*bed0*/  FMUL.FTZ R54, R66, c[0x0][0x2ec] ;  /* 0x0000bb0042367a20 */ /* 0x008fea0000410000 */
[----:B------:R-:W3:Y:S10]  /*bee0*/  MUFU.TANH R243, R243 ;  /* 0x000000f300f37308 */ /* 0x000ef40000002400 */
        /* <DEDUP_REMOVED lines=52> */
[----:B-1----:R-:W-:Y:S04]  /*c230*/  IABS R0, c[0x0][0x2d0] ;  /* 0x0000b40000007a13 */ /* 0x002fe80000000000 */
        /* <DEDUP_REMOVED lines=58> */
.L_x_2587:
        /* <DEDUP_REMOVED lines=26> */
.L_x_2586:
        /* <DEDUP_REMOVED lines=105> */
[----:B------:R-:W-:Y:S02]  /*ce10*/  FFMA.FTZ R131, R236, c[0x0][0x23c], -R127 ;  /* 0x00008f00ec837a23 */ /* 0x000fe4000001087f */
        /* <DEDUP_REMOVED lines=30> */
[----:B------:R-:W-:Y:S02]  /*d000*/  FMUL.FTZ R41, R52, R77 ;  /* 0x0000004d34297220 */ /* 0x000fe40000410000 */
[C---:B------:R-:W-:Y:S01]  /*d010*/  FMUL.FTZ R42, R3.reuse, R78 ;  /* 0x0000004e032a7220 */ /* 0x040fe20000410000 */
[----:B------:R-:W1:Y:S01]  /*d020*/  MUFU.EX2 R121, R121 ;  /* 0x0000007900797308 */ /* 0x000e620000000800 */
[C---:B------:R-:W-:Y:S02]  /*d030*/  FMUL.FTZ R43, R3.reuse, R79 ;  /* 0x0000004f032b7220 */ /* 0x040fe40000410000 */
[----:B------:R-:W-:Y:S01]  /*d040*/  LDSM.16.MT88.4 R76, [R119+0xd400] ;  /* 0x00d40000774c783b */ /* 0x000fe20000004200 */
[----:B--2---:R-:W-:Y:S01]  /*d050*/  F2FP.PACK_AB R57, R122, R123 ;  /* 0x0000007b7a39723e */ /* 0x004fe200000000ff */
[C---:B------:R-:W-:Y:S02]  /*d060*/  FMUL.FTZ R48, R52.reuse, R68 ;  /* 0x0000004434307220 */ /* 0x040fe40000410000 */
[----:B------:R-:W-:Y:S02]  /*d070*/  FMUL.FTZ R49, R52, R69 ;  /* 0x0000004534317220 */ /* 0x000fe40000410000 */
[C---:B------:R-:W-:Y:S01]  /*d080*/  FMUL.FTZ R50, R3.reuse, R70 ;  /* 0x0000004603327220 */ /* 0x040fe20000410000 */
[----:B------:R-:W-:Y:S01]  /*d090*/  MUFU.EX2 R120, R120 ;  /* 0x0000007800787308 */ /* 0x000fe20000000800 */
[C---:B------:R-:W-:Y:S02]  /*d0a0*/  FMUL.FTZ R51, R3.reuse, R71 ;  /* 0x0000004703337220 */ /* 0x040fe40000410000 */
[----:B------:R-:W-:Y:S01]  /*d0b0*/  LDSM.16.MT88.4 R68, [R116+0xb400] ;  /* 0x00b400007444783b */ /* 0x000fe20000004200 */
[----:B------:R-:W-:Y:S02]  /*d0c0*/  FFMA.FTZ R123, R3, R206, R123 ;  /* 0x000000ce037b7223 */ /* 0x000fe4000001007b */
[--C-:B------:R-:W-:Y:S02]  /*d0d0*/  FFMA.FTZ R84, R247, c[0x0][0x23c], -R128.reuse ;  /* 0x00008f00f7547a23 */ /* 0x100fe40000010880 */
[--C-:B------:R-:W-:Y:S02]  /*d0e0*/  FFMA.FTZ R133, R233, c[0x0][0x23c], -R128.reuse ;  /* 0x00008f00e9857a23 */ /* 0x100fe40000010880 */
[----:B------:R-:W2:Y:S01]  /*d0f0*/  MUFU.EX2 R55, R55 ;  /* 0x0000003700377308 */ /* 0x000ea20000000800 */
        /* <DEDUP_REMOVED lines=57> */
[----:B------:R-:W1:Y:S03]  /*d490*/  MUFU.EX2 R96, R96 ;  /* 0x0000006000607308 */ /* 0x000e660000000800 */
        /* <DEDUP_REMOVED lines=34> */
[----:B------:R-:W-:Y:S02]  /*d6c0*/  FFMA.FTZ R165, R177, c[0x0][0x23c], -R128 ;  /* 0x00008f00b1a57a23 */ /* 0x000fe40000010880 */
[--C-:B------:R-:W-:Y:S02]  /*d6d0*/  FFMA.FTZ R166, R176, c[0x0][0x23c], -R127.reuse ;  /* 0x00008f00b0a67a23 */ /* 0x100fe4000001087f */
[--C-:B------:R-:W-:Y:S01]  /*d6e0*/  FFMA.FTZ R167, R174, c[0x0][0x23c], -R127.reuse ;  /* 0x00008f00aea77a23 */ /* 0x100fe2000001087f */
[----:B------:R-:W-:Y:S01]  /*d6f0*/  HMMA.16816.F32 R48, R56, R62, R48 ;  /* 0x0000003e3830723c */ /* 0x000fe20000001830 */
[----:B------:R-:W5:Y:S02]  /*d700*/  LDSM.16.MT88.4 R60, [R119+0xb400] ;  /* 0x00b40000773c783b */ /* 0x000f640000004200 */
[----:B------:R-:W5:Y:S01]  /*d710*/  MUFU.EX2 R91, R91 ;  /* 0x0000005b005b7308 */ /* 0x000f620000000800 */
[--C-:B------:R-:W-:Y:S02]  /*d720*/  FFMA.FTZ R54, R54, c[0x0][0x23c], -R127.reuse ;  /* 0x00008f0036367a23 */ /* 0x100fe4000001087f */
[----:B------:R-:W-:Y:S01]  /*d730*/  FFMA.FTZ R127, R53, c[0x0][0x23c], -R127 ;  /* 0x00008f00357f7a23 */ /* 0x000fe2000001087f */
[----:B-1----:R-:W-:Y:S01]  /*d740*/  F2FP.PACK_AB R56, R96, R97 ;  /* 0x000000616038723e */ /* 0x002fe200000000ff */
[----:B------:R-:W-:Y:S01]  /*d750*/  FFMA.FTZ R126, R52, R207, R126 ;  /* 0x000000cf347e7223 */ /* 0x000fe2000001007e */
[----:B--2---:R-:W-:Y:S03]  /*d760*/  F2FP.PACK_AB R57, R89, R88 ;  /* 0x000000585939723e */ /* 0x004fe600000000ff */
[----:B---3--:R-:W-:Y:S01]  /*d770*/  F2FP.PACK_AB R58, R81, R84 ;  /* 0x00000054513a723e */ /* 0x008fe200000000ff */
[----:B------:R-:W1:Y:S01]  /*d780*/  MUFU.EX2 R90, R90 ;  /* 0x0000005a005a7308 */ /* 0x000e620000000800 */
[----:B----4-:R-:W-:Y:S01]  /*d790*/  F2FP.PACK_AB R59, R83, R80 ;  /* 0x00000050533b723e */ /* 0x010fe200000000ff */
[----:B------:R-:W-:Y:S02]  /*d7a0*/  FADD.FTZ R125, R125, R126 ;  /* 0x0000007e7d7d7221 */ /* 0x000fe40000010000 */
[----:B------:R-:W-:Y:S02]  /*d7b0*/  FADD.FTZ R123, R122, R123 ;  /* 0x0000007b7a7b7221 */ /* 0x000fe40000010000 */
[----:B------:R-:W-:Y:S02]  /*d7c0*/  FADD.FTZ R124, R124, R125 ;  /* 0x0000007d7c7c7221 */ /* 0x000fe40000010000 */
[C---:B------:R-:W-:Y:S02]  /*d7d0*/  HMMA.16816.F32 R4, R56.reuse, R64, R4 ;  /* 0x000000403804723c */ /* 0x040fe40000001804 */
[----:B------:R-:W2:Y:S01]  /*d7e0*/  MUFU.EX2 R98, R98 ;  /* 0x0000006200627308 */ /* 0x000ea20000000800 */
[----:B------:R-:W-:Y:S02]  /*d7f0*/  FADD.FTZ R124, R121, R124 ;  /* 0x0000007c797c7221 */ /* 0x000fe40000010000 */
[----:B------:R-:W-:Y:S02]  /*d800*/  FADD.FTZ R120, R120, R123 ;  /* 0x0000007b78787221 */ /* 0x000fe40000010000 */
[----:B------:R-:W-:Y:S01]  /*d810*/  FADD.FTZ R97, R97, R124 ;  /* 0x0000007c61617221 */ /* 0x000fe20000010000 */
[C---:B------:R-:W-:Y:S01]  /*d820*/  HMMA.16816.F32 R8, R56.reuse, R66, R8 ;  /* 0x000000423808723c */ /* 0x040fe20000001808 */
[----:B------:R-:W3:Y:S03]  /*d830*/  LDSM.16.MT88.4 R64, [R116+0xd400] ;  /* 0x00d400007440783b */ /* 0x000ee60000004200 */
[----:B------:R-:W-:Y:S01]  /*d840*/  FADD.FTZ R97, R96, R97 ;  /* 0x0000006160617221 */ /* 0x000fe20000010000 */
[----:B------:R-:W4:Y:S01]  /*d850*/  MUFU.EX2 R135, R135 ;  /* 0x0000008700877308 */ /* 0x000f220000000800 */
[----:B------:R-:W-:Y:S02]  /*d860*/  FADD.FTZ R55, R55, R120 ;  /* 0x0000007837377221 */ /* 0x000fe40000010000 */
[C---:B-----5:R-:W-:Y:S04]  /*d870*/  HMMA.16816.F32 R12, R56.reuse, R72, R12 ;  /* 0x00000048380c723c */ /* 0x060fe8000000180c */
[----:B------:R-:W-:Y:S02]  /*d880*/  FADD.FTZ R84, R84, R97 ;  /* 0x0000006154547221 */ /* 0x000fe40000010000 */
[----:B------:R-:W-:Y:S01]  /*d890*/  FADD.FTZ R88, R88, R55 ;  /* 0x0000003758587221 */ /* 0x000fe20000010000 */
[----:B------:R-:W-:Y:S01]  /*d8a0*/  MUFU.EX2 R136, R136 ;  /* 0x0000008800887308 */ /* 0x000fe20000000800 */
[C---:B------:R-:W-:Y:S01]  /*d8b0*/  HMMA.16816.F32 R16, R56.reuse, R74, R16 ;  /* 0x0000004a3810723c */ /* 0x040fe20000001810 */
[----:B------:R-:W5:Y:S03]  /*d8c0*/  LDSM.16.MT88.4 R72, [R119+0x9800] ;  /* 0x009800007748783b */ /* 0x000f660000004200 */
[----:B------:R-:W-:Y:S02]  /*d8d0*/  FADD.FTZ R81, R81, R84 ;  /* 0x0000005451517221 */ /* 0x000fe40000010000 */
[----:B------:R-:W-:Y:S02]  /*d8e0*/  FADD.FTZ R89, R89, R88 ;  /* 0x0000005859597221 */ /* 0x000fe40000010000 */
[C---:B------:R-:W-:Y:S01]  /*d8f0*/  HMMA.16816.F32 R20, R56.reuse, R60, R20 ;  /* 0x0000003c3814723c */ /* 0x040fe20000001814 */
[----:B------:R-:W-:Y:S01]  /*d900*/  LDSM.16.MT88.4 R84, [R116+0xcc00] ;  /* 0x00cc00007454783b */ /* 0x000fe20000004200 */
[----:B------:R-:W1:Y:S06]  /*d910*/  MUFU.EX2 R137, R137 ;  /* 0x0000008900897308 */ /* 0x000e6c0000000800 */
[C---:B------:R-:W-:Y:S01]  /*d920*/  HMMA.16816.F32 R24, R56.reuse, R62, R24 ;  /* 0x0000003e3818723c */ /* 0x040fe20000001818 */
[----:B------:R-:W1:Y:S03]  /*d930*/  LDSM.16.MT88.4 R60, [R116+0x9800] ;  /* 0x00980000743c783b */ /* 0x000e660000004200 */
[----:B------:R-:W-:Y:S04]  /*d940*/  MUFU.EX2 R138, R138 ;  /* 0x0000008a008a7308 */ /* 0x000fe80000000800 */
[C---:B------:R-:W-:Y:S06]  /*d950*/  HMMA.16816.F32 R28, R56.reuse, R68, R28 ;  /* 0x00000044381c723c */ /* 0x040fec000000181c */
[----:B------:R-:W1:Y:S02]  /*d960*/  MUFU.EX2 R139, R139 ;  /* 0x0000008b008b7308 */ /* 0x000e640000000800 */
[C---:B------:R-:W-:Y:S01]  /*d970*/  HMMA.16816.F32 R32, R56.reuse, R70, R32 ;  /* 0x000000463820723c */ /* 0x040fe20000001820 */
[----:B------:R-:W-:Y:S07]  /*d980*/  LDSM.16.MT88.4 R68, [R116+0xb800] ;  /* 0x00b800007444783b */ /* 0x000fee0000004200 */
[C---:B------:R-:W-:Y:S01]  /*d990*/  HMMA.16816.F32 R36, R56.reuse, R76, R36 ;  /* 0x0000004c3824723c */ /* 0x040fe20000001824 */
[----:B------:R-:W-:Y:S07]  /*d9a0*/  MUFU.EX2 R140, R140 ;  /* 0x0000008c008c7308 */ /* 0x000fee0000000800 */
[C---:B------:R-:W-:Y:S01]  /*d9b0*/  HMMA.16816.F32 R40, R56.reuse, R78, R40 ;  /* 0x0000004e3828723c */ /* 0x040fe20000001828 */
[----:B------:R-:W-:Y:S02]  /*d9c0*/  LDSM.16.MT88.4 R76, [R119+0xe400] ;  /* 0x00e40000774c783b */ /* 0x000fe40000004200 */
[----:B------:R-:W2:Y:S05]  /*d9d0*/  MUFU.EX2 R141, R141 ;  /* 0x0000008d008d7308 */ /* 0x000eaa0000000800 */
[C---:B---3--:R-:W-:Y:S05]  /*d9e0*/  HMMA.16816.F32 R44, R56.reuse, R64, R44 ;  /* 0x00000040382c723c */ /* 0x048fea000000182c */
[----:B------:R-:W-:Y:S03]  /*d9f0*/  MUFU.EX2 R142, R142 ;  /* 0x0000008e008e7308 */ /* 0x000fe60000000800 */
[----:B------:R-:W-:Y:S01]  /*da00*/  HMMA.16816.F32 R48, R56, R66, R48 ;  /* 0x000000423830723c */ /* 0x000fe20000001830 */
[----:B------:R-:W3:Y:S06]  /*da10*/  LDSM.16.MT88.4 R64, [R119+0xb800] ;  /* 0x00b800007740783b */ /* 0x000eec0000004200 */
[----:B------:R-:W-:Y:S01]  /*da20*/  F2FP.PACK_AB R56, R91, R82 ;  /* 0x000000525b38723e */ /* 0x000fe200000000ff */
[----:B------:R-:W3:Y:S01]  /*da30*/  MUFU.EX2 R143, R143 ;  /* 0x0000008f008f7308 */ /* 0x000ee20000000800 */
[----:B-1----:R-:W-:Y:S03]  /*da40*/  F2FP.PACK_AB R57, R90, R99 ;  /* 0x000000635a39723e */ /* 0x002fe600000000ff */
[----:B--2---:R-:W-:Y:S01]  /*da50*/  F2FP.PACK_AB R58, R129, R98 ;  /* 0x00000062813a723e */ /* 0x004fe200000000ff */
[----:B------:R-:W-:Y:S01]  /*da60*/  FADD.FTZ R82, R82, R81 ;  /* 0x0000005152527221 */ /* 0x000fe20000010000 */
[----:B------:R-:W-:Y:S03]  /*da70*/  F2FP.PACK_AB R59, R131, R130 ;  /* 0x00000082833b723e */ /* 0x000fe600000000ff */
[----:B------:R-:W-:Y:S01]  /*da80*/  FADD.FTZ R91, R91, R82 ;  /* 0x000000525b5b7221 */ /* 0x000fe20000010000 */
[----:B------:R-:W-:Y:S03]  /*da90*/  MUFU.EX2 R144, R144 ;  /* 0x0000009000907308 */ /* 0x000fe60000000800 */
[C---:B-----5:R-:W-:Y:S03]  /*daa0*/  HMMA.16816.F32 R4, R56.reuse, R72, R4 ;  /* 0x000000483804723c */ /* 0x060fe60000001804 */
[----:B------:R-:W-:Y:S04]  /*dab0*/  FADD.FTZ R98, R98, R91 ;  /* 0x0000005b62627221 */ /* 0x000fe80000010000 */
[----:B------:R-:W1:Y:S01]  /*dac0*/  MUFU.EX2 R145, R145 ;  /* 0x0000009100917308 */ /* 0x000e620000000800 */
[C---:B------:R-:W-:Y:S01]  /*dad0*/  HMMA.16816.F32 R8, R56.reuse, R74, R8 ;  /* 0x0000004a3808723c */ /* 0x040fe20000001808 */
[----:B------:R-:W2:Y:S03]  /*dae0*/  LDSM.16.MT88.4 R72, [R119+0xd800] ;  /* 0x00d800007748783b */ /* 0x000ea60000004200 */
[----:B------:R-:W-:Y:S04]  /*daf0*/  FADD.FTZ R129, R129, R98 ;  /* 0x0000006281817221 */ /* 0x000fe80000010000 */
[C---:B------:R-:W-:Y:S01]  /*db00*/  HMMA.16816.F32 R12, R56.reuse, R60, R12 ;  /* 0x0000003c380c723c */ /* 0x040fe2000000180c */
[----:B------:R-:W-:Y:S07]  /*db10*/  MUFU.EX2 R146, R146 ;  /* 0x0000009200927308 */ /* 0x000fee0000000800 */
[C---:B------:R-:W-:Y:S01]  /*db20*/  HMMA.16816.F32 R16, R56.reuse, R62, R16 ;  /* 0x0000003e3810723c */ /* 0x040fe20000001810 */
[----:B------:R-:W5:Y:S02]  /*db30*/  LDSM.16.MT88.4 R60, [R116+0xd800] ;  /* 0x00d80000743c783b */ /* 0x000f640000004200 */
[----:B------:R-:W1:Y:S05]  /*db40*/  MUFU.EX2 R147, R147 ;  /* 0x0000009300937308 */ /* 0x000e6a0000000800 */
[C---:B---3--:R-:W-:Y:S05]  /*db50*/  HMMA.16816.F32 R20, R56.reuse, R64, R20 ;  /* 0x000000403814723c */ /* 0x048fea0000001814 */
[----:B------:R-:W-:Y:S03]  /*db60*/  MUFU.EX2 R148, R148 ;  /* 0x0000009400947308 */ /* 0x000fe60000000800 */
[C---:B------:R-:W-:Y:S01]  /*db70*/  HMMA.16816.F32 R24, R56.reuse, R66, R24 ;  /* 0x000000423818723c */ /* 0x040fe20000001818 */
[----:B------:R-:W3:Y:S06]  /*db80*/  LDSM.16.MT88.4 R64, [R119+0x9c00] ;  /* 0x009c00007740783b */ /* 0x000eec0000004200 */
[----:B------:R-:W1:Y:S01]  /*db90*/  MUFU.EX2 R149, R149 ;  /* 0x0000009500957308 */ /* 0x000e620000000800 */
[C---:B------:R-:W-:Y:S08]  /*dba0*/  HMMA.16816.F32 R28, R56.reuse, R68, R28 ;  /* 0x00000044381c723c */ /* 0x040ff0000000181c */
[C---:B------:R-:W-:Y:S01]  /*dbb0*/  HMMA.16816.F32 R32, R56.reuse, R70, R32 ;  /* 0x000000463820723c */ /* 0x040fe20000001820 */
[----:B------:R-:W1:Y:S01]  /*dbc0*/  LDSM.16.MT88.4 R68, [R116+0x9c00] ;  /* 0x009c00007444783b */ /* 0x000e620000004200 */
[----:B------:R-:W-:Y:S06]  /*dbd0*/  MUFU.EX2 R150, R150 ;  /* 0x0000009600967308 */ /* 0x000fec0000000800 */
[C---:B--2---:R-:W-:Y:S04]  /*dbe0*/  HMMA.16816.F32 R36, R56.reuse, R72, R36 ;  /* 0x000000483824723c */ /* 0x044fe80000001824 */
[----:B------:R-:W2:Y:S04]  /*dbf0*/  MUFU.EX2 R151, R151 ;  /* 0x0000009700977308 */ /* 0x000ea80000000800 */
[C---:B------:R-:W-:Y:S01]  /*dc00*/  HMMA.16816.F32 R40, R56.reuse, R74, R40 ;  /* 0x0000004a3828723c */ /* 0x040fe20000001828 */
[----:B------:R-:W1:Y:S05]  /*dc10*/  LDSM.16.MT88.4 R72, [R119+0xbc00] ;  /* 0x00bc00007748783b */ /* 0x000e6a0000004200 */
[----:B------:R-:W-:Y:S02]  /*dc20*/  MUFU.EX2 R152, R152 ;  /* 0x0000009800987308 */ /* 0x000fe40000000800 */
[C---:B-----5:R-:W-:Y:S08]  /*dc30*/  HMMA.16816.F32 R44, R56.reuse, R60, R44 ;  /* 0x0000003c382c723c */ /* 0x060ff0000000182c */
[----:B------:R-:W-:Y:S01]  /*dc40*/  HMMA.16816.F32 R48, R56, R62, R48 ;  /* 0x0000003e3830723c */ /* 0x000fe20000001830 */
[----:B------:R-:W5:Y:S01]  /*dc50*/  LDSM.16.MT88.4 R60, [R116+0xbc00] ;  /* 0x00bc0000743c783b */ /* 0x000f620000004200 */
[----:B------:R-:W1:Y:S05]  /*dc60*/  MUFU.EX2 R153, R153 ;  /* 0x0000009900997308 */ /* 0x000e6a0000000800 */
[----:B------:R-:W-:Y:S01]  /*dc70*/  F2FP.PACK_AB R56, R133, R132 ;  /* 0x000000848538723e */ /* 0x000fe200000000ff */
[----:B------:R-:W-:Y:S01]  /*dc80*/  FADD.FTZ R132, R132, R129 ;  /* 0x0000008184847221 */ /* 0x000fe20000010000 */
[----:B----4-:R-:W-:Y:S03]  /*dc90*/  F2FP.PACK_AB R57, R135, R134 ;  /* 0x000000868739723e */ /* 0x010fe600000000ff */
[----:B------:R-:W-:Y:S01]  /*dca0*/  F2FP.PACK_AB R58, R137, R136 ;  /* 0x00000088893a723e */ /* 0x000fe200000000ff */
[----:B------:R-:W-:Y:S01]  /*dcb0*/  MUFU.EX2 R154, R154 ;  /* 0x0000009a009a7308 */ /* 0x000fe20000000800 */
[----:B------:R-:W-:Y:S01]  /*dcc0*/  F2FP.PACK_AB R59, R139, R138 ;  /* 0x0000008a8b3b723e */ /* 0x000fe200000000ff */
[----:B------:R-:W-:Y:S04]  /*dcd0*/  FADD.FTZ R133, R133, R132 ;  /* 0x0000008485857221 */ /* 0x000fe80000010000 */
[----:B------:R-:W-:Y:S02]  /*dce0*/  FADD.FTZ R136, R136, R133 ;  /* 0x0000008588887221 */ /* 0x000fe40000010000 */
[C---:B---3--:R-:W-:Y:S02]  /*dcf0*/  HMMA.16816.F32 R4, R56.reuse, R64, R4 ;  /* 0x000000403804723c */ /* 0x048fe40000001804 */
[----:B------:R-:W3:Y:S01]  /*dd00*/  MUFU.EX2 R155, R155 ;  /* 0x0000009b009b7308 */ /* 0x000ee20000000800 */
[----:B------:R-:W-:Y:S05]  /*dd10*/  FADD.FTZ R137, R137, R136 ;  /* 0x0000008889897221 */ /* 0x000fea0000010000 */
[C---:B------:R-:W-:Y:S01]  /*dd20*/  HMMA.16816.F32 R8, R56.reuse, R66, R8 ;  /* 0x000000423808723c */ /* 0x040fe20000001808 */
[----:B------:R-:W4:Y:S03]  /*dd30*/  LDSM.16.MT88.4 R64, [R119+0xdc00] ;  /* 0x00dc00007740783b */ /* 0x000f260000004200 */
[----:B------:R-:W-:Y:S04]  /*dd40*/  MUFU.EX2 R156, R156 ;  /* 0x0000009c009c7308 */ /* 0x000fe80000000800 */
[C---:B-1----:R-:W-:Y:S06]  /*dd50*/  HMMA.16816.F32 R12, R56.reuse, R68, R12 ;  /* 0x00000044380c723c */ /* 0x042fec000000180c */
[----:B------:R-:W1:Y:S02]  /*dd60*/  MUFU.EX2 R157, R157 ;  /* 0x0000009d009d7308 */ /* 0x000e640000000800 */
[C---:B------:R-:W-:Y:S01]  /*dd70*/  HMMA.16816.F32 R16, R56.reuse, R70, R16 ;  /* 0x000000463810723c */ /* 0x040fe20000001810 */
[----:B------:R-:W1:Y:S07]  /*dd80*/  LDSM.16.MT88.4 R68, [R116+0xdc00] ;  /* 0x00dc00007444783b */ /* 0x000e6e0000004200 */
[C---:B------:R-:W-:Y:S01]  /*dd90*/  HMMA.16816.F32 R20, R56.reuse, R72, R20 ;  /* 0x000000483814723c */ /* 0x040fe20000001814 */
[----:B------:R-:W-:Y:S07]  /*dda0*/  MUFU.EX2 R158, R158 ;  /* 0x0000009e009e7308 */ /* 0x000fee0000000800 */
[C---:B------:R-:W-:Y:S01]  /*ddb0*/  HMMA.16816.F32 R24, R56.reuse, R74, R24 ;  /* 0x0000004a3818723c */ /* 0x040fe20000001818 */
[----:B------:R-:W2:Y:S02]  /*ddc0*/  LDSM.16.MT88.4 R72, [R119+0xa000] ;  /* 0x00a000007748783b */ /* 0x000ea40000004200 */
[----:B------:R-:W1:Y:S05]  /*ddd0*/  MUFU.EX2 R159, R159 ;  /* 0x0000009f009f7308 */ /* 0x000e6a0000000800 */
[C---:B-----5:R-:W-:Y:S05]  /*dde0*/  HMMA.16816.F32 R28, R56.reuse, R60, R28 ;  /* 0x0000003c381c723c */ /* 0x060fea000000181c */
[----:B------:R-:W-:Y:S03]  /*ddf0*/  MUFU.EX2 R160, R160 ;  /* 0x000000a000a07308 */ /* 0x000fe60000000800 */
[C---:B------:R-:W-:Y:S01]  /*de00*/  HMMA.16816.F32 R32, R56.reuse, R62, R32 ;  /* 0x0000003e3820723c */ /* 0x040fe20000001820 */
[----:B------:R-:W5:Y:S06]  /*de10*/  LDSM.16.MT88.4 R60, [R116+0xa000] ;  /* 0x00a00000743c783b */ /* 0x000f6c0000004200 */
[----:B------:R-:W2:Y:S01]  /*de20*/  MUFU.EX2 R161, R161 ;  /* 0x000000a100a17308 */ /* 0x000ea20000000800 */
[C---:B----4-:R-:W-:Y:S08]  /*de30*/  HMMA.16816.F32 R36, R56.reuse, R64, R36 ;  /* 0x000000403824723c */ /* 0x050ff00000001824 */
[C---:B------:R-:W-:Y:S01]  /*de40*/  HMMA.16816.F32 R40, R56.reuse, R66, R40 ;  /* 0x000000423828723c */ /* 0x040fe20000001828 */
[----:B------:R-:W4:Y:S01]  /*de50*/  LDSM.16.MT88.4 R64, [R119+0xc000] ;  /* 0x00c000007740783b */ /* 0x000f220000004200 */
[----:B------:R-:W-:Y:S06]  /*de60*/  MUFU.EX2 R162, R162 ;  /* 0x000000a200a27308 */ /* 0x000fec0000000800 */
[C---:B-1----:R-:W-:Y:S04]  /*de70*/  HMMA.16816.F32 R44, R56.reuse, R68, R44 ;  /* 0x00000044382c723c */ /* 0x042fe8000000182c */
[----:B------:R-:W1:Y:S04]  /*de80*/  MUFU.EX2 R163, R163 ;  /* 0x000000a300a37308 */ /* 0x000e680000000800 */
[----:B------:R-:W-:Y:S01]  /*de90*/  HMMA.16816.F32 R48, R56, R70, R48 ;  /* 0x000000463830723c */ /* 0x000fe20000001830 */
[----:B------:R-:W1:Y:S05]  /*dea0*/  LDSM.16.MT88.4 R68, [R116+0xc000] ;  /* 0x00c000007444783b */ /* 0x000e6a0000004200 */
[----:B------:R-:W-:Y:S01]  /*deb0*/  MUFU.EX2 R164, R164 ;  /* 0x000000a400a47308 */ /* 0x000fe20000000800 */
[----:B------:R-:W-:Y:S01]  /*dec0*/  F2FP.PACK_AB R56, R141, R140 ;  /* 0x0000008c8d38723e */ /* 0x000fe200000000ff */
[----:B------:R-:W-:Y:S01]  /*ded0*/  FADD.FTZ R140, R140, R137 ;  /* 0x000000898c8c7221 */ /* 0x000fe20000010000 */
[----:B------:R-:W-:Y:S03]  /*dee0*/  F2FP.PACK_AB R57, R143, R142 ;  /* 0x0000008e8f39723e */ /* 0x000fe600000000ff */
[----:B------:R-:W-:Y:S01]  /*def0*/  F2FP.PACK_AB R58, R145, R144 ;  /* 0x00000090913a723e */ /* 0x000fe200000000ff */
[----:B------:R-:W-:Y:S01]  /*df00*/  FADD.FTZ R141, R141, R140 ;  /* 0x0000008c8d8d7221 */ /* 0x000fe20000010000 */
[----:B------:R-:W-:Y:S02]  /*df10*/  F2FP.PACK_AB R59, R147, R146 ;  /* 0x00000092933b723e */ /* 0x000fe400000000ff */
[----:B------:R-:W1:Y:S01]  /*df20*/  MUFU.EX2 R165, R165 ;  /* 0x000000a500a57308 */ /* 0x000e620000000800 */
[----:B------:R-:W-:Y:S04]  /*df30*/  FADD.FTZ R144, R144, R141 ;  /* 0x0000008d90907221 */ /* 0x000fe80000010000 */
[C---:B--2---:R-:W-:Y:S03]  /*df40*/  HMMA.16816.F32 R4, R56.reuse, R72, R4 ;  /* 0x000000483804723c */ /* 0x044fe60000001804 */
[----:B------:R-:W-:Y:S02]  /*df50*/  FADD.FTZ R145, R145, R144 ;  /* 0x0000009091917221 */ /* 0x000fe40000010000 */
[----:B------:R-:W-:Y:S03]  /*df60*/  MUFU.EX2 R166, R166 ;  /* 0x000000a600a67308 */ /* 0x000fe60000000800 */
[C---:B------:R-:W-:Y:S01]  /*df70*/  HMMA.16816.F32 R8, R56.reuse, R74, R8 ;  /* 0x0000004a3808723c */ /* 0x040fe20000001808 */
[----:B------:R-:W2:Y:S06]  /*df80*/  LDSM.16.MT88.4 R72, [R119+0xe000] ;  /* 0x00e000007748783b */ /* 0x000eac0000004200 */
[----:B------:R-:W1:Y:S01]  /*df90*/  MUFU.EX2 R167, R167 ;  /* 0x000000a700a77308 */ /* 0x000e620000000800 */
[C---:B-----5:R-:W-:Y:S08]  /*dfa0*/  HMMA.16816.F32 R12, R56.reuse, R60, R12 ;  /* 0x0000003c380c723c */ /* 0x060ff0000000180c */
[C---:B------:R-:W-:Y:S01]  /*dfb0*/  HMMA.16816.F32 R16, R56.reuse, R62, R16 ;  /* 0x0000003e3810723c */ /* 0x040fe20000001810 */
[----:B------:R-:W5:Y:S01]  /*dfc0*/  LDSM.16.MT88.4 R60, [R116+0xe000] ;  /* 0x00e00000743c783b */ /* 0x000f620000004200 */
[----:B------:R-:W-:Y:S06]  /*dfd0*/  MUFU.EX2 R54, R54 ;  /* 0x0000003600367308 */ /* 0x000fec0000000800 */
[C---:B----4-:R-:W-:Y:S04]  /*dfe0*/  HMMA.16816.F32 R20, R56.reuse, R64, R20 ;  /* 0x000000403814723c */ /* 0x050fe80000001814 */
[----:B------:R-:W-:Y:S04]  /*dff0*/  MUFU.EX2 R127, R127 ;  /* 0x0000007f007f7308 */ /* 0x000fe80000000800 */
[C---:B------:R-:W-:Y:S01]  /*e000*/  HMMA.16816.F32 R24, R56.reuse, R66, R24 ;  /* 0x000000423818723c */ /* 0x040fe20000001818 */
[----:B------:R-:W4:Y:S07]  /*e010*/  LDSM.16.MT88.4 R64, [R119+0xa400] ;  /* 0x00a400007740783b */ /* 0x000f2e0000004200 */
[C---:B-1----:R-:W-:Y:S08]  /*e020*/  HMMA.16816.F32 R28, R56.reuse, R68, R28 ;  /* 0x00000044381c723c */ /* 0x042ff0000000181c */
[C---:B------:R-:W-:Y:S01]  /*e030*/  HMMA.16816.F32 R32, R56.reuse, R70, R32 ;  /* 0x000000463820723c */ /* 0x040fe20000001820 */
[----:B------:R-:W1:Y:S07]  /*e040*/  LDSM.16.MT88.4 R68, [R116+0xa400] ;  /* 0x00a400007444783b */ /* 0x000e6e0000004200 */
[C---:B--2---:R-:W-:Y:S08]  /*e050*/  HMMA.16816.F32 R36, R56.reuse, R72, R36 ;  /* 0x000000483824723c */ /* 0x044ff00000001824 */
[C---:B------:R-:W-:Y:S01]  /*e060*/  HMMA.16816.F32 R40, R56.reuse, R74, R40 ;  /* 0x0000004a3828723c */ /* 0x040fe20000001828 */
[----:B------:R-:W2:Y:S07]  /*e070*/  LDSM.16.MT88.4 R72, [R119+0xc400] ;  /* 0x00c400007748783b */ /* 0x000eae0000004200 */
[C---:B-----5:R-:W-:Y:S08]  /*e080*/  HMMA.16816.F32 R44, R56.reuse, R60, R44 ;  /* 0x0000003c382c723c */ /* 0x060ff0000000182c */
[----:B------:R-:W-:Y:S01]  /*e090*/  HMMA.16816.F32 R48, R56, R62, R48 ;  /* 0x0000003e3830723c */ /* 0x000fe20000001830 */
[----:B------:R-:W5:Y:S06]  /*e0a0*/  LDSM.16.MT88.4 R60, [R116+0xc400] ;  /* 0x00c40000743c783b */ /* 0x000f6c0000004200 */
[----:B------:R-:W-:Y:S01]  /*e0b0*/  F2FP.PACK_AB R56, R149, R148 ;  /* 0x000000949538723e */ /* 0x000fe200000000ff */
[----:B------:R-:W-:Y:S01]  /*e0c0*/  FADD.FTZ R148, R148, R145 ;  /* 0x0000009194947221 */ /* 0x000fe20000010000 */
[----:B------:R-:W-:Y:S03]  /*e0d0*/  F2FP.PACK_AB R57, R151, R150 ;  /* 0x000000969739723e */ /* 0x000fe600000000ff */
[----:B------:R-:W-:Y:S01]  /*e0e0*/  F2FP.PACK_AB R58, R153, R152 ;  /* 0x00000098993a723e */ /* 0x000fe200000000ff */
[----:B------:R-:W-:Y:S01]  /*e0f0*/  FADD.FTZ R149, R149, R148 ;  /* 0x0000009495957221 */ /* 0x000fe20000010000 */
[----:B---3--:R-:W-:Y:S03]  /*e100*/  F2FP.PACK_AB R59, R155, R154 ;  /* 0x0000009a9b3b723e */ /* 0x008fe600000000ff */
[----:B------:R-:W-:Y:S04]  /*e110*/  FADD.FTZ R152, R152, R149 ;  /* 0x0000009598987221 */ /* 0x000fe80000010000 */
[C---:B----4-:R-:W-:Y:S03]  /*e120*/  HMMA.16816.F32 R4, R56.reuse, R64, R4 ;  /* 0x000000403804723c */ /* 0x050fe60000001804 */
[----:B------:R-:W-:Y:S05]  /*e130*/  FADD.FTZ R153, R153, R152 ;  /* 0x0000009899997221 */ /* 0x000fea0000010000 */
        /* <DEDUP_REMOVED lines=11> */
[C---:B------:R-:W-:Y:S08]  /*e1f0*/  HMMA.16816.F32 R36, R56.reuse, R76, R36 ;  /* 0x0000004c3824723c */ /* 0x040ff00000001824 */
[C---:B------:R-:W-:Y:S01]  /*e200*/  HMMA.16816.F32 R40, R56.reuse, R78, R40 ;  /* 0x0000004e3828723c */ /* 0x040fe20000001828 */
[----:B------:R-:W-:Y:S07]  /*e210*/  LDSM.16.MT88.4 R76, [R119+0xec00] ;  /* 0x00ec0000774c783b */ /* 0x000fee0000004200 */
        /* <DEDUP_REMOVED lines=17> */
[C---:B----4-:R-:W-:Y:S07]  /*e330*/  HMMA.16816.F32 R20, R56.reuse, R60, R20 ;  /* 0x0000003c3814723c */ /* 0x050fee0000001814 */
[--C-:B------:R-:W-:Y:S01]  /*e340*/  FFMA.FTZ R60, R173, c[0x0][0x23c], -R128.reuse ;  /* 0x00008f00ad3c7a23 */ /* 0x100fe20000010880 */
[C---:B------:R-:W-:Y:S04]  /*e350*/  HMMA.16816.F32 R24, R56.reuse, R62, R24 ;  /* 0x0000003e3818723c */ /* 0x040fe80000001818 */
[----:B------:R-:W-:Y:S01]  /*e360*/  FFMA.FTZ R128, R172, c[0x0][0x23c], -R128 ;  /* 0x00008f00ac807a23 */ /* 0x000fe20000010880 */
[----:B------:R-:W-:Y:S03]  /*e370*/  MUFU.EX2 R60, R60 ;  /* 0x0000003c003c7308 */ /* 0x000fe60000000800 */
[C---:B---3--:R-:W-:Y:S07]  /*e380*/  HMMA.16816.F32 R28, R56.reuse, R64, R28 ;  /* 0x00000040381c723c */ /* 0x048fee000000181c */
[----:B------:R-:W3:Y:S01]  /*e390*/  MUFU.EX2 R61, R128 ;  /* 0x00000080003d7308 */ /* 0x000ee20000000800 */
[C---:B------:R-:W-:Y:S08]  /*e3a0*/  HMMA.16816.F32 R32, R56.reuse, R66, R32 ;  /* 0x000000423820723c */ /* 0x040ff00000001820 */
[C---:B-1----:R-:W-:Y:S07]  /*e3b0*/  HMMA.16816.F32 R36, R56.reuse, R68, R36 ;  /* 0x000000443824723c */ /* 0x042fee0000001824 */
[----:B------:R-:W-:Y:S01]  /*e3c0*/  F2FP.PACK_AB R68, R165, R164 ;  /* 0x000000a4a544723e */ /* 0x000fe200000000ff */
[C---:B------:R-:W-:Y:S04]  /*e3d0*/  HMMA.16816.F32 R40, R56.reuse, R70, R40 ;  /* 0x000000463828723c */ /* 0x040fe80000001828 */
[----:B------:R-:W-:Y:S01]  /*e3e0*/  F2FP.PACK_AB R69, R167, R166 ;  /* 0x000000a6a745723e */ /* 0x000fe200000000ff */
[----:B------:R-:W-:Y:S02]  /*e3f0*/  FADD.FTZ R164, R164, R161 ;  /* 0x000000a1a4a47221 */ /* 0x000fe40000010000 */
[----:B---3--:R-:W-:Y:S01]  /*e400*/  F2FP.PACK_AB R70, R61, R60 ;  /* 0x0000003c3d46723e */ /* 0x008fe200000000ff */
[C---:B--2---:R-:W-:Y:S04]  /*e410*/  HMMA.16816.F32 R44, R56.reuse, R72, R44 ;  /* 0x00000048382c723c */ /* 0x044fe8000000182c */
[----:B------:R-:W-:Y:S01]  /*e420*/  F2FP.PACK_AB R71, R127, R54 ;  /* 0x000000367f47723e */ /* 0x000fe200000000ff */
[----:B------:R-:W-:Y:S03]  /*e430*/  FADD.FTZ R165, R165, R164 ;  /* 0x000000a4a5a57221 */ /* 0x000fe60000010000 */
[----:B------:R-:W-:Y:S04]  /*e440*/  HMMA.16816.F32 R48, R56, R74, R48 ;  /* 0x0000004a3830723c */ /* 0x000fe80000001830 */
[----:B------:R-:W-:Y:S04]  /*e450*/  FADD.FTZ R60, R60, R165 ;  /* 0x000000a53c3c7221 */ /* 0x000fe80000010000 */
[C---:B------:R-:W-:Y:S05]  /*e460*/  HMMA.16816.F32 R112, R68.reuse, R108, R4 ;  /* 0x0000006c4470723c */ /* 0x040fea0000001804 */
[----:B------:R-:W-:Y:S02]  /*e470*/  FADD.FTZ R207, R61, R60 ;  /* 0x0000003c3dcf7221 */ /* 0x000fe40000010000 */
[----:B------:R-:W-:Y:S01]  /*e480*/  FADD.FTZ R4, R80, R89 ;  /* 0x0000005950047221 */ /* 0x000fe20000010000 */
[C---:B------:R-:W-:Y:S04]  /*e490*/  HMMA.16816.F32 R108, R68.reuse, R110, R8 ;  /* 0x0000006e446c723c */ /* 0x040fe80000001808 */
[----:B------:R-:W-:Y:S04]  /*e4a0*/  FADD.FTZ R4, R83, R4 ;  /* 0x0000000453047221 */ /* 0x000fe80000010000 */
[C---:B------:R-:W-:Y:S04]  /*e4b0*/  HMMA.16816.F32 R104, R68.reuse, R100, R12 ;  /* 0x000000644468723c */ /* 0x040fe8000000180c */
[----:B------:R-:W-:Y:S02]  /*e4c0*/  FADD.FTZ R3, R99, R4 ;  /* 0x0000000463037221 */ /* 0x000fe40000010000 */
[----:B------:R-:W1:Y:S02]  /*e4d0*/  LDSM.16.MT88.4 R4, [R116+0xec00] ;  /* 0x00ec00007404783b */ /* 0x000e640000004200 */
[C---:B------:R-:W-:Y:S04]  /*e4e0*/  HMMA.16816.F32 R100, R68.reuse, R102, R16 ;  /* 0x000000664464723c */ /* 0x040fe80000001810 */
[----:B------:R-:W-:Y:S04]  /*e4f0*/  FADD.FTZ R3, R90, R3 ;  /* 0x000000035a037221 */ /* 0x000fe80000010000 */
[C---:B------:R-:W-:Y:S04]  /*e500*/  HMMA.16816.F32 R96, R68.reuse, R92, R20 ;  /* 0x0000005c4460723c */ /* 0x040fe80000001814 */
[----:B------:R-:W-:Y:S01]  /*e510*/  FADD.FTZ R130, R130, R3 ;  /* 0x0000000382827221 */ /* 0x000fe20000010000 */
[----:B------:R-:W-:Y:S03]  /*e520*/  MOV R3, R0 ;  /* 0x0000000000037202 */ /* 0x000fe60000000f00 */
[C---:B------:R-:W-:Y:S04]  /*e530*/  HMMA.16816.F32 R92, R68.reuse, R94, R24 ;  /* 0x0000005e445c723c */ /* 0x040fe80000001818 */
[----:B------:R-:W-:Y:S04]  /*e540*/  FADD.FTZ R131, R131, R130 ;  /* 0x0000008283837221 */ /* 0x000fe80000010000 */
[C---:B------:R-:W-:Y:S04]  /*e550*/  HMMA.16816.F32 R88, R68.reuse, R84, R28 ;  /* 0x000000544458723c */ /* 0x040fe8000000181c */
[----:B------:R-:W-:Y:S04]  /*e560*/  FADD.FTZ R134, R134, R131 ;  /* 0x0000008386867221 */ /* 0x000fe80000010000 */
[C---:B------:R-:W-:Y:S04]  /*e570*/  HMMA.16816.F32 R84, R68.reuse, R86, R32 ;  /* 0x000000564454723c */ /* 0x040fe80000001820 */
[----:B------:R-:W-:Y:S04]  /*e580*/  FADD.FTZ R135, R135, R134 ;  /* 0x0000008687877221 */ /* 0x000fe80000010000 */
[----:B------:R-:W-:Y:S01]  /*e590*/  FADD.FTZ R138, R138, R135 ;  /* 0x000000878a8a7221 */ /* 0x000fe20000010000 */
[C---:B------:R-:W-:Y:S03]  /*e5a0*/  HMMA.16816.F32 R80, R68.reuse, R76, R36 ;  /* 0x0000004c4450723c */ /* 0x040fe60000001824 */
[----:B------:R-:W-:Y:S04]  /*e5b0*/  FADD.FTZ R139, R139, R138 ;  /* 0x0000008a8b8b7221 */ /* 0x000fe80000010000 */
[----:B------:R-:W-:Y:S01]  /*e5c0*/  FADD.FTZ R142, R142, R139 ;  /* 0x0000008b8e8e7221 */ /* 0x000fe20000010000 */
[C---:B------:R-:W-:Y:S04]  /*e5d0*/  HMMA.16816.F32 R76, R68.reuse, R78, R40 ;  /* 0x0000004e444c723c */ /* 0x040fe80000001828 */
[----:B------:R-:W-:Y:S04]  /*e5e0*/  FADD.FTZ R143, R143, R142 ;  /* 0x0000008e8f8f7221 */ /* 0x000fe80000010000 */
[----:B------:R-:W-:Y:S01]  /*e5f0*/  FADD.FTZ R146, R146, R143 ;  /* 0x0000008f92927221 */ /* 0x000fe20000010000 */
[C---:B-1----:R-:W-:Y:S03]  /*e600*/  HMMA.16816.F32 R72, R68.reuse, R4, R44 ;  /* 0x000000044448723c */ /* 0x042fe6000000182c */
        /* <DEDUP_REMOVED lines=15> */
.L_x_2584:
        /* <DEDUP_REMOVED lines=179> */
.L_x_2590:
[----:B--234-:R-:W-:Y:S05]  /*f230*/  BSYNC B0 ;  /* 0x0000000000007941 */ /* 0x01cfea0003800000 */
.L_x_2589:
[----:B------:R-:W-:Y:S01]  /*f240*/  LEA.HI R0, R4, R5, RZ, 0x3 ;  /* 0x0000000504007211 */ /* 0x000fe200078f18ff */
[----:B------:R-:W-:Y:S01]  /*f250*/  IMAD R9, R9, c[0x0][0x22c], RZ ;  /* 0x00008b0009097a24 */ /* 0x000fe200078e02ff */
[----:B------:R-:W-:Y:S02]  /*f260*/  ISETP.GE.AND P3, PT, R188, R187, PT ;  /* 0x000000bbbc00720c */ /* 0x000fe40003f66270 */
[----:B------:R-:W-:-:S05]  /*f270*/  LOP3.LUT R0, R0, 0xfffffff8, RZ, 0xc0, !PT ;  /* 0xfffffff800007812 */ /* 0x000fca00078ec0ff */
[----:B------:R-:W-:-:S04]  /*f280*/  IMAD.IADD R0, R5, 0x1, -R0 ;  /* 0x0000000105007824 */ /* 0x000fc800078e0a00 */
[----:B------:R-:W-:Y:S01]  /*f290*/  IMAD.SHL.U32 R2, R0, 0x4, RZ ;  /* 0x0000000400027824 */ /* 0x000fe200078e00ff */
[----:B------:R-:W-:-:S04]  /*f2a0*/  IADD3 R0, R188, 0x10, RZ ;  /* 0x00000010bc007810 */ /* 0x000fc80007ffe0ff */
[--C-:B------:R-:W-:Y:S02]  /*f2b0*/  SHF.R.S32.HI R3, RZ, 0x1f, R2.reuse ;  /* 0x0000001fff037819 */ /* 0x100fe40000011402 */
[-C--:B------:R-:W-:Y:S02]  /*f2c0*/  ISETP.GE.AND P2, PT, R0, R187.reuse, PT ;  /* 0x000000bb0000720c */ /* 0x080fe40003f46270 */
[C---:B------:R-:W-:Y:S01]  /*f2d0*/  IADD3 R0, R188.reuse, 0x20, RZ ;  /* 0x00000020bc007810 */ /* 0x040fe20007ffe0ff */
[C---:B------:R-:W-:Y:S01]  /*f2e0*/  IMAD.WIDE R2, R188.reuse, 0x60, R2 ;  /* 0x00000060bc027825 */ /* 0x040fe200078e0202 */
[----:B------:R-:W-:Y:S02]  /*f2f0*/  IADD3 R188, R188, 0x30, RZ ;  /* 0x00000030bcbc7810 */ /* 0x000fe40007ffe0ff */
[----:B------:R-:W-:Y:S02]  /*f300*/  ISETP.GE.AND P1, PT, R0, R187, PT ;  /* 0x000000bb0000720c */ /* 0x000fe40003f26270 */
        /* <DEDUP_REMOVED lines=20> */
.L_x_2591:
        /* <DEDUP_REMOVED lines=11> */
.L_x_6127:


//--------------------- .text._ZN5flash24flash_fwd_splitkv_kernelI23Flash_fwd_kernel_traitsILi96ELi64ELi128ELi4ELb0ELb0EN7cutlass6half_tE19Flash_kernel_traitsILi96ELi64ELi128ELi4ES3_EELb1ELb0ELb1ELb0ELb0ELb0ELb1ELb0EEEvNS_16Flash_fwd_paramsE --------------------------
	.section	.text._ZN5flash24flash_fwd_splitkv_kernelI23Flash_fwd_kernel_traitsILi96ELi64ELi128ELi4ELb0ELb0EN7cutlass6half_tE19Flash_kernel_traitsILi96ELi64ELi128ELi4ES3_EELb1ELb0ELb1ELb0ELb0ELb0ELb1ELb0EEEvNS_16Flash_fwd_paramsE,"ax",@progbits
	.sectioninfo	@"SHI_REGISTERS=218"
	.align	128
        .global         _ZN5flash24flash_fwd_splitkv_kernelI23Flash_fwd_kernel_traitsILi96ELi64ELi128ELi4ELb0ELb0EN7cutlass6half_tE19Flash_kernel_traitsILi96ELi64ELi128ELi4ES3_EELb1ELb0ELb1ELb0ELb0ELb0ELb1ELb0EEEvNS_16Flash_fwd_paramsE
        .type           _ZN5flash24flash_fwd_splitkv_kernelI23Flash_fwd_kernel_traitsILi96ELi64ELi128ELi4ELb0ELb0EN7cutlass6half_tE19Flash_kernel_traitsILi96ELi64ELi128ELi4ES3_EELb1ELb0ELb1ELb0ELb0ELb0ELb1ELb0EEEvNS_16Flash_fwd_paramsE,@function
        .size           _ZN5flash24flash_fwd_splitkv_kernelI23Flash_fwd_kernel_traitsILi96ELi64ELi128ELi4ELb0ELb0EN7cutlass6half_tE19Flash_kernel_traitsILi96ELi64ELi128ELi4ES3_EELb1ELb0ELb1ELb0ELb0ELb0ELb1ELb0EEEvNS_16Flash_fwd_paramsE,(.L_x_6128 - _ZN5flash24flash_fwd_splitkv_kernelI23Flash_fwd_kernel_traitsILi96ELi64ELi128ELi4ELb0ELb0EN7cutlass6half_tE19Flash_kernel_traitsILi96ELi64ELi128ELi4ES3_EELb1ELb0ELb1ELb0ELb0ELb0ELb1ELb0EEEvNS_16Flash_fwd_paramsE)
        .other          _ZN5flash24flash_fwd_splitkv_kernelI23Flash_fwd_kernel_traitsILi96ELi64ELi128ELi4ELb0ELb0EN7cutlass6half_tE19Flash_kernel_traitsILi96ELi64ELi128ELi4ES3_EELb1ELb0ELb1ELb0ELb0ELb0ELb1ELb0EEEvNS_16Flash_fwd_paramsE,@"STO_CUDA_ENTRY STV_DEFAULT"
_ZN5flash24flash_fwd_splitkv_kernelI23Flash_fwd_kernel_traitsILi96ELi64ELi128ELi4ELb0ELb0EN7cutlass6half_tE19Flash_kernel_traitsILi96ELi64ELi128ELi4ES3_EELb1ELb0ELb1ELb0ELb0ELb0ELb1ELb0EEEvNS_16Flash_fwd_paramsE:
.text._ZN5flash24flash_fwd_splitkv_kernelI23Flash_fwd_kernel_traitsILi96ELi64ELi128ELi4ELb0ELb0EN7cutlass6half_tE19Flash_kernel_traitsILi96ELi64ELi128ELi4ES3_EELb1ELb0ELb1ELb0ELb0ELb0ELb1ELb0EEEvNS_16Flash_fwd_paramsE:
        /* <DEDUP_REMOVED lines=13> */
[----:B------:R-:W-:-:S06]  /*00d0*/  IMAD.HI.U32 R2, R3, R5, R2 ;  /* 0x0000000503027227 */ /* 0x000fcc00078e0002 */
[----:B--2---:R-:W-:-:S04]  /*00e0*/  IMAD.HI.U32 R187, R2, R19, RZ ;  /* 0x0000001302bb7227 */ /* 0x004fc800078e00ff */
[----:B------:R-:W-:-:S04]  /*00f0*/  IMAD.MOV R2, RZ, RZ, -R187 ;  /* 0x000000ffff027224 */ /* 0x000fc800078e0abb */
[----:B------:R-:W-:-:S05]  /*0100*/  IMAD R2, R2, c[0x0][0x1c0], R19 ;  /* 0x0000700002027a24 */ /* 0x000fca00078e0213 */
[----:B------:R-:W-:Y:S02]  /*0110*/  ISETP.GE.U32.AND P2, PT, R2, c[0x0][0x1c0], PT ;  /* 0x0000700002007a0c */ /* 0x000fe40003f46070 */
[----:B-1----:R-:W-:-:S11]  /*0120*/  ISETP.NE.AND P3, PT, R0, RZ, PT ;  /* 0x000000ff0000720c */ /* 0x002fd60003f65270 */
        /* <DEDUP_REMOVED lines=34> */
.L_x_2592:
[----:B-1-34-:R-:W-:Y:S02]  /*0350*/  MOV R5, c[0x0][0x218] ;  /* 0x0000860000057a02 */ /* 0x01afe40000000f00 */
.L_x_2593:
        /* <DEDUP_REMOVED lines=43> */
[----:B------:R-:W-:-:S13]  /*0610*/  ISETP.GE.U32.AND P2, PT, R4, R7, PT ;  /* 0x000000070400720c */ /* 0x000fda0003f46070 */
[----:B------:R-:W-:-:S05]  /*0620*/  @P2 IADD3 R10, R10, 0x1, RZ ;  /* 0x000000010a0a2810 */ /* 0x000fca0007ffe0ff */
[----:B------:R-:W-:Y:S01]  /*0630*/  IMAD.MOV.U32 R4, RZ, RZ, R10 ;  /* 0x000000ffff047224 */ /* 0x000fe200078e000a */
[----:B------:R-:W-:-:S03]  /*0640*/  IADD3 R10, -R122, 0xbf, R125 ;  /* 0x000000bf7a0a7810 */ /* 0x000fc60007ffe17d */
[----:B------:R-:W-:Y:S01]  /*0650*/  @!P0 IMAD.MOV R4, RZ, RZ, -R4 ;  /* 0x000000ffff048224 */ /* 0x000fe200078e0a04 */
[----:B------:R-:W-:Y:S02]  /*0660*/  @!P1 LOP3.LUT R4, RZ, c[0x0][0x10], RZ, 0x33, !PT ;  /* 0x00000400ff049a12 */ /* 0x000fe400078e33ff */
[----:B------:R-:W-:-:S03]  /*0670*/  IADD3 R7, R10, c[0x0][0x2e8], R117 ;  /* 0x0000ba000a077a10 */ /* 0x000fc60007ffe075 */
[----:B------:R-:W-:Y:S01]  /*0680*/  IMAD R175, R4, R0, RZ ;  /* 0x0000000004af7224 */ /* 0x000fe200078e02ff */
[----:B------:R-:W-:-:S03]  /*0690*/  SHF.R.S32.HI R116, RZ, 0x1f, R7 ;  /* 0x0000001fff747819 */ /* 0x000fc60000011407 */
[----:B------:R-:W-:Y:S01]  /*06a0*/  IMAD.IADD R4, R4, 0x1, R175 ;  /* 0x0000000104047824 */ /* 0x000fe200078e02af */
[----:B------:R-:W-:-:S04]  /*06b0*/  LEA.HI R116, R116, R7, RZ, 0x7 ;  /* 0x0000000774747211 */ /* 0x000fc800078f38ff */
[----:B------:R-:W-:Y:S02]  /*06c0*/  SHF.R.S32.HI R116, RZ, 0x7, R116 ;  /* 0x00000007ff747819 */ /* 0x000fe40000011474 */
        /* <DEDUP_REMOVED lines=11> */
[----:B------:R-:W-:-:S04]  /*0780*/  IMAD R0, R0, c[0x0][0x214], R125 ;  /* 0x0000850000007a24 */ /* 0x000fc800078e027d */
[----:B------:R-:W-:Y:S01]  /*0790*/  IMAD.IADD R16, R16, 0x1, -R3 ;  /* 0x0000000110107824 */ /* 0x000fe200078e0a03 */
[----:B------:R-:W-:Y:S01]  /*07a0*/  SHF.R.S32.HI R3, RZ, 0x3, R2 ;  /* 0x00000003ff037819 */ /* 0x000fe20000011402 */
[----:B------:R-:W-:Y:S02]  /*07b0*/  IMAD R7, R0, c[0x0][0x22c], RZ ;  /* 0x00008b0000077a24 */ /* 0x000fe400078e02ff */
[----:B------:R-:W-:Y:S01]  /*07c0*/  IMAD.SHL.U32 R4, R16, 0x4, RZ ;  /* 0x0000000410047824 */ /* 0x000fe200078e00ff */
[----:B------:R-:W-:-:S04]  /*07d0*/  ISETP.GE.AND P1, PT, R3, R122, PT ;  /* 0x0000007a0300720c */ /* 0x000fc80003f26270 */
[----:B------:R-:W-:Y:S02]  /*07e0*/  SHF.R.S32.HI R5, RZ, 0x1f, R4 ;  /* 0x0000001fff057819 */ /* 0x000fe40000011404 */
[----:B------:R-:W-:-:S03]  /*07f0*/  IADD3 R6, R4, 0x20, RZ ;  /* 0x0000002004067810 */ /* 0x000fc60007ffe0ff */
[----:B------:R-:W-:-:S05]  /*0800*/  IMAD.WIDE R8, R3, 0x60, R4 ;  /* 0x0000006003087825 */ /* 0x000fca00078e0204 */
        /* <DEDUP_REMOVED lines=9> */
[----:B------:R1:W-:Y:S04]  /*08a0*/  @!P2 STG.E.128 [R12.64], RZ ;  /* 0x000000ff0c00a986 */ /* 0x0003e8000c101d06 */
[----:B------:R1:W-:Y:S04]  /*08b0*/  @!P1 STG.E.128 [R12.64+0x80], RZ ;  /* 0x000080ff0c009986 */ /* 0x0003e8000c101d06 */
[----:B------:R1:W-:Y:S02]  /*08c0*/  @!P0 STG.E.128 [R12.64+0x100], RZ ;  /* 0x000100ff0c008986 */ /* 0x0003e4000c101d06 */
.L_x_2596:
[----:B------:R-:W-:Y:S05]  /*08d0*/  BSYNC B0 ;  /* 0x0000000000007941 */ /* 0x000fea0003800000 */
.L_x_2595:
        /* <DEDUP_REMOVED lines=10> */
.L_x_2598:
[----:B------:R-:W-:Y:S05]  /*0980*/  BSYNC B0 ;  /* 0x0000000000007941 */ /* 0x000fea0003800000 */
.L_x_2597:
        /* <DEDUP_REMOVED lines=10> */
.L_x_2600:
[----:B------:R-:W-:Y:S05]  /*0a30*/  BSYNC B0 ;  /* 0x0000000000007941 */ /* 0x000fea0003800000 */
.L_x_2599:
        /* <DEDUP_REMOVED lines=10> */
.L_x_2602:
[----:B------:R-:W-:Y:S05]  /*0ae0*/  BSYNC B0 ;  /* 0x0000000000007941 */ /* 0x000fea0003800000 */
.L_x_2601:
        /* <DEDUP_REMOVED lines=8> */
[----:B------:R-:W-:Y:S01]  /*0b70*/  LEA R4, P0, R0, c[0x0][0x208], 0x2 ;  /* 0x0000820000047a11 */ /* 0x000fe200078010ff */
[----:B------:R-:W-:-:S03]  /*0b80*/  @!P2 IMAD.MOV.U32 R2, RZ, RZ, -0x800000 ;  /* 0xff800000ff02a424 */ /* 0x000fc600078e00ff */
[----:B------:R-:W-:Y:S01]  /*0b90*/  LEA.HI.X R5, R0, c[0x0][0x20c], R3, 0x2, P0 ;  /* 0x0000830000057a11 */ /* 0x000fe200000f1403 */
[----:B------:R-:W-:Y:S02]  /*0ba0*/  @!P3 IMAD.MOV.U32 R3, RZ, RZ, -0x800000 ;  /* 0xff800000ff03b424 */ /* 0x000fe400078e00ff */
[----:B------:R-:W-:Y:S02]  /*0bb0*/  @!P1 IMAD.MOV.U32 R0, RZ, RZ, -0x800000 ;  /* 0xff800000ff009424 */ /* 0x000fe400078e00ff */
[----:B------:R1:W-:Y:S04]  /*0bc0*/  @!P2 STG.E [R4.64+0x40], R2 ;  /* 0x000040020400a986 */ /* 0x0003e8000c101906 */
[----:B------:R1:W-:Y:S04]  /*0bd0*/  @!P3 STG.E [R4.64], R3 ;  /* 0x000000030400b986 */ /* 0x0003e8000c101906 */
[----:B------:R1:W-:Y:S01]  /*0be0*/  @!P1 STG.E [R4.64+0x80], R0 ;  /* 0x0000800004009986 */ /* 0x0003e2000c101906 */
[----:B------:R-:W-:Y:S05]  /*0bf0*/  @P4 EXIT ;  /* 0x000000000000494d */ /* 0x000fea0003800000 */
[----:B-1----:R-:W-:-:S05]  /*0c00*/  MOV R3, 0xff800000 ;  /* 0xff80000000037802 */ /* 0x002fca0000000f00 */
[----:B------:R-:W-:Y:S01]  /*0c10*/  STG.E [R4.64+0xc0], R3 ;  /* 0x0000c00304007986 */ /* 0x000fe2000c101906 */
[----:B------:R-:W-:Y:S05]  /*0c20*/  EXIT ;  /* 0x000000000000794d */ /* 0x000fea0003800000 */
.L_x_2594:
        /* <DEDUP_REMOVED lines=23> */
[----:B------:R-:W-:-:S03]  /*0da0*/  IABS R2, R7 ;  /* 0x0000000700027213 */ /* 0x000fc60000000000 */
[----:B-1----:R-:W1:Y:S02]  /*0db0*/  MUFU.RCP R4, R6 ;  /* 0x0000000600047308 */ /* 0x002e640000001000 */
[----:B-1----:R-:W-:-:S06]  /*0dc0*/  IADD3 R4, R4, 0xffffffe, RZ ;  /* 0x0ffffffe04047810 */ /* 0x002fcc0007ffe0ff */
[----:B------:R-:W1:Y:S02]  /*0dd0*/  F2I.FTZ.U32.TRUNC.NTZ R5, R4 ;  /* 0x0000000400057305 */ /* 0x000e64000021f000 */
[----:B-1---5:R-:W-:Y:S02]  /*0de0*/  IMAD.MOV R0, RZ, RZ, -R5 ;  /* 0x000000ffff007224 */ /* 0x022fe400078e0a05 */
[----:B------:R-:W-:Y:S02]  /*0df0*/  IMAD.MOV.U32 R4, RZ, RZ, RZ ;  /* 0x000000ffff047224 */ /* 0x000fe400078e00ff */
[----:B------:R-:W-:-:S04]  /*0e00*/  IMAD R3, R0, R129, RZ ;  /* 0x0000008100037224 */ /* 0x000fc800078e02ff */
[----:B------:R-:W-:-:S06]  /*0e10*/  IMAD.HI.U32 R3, R5, R3, R4 ;  /* 0x0000000305037227 */ /* 0x000fcc00078e0004 */
        /* <DEDUP_REMOVED lines=8> */
[----:B------:R-:W-:-:S04]  /*0ea0*/  LOP3.LUT R0, R7, c[0x0][0x2d0], RZ, 0x3c, !PT ;  /* 0x0000b40007007a12 */ /* 0x000fc800078e3cff */
[----:B------:R-:W-:-:S07]  /*0eb0*/  ISETP.GE.AND P0, PT, R0, RZ, PT ;  /* 0x000000ff0000720c */ /* 0x000fce0003f06270 */
[----:B------:R-:W-:-:S06]  /*0ec0*/  @P2 IADD3 R3, R3, 0x1, RZ ;  /* 0x0000000103032810 */ /* 0x000fcc0007ffe0ff */
[----:B------:R-:W-:Y:S02]  /*0ed0*/  @!P0 IADD3 R3, -R3, RZ, RZ ;  /* 0x000000ff03038210 */ /* 0x000fe40007ffe1ff */
        /* <DEDUP_REMOVED lines=22> */
[----:B------:R-:W-:Y:S02]  /*1040*/  IADD3 R2, -R3, RZ, RZ ;  /* 0x000000ff03027210 */ /* 0x000fe40007ffe1ff */
[----:B------:R-:W-:-:S03]  /*1050*/  ISETP.GE.AND P0, PT, R5, RZ, PT ;  /* 0x000000ff0500720c */ /* 0x000fc60003f06270 */
[----:B------:R-:W-:-:S04]  /*1060*/  IMAD R7, R2, c[0x0][0x2d0], R7 ;  /* 0x0000b40002077a24 */ /* 0x000fc800078e0207 */
[----:B------:R-:W-:Y:S02]  /*1070*/  @P1 IADD3 R4, R4, 0x1, RZ ;  /* 0x0000000104041810 */ /* 0x000fe40007ffe0ff */
[----:B------:R-:W-:Y:S02]  /*1080*/  ISETP.NE.AND P1, PT, RZ, c[0x0][0x1c8], PT ;  /* 0x00007200ff007a0c */ /* 0x000fe40003f25270 */
[----:B------:R-:W-:Y:S02]  /*1090*/  SHF.R.S32.HI R15, RZ, 0x1f, R7 ;  /* 0x0000001fff0f7819 */ /* 0x000fe40000011407 */
[----:B------:R-:W-:-:S03]  /*10a0*/  @!P0 IMAD.MOV R4, RZ, RZ, -R4 ;  /* 0x000000ffff048224 */ /* 0x000fc600078e0a04 */
[----:B------:R-:W-:-:S04]  /*10b0*/  IMAD R2, R15, c[0x0][0x198], RZ ;  /* 0x000066000f027a24 */ /* 0x000fc800078e02ff */
[----:B------:R-:W-:Y:S02]  /*10c0*/  IMAD R2, R7, c[0x0][0x19c], R2 ;  /* 0x0000670007027a24 */ /* 0x000fe400078e0202 */
[----:B------:R-:W-:-:S04]  /*10d0*/  @!P1 LOP3.LUT R4, RZ, c[0x0][0x1c8], RZ, 0x33, !PT ;  /* 0x00007200ff049a12 */ /* 0x000fc800078e33ff */
[----:B------:R-:W-:Y:S02]  /*10e0*/  SHF.R.S32.HI R17, RZ, 0x1f, R4 ;  /* 0x0000001fff117819 */ /* 0x000fe40000011404 */
        /* <DEDUP_REMOVED lines=8> */
[----:B------:R-:W-:Y:S01]  /*1170*/  IMAD R3, R17, c[0x0][0x1b0], RZ ;  /* 0x00006c0011037a24 */ /* 0x000fe200078e02ff */
[----:B------:R-:W-:Y:S01]  /*1180*/  IADD3 R6, R23, R6, RZ ;  /* 0x0000000617067210 */ /* 0x000fe20007ffe0ff */
[----:B------:R-:W-:-:S04]  /*1190*/  IMAD.WIDE.U32 R10, R7, c[0x0][0x198], R10 ;  /* 0x00006600070a7a25 */ /* 0x000fc800078e000a */
[----:B------:R-:W-:Y:S02]  /*11a0*/  IMAD.IADD R11, R11, 0x1, R2 ;  /* 0x000000010b0b7824 */ /* 0x000fe400078e0202 */
[C---:B------:R-:W-:Y:S02]  /*11b0*/  IMAD R3, R4.reuse, c[0x0][0x1b4], R3 ;  /* 0x00006d0004037a24 */ /* 0x040fe400078e0203 */
[----:B------:R-:W-:-:S04]  /*11c0*/  IMAD.WIDE.U32 R28, R4, c[0x0][0x1b0], R10 ;  /* 0x00006c00041c7a25 */ /* 0x000fc800078e000a */
[----:B------:R-:W-:Y:S01]  /*11d0*/  IMAD.IADD R2, R29, 0x1, R3 ;  /* 0x000000011d027824 */ /* 0x000fe200078e0203 */
[----:B------:R-:W-:Y:S05]  /*11e0*/  BRA `(.L_x_2604) ;  /* 0x0000044000007947 */ /* 0x000fea0003800000 */
.L_x_2603:
        /* <DEDUP_REMOVED lines=17> */
.L_x_2605:
[----:B------:R-:W-:Y:S01]  /*1300*/  IABS R7, c[0x0][0x1c8] ;  /* 0x0000720000077a13 */ /* 0x000fe20000000000 */
[----:B------:R-:W-:Y:S01]  /*1310*/  @P3 IMAD.IADD R6, R3, 0x1, R6 ;  /* 0x0000000103063824 */ /* 0x000fe200078e0206 */
[----:B------:R-:W-:Y:S02]  /*1320*/  MOV R10, RZ ;  /* 0x000000ff000a7202 */ /* 0x000fe40000000f00 */
[----:B------:R-:W1:Y:S01]  /*1330*/  I2F.RP R13, R7 ;  /* 0x00000007000d7306 */ /* 0x000e620000209400 */
[----:B------:R-:W-:-:S04]  /*1340*/  @P3 IMAD.WIDE.U32 R22, R6, c[0x0][0x1a0], RZ ;  /* 0x0000680006163a25 */ /* 0x000fc800078e00ff */
[----:B------:R-:W-:-:S03]  /*1350*/  @P3 IMAD R6, R6, c[0x0][0x1a4], R23 ;  /* 0x0000690006063a24 */ /* 0x000fc600078e0217 */
[----:B-1----:R-:W1:Y:S02]  /*1360*/  MUFU.RCP R12, R13 ;  /* 0x0000000d000c7308 */ /* 0x002e640000001000 */
[----:B-1----:R-:W-:-:S06]  /*1370*/  IADD3 R12, R12, 0xffffffe, RZ ;  /* 0x0ffffffe0c0c7810 */ /* 0x002fcc0007ffe0ff */
[----:B------:R-:W1:Y:S02]  /*1380*/  F2I.FTZ.U32.TRUNC.NTZ R11, R12 ;  /* 0x0000000c000b7305 */ /* 0x000e64000021f000 */
[----:B-1----:R-:W-:-:S04]  /*1390*/  IMAD.MOV R2, RZ, RZ, -R11 ;  /* 0x000000ffff027224 */ /* 0x002fc800078e0a0b */
[----:B------:R-:W-:Y:S01]  /*13a0*/  IMAD R4, R2, R7, RZ ;  /* 0x0000000702047224 */ /* 0x000fe200078e02ff */
[----:B------:R-:W-:-:S03]  /*13b0*/  IABS R2, R18 ;  /* 0x0000001200027213 */ /* 0x000fc60000000000 */
[----:B------:R-:W-:-:S04]  /*13c0*/  IMAD.HI.U32 R11, R11, R4, R10 ;  /* 0x000000040b0b7227 */ /* 0x000fc800078e000a */
[----:B------:R-:W-:-:S04]  /*13d0*/  IMAD.MOV.U32 R10, RZ, RZ, R2 ;  /* 0x000000ffff0a7224 */ /* 0x000fc800078e0002 */
[----:B------:R-:W-:Y:S01]  /*13e0*/  IMAD.HI.U32 R4, R11, R10, RZ ;  /* 0x0000000a0b047227 */ /* 0x000fe200078e00ff */
[----:B------:R-:W-:-:S04]  /*13f0*/  MOV R11, R5 ;  /* 0x00000005000b7202 */ /* 0x000fc80000000f00 */
[----:B------:R-:W-:-:S05]  /*1400*/  IADD3 R2, -R4, RZ, RZ ;  /* 0x000000ff04027210 */ /* 0x000fca0007ffe1ff */
        /* <DEDUP_REMOVED lines=8> */
[----:B------:R-:W-:Y:S02]  /*1490*/  LEA R7, R116, 0xffffff80, 0x7 ;  /* 0xffffff8074077811 */ /* 0x000fe400078e38ff */
[----:B------:R-:W-:-:S02]  /*14a0*/  ISETP.GE.AND P1, PT, R2, RZ, PT ;  /* 0x000000ff0200720c */ /* 0x000fc40003f26270 */
[----:B------:R-:W-:Y:S01]  /*14b0*/  SHF.R.S32.HI R15, RZ, 0x1f, R7 ;  /* 0x0000001fff0f7819 */ /* 0x000fe20000011407 */
[----:B------:R-:W-:-:S04]  /*14c0*/  IMAD.WIDE.U32 R10, R7, c[0x0][0x198], R10 ;  /* 0x00006600070a7a25 */ /* 0x000fc800078e000a */
[----:B------:R-:W-:Y:S01]  /*14d0*/  @P2 IADD3 R4, R4, 0x1, RZ ;  /* 0x0000000104042810 */ /* 0x000fe20007ffe0ff */
[----:B------:R-:W-:-:S04]  /*14e0*/  IMAD R2, R15, c[0x0][0x198], RZ ;  /* 0x000066000f027a24 */ /* 0x000fc800078e02ff */
[----:B------:R-:W-:Y:S01]  /*14f0*/  IMAD R2, R7, c[0x0][0x19c], R2 ;  /* 0x0000670007027a24 */ /* 0x000fe200078e0202 */
        /* <DEDUP_REMOVED lines=19> */
.L_x_2604:
[----:B------:R-:W-:Y:S01]  /*1630*/  ISETP.NE.AND P0, PT, R9, -0x1, PT ;  /* 0xffffffff0900780c */ /* 0x000fe20003f05270 */
[----:B------:R-:W-:Y:S01]  /*1640*/  IMAD R17, R17, c[0x0][0x1b8], RZ ;  /* 0x00006e0011117a24 */ /* 0x000fe200078e02ff */
[----:B------:R-:W-:Y:S01]  /*1650*/  SHF.R.S32.HI R13, RZ, 0x1f, R16 ;  /* 0x0000001fff0d7819 */ /* 0x000fe20000011410 */
[----:B------:R-:W-:Y:S01]  /*1660*/  BSSY B0, `(.L_x_2606) ;  /* 0x0000072000007945 */ /* 0x000fe20003800000 */
[----:B------:R-:W-:Y:S02]  /*1670*/  IADD3 R174, -R125, R122, RZ ;  /* 0x0000007a7dae7210 */ /* 0x000fe40007ffe1ff */
[CC--:B------:R-:W-:Y:S02]  /*1680*/  LEA.HI R3, R13.reuse, R16.reuse, RZ, 0x2 ;  /* 0x000000100d037211 */ /* 0x0c0fe400078f10ff */
[----:B------:R-:W-:Y:S02]  /*1690*/  LEA.HI R5, R13, R16, RZ, 0x3 ;  /* 0x000000100d057211 */ /* 0x000fe400078f18ff */
[----:B------:R-:W-:-:S02]  /*16a0*/  LOP3.LUT R19, R3, 0xfffffffc, RZ, 0xc0, !PT ;  /* 0xfffffffc03137812 */ /* 0x000fc400078ec0ff */
[----:B-----5:R-:W-:Y:S01]  /*16b0*/  SHF.R.S32.HI R0, RZ, 0x3, R5 ;  /* 0x00000003ff007819 */ /* 0x020fe20000011405 */
[----:B------:R-:W-:Y:S01]  /*16c0*/  @!P0 IMAD.WIDE.U32 R30, R187, c[0x0][0x178], RZ ;  /* 0x00005e00bb1e8a25 */ /* 0x000fe200078e00ff */
[----:B------:R-:W-:Y:S02]  /*16d0*/  @!P0 SHF.R.S32.HI R8, RZ, 0x1f, R187 ;  /* 0x0000001fff088819 */ /* 0x000fe400000114bb */
[C---:B------:R-:W-:Y:S01]  /*16e0*/  LEA.HI R11, R5.reuse, R0, RZ, 0x1 ;  /* 0x00000000050b7211 */ /* 0x040fe200078f08ff */
[----:B------:R-:W-:Y:S01]  /*16f0*/  IMAD.IADD R186, R16, 0x1, -R19 ;  /* 0x0000000110ba7824 */ /* 0x000fe200078e0a13 */
[----:B------:R-:W-:Y:S01]  /*1700*/  LOP3.LUT R5, R5, 0xfffffff8, RZ, 0xc0, !PT ;  /* 0xfffffff805057812 */ /* 0x000fe200078ec0ff */
[----:B------:R-:W-:Y:S01]  /*1710*/  @!P0 IMAD R8, R8, c[0x0][0x178], RZ ;  /* 0x00005e0008088a24 */ /* 0x000fe200078e02ff */
[----:B------:R-:W-:Y:S01]  /*1720*/  LOP3.LUT R11, R11, 0xfffffffe, RZ, 0xc0, !PT ;  /* 0xfffffffe0b0b7812 */ /* 0x000fe200078ec0ff */
[----:B------:R-:W-:Y:S01]  /*1730*/  @P0 IMAD.WIDE.U32 R26, R9, c[0x0][0x190], RZ ;  /* 0x00006400091a0a25 */ /* 0x000fe200078e00ff */
[----:B------:R-:W-:-:S03]  /*1740*/  SHF.R.S32.HI R20, RZ, 0x2, R3 ;  /* 0x00000002ff147819 */ /* 0x000fc60000011403 */
[----:B------:R-:W-:Y:S01]  /*1750*/  @!P0 IMAD R8, R187, c[0x0][0x17c], R8 ;  /* 0x00005f00bb088a24 */ /* 0x000fe200078e0208 */
[----:B------:R-:W-:Y:S01]  /*1760*/  SHF.R.S32.HI R21, RZ, 0x1f, R20 ;  /* 0x0000001fff157819 */ /* 0x000fe20000011414 */
[----:B------:R-:W-:Y:S02]  /*1770*/  @!P0 IMAD.MOV.U32 R26, RZ, RZ, R30 ;  /* 0x000000ffff1a8224 */ /* 0x000fe400078e001e */
[----:B------:R-:W-:Y:S02]  /*1780*/  IMAD.SHL.U32 R186, R186, 0x8, RZ ;  /* 0x00000008baba7824 */ /* 0x000fe400078e00ff */
[----:B------:R-:W-:Y:S02]  /*1790*/  IMAD.SHL.U32 R23, R0, 0x40, RZ ;  /* 0x0000004000177824 */ /* 0x000fe400078e00ff */
[----:B------:R-:W-:Y:S01]  /*17a0*/  @P0 IMAD R9, R9, c[0x0][0x194], R27 ;  /* 0x0000650009090a24 */ /* 0x000fe200078e021b */
[----:B------:R-:W-:Y:S01]  /*17b0*/  SHF.R.S32.HI R19, RZ, 0x1f, R186 ;  /* 0x0000001fff137819 */ /* 0x000fe200000114ba */
[----:B------:R-:W-:Y:S01]  /*17c0*/  @!P0 IMAD.IADD R9, R31, 0x1, R8 ;  /* 0x000000011f098824 */ /* 0x000fe200078e0208 */
[----:B------:R-:W-:Y:S01]  /*17d0*/  IADD3 R26, P0, R186, R26, RZ ;  /* 0x0000001aba1a7210 */ /* 0x000fe20007f1e0ff */
[----:B------:R-:W-:Y:S01]  /*17e0*/  IMAD.IADD R8, R0, 0x1, -R11 ;  /* 0x0000000100087824 */ /* 0x000fe200078e0a0b */
[----:B------:R-:W-:Y:S01]  /*17f0*/  LOP3.LUT R23, R23, 0xc0, RZ, 0xc0, !PT ;  /* 0x000000c017177812 */ /* 0x000fe200078ec0ff */
[----:B------:R-:W-:Y:S01]  /*1800*/  IMAD.IADD R5, R16, 0x1, -R5 ;  /* 0x0000000110057824 */ /* 0x000fe200078e0a05 */
[----:B------:R-:W-:Y:S01]  /*1810*/  IADD3 R28, P2, R186, R28, RZ ;  /* 0x0000001cba1c7210 */ /* 0x000fe20007f5e0ff */
[----:B------:R-:W-:Y:S01]  /*1820*/  IMAD.X R27, R19, 0x1, R9, P0 ;  /* 0x00000001131b7824 */ /* 0x000fe200000e0609 */
[----:B------:R-:W-:Y:S01]  /*1830*/  LOP3.LUT R11, R23, 0x18, R186, 0xf8, !PT ;  /* 0x00000018170b7812 */ /* 0x000fe200078ef8ba */
[----:B------:R-:W-:Y:S01]  /*1840*/  IMAD.WIDE R24, R25, 0x40, R20 ;  /* 0x0000004019187825 */ /* 0x000fe200078e0214 */
[----:B------:R-:W-:-:S02]  /*1850*/  SHF.R.U32.HI R0, RZ, 0x3, R23 ;  /* 0x00000003ff007819 */ /* 0x000fc40000011617 */
[----:B------:R-:W-:Y:S01]  /*1860*/  LEA.HI R9, R13, R16, RZ, 0x4 ;  /* 0x000000100d097211 */ /* 0x000fe200078f20ff */
[----:B------:R-:W-:Y:S01]  /*1870*/  IMAD.X R29, R19, 0x1, R2, P2 ;  /* 0x00000001131d7824 */ /* 0x000fe200010e0602 */
[----:B------:R-:W-:Y:S02]  /*1880*/  LOP3.LUT R0, R11, R0, RZ, 0x3c, !PT ;  /* 0x000000000b007212 */ /* 0x000fe400078e3cff */
[----:B------:R-:W-:Y:S01]  /*1890*/  LOP3.LUT R11, R9, 0xfffffff0, RZ, 0xc0, !PT ;  /* 0xfffffff0090b7812 */ /* 0x000fe200078ec0ff */
[----:B------:R-:W-:Y:S01]  /*18a0*/  IMAD.WIDE.U32 R130, R20, c[0x0][0x198], R28 ;  /* 0x0000660014827a25 */ /* 0x000fe200078e001c */
[----:B------:R-:W-:Y:S02]  /*18b0*/  IADD3 R22, P1, R186, R22, RZ ;  /* 0x00000016ba167210 */ /* 0x000fe40007f3e0ff */
[----:B------:R-:W-:Y:S01]  /*18c0*/  LEA.HI R13, R13, R16, RZ, 0x5 ;  /* 0x000000100d0d7211 */ /* 0x000fe200078f28ff */
[----:B------:R-:W-:Y:S01]  /*18d0*/  IMAD.IADD R11, R16, 0x1, -R11 ;  /* 0x00000001100b7824 */ /* 0x000fe200078e0a0b */
[----:B------:R-:W-:Y:S01]  /*18e0*/  IADD3 R118, P0, R20, R7, RZ ;  /* 0x0000000714767210 */ /* 0x000fe20007f1e0ff */
[----:B------:R-:W-:Y:S01]  /*18f0*/  IMAD.X R23, R19, 0x1, R6, P1 ;  /* 0x0000000113177824 */ /* 0x000fe200008e0606 */
[----:B------:R-:W-:-:S02]  /*1900*/  LEA.HI R19, R3, R20, RZ, 0x1 ;  /* 0x0000001403137211 */ /* 0x000fc400078f08ff */
[----:B------:R-:W-:Y:S01]  /*1910*/  LEA.HI R3, R5, R5, RZ, 0x1 ;  /* 0x0000000505037211 */ /* 0x000fe200078f08ff */
[----:B------:R-:W-:Y:S01]  /*1920*/  IMAD.WIDE.U32 R22, R4, c[0x0][0x1b8], R22 ;  /* 0x00006e0004167a25 */ /* 0x000fe200078e0016 */
[----:B------:R-:W-:Y:S02]  /*1930*/  LEA.HI R14, R11, R11, RZ, 0x1 ;  /* 0x0000000b0b0e7211 */ /* 0x000fe400078f08ff */
[----:B------:R-:W-:Y:S02]  /*1940*/  LOP3.LUT R19, R19, 0x7fffffe, RZ, 0xc0, !PT ;  /* 0x07fffffe13137812 */ /* 0x000fe400078ec0ff */
[----:B------:R-:W-:Y:S02]  /*1950*/  LOP3.LUT R6, R3, 0xfffffffe, RZ, 0xc0, !PT ;  /* 0xfffffffe03067812 */ /* 0x000fe400078ec0ff */
[--C-:B------:R-:W-:Y:S01]  /*1960*/  SHF.R.S32.HI R10, RZ, 0x1, R14.reuse ;  /* 0x00000001ff0a7819 */ /* 0x100fe2000001140e */
[----:B------:R-:W-:Y:S01]  /*1970*/  IMAD.IADD R2, R20, 0x1, -R19 ;  /* 0x0000000114027824 */ /* 0x000fe200078e0a13 */
[----:B------:R-:W-:-:S02]  /*1980*/  SHF.R.S32.HI R7, RZ, 0x1f, R14 ;  /* 0x0000001fff077819 */ /* 0x000fc4000001140e */
[----:B------:R-:W-:Y:S02]  /*1990*/  SHF.R.S32.HI R123, RZ, 0x5, R13 ;  /* 0x00000005ff7b7819 */ /* 0x000fe4000001140d */
[----:B------:R-:W-:Y:S02]  /*19a0*/  IADD3 R5, R5, -R6, RZ ;  /* 0x8000000605057210 */ /* 0x000fe40007ffe0ff */
[----:B------:R-:W-:Y:S01]  /*19b0*/  LEA.HI R6, R7, R10, RZ, 0x2 ;  /* 0x0000000a07067211 */ /* 0x000fe200078f10ff */
[----:B------:R-:W-:Y:S01]  /*19c0*/  IMAD R183, R123, 0x8, R2 ;  /* 0x000000087bb77824 */ /* 0x000fe200078e0202 */
[----:B------:R-:W-:Y:S01]  /*19d0*/  SHF.R.S32.HI R19, RZ, 0x1f, R18 ;  /* 0x0000001fff137819 */ /* 0x000fe20000011412 */
[C---:B------:R-:W-:Y:S01]  /*19e0*/  IMAD.X R2, R21.reuse, 0x1, R15, P0 ;  /* 0x0000000115027824 */ /* 0x040fe200000e060f */
[----:B------:R-:W-:Y:S01]  /*19f0*/  LOP3.LUT R15, R6, 0xfffffffc, RZ, 0xc0, !PT ;  /* 0xfffffffc060f7812 */ /* 0x000fe200078ec0ff */
[----:B------:R-:W-:Y:S01]  /*1a00*/  IMAD R7, R21, c[0x0][0x198], RZ ;  /* 0x0000660015077a24 */ /* 0x000fe200078e02ff */
[----:B------:R-:W-:Y:S01]  /*1a10*/  ISETP.GE.AND P0, PT, R20, R174, PT ;  /* 0x000000ae1400720c */ /* 0x000fe20003f06270 */
[----:B------:R-:W-:Y:S01]  /*1a20*/  IMAD.U32 R183, R183, 0x20, R0 ;  /* 0x00000020b7b77824 */ /* 0x000fe200078e0000 */
[----:B------:R-:W-:Y:S01]  /*1a30*/  LOP3.LUT R13, R13, 0xffffffe0, RZ, 0xc0, !PT ;  /* 0xffffffe00d0d7812 */ /* 0x000fe200078ec0ff */
[----:B------:R-:W-:Y:S01]  /*1a40*/  IMAD R0, R4, c[0x0][0x1bc], R17 ;  /* 0x00006f0004007a24 */ /* 0x000fe200078e0211 */
[----:B------:R-:W-:Y:S01]  /*1a50*/  SHF.R.S32.HI R9, RZ, 0x4, R9 ;  /* 0x00000004ff097819 */ /* 0x000fe20000011409 */
[----:B------:R-:W-:Y:S01]  /*1a60*/  IMAD R7, R20, c[0x0][0x19c], R7 ;  /* 0x0000670014077a24 */ /* 0x000fe200078e0207 */
[----:B------:R-:W-:Y:S01]  /*1a70*/  SHF.R.S32.HI R3, RZ, 0x1, R3 ;  /* 0x00000001ff037819 */ /* 0x000fe20000011403 */
[----:B------:R-:W-:Y:S01]  /*1a80*/  IMAD.IADD R10, R10, 0x1, -R15 ;  /* 0x000000010a0a7824 */ /* 0x000fe200078e0a0f */
[----:B------:R-:W-:Y:S01]  /*1a90*/  IADD3 R185, R186, 0x20, RZ ;  /* 0x00000020bab97810 */ /* 0x000fe20007ffe0ff */
[----:B------:R-:W-:Y:S01]  /*1aa0*/  IMAD R15, R2, c[0x0][0x1a0], RZ ;  /* 0x00006800020f7a24 */ /* 0x000fe200078e02ff */
[----:B------:R-:W-:Y:S01]  /*1ab0*/  IADD3 R184, R186, 0x40, RZ ;  /* 0x00000040bab87810 */ /* 0x000fe20007ffe0ff */
[----:B------:R-:W-:-:S02]  /*1ac0*/  IMAD.IADD R23, R23, 0x1, R0 ;  /* 0x0000000117177824 */ /* 0x000fc400078e0200 */
[----:B------:R-:W-:Y:S02]  /*1ad0*/  IMAD.IADD R131, R131, 0x1, R7 ;  /* 0x0000000183837824 */ /* 0x000fe400078e0207 */
[C---:B------:R-:W-:Y:S02]  /*1ae0*/  IMAD R7, R118.reuse, c[0x0][0x1a4], R15 ;  /* 0x0000690076077a24 */ /* 0x040fe400078e020f */
[----:B------:R-:W-:-:S04]  /*1af0*/  IMAD.WIDE.U32 R118, R118, c[0x0][0x1a0], R22 ;  /* 0x0000680076767a25 */ /* 0x000fc800078e0016 */
[----:B------:R-:W-:Y:S02]  /*1b00*/  IMAD R23, R19, c[0x0][0x1a8], RZ ;  /* 0x00006a0013177a24 */ /* 0x000fe400078e02ff */
[----:B------:R-:W-:Y:S02]  /*1b10*/  IMAD.IADD R0, R16, 0x1, -R13 ;  /* 0x0000000110007824 */ /* 0x000fe400078e0a0d */
[C---:B------:R-:W-:Y:S02]  /*1b20*/  IMAD R23, R18.reuse, c[0x0][0x1ac], R23 ;  /* 0x00006b0012177a24 */ /* 0x040fe400078e0217 */
[----:B------:R-:W-:-:S04]  /*1b30*/  IMAD.WIDE.U32 R12, R18, c[0x0][0x1a8], R26 ;  /* 0x00006a00120c7a25 */ /* 0x000fc800078e001a */
        /* <DEDUP_REMOVED lines=36> */
.L_x_2607:
[----:B------:R-:W-:Y:S05]  /*1d80*/  BSYNC B0 ;  /* 0x0000000000007941 */ /* 0x000fea0003800000 */
.L_x_2606:
        /* <DEDUP_REMOVED lines=36> */
.L_x_2609:
[----:B------:R-:W-:Y:S05]  /*1fd0*/  BSYNC B0 ;  /* 0x0000000000007941 */ /* 0x000fea0003800000 */
.L_x_2608:
        /* <DEDUP_REMOVED lines=9> */
[C---:B------:R-:W-:Y:S01]  /*2070*/  @!P3 LEA R22, P4, R130.reuse, c[0x0][0x168], 0x1 ;  /* 0x00005a008216ba11 */ /* 0x040fe200078808ff */
[----:B------:R3:W-:Y:S01]  /*2080*/  @P3 STS [R183+0x3000], RZ ;  /* 0x003000ffb7003388 */ /* 0x0007e20000000800 */
[C---:B--2---:R-:W-:Y:S02]  /*2090*/  @!P2 LEA R12, P1, R130.reuse, c[0x0][0x168], 0x1 ;  /* 0x00005a00820caa11 */ /* 0x044fe400078208ff */
        /* <DEDUP_REMOVED lines=15> */
[----:B---3--:R-:W-:-:S04]  /*2190*/  LEA R12, P0, R130, c[0x0][0x168], 0x1 ;  /* 0x00005a00820c7a11 */ /* 0x008fc800078008ff */
[----:B------:R-:W-:-:S05]  /*21a0*/  LEA.HI.X R13, R130, c[0x0][0x16c], R131, 0x1, P0 ;  /* 0x00005b00820d7a11 */ /* 0x000fca00000f0c83 */
[----:B------:R-:W-:Y:S01]  /*21b0*/  @!PT LDS RZ, [RZ] ;  /* 0x00000000fffff984 */ /* 0x000fe20000000800 */
[----:B------:R-:W-:Y:S01]  /*21c0*/  @!PT LDS RZ, [RZ] ;  /* 0x00000000fffff984 */ /* 0x000fe20000000800 */
[----:B------:R-:W-:Y:S01]  /*21d0*/  @!PT LDS RZ, [RZ] ;  /* 0x00000000fffff984 */ /* 0x000fe20000000800 */
[----:B------:R2:W-:Y:S04]  /*21e0*/  LDGSTS.E.BYPASS.LTC128B.128 [R183+0x7000], [R12.64+0x80] ;  /* 0x070000800cb77fae */ /* 0x0005e8000b901d46 */
.L_x_2611:
[----:B------:R-:W-:Y:S05]  /*21f0*/  BSYNC B0 ;  /* 0x0000000000007941 */ /* 0x000fea0003800000 */
.L_x_2610:
        /* <DEDUP_REMOVED lines=9> */
[----:B--23--:R-:W-:Y:S02]  /*2290*/  IADD3 R13, P1, R177, R130, RZ ;  /* 0x00000082b10d7210 */ /* 0x00cfe40007f3e0ff */
        /* <DEDUP_REMOVED lines=24> */
.L_x_2613:
[----:B------:R-:W-:Y:S05]  /*2420*/  BSYNC B0 ;  /* 0x0000000000007941 */ /* 0x000fea0003800000 */
.L_x_2612:
[----:B--23--:R-:W-:Y:S01]  /*2430*/  IADD3 R13, R20, 0x40, RZ ;  /* 0x00000040140d7810 */ /* 0x00cfe20007ffe0ff */
[----:B------:R-:W-:Y:S03]  /*2440*/  BSSY B0, `(.L_x_2614) ;  /* 0x000001f000007945 */ /* 0x000fe60003800000 */
[----:B------:R-:W-:-:S13]  /*2450*/  ISETP.GE.AND P0, PT, R13, R4, PT ;  /* 0x000000040d00720c */ /* 0x000fda0003f06270 */
[----:B------:R-:W-:Y:S05]  /*2460*/  @P0 BRA `(.L_x_2615) ;  /* 0x000001c000000947 */ /* 0x000fea0003800000 */
[----:B------:R-:W-:Y:S01]  /*2470*/  ISETP.GE.AND P3, PT, R186, c[0x0][0x220], PT ;  /* 0x00008800ba007a0c */ /* 0x000fe20003f66270 */
[----:B------:R-:W-:Y:S01]  /*2480*/  IMAD.MOV.U32 R12, RZ, RZ, c[0x0][0x19c] ;  /* 0x00006700ff0c7624 */ /* 0x000fe200078e00ff */
        /* <DEDUP_REMOVED lines=26> */
.L_x_2615:
[----:B------:R-:W-:Y:S05]  /*2630*/  BSYNC B0 ;  /* 0x0000000000007941 */ /* 0x000fea0003800000 */
.L_x_2614:
        /* <DEDUP_REMOVED lines=8> */
[----:B------:R-:W-:Y:S01]  /*26c0*/  ISETP.GE.AND P1, PT, R184, c[0x0][0x220], PT ;  /* 0x00008800b8007a0c */ /* 0x000fe20003f26270 */
[----:B------:R-:W-:-:S05]  /*26d0*/  IMAD.WIDE.U32 R26, R128, 0x60, R130 ;  /* 0x00000060801a7825 */ /* 0x000fca00078e0082 */
[----:B------:R-:W-:-:S03]  /*26e0*/  IADD3 R12, R27, UR4, RZ ;  /* 0x000000041b0c7c10 */ /* 0x000fc6000fffe0ff */
[C---:B-1----:R-:W-:Y:S01]  /*26f0*/  @!P4 LEA R28, P5, R26.reuse, c[0x0][0x168], 0x1 ;  /* 0x00005a001a1cca11 */ /* 0x042fe200078a08ff */
[----:B------:R1:W-:Y:S01]  /*2700*/  @P4 STS.128 [R183+0x4800], RZ ;  /* 0x004800ffb7004388 */ /* 0x0003e20000000c00 */
[C---:B--2---:R-:W-:Y:S02]  /*2710*/  @!P3 LEA R24, P2, R26.reuse, c[0x0][0x168], 0x1 ;  /* 0x00005a001a18ba11 */ /* 0x044fe400078408ff */
[C---:B------:R-:W-:Y:S02]  /*2720*/  @!P1 LEA R22, P0, R26.reuse, c[0x0][0x168], 0x1 ;  /* 0x00005a001a169a11 */ /* 0x040fe400078008ff */
[C-C-:B------:R-:W-:Y:S02]  /*2730*/  @!P4 LEA.HI.X R29, R26.reuse, c[0x0][0x16c], R12.reuse, 0x1, P5 ;  /* 0x00005b001a1dca11 */ /* 0x140fe400028f0c0c */
[C-C-:B------:R-:W-:Y:S02]  /*2740*/  @!P3 LEA.HI.X R25, R26.reuse, c[0x0][0x16c], R12.reuse, 0x1, P2 ;  /* 0x00005b001a19ba11 */ /* 0x140fe400010f0c0c */
[----:B------:R-:W-:Y:S01]  /*2750*/  @!P1 LEA.HI.X R23, R26, c[0x0][0x16c], R12, 0x1, P0 ;  /* 0x00005b001a179a11 */ /* 0x000fe200000f0c0c */
        /* <DEDUP_REMOVED lines=13> */
[----:B------:R1:W-:Y:S02]  /*2830*/  @!P1 LDGSTS.E.BYPASS.LTC128B.128 [R183+0x8800], [R22.64+0x80] ;  /* 0x0880008016b79fae */ /* 0x0003e4000b901d46 */
.L_x_2617:
[----:B------:R-:W-:Y:S05]  /*2840*/  BSYNC B0 ;  /* 0x0000000000007941 */ /* 0x000fea0003800000 */
.L_x_2616:
[----:B------:R-:W-:Y:S01]  /*2850*/  SHF.R.S32.HI R12, RZ, 0x1f, R187 ;  /* 0x0000001fff0c7819 */ /* 0x000fe200000114bb */
[----:B------:R-:W-:Y:S01]  /*2860*/  IMAD.WIDE.U32 R18, R187, c[0x0][0x320], R18 ;  /* 0x0000c800bb127a25 */ /* 0x000fe200078e0012 */
[----:B------:R-:W0:Y:S03]  /*2870*/  LDGDEPBAR ;  /* 0x00000000000079af */ /* 0x000e260000000000 */
[----:B------:R-:W-:Y:S01]  /*2880*/  IMAD R12, R12, c[0x0][0x320], RZ ;  /* 0x0000c8000c0c7a24 */ /* 0x000fe200078e02ff */
[----:B-12---:R-:W-:-:S03]  /*2890*/  LEA R22, P0, R18, c[0x0][0x318], 0x2 ;  /* 0x0000c60012167a11 */ /* 0x006fc600078010ff */
[----:B------:R-:W-:-:S04]  /*28a0*/  IMAD R12, R187, c[0x0][0x324], R12 ;  /* 0x0000c900bb0c7a24 */ /* 0x000fc800078e020c */
[----:B------:R-:W-:-:S05]  /*28b0*/  IMAD.IADD R12, R19, 0x1, R12 ;  /* 0x00000001130c7824 */ /* 0x000fca00078e020c */
[----:B------:R-:W-:-:S05]  /*28c0*/  LEA.HI.X R23, R18, c[0x0][0x31c], R12, 0x2, P0 ;  /* 0x0000c70012177a11 */ /* 0x000fca00000f140c */
[----:B------:R-:W2:Y:S01]  /*28d0*/  LDG.E R12, [R22.64] ;  /* 0x00000006160c7981 */ /* 0x000ea2000c1e1900 */
[----:B------:R-:W-:Y:S01]  /*28e0*/  ISETP.GE.AND P1, PT, R20, R4, PT ;  /* 0x000000041400720c */ /* 0x000fe20003f26270 */
[----:B------:R-:W2:Y:S01]  /*28f0*/  MUFU.RCP R17, c[0x0][0x238] ;  /* 0x00008e0000117b08 */ /* 0x000ea20000001000 */
[----:B------:R-:W-:-:S04]  /*2900*/  DEPBAR.LE SB0, 0x0 ;  /* 0x000080000000791a */ /* 0x000fc80000000000 */
[----:B------:R-:W-:Y:S01]  /*2910*/  BAR.SYNC.DEFER_BLOCKING 0x0 ;  /* 0x0000000000007b1d */ /* 0x000fe20000010000 */
[----:B------:R-:W-:Y:S01]  /*2920*/  SHF.R.S32.HI R19, RZ, 0x1f, R0 ;  /* 0x0000001fff137819 */ /* 0x000fe20000011400 */
[----:B------:R-:W-:Y:S01]  /*2930*/  IMAD.SHL.U32 R181, R16, 0x2, RZ ;  /* 0x0000000210b57824 */ /* 0x000fe200078e00ff */
[C---:B------:R-:W-:Y:S02]  /*2940*/  LEA R196, P0, R118.reuse, c[0x0][0x170], 0x1 ;  /* 0x00005c0076c47a11 */ /* 0x040fe400078008ff */
[----:B------:R-:W-:Y:S01]  /*2950*/  LEA.HI R180, R19, R0, RZ, 0x2 ;  /* 0x0000000013b47211 */ /* 0x000fe200078f10ff */
[----:B------:R-:W-:Y:S01]  /*2960*/  BSSY B0, `(.L_x_2618) ;  /* 0x0000022000007945 */ /* 0x000fe20003800000 */
[----:B------:R-:W-:Y:S02]  /*2970*/  LOP3.LUT R181, R181, 0x6, RZ, 0xc0, !PT ;  /* 0x00000006b5b57812 */ /* 0x000fe400078ec0ff */
[----:B------:R-:W-:Y:S02]  /*2980*/  LEA.HI.X R197, R118, c[0x0][0x174], R6, 0x1, P0 ;  /* 0x00005d0076c57a11 */ /* 0x000fe400000f0c06 */
[----:B------:R-:W-:Y:S01]  /*2990*/  SHF.R.S32.HI R180, RZ, 0x2, R180 ;  /* 0x00000002ffb47819 */ /* 0x000fe200000114b4 */
[----:B------:R1:W-:Y:S04]  /*29a0*/  @P1 STS [R183+0x9000], RZ ;  /* 0x009000ffb7001388 */ /* 0x0003e80000000800 */
[----:B------:R1:W-:Y:S04]  /*29b0*/  @P1 STS [R183+0x9004], RZ ;  /* 0x009004ffb7001388 */ /* 0x0003e80000000800 */
[----:B------:R1:W-:Y:S04]  /*29c0*/  @P1 STS.64 [R183+0x9008], RZ ;  /* 0x009008ffb7001388 */ /* 0x0003e80000000a00 */
[----:B------:R1:W-:Y:S04]  /*29d0*/  @P1 STS.128 [R183+0xb000], RZ ;  /* 0x00b000ffb7001388 */ /* 0x0003e80000000c00 */
[----:B------:R1:W-:Y:S01]  /*29e0*/  @P1 STS.128 [R183+0xd000], RZ ;  /* 0x00d000ffb7001388 */ /* 0x0003e20000000c00 */
[----:B--2---:R-:W-:Y:S01]  /*29f0*/  FMUL.FTZ R0, R12, R17 ;  /* 0x000000110c007220 */ /* 0x004fe20000410000 */
[----:B------:R-:W-:Y:S05]  /*2a00*/  @P1 BRA `(.L_x_2619) ;  /* 0x0000017000001947 */ /* 0x000fea0003800000 */
[----:B-1----:R-:W-:Y:S02]  /*2a10*/  ISETP.GE.AND P2, PT, R186, c[0x0][0x220], PT ;  /* 0x00008800ba007a0c */ /* 0x002fe40003f46270 */
        /* <DEDUP_REMOVED lines=22> */
.L_x_2619:
[----:B-1----:R-:W-:Y:S05]  /*2b80*/  BSYNC B0 ;  /* 0x0000000000007941 */ /* 0x002fea0003800000 */
.L_x_2618:
        /* <DEDUP_REMOVED lines=28> */
[----:B---3--:R-:W-:-:S04]  /*2d50*/  LEA R16, P0, R179, R196, 0x1 ;  /* 0x000000c4b3107211 */ /* 0x008fc800078008ff */
[----:B------:R-:W-:-:S05]  /*2d60*/  LEA.HI.X R17, R179, R197, R178, 0x1, P0 ;  /* 0x000000c5b3117211 */ /* 0x000fca00000f0cb2 */
[----:B------:R-:W-:Y:S01]  /*2d70*/  @!PT LDS RZ, [RZ] ;  /* 0x00000000fffff984 */ /* 0x000fe20000000800 */
[----:B------:R-:W-:Y:S01]  /*2d80*/  @!PT LDS RZ, [RZ] ;  /* 0x00000000fffff984 */ /* 0x000fe20000000800 */
[----:B------:R-:W-:Y:S01]  /*2d90*/  @!PT LDS RZ, [RZ] ;  /* 0x00000000fffff984 */ /* 0x000fe20000000800 */
[----:B------:R3:W-:Y:S04]  /*2da0*/  LDGSTS.E.BYPASS.LTC128B.128 [R183+0xd800], [R16.64+0x80] ;  /* 0x0d80008010b77fae */ /* 0x0007e8000b901d46 */
.L_x_2621:
[----:B------:R-:W-:Y:S05]  /*2db0*/  BSYNC B0 ;  /* 0x0000000000007941 */ /* 0x000fea0003800000 */
.L_x_2620:
        /* <DEDUP_REMOVED lines=12> */
[CC--:B---3--:R-:W-:Y:S01]  /*2e80*/  @!P3 LEA R18, P4, R13.reuse, R196.reuse, 0x1 ;  /* 0x000000c40d12b211 */ /* 0x0c8fe200078808ff */
        /* <DEDUP_REMOVED lines=21> */
.L_x_2623:
[----:B------:R-:W-:Y:S05]  /*2fe0*/  BSYNC B0 ;  /* 0x0000000000007941 */ /* 0x000fea0003800000 */
.L_x_2622:
        /* <DEDUP_REMOVED lines=13> */
[--C-:B---3--:R-:W-:Y:S01]  /*30c0*/  @!P2 IMAD.MOV.U32 R17, RZ, RZ, R197.reuse ;  /* 0x000000ffff11a224 */ /* 0x108fe200078e00c5 */
[----:B------:R-:W-:Y:S01]  /*30d0*/  @!P2 MOV R16, R196 ;  /* 0x000000c40010a202 */ /* 0x000fe20000000f00 */
[C---:B------:R-:W-:Y:S01]  /*30e0*/  @!P1 IMAD.WIDE.U32 R18, R7.reuse, 0xc0, R196 ;  /* 0x000000c007129825 */ /* 0x040fe200078e00c4 */
        /* <DEDUP_REMOVED lines=26> */
.L_x_2625:
[----:B------:R-:W-:Y:S05]  /*3290*/  BSYNC B0 ;  /* 0x0000000000007941 */ /* 0x000fea0003800000 */
.L_x_2624:
[----:B-1----:R-:W-:Y:S01]  /*32a0*/  LEA.HI R13, R9, R9, RZ, 0x1 ;  /* 0x00000009090d7211 */ /* 0x002fe200078f08ff */
[----:B------:R-:W-:Y:S01]  /*32b0*/  IMAD.SHL.U32 R10, R10, 0x40, RZ ;  /* 0x000000400a0a7824 */ /* 0x000fe200078e00ff */
[----:B------:R-:W-:Y:S01]  /*32c0*/  SHF.R.S32.HI R12, RZ, 0x1f, R11 ;  /* 0x0000001fff0c7819 */ /* 0x000fe2000001140b */
[----:B------:R-:W-:Y:S01]  /*32d0*/  IMAD.SHL.U32 R8, R8, 0x8, RZ ;  /* 0x0000000808087824 */ /* 0x000fe200078e00ff */
[----:B---3--:R-:W-:Y:S01]  /*32e0*/  LOP3.LUT R16, R14, 0x7fffffe, RZ, 0xc0, !PT ;  /* 0x07fffffe0e107812 */ /* 0x008fe200078ec0ff */
[----:B------:R-:W0:Y:S01]  /*32f0*/  LDGDEPBAR ;  /* 0x00000000000079af */ /* 0x000e220000000000 */
[----:B------:R-:W-:Y:S02]  /*3300*/  LOP3.LUT R14, R13, 0xfffffffe, RZ, 0xc0, !PT ;  /* 0xfffffffe0d0e7812 */ /* 0x000fe400078ec0ff */
[----:B------:R-:W-:Y:S01]  /*3310*/  LEA.HI R12, R12, R11, RZ, 0x3 ;  /* 0x0000000b0c0c7211 */ /* 0x000fe200078f18ff */
[----:B------:R-:W-:Y:S01]  /*3320*/  IMAD.IADD R121, R11, 0x1, -R16 ;  /* 0x000000010b797824 */ /* 0x000fe200078e0a10 */
[----:B------:R-:W-:Y:S01]  /*3330*/  LOP3.LUT R10, R10, 0xc0, RZ, 0xc0, !PT ;  /* 0x000000c00a0a7812 */ /* 0x000fe200078ec0ff */
[C---:B------:R-:W-:Y:S01]  /*3340*/  IMAD.SHL.U32 R11, R3.reuse, 0x40, RZ ;  /* 0x00000040030b7824 */ /* 0x040fe200078e00ff */
[----:B------:R-:W-:Y:S01]  /*3350*/  LOP3.LUT P0, RZ, R3, 0x2, RZ, 0xc0, !PT ;  /* 0x0000000203ff7812 */ /* 0x000fe2000780c0ff */
[----:B------:R-:W-:-:S02]  /*3360*/  IMAD.IADD R14, R9, 0x1, -R14 ;  /* 0x00000001090e7824 */ /* 0x000fc400078e0a0e */
[----:B------:R-:W-:Y:S01]  /*3370*/  IMAD.SHL.U32 R12, R12, 0x20, RZ ;  /* 0x000000200c0c7824 */ /* 0x000fe200078e00ff */
[----:B------:R-:W-:Y:S01]  /*3380*/  LOP3.LUT R11, R11, 0xc0, RZ, 0xc0, !PT ;  /* 0x000000c00b0b7812 */ /* 0x000fe200078ec0ff */
[C---:B------:R-:W-:Y:S02]  /*3390*/  IMAD.SHL.U32 R9, R14.reuse, 0x8, RZ ;  /* 0x000000080e097824 */ /* 0x040fe400078e00ff */
[----:B------:R-:W-:Y:S01]  /*33a0*/  IMAD R172, R14, 0x8, R5 ;  /* 0x000000080eac7824 */ /* 0x000fe200078e0205 */
[----:B------:R-:W-:Y:S01]  /*33b0*/  LOP3.LUT R120, R12, 0xffffff00, RZ, 0xc0, !PT ;  /* 0xffffff000c787812 */ /* 0x000fe200078ec0ff */
[----:B------:R-:W-:Y:S01]  /*33c0*/  IMAD.MOV.U32 R3, RZ, RZ, 0x20 ;  /* 0x00000020ff037424 */ /* 0x000fe200078e00ff */
[----:B------:R-:W-:Y:S02]  /*33d0*/  LOP3.LUT R8, R11, 0x8, R8, 0xf8, !PT ;  /* 0x000000080b087812 */ /* 0x000fe400078ef808 */
[----:B------:R-:W-:Y:S02]  /*33e0*/  SHF.R.U32.HI R11, RZ, 0x3, R11 ;  /* 0x00000003ff0b7819 */ /* 0x000fe4000001160b */
[----:B------:R-:W-:-:S02]  /*33f0*/  LOP3.LUT R9, R10, 0x8, R9, 0xf8, !PT ;  /* 0x000000080a097812 */ /* 0x000fc400078ef809 */
[----:B------:R-:W-:Y:S01]  /*3400*/  SHF.R.U32.HI R12, RZ, 0x3, R10 ;  /* 0x00000003ff0c7819 */ /* 0x000fe2000001160a */
[C---:B------:R-:W-:Y:S01]  /*3410*/  IMAD R10, R123.reuse, 0x200, R120 ;  /* 0x000002007b0a7824 */ /* 0x040fe200078e0278 */
[----:B------:R-:W-:Y:S01]  /*3420*/  LOP3.LUT R11, R8, R11, RZ, 0x3c, !PT ;  /* 0x0000000b080b7212 */ /* 0x000fe200078e3cff */
[----:B------:R-:W-:Y:S01]  /*3430*/  IMAD R123, R123, 0x10, R125 ;  /* 0x000000107b7b7824 */ /* 0x000fe200078e027d */
[----:B------:R-:W-:Y:S01]  /*3440*/  LOP3.LUT R5, R9, R12, RZ, 0x3c, !PT ;  /* 0x0000000c09057212 */ /* 0x000fe200078e3cff */
[----:B------:R-:W-:Y:S01]  /*3450*/  IMAD R10, R121, 0x20, R10 ;  /* 0x00000020790a7824 */ /* 0x000fe200078e020a */
[----:B------:R-:W-:Y:S01]  /*3460*/  SEL R3, R3, 0xffffffe0, !P0 ;  /* 0xffffffe003037807 */ /* 0x000fe20004000000 */
[----:B------:R-:W-:Y:S02]  /*3470*/  IMAD.U32 R172, R172, 0x20, R11 ;  /* 0x00000020acac7824 */ /* 0x000fe400078e000b */
[----:B------:R-:W-:Y:S02]  /*3480*/  IMAD.IADD R173, R5, 0x1, R10 ;  /* 0x0000000105ad7824 */ /* 0x000fe400078e020a */
[----:B------:R-:W-:-:S02]  /*3490*/  IMAD.SHL.U32 R172, R172, 0x2, RZ ;  /* 0x00000002acac7824 */ /* 0x000fc400078e00ff */
[----:B------:R-:W-:Y:S02]  /*34a0*/  IMAD.SHL.U32 R173, R173, 0x2, RZ ;  /* 0x00000002adad7824 */ /* 0x000fe400078e00ff */
[----:B------:R-:W-:Y:S01]  /*34b0*/  IMAD.IADD R169, R172, 0x1, R3 ;  /* 0x00000001aca97824 */ /* 0x000fe200078e0203 */
[----:B------:R-:W-:Y:S01]  /*34c0*/  LDSM.16.M88.4 R72, [R172+0x3000] ;  /* 0x00300000ac48783b */ /* 0x000fe20000000200 */
[----:B------:R-:W-:Y:S02]  /*34d0*/  IMAD R171, R4, 0x2, R173 ;  /* 0x0000000204ab7824 */ /* 0x000fe400078e02ad */
[----:B------:R-:W-:Y:S01]  /*34e0*/  IMAD.IADD R3, R2, 0x1, R181 ;  /* 0x0000000102037824 */ /* 0x000fe200078e02b5 */
[----:B------:R-:W1:Y:S01]  /*34f0*/  LDSM.16.M88.4 R16, [R173] ;  /* 0x00000000ad10783b */ /* 0x000e620000000200 */
[----:B------:R-:W-:-:S03]  /*3500*/  IMAD R120, R121, 0x20, R120 ;  /* 0x0000002079787824 */ /* 0x000fc600078e0278 */
[----:B------:R-:W3:Y:S01]  /*3510*/  LDSM.16.M88.4 R64, [R172+0x3400] ;  /* 0x00340000ac40783b */ /* 0x000ee20000000200 */
[----:B------:R-:W-:-:S03]  /*3520*/  IMAD.IADD R5, R5, 0x1, R120 ;  /* 0x0000000105057824 */ /* 0x000fc600078e0278 */
[----:B------:R-:W5:Y:S04]  /*3530*/  LDSM.16.M88.4 R56, [R172+0x3800] ;  /* 0x00380000ac38783b */ /* 0x000f680000000200 */
[----:B------:R-:W2:Y:S04]  /*3540*/  LDSM.16.M88.4 R48, [R172+0x3c00] ;  /* 0x003c0000ac30783b */ /* 0x000ea80000000200 */
[----:B------:R-:W4:Y:S04]  /*3550*/  LDSM.16.M88.4 R40, [R172+0x4000] ;  /* 0x00400000ac28783b */ /* 0x000f280000000200 */
[----:B------:R-:W2:Y:S04]  /*3560*/  LDSM.16.M88.4 R32, [R172+0x4400] ;  /* 0x00440000ac20783b */ /* 0x000ea80000000200 */
[----:B------:R-:W2:Y:S04]  /*3570*/  LDSM.16.M88.4 R24, [R172+0x4800] ;  /* 0x00480000ac18783b */ /* 0x000ea80000000200 */
[----:B------:R-:W-:Y:S04]  /*3580*/  LDSM.16.M88.4 R8, [R169+0x3000] ;  /* 0x00300000a908783b */ /* 0x000fe80000000200 */
[----:B------:R-:W2:Y:S04]  /*3590*/  LDSM.16.M88.4 R108, [R171] ;  /* 0x00000000ab6c783b */ /* 0x000ea80000000200 */
[----:B------:R-:W2:Y:S04]  /*35a0*/  LDSM.16.M88.4 R96, [R169+0x3400] ;  /* 0x00340000a960783b */ /* 0x000ea80000000200 */
[----:B------:R-:W2:Y:S01]  /*35b0*/  LDSM.16.M88.4 R100, [R172+0x4c00] ;  /* 0x004c0000ac64783b */ /* 0x000ea20000000200 */
[C---:B-1----:R-:W-:Y:S03]  /*35c0*/  HMMA.16816.F32 R76, R16.reuse, R72, RZ ;  /* 0x00000048104c723c */ /* 0x042fe600000018ff */
[----:B------:R-:W1:Y:S04]  /*35d0*/  LDSM.16.M88.4 R92, [R169+0x3800] ;  /* 0x00380000a95c783b */ /* 0x000e680000000200 */
[----:B------:R-:W1:Y:S01]  /*35e0*/  LDSM.16.M88.4 R88, [R169+0x3c00] ;  /* 0x003c0000a958783b */ /* 0x000e620000000200 */
[C---:B---3--:R-:W-:Y:S03]  /*35f0*/  HMMA.16816.F32 R68, R16.reuse, R64, RZ ;  /* 0x000000401044723c */ /* 0x048fe600000018ff */
[----:B------:R-:W3:Y:S04]  /*3600*/  LDSM.16.M88.4 R84, [R169+0x4000] ;  /* 0x00400000a954783b */ /* 0x000ee80000000200 */
[----:B------:R-:W1:Y:S01]  /*3610*/  LDSM.16.M88.4 R80, [R169+0x4400] ;  /* 0x00440000a950783b */ /* 0x000e620000000200 */
[C---:B------:R-:W-:Y:S03]  /*3620*/  HMMA.16816.F32 R72, R16.reuse, R74, RZ ;  /* 0x0000004a1048723c */ /* 0x040fe600000018ff */
[----:B------:R-:W1:Y:S04]  /*3630*/  LDSM.16.M88.4 R12, [R169+0x4800] ;  /* 0x00480000a90c783b */ /* 0x000e680000000200 */
[----:B------:R-:W1:Y:S01]  /*3640*/  LDSM.16.M88.4 R112, [R169+0x4c00] ;  /* 0x004c0000a970783b */ /* 0x000e620000000200 */
[C---:B------:R-:W-:Y:S03]  /*3650*/  HMMA.16816.F32 R64, R16.reuse, R66, RZ ;  /* 0x000000421040723c */ /* 0x040fe600000018ff */
[----:B------:R-:W-:Y:S05]  /*3660*/  LDSM.16.M88.4 R104, [R172+0x5000] ;  /* 0x00500000ac68783b */ /* 0x000fea0000000200 */
[C---:B-----5:R-:W-:Y:S08]  /*3670*/  HMMA.16816.F32 R60, R16.reuse, R56, RZ ;  /* 0x00000038103c723c */ /* 0x060ff000000018ff */
[C---:B--2---:R-:W-:Y:S08]  /*3680*/  HMMA.16816.F32 R52, R16.reuse, R48, RZ ;  /* 0x000000301034723c */ /* 0x044ff000000018ff */
[C---:B----4-:R-:W-:Y:S08]  /*3690*/  HMMA.16816.F32 R44, R16.reuse, R40, RZ ;  /* 0x00000028102c723c */ /* 0x050ff000000018ff */
[C---:B------:R-:W-:Y:S08]  /*36a0*/  HMMA.16816.F32 R36, R16.reuse, R32, RZ ;  /* 0x000000201024723c */ /* 0x040ff000000018ff */
        /* <DEDUP_REMOVED lines=15> */
[C---:B-1----:R-:W-:Y:S08]  /*37a0*/  HMMA.16816.F32 R60, R108.reuse, R92, R60 ;  /* 0x0000005c6c3c723c */ /* 0x042ff0000000183c */
[C---:B------:R-:W-:Y:S01]  /*37b0*/  HMMA.16816.F32 R56, R108.reuse, R94, R56 ;  /* 0x0000005e6c38723c */ /* 0x040fe20000001838 */
[----:B------:R-:W1:Y:S07]  /*37c0*/  LDSM.16.M88.4 R92, [R172+0x5c00] ;  /* 0x005c0000ac5c783b */ /* 0x000e6e0000000200 */
[C---:B------:R-:W-:Y:S08]  /*37d0*/  HMMA.16816.F32 R52, R108.reuse, R88, R52 ;  /* 0x000000586c34723c */ /* 0x040ff00000001834 */
[C---:B------:R-:W-:Y:S01]  /*37e0*/  HMMA.16816.F32 R48, R108.reuse, R90, R48 ;  /* 0x0000005a6c30723c */ /* 0x040fe20000001830 */
[----:B------:R-:W5:Y:S07]  /*37f0*/  LDSM.16.M88.4 R88, [R172+0x6000] ;  /* 0x00600000ac58783b */ /* 0x000f6e0000000200 */
[C---:B---3--:R-:W-:Y:S08]  /*3800*/  HMMA.16816.F32 R44, R108.reuse, R84, R44 ;  /* 0x000000546c2c723c */ /* 0x048ff0000000182c */
[C---:B------:R-:W-:Y:S01]  /*3810*/  HMMA.16816.F32 R40, R108.reuse, R86, R40 ;  /* 0x000000566c28723c */ /* 0x040fe20000001828 */
[----:B------:R-:W3:Y:S07]  /*3820*/  LDSM.16.M88.4 R84, [R172+0x6400] ;  /* 0x00640000ac54783b */ /* 0x000eee0000000200 */
[C---:B------:R-:W-:Y:S08]  /*3830*/  HMMA.16816.F32 R36, R108.reuse, R80, R36 ;  /* 0x000000506c24723c */ /* 0x040ff00000001824 */
[C---:B------:R-:W-:Y:S01]  /*3840*/  HMMA.16816.F32 R32, R108.reuse, R82, R32 ;  /* 0x000000526c20723c */ /* 0x040fe20000001820 */
[----:B------:R-:W1:Y:S07]  /*3850*/  LDSM.16.M88.4 R80, [R172+0x6800] ;  /* 0x00680000ac50783b */ /* 0x000e6e0000000200 */
[C---:B------:R-:W-:Y:S08]  /*3860*/  HMMA.16816.F32 R28, R108.reuse, R12, R28 ;  /* 0x0000000c6c1c723c */ /* 0x040ff0000000181c */
[C---:B------:R-:W-:Y:S01]  /*3870*/  HMMA.16816.F32 R24, R108.reuse, R14, R24 ;  /* 0x0000000e6c18723c */ /* 0x040fe20000001818 */
[----:B------:R-:W1:Y:S07]  /*3880*/  LDSM.16.M88.4 R12, [R172+0x6c00] ;  /* 0x006c0000ac0c783b */ /* 0x000e6e0000000200 */
[C---:B------:R-:W-:Y:S08]  /*3890*/  HMMA.16816.F32 R20, R108.reuse, R112, R20 ;  /* 0x000000706c14723c */ /* 0x040ff00000001814 */
[----:B------:R-:W-:Y:S01]  /*38a0*/  HMMA.16816.F32 R16, R108, R114, R16 ;  /* 0x000000726c10723c */ /* 0x000fe20000001810 */
[----:B------:R-:W-:Y:S04]  /*38b0*/  LDSM.16.M88.4 R108, [R169+0x5000] ;  /* 0x00500000a96c783b */ /* 0x000fe80000000200 */
[----:B------:R-:W1:Y:S03]  /*38c0*/  LDSM.16.M88.4 R112, [R171+0x1000] ;  /* 0x00100000ab70783b */ /* 0x000e660000000200 */
[C---:B--2---:R-:W-:Y:S08]  /*38d0*/  HMMA.16816.F32 R60, R8.reuse, R96, R60 ;  /* 0x00000060083c723c */ /* 0x044ff0000000183c */
[C---:B------:R-:W-:Y:S01]  /*38e0*/  HMMA.16816.F32 R56, R8.reuse, R98, R56 ;  /* 0x000000620838723c */ /* 0x040fe20000001838 */
[----:B------:R-:W2:Y:S07]  /*38f0*/  LDSM.16.M88.4 R96, [R169+0x5c00] ;  /* 0x005c0000a960783b */ /* 0x000eae0000000200 */
[C---:B------:R-:W-:Y:S08]  /*3900*/  HMMA.16816.F32 R76, R8.reuse, R104, R76 ;  /* 0x00000068084c723c */ /* 0x040ff0000000184c */
[C---:B------:R-:W-:Y:S01]  /*3910*/  HMMA.16816.F32 R72, R8.reuse, R106, R72 ;  /* 0x0000006a0848723c */ /* 0x040fe20000001848 */
[----:B------:R-:W2:Y:S07]  /*3920*/  LDSM.16.M88.4 R104, [R169+0x5400] ;  /* 0x00540000a968783b */ /* 0x000eae0000000200 */
[C---:B----4-:R-:W-:Y:S08]  /*3930*/  HMMA.16816.F32 R68, R8.reuse, R100, R68 ;  /* 0x000000640844723c */ /* 0x050ff00000001844 */
[C---:B------:R-:W-:Y:S01]  /*3940*/  HMMA.16816.F32 R64, R8.reuse, R102, R64 ;  /* 0x000000660840723c */ /* 0x040fe20000001840 */
[----:B------:R-:W4:Y:S07]  /*3950*/  LDSM.16.M88.4 R100, [R169+0x5800] ;  /* 0x00580000a964783b */ /* 0x000f2e0000000200 */
[C---:B-1----:R-:W-:Y:S08]  /*3960*/  HMMA.16816.F32 R52, R8.reuse, R92, R52 ;  /* 0x0000005c0834723c */ /* 0x042ff00000001834 */
[C---:B------:R-:W-:Y:S01]  /*3970*/  HMMA.16816.F32 R48, R8.reuse, R94, R48 ;  /* 0x0000005e0830723c */ /* 0x040fe20000001830 */
[----:B------:R-:W-:Y:S07]  /*3980*/  LDSM.16.M88.4 R92, [R169+0x6000] ;  /* 0x00600000a95c783b */ /* 0x000fee0000000200 */
[C---:B-----5:R-:W-:Y:S08]  /*3990*/  HMMA.16816.F32 R44, R8.reuse, R88, R44 ;  /* 0x00000058082c723c */ /* 0x060ff0000000182c */
[C---:B------:R-:W-:Y:S01]  /*39a0*/  HMMA.16816.F32 R40, R8.reuse, R90, R40 ;  /* 0x0000005a0828723c */ /* 0x040fe20000001828 */
[----:B------:R-:W-:Y:S07]  /*39b0*/  LDSM.16.M88.4 R88, [R169+0x6400] ;  /* 0x00640000a958783b */ /* 0x000fee0000000200 */
[C---:B---3--:R-:W-:Y:S08]  /*39c0*/  HMMA.16816.F32 R36, R8.reuse, R84, R36 ;  /* 0x000000540824723c */ /* 0x048ff00000001824 */
[C---:B------:R-:W-:Y:S01]  /*39d0*/  HMMA.16816.F32 R32, R8.reuse, R86, R32 ;  /* 0x000000560820723c */ /* 0x040fe20000001820 */
[----:B------:R-:W-:Y:S07]  /*39e0*/  LDSM.16.M88.4 R84, [R169+0x6800] ;  /* 0x00680000a954783b */ /* 0x000fee0000000200 */
[C---:B------:R-:W-:Y:S08]  /*39f0*/  HMMA.16816.F32 R28, R8.reuse, R80, R28 ;  /* 0x00000050081c723c */ /* 0x040ff0000000181c */
[C---:B------:R-:W-:Y:S01]  /*3a00*/  HMMA.16816.F32 R24, R8.reuse, R82, R24 ;  /* 0x000000520818723c */ /* 0x040fe20000001818 */
[----:B------:R-:W-:Y:S07]  /*3a10*/  LDSM.16.M88.4 R80, [R169+0x6c00] ;  /* 0x006c0000a950783b */ /* 0x000fee0000000200 */
[C---:B------:R-:W-:Y:S08]  /*3a20*/  HMMA.16816.F32 R20, R8.reuse, R12, R20 ;  /* 0x0000000c0814723c */ /* 0x040ff00000001814 */
[----:B------:R-:W-:Y:S01]  /*3a30*/  HMMA.16816.F32 R16, R8, R14, R16 ;  /* 0x0000000e0810723c */ /* 0x000fe20000001810 */
[----:B------:R-:W-:Y:S04]  /*3a40*/  LDSM.16.M88.4 R12, [R172+0x7000] ;  /* 0x00700000ac0c783b */ /* 0x000fe80000000200 */
[----:B------:R-:W1:Y:S03]  /*3a50*/  LDSM.16.M88.4 R8, [R173+0x2000] ;  /* 0x00200000ad08783b */ /* 0x000e660000000200 */
[C---:B------:R-:W-:Y:S08]  /*3a60*/  HMMA.16816.F32 R76, R112.reuse, R108, R76 ;  /* 0x0000006c704c723c */ /* 0x040ff0000000184c */
[C---:B------:R-:W-:Y:S08]  /*3a70*/  HMMA.16816.F32 R72, R112.reuse, R110, R72 ;  /* 0x0000006e7048723c */ /* 0x040ff00000001848 */
[C---:B--2---:R-:W-:Y:S08]  /*3a80*/  HMMA.16816.F32 R52, R112.reuse, R96, R52 ;  /* 0x000000607034723c */ /* 0x044ff00000001834 */
[C---:B------:R-:W-:Y:S08]  /*3a90*/  HMMA.16816.F32 R68, R112.reuse, R104, R68 ;  /* 0x000000687044723c */ /* 0x040ff00000001844 */
[C---:B------:R-:W-:Y:S01]  /*3aa0*/  HMMA.16816.F32 R64, R112.reuse, R106, R64 ;  /* 0x0000006a7040723c */ /* 0x040fe20000001840 */
[----:B------:R-:W-:Y:S07]  /*3ab0*/  LDSM.16.M88.4 R104, [R169+0x7000] ;  /* 0x00700000a968783b */ /* 0x000fee0000000200 */
[C---:B------:R-:W-:Y:S01]  /*3ac0*/  HMMA.16816.F32 R96, R112.reuse, R98, R48 ;  /* 0x000000627060723c */ /* 0x040fe20000001830 */
        /* <DEDUP_REMOVED lines=8> */
[C---:B------:R-:W-:Y:S01]  /*3b50*/  HMMA.16816.F32 R16, R112.reuse, R82, R16 ;  /* 0x000000527010723c */ /* 0x040fe20000001810 */
[----:B------:R-:W4:Y:S07]  /*3b60*/  LDSM.16.M88.4 R80, [R169+0x7400] ;  /* 0x00740000a950783b */ /* 0x000f2e0000000200 */
[----:B------:R-:W-:Y:S07]  /*3b70*/  HMMA.16816.F32 R28, R112, R84, R28 ;  /* 0x00000054701c723c */ /* 0x000fee000000181c */
[----:B------:R-:W-:Y:S01]  /*3b80*/  IADD3 R84, R123, 0x1, R180 ;  /* 0x000000017b547810 */ /* 0x000fe20007ffe0b4 */
[----:B--2---:R-:W-:Y:S03]  /*3b90*/  HMMA.16816.F32 R76, R48, R104, R76 ;  /* 0x00000068304c723c */ /* 0x004fe6000000184c */
[----:B------:R-:W-:-:S04]  /*3ba0*/  IADD3 R84, R117, R84, -R122 ;  /* 0x0000005475547210 */ /* 0x000fc80007ffe87a */
[----:B------:R-:W-:Y:S01]  /*3bb0*/  IADD3 R84, R84, c[0x0][0x2e8], RZ ;  /* 0x0000ba0054547a10 */ /* 0x000fe20007ffe0ff */
[----:B------:R-:W-:Y:S03]  /*3bc0*/  HMMA.16816.F32 R36, R112, R88, R36 ;  /* 0x000000587024723c */ /* 0x000fe60000001824 */
[C---:B------:R-:W-:Y:S02]  /*3bd0*/  IADD3 R132, R84.reuse, 0x8, RZ ;  /* 0x0000000854847810 */ /* 0x040fe40007ffe0ff */
[----:B------:R-:W-:Y:S02]  /*3be0*/  IMNMX R133, R84, R117, PT ;  /* 0x0000007554857217 */ /* 0x000fe40003800200 */
[C---:B------:R-:W-:Y:S01]  /*3bf0*/  IADD3 R88, R3.reuse, 0x1, RZ ;  /* 0x0000000103587810 */ /* 0x040fe20007ffe0ff */
[----:B---3--:R-:W-:Y:S01]  /*3c00*/  HMMA.16816.F32 R68, R8, R100, R68 ;  /* 0x000000640844723c */ /* 0x008fe20000001844 */
[----:B------:R-:W-:-:S02]  /*3c10*/  IADD3 R89, R3, 0x8, RZ ;  /* 0x0000000803597810 */ /* 0x000fc40007ffe0ff */
[----:B------:R-:W-:Y:S02]  /*3c20*/  IMNMX R132, R132, R117, PT ;  /* 0x0000007584847217 */ /* 0x000fe40003800200 */
[CC--:B------:R-:W-:Y:S02]  /*3c30*/  ISETP.GE.AND P4, PT, R88.reuse, R133.reuse, PT ;  /* 0x000000855800720c */ /* 0x0c0fe40003f86270 */
[-C--:B------:R-:W-:Y:S01]  /*3c40*/  ISETP.GE.AND P2, PT, R88, R132.reuse, PT ;  /* 0x000000845800720c */ /* 0x080fe20003f46270 */
[----:B------:R-:W-:Y:S01]  /*3c50*/  HMMA.16816.F32 R72, R48, R106, R72 ;  /* 0x0000006a3048723c */ /* 0x000fe20000001848 */
[C---:B------:R-:W-:Y:S02]  /*3c60*/  ISETP.GE.AND P3, PT, R89.reuse, R133, PT ;  /* 0x000000855900720c */ /* 0x040fe40003f66270 */
[----:B------:R-:W-:Y:S02]  /*3c70*/  ISETP.GE.AND P0, PT, R89, R132, PT ;  /* 0x000000845900720c */ /* 0x000fe40003f06270 */
[----:B------:R-:W-:-:S03]  /*3c80*/  IADD3 R100, R3, 0x11, RZ ;  /* 0x0000001103647810 */ /* 0x000fc60007ffe0ff */
[C---:B------:R-:W-:Y:S01]  /*3c90*/  HMMA.16816.F32 R44, R112.reuse, R92, R44 ;  /* 0x0000005c702c723c */ /* 0x040fe2000000182c */
[----:B------:R-:W2:Y:S07]  /*3ca0*/  I2F R92, R88 ;  /* 0x00000058005c7306 */ /* 0x000eae0000201400 */
[C---:B------:R-:W-:Y:S01]  /*3cb0*/  HMMA.16816.F32 R40, R112.reuse, R94, R40 ;  /* 0x0000005e7028723c */ /* 0x040fe20000001828 */
[----:B------:R3:W5:Y:S06]  /*3cc0*/  I2F R93, R89 ;  /* 0x00000059005d7306 */ /* 0x00076c0000201400 */
[----:B------:R-:W-:Y:S01]  /*3cd0*/  IADD3 R94, R3, 0x9, RZ ;  /* 0x00000009035e7810 */ /* 0x000fe20007ffe0ff */
[----:B------:R-:W-:Y:S01]  /*3ce0*/  HMMA.16816.F32 R32, R112, R90, R32 ;  /* 0x0000005a7020723c */ /* 0x000fe20000001820 */
[----:B--2---:R-:W-:-:S02]  /*3cf0*/  FFMA.FTZ R77, R0, R92, R77 ;  /* 0x0000005c004d7223 */ /* 0x004fc4000001004d */
[----:B------:R-:W-:Y:S01]  /*3d00*/  FFMA.FTZ R79, R0, R92, R79 ;  /* 0x0000005c004f7223 */ /* 0x000fe2000001004f */
[C---:B------:R-:W-:Y:S02]  /*3d10*/  ISETP.GE.AND P5, PT, R94.reuse, R133, PT ;  /* 0x000000855e00720c */ /* 0x040fe40003fa6270 */
[----:B------:R-:W-:Y:S02]  /*3d20*/  FSEL R77, R77, -INF , !P4 ;  /* 0xff8000004d4d7808 */ /* 0x000fe40006000000 */
[----:B------:R-:W-:Y:S01]  /*3d30*/  HMMA.16816.F32 R24, R112, R86, R24 ;  /* 0x000000567018723c */ /* 0x000fe20000001818 */
[----:B---3--:R-:W2:Y:S01]  /*3d40*/  LDSM.16.M88.4 R88, [R169+0x7800] ;  /* 0x00780000a958783b */ /* 0x008ea20000000200 */
[----:B------:R-:W-:Y:S01]  /*3d50*/  ISETP.GE.AND P1, PT, R94, R132, PT ;  /* 0x000000845e00720c */ /* 0x000fe20003f26270 */
[----:B-----5:R-:W-:Y:S02]  /*3d60*/  FFMA.FTZ R74, R0, R93, R74 ;  /* 0x0000005d004a7223 */ /* 0x020fe4000001004a */
[----:B------:R-:W3:Y:S03]  /*3d70*/  LDSM.16.M88.4 R84, [R172+0x7c00] ;  /* 0x007c0000ac54783b */ /* 0x000ee60000000200 */
[----:B-1----:R-:W-:Y:S01]  /*3d80*/  HMMA.16816.F32 R60, R8, R12, R60 ;  /* 0x0000000c083c723c */ /* 0x002fe2000000183c */
[----:B------:R-:W1:Y:S01]  /*3d90*/  I2F R12, R94 ;  /* 0x0000005e000c7306 */ /* 0x000e620000201400 */
[----:B------:R-:W-:-:S02]  /*3da0*/  FSEL R92, R74, -INF , !P0 ;  /* 0xff8000004a5c7808 */ /* 0x000fc40004000000 */
[----:B------:R-:W-:-:S03]  /*3db0*/  ISETP.GE.AND P0, PT, R100, R132, PT ;  /* 0x000000846400720c */ /* 0x000fc60003f06270 */
[----:B------:R-:W-:Y:S01]  /*3dc0*/  IADD3 R13, R3, 0x10, RZ ;  /* 0x00000010030d7810 */ /* 0x000fe20007ffe0ff */
[----:B------:R-:W-:Y:S01]  /*3dd0*/  HMMA.16816.F32 R64, R8, R102, R64 ;  /* 0x000000660840723c */ /* 0x000fe20000001840 */
[----:B------:R-:W-:Y:S02]  /*3de0*/  I2F R94, R100 ;  /* 0x00000064005e7306 */ /* 0x000fe40000201400 */
[----:B------:R-:W-:-:S05]  /*3df0*/  ISETP.GE.AND P4, PT, R13, R133, PT ;  /* 0x000000850d00720c */ /* 0x000fca0003f86270 */
[----:B----4-:R-:W-:Y:S01]  /*3e00*/  HMMA.16816.F32 R68, R48, R80, R68 ;  /* 0x000000503044723c */ /* 0x010fe20000001844 */
[----:B------:R4:W5:Y:S01]  /*3e10*/  I2F R95, R13 ;  /* 0x0000000d005f7306 */ /* 0x0009620000201400 */
[CC--:B-1----:R-:W-:Y:S02]  /*3e20*/  FFMA.FTZ R73, R0.reuse, R12.reuse, R73 ;  /* 0x0000000c00497223 */ /* 0x0c2fe40000010049 */
[----:B------:R-:W-:-:S03]  /*3e30*/  FFMA.FTZ R75, R0, R12, R75 ;  /* 0x0000000c004b7223 */ /* 0x000fc6000001004b */
[----:B------:R-:W-:Y:S01]  /*3e40*/  FSEL R80, R79, -INF , !P2 ;  /* 0xff8000004f507808 */ /* 0x000fe20005000000 */
[----:B------:R-:W-:Y:S01]  /*3e50*/  HMMA.16816.F32 R56, R8, R14, R56 ;  /* 0x0000000e0838723c */ /* 0x000fe20000001838 */
[----:B------:R-:W-:Y:S01]  /*3e60*/  ISETP.GE.AND P2, PT, R13, R132, PT ;  /* 0x000000840d00720c */ /* 0x000fe20003f46270 */
[----:B------:R-:W-:Y:S01]  /*3e70*/  FFMA.FTZ R79, R0, R93, R72 ;  /* 0x0000005d004f7223 */ /* 0x000fe20000010048 */
[----:B------:R-:W-:Y:S02]  /*3e80*/  IADD3 R72, R3, 0x18, RZ ;  /* 0x0000001803487810 */ /* 0x000fe40007ffe0ff */
[----:B------:R-:W-:Y:S02]  /*3e90*/  FSEL R81, R73, -INF , !P5 ;  /* 0xff80000049517808 */ /* 0x000fe40006800000 */
[----:B------:R-:W-:Y:S01]  /*3ea0*/  FSEL R79, R79, -INF , !P3 ;  /* 0xff8000004f4f7808 */ /* 0x000fe20005800000 */
[----:B------:R-:W-:Y:S01]  /*3eb0*/  HMMA.16816.F32 R64, R48, R82, R64 ;  /* 0x000000523040723c */ /* 0x000fe20000001840 */
[----:B----4-:R-:W1:Y:S01]  /*3ec0*/  LDSM.16.M88.4 R12, [R172+0x8000] ;  /* 0x00800000ac0c783b */ /* 0x010e620000000200 */
[----:B------:R4:W4:Y:S01]  /*3ed0*/  I2F R93, R72 ;  /* 0x00000048005d7306 */ /* 0x0009220000201400 */
[----:B------:R-:W-:-:S02]  /*3ee0*/  ISETP.GE.AND P5, PT, R72, R133, PT ;  /* 0x000000854800720c */ /* 0x000fc40003fa6270 */
[----:B------:R-:W-:Y:S02]  /*3ef0*/  ISETP.GE.AND P3, PT, R100, R133, PT ;  /* 0x000000856400720c */ /* 0x000fe40003f66270 */
[----:B------:R-:W-:Y:S01]  /*3f00*/  FSEL R82, R75, -INF , !P1 ;  /* 0xff8000004b527808 */ /* 0x000fe20004800000 */
[----:B--2---:R-:W-:Y:S01]  /*3f10*/  HMMA.16816.F32 R60, R48, R88, R60 ;  /* 0x00000058303c723c */ /* 0x004fe2000000183c */
[----:B------:R-:W-:Y:S01]  /*3f20*/  ISETP.GE.AND P1, PT, R72, R132, PT ;  /* 0x000000844800720c */ /* 0x000fe20003f26270 */
[C---:B-----5:R-:W-:Y:S01]  /*3f30*/  FFMA.FTZ R83, R0.reuse, R95, R68 ;  /* 0x0000005f00537223 */ /* 0x060fe20000010044 */
[----:B------:R-:W-:Y:S01]  /*3f40*/  IADD3 R100, R3, 0x19, RZ ;  /* 0x0000001903647810 */ /* 0x000fe20007ffe0ff */
[----:B------:R-:W-:-:S03]  /*3f50*/  FFMA.FTZ R71, R0, R94, R71 ;  /* 0x0000005e00477223 */ /* 0x000fc60000010047 */
[----:B------:R-:W2:Y:S01]  /*3f60*/  I2F R68, R100 ;  /* 0x0000006400447306 */ /* 0x000ea20000201400 */
[----:B---3--:R-:W-:Y:S01]  /*3f70*/  HMMA.16816.F32 R52, R8, R84, R52 ;  /* 0x000000540834723c */ /* 0x008fe20000001834 */
[----:B------:R-:W-:Y:S01]  /*3f80*/  FSEL R88, R71, -INF , !P0 ;  /* 0xff80000047587808 */ /* 0x000fe20004000000 */
[----:B----4-:R-:W3:Y:S01]  /*3f90*/  LDSM.16.M88.4 R72, [R169+0x7c00] ;  /* 0x007c0000a948783b */ /* 0x010ee20000000200 */
[----:B------:R-:W-:Y:S02]  /*3fa0*/  IADD3 R71, R3, 0x21, RZ ;  /* 0x0000002103477810 */ /* 0x000fe40007ffe0ff */
[----:B------:R-:W-:Y:S02]  /*3fb0*/  FSEL R83, R83, -INF , !P4 ;  /* 0xff80000053537808 */ /* 0x000fe40006000000 */
[C---:B------:R-:W-:Y:S01]  /*3fc0*/  FFMA.FTZ R84, R0.reuse, R95, R70 ;  /* 0x0000005f00547223 */ /* 0x040fe20000010046 */
[C---:B------:R-:W-:Y:S01]  /*3fd0*/  IADD3 R70, R3.reuse, 0x20, RZ ;  /* 0x0000002003467810 */ /* 0x040fe20007ffe0ff */
[C---:B------:R-:W-:Y:S01]  /*3fe0*/  FFMA.FTZ R85, R0.reuse, R94, R69 ;  /* 0x0000005e00557223 */ /* 0x040fe20000010045 */
[----:B------:R-:W-:Y:S01]  /*3ff0*/  HMMA.16816.F32 R56, R48, R90, R56 ;  /* 0x0000005a3038723c */ /* 0x000fe20000001838 */
[CC--:B------:R-:W-:Y:S01]  /*4000*/  FFMA.FTZ R64, R0.reuse, R93.reuse, R64 ;  /* 0x0000005d00407223 */ /* 0x0c0fe20000010040 */
[----:B------:R-:W4:Y:S01]  /*4010*/  I2F R69, R70 ;  /* 0x0000004600457306 */ /* 0x000f220000201400 */
[C---:B------:R-:W-:Y:S01]  /*4020*/  FFMA.FTZ R66, R0.reuse, R93, R66 ;  /* 0x0000005d00427223 */ /* 0x040fe20000010042 */
[----:B------:R-:W-:Y:S01]  /*4030*/  IADD3 R94, R3, 0x29, RZ ;  /* 0x00000029035e7810 */ /* 0x000fe20007ffe0ff */
[-C--:B--2---:R-:W-:Y:S01]  /*4040*/  FFMA.FTZ R65, R0, R68.reuse, R65 ;  /* 0x0000004400417223 */ /* 0x084fe20000010041 */
[----:B------:R-:W-:Y:S01]  /*4050*/  FSEL R84, R84, -INF , !P2 ;  /* 0xff80000054547808 */ /* 0x000fe20005000000 */
[----:B------:R-:W-:Y:S01]  /*4060*/  FFMA.FTZ R67, R0, R68, R67 ;  /* 0x0000004400437223 */ /* 0x000fe20000010043 */
[C---:B------:R-:W-:Y:S01]  /*4070*/  ISETP.GE.AND P4, PT, R100.reuse, R133, PT ;  /* 0x000000856400720c */ /* 0x040fe20003f86270 */
[----:B------:R-:W-:Y:S01]  /*4080*/  HMMA.16816.F32 R96, R8, R86, R96 ;  /* 0x000000560860723c */ /* 0x000fe20000001860 */
[----:B------:R-:W2:Y:S01]  /*4090*/  I2F R93, R71 ;  /* 0x00000047005d7306 */ /* 0x000ea20000201400 */
[----:B------:R-:W-:-:S02]  /*40a0*/  ISETP.GE.AND P2, PT, R100, R132, PT ;  /* 0x000000846400720c */ /* 0x000fc40003f46270 */
[----:B------:R-:W-:Y:S02]  /*40b0*/  FSEL R85, R85, -INF , !P3 ;  /* 0xff80000055557808 */ /* 0x000fe40005800000 */
[----:B------:R-:W-:Y:S02]  /*40c0*/  ISETP.GE.AND P3, PT, R70, R133, PT ;  /* 0x000000854600720c */ /* 0x000fe40003f66270 */
[----:B-1----:R-:W-:Y:S01]  /*40d0*/  HMMA.16816.F32 R44, R8, R12, R44 ;  /* 0x0000000c082c723c */ /* 0x002fe2000000182c */
[----:B------:R-:W1:Y:S01]  /*40e0*/  I2F R12, R94 ;  /* 0x0000005e000c7306 */ /* 0x000e620000201400 */
[----:B------:R-:W-:Y:S01]  /*40f0*/  FSEL R87, R64, -INF , !P5 ;  /* 0xff80000040577808 */ /* 0x000fe20006800000 */
[-C--:B----4-:R-:W-:Y:S01]  /*4100*/  FFMA.FTZ R60, R0, R69.reuse, R60 ;  /* 0x00000045003c7223 */ /* 0x090fe2000001003c */
[----:B------:R-:W-:Y:S01]  /*4110*/  FSEL R86, R66, -INF , !P1 ;  /* 0xff80000042567808 */ /* 0x000fe20004800000 */
[----:B------:R-:W-:Y:S01]  /*4120*/  FFMA.FTZ R62, R0, R69, R62 ;  /* 0x00000045003e7223 */ /* 0x000fe2000001003e */
[----:B------:R-:W-:-:S02]  /*4130*/  ISETP.GE.AND P0, PT, R70, R132, PT ;  /* 0x000000844600720c */ /* 0x000fc40003f06270 */
[C---:B------:R-:W-:Y:S01]  /*4140*/  ISETP.GE.AND P5, PT, R71.reuse, R133, PT ;  /* 0x000000854700720c */ /* 0x040fe20003fa6270 */
[CC--:B--2---:R-:W-:Y:S01]  /*4150*/  FFMA.FTZ R61, R0.reuse, R93.reuse, R61 ;  /* 0x0000005d003d7223 */ /* 0x0c4fe2000001003d */
[----:B------:R-:W-:Y:S01]  /*4160*/  ISETP.GE.AND P1, PT, R71, R132, PT ;  /* 0x000000844700720c */ /* 0x000fe20003f26270 */
[C---:B------:R-:W-:Y:S01]  /*4170*/  FFMA.FTZ R150, R0.reuse, R93, R63 ;  /* 0x0000005d00967223 */ /* 0x040fe2000001003f */
[----:B------:R-:W-:Y:S01]  /*4180*/  FSEL R89, R65, -INF , !P4 ;  /* 0xff80000041597808 */ /* 0x000fe20006000000 */
[----:B------:R-:W2:Y:S01]  /*4190*/  LDSM.16.M88.4 R68, [R169+0x8000] ;  /* 0x00800000a944783b */ /* 0x000ea20000000200 */
[----:B------:R-:W-:Y:S01]  /*41a0*/  FSEL R90, R67, -INF , !P2 ;  /* 0xff800000435a7808 */ /* 0x000fe20005000000 */
[----:B------:R-:W-:Y:S01]  /*41b0*/  HMMA.16816.F32 R40, R8, R14, R40 ;  /* 0x0000000e0828723c */ /* 0x000fe20000001828 */
[----:B------:R-:W-:Y:S01]  /*41c0*/  IADD3 R13, R3, 0x30, RZ ;  /* 0x00000030030d7810 */ /* 0x000fe20007ffe0ff */
[----:B------:R-:W4:Y:S01]  /*41d0*/  LDSM.16.M88.4 R64, [R172+0x8400] ;  /* 0x00840000ac40783b */ /* 0x000f220000000200 */
[----:B------:R-:W-:Y:S01]  /*41e0*/  FSEL R153, R61, -INF , !P5 ;  /* 0xff8000003d997808 */ /* 0x000fe20006800000 */
[-C--:B-1----:R-:W-:Y:S01]  /*41f0*/  FFMA.FTZ R57, R0, R12.reuse, R57 ;  /* 0x0000000c00397223 */ /* 0x082fe20000010039 */
[----:B------:R-:W-:Y:S01]  /*4200*/  FSEL R150, R150, -INF , !P1 ;  /* 0xff80000096967808 */ /* 0x000fe20004800000 */
[----:B------:R1:W-:Y:S01]  /*4210*/  I2F R63, R13 ;  /* 0x0000000d003f7306 */ /* 0x0003e20000201400 */
[C---:B------:R-:W-:Y:S01]  /*4220*/  ISETP.GE.AND P5, PT, R13.reuse, R133, PT ;  /* 0x000000850d00720c */ /* 0x040fe20003fa6270 */
[----:B------:R-:W-:Y:S01]  /*4230*/  FFMA.FTZ R59, R0, R12, R59 ;  /* 0x0000000c003b7223 */ /* 0x000fe2000001003b */
[----:B------:R-:W-:Y:S01]  /*4240*/  ISETP.GE.AND P1, PT, R13, R132, PT ;  /* 0x000000840d00720c */ /* 0x000fe20003f26270 */
[----:B---3--:R-:W-:Y:S01]  /*4250*/  HMMA.16816.F32 R52, R48, R72, R52 ;  /* 0x000000483034723c */ /* 0x008fe20000001834 */
[----:B------:R-:W-:-:S02]  /*4260*/  IADD3 R95, R3, 0x28, RZ ;  /* 0x00000028035f7810 */ /* 0x000fc40007ffe0ff */
[----:B------:R-:W-:Y:S02]  /*4270*/  FSEL R151, R60, -INF , !P3 ;  /* 0xff8000003c977808 */ /* 0x000fe40005800000 */
[----:B------:R-:W3:Y:S01]  /*4280*/  I2F R91, R95 ;  /* 0x0000005f005b7306 */ /* 0x000ee20000201400 */
[----:B------:R-:W-:Y:S02]  /*4290*/  ISETP.GE.AND P2, PT, R95, R132, PT ;  /* 0x000000845f00720c */ /* 0x000fe40003f46270 */
[----:B------:R-:W-:Y:S01]  /*42a0*/  IADD3 R73, R3, 0x31, RZ ;  /* 0x0000003103497810 */ /* 0x000fe20007ffe0ff */
[----:B------:R-:W-:Y:S01]  /*42b0*/  HMMA.16816.F32 R96, R48, R74, R96 ;  /* 0x0000004a3060723c */ /* 0x000fe20000001860 */
[----:B------:R-:W-:Y:S01]  /*42c0*/  FSEL R148, R62, -INF , !P0 ;  /* 0xff8000003e947808 */ /* 0x000fe20004000000 */
[----:B-1----:R-:W1:Y:S02]  /*42d0*/  LDSM.16.M88.4 R12, [R172+0x8800] ;  /* 0x00880000ac0c783b */ /* 0x002e640000000200 */
[----:B------:R-:W5:Y:S01]  /*42e0*/  I2F R60, R73 ;  /* 0x00000049003c7306 */ /* 0x000f620000201400 */
[----:B------:R-:W-:-:S02]  /*42f0*/  ISETP.GE.AND P4, PT, R95, R133, PT ;  /* 0x000000855f00720c */ /* 0x000fc40003f86270 */
[C---:B------:R-:W-:Y:S02]  /*4300*/  ISETP.GE.AND P3, PT, R94.reuse, R133, PT ;  /* 0x000000855e00720c */ /* 0x040fe40003f66270 */
[----:B------:R-:W-:Y:S02]  /*4310*/  ISETP.GE.AND P0, PT, R94, R132, PT ;  /* 0x000000845e00720c */ /* 0x000fe40003f06270 */
[----:B------:R-:W-:Y:S01]  /*4320*/  IADD3 R62, R3, 0x38, RZ ;  /* 0x00000038033e7810 */ /* 0x000fe20007ffe0ff */
[CC--:B---3--:R-:W-:Y:S01]  /*4330*/  FFMA.FTZ R58, R0.reuse, R91.reuse, R58 ;  /* 0x0000005b003a7223 */ /* 0x0c8fe2000001003a */
[----:B------:R-:W-:Y:S01]  /*4340*/  FSEL R157, R57, -INF , !P3 ;  /* 0xff800000399d7808 */ /* 0x000fe20005800000 */
[C---:B------:R-:W-:Y:S01]  /*4350*/  FFMA.FTZ R56, R0.reuse, R91, R56 ;  /* 0x0000005b00387223 */ /* 0x040fe20000010038 */
[----:B------:R-:W-:Y:S01]  /*4360*/  FSEL R154, R59, -INF , !P0 ;  /* 0xff8000003b9a7808 */ /* 0x000fe20004000000 */
[-C--:B------:R-:W-:Y:S01]  /*4370*/  FFMA.FTZ R54, R0, R63.reuse, R54 ;  /* 0x0000003f00367223 */ /* 0x080fe20000010036 */
[----:B------:R-:W-:Y:S01]  /*4380*/  FSEL R152, R58, -INF , !P2 ;  /* 0xff8000003a987808 */ /* 0x000fe20005000000 */
[----:B------:R-:W3:Y:S01]  /*4390*/  I2F R61, R62 ;  /* 0x0000003e003d7306 */ /* 0x000ee20000201400 */
[----:B------:R-:W-:Y:S01]  /*43a0*/  FSEL R155, R56, -INF , !P4 ;  /* 0xff800000389b7808 */ /* 0x000fe20006000000 */
[----:B-----5:R-:W-:Y:S01]  /*43b0*/  FFMA.FTZ R55, R0, R60, R55 ;  /* 0x0000003c00377223 */ /* 0x020fe20000010037 */
[----:B------:R-:W-:Y:S01]  /*43c0*/  ISETP.GE.AND P2, PT, R73, R132, PT ;  /* 0x000000844900720c */ /* 0x000fe20003f46270 */
[----:B--2---:R-:W-:Y:S01]  /*43d0*/  HMMA.16816.F32 R44, R48, R68, R44 ;  /* 0x00000044302c723c */ /* 0x004fe2000000182c */
[----:B------:R-:W-:Y:S01]  /*43e0*/  FSEL R136, R54, -INF , !P1 ;  /* 0xff80000036887808 */ /* 0x000fe20004800000 */
[C---:B------:R-:W-:Y:S01]  /*43f0*/  FFMA.FTZ R141, R0.reuse, R63, R52 ;  /* 0x0000003f008d7223 */ /* 0x040fe20000010034 */
[C---:B------:R-:W-:Y:S01]  /*4400*/  IADD3 R72, R3.reuse, 0x39, RZ ;  /* 0x0000003903487810 */ /* 0x040fe20007ffe0ff */
[----:B------:R-:W-:Y:S01]  /*4410*/  FFMA.FTZ R145, R0, R60, R53 ;  /* 0x0000003c00917223 */ /* 0x000fe20000010035 */
[----:B------:R-:W-:-:S02]  /*4420*/  IADD3 R54, R3, 0x40, RZ ;  /* 0x0000004003367810 */ /* 0x000fc40007ffe0ff */
[----:B------:R-:W-:Y:S01]  /*4430*/  FSEL R138, R55, -INF , !P2 ;  /* 0xff800000378a7808 */ /* 0x000fe20005000000 */
[----:B----4-:R-:W-:Y:S01]  /*4440*/  HMMA.16816.F32 R56, R8, R64, R36 ;  /* 0x000000400838723c */ /* 0x010fe20000001824 */
[----:B------:R-:W2:Y:S01]  /*4450*/  LDSM.16.M88.4 R36, [R169+0x8400] ;  /* 0x00840000a924783b */ /* 0x000ea20000000200 */
[C---:B------:R-:W-:Y:S01]  /*4460*/  IADD3 R55, R3.reuse, 0x41, RZ ;  /* 0x0000004103377810 */ /* 0x040fe20007ffe0ff */
[----:B------:R-:W4:Y:S01]  /*4470*/  I2F R52, R72 ;  /* 0x0000004800347306 */ /* 0x000f220000201400 */
[----:B------:R-:W-:Y:S01]  /*4480*/  ISETP.GE.AND P3, PT, R62, R133, PT ;  /* 0x000000853e00720c */ /* 0x000fe20003f66270 */
[-C--:B---3--:R-:W-:Y:S01]  /*4490*/  FFMA.FTZ R96, R0, R61.reuse, R96 ;  /* 0x0000003d00607223 */ /* 0x088fe20000010060 */
[----:B------:R-:W-:Y:S01]  /*44a0*/  ISETP.GE.AND P0, PT, R62, R132, PT ;  /* 0x000000843e00720c */ /* 0x000fe20003f06270 */
[----:B------:R-:W-:Y:S01]  /*44b0*/  FFMA.FTZ R98, R0, R61, R98 ;  /* 0x0000003d00627223 */ /* 0x000fe20000010062 */
[----:B------:R-:W-:Y:S01]  /*44c0*/  HMMA.16816.F32 R68, R48, R70, R40 ;  /* 0x000000463044723c */ /* 0x000fe20000001828 */
[----:B------:R-:W3:Y:S01]  /*44d0*/  LDSM.16.M88.4 R40, [R172+0x8c00] ;  /* 0x008c0000ac28783b */ /* 0x000ee20000000200 */
[----:B------:R-:W-:Y:S01]  /*44e0*/  IADD3 R62, R3, 0x49, RZ ;  /* 0x00000049033e7810 */ /* 0x000fe20007ffe0ff */
[----:B------:R-:W5:Y:S01]  /*44f0*/  I2F R53, R54 ;  /* 0x0000003600357306 */ /* 0x000f620000201400 */
[----:B------:R-:W-:-:S02]  /*4500*/  ISETP.GE.AND P4, PT, R73, R133, PT ;  /* 0x000000854900720c */ /* 0x000fc40003f86270 */
[----:B------:R-:W-:Y:S02]  /*4510*/  IADD3 R63, R3, 0x48, RZ ;  /* 0x00000048033f7810 */ /* 0x000fe40007ffe0ff */
[C---:B-1----:R-:W-:Y:S01]  /*4520*/  HMMA.16816.F32 R28, R8.reuse, R12, R28 ;  /* 0x0000000c081c723c */ /* 0x042fe2000000181c */
[----:B------:R-:W-:Y:S02]  /*4530*/  FSEL R145, R145, -INF , !P4 ;  /* 0xff80000091917808 */ /* 0x000fe40006000000 */
[----:B------:R1:W1:Y:S01]  /*4540*/  I2F R60, R55 ;  /* 0x00000037003c7306 */ /* 0x0002620000201400 */
[----:B------:R-:W-:Y:S01]  /*4550*/  FSEL R147, R96, -INF , !P3 ;  /* 0xff80000060937808 */ /* 0x000fe20005800000 */
[-C--:B----4-:R-:W-:Y:S01]  /*4560*/  FFMA.FTZ R97, R0, R52.reuse, R97 ;  /* 0x0000003400617223 */ /* 0x090fe20000010061 */
[----:B------:R-:W-:Y:S01]  /*4570*/  FSEL R144, R98, -INF , !P0 ;  /* 0xff80000062907808 */ /* 0x000fe20004000000 */
[----:B------:R-:W-:Y:S01]  /*4580*/  FFMA.FTZ R99, R0, R52, R99 ;  /* 0x0000003400637223 */ /* 0x000fe20000010063 */
[----:B------:R-:W-:Y:S01]  /*4590*/  HMMA.16816.F32 R32, R8, R66, R32 ;  /* 0x000000420820723c */ /* 0x000fe20000001820 */
[----:B------:R-:W-:-:S02]  /*45a0*/  ISETP.GE.AND P4, PT, R54, R133, PT ;  /* 0x000000853600720c */ /* 0x000fc40003f86270 */
[----:B------:R-:W4:Y:S01]  /*45b0*/  I2F R12, R62 ;  /* 0x0000003e000c7306 */ /* 0x000f220000201400 */
[-C--:B------:R-:W-:Y:S01]  /*45c0*/  ISETP.GE.AND P2, PT, R54, R132.reuse, PT ;  /* 0x000000843600720c */ /* 0x080fe20003f46270 */
[C---:B-----5:R-:W-:Y:S01]  /*45d0*/  FFMA.FTZ R44, R0.reuse, R53, R44 ;  /* 0x00000035002c7223 */ /* 0x060fe2000001002c */
[C---:B------:R-:W-:Y:S01]  /*45e0*/  ISETP.GE.AND P3, PT, R55.reuse, R133, PT ;  /* 0x000000853700720c */ /* 0x040fe20003f66270 */
[C---:B------:R-:W-:Y:S01]  /*45f0*/  FFMA.FTZ R46, R0.reuse, R53, R46 ;  /* 0x00000035002e7223 */ /* 0x040fe2000001002e */
[----:B------:R-:W-:Y:S01]  /*4600*/  ISETP.GE.AND P0, PT, R55, R132, PT ;  /* 0x000000843700720c */ /* 0x000fe20003f06270 */
[----:B------:R-:W-:Y:S01]  /*4610*/  HMMA.16816.F32 R24, R8, R14, R24 ;  /* 0x0000000e0818723c */ /* 0x000fe20000001818 */
[----:B------:R-:W-:Y:S01]  /*4620*/  IADD3 R13, R3, 0x50, RZ ;  /* 0x00000050030d7810 */ /* 0x000fe20007ffe0ff */
[----:B------:R-:W5:Y:S01]  /*4630*/  I2F R61, R63 ;  /* 0x0000003f003d7306 */ /* 0x000f620000201400 */
[----:B-1----:R-:W1:Y:S01]  /*4640*/  LDSM.16.M88.4 R52, [R169+0x8800] ;  /* 0x00880000a934783b */ /* 0x002e620000000200 */
[CC--:B------:R-:W-:Y:S01]  /*4650*/  FFMA.FTZ R135, R0.reuse, R60.reuse, R45 ;  /* 0x0000003c00877223 */ /* 0x0c0fe2000001002d */
[----:B------:R-:W-:Y:S01]  /*4660*/  FSEL R141, R141, -INF , !P5 ;  /* 0xff8000008d8d7808 */ /* 0x000fe20006800000 */
[----:B------:R-:W-:Y:S01]  /*4670*/  FFMA.FTZ R47, R0, R60, R47 ;  /* 0x0000003c002f7223 */ /* 0x000fe2000001002f */
[-C--:B------:R-:W-:Y:S01]  /*4680*/  ISETP.GE.AND P5, PT, R72, R133.reuse, PT ;  /* 0x000000854800720c */ /* 0x080fe20003fa6270 */
[C---:B--2---:R-:W-:Y:S01]  /*4690*/  HMMA.16816.F32 R56, R48.reuse, R36, R56 ;  /* 0x000000243038723c */ /* 0x044fe20000001838 */
[----:B------:R-:W-:Y:S01]  /*46a0*/  FSEL R135, R135, -INF , !P3 ;  /* 0xff80000087877808 */ /* 0x000fe20005800000 */
[----:B------:R2:W2:Y:S01]  /*46b0*/  I2F R45, R13 ;  /* 0x0000000d002d7306 */ /* 0x0004a20000201400 */
[----:B------:R-:W-:Y:S01]  /*46c0*/  FSEL R134, R47, -INF , !P0 ;  /* 0xff8000002f867808 */ /* 0x000fe20004000000 */
[CC--:B----4-:R-:W-:Y:S01]  /*46d0*/  FFMA.FTZ R69, R0.reuse, R12.reuse, R69 ;  /* 0x0000000c00457223 */ /* 0x0d0fe20000010045 */
[C---:B------:R-:W-:Y:S01]  /*46e0*/  ISETP.GE.AND P3, PT, R13.reuse, R133, PT ;  /* 0x000000850d00720c */ /* 0x040fe20003f66270 */
[----:B------:R-:W-:Y:S01]  /*46f0*/  FFMA.FTZ R71, R0, R12, R71 ;  /* 0x0000000c00477223 */ /* 0x000fe20000010047 */
[-C--:B------:R-:W-:Y:S01]  /*4700*/  ISETP.GE.AND P0, PT, R13, R132.reuse, PT ;  /* 0x000000840d00720c */ /* 0x080fe20003f06270 */
[----:B------:R-:W-:Y:S01]  /*4710*/  HMMA.16816.F32 R32, R48, R38, R32 ;  /* 0x000000263020723c */ /* 0x000fe20000001820 */
[----:B------:R-:W-:Y:S01]  /*4720*/  ISETP.GE.AND P1, PT, R72, R132, PT ;  /* 0x000000844800720c */ /* 0x000fe20003f26270 */
[CC--:B-----5:R-:W-:Y:S01]  /*4730*/  FFMA.FTZ R68, R0.reuse, R61.reuse, R68 ;  /* 0x0000003d00447223 */ /* 0x0e0fe20000010044 */
[----:B------:R-:W-:Y:S01]  /*4740*/  FSEL R149, R97, -INF , !P5 ;  /* 0xff80000061957808 */ /* 0x000fe20006800000 */
[----:B------:R-:W-:Y:S01]  /*4750*/  FFMA.FTZ R70, R0, R61, R70 ;  /* 0x0000003d00467223 */ /* 0x000fe20000010046 */
[----:B------:R-:W-:-:S02]  /*4760*/  FSEL R146, R99, -INF , !P1 ;  /* 0xff80000063927808 */ /* 0x000fc40004800000 */
[C---:B------:R-:W-:Y:S01]  /*4770*/  ISETP.GE.AND P5, PT, R63.reuse, R133, PT ;  /* 0x000000853f00720c */ /* 0x040fe20003fa6270 */
[----:B---3--:R-:W-:Y:S01]  /*4780*/  HMMA.16816.F32 R16, R8, R42, R16 ;  /* 0x0000002a0810723c */ /* 0x008fe20000001810 */
[----:B------:R-:W-:Y:S01]  /*4790*/  ISETP.GE.AND P1, PT, R63, R132, PT ;  /* 0x000000843f00720c */ /* 0x000fe20003f26270 */
[----:B--2---:R-:W2:Y:S01]  /*47a0*/  LDSM.16.M88.4 R12, [R169+0x8c00] ;  /* 0x008c0000a90c783b */ /* 0x004ea20000000200 */
[----:B------:R-:W-:Y:S01]  /*47b0*/  IADD3 R36, R3, 0x51, RZ ;  /* 0x0000005103247810 */ /* 0x000fe20007ffe0ff */
[----:B------:R-:W-:-:S04]  /*47c0*/  DEPBAR.LE SB0, 0x0 ;  /* 0x000080000000791a */ /* 0x000fc80000000000 */
[----:B------:R-:W-:Y:S01]  /*47d0*/  FSEL R137, R44, -INF , !P4 ;  /* 0xff8000002c897808 */ /* 0x000fe20006000000 */
[-C--:B------:R-:W-:Y:S01]  /*47e0*/  FFMA.FTZ R58, R0, R45.reuse, R58 ;  /* 0x0000002d003a7223 */ /* 0x080fe2000001003a */
[----:B------:R-:W-:Y:S01]  /*47f0*/  FSEL R143, R68, -INF , !P5 ;  /* 0xff800000448f7808 */ /* 0x000fe20006800000 */
[----:B------:R3:W4:Y:S01]  /*4800*/  I2F R44, R36 ;  /* 0x00000024002c7306 */ /* 0x0007220000201400 */
[----:B------:R-:W-:Y:S01]  /*4810*/  FSEL R140, R70, -INF , !P1 ;  /* 0xff800000468c7808 */ /* 0x000fe20004800000 */
[----:B------:R-:W-:Y:S01]  /*4820*/  FFMA.FTZ R56, R0, R45, R56 ;  /* 0x0000002d00387223 */ /* 0x000fe20000010038 */
[----:B------:R-:W-:Y:S02]  /*4830*/  FSEL R142, R46, -INF , !P2 ;  /* 0xff8000002e8e7808 */ /* 0x000fe40005000000 */
[C---:B------:R-:W-:Y:S02]  /*4840*/  ISETP.GE.AND P5, PT, R36.reuse, R133, PT ;  /* 0x000000852400720c */ /* 0x040fe40003fa6270 */
[----:B------:R-:W-:Y:S01]  /*4850*/  ISETP.GE.AND P1, PT, R36, R132, PT ;  /* 0x000000842400720c */ /* 0x000fe20003f26270 */
[----:B-1----:R-:W-:Y:S01]  /*4860*/  HMMA.16816.F32 R28, R48, R52, R28 ;  /* 0x00000034301c723c */ /* 0x002fe2000000181c */
[----:B------:R-:W-:-:S02]  /*4870*/  IADD3 R46, R3, 0x58, RZ ;  /* 0x00000058032e7810 */ /* 0x000fc40007ffe0ff */
[C---:B------:R-:W-:Y:S02]  /*4880*/  IADD3 R60, R3.reuse, 0x59, RZ ;  /* 0x00000059033c7810 */ /* 0x040fe40007ffe0ff */
[----:B------:R-:W1:Y:S01]  /*4890*/  I2F R47, R46 ;  /* 0x0000002e002f7306 */ /* 0x000e620000201400 */
[----:B------:R-:W-:Y:S02]  /*48a0*/  FSEL R64, R58, -INF , !P0 ;  /* 0xff8000003a407808 */ /* 0x000fe40004000000 */
[----:B---3--:R-:W-:Y:S01]  /*48b0*/  HMMA.16816.F32 R36, R8, R40, R20 ;  /* 0x000000280824723c */ /* 0x008fe20000001814 */
[-C--:B------:R-:W-:Y:S02]  /*48c0*/  ISETP.GE.AND P0, PT, R60, R132.reuse, PT ;  /* 0x000000843c00720c */ /* 0x080fe40003f06270 */
[C---:B------:R-:W-:Y:S02]  /*48d0*/  ISETP.GE.AND P4, PT, R62.reuse, R133, PT ;  /* 0x000000853e00720c */ /* 0x040fe40003f86270 */
[----:B------:R-:W3:Y:S01]  /*48e0*/  I2F R40, R60 ;  /* 0x0000003c00287306 */ /* 0x000ee20000201400 */
[----:B------:R-:W-:Y:S01]  /*48f0*/  ISETP.GE.AND P2, PT, R62, R132, PT ;  /* 0x000000843e00720c */ /* 0x000fe20003f46270 */
[CC--:B----4-:R-:W-:Y:S01]  /*4900*/  FFMA.FTZ R23, R0.reuse, R44.reuse, R57 ;  /* 0x0000002c00177223 */ /* 0x0d0fe20000010039 */
[C---:B------:R-:W-:Y:S01]  /*4910*/  HMMA.16816.F32 R24, R48.reuse, R54, R24 ;  /* 0x000000363018723c */ /* 0x040fe20000001818 */
[C---:B------:R-:W-:Y:S01]  /*4920*/  IADD3 R20, R3.reuse, 0x60, RZ ;  /* 0x0000006003147810 */ /* 0x040fe20007ffe0ff */
[C---:B------:R-:W-:Y:S01]  /*4930*/  FFMA.FTZ R22, R0.reuse, R44, R59 ;  /* 0x0000002c00167223 */ /* 0x040fe2000001003b */
[C---:B------:R-:W-:Y:S01]  /*4940*/  IADD3 R8, R3.reuse, 0x69, RZ ;  /* 0x0000006903087810 */ /* 0x040fe20007ffe0ff */
[CC--:B-1----:R-:W-:Y:S01]  /*4950*/  FFMA.FTZ R21, R0.reuse, R47.reuse, R32 ;  /* 0x0000002f00157223 */ /* 0x0c2fe20000010020 */
[----:B------:R-:W1:Y:S01]  /*4960*/  I2F R41, R20 ;  /* 0x0000001400297306 */ /* 0x000e620000201400 */
[----:B------:R-:W-:Y:S01]  /*4970*/  FFMA.FTZ R47, R0, R47, R34 ;  /* 0x0000002f002f7223 */ /* 0x000fe20000010022 */
[C---:B------:R-:W-:Y:S01]  /*4980*/  IADD3 R34, R3.reuse, 0x68, RZ ;  /* 0x0000006803227810 */ /* 0x040fe20007ffe0ff */
[----:B--2---:R-:W-:Y:S01]  /*4990*/  HMMA.16816.F32 R16, R48, R14, R16 ;  /* 0x0000000e3010723c */ /* 0x004fe20000001810 */
[----:B------:R-:W-:-:S02]  /*49a0*/  IADD3 R44, R3, 0x61, RZ ;  /* 0x00000061032c7810 */ /* 0x000fc40007ffe0ff */
[----:B------:R-:W-:Y:S01]  /*49b0*/  FSEL R23, R23, -INF , !P5 ;  /* 0xff80000017177808 */ /* 0x000fe20006800000 */
[-C--:B---3--:R-:W-:Y:S01]  /*49c0*/  FFMA.FTZ R35, R0, R40.reuse, R35 ;  /* 0x0000002800237223 */ /* 0x088fe20000010023 */
[----:B------:R-:W2:Y:S01]  /*49d0*/  I2F R9, R34 ;  /* 0x0000002200097306 */ /* 0x000ea20000201400 */
[----:B------:R-:W-:Y:S01]  /*49e0*/  ISETP.GE.AND P5, PT, R20, R133, PT ;  /* 0x000000851400720c */ /* 0x000fe20003fa6270 */
[----:B------:R-:W-:Y:S01]  /*49f0*/  FFMA.FTZ R33, R0, R40, R33 ;  /* 0x0000002800217223 */ /* 0x000fe20000010021 */
[----:B------:R-:W-:Y:S01]  /*4a00*/  HMMA.16816.F32 R36, R48, R12, R36 ;  /* 0x0000000c3024723c */ /* 0x000fe20000001824 */
[----:B------:R-:W-:Y:S02]  /*4a10*/  FSEL R62, R35, -INF , !P0 ;  /* 0xff800000233e7808 */ /* 0x000fe40004000000 */
[----:B------:R-:W-:Y:S02]  /*4a20*/  ISETP.GE.AND P0, PT, R34, R132, PT ;  /* 0x000000842200720c */ /* 0x000fe40003f06270 */
[----:B------:R-:W3:Y:S01]  /*4a30*/  I2F R10, R8 ;  /* 0x00000008000a7306 */ /* 0x000ee20000201400 */
[CC--:B-1----:R-:W-:Y:S01]  /*4a40*/  FFMA.FTZ R28, R0.reuse, R41.reuse, R28 ;  /* 0x00000029001c7223 */ /* 0x0c2fe2000001001c */
[----:B------:R-:W-:Y:S01]  /*4a50*/  IADD3 R12, R3, 0x70, RZ ;  /* 0x00000070030c7810 */ /* 0x000fe20007ffe0ff */
[----:B------:R-:W-:Y:S01]  /*4a60*/  FFMA.FTZ R30, R0, R41, R30 ;  /* 0x00000029001e7223 */ /* 0x000fe2000001001e */
[----:B------:R-:W-:-:S02]  /*4a70*/  FSEL R139, R69, -INF , !P4 ;  /* 0xff800000458b7808 */ /* 0x000fc40006000000 */
[----:B------:R-:W-:Y:S02]  /*4a80*/  FSEL R53, R28, -INF , !P5 ;  /* 0xff8000001c357808 */ /* 0x000fe40006800000 */
[----:B------:R-:W1:Y:S01]  /*4a90*/  I2F R11, R12 ;  /* 0x0000000c000b7306 */ /* 0x000e620000201400 */
[----:B--2---:R-:W-:Y:S01]  /*4aa0*/  FFMA.FTZ R26, R0, R9, R26 ;  /* 0x00000009001a7223 */ /* 0x004fe2000001001a */
[----:B------:R-:W-:Y:S01]  /*4ab0*/  ISETP.GE.AND P4, PT, R46, R133, PT ;  /* 0x000000852e00720c */ /* 0x000fe20003f86270 */
[----:B------:R-:W-:Y:S01]  /*4ac0*/  FFMA.FTZ R24, R0, R9, R24 ;  /* 0x0000000900187223 */ /* 0x000fe20000010018 */
[----:B------:R-:W-:Y:S02]  /*4ad0*/  FSEL R126, R71, -INF , !P2 ;  /* 0xff800000477e7808 */ /* 0x000fe40005000000 */
[----:B------:R-:W-:Y:S02]  /*4ae0*/  FSEL R28, R26, -INF , !P0 ;  /* 0xff8000001a1c7808 */ /* 0x000fe40004000000 */
[----:B------:R-:W2:Y:S01]  /*4af0*/  I2F R32, R44 ;  /* 0x0000002c00207306 */ /* 0x000ea20000201400 */
[----:B---3--:R-:W-:Y:S01]  /*4b00*/  FFMA.FTZ R25, R0, R10, R25 ;  /* 0x0000000a00197223 */ /* 0x008fe20000010019 */
[----:B------:R-:W-:Y:S01]  /*4b10*/  ISETP.GE.AND P2, PT, R46, R132, PT ;  /* 0x000000842e00720c */ /* 0x000fe20003f46270 */
[----:B------:R-:W-:Y:S01]  /*4b20*/  FFMA.FTZ R27, R0, R10, R27 ;  /* 0x0000000a001b7223 */ /* 0x000fe2000001001b */
[----:B------:R-:W-:-:S02]  /*4b30*/  IADD3 R10, R3, 0x78, RZ ;  /* 0x00000078030a7810 */ /* 0x000fc40007ffe0ff */
[----:B------:R-:W-:Y:S01]  /*4b40*/  FSEL R63, R56, -INF , !P3 ;  /* 0xff800000383f7808 */ /* 0x000fe20005800000 */
[----:B-1----:R-:W-:Y:S01]  /*4b50*/  FFMA.FTZ R36, R0, R11, R36 ;  /* 0x0000000b00247223 */ /* 0x002fe20000010024 */
[----:B------:R-:W-:Y:S01]  /*4b60*/  ISETP.GE.AND P3, PT, R60, R133, PT ;  /* 0x000000853c00720c */ /* 0x000fe20003f66270 */
[----:B------:R-:W-:Y:S01]  /*4b70*/  FFMA.FTZ R26, R0, R11, R38 ;  /* 0x0000000b001a7223 */ /* 0x000fe20000010026 */
[----:B------:R-:W-:Y:S01]  /*4b80*/  FSEL R22, R22, -INF , !P1 ;  /* 0xff80000016167808 */ /* 0x000fe20004800000 */
[----:B------:R-:W1:Y:S01]  /*4b90*/  I2F R11, R10 ;  /* 0x0000000a000b7306 */ /* 0x000e620000201400 */
[----:B------:R-:W-:Y:S02]  /*4ba0*/  ISETP.GE.AND P1, PT, R20, R132, PT ;  /* 0x000000841400720c */ /* 0x000fe40003f26270 */
[----:B------:R-:W-:Y:S01]  /*4bb0*/  FSEL R21, R21, -INF , !P4 ;  /* 0xff80000015157808 */ /* 0x000fe20006000000 */
[-C--:B--2---:R-:W-:Y:S01]  /*4bc0*/  FFMA.FTZ R29, R0, R32.reuse, R29 ;  /* 0x00000020001d7223 */ /* 0x084fe2000001001d */
[----:B------:R-:W-:Y:S01]  /*4bd0*/  ISETP.GE.AND P4, PT, R44, R133, PT ;  /* 0x000000852c00720c */ /* 0x000fe20003f86270 */
[----:B------:R-:W-:Y:S01]  /*4be0*/  FFMA.FTZ R31, R0, R32, R31 ;  /* 0x00000020001f7223 */ /* 0x000fe2000001001f */
[----:B------:R-:W-:Y:S01]  /*4bf0*/  FSEL R20, R47, -INF , !P2 ;  /* 0xff8000002f147808 */ /* 0x000fe20005000000 */
[----:B------:R-:W2:Y:S01]  /*4c00*/  I2F R13, R3 ;  /* 0x00000003000d7306 */ /* 0x000ea20000201400 */
[----:B------:R-:W-:-:S02]  /*4c10*/  ISETP.GE.AND P2, PT, R44, R132, PT ;  /* 0x000000842c00720c */ /* 0x000fc40003f46270 */
[----:B------:R-:W-:Y:S02]  /*4c20*/  FSEL R121, R33, -INF , !P3 ;  /* 0xff80000021797808 */ /* 0x000fe40005800000 */
[----:B------:R-:W-:Y:S02]  /*4c30*/  ISETP.GE.AND P3, PT, R34, R133, PT ;  /* 0x000000852200720c */ /* 0x000fe40003f66270 */
[----:B------:R-:W-:Y:S01]  /*4c40*/  IADD3 R9, R3, 0x71, RZ ;  /* 0x0000007103097810 */ /* 0x000fe20007ffe0ff */
[CC--:B-1----:R-:W-:Y:S01]  /*4c50*/  FFMA.FTZ R16, R0.reuse, R11.reuse, R16 ;  /* 0x0000000b00107223 */ /* 0x0c2fe20000010010 */
[----:B------:R-:W-:Y:S01]  /*4c60*/  FSEL R52, R29, -INF , !P4 ;  /* 0xff8000001d347808 */ /* 0x000fe20006000000 */
[----:B------:R-:W-:Y:S01]  /*4c70*/  FFMA.FTZ R18, R0, R11, R18 ;  /* 0x0000000b00127223 */ /* 0x000fe20000010012 */
[----:B------:R-:W-:Y:S02]  /*4c80*/  FSEL R30, R30, -INF , !P1 ;  /* 0xff8000001e1e7808 */ /* 0x000fe40004800000 */
[----:B------:R-:W-:Y:S01]  /*4c90*/  FSEL R29, R31, -INF , !P2 ;  /* 0xff8000001f1d7808 */ /* 0x000fe20005000000 */
[----:B------:R-:W-:Y:S01]  /*4ca0*/  BAR.SYNC.DEFER_BLOCKING 0x0 ;  /* 0x0000000000007b1d */ /* 0x000fe20000010000 */
[----:B------:R-:W-:Y:S01]  /*4cb0*/  ISETP.GE.AND P5, PT, R8, R133, PT ;  /* 0x000000850800720c */ /* 0x000fe20003fa6270 */
[----:B--2---:R-:W-:Y:S01]  /*4cc0*/  FFMA.FTZ R76, R0, R13, R76 ;  /* 0x0000000d004c7223 */ /* 0x004fe2000001004c */
[----:B------:R-:W-:-:S02]  /*4cd0*/  ISETP.GE.AND P1, PT, R8, R132, PT ;  /* 0x000000840800720c */ /* 0x000fc40003f26270 */
[CC--:B------:R-:W-:Y:S01]  /*4ce0*/  ISETP.GE.AND P4, PT, R12.reuse, R133.reuse, PT ;  /* 0x000000850c00720c */ /* 0x0c0fe20003f86270 */
[----:B------:R-:W1:Y:S01]  /*4cf0*/  I2F R8, R9 ;  /* 0x0000000900087306 */ /* 0x000e620000201400 */
[-C--:B------:R-:W-:Y:S02]  /*4d00*/  ISETP.GE.AND P2, PT, R12, R132.reuse, PT ;  /* 0x000000840c00720c */ /* 0x080fe40003f46270 */
[----:B------:R-:W-:Y:S02]  /*4d10*/  FSEL R47, R24, -INF , !P3 ;  /* 0xff800000182f7808 */ /* 0x000fe40005800000 */
[C---:B------:R-:W-:Y:S02]  /*4d20*/  ISETP.GE.AND P3, PT, R9.reuse, R133, PT ;  /* 0x000000850900720c */ /* 0x040fe40003f66270 */
[----:B------:R-:W-:Y:S02]  /*4d30*/  ISETP.GE.AND P0, PT, R9, R132, PT ;  /* 0x000000840900720c */ /* 0x000fe40003f06270 */
[----:B------:R-:W-:-:S02]  /*4d40*/  FSEL R46, R36, -INF , !P4 ;  /* 0xff800000242e7808 */ /* 0x000fc40006000000 */
[----:B------:R-:W-:Y:S02]  /*4d50*/  FSEL R26, R26, -INF , !P2 ;  /* 0xff8000001a1a7808 */ /* 0x000fe40005000000 */
[CC--:B------:R-:W-:Y:S02]  /*4d60*/  ISETP.GE.AND P4, PT, R3.reuse, R133.reuse, PT ;  /* 0x000000850300720c */ /* 0x0c0fe40003f86270 */
[C---:B------:R-:W-:Y:S01]  /*4d70*/  ISETP.GE.AND P2, PT, R3.reuse, R132, PT ;  /* 0x000000840300720c */ /* 0x040fe20003f46270 */
[CC--:B-1----:R-:W-:Y:S01]  /*4d80*/  FFMA.FTZ R31, R0.reuse, R8.reuse, R37 ;  /* 0x00000008001f7223 */ /* 0x0c2fe20000010025 */
[----:B------:R-:W-:Y:S02]  /*4d90*/  IADD3 R9, R3, 0x79, RZ ;  /* 0x0000007903097810 */ /* 0x000fe40007ffe0ff */
[----:B------:R-:W-:Y:S01]  /*4da0*/  FSEL R59, R25, -INF , !P5 ;  /* 0xff800000193b7808 */ /* 0x000fe20006800000 */
[----:B------:R-:W-:Y:S01]  /*4db0*/  FFMA.FTZ R25, R0, R8, R39 ;  /* 0x0000000800197223 */ /* 0x000fe20000010027 */
[----:B------:R-:W1:Y:S01]  /*4dc0*/  I2F R3, R9 ;  /* 0x0000000900037306 */ /* 0x000e620000201400 */
[----:B------:R-:W-:Y:S01]  /*4dd0*/  ISETP.GE.AND P5, PT, R10, R133, PT ;  /* 0x000000850a00720c */ /* 0x000fe20003fa6270 */
[----:B------:R-:W-:Y:S01]  /*4de0*/  FFMA.FTZ R8, R0, R13, R78 ;  /* 0x0000000d00087223 */ /* 0x000fe2000001004e */
[----:B------:R-:W-:-:S02]  /*4df0*/  FSEL R27, R27, -INF , !P1 ;  /* 0xff8000001b1b7808 */ /* 0x000fc40004800000 */
[----:B------:R-:W-:Y:S02]  /*4e00*/  FSEL R54, R16, -INF , !P5 ;  /* 0xff80000010367808 */ /* 0x000fe40006800000 */
[----:B------:R-:W-:Y:S02]  /*4e10*/  ISETP.GT.AND P5, PT, R182, R175, PT ;  /* 0x000000afb600720c */ /* 0x000fe40003fa4270 */
[----:B------:R-:W-:Y:S02]  /*4e20*/  FSEL R31, R31, -INF , !P3 ;  /* 0xff8000001f1f7808 */ /* 0x000fe40005800000 */
[----:B------:R-:W-:Y:S02]  /*4e30*/  FSEL R25, R25, -INF , !P0 ;  /* 0xff80000019197808 */ /* 0x000fe40004000000 */
[-C--:B------:R-:W-:Y:S02]  /*4e40*/  ISETP.GE.AND P1, PT, R10, R132.reuse, PT ;  /* 0x000000840a00720c */ /* 0x080fe40003f26270 */
[C---:B------:R-:W-:Y:S01]  /*4e50*/  ISETP.GE.AND P3, PT, R9.reuse, R133, PT ;  /* 0x000000850900720c */ /* 0x040fe20003f66270 */
[CC--:B-1----:R-:W-:Y:S01]  /*4e60*/  FFMA.FTZ R17, R0.reuse, R3.reuse, R17 ;  /* 0x0000000300117223 */ /* 0x0c2fe20000010011 */
[----:B------:R-:W-:Y:S01]  /*4e70*/  ISETP.GE.AND P0, PT, R9, R132, PT ;  /* 0x000000840900720c */ /* 0x000fe20003f06270 */
[----:B------:R-:W-:Y:S01]  /*4e80*/  FFMA.FTZ R19, R0, R3, R19 ;  /* 0x0000000300137223 */ /* 0x000fe20000010013 */
        /* <DEDUP_REMOVED lines=64> */
.L_x_2627:
[----:B------:R-:W-:-:S04]  /*5290*/  LEA R13, -R128, RZ, 0x7 ;  /* 0x000000ff800d7211 */ /* 0x000fc800078e39ff */
[----:B------:R-:W-:Y:S02]  /*52a0*/  SHF.R.S32.HI R14, RZ, 0x1f, R13 ;  /* 0x0000001fff0e7819 */ /* 0x000fe4000001140d */
.L_x_2628:
        /* <DEDUP_REMOVED lines=121> */
.L_x_2630:
[----:B------:R-:W-:Y:S05]  /*5a40*/  BSYNC B0 ;  /* 0x0000000000007941 */ /* 0x000fea0003800000 */
.L_x_2629:
[----:B------:R-:W0:Y:S01]  /*5a50*/  LDGDEPBAR ;  /* 0x00000000000079af */ /* 0x000e220000000000 */
[----:B------:R-:W-:-:S04]  /*5a60*/  IADD3 R130, P0, R13, R130, RZ ;  /* 0x000000820d827210 */ /* 0x000fc80007f1e0ff */
[----:B------:R-:W-:Y:S02]  /*5a70*/  IADD3.X R131, R14, R131, RZ, P0, !PT ;  /* 0x000000830e837210 */ /* 0x000fe400007fe4ff */
.L_x_2626:
        /* <DEDUP_REMOVED lines=52> */
[----:B-1----:R-:W-:Y:S01]  /*5dc0*/  LDSM.16.MT88.4 R16, [R170+0xb400] ;  /* 0x00b40000aa10783b */ /* 0x002fe20000004200 */
[----:B------:R-:W-:-:S03]  /*5dd0*/  FMNMX.FTZ R11, R59, R2, !PT ;  /* 0x000000023b0b7209 */ /* 0x000fc60007810000 */
[----:B------:R-:W-:Y:S01]  /*5de0*/  LDSM.16.MT88.4 R96, [R170+0xd000] ;  /* 0x00d00000aa60783b */ /* 0x000fe20000004200 */
[----:B------:R-:W-:-:S03]  /*5df0*/  FMNMX.FTZ R2, R46, R11, !PT ;  /* 0x0000000b2e027209 */ /* 0x000fc60007810000 */
[----:B------:R-:W-:Y:S01]  /*5e00*/  LDSM.16.MT88.4 R72, [R168+0x9000] ;  /* 0x00900000a848783b */ /* 0x000fe20000004200 */
[----:B------:R-:W-:-:S03]  /*5e10*/  FMNMX.FTZ R11, R31, R2, !PT ;  /* 0x000000021f0b7209 */ /* 0x000fc60007810000 */
[----:B------:R-:W-:Y:S01]  /*5e20*/  LDSM.16.MT88.4 R32, [R168+0x9400] ;  /* 0x00940000a820783b */ /* 0x000fe20000004200 */
[----:B------:R-:W-:-:S04]  /*5e30*/  FMNMX.FTZ R2, R54, R11, !PT ;  /* 0x0000000b36027209 */ /* 0x000fc80007810000 */
[----:B------:R-:W-:Y:S02]  /*5e40*/  FMNMX.FTZ R13, R51, R2, !PT ;  /* 0x00000002330d7209 */ /* 0x000fe40007810000 */
[----:B------:R-:W-:-:S03]  /*5e50*/  FMNMX.FTZ R2, R30, R3, !PT ;  /* 0x000000031e027209 */ /* 0x000fc60007810000 */
[----:B------:R-:W1:Y:S01]  /*5e60*/  SHFL.BFLY PT, R10, R13, 0x2, 0x1f ;  /* 0x0c401f000d0a7f89 */ /* 0x000e6200000e0000 */
[----:B------:R-:W-:-:S04]  /*5e70*/  FMNMX.FTZ R3, R29, R2, !PT ;  /* 0x000000021d037209 */ /* 0x000fc80007810000 */
[----:B------:R-:W-:-:S04]  /*5e80*/  FMNMX.FTZ R2, R28, R3, !PT ;  /* 0x000000031c027209 */ /* 0x000fc80007810000 */
[----:B------:R-:W-:-:S04]  /*5e90*/  FMNMX.FTZ R3, R27, R2, !PT ;  /* 0x000000021b037209 */ /* 0x000fc80007810000 */
[----:B------:R-:W-:-:S04]  /*5ea0*/  FMNMX.FTZ R2, R26, R3, !PT ;  /* 0x000000031a027209 */ /* 0x000fc80007810000 */
[----:B------:R-:W-:-:S04]  /*5eb0*/  FMNMX.FTZ R11, R25, R2, !PT ;  /* 0x00000002190b7209 */ /* 0x000fc80007810000 */
[----:B------:R-:W-:Y:S02]  /*5ec0*/  FMNMX.FTZ R2, R50, R11, !PT ;  /* 0x0000000b32027209 */ /* 0x000fe40007810000 */
[----:B-1----:R-:W-:Y:S02]  /*5ed0*/  FMNMX.FTZ R10, R13, R10, !PT ;  /* 0x0000000a0d0a7209 */ /* 0x002fe40007810000 */
[----:B------:R-:W-:Y:S01]  /*5ee0*/  FMNMX.FTZ R11, R49, R2, !PT ;  /* 0x00000002310b7209 */ /* 0x000fe20007810000 */
[----:B------:R-:W-:Y:S04]  /*5ef0*/  LDSM.16.MT88.4 R12, [R170+0x9400] ;  /* 0x00940000aa0c783b */ /* 0x000fe80000004200 */
        /* <DEDUP_REMOVED lines=25> */
[--C-:B------:R-:W-:Y:S01]  /*6090*/  FFMA.FTZ R141, R137, c[0x0][0x23c], -R58.reuse ;  /* 0x00008f00898d7a23 */ /* 0x100fe2000001083a */
[----:B-1----:R-:W-:Y:S01]  /*60a0*/  FMNMX.FTZ R2, R9, R2, !PT ;  /* 0x0000000209027209 */ /* 0x002fe20007810000 */
[--C-:B------:R-:W-:Y:S01]  /*60b0*/  FFMA.FTZ R137, R143, c[0x0][0x23c], -R58.reuse ;  /* 0x00008f008f897a23 */ /* 0x100fe2000001083a */
[----:B------:R-:W1:Y:S01]  /*60c0*/  MUFU.EX2 R66, R66 ;  /* 0x0000004200427308 */ /* 0x000e620000000800 */
[----:B--2---:R-:W-:Y:S01]  /*60d0*/  F2FP.PACK_AB R104, R120, R125 ;  /* 0x0000007d7868723e */ /* 0x004fe200000000ff */
[----:B------:R-:W-:Y:S01]  /*60e0*/  FFMA.FTZ R143, R23, c[0x0][0x23c], -R58 ;  /* 0x00008f00178f7a23 */ /* 0x000fe2000001083a */
[C---:B------:R-:W-:Y:S01]  /*60f0*/  FSETP.NEU.FTZ.AND P0, PT, R2.reuse, -INF , PT ;  /* 0xff8000000200780b */ /* 0x040fe20003f1d000 */
[----:B------:R-:W-:Y:S02]  /*6100*/  FMUL.FTZ R55, R2, c[0x0][0x23c] ;  /* 0x00008f0002377a20 */ /* 0x000fe40000410000 */
[----:B------:R-:W-:-:S02]  /*6110*/  FADD.FTZ R120, R125, R120 ;  /* 0x000000787d787221 */ /* 0x000fc40000010000 */
[----:B------:R-:W-:Y:S01]  /*6120*/  MUFU.EX2 R65, R65 ;  /* 0x0000004100417308 */ /* 0x000fe20000000800 */
[----:B------:R-:W-:Y:S01]  /*6130*/  FSEL R55, R55, RZ, P0 ;  /* 0x000000ff37377208 */ /* 0x000fe20000000000 */
[--C-:B------:R-:W-:Y:S01]  /*6140*/  FFMA.FTZ R53, R53, c[0x0][0x23c], -R58.reuse ;  /* 0x00008f0035357a23 */ /* 0x100fe2000001083a */
[----:B------:R-:W-:Y:S01]  /*6150*/  LEA R192, P0, R130, c[0x0][0x168], 0x1 ;  /* 0x00005a0082c07a11 */ /* 0x000fe200078008ff */
[----:B------:R-:W-:Y:S02]  /*6160*/  FFMA.FTZ R47, R47, c[0x0][0x23c], -R58 ;  /* 0x00008f002f2f7a23 */ /* 0x000fe4000001083a */
[----:B------:R-:W-:Y:S01]  /*6170*/  FFMA.FTZ R127, R8, c[0x0][0x23c], -R55 ;  /* 0x00008f00087f7a23 */ /* 0x000fe20000010837 */
[----:B------:R-:W-:Y:S01]  /*6180*/  LEA.HI.X R193, R130, c[0x0][0x16c], R131, 0x1, P0 ;  /* 0x00005b0082c17a11 */ /* 0x000fe200000f0c83 */
[--C-:B------:R-:W-:Y:S01]  /*6190*/  FFMA.FTZ R124, R80, c[0x0][0x23c], -R55.reuse ;  /* 0x00008f00507c7a23 */ /* 0x100fe20000010837 */
[----:B-1----:R-:W-:Y:S01]  /*61a0*/  F2FP.PACK_AB R106, R66, R123 ;  /* 0x0000007b426a723e */ /* 0x002fe200000000ff */
[--C-:B------:R-:W-:Y:S01]  /*61b0*/  FFMA.FTZ R122, R92, c[0x0][0x23c], -R55.reuse ;  /* 0x00008f005c7a7a23 */ /* 0x100fe20000010837 */
[----:B------:R-:W1:Y:S01]  /*61c0*/  MUFU.EX2 R56, R56 ;  /* 0x0000003800387308 */ /* 0x000e620000000800 */
[----:B------:R-:W-:-:S02]  /*61d0*/  FFMA.FTZ R117, R82, c[0x0][0x23c], -R55 ;  /* 0x00008f0052757a23 */ /* 0x000fc40000010837 */
[--C-:B------:R-:W-:Y:S01]  /*61e0*/  FFMA.FTZ R67, R84, c[0x0][0x23c], -R55.reuse ;  /* 0x00008f0054437a23 */ /* 0x100fe20000010837 */
[----:B------:R-:W-:Y:S01]  /*61f0*/  LDSM.16.MT88.4 R80, [R170+0xb000] ;  /* 0x00b00000aa50783b */ /* 0x000fe20000004200 */
[--C-:B------:R-:W-:Y:S02]  /*6200*/  FFMA.FTZ R60, R88, c[0x0][0x23c], -R55.reuse ;  /* 0x00008f00583c7a23 */ /* 0x100fe40000010837 */
[--C-:B------:R-:W-:Y:S01]  /*6210*/  FFMA.FTZ R61, R86, c[0x0][0x23c], -R55.reuse ;  /* 0x00008f00563d7a23 */ /* 0x100fe20000010837 */
[----:B------:R-:W-:Y:S01]  /*6220*/  MUFU.EX2 R127, R127 ;  /* 0x0000007f007f7308 */ /* 0x000fe20000000800 */
[--C-:B------:R-:W-:Y:S02]  /*6230*/  FFMA.FTZ R48, R90, c[0x0][0x23c], -R55.reuse ;  /* 0x00008f005a307a23 */ /* 0x100fe40000010837 */
[----:B------:R-:W2:Y:S01]  /*6240*/  LDSM.16.MT88.4 R88, [R168+0xb000] ;  /* 0x00b00000a858783b */ /* 0x000ea20000004200 */
[--C-:B------:R-:W-:Y:S02]  /*6250*/  FFMA.FTZ R45, R148, c[0x0][0x23c], -R55.reuse ;  /* 0x00008f00942d7a23 */ /* 0x100fe40000010837 */
[----:B------:R-:W-:-:S02]  /*6260*/  FFMA.FTZ R40, R150, c[0x0][0x23c], -R55 ;  /* 0x00008f0096287a23 */ /* 0x000fc40000010837 */
[----:B------:R-:W3:Y:S01]  /*6270*/  MUFU.EX2 R124, R124 ;  /* 0x0000007c007c7308 */ /* 0x000ee20000000800 */
[----:B-1----:R-:W-:Y:S01]  /*6280*/  F2FP.PACK_AB R8, R56, R65 ;  /* 0x000000413808723e */ /* 0x002fe200000000ff */
        /* <DEDUP_REMOVED lines=8> */
[----:B------:R-:W1:Y:S01]  /*6310*/  MUFU.EX2 R117, R117 ;  /* 0x0000007500757308 */ /* 0x000e620000000800 */
[----:B---3--:R-:W-:Y:S01]  /*6320*/  F2FP.PACK_AB R105, R124, R127 ;  /* 0x0000007f7c69723e */ /* 0x008fe200000000ff */
[--C-:B------:R-:W-:Y:S02]  /*6330*/  FFMA.FTZ R126, R126, c[0x0][0x23c], -R55.reuse ;  /* 0x00008f007e7e7a23 */ /* 0x100fe40000010837 */
[--C-:B------:R-:W-:Y:S02]  /*6340*/  FFMA.FTZ R142, R63, c[0x0][0x23c], -R58.reuse ;  /* 0x00008f003f8e7a23 */ /* 0x100fe4000001083a */
[----:B------:R-:W-:Y:S02]  /*6350*/  FFMA.FTZ R63, R21, c[0x0][0x23c], -R58 ;  /* 0x00008f00153f7a23 */ /* 0x000fe4000001083a */
[----:B------:R-:W-:Y:S01]  /*6360*/  MUFU.EX2 R57, R57 ;  /* 0x0000003900397308 */ /* 0x000fe20000000800 */
[----:B------:R-:W-:-:S02]  /*6370*/  FFMA.FTZ R62, R62, c[0x0][0x23c], -R55 ;  /* 0x00008f003e3e7a23 */ /* 0x000fc40000010837 */
[----:B------:R-:W-:Y:S02]  /*6380*/  FADD.FTZ R127, R127, R124 ;  /* 0x0000007c7f7f7221 */ /* 0x000fe40000010000 */
[--C-:B------:R-:W-:Y:S02]  /*6390*/  FFMA.FTZ R28, R28, c[0x0][0x23c], -R55.reuse ;  /* 0x00008f001c1c7a23 */ /* 0x100fe40000010837 */
[----:B------:R-:W-:Y:S01]  /*63a0*/  FFMA.FTZ R27, R27, c[0x0][0x23c], -R55 ;  /* 0x00008f001b1b7a23 */ /* 0x000fe20000010837 */
[C---:B-1----:R-:W-:Y:S01]  /*63b0*/  F2FP.PACK_AB R107, R117.reuse, R122 ;  /* 0x0000007a756b723e */ /* 0x042fe200000000ff */
[----:B------:R-:W1:Y:S01]  /*63c0*/  MUFU.EX2 R24, R24 ;  /* 0x0000001800187308 */ /* 0x000e620000000800 */
[----:B------:R-:W-:Y:S02]  /*63d0*/  FADD.FTZ R122, R122, R127 ;  /* 0x0000007f7a7a7221 */ /* 0x000fe40000010000 */
[--C-:B------:R-:W-:Y:S02]  /*63e0*/  FFMA.FTZ R50, R50, c[0x0][0x23c], -R55.reuse ;  /* 0x00008f0032327a23 */ /* 0x100fe40000010837 */
[----:B------:R-:W-:Y:S01]  /*63f0*/  FADD.FTZ R122, R117, R122 ;  /* 0x0000007a757a7221 */ /* 0x000fe20000010000 */
[----:B------:R-:W-:Y:S01]  /*6400*/  HMMA.16816.F32 R112, R104, R108, RZ ;  /* 0x0000006c6870723c */ /* 0x000fe200000018ff */
[----:B------:R-:W-:Y:S01]  /*6410*/  FFMA.FTZ R117, R46, c[0x0][0x23c], -R58 ;  /* 0x00008f002e757a23 */ /* 0x000fe2000001083a */
[----:B------:R-:W-:Y:S01]  /*6420*/  MUFU.EX2 R67, R67 ;  /* 0x0000004300437308 */ /* 0x000fe20000000800 */
[----:B------:R-:W-:-:S05]  /*6430*/  FFMA.FTZ R49, R49, c[0x0][0x23c], -R55 ;  /* 0x00008f0031317a23 */ /* 0x000fca0000010837 */
[----:B------:R-:W-:Y:S02]  /*6440*/  HMMA.16816.F32 R108, R104, R110, RZ ;  /* 0x0000006e686c723c */ /* 0x000fe400000018ff */
[----:B------:R-:W3:Y:S01]  /*6450*/  MUFU.EX2 R60, R60 ;  /* 0x0000003c003c7308 */ /* 0x000ee20000000800 */
[----:B-1----:R-:W-:-:S05]  /*6460*/  F2FP.PACK_AB R10, R24, R57 ;  /* 0x00000039180a723e */ /* 0x002fca00000000ff */
[C---:B--2---:R-:W-:Y:S02]  /*6470*/  HMMA.16816.F32 R84, R104.reuse, R88, RZ ;  /* 0x000000586854723c */ /* 0x044fe400000018ff */
        /* <DEDUP_REMOVED lines=22> */
[C---:B------:R-:W-:Y:S02]  /*65e0*/  HMMA.16816.F32 R96, R104.reuse, R98, RZ ;  /* 0x000000626860723c */ /* 0x040fe400000018ff */
[----:B------:R-:W5:Y:S06]  /*65f0*/  MUFU.EX2 R38, R38 ;  /* 0x0000002600267308 */ /* 0x000f6c0000000800 */
[C---:B------:R-:W-:Y:S02]  /*6600*/  HMMA.16816.F32 R68, R104.reuse, R72, RZ ;  /* 0x000000486844723c */ /* 0x040fe400000018ff */
[----:B------:R-:W-:Y:S06]  /*6610*/  MUFU.EX2 R36, R36 ;  /* 0x0000002400247308 */ /* 0x000fec0000000800 */
[----:B------:R-:W-:Y:S02]  /*6620*/  HMMA.16816.F32 R72, R104, R74, RZ ;  /* 0x0000004a6848723c */ /* 0x000fe400000018ff */
[----:B------:R-:W-:Y:S06]  /*6630*/  MUFU.EX2 R5, R5 ;  /* 0x0000000500057308 */ /* 0x000fec0000000800 */
[C---:B--2---:R-:W-:Y:S02]  /*6640*/  HMMA.16816.F32 R84, R8.reuse, R12, R84 ;  /* 0x0000000c0854723c */ /* 0x044fe40000001854 */
[----:B------:R-:W-:Y:S06]  /*6650*/  MUFU.EX2 R37, R37 ;  /* 0x0000002500257308 */ /* 0x000fec0000000800 */
[----:B------:R-:W-:Y:S01]  /*6660*/  HMMA.16816.F32 R88, R8, R14, R88 ;  /* 0x0000000e0858723c */ /* 0x000fe20000001858 */
[----:B------:R-:W2:Y:S01]  /*6670*/  LDSM.16.MT88.4 R12, [R170+0xd400] ;  /* 0x00d40000aa0c783b */ /* 0x000ea20000004200 */
[----:B------:R-:W-:Y:S06]  /*6680*/  MUFU.EX2 R4, R4 ;  /* 0x0000000400047308 */ /* 0x000fec0000000800 */
[C---:B----4-:R-:W-:Y:S02]  /*6690*/  HMMA.16816.F32 R100, R104.reuse, R16, RZ ;  /* 0x000000106864723c */ /* 0x050fe400000018ff */
[----:B------:R-:W-:Y:S06]  /*66a0*/  MUFU.EX2 R141, R141 ;  /* 0x0000008d008d7308 */ /* 0x000fec0000000800 */
[----:B------:R-:W-:Y:S01]  /*66b0*/  HMMA.16816.F32 R104, R104, R18, RZ ;  /* 0x000000126868723c */ /* 0x000fe200000018ff */
[----:B------:R-:W-:Y:S01]  /*66c0*/  LDSM.16.MT88.4 R16, [R168+0xa400] ;  /* 0x00a40000a810783b */ /* 0x000fe20000004200 */
        /* <DEDUP_REMOVED lines=8> */
[----:B------:R-:W-:Y:S02]  /*6750*/  FFMA.FTZ R135, R140, c[0x0][0x23c], -R55 ;  /* 0x00008f008c877a23 */ /* 0x000fe40000010837 */
[--C-:B------:R-:W-:Y:S01]  /*6760*/  FFMA.FTZ R35, R145, c[0x0][0x23c], -R58.reuse ;  /* 0x00008f0091237a23 */ /* 0x100fe2000001083a */
[----:B--2---:R-:W-:Y:S01]  /*6770*/  HMMA.16816.F32 R92, R8, R12, R92 ;  /* 0x0000000c085c723c */ /* 0x004fe2000000185c */
[----:B------:R-:W-:-:S03]  /*6780*/  FFMA.FTZ R34, R147, c[0x0][0x23c], -R58 ;  /* 0x00008f0093227a23 */ /* 0x000fc6000001083a */
[----:B------:R-:W-:Y:S01]  /*6790*/  MUFU.EX2 R32, R32 ;  /* 0x0000002000207308 */ /* 0x000fe20000000800 */
[----:B------:R-:W-:Y:S02]  /*67a0*/  FFMA.FTZ R140, R121, c[0x0][0x23c], -R58 ;  /* 0x00008f00798c7a23 */ /* 0x000fe4000001083a */
[--C-:B------:R-:W-:Y:S01]  /*67b0*/  FFMA.FTZ R121, R64, c[0x0][0x23c], -R55.reuse ;  /* 0x00008f0040797a23 */ /* 0x100fe20000010837 */
[C---:B------:R-:W-:Y:S01]  /*67c0*/  HMMA.16816.F32 R96, R8.reuse, R14, R96 ;  /* 0x0000000e0860723c */ /* 0x040fe20000001860 */
[----:B------:R-:W2:Y:S01]  /*67d0*/  LDSM.16.MT88.4 R12, [R168+0xd400] ;  /* 0x00d40000a80c783b */ /* 0x000ea20000004200 */
[----:B------:R-:W-:Y:S02]  /*67e0*/  FFMA.FTZ R64, R22, c[0x0][0x23c], -R55 ;  /* 0x00008f0016407a23 */ /* 0x000fe40000010837 */
[----:B------:R-:W4:Y:S08]  /*67f0*/  MUFU.EX2 R35, R35 ;  /* 0x0000002300237308 */ /* 0x000f300000000800 */
[----:B------:R-:W1:Y:S08]  /*6800*/  MUFU.EX2 R34, R34 ;  /* 0x0000002200227308 */ /* 0x000e700000000800 */
[----:B------:R-:W1:Y:S08]  /*6810*/  MUFU.EX2 R33, R33 ;  /* 0x0000002100217308 */ /* 0x000e700000000800 */
[----:B------:R-:W1:Y:S08]  /*6820*/  MUFU.EX2 R138, R138 ;  /* 0x0000008a008a7308 */ /* 0x000e700000000800 */
[----:B------:R-:W1:Y:S01]  /*6830*/  MUFU.EX2 R134, R134 ;  /* 0x0000008600867308 */ /* 0x000e620000000800 */
[C---:B--2---:R-:W-:Y:S07]  /*6840*/  HMMA.16816.F32 R100, R8.reuse, R12, R100 ;  /* 0x0000000c0864723c */ /* 0x044fee0000001864 */
[----:B------:R-:W-:Y:S01]  /*6850*/  MUFU.EX2 R135, R135 ;  /* 0x0000008700877308 */ /* 0x000fe20000000800 */
[----:B------:R-:W-:Y:S01]  /*6860*/  HMMA.16816.F32 R104, R8, R14, R104 ;  /* 0x0000000e0868723c */ /* 0x000fe20000001868 */
[----:B------:R-:W2:Y:S06]  /*6870*/  LDSM.16.MT88.4 R12, [R170+0x9800] ;  /* 0x00980000aa0c783b */ /* 0x000eac0000004200 */
[----:B------:R-:W2:Y:S01]  /*6880*/  MUFU.EX2 R126, R126 ;  /* 0x0000007e007e7308 */ /* 0x000ea20000000800 */
[----:B-1----:R-:W-:-:S02]  /*6890*/  F2FP.PACK_AB R8, R43, R44 ;  /* 0x0000002c2b08723e */ /* 0x002fc400000000ff */
[----:B---3--:R-:W-:-:S05]  /*68a0*/  F2FP.PACK_AB R9, R40, R45 ;  /* 0x0000002d2809723e */ /* 0x008fca00000000ff */
[----:B------:R-:W-:Y:S01]  /*68b0*/  MUFU.EX2 R142, R142 ;  /* 0x0000008e008e7308 */ /* 0x000fe20000000800 */
[----:B------:R-:W-:Y:S02]  /*68c0*/  F2FP.PACK_AB R10, R39, R42 ;  /* 0x0000002a270a723e */ /* 0x000fe400000000ff */
[----:B-----5:R-:W-:-:S05]  /*68d0*/  F2FP.PACK_AB R11, R38, R41 ;  /* 0x00000029260b723e */ /* 0x020fca00000000ff */
[----:B------:R-:W1:Y:S08]  /*68e0*/  MUFU.EX2 R143, R143 ;  /* 0x0000008f008f7308 */ /* 0x000e700000000800 */
[----:B------:R-:W-:Y:S08]  /*68f0*/  MUFU.EX2 R63, R63 ;  /* 0x0000003f003f7308 */ /* 0x000ff00000000800 */
[----:B------:R-:W-:Y:S01]  /*6900*/  MUFU.EX2 R140, R140 ;  /* 0x0000008c008c7308 */ /* 0x000fe20000000800 */
        /* <DEDUP_REMOVED lines=12> */
[----:B------:R-:W2:Y:S06]  /*69d0*/  LDSM.16.MT88.4 R12, [R170+0xb800] ;  /* 0x00b80000aa0c783b */ /* 0x000eac0000004200 */
[----:B------:R-:W-:Y:S01]  /*69e0*/  MUFU.EX2 R49, R49 ;  /* 0x0000003100317308 */ /* 0x000fe20000000800 */
        /* <DEDUP_REMOVED lines=12> */
[----:B----4-:R-:W-:-:S02]  /*6ab0*/  F2FP.PACK_AB R8, R35, R36 ;  /* 0x000000242308723e */ /* 0x010fc400000000ff */
        /* <DEDUP_REMOVED lines=43> */
[--C-:B------:R-:W-:Y:S01]  /*6d70*/  FFMA.FTZ R10, R20, c[0x0][0x23c], -R55.reuse ;  /* 0x00008f00140a7a23 */ /* 0x100fe20000010837 */
[----:B-1----:R-:W-:Y:S01]  /*6d80*/  F2FP.PACK_AB R8, R143, R142 ;  /* 0x0000008e8f08723e */ /* 0x002fe200000000ff */
[----:B------:R-:W-:Y:S01]  /*6d90*/  FADD.FTZ R9, R123, R120 ;  /* 0x000000787b097221 */ /* 0x000fe20000010000 */
[----:B------:R-:W1:Y:S01]  /*6da0*/  LDSM.16.MT88.4 R20, [R170+0xa400] ;  /* 0x00a40000aa14783b */ /* 0x000e620000004200 */
[----:B------:R4:W5:Y:S01]  /*6db0*/  MUFU.EX2 R123, R10 ;  /* 0x0000000a007b7308 */ /* 0x0009620000000800 */
[----:B------:R-:W-:-:S02]  /*6dc0*/  FFMA.FTZ R120, R30, c[0x0][0x23c], -R55 ;  /* 0x00008f001e787a23 */ /* 0x000fc40000010837 */
[----:B------:R-:W-:Y:S01]  /*6dd0*/  FADD.FTZ R66, R66, R9 ;  /* 0x0000000942427221 */ /* 0x000fe20000010000 */
[----:B---3--:R-:W-:-:S03]  /*6de0*/  F2FP.PACK_AB R9, R64, R121 ;  /* 0x000000794009723e */ /* 0x008fc600000000ff */
[----:B------:R-:W-:Y:S01]  /*6df0*/  FADD.FTZ R65, R65, R66 ;  /* 0x0000004241417221 */ /* 0x000fe20000010000 */
[----:B------:R-:W-:Y:S01]  /*6e00*/  MUFU.EX2 R120, R120 ;  /* 0x0000007800787308 */ /* 0x000fe20000000800 */
[--C-:B------:R-:W-:Y:S02]  /*6e10*/  FFMA.FTZ R66, R52, c[0x0][0x23c], -R58.reuse ;  /* 0x00008f0034427a23 */ /* 0x100fe4000001083a */
[----:B------:R-:W-:Y:S02]  /*6e20*/  FFMA.FTZ R52, R59, c[0x0][0x23c], -R58 ;  /* 0x00008f003b347a23 */ /* 0x000fe4000001083a */
[----:B------:R-:W-:Y:S02]  /*6e30*/  FFMA.FTZ R59, R29, c[0x0][0x23c], -R55 ;  /* 0x00008f001d3b7a23 */ /* 0x000fe40000010837 */
[----:B------:R-:W-:Y:S01]  /*6e40*/  FADD.FTZ R56, R56, R65 ;  /* 0x0000004138387221 */ /* 0x000fe20000010000 */
[----:B----4-:R-:W-:Y:S01]  /*6e50*/  F2FP.PACK_AB R10, R140, R63 ;  /* 0x0000003f8c0a723e */ /* 0x010fe200000000ff */
[----:B------:R-:W3:Y:S01]  /*6e60*/  MUFU.EX2 R66, R66 ;  /* 0x0000004200427308 */ /* 0x000ee20000000800 */
[----:B-----5:R-:W-:Y:S01]  /*6e70*/  F2FP.PACK_AB R11, R62, R123 ;  /* 0x0000007b3e0b723e */ /* 0x020fe200000000ff */
[----:B------:R-:W-:-:S06]  /*6e80*/  FADD.FTZ R57, R57, R56 ;  /* 0x0000003839397221 */ /* 0x000fcc0000010000 */
[C---:B------:R-:W-:Y:S01]  /*6e90*/  HMMA.16816.F32 R68, R8.reuse, R16, R68 ;  /* 0x000000100844723c */ /* 0x040fe20000001844 */
[----:B------:R-:W-:Y:S07]  /*6ea0*/  MUFU.EX2 R52, R52 ;  /* 0x0000003400347308 */ /* 0x000fee0000000800 */
[C---:B--2---:R-:W-:Y:S01]  /*6eb0*/  HMMA.16816.F32 R76, R8.reuse, R12, R76 ;  /* 0x0000000c084c723c */ /* 0x044fe2000000184c */
[----:B------:R-:W2:Y:S07]  /*6ec0*/  MUFU.EX2 R59, R59 ;  /* 0x0000003b003b7308 */ /* 0x000eae0000000800 */
[C---:B------:R-:W-:Y:S01]  /*6ed0*/  HMMA.16816.F32 R80, R8.reuse, R14, R80 ;  /* 0x0000000e0850723c */ /* 0x040fe20000001850 */
[----:B------:R-:W4:Y:S01]  /*6ee0*/  LDSM.16.MT88.4 R12, [R170+0xe400] ;  /* 0x00e40000aa0c783b */ /* 0x000f220000004200 */
[----:B------:R5:W2:Y:S06]  /*6ef0*/  MUFU.EX2 R65, R28 ;  /* 0x0000001c00417308 */ /* 0x000aac0000000800 */
[C---:B-1----:R-:W-:Y:S08]  /*6f00*/  HMMA.16816.F32 R112, R8.reuse, R20, R112 ;  /* 0x000000140870723c */ /* 0x042ff00000001870 */
[C---:B------:R-:W-:Y:S01]  /*6f10*/  HMMA.16816.F32 R108, R8.reuse, R22, R108 ;  /* 0x00000016086c723c */ /* 0x040fe2000000186c */
[----:B------:R-:W1:Y:S07]  /*6f20*/  LDSM.16.MT88.4 R20, [R168+0xc400] ;  /* 0x00c40000a814783b */ /* 0x000e6e0000004200 */
[C---:B------:R-:W-:Y:S01]  /*6f30*/  HMMA.16816.F32 R72, R8.reuse, R18, R72 ;  /* 0x000000120848723c */ /* 0x040fe20000001848 */
[----:B------:R-:W2:Y:S07]  /*6f40*/  LDSM.16.MT88.4 R16, [R168+0xe400] ;  /* 0x00e40000a810783b */ /* 0x000eae0000004200 */
[C---:B----4-:R-:W-:Y:S08]  /*6f50*/  HMMA.16816.F32 R92, R8.reuse, R12, R92 ;  /* 0x0000000c085c723c */ /* 0x050ff0000000185c */
[C---:B------:R-:W-:Y:S01]  /*6f60*/  HMMA.16816.F32 R96, R8.reuse, R14, R96 ;  /* 0x0000000e0860723c */ /* 0x040fe20000001860 */
[----:B------:R-:W4:Y:S07]  /*6f70*/  LDSM.16.MT88.4 R12, [R170+0xa800] ;  /* 0x00a80000aa0c783b */ /* 0x000f2e0000004200 */
[C---:B-1----:R-:W-:Y:S08]  /*6f80*/  HMMA.16816.F32 R84, R8.reuse, R20, R84 ;  /* 0x000000140854723c */ /* 0x042ff00000001854 */
[C---:B------:R-:W-:Y:S01]  /*6f90*/  HMMA.16816.F32 R88, R8.reuse, R22, R88 ;  /* 0x000000160858723c */ /* 0x040fe20000001858 */
[----:B------:R-:W1:Y:S07]  /*6fa0*/  LDSM.16.MT88.4 R20, [R168+0xe800] ;  /* 0x00e80000a814783b */ /* 0x000e6e0000004200 */
[C---:B--2---:R-:W-:Y:S07]  /*6fb0*/  HMMA.16816.F32 R100, R8.reuse, R16, R100 ;  /* 0x000000100864723c */ /* 0x044fee0000001864 */
[----:B------:R-:W-:Y:S01]  /*6fc0*/  FADD.FTZ R16, R60, R67 ;  /* 0x000000433c107221 */ /* 0x000fe20000010000 */
[----:B------:R-:W-:Y:S01]  /*6fd0*/  HMMA.16816.F32 R104, R8, R18, R104 ;  /* 0x000000120868723c */ /* 0x000fe20000001868 */
[----:B------:R-:W-:-:S02]  /*6fe0*/  FFMA.FTZ R67, R31, c[0x0][0x23c], -R58 ;  /* 0x00008f001f437a23 */ /* 0x000fc4000001083a */
[----:B------:R-:W-:Y:S01]  /*6ff0*/  FADD.FTZ R61, R61, R16 ;  /* 0x000000103d3d7221 */ /* 0x000fe20000010000 */
[----:B-----5:R-:W2:Y:S01]  /*7000*/  LDSM.16.MT88.4 R28, [R168+0xa800] ;  /* 0x00a80000a81c783b */ /* 0x020ea20000004200 */
[--C-:B------:R-:W-:Y:S02]  /*7010*/  FFMA.FTZ R60, R54, c[0x0][0x23c], -R58.reuse ;  /* 0x00008f00363c7a23 */ /* 0x100fe4000001083a */
[----:B---3--:R-:W-:Y:S01]  /*7020*/  F2FP.PACK_AB R8, R66, R53 ;  /* 0x000000354208723e */ /* 0x008fe200000000ff */
[----:B------:R-:W3:Y:S01]  /*7030*/  LDSM.16.MT88.4 R16, [R168+0xc800] ;  /* 0x00c80000a810783b */ /* 0x000ee20000004200 */
[----:B------:R-:W-:Y:S01]  /*7040*/  F2FP.PACK_AB R9, R59, R120 ;  /* 0x000000783b09723e */ /* 0x000fe200000000ff */
[----:B------:R-:W-:Y:S01]  /*7050*/  FFMA.FTZ R58, R51, c[0x0][0x23c], -R58 ;  /* 0x00008f00333a7a23 */ /* 0x000fe2000001083a */
[----:B------:R-:W-:Y:S01]  /*7060*/  F2FP.PACK_AB R10, R52, R47 ;  /* 0x0000002f340a723e */ /* 0x000fe200000000ff */
[--C-:B------:R-:W-:Y:S01]  /*7070*/  FFMA.FTZ R54, R26, c[0x0][0x23c], -R55.reuse ;  /* 0x00008f001a367a23 */ /* 0x100fe20000010837 */
[----:B------:R-:W-:Y:S01]  /*7080*/  F2FP.PACK_AB R11, R46, R65 ;  /* 0x000000412e0b723e */ /* 0x000fe200000000ff */
[----:B------:R-:W-:-:S02]  /*7090*/  FFMA.FTZ R51, R25, c[0x0][0x23c], -R55 ;  /* 0x00008f0019337a23 */ /* 0x000fc40000010837 */
[----:B------:R-:W-:Y:S02]  /*70a0*/  FADD.FTZ R55, R24, R57 ;  /* 0x0000003918377221 */ /* 0x000fe40000010000 */
[----:B------:R-:W-:Y:S01]  /*70b0*/  LDSM.16.MT88.4 R24, [R170+0xc800] ;  /* 0x00c80000aa18783b */ /* 0x000fe20000004200 */
[----:B------:R-:W-:Y:S01]  /*70c0*/  FADD.FTZ R56, R48, R61 ;  /* 0x0000003d30387221 */ /* 0x000fe20000010000 */
[C---:B----4-:R-:W-:Y:S01]  /*70d0*/  HMMA.16816.F32 R112, R8.reuse, R12, R112 ;  /* 0x0000000c0870723c */ /* 0x050fe20000001870 */
[----:B------:R-:W-:Y:S01]  /*70e0*/  FADD.FTZ R44, R44, R55 ;  /* 0x000000372c2c7221 */ /* 0x000fe20000010000 */
[----:B------:R-:W-:Y:S01]  /*70f0*/  MUFU.EX2 R48, R54 ;  /* 0x0000003600307308 */ /* 0x000fe20000000800 */
[----:B------:R-:W-:Y:S02]  /*7100*/  FADD.FTZ R45, R45, R56 ;  /* 0x000000382d2d7221 */ /* 0x000fe40000010000 */
[----:B------:R-:W-:Y:S02]  /*7110*/  FADD.FTZ R43, R43, R44 ;  /* 0x0000002c2b2b7221 */ /* 0x000fe40000010000 */
[----:B------:R-:W-:Y:S01]  /*7120*/  FADD.FTZ R40, R40, R45 ;  /* 0x0000002d28287221 */ /* 0x000fe20000010000 */
[----:B------:R-:W-:Y:S01]  /*7130*/  HMMA.16816.F32 R108, R8, R14, R108 ;  /* 0x0000000e086c723c */ /* 0x000fe2000000186c */
[----:B------:R-:W4:Y:S01]  /*7140*/  LDSM.16.MT88.4 R12, [R170+0xe800] ;  /* 0x00e80000aa0c783b */ /* 0x000f220000004200 */
[----:B------:R-:W-:Y:S01]  /*7150*/  FADD.FTZ R42, R42, R43 ;  /* 0x0000002b2a2a7221 */ /* 0x000fe20000010000 */
[----:B------:R-:W-:Y:S01]  /*7160*/  MUFU.EX2 R51, R51 ;  /* 0x0000003300337308 */ /* 0x000fe20000000800 */
        /* <DEDUP_REMOVED lines=8> */
[----:B--2---:R-:W-:Y:S01]  /*71f0*/  HMMA.16816.F32 R68, R8, R28, R68 ;  /* 0x0000001c0844723c */ /* 0x004fe20000001844 */
[----:B------:R-:W-:Y:S01]  /*7200*/  FADD.FTZ R34, R34, R35 ;  /* 0x0000002322227221 */ /* 0x000fe20000010000 */
[----:B------:R-:W-:Y:S01]  /*7210*/  MUFU.EX2 R28, R117 ;  /* 0x00000075001c7308 */ /* 0x000fe20000000800 */
[----:B------:R-:W-:-:S02]  /*7220*/  FADD.FTZ R33, R33, R32 ;  /* 0x0000002021217221 */ /* 0x000fc40000010000 */
[----:B------:R-:W-:Y:S02]  /*7230*/  FADD.FTZ R34, R5, R34 ;  /* 0x0000002205227221 */ /* 0x000fe40000010000 */
[----:B------:R-:W-:Y:S01]  /*7240*/  FADD.FTZ R4, R4, R33 ;  /* 0x0000002104047221 */ /* 0x000fe20000010000 */
[C---:B---3--:R-:W-:Y:S01]  /*7250*/  HMMA.16816.F32 R84, R8.reuse, R16, R84 ;  /* 0x000000100854723c */ /* 0x048fe20000001854 */
[----:B------:R-:W-:Y:S01]  /*7260*/  FADD.FTZ R141, R141, R34 ;  /* 0x000000228d8d7221 */ /* 0x000fe20000010000 */
[----:B------:R-:W-:Y:S01]  /*7270*/  MUFU.EX2 R29, R60 ;  /* 0x0000003c001d7308 */ /* 0x000fe20000000800 */
        /* <DEDUP_REMOVED lines=19> */
[----:B------:R-:W3:Y:S01]  /*73b0*/  MUFU.EX2 R31, R67 ;  /* 0x00000043001f7308 */ /* 0x000ee20000000800 */
[----:B------:R-:W-:Y:S02]  /*73c0*/  FADD.FTZ R140, R140, R63 ;  /* 0x0000003f8c8c7221 */ /* 0x000fe40000010000 */
[----:B------:R-:W-:Y:S02]  /*73d0*/  FADD.FTZ R123, R62, R123 ;  /* 0x0000007b3e7b7221 */ /* 0x000fe40000010000 */
[----:B------:R-:W-:-:S02]  /*73e0*/  FADD.FTZ R53, R53, R140 ;  /* 0x0000008c35357221 */ /* 0x000fc40000010000 */
[C---:B------:R-:W-:Y:S01]  /*73f0*/  HMMA.16816.F32 R76, R8.reuse, R24, R76 ;  /* 0x00000018084c723c */ /* 0x040fe2000000184c */
[----:B------:R-:W4:Y:S01]  /*7400*/  MUFU.EX2 R30, R58 ;  /* 0x0000003a001e7308 */ /* 0x000f220000000800 */
[----:B------:R-:W-:Y:S02]  /*7410*/  FADD.FTZ R120, R120, R123 ;  /* 0x0000007b78787221 */ /* 0x000fe40000010000 */
[----:B------:R-:W-:Y:S02]  /*7420*/  FADD.FTZ R66, R66, R53 ;  /* 0x0000003542427221 */ /* 0x000fe40000010000 */
[----:B------:R-:W-:Y:S02]  /*7430*/  FADD.FTZ R120, R59, R120 ;  /* 0x000000783b787221 */ /* 0x000fe40000010000 */
[----:B------:R-:W-:Y:S01]  /*7440*/  HMMA.16816.F32 R80, R8, R26, R80 ;  /* 0x0000001a0850723c */ /* 0x000fe20000001850 */
[----:B------:R-:W5:Y:S01]  /*7450*/  LDSM.16.MT88.4 R24, [R170+0xac00] ;  /* 0x00ac0000aa18783b */ /* 0x000f620000004200 */
[----:B------:R-:W-:-:S02]  /*7460*/  FADD.FTZ R5, R47, R66 ;  /* 0x000000422f057221 */ /* 0x000fc40000010000 */
[----:B------:R-:W-:Y:S02]  /*7470*/  FADD.FTZ R65, R65, R120 ;  /* 0x0000007841417221 */ /* 0x000fe40000010000 */
[----:B------:R-:W-:Y:S02]  /*7480*/  FADD.FTZ R5, R52, R5 ;  /* 0x0000000534057221 */ /* 0x000fe40000010000 */
[----:B------:R-:W-:Y:S01]  /*7490*/  HMMA.16816.F32 R104, R8, R22, R104 ;  /* 0x000000160868723c */ /* 0x000fe20000001868 */
[----:B------:R-:W5:Y:S01]  /*74a0*/  LDSM.16.MT88.4 R20, [R168+0xcc00] ;  /* 0x00cc0000a814783b */ /* 0x000f620000004200 */
[----:B------:R-:W-:-:S05]  /*74b0*/  FADD.FTZ R65, R46, R65 ;  /* 0x000000412e417221 */ /* 0x000fca0000010000 */
[----:B---3--:R-:W-:Y:S01]  /*74c0*/  F2FP.PACK_AB R8, R31, R28 ;  /* 0x0000001c1f08723e */ /* 0x008fe200000000ff */
[----:B------:R-:W-:Y:S01]  /*74d0*/  FADD.FTZ R28, R28, R5 ;  /* 0x000000051c1c7221 */ /* 0x000fe20000010000 */
[----:B------:R-:W-:Y:S01]  /*74e0*/  F2FP.PACK_AB R9, R51, R48 ;  /* 0x000000303309723e */ /* 0x000fe200000000ff */
[----:B------:R-:W-:Y:S01]  /*74f0*/  FADD.FTZ R48, R48, R65 ;  /* 0x0000004130307221 */ /* 0x000fe20000010000 */
[----:B----4-:R-:W-:Y:S01]  /*7500*/  F2FP.PACK_AB R10, R30, R29 ;  /* 0x0000001d1e0a723e */ /* 0x010fe200000000ff */
[----:B------:R-:W-:Y:S01]  /*7510*/  FADD.FTZ R28, R31, R28 ;  /* 0x0000001c1f1c7221 */ /* 0x000fe20000010000 */
[----:B------:R-:W-:Y:S01]  /*7520*/  F2FP.PACK_AB R11, R49, R50 ;  /* 0x00000032310b723e */ /* 0x000fe200000000ff */
[----:B------:R-:W-:Y:S02]  /*7530*/  FADD.FTZ R51, R51, R48 ;  /* 0x0000003033337221 */ /* 0x000fe40000010000 */
[----:B------:R-:W-:Y:S02]  /*7540*/  FADD.FTZ R29, R29, R28 ;  /* 0x0000001c1d1d7221 */ /* 0x000fe40000010000 */
[----:B------:R-:W-:-:S02]  /*7550*/  FADD.FTZ R50, R50, R51 ;  /* 0x0000003332327221 */ /* 0x000fc40000010000 */
        /* <DEDUP_REMOVED lines=9> */
[C---:B------:R-:W-:Y:S08]  /*75f0*/  HMMA.16816.F32 R108, R8.reuse, R26, R108 ;  /* 0x0000001a086c723c */ /* 0x040ff0000000186c */
[C---:B------:R-:W-:Y:S08]  /*7600*/  HMMA.16816.F32 R84, R8.reuse, R20, R84 ;  /* 0x000000140854723c */ /* 0x040ff00000001854 */
        /* <DEDUP_REMOVED lines=68> */
.L_x_2632:
[----:B------:R-:W-:-:S04]  /*7a50*/  LEA R10, -R7, RZ, 0x7 ;  /* 0x000000ff070a7211 */ /* 0x000fc800078e39ff */
[----:B------:R-:W-:Y:S02]  /*7a60*/  SHF.R.S32.HI R7, RZ, 0x1f, R10 ;  /* 0x0000001fff077819 */ /* 0x000fe4000001140a */
.L_x_2633:
[----:B------:R-:W-:Y:S01]  /*7a70*/  ISETP.GE.AND P3, PT, R185, c[0x0][0x220], PT ;  /* 0x00008800b9007a0c */ /* 0x000fe20003f66270 */
[----:B------:R-:W-:Y:S01]  /*7a80*/  IMAD.SHL.U32 R200, R182, 0x80, RZ ;  /* 0x00000080b6c87824 */ /* 0x000fe200078e00ff */
[----:B------:R-:W-:Y:S02]  /*7a90*/  ISETP.GE.AND P2, PT, R184, c[0x0][0x220], PT ;  /* 0x00008800b8007a0c */ /* 0x000fe40003f46270 */
[----:B------:R-:W-:Y:S02]  /*7aa0*/  ISETP.GE.AND P4, PT, R186, c[0x0][0x220], PT ;  /* 0x00008800ba007a0c */ /* 0x000fe40003f86270 */
[----:B------:R-:W-:Y:S02]  /*7ab0*/  LEA R134, P5, R10, R196, 0x1 ;  /* 0x000000c40a867211 */ /* 0x000fe400078a08ff */
[----:B------:R-:W-:Y:S02]  /*7ac0*/  LOP3.LUT R159, R200, R181, RZ, 0xfc, !PT ;  /* 0x000000b5c89f7212 */ /* 0x000fe400078efcff */
        /* <DEDUP_REMOVED lines=110> */
[----:B------:R-:W4:Y:S04]  /*81b0*/  LDSM.16.M88.4 R60, [R172+0x3000] ;  /* 0x00300000ac3c783b */ /* 0x000f280000000200 */
[----:B------:R-:W4:Y:S04]  /*81c0*/  LDSM.16.M88.4 R52, [R172+0x3400] ;  /* 0x00340000ac34783b */ /* 0x000f280000000200 */
[----:B------:R-:W-:Y:S04]  /*81d0*/  LDSM.16.M88.4 R116, [R171] ;  /* 0x00000000ab74783b */ /* 0x000fe80000000200 */
[----:B--2---:R-:W2:Y:S04]  /*81e0*/  LDSM.16.M88.4 R20, [R169+0x3000] ;  /* 0x00300000a914783b */ /* 0x004ea80000000200 */
[----:B------:R-:W2:Y:S04]  /*81f0*/  LDSM.16.M88.4 R36, [R172+0x3c00] ;  /* 0x003c0000ac24783b */ /* 0x000ea80000000200 */
[----:B------:R-:W2:Y:S04]  /*8200*/  LDSM.16.M88.4 R44, [R172+0x3800] ;  /* 0x00380000ac2c783b */ /* 0x000ea80000000200 */
[----:B---3--:R-:W3:Y:S04]  /*8210*/  LDSM.16.M88.4 R12, [R169+0x3400] ;  /* 0x00340000a90c783b */ /* 0x008ee80000000200 */
[----:B-----5:R-:W5:Y:S04]  /*8220*/  LDSM.16.M88.4 R8, [R169+0x3c00] ;  /* 0x003c0000a908783b */ /* 0x020f680000000200 */
[----:B-1----:R-:W1:Y:S04]  /*8230*/  LDSM.16.M88.4 R28, [R172+0x4000] ;  /* 0x00400000ac1c783b */ /* 0x002e680000000200 */
[----:B------:R-:W1:Y:S01]  /*8240*/  LDSM.16.M88.4 R24, [R169+0x3800] ;  /* 0x00380000a918783b */ /* 0x000e620000000200 */
[C---:B----4-:R-:W-:Y:S03]  /*8250*/  HMMA.16816.F32 R64, R4.reuse, R60, RZ ;  /* 0x0000003c0440723c */ /* 0x050fe600000018ff */
[----:B------:R-:W-:Y:S04]  /*8260*/  LDSM.16.M88.4 R16, [R169+0x4000] ;  /* 0x00400000a910783b */ /* 0x000fe80000000200 */
[----:B------:R-:W-:Y:S01]  /*8270*/  LDSM.16.M88.4 R120, [R172+0x4c00] ;  /* 0x004c0000ac78783b */ /* 0x000fe20000000200 */
[C---:B------:R-:W-:Y:S03]  /*8280*/  HMMA.16816.F32 R60, R4.reuse, R62, RZ ;  /* 0x0000003e043c723c */ /* 0x040fe600000018ff */
[----:B------:R-:W-:Y:S04]  /*8290*/  LDSM.16.M88.4 R124, [R169+0x4800] ;  /* 0x00480000a97c783b */ /* 0x000fe80000000200 */
[----:B------:R-:W0:Y:S01]  /*82a0*/  LDGDEPBAR ;  /* 0x00000000000079af */ /* 0x000e220000000000 */
[----:B------:R-:W-:Y:S08]  /*82b0*/  HMMA.16816.F32 R56, R4, R52, RZ ;  /* 0x000000340438723c */ /* 0x000ff000000018ff */
[C---:B--2---:R-:W-:Y:S08]  /*82c0*/  HMMA.16816.F32 R64, R116.reuse, R20, R64 ;  /* 0x000000147440723c */ /* 0x044ff00000001840 */
[----:B------:R-:W-:Y:S01]  /*82d0*/  HMMA.16816.F32 R60, R116, R22, R60 ;  /* 0x00000016743c723c */ /* 0x000fe2000000183c */
[----:B------:R-:W2:Y:S07]  /*82e0*/  LDSM.16.M88.4 R20, [R172+0x4400] ;  /* 0x00440000ac14783b */ /* 0x000eae0000000200 */
[C---:B------:R-:W-:Y:S08]  /*82f0*/  HMMA.16816.F32 R40, R4.reuse, R36, RZ ;  /* 0x000000240428723c */ /* 0x040ff000000018ff */
[C---:B------:R-:W-:Y:S08]  /*8300*/  HMMA.16816.F32 R52, R4.reuse, R54, RZ ;  /* 0x000000360434723c */ /* 0x040ff000000018ff */
[C---:B------:R-:W-:Y:S08]  /*8310*/  HMMA.16816.F32 R36, R4.reuse, R38, RZ ;  /* 0x000000260424723c */ /* 0x040ff000000018ff */
[C---:B------:R-:W-:Y:S08]  /*8320*/  HMMA.16816.F32 R48, R4.reuse, R44, RZ ;  /* 0x0000002c0430723c */ /* 0x040ff000000018ff */
[----:B------:R-:W-:Y:S08]  /*8330*/  HMMA.16816.F32 R44, R4, R46, RZ ;  /* 0x0000002e042c723c */ /* 0x000ff000000018ff */
[C---:B---3--:R-:W-:Y:S08]  /*8340*/  HMMA.16816.F32 R56, R116.reuse, R12, R56 ;  /* 0x0000000c7438723c */ /* 0x048ff00000001838 */
[C---:B------:R-:W-:Y:S01]  /*8350*/  HMMA.16816.F32 R52, R116.reuse, R14, R52 ;  /* 0x0000000e7434723c */ /* 0x040fe20000001834 */
[----:B------:R-:W3:Y:S07]  /*8360*/  LDSM.16.M88.4 R12, [R172+0x4800] ;  /* 0x00480000ac0c783b */ /* 0x000eee0000000200 */
[C---:B-----5:R-:W-:Y:S08]  /*8370*/  HMMA.16816.F32 R40, R116.reuse, R8, R40 ;  /* 0x000000087428723c */ /* 0x060ff00000001828 */
[----:B------:R-:W-:Y:S01]  /*8380*/  HMMA.16816.F32 R36, R116, R10, R36 ;  /* 0x0000000a7424723c */ /* 0x000fe20000001824 */
[----:B------:R-:W4:Y:S07]  /*8390*/  LDSM.16.M88.4 R8, [R169+0x4400] ;  /* 0x00440000a908783b */ /* 0x000f2e0000000200 */
[----:B-1----:R-:W-:Y:S08]  /*83a0*/  HMMA.16816.F32 R32, R4, R28, RZ ;  /* 0x0000001c0420723c */ /* 0x002ff000000018ff */
[C---:B------:R-:W-:Y:S08]  /*83b0*/  HMMA.16816.F32 R48, R116.reuse, R24, R48 ;  /* 0x000000187430723c */ /* 0x040ff00000001830 */
[----:B------:R-:W-:Y:S08]  /*83c0*/  HMMA.16816.F32 R44, R116, R26, R44 ;  /* 0x0000001a742c723c */ /* 0x000ff0000000182c */
[C---:B------:R-:W-:Y:S08]  /*83d0*/  HMMA.16816.F32 R28, R4.reuse, R30, RZ ;  /* 0x0000001e041c723c */ /* 0x040ff000000018ff */
[C---:B--2---:R-:W-:Y:S08]  /*83e0*/  HMMA.16816.F32 R24, R4.reuse, R20, RZ ;  /* 0x000000140418723c */ /* 0x044ff000000018ff */
[----:B------:R-:W-:Y:S08]  /*83f0*/  HMMA.16816.F32 R20, R4, R22, RZ ;  /* 0x000000160414723c */ /* 0x000ff000000018ff */
[C---:B------:R-:W-:Y:S08]  /*8400*/  HMMA.16816.F32 R32, R116.reuse, R16, R32 ;  /* 0x000000107420723c */ /* 0x040ff00000001820 */
[----:B------:R-:W-:Y:S08]  /*8410*/  HMMA.16816.F32 R28, R116, R18, R28 ;  /* 0x00000012741c723c */ /* 0x000ff0000000181c */
[----:B---3--:R-:W-:Y:S08]  /*8420*/  HMMA.16816.F32 R16, R4, R12, RZ ;  /* 0x0000000c0410723c */ /* 0x008ff000000018ff */
[C---:B----4-:R-:W-:Y:S08]  /*8430*/  HMMA.16816.F32 R24, R116.reuse, R8, R24 ;  /* 0x000000087418723c */ /* 0x050ff00000001818 */
        /* <DEDUP_REMOVED lines=107> */
[C---:B------:R-:W-:Y:S01]  /*8af0*/  IADD3 R117, R159.reuse, 0x1, RZ ;  /* 0x000000019f757810 */ /* 0x040fe20007ffe0ff */
[----:B------:R-:W-:Y:S01]  /*8b00*/  HMMA.16816.F32 R4, R124, R118, R4 ;  /* 0x000000767c04723c */ /* 0x000fe20000001804 */
[----:B------:R-:W-:Y:S02]  /*8b10*/  IADD3 R116, R159, 0x9, RZ ;  /* 0x000000099f747810 */ /* 0x000fe40007ffe0ff */
[----:B------:R-:W1:Y:S01]  /*8b20*/  I2F R211, R117 ;  /* 0x0000007500d37306 */ /* 0x000e620000201400 */
[----:B------:R-:W-:Y:S01]  /*8b30*/  BAR.SYNC.DEFER_BLOCKING 0x0 ;  /* 0x0000000000007b1d */ /* 0x000fe20000010000 */
[----:B------:R-:W-:-:S02]  /*8b40*/  ISETP.GE.AND P1, PT, R117, R133, PT ;  /* 0x000000857500720c */ /* 0x000fc40003f26270 */
[----:B------:R-:W-:Y:S01]  /*8b50*/  LOP3.LUT R119, R200, 0x8, R181, 0xfe, !PT ;  /* 0x00000008c8777812 */ /* 0x000fe200078efeb5 */
[----:B--2---:R-:W-:Y:S01]  /*8b60*/  HMMA.16816.F32 R12, R124, R122, R12 ;  /* 0x0000007a7c0c723c */ /* 0x004fe2000000180c */
[----:B------:R-:W-:Y:S02]  /*8b70*/  ISETP.GE.AND P0, PT, R117, R132, PT ;  /* 0x000000847500720c */ /* 0x000fe40003f06270 */
[----:B------:R-:W-:-:S05]  /*8b80*/  ISETP.GE.AND P5, PT, R119, R133, PT ;  /* 0x000000857700720c */ /* 0x000fca0003fa6270 */
[----:B------:R-:W-:Y:S01]  /*8b90*/  HMMA.16816.F32 R16, R124, R120, R16 ;  /* 0x000000787c10723c */ /* 0x000fe20000001810 */
[-C--:B-1----:R-:W-:Y:S01]  /*8ba0*/  FFMA.FTZ R65, R0, R211.reuse, R65 ;  /* 0x000000d300417223 */ /* 0x082fe20000010041 */
[----:B------:R-:W-:Y:S01]  /*8bb0*/  LOP3.LUT R117, R200, 0x10, R181, 0xfe, !PT ;  /* 0x00000010c8757812 */ /* 0x000fe200078efeb5 */
[----:B------:R-:W-:Y:S02]  /*8bc0*/  FFMA.FTZ R211, R0, R211, R67 ;  /* 0x000000d300d37223 */ /* 0x000fe40000010043 */
[----:B------:R-:W1:Y:S01]  /*8bd0*/  I2F R67, R116 ;  /* 0x0000007400437306 */ /* 0x000e620000201400 */
[----:B------:R-:W-:Y:S02]  /*8be0*/  FSEL R158, R65, -INF , !P1 ;  /* 0xff800000419e7808 */ /* 0x000fe40004800000 */
[----:B------:R-:W-:Y:S02]  /*8bf0*/  ISETP.GE.AND P1, PT, R119, R132, PT ;  /* 0x000000847700720c */ /* 0x000fe40003f26270 */
[----:B------:R-:W-:-:S02]  /*8c00*/  FSEL R211, R211, -INF , !P0 ;  /* 0xff800000d3d37808 */ /* 0x000fc40004000000 */
[----:B------:R-:W-:Y:S01]  /*8c10*/  ISETP.GE.AND P0, PT, R116, R133, PT ;  /* 0x000000857400720c */ /* 0x000fe20003f06270 */
[----:B------:R-:W2:Y:S08]  /*8c20*/  I2F R119, R119 ;  /* 0x0000007700777306 */ /* 0x000eb00000201400 */
[----:B------:R-:W3:Y:S01]  /*8c30*/  I2F R65, R117 ;  /* 0x0000007500417306 */ /* 0x000ee20000201400 */
[----:B-1----:R-:W-:-:S02]  /*8c40*/  FFMA.FTZ R61, R0, R67, R61 ;  /* 0x00000043003d7223 */ /* 0x002fc4000001003d */
[----:B------:R-:W-:-:S03]  /*8c50*/  FFMA.FTZ R63, R0, R67, R63 ;  /* 0x00000043003f7223 */ /* 0x000fc6000001003f */
[----:B------:R-:W-:Y:S01]  /*8c60*/  FSEL R198, R61, -INF , !P0 ;  /* 0xff8000003dc67808 */ /* 0x000fe20004000000 */
[-C--:B--2---:R-:W-:Y:S01]  /*8c70*/  FFMA.FTZ R60, R0, R119.reuse, R60 ;  /* 0x00000077003c7223 */ /* 0x084fe2000001003c */
[----:B------:R-:W-:Y:S01]  /*8c80*/  ISETP.GE.AND P0, PT, R116, R132, PT ;  /* 0x000000847400720c */ /* 0x000fe20003f06270 */
[----:B------:R-:W-:-:S03]  /*8c90*/  FFMA.FTZ R62, R0, R119, R62 ;  /* 0x00000077003e7223 */ /* 0x000fc6000001003e */
[----:B------:R-:W-:Y:S02]  /*8ca0*/  FSEL R202, R60, -INF , !P5 ;  /* 0xff8000003cca7808 */ /* 0x000fe40006800000 */
[----:B------:R-:W-:Y:S01]  /*8cb0*/  ISETP.GE.AND P5, PT, R117, R133, PT ;  /* 0x000000857500720c */ /* 0x000fe20003fa6270 */
[CC--:B---3--:R-:W-:Y:S01]  /*8cc0*/  FFMA.FTZ R123, R0.reuse, R65.reuse, R58 ;  /* 0x00000041007b7223 */ /* 0x0c8fe2000001003a */
[----:B------:R-:W-:Y:S01]  /*8cd0*/  IADD3 R58, R159, 0x11, RZ ;  /* 0x000000119f3a7810 */ /* 0x000fe20007ffe0ff */
[----:B------:R-:W-:Y:S01]  /*8ce0*/  FFMA.FTZ R56, R0, R65, R56 ;  /* 0x0000004100387223 */ /* 0x000fe20000010038 */
[----:B------:R-:W-:Y:S02]  /*8cf0*/  FSEL R207, R62, -INF , !P1 ;  /* 0xff8000003ecf7808 */ /* 0x000fe40004800000 */
[----:B------:R-:W1:Y:S01]  /*8d00*/  I2F R60, R58 ;  /* 0x0000003a003c7306 */ /* 0x000e620000201400 */
[----:B------:R-:W-:Y:S02]  /*8d10*/  LOP3.LUT R65, R200, 0x18, R181, 0xfe, !PT ;  /* 0x00000018c8417812 */ /* 0x000fe400078efeb5 */
[----:B------:R-:W-:-:S02]  /*8d20*/  FSEL R62, R56, -INF , !P5 ;  /* 0xff800000383e7808 */ /* 0x000fc40006800000 */
[----:B------:R-:W-:Y:S02]  /*8d30*/  IADD3 R56, R159, 0x19, RZ ;  /* 0x000000199f387810 */ /* 0x000fe40007ffe0ff */
[-C--:B------:R-:W-:Y:S01]  /*8d40*/  ISETP.GE.AND P1, PT, R117, R132.reuse, PT ;  /* 0x000000847500720c */ /* 0x080fe20003f26270 */
[----:B------:R-:W2:Y:S01]  /*8d50*/  I2F R61, R65 ;  /* 0x00000041003d7306 */ /* 0x000ea20000201400 */
[----:B------:R-:W-:Y:S02]  /*8d60*/  ISETP.GE.AND P5, PT, R65, R132, PT ;  /* 0x000000844100720c */ /* 0x000fe40003fa6270 */
[----:B------:R-:W-:Y:S02]  /*8d70*/  FSEL R123, R123, -INF , !P1 ;  /* 0xff8000007b7b7808 */ /* 0x000fe40004800000 */
[-C--:B------:R-:W-:Y:S02]  /*8d80*/  ISETP.GE.AND P1, PT, R58, R133.reuse, PT ;  /* 0x000000853a00720c */ /* 0x080fe40003f26270 */
[----:B------:R-:W-:Y:S01]  /*8d90*/  FSEL R209, R63, -INF , !P0 ;  /* 0xff8000003fd17808 */ /* 0x000fe20004000000 */
[----:B------:R-:W3:Y:S01]  /*8da0*/  I2F R121, R56 ;  /* 0x0000003800797306 */ /* 0x000ee20000201400 */
[CC--:B-1----:R-:W-:Y:S01]  /*8db0*/  FFMA.FTZ R57, R0.reuse, R60.reuse, R57 ;  /* 0x0000003c00397223 */ /* 0x0c2fe20000010039 */
[----:B------:R-:W-:Y:S01]  /*8dc0*/  ISETP.GE.AND P0, PT, R65, R133, PT ;  /* 0x000000854100720c */ /* 0x000fe20003f06270 */
        /* <DEDUP_REMOVED lines=23> */
[CC--:B-1----:R-:W-:Y:S01]  /*8f40*/  FFMA.FTZ R165, R0.reuse, R53.reuse, R46 ;  /* 0x0000003500a57223 */ /* 0x0c2fe2000001002e */
        /* <DEDUP_REMOVED lines=15> */
[----:B------:R-:W-:Y:S01]  /*9040*/  ISETP.GE.AND P1, PT, R55, R132, PT ;  /* 0x000000843700720c */ /* 0x000fe20003f26270 */
[----:B-1----:R-:W-:Y:S01]  /*9050*/  FFMA.FTZ R45, R0, R48, R45 ;  /* 0x00000030002d7223 */ /* 0x002fe2000001002d */
        /* <DEDUP_REMOVED lines=90> */
[----:B------:R-:W-:Y:S02]  /*9600*/  IADD3 R20, R159, 0x61, RZ ;  /* 0x000000619f147810 */ /* 0x000fe40007ffe0ff */
[----:B------:R-:W-:-:S02]  /*9610*/  ISETP.GE.AND P1, PT, R31, R132, PT ;  /* 0x000000841f00720c */ /* 0x000fc40003f26270 */
[----:B------:R-:W2:Y:S01]  /*9620*/  I2F R116, R20 ;  /* 0x0000001400747306 */ /* 0x000ea20000201400 */
[----:B------:R-:W-:Y:S02]  /*9630*/  LOP3.LUT R26, R200, 0x60, R181, 0xfe, !PT ;  /* 0x00000060c81a7812 */ /* 0x000fe400078efeb5 */
[----:B------:R-:W-:Y:S01]  /*9640*/  FSEL R136, R25, -INF , !P0 ;  /* 0xff80000019887808 */ /* 0x000fe20004000000 */
[CC--:B-1----:R-:W-:Y:S01]  /*9650*/  FFMA.FTZ R21, R0.reuse, R24.reuse, R21 ;  /* 0x0000001800157223 */ /* 0x0c2fe20000010015 */
[----:B------:R-:W-:Y:S01]  /*9660*/  FSEL R137, R137, -INF , !P1 ;  /* 0xff80000089897808 */ /* 0x000fe20004800000 */
[----:B------:R-:W-:Y:S02]  /*9670*/  FFMA.FTZ R23, R0, R24, R23 ;  /* 0x0000001800177223 */ /* 0x000fe40000010017 */
[----:B------:R-:W1:Y:S01]  /*9680*/  I2F R25, R26 ;  /* 0x0000001a00197306 */ /* 0x000e620000201400 */
[----:B------:R-:W-:Y:S02]  /*9690*/  ISETP.GE.AND P1, PT, R22, R133, PT ;  /* 0x000000851600720c */ /* 0x000fe40003f26270 */
[----:B------:R-:W-:-:S02]  /*96a0*/  ISETP.GE.AND P0, PT, R30, R132, PT ;  /* 0x000000841e00720c */ /* 0x000fc40003f06270 */
[----:B------:R-:W-:Y:S02]  /*96b0*/  FSEL R142, R21, -INF , !P1 ;  /* 0xff800000158e7808 */ /* 0x000fe40004800000 */
[----:B------:R-:W-:Y:S01]  /*96c0*/  ISETP.GE.AND P1, PT, R22, R132, PT ;  /* 0x000000841600720c */ /* 0x000fe20003f26270 */
[----:B--2---:R-:W-:Y:S01]  /*96d0*/  FFMA.FTZ R17, R0, R116, R17 ;  /* 0x0000007400117223 */ /* 0x004fe20000010011 */
[----:B------:R-:W-:Y:S01]  /*96e0*/  ISETP.GE.AND P5, PT, R26, R132, PT ;  /* 0x000000841a00720c */ /* 0x000fe20003fa6270 */
[----:B------:R-:W-:Y:S01]  /*96f0*/  FFMA.FTZ R116, R0, R116, R19 ;  /* 0x0000007400747223 */ /* 0x000fe20000010013 */
[----:B------:R-:W-:Y:S02]  /*9700*/  FSEL R139, R23, -INF , !P1 ;  /* 0xff800000178b7808 */ /* 0x000fe40004800000 */
[----:B------:R-:W-:Y:S02]  /*9710*/  ISETP.GE.AND P1, PT, R20, R133, PT ;  /* 0x000000851400720c */ /* 0x000fe40003f26270 */
[----:B------:R-:W-:Y:S01]  /*9720*/  LOP3.LUT R19, R200, 0x70, R181, 0xfe, !PT ;  /* 0x00000070c8137812 */ /* 0x000fe200078efeb5 */
[CC--:B-1----:R-:W-:Y:S01]  /*9730*/  FFMA.FTZ R18, R0.reuse, R25.reuse, R18 ;  /* 0x0000001900127223 */ /* 0x0c2fe20000010012 */
[----:B------:R-:W-:Y:S01]  /*9740*/  FSEL R148, R17, -INF , !P1 ;  /* 0xff80000011947808 */ /* 0x000fe20004800000 */
[----:B------:R-:W-:Y:S01]  /*9750*/  FFMA.FTZ R16, R0, R25, R16 ;  /* 0x0000001900107223 */ /* 0x000fe20000010010 */
[----:B------:R-:W1:Y:S01]  /*9760*/  I2F R17, R19 ;  /* 0x0000001300117306 */ /* 0x000e620000201400 */
[----:B------:R-:W-:-:S02]  /*9770*/  FSEL R127, R27, -INF , !P0 ;  /* 0xff8000001b7f7808 */ /* 0x000fc40004000000 */
[----:B------:R-:W-:Y:S02]  /*9780*/  LOP3.LUT R21, R200, 0x68, R181, 0xfe, !PT ;  /* 0x00000068c8157812 */ /* 0x000fe400078efeb5 */
[-C--:B------:R-:W-:Y:S02]  /*9790*/  ISETP.GE.AND P0, PT, R26, R133.reuse, PT ;  /* 0x000000851a00720c */ /* 0x080fe40003f06270 */
[----:B------:R-:W-:Y:S02]  /*97a0*/  FSEL R117, R18, -INF , !P5 ;  /* 0xff80000012757808 */ /* 0x000fe40006800000 */
[----:B------:R-:W-:Y:S02]  /*97b0*/  IADD3 R18, R159, 0x69, RZ ;  /* 0x000000699f127810 */ /* 0x000fe40007ffe0ff */
[----:B------:R-:W-:Y:S02]  /*97c0*/  FSEL R144, R16, -INF , !P0 ;  /* 0xff80000010907808 */ /* 0x000fe40004000000 */
[C---:B------:R-:W-:Y:S01]  /*97d0*/  ISETP.GE.AND P5, PT, R21.reuse, R133, PT ;  /* 0x000000851500720c */ /* 0x040fe20003fa6270 */
[----:B------:R-:W2:Y:S01]  /*97e0*/  I2F R16, R18 ;  /* 0x0000001200107306 */ /* 0x000ea20000201400 */
[-C--:B------:R-:W-:Y:S01]  /*97f0*/  ISETP.GE.AND P1, PT, R21, R132.reuse, PT ;  /* 0x000000841500720c */ /* 0x080fe20003f26270 */
[CC--:B-1----:R-:W-:Y:S01]  /*9800*/  FFMA.FTZ R58, R0.reuse, R17.reuse, R10 ;  /* 0x00000011003a7223 */ /* 0x0c2fe2000001000a */
[----:B------:R-:W-:Y:S01]  /*9810*/  IADD3 R10, R159, 0x71, RZ ;  /* 0x000000719f0a7810 */ /* 0x000fe20007ffe0ff */
[----:B------:R-:W-:Y:S01]  /*9820*/  FFMA.FTZ R156, R0, R17, R8 ;  /* 0x00000011009c7223 */ /* 0x000fe20000010008 */
[----:B------:R-:W-:-:S03]  /*9830*/  ISETP.GE.AND P0, PT, R20, R132, PT ;  /* 0x000000841400720c */ /* 0x000fc60003f06270 */
[----:B------:R-:W1:Y:S01]  /*9840*/  I2F R21, R21 ;  /* 0x0000001500157306 */ /* 0x000e620000201400 */
[----:B------:R-:W-:Y:S02]  /*9850*/  FSEL R116, R116, -INF , !P0 ;  /* 0xff80000074747808 */ /* 0x000fe40004000000 */
[----:B------:R-:W-:-:S05]  /*9860*/  ISETP.GE.AND P0, PT, R18, R133, PT ;  /* 0x000000851200720c */ /* 0x000fca0003f06270 */
[----:B------:R-:W3:Y:S01]  /*9870*/  I2F R8, R10 ;  /* 0x0000000a00087306 */ /* 0x000ee20000201400 */
[CC--:B--2---:R-:W-:Y:S02]  /*9880*/  FFMA.FTZ R13, R0.reuse, R16.reuse, R13 ;  /* 0x00000010000d7223 */ /* 0x0c4fe4000001000d */
[----:B------:R-:W-:-:S03]  /*9890*/  FFMA.FTZ R15, R0, R16, R15 ;  /* 0x00000010000f7223 */ /* 0x000fc6000001000f */
[----:B------:R-:W-:Y:S01]  /*98a0*/  FSEL R152, R13, -INF , !P0 ;  /* 0xff8000000d987808 */ /* 0x000fe20004000000 */
[-C--:B-1----:R-:W-:Y:S01]  /*98b0*/  FFMA.FTZ R12, R0, R21.reuse, R12 ;  /* 0x00000015000c7223 */ /* 0x082fe2000001000c */
[----:B------:R-:W-:Y:S01]  /*98c0*/  ISETP.GE.AND P0, PT, R18, R132, PT ;  /* 0x000000841200720c */ /* 0x000fe20003f06270 */
[----:B------:R-:W-:-:S03]  /*98d0*/  FFMA.FTZ R14, R0, R21, R14 ;  /* 0x00000015000e7223 */ /* 0x000fc6000001000e */
[----:B------:R-:W-:Y:S02]  /*98e0*/  FSEL R153, R12, -INF , !P5 ;  /* 0xff8000000c997808 */ /* 0x000fe40006800000 */
[----:B------:R-:W-:Y:S01]  /*98f0*/  LOP3.LUT R12, R200, 0x78, R181, 0xfe, !PT ;  /* 0x00000078c80c7812 */ /* 0x000fe200078efeb5 */
[CC--:B---3--:R-:W-:Y:S01]  /*9900*/  FFMA.FTZ R9, R0.reuse, R8.reuse, R9 ;  /* 0x0000000800097223 */ /* 0x0c8fe20000010009 */
[----:B------:R-:W-:Y:S01]  /*9910*/  FSEL R65, R15, -INF , !P0 ;  /* 0xff8000000f417808 */ /* 0x000fe20004000000 */
[----:B------:R-:W-:Y:S01]  /*9920*/  FFMA.FTZ R11, R0, R8, R11 ;  /* 0x00000008000b7223 */ /* 0x000fe2000001000b */
[----:B------:R-:W1:Y:S01]  /*9930*/  I2F R13, R12 ;  /* 0x0000000c000d7306 */ /* 0x000e620000201400 */
[-C--:B------:R-:W-:Y:S02]  /*9940*/  ISETP.GE.AND P0, PT, R10, R133.reuse, PT ;  /* 0x000000850a00720c */ /* 0x080fe40003f06270 */
[----:B------:R-:W-:Y:S02]  /*9950*/  ISETP.GE.AND P5, PT, R19, R133, PT ;  /* 0x000000851300720c */ /* 0x000fe40003fa6270 */
[----:B------:R-:W-:-:S02]  /*9960*/  FSEL R155, R9, -INF , !P0 ;  /* 0xff800000099b7808 */ /* 0x000fc40004000000 */
[----:B------:R-:W-:Y:S01]  /*9970*/  FSEL R156, R156, -INF , !P5 ;  /* 0xff8000009c9c7808 */ /* 0x000fe20006800000 */
[----:B------:R-:W2:Y:S01]  /*9980*/  I2F R9, R159 ;  /* 0x0000009f00097306 */ /* 0x000ea20000201400 */
[----:B------:R-:W-:Y:S02]  /*9990*/  ISETP.GE.AND P5, PT, R12, R133, PT ;  /* 0x000000850c00720c */ /* 0x000fe40003fa6270 */
[----:B------:R-:W-:Y:S02]  /*99a0*/  IADD3 R8, R159, 0x79, RZ ;  /* 0x000000799f087810 */ /* 0x000fe40007ffe0ff */
[----:B------:R-:W-:Y:S02]  /*99b0*/  FSEL R67, R14, -INF , !P1 ;  /* 0xff8000000e437808 */ /* 0x000fe40004800000 */
[-C--:B------:R-:W-:Y:S01]  /*99c0*/  ISETP.GE.AND P1, PT, R19, R132.reuse, PT ;  /* 0x000000841300720c */ /* 0x080fe20003f26270 */
[-C--:B-1----:R-:W-:Y:S01]  /*99d0*/  FFMA.FTZ R4, R0, R13.reuse, R4 ;  /* 0x0000000d00047223 */ /* 0x082fe20000010004 */
[----:B------:R-:W-:Y:S01]  /*99e0*/  ISETP.GE.AND P0, PT, R10, R132, PT ;  /* 0x000000840a00720c */ /* 0x000fe20003f06270 */
[----:B------:R-:W-:Y:S01]  /*99f0*/  FFMA.FTZ R61, R0, R13, R6 ;  /* 0x0000000d003d7223 */ /* 0x000fe20000010006 */
[----:B------:R-:W-:Y:S01]  /*9a00*/  FSEL R58, R58, -INF , !P1 ;  /* 0xff8000003a3a7808 */ /* 0x000fe20004800000 */
[----:B------:R-:W1:Y:S01]  /*9a10*/  I2F R6, R8 ;  /* 0x0000000800067306 */ /* 0x000e620000201400 */
[----:B------:R-:W-:-:S02]  /*9a20*/  FSEL R157, R4, -INF , !P5 ;  /* 0xff800000049d7808 */ /* 0x000fc40006800000 */
[-C--:B------:R-:W-:Y:S01]  /*9a30*/  ISETP.GE.AND P5, PT, R159, R132.reuse, PT ;  /* 0x000000849f00720c */ /* 0x080fe20003fa6270 */
[CC--:B--2---:R-:W-:Y:S01]  /*9a40*/  FFMA.FTZ R4, R0.reuse, R9.reuse, R64 ;  /* 0x0000000900047223 */ /* 0x0c4fe20000010040 */
[----:B------:R-:W-:Y:S01]  /*9a50*/  FSEL R60, R11, -INF , !P0 ;  /* 0xff8000000b3c7808 */ /* 0x000fe20004000000 */
[----:B------:R-:W-:Y:S01]  /*9a60*/  FFMA.FTZ R9, R0, R9, R66 ;  /* 0x0000000900097223 */ /* 0x000fe20000010042 */
[----:B------:R-:W-:Y:S02]  /*9a70*/  ISETP.GE.AND P1, PT, R12, R132, PT ;  /* 0x000000840c00720c */ /* 0x000fe40003f26270 */
[----:B------:R-:W-:Y:S02]  /*9a80*/  ISETP.GE.AND P0, PT, R159, R133, PT ;  /* 0x000000859f00720c */ /* 0x000fe40003f06270 */
[----:B------:R-:W-:Y:S02]  /*9a90*/  FSEL R9, R9, -INF , !P5 ;  /* 0xff80000009097808 */ /* 0x000fe40006800000 */
[----:B------:R-:W-:-:S02]  /*9aa0*/  ISETP.GT.AND P5, PT, R182, R175, PT ;  /* 0x000000afb600720c */ /* 0x000fc40003fa4270 */
[----:B------:R-:W-:Y:S01]  /*9ab0*/  FSEL R61, R61, -INF , !P1 ;  /* 0xff8000003d3d7808 */ /* 0x000fe20004800000 */
[-C--:B-1----:R-:W-:Y:S01]  /*9ac0*/  FFMA.FTZ R5, R0, R6.reuse, R5 ;  /* 0x0000000600057223 */ /* 0x082fe20000010005 */
[----:B------:R-:W-:Y:S01]  /*9ad0*/  FSEL R4, R4, -INF , !P0 ;  /* 0xff80000004047808 */ /* 0x000fe20004000000 */
[----:B------:R-:W-:Y:S01]  /*9ae0*/  FFMA.FTZ R7, R0, R6, R7 ;  /* 0x0000000600077223 */ /* 0x000fe20000010007 */
[C---:B------:R-:W-:Y:S02]  /*9af0*/  ISETP.GE.AND P1, PT, R8.reuse, R133, PT ;  /* 0x000000850800720c */ /* 0x040fe40003f26270 */
[----:B------:R-:W-:Y:S02]  /*9b00*/  ISETP.GE.AND P0, PT, R8, R132, PT ;  /* 0x000000840800720c */ /* 0x000fe40003f06270 */
[----:B------:R-:W-:Y:S02]  /*9b10*/  FSEL R132, R5, -INF , !P1 ;  /* 0xff80000005847808 */ /* 0x000fe40004800000 */
[----:B------:R-:W-:Y:S01]  /*9b20*/  FSEL R63, R7, -INF , !P0 ;  /* 0xff800000073f7808 */ /* 0x000fe20004000000 */
[----:B------:R-:W-:Y:S05]  /*9b30*/  @!P5 BRA `(.L_x_2634) ;  /* 0x00000b000000d947 */ /* 0x000fea0003800000 */
[----:B------:R-:W-:Y:S05]  /*9b40*/  @!P6 BRA `(.L_x_2635) ;  /* 0x000003b00000e947 */ /* 0x000fea0003800000 */
[----:B------:R-:W1:Y:S01]  /*9b50*/  I2F.RP R8, R129 ;  /* 0x0000008100087306 */ /* 0x000e620000209400 */
[----:B------:R-:W-:-:S07]  /*9b60*/  IMAD.MOV.U32 R6, RZ, RZ, RZ ;  /* 0x000000ffff067224 */ /* 0x000fce00078e00ff */
[----:B-1----:R-:W1:Y:S02]  /*9b70*/  MUFU.RCP R7, R8 ;  /* 0x0000000800077308 */ /* 0x002e640000001000 */
[----:B-1----:R-:W-:Y:S02]  /*9b80*/  IADD3 R7, R7, 0xffffffe, RZ ;  /* 0x0ffffffe07077810 */ /* 0x002fe40007ffe0ff */
[----:B------:R-:W-:-:S04]  /*9b90*/  IADD3 R8, R200, -0x80, RZ ;  /* 0xffffff80c8087810 */ /* 0x000fc80007ffe0ff */
[----:B------:R-:W1:Y:S02]  /*9ba0*/  F2I.FTZ.U32.TRUNC.NTZ R7, R7 ;  /* 0x0000000700077305 */ /* 0x000e64000021f000 */
[----:B-1----:R-:W-:-:S04]  /*9bb0*/  IMAD.MOV R5, RZ, RZ, -R7 ;  /* 0x000000ffff057224 */ /* 0x002fc800078e0a07 */
[----:B------:R-:W-:-:S04]  /*9bc0*/  IMAD R5, R5, R129, RZ ;  /* 0x0000008105057224 */ /* 0x000fc800078e02ff */
[----:B------:R-:W-:Y:S01]  /*9bd0*/  IMAD.HI.U32 R6, R7, R5, R6 ;  /* 0x0000000507067227 */ /* 0x000fe200078e0006 */
[----:B------:R-:W-:Y:S02]  /*9be0*/  IABS R5, R200 ;  /* 0x000000c800057213 */ /* 0x000fe40000000000 */
[----:B------:R-:W-:-:S03]  /*9bf0*/  LOP3.LUT R200, R200, c[0x0][0x2d0], RZ, 0x3c, !PT ;  /* 0x0000b400c8c87a12 */ /* 0x000fc600078e3cff */
[----:B------:R-:W-:-:S05]  /*9c00*/  IMAD.HI.U32 R11, R6, R5, RZ ;  /* 0x00000005060b7227 */ /* 0x000fca00078e00ff */
[----:B------:R-:W-:-:S05]  /*9c10*/  IADD3 R10, -R11, RZ, RZ ;  /* 0x000000ff0b0a7210 */ /* 0x000fca0007ffe1ff */
[C---:B------:R-:W-:Y:S01]  /*9c20*/  IMAD R10, R129.reuse, R10, R5 ;  /* 0x0000000a810a7224 */ /* 0x040fe200078e0205 */
[----:B------:R-:W-:Y:S02]  /*9c30*/  IABS R5, R8 ;  /* 0x0000000800057213 */ /* 0x000fe40000000000 */
[----:B------:R-:W-:Y:S02]  /*9c40*/  LOP3.LUT R8, R8, c[0x0][0x2d0], RZ, 0x3c, !PT ;  /* 0x0000b40008087a12 */ /* 0x000fe400078e3cff */
[----:B------:R-:W-:Y:S01]  /*9c50*/  ISETP.GT.U32.AND P1, PT, R129, R10, PT ;  /* 0x0000000a8100720c */ /* 0x000fe20003f24070 */
[----:B------:R-:W-:-:S04]  /*9c60*/  IMAD.HI.U32 R7, R6, R5, RZ ;  /* 0x0000000506077227 */ /* 0x000fc800078e00ff */
[----:B------:R-:W-:-:S04]  /*9c70*/  IMAD.MOV R6, RZ, RZ, -R7 ;  /* 0x000000ffff067224 */ /* 0x000fc800078e0a07 */
[----:B------:R-:W-:-:S04]  /*9c80*/  IMAD R6, R129, R6, R5 ;  /* 0x0000000681067224 */ /* 0x000fc800078e0205 */
[----:B------:R-:W-:Y:S01]  /*9c90*/  @!P1 IMAD.IADD R10, R10, 0x1, -R129 ;  /* 0x000000010a0a9824 */ /* 0x000fe200078e0a81 */
[----:B------:R-:W-:Y:S02]  /*9ca0*/  ISETP.GT.U32.AND P0, PT, R129, R6, PT ;  /* 0x000000068100720c */ /* 0x000fe40003f04070 */
[----:B------:R-:W-:Y:S02]  /*9cb0*/  @!P1 IADD3 R11, R11, 0x1, RZ ;  /* 0x000000010b0b9810 */ /* 0x000fe40007ffe0ff */
[----:B------:R-:W-:-:S09]  /*9cc0*/  ISETP.GE.U32.AND P1, PT, R10, R129, PT ;  /* 0x000000810a00720c */ /* 0x000fd20003f26070 */
[-C--:B------:R-:W-:Y:S02]  /*9cd0*/  @!P0 IADD3 R6, R6, -R129.reuse, RZ ;  /* 0x8000008106068210 */ /* 0x080fe40007ffe0ff */
[----:B------:R-:W-:Y:S02]  /*9ce0*/  @!P0 IADD3 R7, R7, 0x1, RZ ;  /* 0x0000000107078810 */ /* 0x000fe40007ffe0ff */
[----:B------:R-:W-:Y:S02]  /*9cf0*/  @P1 IADD3 R11, R11, 0x1, RZ ;  /* 0x000000010b0b1810 */ /* 0x000fe40007ffe0ff */
[----:B------:R-:W-:Y:S02]  /*9d00*/  ISETP.GE.U32.AND P1, PT, R6, R129, PT ;  /* 0x000000810600720c */ /* 0x000fe40003f26070 */
[----:B------:R-:W-:-:S11]  /*9d10*/  ISETP.GE.AND P0, PT, R200, RZ, PT ;  /* 0x000000ffc800720c */ /* 0x000fd60003f06270 */
[----:B------:R-:W-:Y:S02]  /*9d20*/  @P1 IADD3 R7, R7, 0x1, RZ ;  /* 0x0000000107071810 */ /* 0x000fe40007ffe0ff */
[----:B------:R-:W-:Y:S01]  /*9d30*/  ISETP.GE.AND P1, PT, R8, RZ, PT ;  /* 0x000000ff0800720c */ /* 0x000fe20003f26270 */
[----:B------:R-:W-:Y:S01]  /*9d40*/  @!P0 IMAD.MOV R11, RZ, RZ, -R11 ;  /* 0x000000ffff0b8224 */ /* 0x000fe200078e0a0b */
[----:B------:R-:W-:Y:S01]  /*9d50*/  ISETP.NE.AND P0, PT, RZ, c[0x0][0x2d0], PT ;  /* 0x0000b400ff007a0c */ /* 0x000fe20003f05270 */
[----:B------:R-:W-:Y:S01]  /*9d60*/  IMAD.MOV.U32 R5, RZ, RZ, R7 ;  /* 0x000000ffff057224 */ /* 0x000fe200078e0007 */
[----:B------:R-:W-:-:S04]  /*9d70*/  LOP3.LUT R8, RZ, c[0x0][0x2d0], RZ, 0x33, !PT ;  /* 0x0000b400ff087a12 */ /* 0x000fc800078e33ff */
[----:B------:R-:W-:-:S05]  /*9d80*/  SEL R7, R8, R11, !P0 ;  /* 0x0000000b08077207 */ /* 0x000fca0004000000 */
        /* <DEDUP_REMOVED lines=9> */
[----:B------:R-:W-:-:S05]  /*9e20*/  SHF.R.S32.HI R7, RZ, 0x1f, R12 ;  /* 0x0000001fff077819 */ /* 0x000fca000001140c */
[----:B------:R-:W-:Y:S01]  /*9e30*/  IMAD R7, R7, c[0x0][0x198], RZ ;  /* 0x0000660007077a24 */ /* 0x000fe200078e02ff */
[----:B--2---:R-:W-:-:S03]  /*9e40*/  IADD3 R5, -R6, R5, RZ ;  /* 0x0000000506057210 */ /* 0x004fc60007ffe1ff */
[C---:B------:R-:W-:Y:S02]  /*9e50*/  IMAD R6, R12.reuse, c[0x0][0x19c], R7 ;  /* 0x000067000c067a24 */ /* 0x040fe400078e0207 */
[----:B------:R-:W-:Y:S01]  /*9e60*/  IMAD.WIDE.U32 R12, R12, c[0x0][0x198], RZ ;  /* 0x000066000c0c7a25 */ /* 0x000fe200078e00ff */
[----:B------:R-:W-:-:S03]  /*9e70*/  SHF.R.S32.HI R10, RZ, 0x1f, R5 ;  /* 0x0000001fff0a7819 */ /* 0x000fc60000011405 */
[----:B------:R-:W-:Y:S01]  /*9e80*/  IMAD.IADD R7, R13, 0x1, R6 ;  /* 0x000000010d077824 */ /* 0x000fe200078e0206 */
[----:B------:R-:W-:Y:S01]  /*9e90*/  MOV R6, R12 ;  /* 0x0000000c00067202 */ /* 0x000fe20000000f00 */
[----:B------:R-:W-:-:S04]  /*9ea0*/  IMAD R10, R10, c[0x0][0x180], RZ ;  /* 0x000060000a0a7a24 */ /* 0x000fc800078e02ff */
[----:B------:R-:W-:-:S04]  /*9eb0*/  IMAD.WIDE.U32 R6, R5, c[0x0][0x180], R6 ;  /* 0x0000600005067a25 */ /* 0x000fc800078e0006 */
[----:B------:R-:W-:Y:S01]  /*9ec0*/  IMAD R10, R5, c[0x0][0x184], R10 ;  /* 0x00006100050a7a24 */ /* 0x000fe200078e020a */
[----:B------:R-:W-:-:S03]  /*9ed0*/  MOV R11, R6 ;  /* 0x00000006000b7202 */ /* 0x000fc60000000f00 */
[----:B------:R-:W-:Y:S01]  /*9ee0*/  IMAD.IADD R10, R7, 0x1, R10 ;  /* 0x00000001070a7824 */ /* 0x000fe200078e020a */
[----:B------:R-:W-:Y:S05]  /*9ef0*/  BRA `(.L_x_2636) ;  /* 0x0000002000007947 */ /* 0x000fea0003800000 */
.L_x_2635:
[----:B------:R-:W-:-:S04]  /*9f00*/  LEA R11, -R128, RZ, 0x7 ;  /* 0x000000ff800b7211 */ /* 0x000fc800078e39ff */
[----:B------:R-:W-:Y:S02]  /*9f10*/  SHF.R.S32.HI R10, RZ, 0x1f, R11 ;  /* 0x0000001fff0a7819 */ /* 0x000fe4000001140b */
.L_x_2636:
        /* <DEDUP_REMOVED lines=56> */
[----:B------:R-:W-:-:S03]  /*a2a0*/  IADD3.X R8, R176, R10, R176, P1, P0 ;  /* 0x0000000ab0087210 */ /* 0x000fc60000fe04b0 */
[----:B------:R1:W-:Y:S01]  /*a2b0*/  @P4 STS.128 [R183+0x4000], RZ ;  /* 0x004000ffb7004388 */ /* 0x0003e20000000c00 */
[----:B-----5:R-:W-:-:S04]  /*a2c0*/  @!P4 LEA R18, P0, R7, R192, 0x1 ;  /* 0x000000c00712c211 */ /* 0x020fc800078008ff */
[----:B------:R-:W-:Y:S02]  /*a2d0*/  @!P4 LEA.HI.X R19, R7, R193, R8, 0x1, P0 ;  /* 0x000000c10713c211 */ /* 0x000fe400000f0c08 */
[----:B------:R-:W-:-:S03]  /*a2e0*/  @!P3 IADD3 R6, P0, R130, R7, RZ ;  /* 0x000000078206b210 */ /* 0x000fc60007f1e0ff */
[----:B------:R-:W-:Y:S01]  /*a2f0*/  @!PT LDS RZ, [RZ] ;  /* 0x00000000fffff984 */ /* 0x000fe20000000800 */
[----:B------:R-:W-:Y:S01]  /*a300*/  @!PT LDS RZ, [RZ] ;  /* 0x00000000fffff984 */ /* 0x000fe20000000800 */
[----:B------:R-:W-:Y:S01]  /*a310*/  @!PT LDS RZ, [RZ] ;  /* 0x00000000fffff984 */ /* 0x000fe20000000800 */
[----:B------:R5:W-:Y:S02]  /*a320*/  @!P4 LDGSTS.E.BYPASS.LTC128B.128 [R183+0x4000], [R18.64] ;  /* 0x0400000012b7cfae */ /* 0x000be4000b901d46 */
[----:B------:R-:W-:Y:S01]  /*a330*/  @!P3 IMAD.X R5, R131, 0x1, R8, P0 ;  /* 0x000000018305b824 */ /* 0x000fe200000e0608 */
[C---:B----4-:R-:W-:Y:S01]  /*a340*/  @!P3 LEA R12, P0, R6.reuse, c[0x0][0x168], 0x1 ;  /* 0x00005a00060cba11 */ /* 0x050fe200078008ff */
        /* <DEDUP_REMOVED lines=20> */
[----:B--2---:R-:W-:-:S04]  /*a490*/  @!P3 LEA R16, P0, R6, c[0x0][0x168], 0x1 ;  /* 0x00005a000610ba11 */ /* 0x004fc800078008ff */
[----:B------:R-:W-:Y:S02]  /*a4a0*/  @!P3 LEA.HI.X R17, R6, c[0x0][0x16c], R5, 0x1, P0 ;  /* 0x00005b000611ba11 */ /* 0x000fe400000f0c05 */
[----:B-----5:R-:W-:-:S04]  /*a4b0*/  @!P4 LEA R18, P0, R7, R192, 0x1 ;  /* 0x000000c00712c211 */ /* 0x020fc800078008ff */
        /* <DEDUP_REMOVED lines=20> */
.L_x_2638:
[----:B------:R-:W-:Y:S05]  /*a600*/  BSYNC B0 ;  /* 0x0000000000007941 */ /* 0x000fea0003800000 */
.L_x_2637:
[----:B------:R-:W0:Y:S01]  /*a610*/  LDGDEPBAR ;  /* 0x00000000000079af */ /* 0x000e220000000000 */
[----:B------:R-:W-:-:S04]  /*a620*/  LEA R192, P0, R11, R192, 0x1 ;  /* 0x000000c00bc07211 */ /* 0x000fc800078008ff */
[----:B------:R-:W-:Y:S02]  /*a630*/  LEA.HI.X R193, R11, R193, R10, 0x1, P0 ;  /* 0x000000c10bc17211 */ /* 0x000fe400000f0c0a */
.L_x_2634:
        /* <DEDUP_REMOVED lines=39> */
[----:B--2---:R-:W-:Y:S02]  /*a8b0*/  FMNMX.FTZ R6, R150, R5, !PT ;  /* 0x0000000596067209 */ /* 0x004fe40007810000 */
        /* <DEDUP_REMOVED lines=40> */
[----:B------:R-:W-:Y:S01]  /*ab40*/  FSEL R4, R57, RZ, P1 ;  /* 0x000000ff39047208 */ /* 0x000fe20000800000 */
[--C-:B------:R-:W-:Y:S01]  /*ab50*/  FFMA.FTZ R134, R158, c[0x0][0x23c], -R159.reuse ;  /* 0x00008f009e867a23 */ /* 0x100fe2000001089f */
[----:B--2---:R-:W-:Y:S01]  /*ab60*/  FMNMX.FTZ R56, R5, R56, !PT ;  /* 0x0000003805387209 */ /* 0x004fe20007810000 */
[--C-:B------:R-:W-:Y:S02]  /*ab70*/  FFMA.FTZ R133, R202, c[0x0][0x23c], -R159.reuse ;  /* 0x00008f00ca857a23 */ /* 0x100fe4000001089f */
[----:B------:R-:W-:Y:S01]  /*ab80*/  FADD.FTZ R4, R3, -R4 ;  /* 0x8000000403047221 */ /* 0x000fe20000010000 */
        /* <DEDUP_REMOVED lines=11> */
[--C-:B------:R-:W-:Y:S01]  /*ac40*/  FFMA.FTZ R158, R211, c[0x0][0x23c], -R66.reuse ;  /* 0x00008f00d39e7a23 */ /* 0x100fe20000010842 */
[----:B------:R-:W2:Y:S01]  /*ac50*/  LDSM.16.MT88.4 R8, [R170+0x9000] ;  /* 0x00900000aa08783b */ /* 0x000ea20000004200 */
[----:B------:R-:W-:Y:S02]  /*ac60*/  FMUL.FTZ R198, R3, c[0x0][0x23c] ;  /* 0x00008f0003c67a20 */ /* 0x000fe40000410000 */
[--C-:B------:R-:W-:Y:S01]  /*ac70*/  FFMA.FTZ R135, R207, c[0x0][0x23c], -R66.reuse ;  /* 0x00008f00cf877a23 */ /* 0x100fe20000010842 */
[----:B------:R-:W-:Y:S01]  /*ac80*/  MUFU.EX2 R133, R133 ;  /* 0x0000008500857308 */ /* 0x000fe20000000800 */
[----:B------:R-:W-:-:S02]  /*ac90*/  FFMA.FTZ R130, R209, c[0x0][0x23c], -R66 ;  /* 0x00008f00d1827a23 */ /* 0x000fc40000010842 */
[--C-:B------:R-:W-:Y:S02]  /*aca0*/  FFMA.FTZ R126, R126, c[0x0][0x23c], -R159.reuse ;  /* 0x00008f007e7e7a23 */ /* 0x100fe4000001089f */
[--C-:B------:R-:W-:Y:S02]  /*acb0*/  FFMA.FTZ R64, R124, c[0x0][0x23c], -R159.reuse ;  /* 0x00008f007c407a23 */ /* 0x100fe4000001089f */
[----:B------:R-:W-:Y:S01]  /*acc0*/  FFMA.FTZ R59, R204, c[0x0][0x23c], -R159 ;  /* 0x00008f00cc3b7a23 */ /* 0x000fe2000001089f */
[----:B------:R-:W3:Y:S01]  /*acd0*/  MUFU.EX2 R128, R128 ;  /* 0x0000008000807308 */ /* 0x000ee20000000800 */
[----:B-1----:R-:W-:Y:S01]  /*ace0*/  F2FP.PACK_AB R48, R134, R200 ;  /* 0x000000c88630723e */ /* 0x002fe200000000ff */
        /* <DEDUP_REMOVED lines=8> */
[----:B------:R-:W1:Y:S01]  /*ad70*/  MUFU.EX2 R158, R158 ;  /* 0x0000009e009e7308 */ /* 0x000e620000000800 */
        /* <DEDUP_REMOVED lines=19> */
[----:B------:R-:W1:Y:S01]  /*aeb0*/  MUFU.EX2 R130, R130 ;  /* 0x0000008200827308 */ /* 0x000e620000000800 */
[----:B----4-:R-:W-:-:S02]  /*aec0*/  FMUL.FTZ R14, R70, R198 ;  /* 0x000000c6460e7220 */ /* 0x010fc40000410000 */
[-C--:B------:R-:W-:Y:S02]  /*aed0*/  FMUL.FTZ R15, R71, R198.reuse ;  /* 0x000000c6470f7220 */ /* 0x080fe40000410000 */
[-C--:B------:R-:W-:Y:S01]  /*aee0*/  FMUL.FTZ R74, R74, R198.reuse ;  /* 0x000000c64a4a7220 */ /* 0x080fe20000410000 */
[----:B------:R-:W-:Y:S01]  /*aef0*/  LDSM.16.MT88.4 R68, [R168+0x9400] ;  /* 0x00940000a844783b */ /* 0x000fe20000004200 */
[----:B------:R-:W-:Y:S01]  /*af00*/  FMUL.FTZ R75, R75, R198 ;  /* 0x000000c64b4b7220 */ /* 0x000fe20000410000 */
[----:B------:R-:W-:Y:S01]  /*af10*/  MUFU.EX2 R131, R131 ;  /* 0x0000008300837308 */ /* 0x000fe20000000800 */
[-C--:B------:R-:W-:Y:S02]  /*af20*/  FMUL.FTZ R4, R112, R202.reuse ;  /* 0x000000ca70047220 */ /* 0x080fe40000410000 */
[----:B------:R-:W-:Y:S02]  /*af30*/  FMUL.FTZ R5, R113, R202 ;  /* 0x000000ca71057220 */ /* 0x000fe40000410000 */
[----:B------:R-:W-:-:S02]  /*af40*/  FMUL.FTZ R6, R114, R198 ;  /* 0x000000c672067220 */ /* 0x000fc40000410000 */
[----:B------:R-:W-:Y:S01]  /*af50*/  FMUL.FTZ R7, R115, R198 ;  /* 0x000000c673077220 */ /* 0x000fe20000410000 */
[----:B-1----:R-:W-:Y:S01]  /*af60*/  F2FP.PACK_AB R51, R130, R135 ;  /* 0x000000878233723e */ /* 0x002fe200000000ff */
[-C--:B------:R-:W-:Y:S01]  /*af70*/  FMUL.FTZ R108, R108, R202.reuse ;  /* 0x000000ca6c6c7220 */ /* 0x080fe20000410000 */
[----:B------:R-:W1:Y:S01]  /*af80*/  MUFU.EX2 R126, R126 ;  /* 0x0000007e007e7308 */ /* 0x000e620000000800 */
[----:B------:R-:W-:Y:S02]  /*af90*/  FMUL.FTZ R109, R109, R202 ;  /* 0x000000ca6d6d7220 */ /* 0x000fe40000410000 */
[-C--:B------:R-:W-:Y:S02]  /*afa0*/  FMUL.FTZ R110, R110, R198.reuse ;  /* 0x000000c66e6e7220 */ /* 0x080fe40000410000 */
[----:B------:R-:W-:Y:S01]  /*afb0*/  HMMA.16816.F32 R12, R48, R16, R12 ;  /* 0x00000010300c723c */ /* 0x000fe2000000180c */
[----:B------:R-:W-:Y:S02]  /*afc0*/  FMUL.FTZ R111, R111, R198 ;  /* 0x000000c66f6f7220 */ /* 0x000fe40000410000 */
[----:B------:R-:W-:Y:S01]  /*afd0*/  MUFU.EX2 R64, R64 ;  /* 0x0000004000407308 */ /* 0x000fe20000000800 */
[----:B------:R-:W-:-:S02]  /*afe0*/  FMUL.FTZ R20, R76, R202 ;  /* 0x000000ca4c147220 */ /* 0x000fc40000410000 */
[----:B------:R-:W-:Y:S02]  /*aff0*/  FMUL.FTZ R21, R77, R202 ;  /* 0x000000ca4d157220 */ /* 0x000fe40000410000 */
[C---:B------:R-:W-:Y:S01]  /*b000*/  HMMA.16816.F32 R16, R48.reuse, R18, R72 ;  /* 0x000000123010723c */ /* 0x040fe20000001848 */
[----:B------:R-:W3:Y:S01]  /*b010*/  LDSM.16.MT88.4 R72, [R170+0x9400] ;  /* 0x00940000aa48783b */ /* 0x000ee20000004200 */
[-C--:B------:R-:W-:Y:S01]  /*b020*/  FMUL.FTZ R22, R78, R198.reuse ;  /* 0x000000c64e167220 */ /* 0x080fe20000410000 */
[----:B------:R-:W-:Y:S01]  /*b030*/  MUFU.EX2 R59, R59 ;  /* 0x0000003b003b7308 */ /* 0x000fe20000000800 */
[----:B------:R-:W-:Y:S02]  /*b040*/  FMUL.FTZ R23, R79, R198 ;  /* 0x000000c64f177220 */ /* 0x000fe40000410000 */
[-C--:B------:R-:W-:Y:S02]  /*b050*/  FMUL.FTZ R28, R84, R202.reuse ;  /* 0x000000ca541c7220 */ /* 0x080fe40000410000 */
[----:B--2---:R-:W-:Y:S01]  /*b060*/  HMMA.16816.F32 R4, R48, R8, R4 ;  /* 0x000000083004723c */ /* 0x004fe20000001804 */
[----:B------:R-:W-:-:S02]  /*b070*/  FMUL.FTZ R29, R85, R202 ;  /* 0x000000ca551d7220 */ /* 0x000fc40000410000 */
[----:B------:R-:W-:Y:S01]  /*b080*/  MUFU.EX2 R129, R129 ;  /* 0x0000008100817308 */ /* 0x000fe20000000800 */
[-C--:B------:R-:W-:Y:S02]  /*b090*/  FMUL.FTZ R30, R86, R198.reuse ;  /* 0x000000c6561e7220 */ /* 0x080fe40000410000 */
[----:B------:R-:W-:Y:S02]  /*b0a0*/  FMUL.FTZ R31, R87, R198 ;  /* 0x000000c6571f7220 */ /* 0x000fe40000410000 */
[----:B------:R-:W-:Y:S01]  /*b0b0*/  HMMA.16816.F32 R8, R48, R10, R108 ;  /* 0x0000000a3008723c */ /* 0x000fe2000000186c */
[-C--:B------:R-:W-:Y:S01]  /*b0c0*/  FMUL.FTZ R36, R92, R202.reuse ;  /* 0x000000ca5c247220 */ /* 0x080fe20000410000 */
[----:B------:R-:W-:Y:S01]  /*b0d0*/  LDSM.16.MT88.4 R108, [R170+0xa000] ;  /* 0x00a00000aa6c783b */ /* 0x000fe20000004200 */
[----:B------:R-:W2:Y:S01]  /*b0e0*/  MUFU.EX2 R62, R62 ;  /* 0x0000003e003e7308 */ /* 0x000ea20000000800 */
[----:B------:R-:W-:Y:S02]  /*b0f0*/  FMUL.FTZ R37, R93, R202 ;  /* 0x000000ca5d257220 */ /* 0x000fe40000410000 */
[----:B------:R-:W-:-:S02]  /*b100*/  FMUL.FTZ R38, R94, R198 ;  /* 0x000000c65e267220 */ /* 0x000fc40000410000 */
        /* <DEDUP_REMOVED lines=9> */
[----:B------:R-:W4:Y:S01]  /*b1a0*/  MUFU.EX2 R2, R2 ;  /* 0x0000000200027308 */ /* 0x000f220000000800 */
        /* <DEDUP_REMOVED lines=24> */
[--C-:B------:R-:W-:Y:S01]  /*b330*/  FFMA.FTZ R166, R191, c[0x0][0x23c], -R66.reuse ;  /* 0x00008f00bfa67a23 */ /* 0x100fe20000010842 */
[----:B------:R-:W-:Y:S01]  /*b340*/  MUFU.EX2 R120, R120 ;  /* 0x0000007800787308 */ /* 0x000fe20000000800 */
[--C-:B------:R-:W-:Y:S01]  /*b350*/  FFMA.FTZ R163, R163, c[0x0][0x23c], -R66.reuse ;  /* 0x00008f00a3a37a23 */ /* 0x100fe20000010842 */
[----:B------:R-:W-:Y:S01]  /*b360*/  LDSM.16.MT88.4 R96, [R170+0xe000] ;  /* 0x00e00000aa60783b */ /* 0x000fe20000004200 */
[----:B------:R-:W-:-:S02]  /*b370*/  FFMA.FTZ R162, R199, c[0x0][0x23c], -R66 ;  /* 0x00008f00c7a27a23 */ /* 0x000fc40000010842 */
[----:B------:R-:W-:Y:S01]  /*b380*/  FFMA.FTZ R149, R149, c[0x0][0x23c], -R66 ;  /* 0x00008f0095957a23 */ /* 0x000fe20000010842 */
[C---:B------:R-:W-:Y:S01]  /*b390*/  HMMA.16816.F32 R44, R48.reuse, R52, R44 ;  /* 0x00000034302c723c */ /* 0x040fe2000000182c */
[--C-:B------:R-:W-:Y:S01]  /*b3a0*/  FFMA.FTZ R138, R138, c[0x0][0x23c], -R159.reuse ;  /* 0x00008f008a8a7a23 */ /* 0x100fe2000001089f */
[----:B------:R-:W-:Y:S01]  /*b3b0*/  MUFU.EX2 R123, R123 ;  /* 0x0000007b007b7308 */ /* 0x000fe20000000800 */
[--C-:B------:R-:W-:Y:S02]  /*b3c0*/  FFMA.FTZ R136, R136, c[0x0][0x23c], -R159.reuse ;  /* 0x00008f0088887a23 */ /* 0x100fe4000001089f */
[--C-:B------:R-:W-:Y:S02]  /*b3d0*/  FFMA.FTZ R140, R140, c[0x0][0x23c], -R159.reuse ;  /* 0x00008f008c8c7a23 */ /* 0x100fe4000001089f */
[----:B-1----:R-:W-:Y:S01]  /*b3e0*/  F2FP.PACK_AB R52, R126, R131 ;  /* 0x000000837e34723e */ /* 0x002fe200000000ff */
[----:B------:R-:W-:Y:S01]  /*b3f0*/  HMMA.16816.F32 R48, R48, R54, R104 ;  /* 0x000000363030723c */ /* 0x000fe20000001868 */
[----:B--2---:R-:W-:Y:S01]  /*b400*/  F2FP.PACK_AB R53, R62, R129 ;  /* 0x000000813e35723e */ /* 0x004fe200000000ff */
[----:B------:R-:W-:Y:S01]  /*b410*/  MUFU.EX2 R122, R122 ;  /* 0x0000007a007a7308 */ /* 0x000fe20000000800 */
[----:B------:R-:W-:-:S02]  /*b420*/  FFMA.FTZ R142, R142, c[0x0][0x23c], -R159 ;  /* 0x00008f008e8e7a23 */ /* 0x000fc4000001089f */
[--C-:B------:R-:W-:Y:S02]  /*b430*/  FFMA.FTZ R144, R144, c[0x0][0x23c], -R159.reuse ;  /* 0x00008f0090907a23 */ /* 0x100fe4000001089f */
[----:B------:R-:W-:Y:S01]  /*b440*/  F2FP.PACK_AB R54, R59, R64 ;  /* 0x000000403b36723e */ /* 0x000fe200000000ff */
[--C-:B------:R-:W-:Y:S01]  /*b450*/  FFMA.FTZ R148, R148, c[0x0][0x23c], -R159.reuse ;  /* 0x00008f0094947a23 */ /* 0x100fe2000001089f */
[----:B----4-:R-:W-:Y:S01]  /*b460*/  F2FP.PACK_AB R55, R2, R3 ;  /* 0x000000030237723e */ /* 0x010fe200000000ff */
[----:B------:R-:W-:Y:S01]  /*b470*/  MUFU.EX2 R119, R119 ;  /* 0x0000007700777308 */ /* 0x000fe20000000800 */
[--C-:B------:R-:W-:Y:S02]  /*b480*/  FFMA.FTZ R153, R153, c[0x0][0x23c], -R159.reuse ;  /* 0x00008f0099997a23 */ /* 0x100fe4000001089f */
[----:B------:R-:W-:Y:S02]  /*b490*/  FFMA.FTZ R152, R152, c[0x0][0x23c], -R159 ;  /* 0x00008f0098987a23 */ /* 0x000fe4000001089f */
[----:B------:R-:W-:Y:S01]  /*b4a0*/  FFMA.FTZ R195, R195, R202, R200 ;  /* 0x000000cac3c37223 */ /* 0x000fe200000100c8 */
[----:B---3--:R-:W-:Y:S01]  /*b4b0*/  HMMA.16816.F32 R4, R52, R72, R4 ;  /* 0x000000483404723c */ /* 0x008fe20000001804 */
[----:B------:R-:W-:Y:S01]  /*b4c0*/  FFMA.FTZ R201, R194, R198, R201 ;  /* 0x000000c6c2c97223 */ /* 0x000fe200000100c9 */
        /* <DEDUP_REMOVED lines=11> */
[----:B------:R-:W-:Y:S01]  /*b580*/  FFMA.FTZ R156, R156, c[0x0][0x23c], -R159 ;  /* 0x00008f009c9c7a23 */ /* 0x000fe2000001089f */
[----:B------:R-:W2:Y:S01]  /*b590*/  MUFU.EX2 R164, R164 ;  /* 0x000000a400a47308 */ /* 0x000ea20000000800 */
[----:B------:R-:W-:-:S02]  /*b5a0*/  FADD.FTZ R129, R129, R130 ;  /* 0x0000008281817221 */ /* 0x000fc40000010000 */
[----:B------:R-:W-:Y:S02]  /*b5b0*/  FFMA.FTZ R155, R155, c[0x0][0x23c], -R159 ;  /* 0x00008f009b9b7a23 */ /* 0x000fe4000001089f */
[----:B------:R-:W-:Y:S01]  /*b5c0*/  FADD.FTZ R62, R62, R129 ;  /* 0x000000813e3e7221 */ /* 0x000fe20000010000 */
[----:B------:R-:W-:Y:S01]  /*b5d0*/  HMMA.16816.F32 R16, R52, R70, R16 ;  /* 0x000000463410723c */ /* 0x000fe20000001810 */
[----:B------:R-:W3:Y:S01]  /*b5e0*/  LDSM.16.MT88.4 R68, [R168+0xb400] ;  /* 0x00b40000a844783b */ /* 0x000ee20000004200 */
[----:B------:R-:W-:Y:S01]  /*b5f0*/  MUFU.EX2 R161, R161 ;  /* 0x000000a100a17308 */ /* 0x000fe20000000800 */
[----:B------:R-:W-:Y:S02]  /*b600*/  FADD.FTZ R3, R3, R62 ;  /* 0x0000003e03037221 */ /* 0x000fe40000010000 */
[--C-:B------:R-:W-:Y:S02]  /*b610*/  FFMA.FTZ R157, R157, c[0x0][0x23c], -R159.reuse ;  /* 0x00008f009d9d7a23 */ /* 0x100fe4000001089f */
[----:B------:R-:W-:-:S02]  /*b620*/  FFMA.FTZ R132, R132, c[0x0][0x23c], -R159 ;  /* 0x00008f0084847a23 */ /* 0x000fc4000001089f */
[--C-:B------:R-:W-:Y:S01]  /*b630*/  FFMA.FTZ R58, R58, c[0x0][0x23c], -R66.reuse ;  /* 0x00008f003a3a7a23 */ /* 0x100fe20000010842 */
[----:B------:R-:W4:Y:S01]  /*b640*/  MUFU.EX2 R160, R160 ;  /* 0x000000a000a07308 */ /* 0x000f220000000800 */
[----:B--2---:R-:W-:Y:S01]  /*b650*/  F2FP.PACK_AB R104, R164, R165 ;  /* 0x000000a5a468723e */ /* 0x004fe200000000ff */
[--C-:B------:R-:W-:Y:S02]  /*b660*/  FFMA.FTZ R60, R60, c[0x0][0x23c], -R66.reuse ;  /* 0x00008f003c3c7a23 */ /* 0x100fe40000010842 */
[--C-:B------:R-:W-:Y:S02]  /*b670*/  FFMA.FTZ R61, R61, c[0x0][0x23c], -R66.reuse ;  /* 0x00008f003d3d7a23 */ /* 0x100fe40000010842 */
[----:B------:R-:W-:Y:S02]  /*b680*/  FFMA.FTZ R63, R63, c[0x0][0x23c], -R66 ;  /* 0x00008f003f3f7a23 */ /* 0x000fe40000010842 */
[----:B------:R-:W-:Y:S01]  /*b690*/  MUFU.EX2 R167, R167 ;  /* 0x000000a700a77308 */ /* 0x000fe20000000800 */
[----:B------:R-:W-:Y:S01]  /*b6a0*/  FADD.FTZ R2, R2, R3 ;  /* 0x0000000302027221 */ /* 0x000fe20000010000 */
[C---:B-1----:R-:W-:Y:S06]  /*b6b0*/  HMMA.16816.F32 R20, R52.reuse, R72, R20 ;  /* 0x000000483414723c */ /* 0x042fec0000001814 */
[----:B------:R-:W1:Y:S01]  /*b6c0*/  MUFU.EX2 R166, R166 ;  /* 0x000000a600a67308 */ /* 0x000e620000000800 */
[----:B----4-:R-:W-:Y:S01]  /*b6d0*/  F2FP.PACK_AB R106, R160, R161 ;  /* 0x000000a1a06a723e */ /* 0x010fe200000000ff */
[C---:B------:R-:W-:Y:S01]  /*b6e0*/  HMMA.16816.F32 R24, R52.reuse, R74, R24 ;  /* 0x0000004a3418723c */ /* 0x040fe20000001818 */
[----:B------:R-:W2:Y:S05]  /*b6f0*/  LDSM.16.MT88.4 R72, [R170+0xd400] ;  /* 0x00d40000aa48783b */ /* 0x000eaa0000004200 */
[----:B------:R-:W-:Y:S02]  /*b700*/  MUFU.EX2 R163, R163 ;  /* 0x000000a300a37308 */ /* 0x000fe40000000800 */
[----:B---3--:R-:W-:Y:S01]  /*b710*/  HMMA.16816.F32 R28, R52, R68, R28 ;  /* 0x00000044341c723c */ /* 0x008fe2000000181c */
[----:B-1----:R-:W-:-:S05]  /*b720*/  F2FP.PACK_AB R105, R166, R167 ;  /* 0x000000a7a669723e */ /* 0x002fca00000000ff */
[----:B------:R-:W1:Y:S02]  /*b730*/  MUFU.EX2 R162, R162 ;  /* 0x000000a200a27308 */ /* 0x000e640000000800 */
[----:B------:R-:W-:Y:S01]  /*b740*/  HMMA.16816.F32 R32, R52, R70, R32 ;  /* 0x000000463420723c */ /* 0x000fe20000001820 */
[----:B------:R-:W3:Y:S05]  /*b750*/  LDSM.16.MT88.4 R68, [R168+0xd400] ;  /* 0x00d40000a844783b */ /* 0x000eea0000004200 */
[----:B------:R-:W-:Y:S01]  /*b760*/  MUFU.EX2 R156, R156 ;  /* 0x0000009c009c7308 */ /* 0x000fe20000000800 */
[----:B-1----:R-:W-:-:S07]  /*b770*/  F2FP.PACK_AB R107, R162, R163 ;  /* 0x000000a3a26b723e */ /* 0x002fce00000000ff */
[----:B------:R-:W-:Y:S08]  /*b780*/  MUFU.EX2 R155, R155 ;  /* 0x0000009b009b7308 */ /* 0x000ff00000000800 */
[----:B------:R-:W-:Y:S01]  /*b790*/  MUFU.EX2 R157, R157 ;  /* 0x0000009d009d7308 */ /* 0x000fe20000000800 */
[C---:B--2---:R-:W-:Y:S07]  /*b7a0*/  HMMA.16816.F32 R36, R52.reuse, R72, R36 ;  /* 0x000000483424723c */ /* 0x044fee0000001824 */
[----:B------:R-:W-:Y:S01]  /*b7b0*/  MUFU.EX2 R132, R132 ;  /* 0x0000008400847308 */ /* 0x000fe20000000800 */
[C---:B------:R-:W-:Y:S01]  /*b7c0*/  HMMA.16816.F32 R40, R52.reuse, R74, R40 ;  /* 0x0000004a3428723c */ /* 0x040fe20000001828 */
[----:B------:R-:W1:Y:S07]  /*b7d0*/  LDSM.16.MT88.4 R72, [R170+0x9800] ;  /* 0x00980000aa48783b */ /* 0x000e6e0000004200 */
[C---:B---3--:R-:W-:Y:S08]  /*b7e0*/  HMMA.16816.F32 R44, R52.reuse, R68, R44 ;  /* 0x00000044342c723c */ /* 0x048ff0000000182c */
[----:B------:R-:W-:Y:S01]  /*b7f0*/  HMMA.16816.F32 R48, R52, R70, R48 ;  /* 0x000000463430723c */ /* 0x000fe20000001830 */
[----:B------:R-:W2:Y:S06]  /*b800*/  LDSM.16.MT88.4 R68, [R168+0x9800] ;  /* 0x00980000a844783b */ /* 0x000eac0000004200 */
[----:B------:R-:W-:-:S02]  /*b810*/  F2FP.PACK_AB R52, R124, R125 ;  /* 0x0000007d7c34723e */ /* 0x000fc400000000ff */
[----:B------:R-:W-:Y:S01]  /*b820*/  F2FP.PACK_AB R53, R122, R123 ;  /* 0x0000007b7a35723e */ /* 0x000fe200000000ff */
[----:B------:R-:W-:Y:S01]  /*b830*/  FADD.FTZ R123, R123, R2 ;  /* 0x000000027b7b7221 */ /* 0x000fe20000010000 */
[----:B------:R-:W-:Y:S02]  /*b840*/  F2FP.PACK_AB R54, R120, R121 ;  /* 0x000000797836723e */ /* 0x000fe400000000ff */
[----:B------:R-:W-:Y:S01]  /*b850*/  F2FP.PACK_AB R55, R118, R119 ;  /* 0x000000777637723e */ /* 0x000fe200000000ff */
[----:B------:R-:W-:-:S04]  /*b860*/  FADD.FTZ R122, R122, R123 ;  /* 0x0000007b7a7a7221 */ /* 0x000fc80000010000 */
[----:B------:R-:W-:-:S04]  /*b870*/  FADD.FTZ R119, R119, R122 ;  /* 0x0000007a77777221 */ /* 0x000fc80000010000 */
[----:B------:R-:W-:Y:S01]  /*b880*/  FADD.FTZ R118, R118, R119 ;  /* 0x0000007776767221 */ /* 0x000fe20000010000 */
[----:B-1----:R-:W-:Y:S03]  /*b890*/  HMMA.16816.F32 R4, R52, R72, R4 ;  /* 0x000000483404723c */ /* 0x002fe60000001804 */
[----:B------:R-:W-:-:S04]  /*b8a0*/  FADD.FTZ R167, R167, R118 ;  /* 0x00000076a7a77221 */ /* 0x000fc80000010000 */
[----:B------:R-:W-:Y:S01]  /*b8b0*/  FADD.FTZ R166, R166, R167 ;  /* 0x000000a7a6a67221 */ /* 0x000fe20000010000 */
        /* <DEDUP_REMOVED lines=13> */
[----:B------:R-:W-:Y:S07]  /*b990*/  LDSM.16.MT88.4 R72, [R168+0xa000] ;  /* 0x00a00000a848783b */ /* 0x000fee0000004200 */
[C---:B--2---:R-:W-:Y:S08]  /*b9a0*/  HMMA.16816.F32 R44, R52.reuse, R68, R44 ;  /* 0x00000044342c723c */ /* 0x044ff0000000182c */
[----:B------:R-:W-:Y:S01]  /*b9b0*/  HMMA.16816.F32 R48, R52, R70, R48 ;  /* 0x000000463430723c */ /* 0x000fe20000001830 */
[----:B------:R-:W1:Y:S04]  /*b9c0*/  LDSM.16.MT88.4 R52, [R170+0x9c00] ;  /* 0x009c0000aa34783b */ /* 0x000e680000004200 */
[----:B------:R-:W2:Y:S03]  /*b9d0*/  LDSM.16.MT88.4 R68, [R168+0x9c00] ;  /* 0x009c0000a844783b */ /* 0x000ea60000004200 */
[C---:B-1----:R-:W-:Y:S01]  /*b9e0*/  HMMA.16816.F32 R112, R104.reuse, R52, R4 ;  /* 0x000000346870723c */ /* 0x042fe20000001804 */
[----:B------:R-:W1:Y:S07]  /*b9f0*/  LDSM.16.MT88.4 R4, [R168+0xbc00] ;  /* 0x00bc0000a804783b */ /* 0x000e6e0000004200 */
[C---:B------:R-:W-:Y:S01]  /*ba00*/  HMMA.16816.F32 R8, R104.reuse, R54, R8 ;  /* 0x000000366808723c */ /* 0x040fe20000001808 */
[----:B------:R-:W3:Y:S07]  /*ba10*/  LDSM.16.MT88.4 R52, [R170+0xbc00] ;  /* 0x00bc0000aa34783b */ /* 0x000eee0000004200 */
[C---:B--2---:R-:W-:Y:S08]  /*ba20*/  HMMA.16816.F32 R12, R104.reuse, R68, R12 ;  /* 0x00000044680c723c */ /* 0x044ff0000000180c */
[C---:B------:R-:W-:Y:S08]  /*ba30*/  HMMA.16816.F32 R16, R104.reuse, R70, R16 ;  /* 0x000000466810723c */ /* 0x040ff00000001810 */
[C---:B-1----:R-:W-:Y:S08]  /*ba40*/  HMMA.16816.F32 R28, R104.reuse, R4, R28 ;  /* 0x00000004681c723c */ /* 0x042ff0000000181c */
[C---:B---3--:R-:W-:Y:S08]  /*ba50*/  HMMA.16816.F32 R20, R104.reuse, R52, R20 ;  /* 0x000000346814723c */ /* 0x048ff00000001814 */
[C---:B------:R-:W-:Y:S01]  /*ba60*/  HMMA.16816.F32 R24, R104.reuse, R54, R24 ;  /* 0x000000366818723c */ /* 0x040fe20000001818 */
[----:B------:R-:W1:Y:S07]  /*ba70*/  LDSM.16.MT88.4 R52, [R170+0xdc00] ;  /* 0x00dc0000aa34783b */ /* 0x000e6e0000004200 */
[C---:B------:R-:W-:Y:S01]  /*ba80*/  HMMA.16816.F32 R32, R104.reuse, R6, R32 ;  /* 0x000000066820723c */ /* 0x040fe20000001820 */
[----:B------:R-:W2:Y:S07]  /*ba90*/  LDSM.16.MT88.4 R4, [R168+0xdc00] ;  /* 0x00dc0000a804783b */ /* 0x000eae0000004200 */
[C---:B-1----:R-:W-:Y:S07]  /*baa0*/  HMMA.16816.F32 R36, R104.reuse, R52, R36 ;  /* 0x000000346824723c */ /* 0x042fee0000001824 */
[--C-:B------:R-:W-:Y:S01]  /*bab0*/  FFMA.FTZ R52, R151, c[0x0][0x23c], -R159.reuse ;  /* 0x00008f0097347a23 */ /* 0x100fe2000001089f */
[----:B------:R-:W-:Y:S01]  /*bac0*/  HMMA.16816.F32 R40, R104, R54, R40 ;  /* 0x000000366828723c */ /* 0x000fe20000001828 */
[----:B------:R-:W-:-:S04]  /*bad0*/  FFMA.FTZ R53, R154, c[0x0][0x23c], -R159 ;  /* 0x00008f009a357a23 */ /* 0x000fc8000001089f */
[----:B------:R-:W-:Y:S02]  /*bae0*/  MUFU.EX2 R52, R52 ;  /* 0x0000003400347308 */ /* 0x000fe40000000800 */
[--C-:B------:R-:W-:Y:S01]  /*baf0*/  FFMA.FTZ R54, R146, c[0x0][0x23c], -R159.reuse ;  /* 0x00008f0092367a23 */ /* 0x100fe2000001089f */
[C---:B--2---:R-:W-:Y:S01]  /*bb00*/  HMMA.16816.F32 R44, R104.reuse, R4, R44 ;  /* 0x00000004682c723c */ /* 0x044fe2000000182c */
[----:B------:R-:W-:Y:S02]  /*bb10*/  FFMA.FTZ R55, R150, c[0x0][0x23c], -R159 ;  /* 0x00008f0096377a23 */ /* 0x000fe4000001089f */
[--C-:B------:R-:W-:Y:S02]  /*bb20*/  FFMA.FTZ R146, R147, c[0x0][0x23c], -R66.reuse ;  /* 0x00008f0093927a23 */ /* 0x100fe40000010842 */
[----:B------:R-:W-:Y:S03]  /*bb30*/  MUFU.EX2 R54, R54 ;  /* 0x0000003600367308 */ /* 0x000fe60000000800 */
[----:B------:R-:W-:Y:S05]  /*bb40*/  HMMA.16816.F32 R104, R104, R6, R48 ;  /* 0x000000066868723c */ /* 0x000fea0000001830 */
[----:B------:R-:W1:Y:S02]  /*bb50*/  MUFU.EX2 R55, R55 ;  /* 0x0000003700377308 */ /* 0x000e640000000800 */
[----:B------:R-:W-:-:S02]  /*bb60*/  FFMA.FTZ R48, R143, c[0x0][0x23c], -R66 ;  /* 0x00008f008f307a23 */ /* 0x000fc40000010842 */
[----:B------:R-:W-:-:S04]  /*bb70*/  FFMA.FTZ R49, R145, c[0x0][0x23c], -R66 ;  /* 0x00008f0091317a23 */ /* 0x000fc80000010842 */
[----:B------:R-:W2:Y:S08]  /*bb80*/  MUFU.EX2 R53, R53 ;  /* 0x0000003500357308 */ /* 0x000eb00000000800 */
[----:B------:R-:W-:Y:S01]  /*bb90*/  MUFU.EX2 R146, R146 ;  /* 0x0000009200927308 */ /* 0x000fe20000000800 */
[----:B-1----:R-:W-:-:S07]  /*bba0*/  F2FP.PACK_AB R4, R55, R54 ;  /* 0x000000363704723e */ /* 0x002fce00000000ff */
        /* <DEDUP_REMOVED lines=22> */
[C---:B------:R-:W-:Y:S01]  /*bd10*/  HMMA.16816.F32 R76, R4.reuse, R80, R20 ;  /* 0x00000050044c723c */ /* 0x040fe20000001814 */
[----:B------:R-:W-:Y:S01]  /*bd20*/  LDSM.16.MT88.4 R20, [R170+0xc800] ;  /* 0x00c80000aa14783b */ /* 0x000fe20000004200 */
[----:B------:R-:W-:Y:S06]  /*bd30*/  MUFU.EX2 R30, R142 ;  /* 0x0000008e001e7308 */ /* 0x000fec0000000800 */
[C---:B-1----:R-:W-:Y:S02]  /*bd40*/  HMMA.16816.F32 R100, R4.reuse, R8, R44 ;  /* 0x000000080464723c */ /* 0x042fe4000000182c */
[----:B------:R-:W-:Y:S05]  /*bd50*/  MUFU.EX2 R34, R34 ;  /* 0x0000002200227308 */ /* 0x000fea0000000800 */
[----:B------:R-:W-:Y:S01]  /*bd60*/  FADD.FTZ R45, R131, R128 ;  /* 0x00000080832d7221 */ /* 0x000fe20000010000 */
[----:B------:R-:W-:Y:S01]  /*bd70*/  HMMA.16816.F32 R104, R4, R10, R104 ;  /* 0x0000000a0468723c */ /* 0x000fe20000001868 */
[----:B------:R-:W1:Y:S01]  /*bd80*/  LDSM.16.MT88.4 R8, [R170+0xc400] ;  /* 0x00c40000aa08783b */ /* 0x000e620000004200 */
[----:B------:R-:W5:Y:S01]  /*bd90*/  MUFU.EX2 R35, R35 ;  /* 0x0000002300237308 */ /* 0x000f620000000800 */
[----:B------:R-:W-:-:S04]  /*bda0*/  FADD.FTZ R45, R126, R45 ;  /* 0x0000002d7e2d7221 */ /* 0x000fc80000010000 */
[----:B------:R-:W-:Y:S01]  /*bdb0*/  FADD.FTZ R64, R64, R45 ;  /* 0x0000002d40407221 */ /* 0x000fe20000010000 */
[----:B------:R-:W-:Y:S02]  /*bdc0*/  HMMA.16816.F32 R92, R4, R96, R36 ;  /* 0x00000060045c723c */ /* 0x000fe40000001824 */
[----:B------:R-:W-:Y:S01]  /*bdd0*/  MUFU.EX2 R32, R32 ;  /* 0x0000002000207308 */ /* 0x000fe20000000800 */
[----:B------:R-:W-:-:S04]  /*bde0*/  FADD.FTZ R64, R59, R64 ;  /* 0x000000403b407221 */ /* 0x000fc80000010000 */
[----:B------:R-:W-:Y:S01]  /*bdf0*/  FADD.FTZ R125, R125, R64 ;  /* 0x000000407d7d7221 */ /* 0x000fe20000010000 */
[----:B------:R-:W-:Y:S01]  /*be00*/  HMMA.16816.F32 R80, R4, R82, R24 ;  /* 0x000000520450723c */ /* 0x000fe20000001818 */
[----:B------:R-:W-:Y:S01]  /*be10*/  LDSM.16.MT88.4 R24, [R168+0xa800] ;  /* 0x00a80000a818783b */ /* 0x000fe20000004200 */
[----:B------:R-:W2:Y:S01]  /*be20*/  MUFU.EX2 R33, R33 ;  /* 0x0000002100217308 */ /* 0x000ea20000000800 */
[----:B------:R-:W-:-:S04]  /*be30*/  FADD.FTZ R124, R124, R125 ;  /* 0x0000007d7c7c7221 */ /* 0x000fc80000010000 */
[----:B------:R-:W-:Y:S01]  /*be40*/  FADD.FTZ R121, R121, R124 ;  /* 0x0000007c79797221 */ /* 0x000fe20000010000 */
[----:B------:R-:W-:Y:S02]  /*be50*/  HMMA.16816.F32 R96, R4, R98, R40 ;  /* 0x000000620460723c */ /* 0x000fe40000001828 */
[----:B------:R-:W-:Y:S01]  /*be60*/  MUFU.EX2 R38, R144 ;  /* 0x0000009000267308 */ /* 0x000fe20000000800 */
[----:B------:R-:W-:-:S04]  /*be70*/  FADD.FTZ R120, R120, R121 ;  /* 0x0000007978787221 */ /* 0x000fc80000010000 */
[----:B---3--:R-:W-:Y:S01]  /*be80*/  F2FP.PACK_AB R4, R31, R28 ;  /* 0x0000001c1f04723e */ /* 0x008fe200000000ff */
[--C-:B------:R-:W-:Y:S01]  /*be90*/  FFMA.FTZ R40, R117, c[0x0][0x23c], -R66.reuse ;  /* 0x00008f0075287a23 */ /* 0x100fe20000010842 */
[----:B-----5:R-:W-:Y:S01]  /*bea0*/  F2FP.PACK_AB R5, R35, R34 ;  /* 0x000000222305723e */ /* 0x020fe200000000ff */
[--C-:B------:R-:W-:Y:S01]  /*beb0*/  FFMA.FTZ R43, R116, c[0x0][0x23c], -R66.reuse ;  /* 0x00008f00742b7a23 */ /* 0x100fe20000010842 */
[----:B------:R-:W-:Y:S01]  /*bec0*/  F2FP.PACK_AB R6, R30, R29 ;  /* 0x0000001d1e06723e */ /* 0x000fe200000000ff */
[--C-:B------:R-:W-:Y:S01]  /*bed0*/  FFMA.FTZ R41, R67, c[0x0][0x23c], -R66.reuse ;  /* 0x00008f0043297a23 */ /* 0x100fe20000010842 */
[----:B--2---:R-:W-:Y:S01]  /*bee0*/  F2FP.PACK_AB R7, R33, R32 ;  /* 0x000000202107723e */ /* 0x004fe200000000ff */
[----:B------:R-:W-:Y:S01]  /*bef0*/  FFMA.FTZ R42, R65, c[0x0][0x23c], -R66 ;  /* 0x00008f00412a7a23 */ /* 0x000fe20000010842 */
[----:B------:R-:W2:Y:S01]  /*bf00*/  MUFU.EX2 R37, R148 ;  /* 0x0000009400257308 */ /* 0x000ea20000000800 */
[----:B------:R-:W-:-:S04]  /*bf10*/  FADD.FTZ R165, R165, R120 ;  /* 0x00000078a5a57221 */ /* 0x000fc80000010000 */
[----:B------:R-:W-:Y:S01]  /*bf20*/  HMMA.16816.F32 R112, R4, R12, R112 ;  /* 0x0000000c0470723c */ /* 0x000fe20000001870 */
[----:B------:R-:W-:Y:S02]  /*bf30*/  FADD.FTZ R164, R164, R165 ;  /* 0x000000a5a4a47221 */ /* 0x000fe40000010000 */
[----:B------:R-:W-:Y:S02]  /*bf40*/  MUFU.EX2 R36, R153 ;  /* 0x0000009900247308 */ /* 0x000fe40000000800 */
[----:B------:R-:W-:-:S03]  /*bf50*/  FADD.FTZ R3, R161, R164 ;  /* 0x000000a4a1037221 */ /* 0x000fc60000010000 */
[C---:B------:R-:W-:Y:S01]  /*bf60*/  HMMA.16816.F32 R108, R4.reuse, R14, R108 ;  /* 0x0000000e046c723c */ /* 0x040fe2000000186c */
[----:B------:R-:W3:Y:S01]  /*bf70*/  LDSM.16.MT88.4 R12, [R168+0xc400] ;  /* 0x00c40000a80c783b */ /* 0x000ee20000004200 */
[----:B------:R-:W-:Y:S01]  /*bf80*/  FADD.FTZ R3, R160, R3 ;  /* 0x00000003a0037221 */ /* 0x000fe20000010000 */
[----:B------:R-:W-:Y:S03]  /*bf90*/  MUFU.EX2 R39, R152 ;  /* 0x0000009800277308 */ /* 0x000fe60000000800 */
[----:B------:R-:W-:Y:S02]  /*bfa0*/  FADD.FTZ R54, R54, R3 ;  /* 0x0000000336367221 */ /* 0x000fe40000010000 */
[----:B----4-:R-:W-:Y:S02]  /*bfb0*/  HMMA.16816.F32 R68, R4, R16, R68 ;  /* 0x000000100444723c */ /* 0x010fe40000001844 */
[----:B------:R-:W-:Y:S01]  /*bfc0*/  FADD.FTZ R55, R55, R54 ;  /* 0x0000003637377221 */ /* 0x000fe20000010000 */
[----:B------:R-:W-:Y:S03]  /*bfd0*/  MUFU.EX2 R40, R40 ;  /* 0x0000002800287308 */ /* 0x000fe60000000800 */
[----:B------:R-:W-:-:S02]  /*bfe0*/  FADD.FTZ R52, R52, R55 ;  /* 0x0000003734347221 */ /* 0x000fc40000010000 */
[C---:B------:R-:W-:Y:S01]  /*bff0*/  HMMA.16816.F32 R72, R4.reuse, R18, R72 ;  /* 0x000000120448723c */ /* 0x040fe20000001848 */
[----:B------:R-:W4:Y:S01]  /*c000*/  LDSM.16.MT88.4 R16, [R170+0xe400] ;  /* 0x00e40000aa10783b */ /* 0x000f220000004200 */
[----:B------:R-:W-:Y:S01]  /*c010*/  FADD.FTZ R53, R53, R52 ;  /* 0x0000003435357221 */ /* 0x000fe20000010000 */
[----:B------:R-:W5:Y:S03]  /*c020*/  MUFU.EX2 R43, R43 ;  /* 0x0000002b002b7308 */ /* 0x000f660000000800 */
[----:B------:R-:W-:Y:S02]  /*c030*/  FADD.FTZ R2, R28, R53 ;  /* 0x000000351c027221 */ /* 0x000fe40000010000 */
[----:B-1----:R-:W-:Y:S02]  /*c040*/  HMMA.16816.F32 R76, R4, R8, R76 ;  /* 0x00000008044c723c */ /* 0x002fe4000000184c */
[----:B------:R-:W-:Y:S01]  /*c050*/  FADD.FTZ R2, R31, R2 ;  /* 0x000000021f027221 */ /* 0x000fe20000010000 */
[----:B------:R-:W-:Y:S03]  /*c060*/  MUFU.EX2 R41, R41 ;  /* 0x0000002900297308 */ /* 0x000fe60000000800 */
[----:B------:R-:W-:-:S02]  /*c070*/  FADD.FTZ R3, R29, R2 ;  /* 0x000000021d037221 */ /* 0x000fc40000010000 */
[C---:B------:R-:W-:Y:S01]  /*c080*/  HMMA.16816.F32 R80, R4.reuse, R10, R80 ;  /* 0x0000000a0450723c */ /* 0x040fe20000001850 */
[----:B------:R-:W1:Y:S01]  /*c090*/  LDSM.16.MT88.4 R8, [R168+0xe400] ;  /* 0x00e40000a808783b */ /* 0x000e620000004200 */
[----:B------:R-:W-:Y:S01]  /*c0a0*/  FADD.FTZ R3, R30, R3 ;  /* 0x000000031e037221 */ /* 0x000fe20000010000 */
[----:B------:R-:W1:Y:S05]  /*c0b0*/  MUFU.EX2 R42, R42 ;  /* 0x0000002a002a7308 */ /* 0x000e6a0000000800 */
[C---:B---3--:R-:W-:Y:S08]  /*c0c0*/  HMMA.16816.F32 R84, R4.reuse, R12, R84 ;  /* 0x0000000c0454723c */ /* 0x048ff00000001854 */
[C---:B------:R-:W-:Y:S01]  /*c0d0*/  HMMA.16816.F32 R88, R4.reuse, R14, R88 ;  /* 0x0000000e0458723c */ /* 0x040fe20000001858 */
[----:B------:R-:W3:Y:S07]  /*c0e0*/  LDSM.16.MT88.4 R12, [R170+0xa800] ;  /* 0x00a80000aa0c783b */ /* 0x000eee0000004200 */
[C---:B----4-:R-:W-:Y:S08]  /*c0f0*/  HMMA.16816.F32 R92, R4.reuse, R16, R92 ;  /* 0x00000010045c723c */ /* 0x050ff0000000185c */
[C---:B------:R-:W-:Y:S01]  /*c100*/  HMMA.16816.F32 R96, R4.reuse, R18, R96 ;  /* 0x000000120460723c */ /* 0x040fe20000001860 */
[----:B------:R-:W4:Y:S07]  /*c110*/  LDSM.16.MT88.4 R16, [R168+0xc800] ;  /* 0x00c80000a810783b */ /* 0x000f2e0000004200 */
[C---:B-1----:R-:W-:Y:S08]  /*c120*/  HMMA.16816.F32 R100, R4.reuse, R8, R100 ;  /* 0x000000080464723c */ /* 0x042ff00000001864 */
[----:B------:R-:W-:Y:S01]  /*c130*/  HMMA.16816.F32 R104, R4, R10, R104 ;  /* 0x0000000a0468723c */ /* 0x000fe20000001868 */
[----:B------:R-:W1:Y:S06]  /*c140*/  LDSM.16.MT88.4 R8, [R170+0xe800] ;  /* 0x00e80000aa08783b */ /* 0x000e6c0000004200 */
[----:B--2---:R-:W-:Y:S01]  /*c150*/  F2FP.PACK_AB R4, R37, R38 ;  /* 0x000000262504723e */ /* 0x004fe200000000ff */
[----:B------:R-:W-:Y:S01]  /*c160*/  FADD.FTZ R38, R38, R3 ;  /* 0x0000000326267221 */ /* 0x000fe20000010000 */
[----:B-----5:R-:W-:-:S02]  /*c170*/  F2FP.PACK_AB R5, R43, R40 ;  /* 0x000000282b05723e */ /* 0x020fc400000000ff */
[----:B------:R-:W-:Y:S01]  /*c180*/  F2FP.PACK_AB R6, R39, R36 ;  /* 0x000000242706723e */ /* 0x000fe200000000ff */
[----:B------:R-:W-:Y:S01]  /*c190*/  FADD.FTZ R37, R37, R38 ;  /* 0x0000002625257221 */ /* 0x000fe20000010000 */
[----:B------:R-:W-:Y:S02]  /*c1a0*/  F2FP.PACK_AB R7, R42, R41 ;  /* 0x000000292a07723e */ /* 0x000fe400000000ff */
[----:B------:R-:W-:Y:S01]  /*c1b0*/  MOV R3, R57 ;  /* 0x0000003900037202 */ /* 0x000fe20000000f00 */
[----:B------:R-:W-:-:S04]  /*c1c0*/  FADD.FTZ R36, R36, R37 ;  /* 0x0000002524247221 */ /* 0x000fc80000010000 */
[----:B---3--:R-:W-:Y:S01]  /*c1d0*/  HMMA.16816.F32 R112, R4, R12, R112 ;  /* 0x0000000c0470723c */ /* 0x008fe20000001870 */
[----:B------:R-:W-:-:S07]  /*c1e0*/  FADD.FTZ R39, R39, R36 ;  /* 0x0000002427277221 */ /* 0x000fce0000010000 */
[C---:B------:R-:W-:Y:S01]  /*c1f0*/  HMMA.16816.F32 R108, R4.reuse, R14, R108 ;  /* 0x0000000e046c723c */ /* 0x040fe2000000186c */
[----:B------:R-:W2:Y:S07]  /*c200*/  LDSM.16.MT88.4 R12, [R168+0xe800] ;  /* 0x00e80000a80c783b */ /* 0x000eae0000004200 */
[C---:B------:R-:W-:Y:S08]  /*c210*/  HMMA.16816.F32 R76, R4.reuse, R20, R76 ;  /* 0x00000014044c723c */ /* 0x040ff0000000184c */
[C---:B------:R-:W-:Y:S01]  /*c220*/  HMMA.16816.F32 R80, R4.reuse, R22, R80 ;  /* 0x000000160450723c */ /* 0x040fe20000001850 */
[----:B------:R-:W3:Y:S07]  /*c230*/  LDSM.16.MT88.4 R20, [R170+0xac00] ;  /* 0x00ac0000aa14783b */ /* 0x000eee0000004200 */
[C---:B----4-:R-:W-:Y:S08]  /*c240*/  HMMA.16816.F32 R84, R4.reuse, R16, R84 ;  /* 0x000000100454723c */ /* 0x050ff00000001854 */
[C---:B------:R-:W-:Y:S01]  /*c250*/  HMMA.16816.F32 R88, R4.reuse, R18, R88 ;  /* 0x000000120458723c */ /* 0x040fe20000001858 */
[----:B------:R-:W4:Y:S07]  /*c260*/  LDSM.16.MT88.4 R16, [R168+0xac00] ;  /* 0x00ac0000a810783b */ /* 0x000f2e0000004200 */
[C---:B-1----:R-:W-:Y:S08]  /*c270*/  HMMA.16816.F32 R92, R4.reuse, R8, R92 ;  /* 0x00000008045c723c */ /* 0x042ff0000000185c */
[C---:B------:R-:W-:Y:S01]  /*c280*/  HMMA.16816.F32 R96, R4.reuse, R10, R96 ;  /* 0x0000000a0460723c */ /* 0x040fe20000001860 */
[----:B------:R-:W1:Y:S07]  /*c290*/  LDSM.16.MT88.4 R8, [R170+0xcc00] ;  /* 0x00cc0000aa08783b */ /* 0x000e6e0000004200 */
[C---:B------:R-:W-:Y:S01]  /*c2a0*/  HMMA.16816.F32 R68, R4.reuse, R24, R68 ;  /* 0x000000180444723c */ /* 0x040fe20000001844 */
[----:B------:R-:W-:Y:S07]  /*c2b0*/  MUFU.EX2 R25, R58 ;  /* 0x0000003a00197308 */ /* 0x000fee0000000800 */
[C---:B------:R-:W-:Y:S01]  /*c2c0*/  HMMA.16816.F32 R72, R4.reuse, R26, R72 ;  /* 0x0000001a0448723c */ /* 0x040fe20000001848 */
[----:B------:R-:W5:Y:S07]  /*c2d0*/  MUFU.EX2 R24, R60 ;  /* 0x0000003c00187308 */ /* 0x000f6e0000000800 */
[C---:B--2---:R-:W-:Y:S01]  /*c2e0*/  HMMA.16816.F32 R100, R4.reuse, R12, R100 ;  /* 0x0000000c0464723c */ /* 0x044fe20000001864 */
[----:B------:R-:W-:Y:S07]  /*c2f0*/  MUFU.EX2 R26, R61 ;  /* 0x0000003d001a7308 */ /* 0x000fee0000000800 */
[----:B------:R-:W-:Y:S01]  /*c300*/  HMMA.16816.F32 R104, R4, R14, R104 ;  /* 0x0000000e0468723c */ /* 0x000fe20000001868 */
[----:B------:R-:W2:Y:S01]  /*c310*/  MUFU.EX2 R27, R63 ;  /* 0x0000003f001b7308 */ /* 0x000ea20000000800 */
[----:B------:R-:W1:Y:S05]  /*c320*/  LDSM.16.MT88.4 R12, [R168+0xcc00] ;  /* 0x00cc0000a80c783b */ /* 0x000e6a0000004200 */
[----:B------:R-:W-:Y:S01]  /*c330*/  F2FP.PACK_AB R4, R155, R156 ;  /* 0x0000009c9b04723e */ /* 0x000fe200000000ff */
[----:B------:R-:W-:Y:S01]  /*c340*/  FADD.FTZ R156, R156, R39 ;  /* 0x000000279c9c7221 */ /* 0x000fe20000010000 */
[----:B-----5:R-:W-:-:S02]  /*c350*/  F2FP.PACK_AB R5, R24, R25 ;  /* 0x000000191805723e */ /* 0x020fc400000000ff */
[----:B------:R-:W-:Y:S01]  /*c360*/  F2FP.PACK_AB R6, R132, R157 ;  /* 0x0000009d8406723e */ /* 0x000fe200000000ff */
[----:B------:R-:W-:-:S04]  /*c370*/  FADD.FTZ R156, R155, R156 ;  /* 0x0000009c9b9c7221 */ /* 0x000fc80000010000 */
[----:B------:R-:W-:Y:S01]  /*c380*/  FADD.FTZ R157, R157, R156 ;  /* 0x0000009c9d9d7221 */ /* 0x000fe20000010000 */
[----:B--2---:R-:W-:-:S03]  /*c390*/  F2FP.PACK_AB R7, R27, R26 ;  /* 0x0000001a1b07723e */ /* 0x004fc600000000ff */
[----:B------:R-:W-:-:S04]  /*c3a0*/  FADD.FTZ R195, R132, R157 ;  /* 0x0000009d84c37221 */ /* 0x000fc80000010000 */
[C---:B---3--:R-:W-:Y:S07]  /*c3b0*/  HMMA.16816.F32 R112, R4.reuse, R20, R112 ;  /* 0x000000140470723c */ /* 0x048fee0000001870 */
[----:B------:R-:W-:Y:S01]  /*c3c0*/  FADD.FTZ R21, R163, R166 ;  /* 0x000000a6a3157221 */ /* 0x000fe20000010000 */
[----:B----4-:R-:W-:Y:S03]  /*c3d0*/  HMMA.16816.F32 R68, R4, R16, R68 ;  /* 0x000000100444723c */ /* 0x010fe60000001844 */
        /* <DEDUP_REMOVED lines=19> */
[----:B------:R-:W-:Y:S01]  /*c510*/  HMMA.16816.F32 R88, R4, R14, R88 ;  /* 0x0000000e0458723c */ /* 0x000fe20000001858 */
[----:B------:R-:W-:Y:S02]  /*c520*/  MOV R2, R56 ;  /* 0x0000003800027202 */ /* 0x000fe40000000f00 */
[----:B------:R-:W-:-:S04]  /*c530*/  FADD.FTZ R42, R42, R41 ;  /* 0x000000292a2a7221 */ /* 0x000fc80000010000 */
[----:B------:R-:W-:Y:S01]  /*c540*/  FADD.FTZ R25, R25, R42 ;  /* 0x0000002a19197221 */ /* 0x000fe20000010000 */
[----:B--2---:R-:W-:Y:S03]  /*c550*/  HMMA.16816.F32 R92, R4, R16, R92 ;  /* 0x00000010045c723c */ /* 0x004fe6000000185c */
[----:B------:R-:W-:-:S04]  /*c560*/  FADD.FTZ R25, R24, R25 ;  /* 0x0000001918197221 */ /* 0x000fc80000010000 */
[----:B------:R-:W-:Y:S01]  /*c570*/  FADD.FTZ R26, R26, R25 ;  /* 0x000000191a1a7221 */ /* 0x000fe20000010000 */
[----:B------:R-:W-:Y:S03]  /*c580*/  HMMA.16816.F32 R96, R4, R18, R96 ;  /* 0x000000120460723c */ /* 0x000fe60000001860 */
[----:B------:R-:W-:-:S05]  /*c590*/  FADD.FTZ R194, R27, R26 ;  /* 0x0000001a1bc27221 */ /* 0x000fca0000010000 */
[C---:B-1----:R-:W-:Y:S08]  /*c5a0*/  HMMA.16816.F32 R100, R4.reuse, R8, R100 ;  /* 0x000000080464723c */ /* 0x042ff00000001864 */
[----:B------:R-:W-:Y:S11]  /*c5b0*/  HMMA.16816.F32 R104, R4, R10, R104 ;  /* 0x0000000a0468723c */ /* 0x000ff60000001868 */
[----:B------:R-:W-:Y:S08]  /*c5c0*/  @!UPT UIADD3 URZ, URZ, URZ, URZ ;  /* 0x0000003f3f3ff290 */ /* 0x000ff0000fffe03f */
.L_x_2631:
        /* <DEDUP_REMOVED lines=8> */
.L_x_2643:
        /* <DEDUP_REMOVED lines=65> */
.L_x_2640:
        /* <DEDUP_REMOVED lines=56> */
[----:B------:R-:W-:Y:S03]  /*cde0*/  ISETP.GT.AND P0, PT, R182, R175, PT ;  /* 0x000000afb600720c */ /* 0x000fe60003f04270 */
        /* <DEDUP_REMOVED lines=256> */
.L_x_2642:
        /* <DEDUP_REMOVED lines=91> */
.L_x_2641:
[----:B------:R-:W-:Y:S04]  /*e3a0*/  LEA R2, R182, R181, 0x7 ;  /* 0x000000b5b6027211 */ /* 0x000fe800078e38ff */
[----:B-1----:R-:W-:Y:S01]  /*e3b0*/  I2F R125, R2 ;  /* 0x00000002007d7306 */ /* 0x002fe20000201400 */
        /* <DEDUP_REMOVED lines=34> */
[C---:B------:R-:W-:Y:S01]  /*e5e0*/  FFMA.FTZ R10, R0.reuse, R123, R10 ;  /* 0x0000007b000a7223 */ /* 0x040fe2000001000a */
[----:B------:R-:W-:Y:S01]  /*e5f0*/  I2F R125, R125 ;  /* 0x0000007d007d7306 */ /* 0x000fe20000201400 */
[-C--:B------:R-:W-:Y:S01]  /*e600*/  FFMA.FTZ R27, R0, R129.reuse, R27 ;  /* 0x00000081001b7223 */ /* 0x080fe2000001001b */
[----:B------:R-:W-:Y:S01]  /*e610*/  FMNMX.FTZ R132, R4, R116, !PT ;  /* 0x0000007404847209 */ /* 0x000fe20007810000 */
[C---:B------:R-:W-:Y:S01]  /*e620*/  FFMA.FTZ R25, R0.reuse, R129, R25 ;  /* 0x0000008100197223 */ /* 0x040fe20000010019 */
[----:B------:R-:W-:Y:S01]  /*e630*/  FMNMX.FTZ R129, R7, R130, !PT ;  /* 0x0000008207817209 */ /* 0x000fe20007810000 */
[----:B------:R-:W-:Y:S01]  /*e640*/  FFMA.FTZ R8, R0, R123, R8 ;  /* 0x0000007b00087223 */ /* 0x000fe20000010008 */
[----:B------:R-:W-:Y:S01]  /*e650*/  IADD3 R123, R2, 0x40, RZ ;  /* 0x00000040027b7810 */ /* 0x000fe20007ffe0ff */
[----:B------:R-:W-:Y:S01]  /*e660*/  FFMA.FTZ R11, R0, R122, R11 ;  /* 0x0000007a000b7223 */ /* 0x000fe2000001000b */
[----:B------:R-:W-:Y:S01]  /*e670*/  FMNMX.FTZ R130, R10, R129, !PT ;  /* 0x000000810a827209 */ /* 0x000fe20007810000 */
[CC--:B------:R-:W-:Y:S01]  /*e680*/  FFMA.FTZ R26, R0.reuse, R131.reuse, R26 ;  /* 0x00000083001a7223 */ /* 0x0c0fe2000001001a */
[----:B------:R-:W1:Y:S01]  /*e690*/  I2F R124, R124 ;  /* 0x0000007c007c7306 */ /* 0x000e620000201400 */
[C---:B------:R-:W-:Y:S01]  /*e6a0*/  FFMA.FTZ R24, R0.reuse, R131, R24 ;  /* 0x0000008300187223 */ /* 0x040fe20000010018 */
[----:B------:R-:W-:Y:S01]  /*e6b0*/  FMNMX.FTZ R131, R5, R132, !PT ;  /* 0x0000008405837209 */ /* 0x000fe20007810000 */
[CC--:B------:R-:W-:Y:S01]  /*e6c0*/  FFMA.FTZ R22, R0.reuse, R3.reuse, R22 ;  /* 0x0000000300167223 */ /* 0x0c0fe20000010016 */
[----:B------:R-:W-:Y:S01]  /*e6d0*/  FMNMX.FTZ R129, R11, R130, !PT ;  /* 0x000000820b817209 */ /* 0x000fe20007810000 */
[----:B------:R-:W-:Y:S01]  /*e6e0*/  FFMA.FTZ R20, R0, R3, R20 ;  /* 0x0000000300147223 */ /* 0x000fe20000010014 */
[----:B------:R-:W-:Y:S01]  /*e6f0*/  FMNMX.FTZ R132, R8, R131, !PT ;  /* 0x0000008308847209 */ /* 0x000fe20007810000 */
[-C--:B------:R-:W-:Y:S01]  /*e700*/  FFMA.FTZ R23, R0, R128.reuse, R23 ;  /* 0x0000008000177223 */ /* 0x080fe20000010017 */
[----:B------:R-:W-:Y:S01]  /*e710*/  IADD3 R3, R2, 0x58, RZ ;  /* 0x0000005802037810 */ /* 0x000fe20007ffe0ff */
[C---:B------:R-:W-:Y:S01]  /*e720*/  FFMA.FTZ R21, R0.reuse, R128, R21 ;  /* 0x0000008000157223 */ /* 0x040fe20000010015 */
[----:B------:R-:W2:Y:S01]  /*e730*/  I2F R123, R123 ;  /* 0x0000007b007b7306 */ /* 0x000ea20000201400 */
        /* <DEDUP_REMOVED lines=18> */
[C---:B-1----:R-:W-:Y:S01]  /*e860*/  FFMA.FTZ R35, R0.reuse, R124, R35 ;  /* 0x0000007c00237223 */ /* 0x042fe20000010023 */
[----:B------:R-:W1:Y:S01]  /*e870*/  I2F R3, R3 ;  /* 0x0000000300037306 */ /* 0x000e620000201400 */
[----:B------:R-:W-:Y:S01]  /*e880*/  FMNMX.FTZ R129, R19, R130, !PT ;  /* 0x0000008213817209 */ /* 0x000fe20007810000 */
[----:B------:R-:W-:Y:S01]  /*e890*/  FFMA.FTZ R33, R0, R124, R33 ;  /* 0x0000007c00217223 */ /* 0x000fe20000010021 */
[----:B------:R-:W-:Y:S01]  /*e8a0*/  FMNMX.FTZ R132, R16, R131, !PT ;  /* 0x0000008310847209 */ /* 0x000fe20007810000 */
[-C--:B--2---:R-:W-:Y:S01]  /*e8b0*/  FFMA.FTZ R38, R0, R123.reuse, R38 ;  /* 0x0000007b00267223 */ /* 0x084fe20000010026 */
[----:B------:R-:W-:Y:S01]  /*e8c0*/  IADD3 R121, R2, 0x48, RZ ;  /* 0x0000004802797810 */ /* 0x000fe20007ffe0ff */
[----:B------:R-:W-:Y:S01]  /*e8d0*/  FFMA.FTZ R36, R0, R123, R36 ;  /* 0x0000007b00247223 */ /* 0x000fe20000010024 */
[----:B------:R-:W-:Y:S01]  /*e8e0*/  IADD3 R120, R2, 0x49, RZ ;  /* 0x0000004902787810 */ /* 0x000fe20007ffe0ff */
[----:B------:R-:W-:Y:S01]  /*e8f0*/  FFMA.FTZ R30, R0, R127, R30 ;  /* 0x0000007f001e7223 */ /* 0x000fe2000001001e */
[----:B------:R-:W-:Y:S01]  /*e900*/  FMNMX.FTZ R130, R22, R129, !PT ;  /* 0x0000008116827209 */ /* 0x000fe20007810000 */
[----:B------:R-:W2:Y:S01]  /*e910*/  I2F R128, R128 ;  /* 0x0000008000807306 */ /* 0x000ea20000201400 */
[----:B------:R-:W-:Y:S01]  /*e920*/  FMNMX.FTZ R131, R17, R132, !PT ;  /* 0x0000008411837209 */ /* 0x000fe20007810000 */
[----:B------:R-:W-:Y:S01]  /*e930*/  FFMA.FTZ R28, R0, R127, R28 ;  /* 0x0000007f001c7223 */ /* 0x000fe2000001001c */
[----:B------:R-:W-:Y:S01]  /*e940*/  IADD3 R124, R2, 0x69, RZ ;  /* 0x00000069027c7810 */ /* 0x000fe20007ffe0ff */
[----:B------:R-:W-:Y:S01]  /*e950*/  FFMA.FTZ R29, R0, R126, R29 ;  /* 0x0000007e001d7223 */ /* 0x000fe2000001001d */
[----:B------:R-:W-:Y:S01]  /*e960*/  IADD3 R119, R2, 0x50, RZ ;  /* 0x0000005002777810 */ /* 0x000fe20007ffe0ff */
[CC--:B------:R-:W-:Y:S01]  /*e970*/  FFMA.FTZ R34, R0.reuse, R125.reuse, R34 ;  /* 0x0000007d00227223 */ /* 0x0c0fe20000010022 */
[----:B------:R-:W-:Y:S01]  /*e980*/  FMNMX.FTZ R129, R23, R130, !PT ;  /* 0x0000008217817209 */ /* 0x000fe20007810000 */
[----:B------:R-:W-:Y:S01]  /*e990*/  FFMA.FTZ R32, R0, R125, R32 ;  /* 0x0000007d00207223 */ /* 0x000fe20000010020 */
[----:B------:R-:W-:Y:S01]  /*e9a0*/  FMNMX.FTZ R132, R20, R131, !PT ;  /* 0x0000008314847209 */ /* 0x000fe20007810000 */
[----:B------:R-:W4:Y:S01]  /*e9b0*/  I2F R121, R121 ;  /* 0x0000007900797306 */ /* 0x000f220000201400 */
[----:B------:R-:W-:Y:S01]  /*e9c0*/  FMNMX.FTZ R130, R26, R129, !PT ;  /* 0x000000811a827209 */ /* 0x000fe20007810000 */
[C---:B---3--:R-:W-:Y:S01]  /*e9d0*/  FFMA.FTZ R39, R0.reuse, R122, R39 ;  /* 0x0000007a00277223 */ /* 0x048fe20000010027 */
[----:B------:R-:W-:Y:S01]  /*e9e0*/  FMNMX.FTZ R131, R21, R132, !PT ;  /* 0x0000008415837209 */ /* 0x000fe20007810000 */
[C---:B------:R-:W-:Y:S01]  /*e9f0*/  FFMA.FTZ R37, R0.reuse, R122, R37 ;  /* 0x0000007a00257223 */ /* 0x040fe20000010025 */
[----:B------:R-:W-:Y:S01]  /*ea00*/  FMNMX.FTZ R129, R27, R130, !PT ;  /* 0x000000821b817209 */ /* 0x000fe20007810000 */
[----:B-1----:R-:W-:Y:S01]  /*ea10*/  FFMA.FTZ R50, R0, R3, R50 ;  /* 0x0000000300327223 */ /* 0x002fe20000010032 */
[----:B------:R-:W-:Y:S01]  /*ea20*/  FMNMX.FTZ R130, R24, R131, !PT ;  /* 0x0000008318827209 */ /* 0x000fe20007810000 */
[----:B------:R-:W-:Y:S01]  /*ea30*/  FFMA.FTZ R48, R0, R3, R48 ;  /* 0x0000000300307223 */ /* 0x000fe20000010030 */
[----:B------:R-:W-:Y:S01]  /*ea40*/  FMNMX.FTZ R132, R30, R129, !PT ;  /* 0x000000811e847209 */ /* 0x000fe20007810000 */
[----:B------:R-:W1:Y:S01]  /*ea50*/  I2F R120, R120 ;  /* 0x0000007800787306 */ /* 0x000e620000201400 */
[----:B------:R-:W-:Y:S02]  /*ea60*/  FMNMX.FTZ R133, R25, R130, !PT ;  /* 0x0000008219857209 */ /* 0x000fe40007810000 */
[----:B------:R-:W-:Y:S01]  /*ea70*/  IADD3 R118, R2, 0x51, RZ ;  /* 0x0000005102767810 */ /* 0x000fe20007ffe0ff */
[C---:B--2---:R-:W-:Y:S01]  /*ea80*/  FFMA.FTZ R51, R0.reuse, R128, R51 ;  /* 0x0000008000337223 */ /* 0x044fe20000010033 */
[----:B------:R-:W-:Y:S01]  /*ea90*/  FMNMX.FTZ R131, R31, R132, !PT ;  /* 0x000000841f837209 */ /* 0x000fe20007810000 */
[----:B------:R-:W-:Y:S01]  /*eaa0*/  FFMA.FTZ R49, R0, R128, R49 ;  /* 0x0000008000317223 */ /* 0x000fe20000010031 */
[----:B------:R-:W-:Y:S02]  /*eab0*/  FMNMX.FTZ R130, R28, R133, !PT ;  /* 0x000000851c827209 */ /* 0x000fe40007810000 */
[----:B------:R-:W-:Y:S01]  /*eac0*/  FMNMX.FTZ R122, R34, R131, !PT ;  /* 0x00000083227a7209 */ /* 0x000fe20007810000 */
[----:B------:R2:W3:Y:S01]  /*ead0*/  I2F R123, R124 ;  /* 0x0000007c007b7306 */ /* 0x0004e20000201400 */
[----:B------:R-:W-:Y:S02]  /*eae0*/  FMNMX.FTZ R131, R29, R130, !PT ;  /* 0x000000821d837209 */ /* 0x000fe40007810000 */
[----:B------:R-:W-:Y:S01]  /*eaf0*/  IADD3 R129, R2, 0x70, RZ ;  /* 0x0000007002817810 */ /* 0x000fe20007ffe0ff */
[CC--:B----4-:R-:W-:Y:S01]  /*eb00*/  FFMA.FTZ R42, R0.reuse, R121.reuse, R42 ;  /* 0x00000079002a7223 */ /* 0x0d0fe2000001002a */
[----:B------:R-:W-:Y:S01]  /*eb10*/  FMNMX.FTZ R133, R35, R122, !PT ;  /* 0x0000007a23857209 */ /* 0x000fe20007810000 */
[----:B------:R-:W-:Y:S01]  /*eb20*/  FFMA.FTZ R40, R0, R121, R40 ;  /* 0x0000007900287223 */ /* 0x000fe20000010028 */
[----:B------:R-:W-:Y:S02]  /*eb30*/  IADD3 R127, R2, 0x60, RZ ;  /* 0x00000060027f7810 */ /* 0x000fe40007ffe0ff */
[----:B------:R-:W-:Y:S01]  /*eb40*/  FMNMX.FTZ R122, R38, R133, !PT ;  /* 0x00000085267a7209 */ /* 0x000fe20007810000 */
[----:B------:R-:W4:Y:S01]  /*eb50*/  I2F R119, R119 ;  /* 0x0000007700777306 */ /* 0x000f220000201400 */
[C---:B------:R-:W-:Y:S02]  /*eb60*/  IADD3 R126, R2.reuse, 0x61, RZ ;  /* 0x00000061027e7810 */ /* 0x040fe40007ffe0ff */
[----:B------:R-:W-:Y:S01]  /*eb70*/  IADD3 R125, R2, 0x68, RZ ;  /* 0x00000068027d7810 */ /* 0x000fe20007ffe0ff */
[CC--:B-1----:R-:W-:Y:S02]  /*eb80*/  FFMA.FTZ R43, R0.reuse, R120.reuse, R43 ;  /* 0x00000078002b7223 */ /* 0x0c2fe4000001002b */
[----:B------:R-:W-:Y:S01]  /*eb90*/  FFMA.FTZ R41, R0, R120, R41 ;  /* 0x0000007800297223 */ /* 0x000fe20000010029 */
[----:B------:R-:W-:Y:S03]  /*eba0*/  IADD3 R120, R2, 0x71, RZ ;  /* 0x0000007102787810 */ /* 0x000fe60007ffe0ff */
[----:B------:R-:W1:Y:S01]  /*ebb0*/  I2F R118, R118 ;  /* 0x0000007600767306 */ /* 0x000e620000201400 */
[----:B--2---:R-:W-:Y:S01]  /*ebc0*/  FMNMX.FTZ R124, R32, R131, !PT ;  /* 0x00000083207c7209 */ /* 0x004fe20007810000 */
[CC--:B---3--:R-:W-:Y:S01]  /*ebd0*/  FFMA.FTZ R59, R0.reuse, R123.reuse, R59 ;  /* 0x0000007b003b7223 */ /* 0x0c8fe2000001003b */
[----:B------:R-:W-:Y:S01]  /*ebe0*/  FMNMX.FTZ R131, R39, R122, !PT ;  /* 0x0000007a27837209 */ /* 0x000fe20007810000 */
[----:B------:R-:W-:Y:S01]  /*ebf0*/  FFMA.FTZ R57, R0, R123, R57 ;  /* 0x0000007b00397223 */ /* 0x000fe20000010039 */
[----:B------:R-:W-:Y:S05]  /*ec00*/  FMNMX.FTZ R133, R33, R124, !PT ;  /* 0x0000007c21857209 */ /* 0x000fea0007810000 */
[----:B------:R-:W2:Y:S01]  /*ec10*/  I2F R121, R129 ;  /* 0x0000008100797306 */ /* 0x000ea20000201400 */
[----:B------:R-:W-:Y:S02]  /*ec20*/  FMNMX.FTZ R124, R42, R131, !PT ;  /* 0x000000832a7c7209 */ /* 0x000fe40007810000 */
[----:B------:R-:W-:Y:S01]  /*ec30*/  FMNMX.FTZ R122, R36, R133, !PT ;  /* 0x00000085247a7209 */ /* 0x000fe20007810000 */
[CC--:B----4-:R-:W-:Y:S01]  /*ec40*/  FFMA.FTZ R46, R0.reuse, R119.reuse, R46 ;  /* 0x00000077002e7223 */ /* 0x0d0fe2000001002e */
[----:B------:R-:W-:Y:S01]  /*ec50*/  FMNMX.FTZ R131, R43, R124, !PT ;  /* 0x0000007c2b837209 */ /* 0x000fe20007810000 */
[----:B------:R-:W-:Y:S01]  /*ec60*/  FFMA.FTZ R44, R0, R119, R44 ;  /* 0x00000077002c7223 */ /* 0x000fe2000001002c */
[----:B------:R-:W-:Y:S03]  /*ec70*/  FMNMX.FTZ R133, R37, R122, !PT ;  /* 0x0000007a25857209 */ /* 0x000fe60007810000 */
[----:B------:R3:W4:Y:S01]  /*ec80*/  I2F R119, R120 ;  /* 0x0000007800777306 */ /* 0x0007220000201400 */
[----:B------:R-:W-:Y:S01]  /*ec90*/  FMNMX.FTZ R122, R40, R133, !PT ;  /* 0x00000085287a7209 */ /* 0x000fe20007810000 */
[C---:B-1----:R-:W-:Y:S03]  /*eca0*/  FFMA.FTZ R47, R0.reuse, R118, R47 ;  /* 0x00000076002f7223 */ /* 0x042fe6000001002f */
[----:B------:R-:W-:Y:S01]  /*ecb0*/  FMNMX.FTZ R3, R41, R122, !PT ;  /* 0x0000007a29037209 */ /* 0x000fe20007810000 */
[----:B------:R-:W-:Y:S01]  /*ecc0*/  FFMA.FTZ R45, R0, R118, R45 ;  /* 0x00000076002d7223 */ /* 0x000fe2000001002d */
[----:B------:R-:W-:Y:S03]  /*ecd0*/  FMNMX.FTZ R118, R46, R131, !PT ;  /* 0x000000832e767209 */ /* 0x000fe60007810000 */
[----:B------:R-:W1:Y:S01]  /*ece0*/  I2F R127, R127 ;  /* 0x0000007f007f7306 */ /* 0x000e620000201400 */
[----:B------:R-:W-:Y:S02]  /*ecf0*/  FMNMX.FTZ R131, R47, R118, !PT ;  /* 0x000000762f837209 */ /* 0x000fe40007810000 */
[----:B------:R-:W-:Y:S01]  /*ed00*/  FMNMX.FTZ R118, R44, R3, !PT ;  /* 0x000000032c767209 */ /* 0x000fe20007810000 */
[-C--:B--2---:R-:W-:Y:S01]  /*ed10*/  FFMA.FTZ R62, R0, R121.reuse, R62 ;  /* 0x00000079003e7223 */ /* 0x084fe2000001003e */
[----:B------:R-:W-:Y:S01]  /*ed20*/  IADD3 R129, R2, 0x78, RZ ;  /* 0x0000007802817810 */ /* 0x000fe20007ffe0ff */
[----:B------:R-:W-:Y:S01]  /*ed30*/  FFMA.FTZ R60, R0, R121, R60 ;  /* 0x00000079003c7223 */ /* 0x000fe2000001003c */
[----:B------:R-:W-:Y:S02]  /*ed40*/  FMNMX.FTZ R3, R45, R118, !PT ;  /* 0x000000762d037209 */ /* 0x000fe40007810000 */
[----:B------:R-:W-:Y:S01]  /*ed50*/  IADD3 R2, R2, 0x79, RZ ;  /* 0x0000007902027810 */ /* 0x000fe20007ffe0ff */
[----:B------:R-:W2:Y:S01]  /*ed60*/  I2F R126, R126 ;  /* 0x0000007e007e7306 */ /* 0x000ea20000201400 */
[----:B------:R-:W-:Y:S02]  /*ed70*/  FMNMX.FTZ R118, R48, R3, !PT ;  /* 0x0000000330767209 */ /* 0x000fe40007810000 */
[----:B---3--:R-:W-:Y:S01]  /*ed80*/  FMNMX.FTZ R120, R50, R131, !PT ;  /* 0x0000008332787209 */ /* 0x008fe20007810000 */
[CC--:B----4-:R-:W-:Y:S01]  /*ed90*/  FFMA.FTZ R63, R0.reuse, R119.reuse, R63 ;  /* 0x00000077003f7223 */ /* 0x0d0fe2000001003f */
[----:B------:R-:W-:Y:S01]  /*eda0*/  FMNMX.FTZ R3, R49, R118, !PT ;  /* 0x0000007631037209 */ /* 0x000fe20007810000 */
[C---:B------:R-:W-:Y:S01]  /*edb0*/  FFMA.FTZ R61, R0.reuse, R119, R61 ;  /* 0x00000077003d7223 */ /* 0x040fe2000001003d */
[----:B------:R-:W-:Y:S03]  /*edc0*/  FMNMX.FTZ R131, R51, R120, !PT ;  /* 0x0000007833837209 */ /* 0x000fe60007810000 */
[----:B------:R-:W3:Y:S01]  /*edd0*/  I2F R125, R125 ;  /* 0x0000007d007d7306 */ /* 0x000ee20000201400 */
[CC--:B-1----:R-:W-:Y:S02]  /*ede0*/  FFMA.FTZ R54, R0.reuse, R127.reuse, R54 ;  /* 0x0000007f00367223 */ /* 0x0c2fe40000010036 */
[----:B------:R-:W-:Y:S03]  /*edf0*/  FFMA.FTZ R52, R0, R127, R52 ;  /* 0x0000007f00347223 */ /* 0x000fe60000010034 */
[----:B------:R-:W-:Y:S04]  /*ee00*/  FMNMX.FTZ R120, R54, R131, !PT ;  /* 0x0000008336787209 */ /* 0x000fe80007810000 */
[----:B------:R-:W1:Y:S01]  /*ee10*/  I2F R129, R129 ;  /* 0x0000008100817306 */ /* 0x000e620000201400 */
[----:B------:R-:W-:Y:S01]  /*ee20*/  FMNMX.FTZ R118, R52, R3, !PT ;  /* 0x0000000334767209 */ /* 0x000fe20007810000 */
[CC--:B--2---:R-:W-:Y:S02]  /*ee30*/  FFMA.FTZ R55, R0.reuse, R126.reuse, R55 ;  /* 0x0000007e00377223 */ /* 0x0c4fe40000010037 */
[C---:B------:R-:W-:Y:S03]  /*ee40*/  FFMA.FTZ R53, R0.reuse, R126, R53 ;  /* 0x0000007e00357223 */ /* 0x040fe60000010035 */
[----:B------:R-:W-:Y:S03]  /*ee50*/  FMNMX.FTZ R127, R55, R120, !PT ;  /* 0x00000078377f7209 */ /* 0x000fe60007810000 */
[----:B------:R-:W2:Y:S01]  /*ee60*/  I2F R2, R2 ;  /* 0x0000000200027306 */ /* 0x000ea20000201400 */
[----:B------:R-:W-:Y:S01]  /*ee70*/  FMNMX.FTZ R3, R53, R118, !PT ;  /* 0x0000007635037209 */ /* 0x000fe20007810000 */
[CC--:B---3--:R-:W-:Y:S02]  /*ee80*/  FFMA.FTZ R58, R0.reuse, R125.reuse, R58 ;  /* 0x0000007d003a7223 */ /* 0x0c8fe4000001003a */
[----:B------:R-:W-:Y:S03]  /*ee90*/  FFMA.FTZ R56, R0, R125, R56 ;  /* 0x0000007d00387223 */ /* 0x000fe60000010038 */
[----:B------:R-:W-:Y:S02]  /*eea0*/  FMNMX.FTZ R120, R58, R127, !PT ;  /* 0x0000007f3a787209 */ /* 0x000fe40007810000 */
[----:B------:R-:W-:Y:S02]  /*eeb0*/  FMNMX.FTZ R118, R56, R3, !PT ;  /* 0x0000000338767209 */ /* 0x000fe40007810000 */
[----:B------:R-:W-:Y:S01]  /*eec0*/  FMNMX.FTZ R125, R59, R120, !PT ;  /* 0x000000783b7d7209 */ /* 0x000fe20007810000 */
[CC--:B-1----:R-:W-:Y:S01]  /*eed0*/  FFMA.FTZ R66, R0.reuse, R129.reuse, R66 ;  /* 0x0000008100427223 */ /* 0x0c2fe20000010042 */
        /* <DEDUP_REMOVED lines=37> */
[--C-:B------:R-:W-:Y:S01]  /*f130*/  FFMA.FTZ R132, R7, c[0x0][0x23c], -R133.reuse ;  /* 0x00008f0007847a23 */ /* 0x100fe20000010885 */
[----:B------:R-:W-:Y:S01]  /*f140*/  ISETP.GT.AND P0, PT, R182, R175, PT ;  /* 0x000000afb600720c */ /* 0x000fe20003f04270 */
[--C-:B------:R-:W-:Y:S02]  /*f150*/  FFMA.FTZ R130, R8, c[0x0][0x23c], -R118.reuse ;  /* 0x00008f0008827a23 */ /* 0x100fe40000010876 */
[--C-:B------:R-:W-:Y:S02]  /*f160*/  FFMA.FTZ R119, R9, c[0x0][0x23c], -R118.reuse ;  /* 0x00008f0009777a23 */ /* 0x100fe40000010876 */
[--C-:B------:R-:W-:Y:S02]  /*f170*/  FFMA.FTZ R144, R4, c[0x0][0x23c], -R118.reuse ;  /* 0x00008f0004907a23 */ /* 0x100fe40000010876 */
[--C-:B------:R-:W-:Y:S01]  /*f180*/  FFMA.FTZ R131, R5, c[0x0][0x23c], -R118.reuse ;  /* 0x00008f0005837a23 */ /* 0x100fe20000010876 */
[----:B------:R-:W-:Y:S01]  /*f190*/  MUFU.EX2 R143, R143 ;  /* 0x0000008f008f7308 */ /* 0x000fe20000000800 */
[--C-:B------:R-:W-:Y:S02]  /*f1a0*/  FFMA.FTZ R135, R12, c[0x0][0x23c], -R118.reuse ;  /* 0x00008f000c877a23 */ /* 0x100fe40000010876 */
        /* <DEDUP_REMOVED lines=58> */
[--C-:B------:R-:W-:Y:S02]  /*f550*/  FFMA.FTZ R137, R22, c[0x0][0x23c], -R133.reuse ;  /* 0x00008f0016897a23 */ /* 0x100fe40000010885 */
[--C-:B------:R-:W-:Y:S02]  /*f560*/  FFMA.FTZ R136, R21, c[0x0][0x23c], -R118.reuse ;  /* 0x00008f0015887a23 */ /* 0x100fe40000010876 */
        /* <DEDUP_REMOVED lines=8> */
[--C-:B------:R-:W-:Y:S02]  /*f5f0*/  FFMA.FTZ R138, R35, c[0x0][0x23c], -R133.reuse ;  /* 0x00008f00238a7a23 */ /* 0x100fe40000010885 */
[--C-:B------:R-:W-:Y:S02]  /*f600*/  FFMA.FTZ R142, R28, c[0x0][0x23c], -R118.reuse ;  /* 0x00008f001c8e7a23 */ /* 0x100fe40000010876 */
[C---:B------:R-:W-:Y:S04]  /*f610*/  HMMA.16816.F32 R68, R112.reuse, R124, R68 ;  /* 0x0000007c7044723c */ /* 0x040fe80000001844 */
[--C-:B------:R-:W-:Y:S01]  /*f620*/  FFMA.FTZ R145, R29, c[0x0][0x23c], -R118.reuse ;  /* 0x00008f001d917a23 */ /* 0x100fe20000010876 */
[----:B------:R-:W-:Y:S01]  /*f630*/  MUFU.EX2 R141, R141 ;  /* 0x0000008d008d7308 */ /* 0x000fe20000000800 */
[----:B------:R-:W-:Y:S01]  /*f640*/  LDSM.16.MT88.4 R28, [R170+0xc000] ;  /* 0x00c00000aa1c783b */ /* 0x000fe20000004200 */
[--C-:B------:R-:W-:Y:S01]  /*f650*/  FFMA.FTZ R146, R32, c[0x0][0x23c], -R118.reuse ;  /* 0x00008f0020927a23 */ /* 0x100fe20000010876 */
[C---:B------:R-:W-:Y:S04]  /*f660*/  HMMA.16816.F32 R72, R112.reuse, R126, R72 ;  /* 0x0000007e7048723c */ /* 0x040fe80000001848 */
[--C-:B------:R-:W-:Y:S02]  /*f670*/  FFMA.FTZ R147, R33, c[0x0][0x23c], -R118.reuse ;  /* 0x00008f0021937a23 */ /* 0x100fe40000010876 */
        /* <DEDUP_REMOVED lines=9> */
[--C-:B------:R-:W-:Y:S02]  /*f710*/  FFMA.FTZ R149, R43, c[0x0][0x23c], -R133.reuse ;  /* 0x00008f002b957a23 */ /* 0x100fe40000010885 */
[--C-:B------:R-:W-:Y:S02]  /*f720*/  FFMA.FTZ R153, R37, c[0x0][0x23c], -R118.reuse ;  /* 0x00008f0025997a23 */ /* 0x100fe40000010876 */
[--C-:B------:R-:W-:Y:S01]  /*f730*/  FFMA.FTZ R155, R41, c[0x0][0x23c], -R118.reuse ;  /* 0x00008f00299b7a23 */ /* 0x100fe20000010876 */
[C---:B-1----:R-:W-:Y:S03]  /*f740*/  HMMA.16816.F32 R84, R112.reuse, R120, R84 ;  /* 0x000000787054723c */ /* 0x042fe60000001854 */
[--C-:B------:R-:W-:Y:S01]  /*f750*/  FFMA.FTZ R126, R14, c[0x0][0x23c], -R133.reuse ;  /* 0x00008f000e7e7a23 */ /* 0x100fe20000010885 */
[----:B------:R-:W-:Y:S01]  /*f760*/  MUFU.EX2 R138, R138 ;  /* 0x0000008a008a7308 */ /* 0x000fe20000000800 */
[----:B------:R-:W-:Y:S02]  /*f770*/  FMUL.FTZ R14, R117, R106 ;  /* 0x0000006a750e7220 */ /* 0x000fe40000410000 */
[--C-:B------:R-:W-:Y:S01]  /*f780*/  FFMA.FTZ R127, R15, c[0x0][0x23c], -R133.reuse ;  /* 0x00008f000f7f7a23 */ /* 0x100fe20000010885 */
[C---:B------:R-:W-:Y:S01]  /*f790*/  HMMA.16816.F32 R88, R112.reuse, R122, R88 ;  /* 0x0000007a7058723c */ /* 0x040fe20000001858 */
[----:B------:R-:W1:Y:S03]  /*f7a0*/  LDSM.16.MT88.4 R120, [R168+0xd000] ;  /* 0x00d00000a878783b */ /* 0x000e660000004200 */
[----:B------:R-:W-:Y:S02]  /*f7b0*/  FMUL.FTZ R15, R117, R107 ;  /* 0x0000006b750f7220 */ /* 0x000fe40000410000 */
[--C-:B------:R-:W-:Y:S01]  /*f7c0*/  FFMA.FTZ R134, R13, c[0x0][0x23c], -R118.reuse ;  /* 0x00008f000d867a23 */ /* 0x100fe20000010876 */
[----:B------:R-:W-:Y:S01]  /*f7d0*/  MUFU.EX2 R127, R127 ;  /* 0x0000007f007f7308 */ /* 0x000fe20000000800 */
[----:B------:R-:W-:Y:S02]  /*f7e0*/  FMUL.FTZ R13, R116, R105 ;  /* 0x00000069740d7220 */ /* 0x000fe40000410000 */
[----:B------:R-:W3:Y:S02]  /*f7f0*/  LDSM.16.MT88.4 R104, [R170+0x9400] ;  /* 0x00940000aa68783b */ /* 0x000ee40000004200 */
[--C-:B------:R-:W-:Y:S02]  /*f800*/  FFMA.FTZ R152, R36, c[0x0][0x23c], -R118.reuse ;  /* 0x00008f0024987a23 */ /* 0x100fe40000010876 */
[--C-:B------:R-:W-:Y:S02]  /*f810*/  FFMA.FTZ R36, R54, c[0x0][0x23c], -R133.reuse ;  /* 0x00008f0036247a23 */ /* 0x100fe40000010885 */
[--C-:B------:R-:W-:Y:S01]  /*f820*/  FFMA.FTZ R54, R58, c[0x0][0x23c], -R133.reuse ;  /* 0x00008f003a367a23 */ /* 0x100fe20000010885 */
[----:B------:R-:W4:Y:S01]  /*f830*/  MUFU.EX2 R126, R126 ;  /* 0x0000007e007e7308 */ /* 0x000f220000000800 */
[--C-:B------:R-:W-:Y:S02]  /*f840*/  FFMA.FTZ R125, R18, c[0x0][0x23c], -R133.reuse ;  /* 0x00008f00127d7a23 */ /* 0x100fe40000010885 */
[--C-:B------:R-:W-:Y:S02]  /*f850*/  FFMA.FTZ R124, R19, c[0x0][0x23c], -R133.reuse ;  /* 0x00008f00137c7a23 */ /* 0x100fe40000010885 */
        /* <DEDUP_REMOVED lines=13> */
[--C-:B------:R-:W-:Y:S01]  /*f930*/  FFMA.FTZ R46, R46, c[0x0][0x23c], -R133.reuse ;  /* 0x00008f002e2e7a23 */ /* 0x100fe20000010885 */
[----:B------:R-:W-:Y:S01]  /*f940*/  MUFU.EX2 R55, R55 ;  /* 0x0000003700377308 */ /* 0x000fe20000000800 */
[--C-:B------:R-:W-:Y:S01]  /*f950*/  FFMA.FTZ R121, R27, c[0x0][0x23c], -R133.reuse ;  /* 0x00008f001b797a23 */ /* 0x100fe20000010885 */
[----:B------:R-:W-:Y:S01]  /*f960*/  HMMA.16816.F32 R12, R112, R122, R12 ;  /* 0x0000007a700c723c */ /* 0x000fe2000000180c */
[----:B--2---:R-:W-:Y:S03]  /*f970*/  LDSM.16.MT88.4 R36, [R168+0xc800] ;  /* 0x00c80000a824783b */ /* 0x004fe60000004200 */
[--C-:B------:R-:W-:Y:S02]  /*f980*/  FFMA.FTZ R120, R16, c[0x0][0x23c], -R118.reuse ;  /* 0x00008f0010787a23 */ /* 0x100fe40000010876 */
[--C-:B------:R-:W-:Y:S02]  /*f990*/  FFMA.FTZ R47, R47, c[0x0][0x23c], -R133.reuse ;  /* 0x00008f002f2f7a23 */ /* 0x100fe40000010885 */
[--C-:B------:R-:W-:Y:S01]  /*f9a0*/  FFMA.FTZ R113, R17, c[0x0][0x23c], -R118.reuse ;  /* 0x00008f0011717a23 */ /* 0x100fe20000010876 */
[----:B------:R-:W1:Y:S03]  /*f9b0*/  MUFU.EX2 R124, R124 ;  /* 0x0000007c007c7308 */ /* 0x000e660000000800 */
[----:B----4-:R-:W-:Y:S01]  /*f9c0*/  F2FP.PACK_AB R17, R127, R126 ;  /* 0x0000007e7f11723e */ /* 0x010fe200000000ff */
[--C-:B------:R-:W-:Y:S02]  /*f9d0*/  FFMA.FTZ R114, R23, c[0x0][0x23c], -R133.reuse ;  /* 0x00008f0017727a23 */ /* 0x100fe40000010885 */
[--C-:B------:R-:W-:Y:S02]  /*f9e0*/  FFMA.FTZ R115, R20, c[0x0][0x23c], -R118.reuse ;  /* 0x00008f0014737a23 */ /* 0x100fe40000010876 */
[----:B------:R-:W-:Y:S01]  /*f9f0*/  LDSM.16.MT88.4 R20, [R170+0x9800] ;  /* 0x00980000aa14783b */ /* 0x000fe20000004200 */
[--C-:B------:R-:W-:Y:S01]  /*fa00*/  FFMA.FTZ R112, R26, c[0x0][0x23c], -R133.reuse ;  /* 0x00008f001a707a23 */ /* 0x100fe20000010885 */
[----:B------:R-:W-:Y:S01]  /*fa10*/  MUFU.EX2 R113, R113 ;  /* 0x0000007100717308 */ /* 0x000fe20000000800 */
[--C-:B------:R-:W-:Y:S02]  /*fa20*/  FFMA.FTZ R122, R24, c[0x0][0x23c], -R118.reuse ;  /* 0x00008f00187a7a23 */ /* 0x100fe40000010876 */
[--C-:B------:R-:W-:Y:S02]  /*fa30*/  FFMA.FTZ R123, R25, c[0x0][0x23c], -R118.reuse ;  /* 0x00008f00197b7a23 */ /* 0x100fe40000010876 */
[--C-:B------:R-:W-:Y:S01]  /*fa40*/  FFMA.FTZ R50, R50, c[0x0][0x23c], -R133.reuse ;  /* 0x00008f0032327a23 */ /* 0x100fe20000010885 */
[----:B------:R-:W-:Y:S01]  /*fa50*/  LDSM.16.MT88.4 R24, [R168+0xb800] ;  /* 0x00b80000a818783b */ /* 0x000fe20000004200 */
[--C-:B------:R-:W-:Y:S02]  /*fa60*/  FFMA.FTZ R51, R51, c[0x0][0x23c], -R133.reuse ;  /* 0x00008f0033337a23 */ /* 0x100fe40000010885 */
[--C-:B------:R-:W-:Y:S01]  /*fa70*/  FFMA.FTZ R44, R44, c[0x0][0x23c], -R118.reuse ;  /* 0x00008f002c2c7a23 */ /* 0x100fe20000010876 */
[----:B------:R-:W2:Y:S01]  /*fa80*/  MUFU.EX2 R134, R134 ;  /* 0x0000008600867308 */ /* 0x000ea20000000800 */
[--C-:B------:R-:W-:Y:S02]  /*fa90*/  FFMA.FTZ R45, R45, c[0x0][0x23c], -R118.reuse ;  /* 0x00008f002d2d7a23 */ /* 0x100fe40000010876 */
[--C-:B------:R-:W-:Y:S01]  /*faa0*/  FFMA.FTZ R48, R48, c[0x0][0x23c], -R118.reuse ;  /* 0x00008f0030307a23 */ /* 0x100fe20000010876 */
[----:B-1----:R-:W-:Y:S01]  /*fab0*/  F2FP.PACK_AB R19, R124, R125 ;  /* 0x0000007d7c13723e */ /* 0x002fe200000000ff */
[----:B------:R-:W-:Y:S02]  /*fac0*/  FFMA.FTZ R49, R49, c[0x0][0x23c], -R118 ;  /* 0x00008f0031317a23 */ /* 0x000fe40000010876 */
[----:B------:R-:W-:Y:S01]  /*fad0*/  FFMA.FTZ R144, R116, R195, R144 ;  /* 0x000000c374907223 */ /* 0x000fe20000010090 */
[----:B------:R-:W-:Y:S01]  /*fae0*/  MOV R116, R3 ;  /* 0x0000000300747202 */ /* 0x000fe20000000f00 */
[--C-:B------:R-:W-:Y:S01]  /*faf0*/  FFMA.FTZ R62, R62, c[0x0][0x23c], -R133.reuse ;  /* 0x00008f003e3e7a23 */ /* 0x100fe20000010885 */
[----:B------:R-:W1:Y:S01]  /*fb00*/  MUFU.EX2 R120, R120 ;  /* 0x0000007800787308 */ /* 0x000e620000000800 */
[--C-:B------:R-:W-:Y:S02]  /*fb10*/  FFMA.FTZ R63, R63, c[0x0][0x23c], -R133.reuse ;  /* 0x00008f003f3f7a23 */ /* 0x100fe40000010885 */
[--C-:B------:R-:W-:Y:S02]  /*fb20*/  FFMA.FTZ R66, R66, c[0x0][0x23c], -R133.reuse ;  /* 0x00008f0042427a23 */ /* 0x100fe40000010885 */
[----:B------:R-:W-:Y:S02]  /*fb30*/  FFMA.FTZ R133, R67, c[0x0][0x23c], -R133 ;  /* 0x00008f0043857a23 */ /* 0x000fe40000010885 */
[--C-:B------:R-:W-:Y:S02]  /*fb40*/  FFMA.FTZ R67, R61, c[0x0][0x23c], -R118.reuse ;  /* 0x00008f003d437a23 */ /* 0x100fe40000010876 */
[----:B------:R-:W-:Y:S01]  /*fb50*/  FFMA.FTZ R64, R64, c[0x0][0x23c], -R118 ;  /* 0x00008f0040407a23 */ /* 0x000fe20000010876 */
[----:B------:R-:W4:Y:S01]  /*fb60*/  MUFU.EX2 R114, R114 ;  /* 0x0000007200727308 */ /* 0x000f220000000800 */
[----:B------:R-:W-:Y:S01]  /*fb70*/  FFMA.FTZ R143, R117, R194, R143 ;  /* 0x000000c2758f7223 */ /* 0x000fe2000001008f */
[----:B------:R-:W-:Y:S01]  /*fb80*/  MOV R117, R2 ;  /* 0x0000000200757202 */ /* 0x000fe20000000f00 */
[----:B------:R-:W-:Y:S01]  /*fb90*/  FADD.FTZ R131, R131, R144 ;  /* 0x0000009083837221 */ /* 0x000fe20000010000 */
[----:B--2---:R-:W-:Y:S01]  /*fba0*/  F2FP.PACK_AB R16, R134, R135 ;  /* 0x000000878610723e */ /* 0x004fe200000000ff */
[----:B------:R-:W-:Y:S02]  /*fbb0*/  FADD.FTZ R132, R132, R143 ;  /* 0x0000008f84847221 */ /* 0x000fe40000010000 */
[----:B------:R-:W-:Y:S02]  /*fbc0*/  FADD.FTZ R130, R130, R131 ;  /* 0x0000008382827221 */ /* 0x000fe40000010000 */
[----:B------:R-:W-:Y:S01]  /*fbd0*/  FADD.FTZ R129, R129, R132 ;  /* 0x0000008481817221 */ /* 0x000fe20000010000 */
[----:B------:R-:W-:Y:S01]  /*fbe0*/  MUFU.EX2 R112, R112 ;  /* 0x0000007000707308 */ /* 0x000fe20000000800 */
[----:B------:R-:W-:Y:S02]  /*fbf0*/  FADD.FTZ R130, R119, R130 ;  /* 0x0000008277827221 */ /* 0x000fe40000010000 */
[----:B------:R-:W-:Y:S01]  /*fc00*/  FADD.FTZ R129, R128, R129 ;  /* 0x0000008180817221 */ /* 0x000fe20000010000 */
[----:B-1----:R-:W-:Y:S01]  /*fc10*/  F2FP.PACK_AB R18, R113, R120 ;  /* 0x000000787112723e */ /* 0x002fe200000000ff */
[----:B------:R-:W-:Y:S02]  /*fc20*/  FADD.FTZ R135, R135, R130 ;  /* 0x0000008287877221 */ /* 0x000fe40000010000 */
[----:B------:R-:W-:Y:S03]  /*fc30*/  FADD.FTZ R40, R126, R129 ;  /* 0x000000817e287221 */ /* 0x000fe60000010000 */
[----:B------:R-:W-:Y:S01]  /*fc40*/  MUFU.EX2 R115, R115 ;  /* 0x0000007300737308 */ /* 0x000fe20000000800 */
[C---:B---3--:R-:W-:Y:S05]  /*fc50*/  HMMA.16816.F32 R4, R16.reuse, R104, R4 ;  /* 0x000000681004723c */ /* 0x048fea0000001804 */
[----:B------:R-:W-:Y:S03]  /*fc60*/  FADD.FTZ R40, R127, R40 ;  /* 0x000000287f287221 */ /* 0x000fe60000010000 */
[C---:B------:R-:W-:Y:S01]  /*fc70*/  HMMA.16816.F32 R8, R16.reuse, R106, R8 ;  /* 0x0000006a1008723c */ /* 0x040fe20000001808 */
[----:B------:R-:W1:Y:S01]  /*fc80*/  LDSM.16.MT88.4 R104, [R170+0xb400] ;  /* 0x00b40000aa68783b */ /* 0x000e620000004200 */
[----:B------:R-:W-:Y:S02]  /*fc90*/  MUFU.EX2 R54, R54 ;  /* 0x0000003600367308 */ /* 0x000fe40000000800 */
[----:B------:R-:W-:Y:S04]  /*fca0*/  FADD.FTZ R125, R125, R40 ;  /* 0x000000287d7d7221 */ /* 0x000fe80000010000 */
        /* <DEDUP_REMOVED lines=14> */
[----:B------:R-:W2:Y:S01]  /*fd90*/  MUFU.EX2 R121, R121 ;  /* 0x0000007900797308 */ /* 0x000ea20000000800 */
[C---:B------:R-:W-:Y:S01]  /*fda0*/  HMMA.16816.F32 R88, R16.reuse, R110, R88 ;  /* 0x0000006e1058723c */ /* 0x040fe20000001858 */
[----:B------:R-:W3:Y:S08]  /*fdb0*/  LDSM.16.MT88.4 R108, [R168+0xd400] ;  /* 0x00d40000a86c783b */ /* 0x000ef00000004200 */
[----:B------:R-:W-:Y:S10]  /*fdc0*/  MUFU.EX2 R122, R122 ;  /* 0x0000007a007a7308 */ /* 0x000ff40000000800 */
[----:B------:R-:W5:Y:S01]  /*fdd0*/  MUFU.EX2 R123, R123 ;  /* 0x0000007b007b7308 */ /* 0x000f620000000800 */
[C---:B-1----:R-:W-:Y:S09]  /*fde0*/  HMMA.16816.F32 R92, R16.reuse, R104, R92 ;  /* 0x00000068105c723c */ /* 0x042ff2000000185c */
[----:B------:R-:W-:Y:S01]  /*fdf0*/  MUFU.EX2 R142, R142 ;  /* 0x0000008e008e7308 */ /* 0x000fe20000000800 */
[C---:B------:R-:W-:Y:S01]  /*fe00*/  HMMA.16816.F32 R96, R16.reuse, R106, R96 ;  /* 0x0000006a1060723c */ /* 0x040fe20000001860 */
[----:B------:R-:W1:Y:S08]  /*fe10*/  LDSM.16.MT88.4 R104, [R168+0x9800] ;  /* 0x00980000a868783b */ /* 0x000e700000004200 */
[----:B------:R-:W1:Y:S01]  /*fe20*/  MUFU.EX2 R145, R145 ;  /* 0x0000009100917308 */ /* 0x000e620000000800 */
[C---:B---3--:R-:W-:Y:S09]  /*fe30*/  HMMA.16816.F32 R100, R16.reuse, R108, R100 ;  /* 0x0000006c1064723c */ /* 0x048ff20000001864 */
[----:B------:R-:W-:Y:S01]  /*fe40*/  MUFU.EX2 R146, R146 ;  /* 0x0000009200927308 */ /* 0x000fe20000000800 */
[----:B------:R-:W-:Y:S01]  /*fe50*/  HMMA.16816.F32 R12, R16, R110, R12 ;  /* 0x0000006e100c723c */ /* 0x000fe2000000180c */
[----:B------:R-:W-:Y:S06]  /*fe60*/  LDSM.16.MT88.4 R108, [R170+0xac00] ;  /* 0x00ac0000aa6c783b */ /* 0x000fec0000004200 */
[----:B----4-:R-:W-:Y:S02]  /*fe70*/  F2FP.PACK_AB R17, R114, R137 ;  /* 0x000000897211723e */ /* 0x010fe400000000ff */
[----:B------:R-:W3:Y:S03]  /*fe80*/  MUFU.EX2 R147, R147 ;  /* 0x0000009300937308 */ /* 0x000ee60000000800 */
[----:B--2---:R-:W-:Y:S02]  /*fe90*/  F2FP.PACK_AB R19, R121, R112 ;  /* 0x000000707913723e */ /* 0x004fe400000000ff */
[----:B------:R-:W-:Y:S01]  /*fea0*/  F2FP.PACK_AB R16, R136, R115 ;  /* 0x000000738810723e */ /* 0x000fe200000000ff */
[----:B------:R-:W-:Y:S01]  /*feb0*/  FADD.FTZ R137, R137, R124 ;  /* 0x0000007c89897221 */ /* 0x000fe20000010000 */
[----:B-----5:R-:W-:Y:S03]  /*fec0*/  F2FP.PACK_AB R18, R123, R122 ;  /* 0x0000007a7b12723e */ /* 0x020fe600000000ff */
[----:B------:R-:W-:Y:S01]  /*fed0*/  FADD.FTZ R137, R114, R137 ;  /* 0x0000008972897221 */ /* 0x000fe20000010000 */
[----:B------:R-:W-:Y:S03]  /*fee0*/  MUFU.EX2 R150, R150 ;  /* 0x0000009600967308 */ /* 0x000fe60000000800 */
[C---:B------:R-:W-:Y:S07]  /*fef0*/  HMMA.16816.F32 R4, R16.reuse, R20, R4 ;  /* 0x000000141004723c */ /* 0x040fee0000001804 */
[----:B------:R-:W-:Y:S01]  /*ff00*/  MUFU.EX2 R151, R151 ;  /* 0x0000009700977308 */ /* 0x000fe20000000800 */
[C---:B------:R-:W-:Y:S01]  /*ff10*/  HMMA.16816.F32 R8, R16.reuse, R22, R8 ;  /* 0x000000161008723c */ /* 0x040fe20000001808 */
[----:B------:R-:W2:Y:S07]  /*ff20*/  LDSM.16.MT88.4 R20, [R170+0xb800] ;  /* 0x00b80000aa14783b */ /* 0x000eae0000004200 */
[C---:B-1----:R-:W-:Y:S01]  /*ff30*/  HMMA.16816.F32 R68, R16.reuse, R104, R68 ;  /* 0x000000681044723c */ /* 0x042fe20000001844 */
[----:B------:R-:W-:Y:S06]  /*ff40*/  MUFU.EX2 R148, R148 ;  /* 0x0000009400947308 */ /* 0x000fec0000000800 */
[--C-:B------:R-:W-:Y:S01]  /*ff50*/  FFMA.FTZ R104, R60, c[0x0][0x23c], -R118.reuse ;  /* 0x00008f003c687a23 */ /* 0x100fe20000010876 */
[C---:B------:R-:W-:Y:S03]  /*ff60*/  HMMA.16816.F32 R72, R16.reuse, R106, R72 ;  /* 0x0000006a1048723c */ /* 0x040fe60000001848 */
[----:B------:R-:W-:Y:S01]  /*ff70*/  MUFU.EX2 R149, R149 ;  /* 0x0000009500957308 */ /* 0x000fe20000000800 */
[----:B------:R-:W-:Y:S02]  /*ff80*/  FFMA.FTZ R118, R65, c[0x0][0x23c], -R118 ;  /* 0x00008f0041767a23 */ /* 0x000fe40000010876 */
[----:B------:R-:W-:Y:S07]  /*ff90*/  FADD.FTZ R65, R134, R135 ;  /* 0x0000008786417221 */ /* 0x000fee0000010000 */
[----:B------:R-:W-:Y:S10]  /*ffa0*/  MUFU.EX2 R152, R152 ;  /* 0x0000009800987308 */ /* 0x000ff40000000800 */
[----:B------:R-:W-:Y:S01]  /*ffb0*/  MUFU.EX2 R153, R153 ;  /* 0x0000009900997308 */ /* 0x000fe20000000800 */
[C---:B--2---:R-:W-:Y:S08]  /*ffc0*/  HMMA.16816.F32 R76, R16.reuse, R20, R76 ;  /* 0x00000014104c723c */ /* 0x044ff0000000184c */
        /* <DEDUP_REMOVED lines=22> */
[----:B---3--:R-:W-:Y:S03]  /*10130*/  F2FP.PACK_AB R18, R147, R146 ;  /* 0x000000929312723e */ /* 0x008fe600000000ff */
        /* <DEDUP_REMOVED lines=107> */
[C---:B----4-:R-:W-:Y:S01]  /*107f0*/  HMMA.16816.F32 R68, R104.reuse, R20, R68 ;  /* 0x000000146844723c */ /* 0x050fe20000001844 */
[----:B------:R-:W4:Y:S03]  /*10800*/  LDSM.16.MT88.4 R16, [R168+0xec00] ;  /* 0x00ec0000a810783b */ /* 0x000f260000004200 */
        /* <DEDUP_REMOVED lines=27> */
[C---:B------:R-:W-:Y:S03]  /*109c0*/  HMMA.16816.F32 R96, R104.reuse, R10, R96 ;  /* 0x0000000a6860723c */ /* 0x040fe60000001860 */
[----:B------:R-:W-:Y:S02]  /*109d0*/  FADD.FTZ R51, R51, R50 ;  /* 0x0000003233337221 */ /* 0x000fe40000010000 */
[----:B------:R-:W-:Y:S02]  /*109e0*/  FADD.FTZ R49, R49, R48 ;  /* 0x0000003031317221 */ /* 0x000fe40000010000 */
[----:B------:R-:W-:Y:S01]  /*109f0*/  FADD.FTZ R58, R58, R51 ;  /* 0x000000333a3a7221 */ /* 0x000fe20000010000 */
[C---:B----4-:R-:W-:Y:S04]  /*10a00*/  HMMA.16816.F32 R100, R104.reuse, R16, R100 ;  /* 0x000000106864723c */ /* 0x050fe80000001864 */
        /* <DEDUP_REMOVED lines=17> */
.L_x_2639:
        /* <DEDUP_REMOVED lines=15> */
[CC--:B------:R-:W-:Y:S02]  /*10c10*/  LEA.HI R8, R9.reuse, R0.reuse, RZ, 0x2 ;  /* 0x0000000009087211 */ /* 0x0c0fe400078f10ff */
        /* <DEDUP_REMOVED lines=17> */
[----:B------:R-:W-:Y:S01]  /*10d30*/  FSETP.NE.FTZ.AND P2, PT, R4, RZ, PT ;  /* 0x000000ff0400720b */ /* 0x000fe20003f55000 */
[----:B------:R-:W-:Y:S01]  /*10d40*/  IMAD.IADD R9, R0, 0x1, -R9 ;  /* 0x0000000100097824 */ /* 0x000fe200078e0a09 */
[----:B------:R-:W-:Y:S02]  /*10d50*/  LEA.HI R15, R19, R19, RZ, 0x1 ;  /* 0x00000013130f7211 */ /* 0x000fe400078f08ff */
[----:B------:R-:W-:Y:S02]  /*10d60*/  LOP3.LUT R17, R8, 0xfffffffc, RZ, 0xc0, !PT ;  /* 0xfffffffc08117812 */ /* 0x000fe400078ec0ff */
[----:B------:R-:W-:Y:S02]  /*10d70*/  LOP3.LUT R10, R15, 0x1fffffe, RZ, 0xc0, !PT ;  /* 0x01fffffe0f0a7812 */ /* 0x000fe400078ec0ff */
[----:B------:R-:W-:Y:S02]  /*10d80*/  SHF.R.S32.HI R8, RZ, 0x5, R12 ;  /* 0x00000005ff087819 */ /* 0x000fe4000001140c */
[----:B------:R-:W-:Y:S01]  /*10d90*/  IADD3 R17, -R17, R0, RZ ;  /* 0x0000000011117210 */ /* 0x000fe20007ffe1ff */
[----:B------:R-:W1:Y:S01]  /*10da0*/  @P3 MUFU.RCP R7, R5 ;  /* 0x0000000500073308 */ /* 0x000e620000001000 */
[----:B------:R-:W-:-:S02]  /*10db0*/  LEA.HI R16, R9, R9, RZ, 0x1 ;  /* 0x0000000909107211 */ /* 0x000fc400078f08ff */
[----:B------:R-:W-:Y:S02]  /*10dc0*/  SHF.R.S32.HI R13, RZ, 0x4, R13 ;  /* 0x00000004ff0d7819 */ /* 0x000fe4000001140d */
[----:B------:R-:W-:Y:S01]  /*10dd0*/  IADD3 R19, R19, -R10, RZ ;  /* 0x8000000a13137210 */ /* 0x000fe20007ffe0ff */
[----:B------:R-:W-:Y:S01]  /*10de0*/  IMAD R10, R8, 0x100, R17 ;  /* 0x00000100080a7824 */ /* 0x000fe200078e0211 */
[----:B------:R-:W-:Y:S01]  /*10df0*/  SHF.R.S32.HI R15, RZ, 0x1, R15 ;  /* 0x00000001ff0f7819 */ /* 0x000fe2000001140f */
[----:B------:R-:W2:Y:S01]  /*10e00*/  @P2 MUFU.RCP R6, R4 ;  /* 0x0000000400062308 */ /* 0x000ea20000001000 */
[----:B------:R-:W-:Y:S02]  /*10e10*/  SHF.R.S32.HI R18, RZ, 0x1, R16 ;  /* 0x00000001ff127819 */ /* 0x000fe40000011410 */
[----:B------:R-:W-:Y:S02]  /*10e20*/  SHF.L.U32 R13, R13, 0x6, RZ ;  /* 0x000000060d0d7819 */ /* 0x000fe400000006ff */
[----:B------:R-:W-:-:S02]  /*10e30*/  LOP3.LUT R16, R16, 0xfffffffe, RZ, 0xc0, !PT ;  /* 0xfffffffe10107812 */ /* 0x000fc400078ec0ff */
[----:B------:R-:W-:Y:S01]  /*10e40*/  SHF.L.U32 R17, R15, 0x6, RZ ;  /* 0x000000060f117819 */ /* 0x000fe200000006ff */
[----:B-1----:R-:W-:Y:S01]  /*10e50*/  FMUL.FTZ R112, R7, R112 ;  /* 0x0000007007707220 */ /* 0x002fe20000410000 */
[----:B------:R-:W-:Y:S01]  /*10e60*/  LOP3.LUT R13, R13, 0xc0, RZ, 0xc0, !PT ;  /* 0x000000c00d0d7812 */ /* 0x000fe200078ec0ff */
[C---:B------:R-:W-:Y:S01]  /*10e70*/  FMUL.FTZ R113, R7.reuse, R113 ;  /* 0x0000007107717220 */ /* 0x040fe20000410000 */
[----:B------:R-:W-:Y:S01]  /*10e80*/  SHF.L.U32 R18, R18, 0x3, RZ ;  /* 0x0000000312127819 */ /* 0x000fe200000006ff */
[----:B------:R-:W-:Y:S01]  /*10e90*/  FMUL.FTZ R108, R7, R108 ;  /* 0x0000006c076c7220 */ /* 0x000fe20000410000 */
[----:B------:R-:W-:Y:S01]  /*10ea0*/  LEA R10, R19, R10, 0x4 ;  /* 0x0000000a130a7211 */ /* 0x000fe200078e20ff */
[----:B------:R-:W-:Y:S01]  /*10eb0*/  IMAD.IADD R19, R9, 0x1, -R16 ;  /* 0x0000000109137824 */ /* 0x000fe200078e0a10 */
[----:B------:R-:W-:Y:S01]  /*10ec0*/  LOP3.LUT R17, R17, 0xc0, RZ, 0xc0, !PT ;  /* 0x000000c011117812 */ /* 0x000fe200078ec0ff */
[----:B------:R-:W-:Y:S01]  /*10ed0*/  FMUL.FTZ R109, R7, R109 ;  /* 0x0000006d076d7220 */ /* 0x000fe20000410000 */
[----:B------:R-:W-:Y:S01]  /*10ee0*/  LOP3.LUT R16, R15, 0x1, RZ, 0xc0, !PT ;  /* 0x000000010f107812 */ /* 0x000fe200078ec0ff */
[----:B------:R-:W-:Y:S01]  /*10ef0*/  FMUL.FTZ R68, R7, R68 ;  /* 0x0000004407447220 */ /* 0x000fe20000410000 */
[----:B------:R-:W-:Y:S01]  /*10f00*/  LOP3.LUT R18, R13, 0x18, R18, 0xf8, !PT ;  /* 0x000000180d127812 */ /* 0x000fe200078ef812 */
[C---:B------:R-:W-:Y:S01]  /*10f10*/  FMUL.FTZ R69, R7.reuse, R69 ;  /* 0x0000004507457220 */ /* 0x040fe20000410000 */
[----:B------:R-:W-:Y:S01]  /*10f20*/  SHF.R.U32.HI R13, RZ, 0x3, R13 ;  /* 0x00000003ff0d7819 */ /* 0x000fe2000001160d */
[----:B------:R-:W-:Y:S01]  /*10f30*/  FMUL.FTZ R72, R7, R72 ;  /* 0x0000004807487220 */ /* 0x000fe20000410000 */
[----:B------:R-:W-:Y:S01]  /*10f40*/  LEA.HI R17, R17, R17, RZ, 0x1d ;  /* 0x0000001111117211 */ /* 0x000fe200078fe8ff */
[C---:B------:R-:W-:Y:S01]  /*10f50*/  FMUL.FTZ R73, R7.reuse, R73 ;  /* 0x0000004907497220 */ /* 0x040fe20000410000 */
[----:B------:R-:W-:Y:S01]  /*10f60*/  ISETP.NE.U32.AND P1, PT, R16, 0x1, PT ;  /* 0x000000011000780c */ /* 0x000fe20003f25070 */
[C---:B------:R-:W-:Y:S01]  /*10f70*/  FMUL.FTZ R76, R7.reuse, R76 ;  /* 0x0000004c074c7220 */ /* 0x040fe20000410000 */
[----:B------:R-:W-:Y:S01]  /*10f80*/  LOP3.LUT R13, R18, R13, RZ, 0x3c, !PT ;  /* 0x0000000d120d7212 */ /* 0x000fe200078e3cff */
[----:B------:R-:W-:Y:S01]  /*10f90*/  FMUL.FTZ R77, R7, R77 ;  /* 0x0000004d074d7220 */ /* 0x000fe20000410000 */
[----:B------:R-:W-:Y:S01]  /*10fa0*/  LEA R14, R19, R14, 0x2 ;  /* 0x0000000e130e7211 */ /* 0x000fe200078e10ff */
[C---:B------:R-:W-:Y:S01]  /*10fb0*/  FMUL.FTZ R80, R7.reuse, R80 ;  /* 0x0000005007507220 */ /* 0x040fe20000410000 */
[----:B------:R-:W-:Y:S01]  /*10fc0*/  LEA R10, R10, R17, 0x1 ;  /* 0x000000110a0a7211 */ /* 0x000fe200078e08ff */
[----:B------:R-:W-:Y:S01]  /*10fd0*/  FMUL.FTZ R81, R7, R81 ;  /* 0x0000005107517220 */ /* 0x000fe20000410000 */
[----:B------:R-:W-:Y:S01]  /*10fe0*/  LOP3.LUT P0, RZ, R15, 0x2, RZ, 0xc0, !PT ;  /* 0x000000020fff7812 */ /* 0x000fe2000780c0ff */
[C---:B------:R-:W-:Y:S01]  /*10ff0*/  FMUL.FTZ R84, R7.reuse, R84 ;  /* 0x0000005407547220 */ /* 0x040fe20000410000 */
[----:B------:R-:W-:Y:S01]  /*11000*/  SHF.L.U32 R15, R10, 0x2, RZ ;  /* 0x000000020a0f7819 */ /* 0x000fe200000006ff */
[C---:B------:R-:W-:Y:S01]  /*11010*/  FMUL.FTZ R85, R7.reuse, R85 ;  /* 0x0000005507557220 */ /* 0x040fe20000410000 */
[----:B------:R-:W-:Y:S01]  /*11020*/  STS.64 [R10.X4], R112 ;  /* 0x000000700a007388 */ /* 0x000fe20000004a00 */
[----:B------:R-:W-:Y:S01]  /*11030*/  FMUL.FTZ R88, R7, R88 ;  /* 0x0000005807587220 */ /* 0x000fe20000410000 */
[----:B------:R-:W-:Y:S01]  /*11040*/  IADD3 R16, R15, -0x20, RZ ;  /* 0xffffffe00f107810 */ /* 0x000fe20007ffe0ff */
[----:B------:R-:W-:Y:S01]  /*11050*/  FMUL.FTZ R89, R7, R89 ;  /* 0x0000005907597220 */ /* 0x000fe20000410000 */
[----:B------:R-:W-:Y:S01]  /*11060*/  @P1 IADD3 R16, R15, 0x20, RZ ;  /* 0x000000200f101810 */ /* 0x000fe20007ffe0ff */
[C---:B------:R-:W-:Y:S01]  /*11070*/  FMUL.FTZ R92, R7.reuse, R92 ;  /* 0x0000005c075c7220 */ /* 0x040fe20000410000 */
[----:B------:R-:W1:Y:S01]  /*11080*/  @P3 MUFU.LG2 R5, R5 ;  /* 0x0000000500053308 */ /* 0x000e620000000c00 */
[----:B------:R-:W-:-:S02]  /*11090*/  FMUL.FTZ R93, R7, R93 ;  /* 0x0000005d075d7220 */ /* 0x000fc40000410000 */
[C---:B------:R-:W-:Y:S02]  /*110a0*/  FMUL.FTZ R96, R7.reuse, R96 ;  /* 0x0000006007607220 */ /* 0x040fe40000410000 */
[C---:B------:R-:W-:Y:S02]  /*110b0*/  FMUL.FTZ R97, R7.reuse, R97 ;  /* 0x0000006107617220 */ /* 0x040fe40000410000 */
[C---:B------:R-:W-:Y:S01]  /*110c0*/  FMUL.FTZ R100, R7.reuse, R100 ;  /* 0x0000006407647220 */ /* 0x040fe20000410000 */
[----:B------:R-:W3:Y:S01]  /*110d0*/  @P2 MUFU.LG2 R4, R4 ;  /* 0x0000000400042308 */ /* 0x000ee20000000c00 */
[C---:B------:R-:W-:Y:S02]  /*110e0*/  FMUL.FTZ R101, R7.reuse, R101 ;  /* 0x0000006507657220 */ /* 0x040fe40000410000 */
[C---:B------:R-:W-:Y:S02]  /*110f0*/  FMUL.FTZ R104, R7.reuse, R104 ;  /* 0x0000006807687220 */ /* 0x040fe40000410000 */
[----:B------:R-:W-:-:S02]  /*11100*/  FMUL.FTZ R105, R7, R105 ;  /* 0x0000006907697220 */ /* 0x000fc40000410000 */
[C---:B--2---:R-:W-:Y:S02]  /*11110*/  FMUL.FTZ R115, R6.reuse, R115 ;  /* 0x0000007306737220 */ /* 0x044fe40000410000 */
[C---:B------:R-:W-:Y:S02]  /*11120*/  FMUL.FTZ R114, R6.reuse, R114 ;  /* 0x0000007206727220 */ /* 0x040fe40000410000 */
[C---:B------:R-:W-:Y:S02]  /*11130*/  FMUL.FTZ R111, R6.reuse, R111 ;  /* 0x0000006f066f7220 */ /* 0x040fe40000410000 */
        /* <DEDUP_REMOVED lines=22> */
[----:B------:R-:W-:Y:S02]  /*112a0*/  IMAD.MOV.U32 R7, RZ, RZ, 0x40 ;  /* 0x00000040ff077424 */ /* 0x000fe400078e00ff */
[C---:B------:R-:W-:Y:S02]  /*112b0*/  FMUL.FTZ R107, R6.reuse, R107 ;  /* 0x0000006b066b7220 */ /* 0x040fe40000410000 */
[----:B------:R-:W-:Y:S01]  /*112c0*/  FMUL.FTZ R106, R6, R106 ;  /* 0x0000006a066a7220 */ /* 0x000fe20000410000 */
[----:B------:R-:W-:-:S02]  /*112d0*/  IADD3 R6, R14, R13, RZ ;  /* 0x0000000d0e067210 */ /* 0x000fc40007ffe0ff */
[----:B------:R-:W2:Y:S01]  /*112e0*/  S2R R13, SR_CTAID.Z ;  /* 0x00000000000d7919 */ /* 0x000ea20000002700 */
[----:B------:R-:W-:-:S03]  /*112f0*/  SEL R7, R7, 0xffffffc0, !P0 ;  /* 0xffffffc007077807 */ /* 0x000fc60004000000 */
[----:B------:R-:W4:Y:S01]  /*11300*/  S2R R14, SR_CTAID.Y ;  /* 0x00000000000e7919 */ /* 0x000f220000002600 */
[----:B------:R-:W-:Y:S02]  /*11310*/  IADD3 R15, R15, R7, RZ ;  /* 0x000000070f0f7210 */ /* 0x000fe40007ffe0ff */
[----:B------:R-:W-:Y:S02]  /*11320*/  IADD3 R17, R7, R16, RZ ;  /* 0x0000001007117210 */ /* 0x000fe40007ffe0ff */
[----:B------:R-:W5:Y:S04]  /*11330*/  S2R R7, SR_CTAID.X ;  /* 0x0000000000077919 */ /* 0x000f680000002500 */
[----:B------:R-:W-:Y:S04]  /*11340*/  STS.64 [R15], R68 ;  /* 0x000000440f007388 */ /* 0x000fe80000000a00 */
[----:B------:R-:W-:Y:S04]  /*11350*/  STS.64 [R15+0x400], R70 ;  /* 0x000400460f007388 */ /* 0x000fe80000000a00 */
[----:B------:R-:W-:Y:S04]  /*11360*/  STS.64 [R17], R72 ;  /* 0x0000004811007388 */ /* 0x000fe80000000a00 */
[----:B------:R-:W-:Y:S04]  /*11370*/  STS.64 [R17+0x400], R74 ;  /* 0x0004004a11007388 */ /* 0x000fe80000000a00 */
[----:B------:R-:W-:Y:S04]  /*11380*/  STS.64 [R10.X4+0x2000], R76 ;  /* 0x0020004c0a007388 */ /* 0x000fe80000004a00 */
[----:B------:R-:W-:Y:S01]  /*11390*/  STS.64 [R10.X4+0x2400], R78 ;  /* 0x0024004e0a007388 */ /* 0x000fe20000004a00 */
[----:B-----5:R-:W-:-:S03]  /*113a0*/  SHF.L.U32 R7, R7, 0x6, RZ ;  /* 0x0000000607077819 */ /* 0x020fc600000006ff */
[----:B------:R-:W-:Y:S04]  /*113b0*/  STS.64 [R16+0x2000], R80 ;  /* 0x0020005010007388 */ /* 0x000fe80000000a00 */
[----:B------:R-:W-:Y:S04]  /*113c0*/  STS.64 [R16+0x2400], R82 ;  /* 0x0024005210007388 */ /* 0x000fe80000000a00 */
[----:B------:R-:W-:Y:S04]  /*113d0*/  STS.64 [R15+0x2000], R84 ;  /* 0x002000540f007388 */ /* 0x000fe80000000a00 */
        /* <DEDUP_REMOVED lines=10> */
[----:B------:R-:W-:Y:S01]  /*11480*/  STS.64 [R17+0x4400], R106 ;  /* 0x0044006a11007388 */ /* 0x000fe20000000a00 */
[----:B-----5:R-:W-:-:S03]  /*11490*/  IMAD.MOV R10, RZ, RZ, -R187 ;  /* 0x000000ffff0a7224 */ /* 0x020fc600078e0abb */
[----:B------:R-:W-:Y:S01]  /*114a0*/  BAR.SYNC.DEFER_BLOCKING 0x0 ;  /* 0x0000000000007b1d */ /* 0x000fe20000010000 */
[----:B----4-:R-:W-:Y:S02]  /*114b0*/  IMAD R187, R14, c[0x0][0x210], R187 ;  /* 0x000084000ebb7a24 */ /* 0x010fe400078e02bb */
[----:B--2---:R-:W-:Y:S01]  /*114c0*/  IMAD R10, R10, c[0x0][0x1c0], R13 ;  /* 0x000070000a0a7a24 */ /* 0x004fe200078e020d */
[----:B------:R-:W-:Y:S02]  /*114d0*/  LOP3.LUT R13, R12, 0xffffffe0, RZ, 0xc0, !PT ;  /* 0xffffffe00c0d7812 */ /* 0x000fe400078ec0ff */
[----:B------:R-:W-:Y:S01]  /*114e0*/  SHF.L.U32 R12, R9, 0x2, RZ ;  /* 0x00000002090c7819 */ /* 0x000fe200000006ff */
[----:B------:R-:W-:Y:S01]  /*114f0*/  IMAD R10, R187, c[0x0][0x1c0], R10 ;  /* 0x00007000bb0a7a24 */ /* 0x000fe200078e020a */
[----:B------:R-:W-:Y:S02]  /*11500*/  IADD3 R13, -R13, R0, RZ ;  /* 0x000000000d0d7210 */ /* 0x000fe40007ffe1ff */
[----:B------:R-:W-:Y:S01]  /*11510*/  MOV R0, 0xff800000 ;  /* 0xff80000000007802 */ /* 0x000fe20000000f00 */
[----:B------:R-:W-:Y:S01]  /*11520*/  IMAD R7, R10, c[0x0][0x214], R7 ;  /* 0x000085000a077a24 */ /* 0x000fe200078e0207 */
[----:B------:R-:W-:Y:S01]  /*11530*/  LOP3.LUT P0, RZ, R13, 0x3, RZ, 0xc0, !PT ;  /* 0x000000030dff7812 */ /* 0x000fe2000780c0ff */
[----:B-1----:R-:W-:Y:S01]  /*11540*/  @P3 FMUL.FTZ R10, R5, 0.69314718246459960938 ;  /* 0x3f317218050a3820 */ /* 0x002fe20000410000 */
[----:B------:R-:W-:Y:S01]  /*11550*/  SHF.R.S32.HI R13, RZ, 0x1f, R12 ;  /* 0x0000001fff0d7819 */ /* 0x000fe2000001140c */
[----:B---3--:R-:W-:Y:S01]  /*11560*/  @P2 FMUL.FTZ R5, R4, 0.69314718246459960938 ;  /* 0x3f31721804052820 */ /* 0x008fe20000410000 */
[----:B------:R-:W-:Y:S01]  /*11570*/  SHF.R.S32.HI R15, RZ, 0x1f, R8 ;  /* 0x0000001fff0f7819 */ /* 0x000fe20000011408 */
[----:B------:R-:W-:-:S03]  /*11580*/  @P3 FFMA.FTZ R0, R3, c[0x0][0x238], R10 ;  /* 0x00008e0003003a23 */ /* 0x000fc6000001000a */
[----:B------:R-:W-:-:S04]  /*11590*/  LEA.HI R15, R15, R8, RZ, 0x2 ;  /* 0x000000080f0f7211 */ /* 0x000fc800078f10ff */
[----:B------:R-:W-:Y:S01]  /*115a0*/  LOP3.LUT R15, R15, 0xffffffc, RZ, 0xc0, !PT ;  /* 0x0ffffffc0f0f7812 */ /* 0x000fe200078ec0ff */
[----:B------:R-:W1:Y:S03]  /*115b0*/  LDS.128 R56, [R6.X4] ;  /* 0x0000000006387984 */ /* 0x000e660000004c00 */
[----:B------:R-:W-:Y:S01]  /*115c0*/  IADD3 R15, R8, -R15, RZ ;  /* 0x8000000f080f7210 */ /* 0x000fe20007ffe0ff */
[----:B------:R-:W2:Y:S03]  /*115d0*/  LDS.128 R52, [R6.X4+0x800] ;  /* 0x0008000006347984 */ /* 0x000ea60000004c00 */
[----:B------:R-:W-:Y:S01]  /*115e0*/  LEA R15, R15, R180, 0x4 ;  /* 0x000000b40f0f7211 */ /* 0x000fe200078e20ff */
        /* <DEDUP_REMOVED lines=23> */
.L_x_2645:
[----:B--234-:R-:W-:Y:S05]  /*11760*/  BSYNC B0 ;  /* 0x0000000000007941 */ /* 0x01cfea0003800000 */
.L_x_2644:
        /* <DEDUP_REMOVED lines=18> */
.L_x_2647:
[----:B------:R-:W-:Y:S05]  /*11890*/  BSYNC B0 ;  /* 0x0000000000007941 */ /* 0x000fea0003800000 */
.L_x_2646:
        /* <DEDUP_REMOVED lines=10> */
.L_x_2649:
[----:B------:R-:W-:Y:S05]  /*11940*/  BSYNC B0 ;  /* 0x0000000000007941 */ /* 0x000fea0003800000 */
.L_x_2648:
        /* <DEDUP_REMOVED lines=10> */
.L_x_2651:
[----:B------:R-:W-:Y:S05]  /*119f0*/  BSYNC B0 ;  /* 0x0000000000007941 */ /* 0x000fea0003800000 */
.L_x_2650:
        /* <DEDUP_REMOVED lines=11> */
.L_x_2652:
        /* <DEDUP_REMOVED lines=13> */
.L_x_6128:


//--------------------- .text._ZN5flash24flash_fwd_splitkv_kernelI23Flash_fwd_kernel_traitsILi96ELi64ELi128ELi4ELb0ELb0EN7cutlass6half_tE19Flash_kernel_traitsILi96ELi64ELi128ELi4ES3_EELb1ELb0ELb1ELb0ELb0ELb1ELb1ELb0EEEvNS_16Flash_fwd_paramsE --------------------------
	.section	.text._ZN5flash24flash_fwd_splitkv_kernelI23Flash_fwd_kernel_traitsILi96ELi64ELi128ELi4ELb0ELb0EN7cutlass6half_tE19Flash_kernel_traitsILi96ELi64ELi128ELi4ES3_EELb1ELb0ELb1ELb0ELb0ELb1ELb1ELb0EEEvNS_16Flash_fwd_paramsE,"ax",@progbits
	.sectioninfo	@"SHI_REGISTERS=242"
	.align	128
        .global         _ZN5flash24flash_fwd_splitkv_kernelI23Flash_fwd_kernel_traitsILi96ELi64ELi128ELi4ELb0ELb0EN7cutlass6half_tE19Flash_kernel_traitsILi96ELi64ELi128ELi4ES3_EELb1ELb0ELb1ELb0ELb0ELb1ELb1ELb0EEEvNS_16Flash_fwd_paramsE
        .type           _ZN5flash24flash_fwd_splitkv_kernelI23Flash_fwd_kernel_traitsILi96ELi64ELi128ELi4ELb0ELb0EN7cutlass6half_tE19Flash_kernel_traitsILi96ELi64ELi128ELi4ES3_EELb1ELb0ELb1ELb0ELb0ELb1ELb1ELb0EEEvNS_16Flash_fwd_paramsE,@function
        .size           _ZN5flash24flash_fwd_splitkv_kernelI23Flash_fwd_kernel_traitsILi96ELi64ELi128ELi4ELb0ELb0EN7cutlass6half_tE19Flash_kernel_traitsILi96ELi64ELi128ELi4ES3_EELb1ELb0ELb1ELb0ELb0ELb1ELb1ELb0EEEvNS_16Flash_fwd_paramsE,(.L_x_6129 - _ZN5flash24flash_fwd_splitkv_kernelI23Flash_fwd_kernel_traitsILi96ELi64ELi128ELi4ELb0ELb0EN7cutlass6half_tE19Flash_kernel_traitsILi96ELi64ELi128ELi4ES3_EELb1ELb0ELb1ELb0ELb0ELb1ELb1ELb0EEEvNS_16Flash_fwd_paramsE)
        .other          _ZN5flash24flash_fwd_splitkv_kernelI23Flash_fwd_kernel_traitsILi96ELi64ELi128ELi4ELb0ELb0EN7cutlass6half_tE19Flash_kernel_traitsILi96ELi64ELi128ELi4ES3_EELb1ELb0ELb1ELb0ELb0ELb1ELb1ELb0EEEvNS_16Flash_fwd_paramsE,@"STO_CUDA_ENTRY STV_DEFAULT"
_ZN5flash24flash_fwd_splitkv_kernelI23Flash_fwd_kernel_traitsILi96ELi64ELi128ELi4ELb0ELb0EN7cutlass6half_tE19Flash_kernel_traitsILi96ELi64ELi128ELi4ES3_EELb1ELb0ELb1ELb0ELb0ELb1ELb1ELb0EEEvNS_16Flash_fwd_paramsE:
.text._ZN5flash24flash_fwd_splitkv_kernelI23Flash_fwd_kernel_traitsILi96ELi64ELi128ELi4ELb0ELb0EN7cutlass6half_tE19Flash_kernel_traitsILi96ELi64ELi128ELi4ES3_EELb1ELb0ELb1ELb0ELb0ELb1ELb1ELb0EEEvNS_16Flash_fwd_paramsE:
        /* <DEDUP_REMOVED lines=53> */
.L_x_2653:
[----:B-1-34-:R-:W-:Y:S02]  /*0350*/  MOV R5, c[0x0][0x218] ;  /* 0x0000860000057a02 */ /* 0x01afe40000000f00 */
.L_x_2654:
        /* <DEDUP_REMOVED lines=61> */
[----:B------:R-:W-:Y:S02]  /*0730*/  BSSY B0, `(.L_x_2656) ;  /* 0x000001a000007945 */ /* 0x000fe40003800000 */
[----:B------:R-:W-:Y:S01]  /*0740*/  LEA.HI R2, R3, R16, RZ, 0x3 ;  /* 0x0000001003027211 */ /* 0x000fe200078f18ff */
[----:B------:R-:W-:-:S03]  /*0750*/  IMAD R185, R185, c[0x0][0x1c0], R18 ;  /* 0x00007000b9b97a24 */ /* 0x000fc600078e0212 */
[----:B------:R-:W-:Y:S01]  /*0760*/  LOP3.LUT R3, R2, 0xfffffff8, RZ, 0xc0, !PT ;  /* 0xfffffff802037812 */ /* 0x000fe200078ec0ff */
[--C-:B------:R-:W-:Y:S02]  /*0770*/  IMAD R0, R185, c[0x0][0x214], R114.reuse ;  /* 0x00008500b9007a24 */ /* 0x100fe400078e0272 */
[----:B------:R-:W-:Y:S02]  /*0780*/  IMAD.IADD R114, R125, 0x1, -R114 ;  /* 0x000000017d727824 */ /* 0x000fe400078e0a72 */
        /* <DEDUP_REMOVED lines=20> */
.L_x_2657:
[----:B------:R-:W-:Y:S05]  /*08d0*/  BSYNC B0 ;  /* 0x0000000000007941 */ /* 0x000fea0003800000 */
.L_x_2656:
        /* <DEDUP_REMOVED lines=10> */
.L_x_2659:
[----:B------:R-:W-:Y:S05]  /*0980*/  BSYNC B0 ;  /* 0x0000000000007941 */ /* 0x000fea0003800000 */
.L_x_2658:
        /* <DEDUP_REMOVED lines=10> */
.L_x_2661:
[----:B------:R-:W-:Y:S05]  /*0a30*/  BSYNC B0 ;  /* 0x0000000000007941 */ /* 0x000fea0003800000 */
.L_x_2660:
        /* <DEDUP_REMOVED lines=10> */
.L_x_2663:
[----:B------:R-:W-:Y:S05]  /*0ae0*/  BSYNC B0 ;  /* 0x0000000000007941 */ /* 0x000fea0003800000 */
.L_x_2662:
        /* <DEDUP_REMOVED lines=20> */
.L_x_2655:
        /* <DEDUP_REMOVED lines=92> */
.L_x_2664:
        /* <DEDUP_REMOVED lines=17> */
.L_x_2666:
        /* <DEDUP_REMOVED lines=51> */
.L_x_2665:
        /* <DEDUP_REMOVED lines=117> */
.L_x_2668:
[----:B------:R-:W-:Y:S05]  /*1d80*/  BSYNC B0 ;  /* 0x0000000000007941 */ /* 0x000fea0003800000 */
.L_x_2667:
        /* <DEDUP_REMOVED lines=36> */
.L_x_2670:
[----:B------:R-:W-:Y:S05]  /*1fd0*/  BSYNC B0 ;  /* 0x0000000000007941 */ /* 0x000fea0003800000 */
.L_x_2669:
        /* <DEDUP_REMOVED lines=33> */
.L_x_2672:
[----:B------:R-:W-:Y:S05]  /*21f0*/  BSYNC B0 ;  /* 0x0000000000007941 */ /* 0x000fea0003800000 */
.L_x_2671:
        /* <DEDUP_REMOVED lines=34> */
.L_x_2674:
[----:B------:R-:W-:Y:S05]  /*2420*/  BSYNC B0 ;  /* 0x0000000000007941 */ /* 0x000fea0003800000 */
.L_x_2673:
        /* <DEDUP_REMOVED lines=32> */
.L_x_2676:
[----:B------:R-:W-:Y:S05]  /*2630*/  BSYNC B0 ;  /* 0x0000000000007941 */ /* 0x000fea0003800000 */
.L_x_2675:
        /* <DEDUP_REMOVED lines=32> */
.L_x_2678:
[----:B------:R-:W-:Y:S05]  /*2840*/  BSYNC B0 ;  /* 0x0000000000007941 */ /* 0x000fea0003800000 */
.L_x_2677:
        /* <DEDUP_REMOVED lines=51> */
.L_x_2680:
[----:B-1----:R-:W-:Y:S05]  /*2b80*/  BSYNC B0 ;  /* 0x0000000000007941 */ /* 0x002fea0003800000 */
.L_x_2679:
        /* <DEDUP_REMOVED lines=34> */
.L_x_2682:
[----:B------:R-:W-:Y:S05]  /*2db0*/  BSYNC B0 ;  /* 0x0000000000007941 */ /* 0x000fea0003800000 */
.L_x_2681:
        /* <DEDUP_REMOVED lines=34> */
.L_x_2684:
[----:B------:R-:W-:Y:S05]  /*2fe0*/  BSYNC B0 ;  /* 0x0000000000007941 */ /* 0x000fea0003800000 */
.L_x_2683:
        /* <DEDUP_REMOVED lines=42> */
.L_x_2686:
[----:B------:R-:W-:Y:S05]  /*3290*/  BSYNC B0 ;  /* 0x0000000000007941 */ /* 0x000fea0003800000 */
.L_x_2685:
        /* <DEDUP_REMOVED lines=36> */
[----:B------:R-:W-:Y:S01]  /*34e0*/  IMAD R112, R115, 0x20, R112 ;  /* 0x0000002073707824 */ /* 0x000fe200078e0270 */
[----:B------:R-:W1:Y:S03]  /*34f0*/  LDSM.16.M88.4 R96, [R171] ;  /* 0x00000000ab60783b */ /* 0x000e660000000200 */
[----:B------:R-:W-:Y:S01]  /*3500*/  IMAD.IADD R5, R5, 0x1, R112 ;  /* 0x0000000105057824 */ /* 0x000fe200078e0270 */
[----:B------:R-:W3:Y:S04]  /*3510*/  LDSM.16.M88.4 R40, [R170+0x3c00] ;  /* 0x003c0000aa28783b */ /* 0x000ee80000000200 */
[----:B------:R-:W5:Y:S04]  /*3520*/  LDSM.16.M88.4 R64, [R170+0x3000] ;  /* 0x00300000aa40783b */ /* 0x000f680000000200 */
[----:B------:R-:W2:Y:S04]  /*3530*/  LDSM.16.M88.4 R48, [R170+0x3800] ;  /* 0x00380000aa30783b */ /* 0x000ea80000000200 */
[----:B------:R-:W4:Y:S04]  /*3540*/  LDSM.16.M88.4 R32, [R170+0x4000] ;  /* 0x00400000aa20783b */ /* 0x000f280000000200 */
[----:B------:R-:W2:Y:S04]  /*3550*/  LDSM.16.M88.4 R24, [R170+0x4400] ;  /* 0x00440000aa18783b */ /* 0x000ea80000000200 */
[----:B------:R-:W2:Y:S04]  /*3560*/  LDSM.16.M88.4 R16, [R170+0x4800] ;  /* 0x00480000aa10783b */ /* 0x000ea80000000200 */
[----:B------:R-:W2:Y:S04]  /*3570*/  LDSM.16.M88.4 R8, [R170+0x4c00] ;  /* 0x004c0000aa08783b */ /* 0x000ea80000000200 */
[----:B------:R-:W-:Y:S04]  /*3580*/  LDSM.16.M88.4 R92, [R169] ;  /* 0x00000000a95c783b */ /* 0x000fe80000000200 */
[----:B------:R-:W2:Y:S04]  /*3590*/  LDSM.16.M88.4 R84, [R119+0x3400] ;  /* 0x003400007754783b */ /* 0x000ea80000000200 */
[----:B------:R-:W2:Y:S01]  /*35a0*/  LDSM.16.M88.4 R76, [R119+0x3c00] ;  /* 0x003c0000774c783b */ /* 0x000ea20000000200 */
[C---:B-1----:R-:W-:Y:S03]  /*35b0*/  HMMA.16816.F32 R60, R96.reuse, R56, RZ ;  /* 0x00000038603c723c */ /* 0x042fe600000018ff */
[----:B------:R-:W1:Y:S04]  /*35c0*/  LDSM.16.M88.4 R88, [R119+0x3000] ;  /* 0x003000007758783b */ /* 0x000e680000000200 */
[----:B------:R-:W1:Y:S01]  /*35d0*/  LDSM.16.M88.4 R12, [R119+0x4000] ;  /* 0x00400000770c783b */ /* 0x000e620000000200 */
[C---:B------:R-:W-:Y:S03]  /*35e0*/  HMMA.16816.F32 R56, R96.reuse, R58, RZ ;  /* 0x0000003a6038723c */ /* 0x040fe600000018ff */
[----:B------:R-:W-:Y:S04]  /*35f0*/  LDSM.16.M88.4 R80, [R119+0x3800] ;  /* 0x003800007750783b */ /* 0x000fe80000000200 */
[----:B------:R-:W-:Y:S01]  /*3600*/  LDSM.16.M88.4 R72, [R119+0x4800] ;  /* 0x004800007748783b */ /* 0x000fe20000000200 */
[C---:B---3--:R-:W-:Y:S03]  /*3610*/  HMMA.16816.F32 R44, R96.reuse, R40, RZ ;  /* 0x00000028602c723c */ /* 0x048fe600000018ff */
[----:B------:R-:W-:Y:S04]  /*3620*/  LDSM.16.M88.4 R104, [R119+0x4c00] ;  /* 0x004c00007768783b */ /* 0x000fe80000000200 */
[----:B------:R-:W-:Y:S01]  /*3630*/  LDSM.16.M88.4 R108, [R171+0x1000] ;  /* 0x00100000ab6c783b */ /* 0x000fe20000000200 */
[C---:B-----5:R-:W-:Y:S08]  /*3640*/  HMMA.16816.F32 R68, R96.reuse, R64, RZ ;  /* 0x000000406044723c */ /* 0x060ff000000018ff */
[C---:B------:R-:W-:Y:S08]  /*3650*/  HMMA.16816.F32 R40, R96.reuse, R42, RZ ;  /* 0x0000002a6028723c */ /* 0x040ff000000018ff */
[C---:B------:R-:W-:Y:S08]  /*3660*/  HMMA.16816.F32 R64, R96.reuse, R66, RZ ;  /* 0x000000426040723c */ /* 0x040ff000000018ff */
        /* <DEDUP_REMOVED lines=47> */
[----:B------:R-:W-:Y:S07]  /*3960*/  LDSM.16.M88.4 R12, [R170+0x7000] ;  /* 0x00700000aa0c783b */ /* 0x000fee0000000200 */
[C---:B--2---:R-:W-:Y:S08]  /*3970*/  HMMA.16816.F32 R28, R108.reuse, R8, R28 ;  /* 0x000000086c1c723c */ /* 0x044ff0000000181c */
[C---:B------:R-:W-:Y:S01]  /*3980*/  HMMA.16816.F32 R24, R108.reuse, R10, R24 ;  /* 0x0000000a6c18723c */ /* 0x040fe20000001818 */
[----:B------:R-:W-:Y:S07]  /*3990*/  LDSM.16.M88.4 R8, [R171+0x2000] ;  /* 0x00200000ab08783b */ /* 0x000fee0000000200 */
[C---:B------:R-:W-:Y:S08]  /*39a0*/  HMMA.16816.F32 R52, R108.reuse, R80, R52 ;  /* 0x000000506c34723c */ /* 0x040ff00000001834 */
[----:B------:R-:W-:Y:S01]  /*39b0*/  HMMA.16816.F32 R48, R108, R82, R48 ;  /* 0x000000526c30723c */ /* 0x000fe20000001830 */
[----:B------:R-:W2:Y:S07]  /*39c0*/  LDSM.16.M88.4 R80, [R119+0x5800] ;  /* 0x005800007750783b */ /* 0x000eae0000000200 */
[C---:B---3--:R-:W-:Y:S08]  /*39d0*/  HMMA.16816.F32 R60, R92.reuse, R84, R60 ;  /* 0x000000545c3c723c */ /* 0x048ff0000000183c */
[C---:B------:R-:W-:Y:S08]  /*39e0*/  HMMA.16816.F32 R56, R92.reuse, R86, R56 ;  /* 0x000000565c38723c */ /* 0x040ff00000001838 */
[C---:B----4-:R-:W-:Y:S01]  /*39f0*/  HMMA.16816.F32 R84, R92.reuse, R76, R44 ;  /* 0x0000004c5c54723c */ /* 0x050fe2000000182c */
[----:B------:R-:W-:Y:S07]  /*3a00*/  LDSM.16.M88.4 R44, [R169+0x2000] ;  /* 0x00200000a92c783b */ /* 0x000fee0000000200 */
[C---:B------:R-:W-:Y:S01]  /*3a10*/  HMMA.16816.F32 R40, R92.reuse, R78, R40 ;  /* 0x0000004e5c28723c */ /* 0x040fe20000001828 */
[----:B------:R-:W3:Y:S07]  /*3a20*/  LDSM.16.M88.4 R76, [R119+0x6400] ;  /* 0x00640000774c783b */ /* 0x000eee0000000200 */
[C---:B-1----:R-:W-:Y:S08]  /*3a30*/  HMMA.16816.F32 R68, R92.reuse, R88, R68 ;  /* 0x000000585c44723c */ /* 0x042ff00000001844 */
[C---:B------:R-:W-:Y:S01]  /*3a40*/  HMMA.16816.F32 R64, R92.reuse, R90, R64 ;  /* 0x0000005a5c40723c */ /* 0x040fe20000001840 */
[----:B------:R-:W1:Y:S07]  /*3a50*/  LDSM.16.M88.4 R88, [R170+0x7400] ;  /* 0x00740000aa58783b */ /* 0x000e6e0000000200 */
[----:B--2---:R-:W-:Y:S08]  /*3a60*/  HMMA.16816.F32 R52, R92, R80, R52 ;  /* 0x000000505c34723c */ /* 0x004ff00000001834 */
[C---:B------:R-:W-:Y:S08]  /*3a70*/  HMMA.16816.F32 R68, R8.reuse, R12, R68 ;  /* 0x0000000c0844723c */ /* 0x040ff00000001844 */
[----:B------:R-:W-:Y:S01]  /*3a80*/  HMMA.16816.F32 R64, R8, R14, R64 ;  /* 0x0000000e0840723c */ /* 0x000fe20000001840 */
[----:B------:R-:W2:Y:S07]  /*3a90*/  LDSM.16.M88.4 R12, [R119+0x6800] ;  /* 0x00680000770c783b */ /* 0x000eae0000000200 */
[----:B------:R-:W-:Y:S01]  /*3aa0*/  HMMA.16816.F32 R48, R92, R82, R48 ;  /* 0x000000525c30723c */ /* 0x000fe20000001830 */
[----:B------:R-:W4:Y:S07]  /*3ab0*/  LDSM.16.M88.4 R80, [R119+0x7000] ;  /* 0x007000007750783b */ /* 0x000f2e0000000200 */
[C---:B------:R-:W-:Y:S08]  /*3ac0*/  HMMA.16816.F32 R20, R108.reuse, R72, R20 ;  /* 0x000000486c14723c */ /* 0x040ff00000001814 */
[----:B------:R-:W-:Y:S01]  /*3ad0*/  HMMA.16816.F32 R16, R108, R74, R16 ;  /* 0x0000004a6c10723c */ /* 0x000fe20000001810 */
[----:B------:R-:W5:Y:S07]  /*3ae0*/  LDSM.16.M88.4 R72, [R119+0x6000] ;  /* 0x006000007748783b */ /* 0x000f6e0000000200 */
[C---:B---3--:R-:W-:Y:S08]  /*3af0*/  HMMA.16816.F32 R28, R92.reuse, R76, R28 ;  /* 0x0000004c5c1c723c */ /* 0x048ff0000000181c */
[----:B------:R-:W-:Y:S01]  /*3b00*/  HMMA.16816.F32 R76, R92, R78, R24 ;  /* 0x0000004e5c4c723c */ /* 0x000fe20000001818 */
[----:B------:R-:W3:Y:S07]  /*3b10*/  LDSM.16.M88.4 R24, [R119+0x7400] ;  /* 0x007400007718783b */ /* 0x000eee0000000200 */
[C---:B-1----:R-:W-:Y:S08]  /*3b20*/  HMMA.16816.F32 R60, R8.reuse, R88, R60 ;  /* 0x00000058083c723c */ /* 0x042ff0000000183c */
[----:B------:R-:W-:Y:S08]  /*3b30*/  HMMA.16816.F32 R56, R8, R90, R56 ;  /* 0x0000005a0838723c */ /* 0x000ff00000001838 */
[C---:B--2---:R-:W-:Y:S08]  /*3b40*/  HMMA.16816.F32 R20, R92.reuse, R12, R20 ;  /* 0x0000000c5c14723c */ /* 0x044ff00000001814 */
[----:B------:R-:W-:Y:S01]  /*3b50*/  HMMA.16816.F32 R16, R92, R14, R16 ;  /* 0x0000000e5c10723c */ /* 0x000fe20000001810 */
[----:B------:R-:W1:Y:S07]  /*3b60*/  LDSM.16.M88.4 R12, [R119+0x6c00] ;  /* 0x006c0000770c783b */ /* 0x000e6e0000000200 */
[----:B----4-:R-:W-:Y:S08]  /*3b70*/  HMMA.16816.F32 R68, R44, R80, R68 ;  /* 0x000000502c44723c */ /* 0x010ff00000001844 */
[C---:B-----5:R-:W-:Y:S08]  /*3b80*/  HMMA.16816.F32 R36, R92.reuse, R72, R36 ;  /* 0x000000485c24723c */ /* 0x060ff00000001824 */
[----:B------:R-:W-:Y:S01]  /*3b90*/  HMMA.16816.F32 R32, R92, R74, R32 ;  /* 0x0000004a5c20723c */ /* 0x000fe20000001820 */
[----:B------:R-:W2:Y:S07]  /*3ba0*/  LDSM.16.M88.4 R72, [R170+0x7800] ;  /* 0x00780000aa48783b */ /* 0x000eae0000000200 */
[----:B------:R-:W-:Y:S01]  /*3bb0*/  HMMA.16816.F32 R100, R108, R104, R100 ;  /* 0x000000686c64723c */ /* 0x000fe20000001864 */
[----:B------:R-:W-:-:S02]  /*3bc0*/  FMUL.FTZ R68, R68, c[0x0][0x2ec] ;  /* 0x0000bb0044447a20 */ /* 0x000fc40000410000 */
[----:B------:R-:W-:Y:S02]  /*3bd0*/  FMUL.FTZ R69, R69, c[0x0][0x2ec] ;  /* 0x0000bb0045457a20 */ /* 0x000fe40000410000 */
[----:B------:R-:W-:Y:S01]  /*3be0*/  FMUL.FTZ R70, R70, c[0x0][0x2ec] ;  /* 0x0000bb0046467a20 */ /* 0x000fe20000410000 */
[----:B------:R-:W-:Y:S01]  /*3bf0*/  MUFU.TANH R80, R68 ;  /* 0x0000004400507308 */ /* 0x000fe20000002400 */
[----:B------:R-:W-:Y:S01]  /*3c00*/  FMUL.FTZ R136, R71, c[0x0][0x2ec] ;  /* 0x0000bb0047887a20 */ /* 0x000fe20000410000 */
[----:B------:R-:W-:Y:S01]  /*3c10*/  HMMA.16816.F32 R96, R108, R106, R96 ;  /* 0x0000006a6c60723c */ /* 0x000fe20000001860 */
[----:B------:R-:W-:-:S05]  /*3c20*/  IMAD.IADD R104, R2, 0x1, R179 ;  /* 0x0000000102687824 */ /* 0x000fca00078e02b3 */
[----:B------:R-:W-:Y:S01]  /*3c30*/  MUFU.TANH R130, R69 ;  /* 0x0000004500827308 */ /* 0x000fe20000002400 */
[C---:B------:R-:W-:Y:S01]  /*3c40*/  IADD3 R106, R104.reuse, 0x1, RZ ;  /* 0x00000001686a7810 */ /* 0x040fe20007ffe0ff */
[C---:B---3--:R-:W-:Y:S01]  /*3c50*/  HMMA.16816.F32 R60, R44.reuse, R24, R60 ;  /* 0x000000182c3c723c */ /* 0x048fe2000000183c */
[C---:B------:R-:W-:Y:S02]  /*3c60*/  IADD3 R118, R104.reuse, 0x10, RZ ;  /* 0x0000001068767810 */ /* 0x040fe40007ffe0ff */
[C---:B------:R-:W-:Y:S02]  /*3c70*/  IADD3 R124, R104.reuse, 0x11, RZ ;  /* 0x00000011687c7810 */ /* 0x040fe40007ffe0ff */
[C---:B------:R-:W-:Y:S01]  /*3c80*/  IADD3 R108, R104.reuse, 0x8, RZ ;  /* 0x00000008686c7810 */ /* 0x040fe20007ffe0ff */
[----:B------:R3:W-:Y:S01]  /*3c90*/  MUFU.TANH R81, R70 ;  /* 0x0000004600517308 */ /* 0x0007e20000002400 */
[C---:B------:R-:W-:Y:S01]  /*3ca0*/  IADD3 R110, R104.reuse, 0x9, RZ ;  /* 0x00000009686e7810 */ /* 0x040fe20007ffe0ff */
[----:B------:R-:W-:Y:S01]  /*3cb0*/  HMMA.16816.F32 R56, R44, R26, R56 ;  /* 0x0000001a2c38723c */ /* 0x000fe20000001838 */
[----:B------:R-:W4:Y:S01]  /*3cc0*/  LDSM.16.M88.4 R24, [R170+0x7c00] ;  /* 0x007c0000aa18783b */ /* 0x000f220000000200 */
[----:B------:R-:W-:-:S02]  /*3cd0*/  IADD3 R128, R104, 0x19, RZ ;  /* 0x0000001968807810 */ /* 0x000fc40007ffe0ff */
[C---:B------:R-:W-:Y:S02]  /*3ce0*/  IADD3 R126, R104.reuse, 0x18, RZ ;  /* 0x00000018687e7810 */ /* 0x040fe40007ffe0ff */
[----:B------:R-:W-:Y:S01]  /*3cf0*/  I2F R105, R106 ;  /* 0x0000006a00697306 */ /* 0x000fe20000201400 */
[C---:B------:R-:W-:Y:S01]  /*3d00*/  IADD3 R88, R104.reuse, 0x20, RZ ;  /* 0x0000002068587810 */ /* 0x040fe20007ffe0ff */
[C---:B-1----:R-:W-:Y:S01]  /*3d10*/  HMMA.16816.F32 R100, R92.reuse, R12, R100 ;  /* 0x0000000c5c64723c */ /* 0x042fe20000001864 */
[C---:B------:R-:W-:Y:S02]  /*3d20*/  IADD3 R138, R104.reuse, 0x31, RZ ;  /* 0x00000031688a7810 */ /* 0x040fe40007ffe0ff */
[C---:B------:R-:W-:Y:S02]  /*3d30*/  IADD3 R114, R104.reuse, 0x40, RZ ;  /* 0x0000004068727810 */ /* 0x040fe40007ffe0ff */
[----:B------:R-:W-:Y:S01]  /*3d40*/  IADD3 R115, R104, 0x48, RZ ;  /* 0x0000004868737810 */ /* 0x000fe20007ffe0ff */
[----:B---3--:R-:W1:Y:S01]  /*3d50*/  LDSM.16.M88.4 R68, [R119+0x7800] ;  /* 0x007800007744783b */ /* 0x008e620000000200 */
[----:B------:R-:W-:Y:S01]  /*3d60*/  I2F R111, R118 ;  /* 0x00000076006f7306 */ /* 0x000fe20000201400 */
[----:B------:R-:W-:Y:S01]  /*3d70*/  HMMA.16816.F32 R96, R92, R14, R96 ;  /* 0x0000000e5c60723c */ /* 0x000fe20000001860 */
[----:B------:R-:W-:Y:S01]  /*3d80*/  FMUL.FTZ R60, R60, c[0x0][0x2ec] ;  /* 0x0000bb003c3c7a20 */ /* 0x000fe20000410000 */
[----:B------:R-:W3:Y:S01]  /*3d90*/  LDSM.16.M88.4 R12, [R119+0x7c00] ;  /* 0x007c0000770c783b */ /* 0x000ee20000000200 */
[----:B------:R-:W-:-:S04]  /*3da0*/  FMUL.FTZ R63, R63, c[0x0][0x2ec] ;  /* 0x0000bb003f3f7a20 */ /* 0x000fc80000410000 */
[----:B------:R-:W-:Y:S01]  /*3db0*/  MUFU.TANH R60, R60 ;  /* 0x0000003c003c7308 */ /* 0x000fe20000002400 */
[----:B--2---:R-:W-:Y:S01]  /*3dc0*/  HMMA.16816.F32 R52, R8, R72, R52 ;  /* 0x000000480834723c */ /* 0x004fe20000001834 */
[----:B------:R-:W-:Y:S02]  /*3dd0*/  FMUL.FTZ R56, R56, c[0x0][0x2ec] ;  /* 0x0000bb0038387a20 */ /* 0x000fe40000410000 */
[----:B------:R-:W-:-:S04]  /*3de0*/  FMUL.FTZ R90, R58, c[0x0][0x2ec] ;  /* 0x0000bb003a5a7a20 */ /* 0x000fc80000410000 */
[----:B------:R-:W-:Y:S01]  /*3df0*/  I2F R127, R124 ;  /* 0x0000007c007f7306 */ /* 0x000fe20000201400 */
[----:B------:R-:W-:Y:S01]  /*3e00*/  HMMA.16816.F32 R48, R8, R74, R48 ;  /* 0x0000004a0830723c */ /* 0x000fe20000001830 */
[----:B------:R-:W-:Y:S01]  /*3e10*/  FMUL.FTZ R73, R61, c[0x0][0x2ec] ;  /* 0x0000bb003d497a20 */ /* 0x000fe20000410000 */
[----:B------:R-:W-:-:S05]  /*3e20*/  IADD3 R72, R104, 0x28, RZ ;  /* 0x0000002868487810 */ /* 0x000fca0007ffe0ff */
[----:B------:R-:W-:Y:S01]  /*3e30*/  FMUL.FTZ R74, R62, c[0x0][0x2ec] ;  /* 0x0000bb003e4a7a20 */ /* 0x000fe20000410000 */
[----:B------:R-:W-:Y:S01]  /*3e40*/  MUFU.TANH R63, R63 ;  /* 0x0000003f003f7308 */ /* 0x000fe20000002400 */
[----:B----4-:R-:W-:Y:S01]  /*3e50*/  HMMA.16816.F32 R84, R8, R24, R84 ;  /* 0x000000180854723c */ /* 0x010fe20000001854 */
[----:B------:R-:W-:-:S06]  /*3e60*/  IADD3 R62, R104, 0x29, RZ ;  /* 0x00000029683e7810 */ /* 0x000fcc0007ffe0ff */
[----:B------:R-:W-:Y:S01]  /*3e70*/  FMUL.FTZ R24, R59, c[0x0][0x2ec] ;  /* 0x0000bb003b187a20 */ /* 0x000fe20000410000 */
[----:B------:R-:W-:Y:S01]  /*3e80*/  HMMA.16816.F32 R40, R8, R26, R40 ;  /* 0x0000001a0828723c */ /* 0x000fe20000001828 */
[----:B------:R-:W-:Y:S07]  /*3e90*/  MUFU.TANH R74, R74 ;  /* 0x0000004a004a7308 */ /* 0x000fee0000002400 */
[C---:B-1----:R-:W-:Y:S01]  /*3ea0*/  HMMA.16816.F32 R52, R44.reuse, R68, R52 ;  /* 0x000000442c34723c */ /* 0x042fe20000001834 */
[----:B------:R1:W-:Y:S06]  /*3eb0*/  MUFU.TANH R68, R56 ;  /* 0x0000003800447308 */ /* 0x0003ec0000002400 */
[----:B------:R-:W-:Y:S01]  /*3ec0*/  FMUL.FTZ R69, R57, c[0x0][0x2ec] ;  /* 0x0000bb0039457a20 */ /* 0x000fe20000410000 */
[C---:B---3--:R-:W-:Y:S01]  /*3ed0*/  HMMA.16816.F32 R84, R44.reuse, R12, R84 ;  /* 0x0000000c2c54723c */ /* 0x048fe20000001854 */
[----:B------:R-:W-:Y:S07]  /*3ee0*/  MUFU.TANH R136, R136 ;  /* 0x0000008800887308 */ /* 0x000fee0000002400 */
[C---:B------:R-:W-:Y:S01]  /*3ef0*/  HMMA.16816.F32 R40, R44.reuse, R14, R40 ;  /* 0x0000000e2c28723c */ /* 0x040fe20000001828 */
[----:B-1----:R-:W1:Y:S01]  /*3f00*/  LDSM.16.M88.4 R56, [R170+0x8000] ;  /* 0x00800000aa38783b */ /* 0x002e620000000200 */
[----:B------:R-:W-:Y:S03]  /*3f10*/  I2F R107, R108 ;  /* 0x0000006c006b7306 */ /* 0x000fe60000201400 */
[----:B------:R-:W2:Y:S03]  /*3f20*/  LDSM.16.M88.4 R12, [R170+0x8800] ;  /* 0x00880000aa0c783b */ /* 0x000ea60000000200 */
[----:B------:R-:W-:Y:S01]  /*3f30*/  HMMA.16816.F32 R48, R44, R70, R48 ;  /* 0x000000462c30723c */ /* 0x000fe20000001830 */
[----:B------:R-:W-:Y:S01]  /*3f40*/  FMUL.FTZ R91, R53, c[0x0][0x2ec] ;  /* 0x0000bb00355b7a20 */ /* 0x000fe20000410000 */
[----:B------:R3:W-:Y:S01]  /*3f50*/  MUFU.TANH R70, R24 ;  /* 0x0000001800467308 */ /* 0x0007e20000002400 */
[----:B------:R-:W-:-:S02]  /*3f60*/  FMUL.FTZ R92, R54, c[0x0][0x2ec] ;  /* 0x0000bb00365c7a20 */ /* 0x000fc40000410000 */
[----:B------:R-:W-:Y:S02]  /*3f70*/  FMUL.FTZ R93, R55, c[0x0][0x2ec] ;  /* 0x0000bb00375d7a20 */ /* 0x000fe40000410000 */
[----:B------:R-:W-:Y:S01]  /*3f80*/  FMUL.FTZ R71, R52, c[0x0][0x2ec] ;  /* 0x0000bb0034477a20 */ /* 0x000fe20000410000 */
[----:B------:R-:W-:Y:S01]  /*3f90*/  HMMA.16816.F32 R64, R44, R82, R64 ;  /* 0x000000522c40723c */ /* 0x000fe20000001840 */
[----:B------:R-:W4:Y:S01]  /*3fa0*/  LDSM.16.M88.4 R52, [R170+0x8400] ;  /* 0x00840000aa34783b */ /* 0x000f220000000200 */
[----:B------:R-:W-:Y:S05]  /*3fb0*/  I2F R109, R110 ;  /* 0x0000006e006d7306 */ /* 0x000fea0000201400 */
[----:B------:R-:W-:Y:S01]  /*3fc0*/  IADD3 R82, R104, 0x21, RZ ;  /* 0x0000002168527810 */ /* 0x000fe20007ffe0ff */
[----:B------:R-:W-:Y:S01]  /*3fd0*/  FMUL.FTZ R42, R42, c[0x0][0x2ec] ;  /* 0x0000bb002a2a7a20 */ /* 0x000fe20000410000 */
[----:B---3--:R-:W3:Y:S01]  /*3fe0*/  LDSM.16.M88.4 R24, [R119+0x8000] ;  /* 0x008000007718783b */ /* 0x008ee20000000200 */
[----:B------:R-:W-:Y:S01]  /*3ff0*/  I2F R131, R128 ;  /* 0x0000008000837306 */ /* 0x000fe20000201400 */
[----:B------:R-:W-:-:S02]  /*4000*/  FMUL.FTZ R40, R40, c[0x0][0x2ec] ;  /* 0x0000bb0028287a20 */ /* 0x000fc40000410000 */
[----:B------:R-:W-:-:S03]  /*4010*/  FMUL.FTZ R43, R43, c[0x0][0x2ec] ;  /* 0x0000bb002b2b7a20 */ /* 0x000fc60000410000 */
[----:B------:R-:W-:Y:S02]  /*4020*/  FMUL.FTZ R48, R48, c[0x0][0x2ec] ;  /* 0x0000bb0030307a20 */ /* 0x000fe40000410000 */
        /* <DEDUP_REMOVED lines=8> */
[----:B------:R-:W-:-:S02]  /*40b0*/  FMUL.FTZ R65, R65, c[0x0][0x2ec] ;  /* 0x0000bb0041417a20 */ /* 0x000fc40000410000 */
[----:B------:R-:W-:Y:S02]  /*40c0*/  FMUL.FTZ R67, R67, c[0x0][0x2ec] ;  /* 0x0000bb0043437a20 */ /* 0x000fe40000410000 */
[----:B------:R-:W-:Y:S01]  /*40d0*/  FMUL.FTZ R57, R84, c[0x0][0x2ec] ;  /* 0x0000bb0054397a20 */ /* 0x000fe20000410000 */
[C---:B------:R-:W-:Y:S01]  /*40e0*/  HMMA.16816.F32 R32, R8.reuse, R58, R32 ;  /* 0x0000003a0820723c */ /* 0x040fe20000001820 */
[----:B------:R-:W-:Y:S01]  /*40f0*/  FMUL.FTZ R41, R41, c[0x0][0x2ec] ;  /* 0x0000bb0029297a20 */ /* 0x000fe20000410000 */
[----:B------:R-:W-:Y:S05]  /*4100*/  MUFU.TANH R95, R49 ;  /* 0x00000031005f7308 */ /* 0x000fea0000002400 */
[----:B------:R-:W-:Y:S01]  /*4110*/  IADD3 R58, R104, 0x30, RZ ;  /* 0x00000030683a7810 */ /* 0x000fe20007ffe0ff */
[C---:B--2---:R-:W-:Y:S01]  /*4120*/  HMMA.16816.F32 R20, R8.reuse, R12, R20 ;  /* 0x0000000c0814723c */ /* 0x044fe20000001814 */
[----:B------:R-:W-:Y:S01]  /*4130*/  FMUL.FTZ R59, R85, c[0x0][0x2ec] ;  /* 0x0000bb00553b7a20 */ /* 0x000fe20000410000 */
[----:B------:R-:W-:Y:S06]  /*4140*/  MUFU.TANH R137, R50 ;  /* 0x0000003200897308 */ /* 0x000fec0000002400 */
[C---:B------:R-:W-:Y:S01]  /*4150*/  HMMA.16816.F32 R16, R8.reuse, R14, R16 ;  /* 0x0000000e0810723c */ /* 0x040fe20000001810 */
[----:B------:R-:W1:Y:S01]  /*4160*/  LDSM.16.M88.4 R12, [R170+0x8c00] ;  /* 0x008c0000aa0c783b */ /* 0x000e620000000200 */
[----:B------:R2:W-:Y:S06]  /*4170*/  MUFU.TANH R56, R51 ;  /* 0x0000003300387308 */ /* 0x0005ec0000002400 */
[----:B----4-:R-:W-:Y:S02]  /*4180*/  HMMA.16816.F32 R28, R8, R52, R28 ;  /* 0x00000034081c723c */ /* 0x010fe4000000181c */
[----:B------:R-:W-:Y:S05]  /*4190*/  MUFU.TANH R64, R64 ;  /* 0x0000004000407308 */ /* 0x000fea0000002400 */
[----:B------:R-:W-:Y:S01]  /*41a0*/  FMUL.FTZ R53, R87, c[0x0][0x2ec] ;  /* 0x0000bb0057357a20 */ /* 0x000fe20000410000 */
[C---:B---3--:R-:W-:Y:S01]  /*41b0*/  HMMA.16816.F32 R36, R44.reuse, R24, R36 ;  /* 0x000000182c24723c */ /* 0x048fe20000001824 */
[----:B------:R-:W-:Y:S01]  /*41c0*/  FMUL.FTZ R52, R86, c[0x0][0x2ec] ;  /* 0x0000bb0056347a20 */ /* 0x000fe20000410000 */
[----:B--2---:R-:W2:Y:S01]  /*41d0*/  LDSM.16.M88.4 R48, [R119+0x8400] ;  /* 0x008400007730783b */ /* 0x004ea20000000200 */
[----:B------:R-:W3:Y:S05]  /*41e0*/  MUFU.TANH R66, R66 ;  /* 0x0000004200427308 */ /* 0x000eea0000002400 */
[----:B------:R-:W-:Y:S01]  /*41f0*/  HMMA.16816.F32 R32, R44, R26, R32 ;  /* 0x0000001a2c20723c */ /* 0x000fe20000001820 */
[----:B------:R-:W4:Y:S02]  /*4200*/  LDSM.16.M88.4 R24, [R119+0x8800] ;  /* 0x008800007718783b */ /* 0x000f240000000200 */
[----:B------:R-:W-:Y:S05]  /*4210*/  MUFU.TANH R65, R65 ;  /* 0x0000004100417308 */ /* 0x000fea0000002400 */
[----:B------:R-:W-:Y:S03]  /*4220*/  HMMA.16816.F32 R76, R8, R54, R76 ;  /* 0x00000036084c723c */ /* 0x000fe6000000184c */
[----:B------:R-:W5:Y:S01]  /*4230*/  MUFU.TANH R67, R67 ;  /* 0x0000004300437308 */ /* 0x000f620000002400 */
[----:B---3--:R-:W-:-:S04]  /*4240*/  FFMA.FTZ R86, R0, R107, R66 ;  /* 0x0000006b00567223 */ /* 0x008fc80000010042 */
[----:B------:R-:W-:Y:S01]  /*4250*/  FMUL.FTZ R38, R38, c[0x0][0x2ec] ;  /* 0x0000bb0026267a20 */ /* 0x000fe20000410000 */
[C---:B-1----:R-:W-:Y:S01]  /*4260*/  HMMA.16816.F32 R100, R8.reuse, R12, R100 ;  /* 0x0000000c0864723c */ /* 0x042fe20000001864 */
[----:B------:R-:W-:Y:S01]  /*4270*/  FMUL.FTZ R36, R36, c[0x0][0x2ec] ;  /* 0x0000bb0024247a20 */ /* 0x000fe20000410000 */
[----:B------:R-:W-:Y:S01]  /*4280*/  I2F R75, R62 ;  /* 0x0000003e004b7306 */ /* 0x000fe20000201400 */
[----:B------:R-:W-:Y:S02]  /*4290*/  FMUL.FTZ R37, R37, c[0x0][0x2ec] ;  /* 0x0000bb0025257a20 */ /* 0x000fe40000410000 */
[----:B------:R-:W-:Y:S02]  /*42a0*/  FMUL.FTZ R39, R39, c[0x0][0x2ec] ;  /* 0x0000bb0027277a20 */ /* 0x000fe40000410000 */
[----:B------:R-:W-:Y:S01]  /*42b0*/  IADD3 R12, R121, 0x1, R178 ;  /* 0x00000001790c7810 */ /* 0x000fe20007ffe0b2 */
[----:B------:R-:W-:Y:S01]  /*42c0*/  FFMA.FTZ R13, R0, R105, R130 ;  /* 0x00000069000d7223 */ /* 0x000fe20000010082 */
[----:B------:R-:W-:Y:S01]  /*42d0*/  HMMA.16816.F32 R96, R8, R14, R96 ;  /* 0x0000000e0860723c */ /* 0x000fe20000001860 */
[----:B------:R-:W1:Y:S01]  /*42e0*/  I2F R129, R126 ;  /* 0x0000007e00817306 */ /* 0x000e620000201400 */
[----:B------:R-:W-:Y:S01]  /*42f0*/  IADD3 R125, R113, R12, -R125 ;  /* 0x0000000c717d7210 */ /* 0x000fe20007ffe87d */
[----:B------:R-:W-:-:S02]  /*4300*/  FMUL.FTZ R34, R34, c[0x0][0x2ec] ;  /* 0x0000bb0022227a20 */ /* 0x000fc40000410000 */
[----:B------:R-:W-:Y:S01]  /*4310*/  FMUL.FTZ R151, R35, c[0x0][0x2ec] ;  /* 0x0000bb0023977a20 */ /* 0x000fe20000410000 */
[----:B------:R-:W-:Y:S01]  /*4320*/  IADD3 R12, R125, c[0x0][0x2e8], RZ ;  /* 0x0000ba007d0c7a10 */ /* 0x000fe20007ffe0ff */
[----:B------:R-:W-:Y:S01]  /*4330*/  FMUL.FTZ R159, R32, c[0x0][0x2ec] ;  /* 0x0000bb00209f7a20 */ /* 0x000fe20000410000 */
[C---:B--2---:R-:W-:Y:S01]  /*4340*/  HMMA.16816.F32 R28, R44.reuse, R48, R28 ;  /* 0x000000302c1c723c */ /* 0x044fe2000000181c */
[----:B------:R-:W-:Y:S01]  /*4350*/  I2F R89, R88 ;  /* 0x0000005800597306 */ /* 0x000fe20000201400 */
[----:B------:R-:W-:Y:S01]  /*4360*/  IMNMX R135, R12, R113, PT ;  /* 0x000000710c877217 */ /* 0x000fe20003800200 */
[----:B-----5:R-:W-:Y:S01]  /*4370*/  FFMA.FTZ R66, R0, R109, R67 ;  /* 0x0000006d00427223 */ /* 0x020fe20000010043 */
[----:B------:R-:W-:Y:S01]  /*4380*/  IADD3 R134, R12, 0x8, RZ ;  /* 0x000000080c867810 */ /* 0x000fe20007ffe0ff */
[----:B------:R-:W-:Y:S01]  /*4390*/  FFMA.FTZ R12, R0, R105, R136 ;  /* 0x00000069000c7223 */ /* 0x000fe20000010088 */
[----:B------:R-:W-:Y:S01]  /*43a0*/  ISETP.GE.AND P4, PT, R106, R135, PT ;  /* 0x000000876a00720c */ /* 0x000fe20003f86270 */
[----:B------:R-:W-:Y:S01]  /*43b0*/  FFMA.FTZ R49, R0, R109, R65 ;  /* 0x0000006d00317223 */ /* 0x000fe20000010041 */
[----:B------:R-:W-:Y:S01]  /*43c0*/  IMNMX R134, R134, R113, PT ;  /* 0x0000007186867217 */ /* 0x000fe20003800200 */
[C---:B----4-:R-:W-:Y:S01]  /*43d0*/  HMMA.16816.F32 R20, R44.reuse, R24, R20 ;  /* 0x000000182c14723c */ /* 0x050fe20000001814 */
[----:B------:R-:W-:Y:S01]  /*43e0*/  FSEL R13, R13, -INF , !P4 ;  /* 0xff8000000d0d7808 */ /* 0x000fe20006000000 */
[----:B------:R-:W-:Y:S01]  /*43f0*/  I2F R61, R72 ;  /* 0x00000048003d7306 */ /* 0x000fe20000201400 */
[----:B------:R-:W-:Y:S01]  /*4400*/  ISETP.GE.AND P4, PT, R118, R135, PT ;  /* 0x000000877600720c */ /* 0x000fe20003f86270 */
[----:B------:R-:W-:Y:S01]  /*4410*/  FFMA.FTZ R65, R0, R127, R73 ;  /* 0x0000007f00417223 */ /* 0x000fe20000010049 */
[-C--:B------:R-:W-:Y:S01]  /*4420*/  ISETP.GE.AND P2, PT, R106, R134.reuse, PT ;  /* 0x000000866a00720c */ /* 0x080fe20003f46270 */
[----:B------:R-:W-:Y:S01]  /*4430*/  FFMA.FTZ R106, R0, R111, R74 ;  /* 0x0000006f006a7223 */ /* 0x000fe2000001004a */
[----:B------:R-:W-:Y:S01]  /*4440*/  ISETP.GE.AND P3, PT, R108, R135, PT ;  /* 0x000000876c00720c */ /* 0x000fe20003f66270 */
[C---:B------:R-:W-:Y:S01]  /*4450*/  FFMA.FTZ R24, R0.reuse, R111, R60 ;  /* 0x0000006f00187223 */ /* 0x040fe2000001003c */
[C---:B------:R-:W-:Y:S01]  /*4460*/  HMMA.16816.F32 R76, R44.reuse, R50, R76 ;  /* 0x000000322c4c723c */ /* 0x040fe2000000184c */
[----:B------:R-:W-:Y:S01]  /*4470*/  FFMA.FTZ R74, R0, R127, R63 ;  /* 0x0000007f004a7223 */ /* 0x000fe2000001003f */
[----:B------:R-:W2:Y:S01]  /*4480*/  MUFU.TANH R71, R71 ;  /* 0x0000004700477308 */ /* 0x000ea20000002400 */
[----:B------:R-:W-:Y:S01]  /*4490*/  FSEL R12, R12, -INF , !P2 ;  /* 0xff8000000c0c7808 */ /* 0x000fe20005000000 */
[----:B-1----:R-:W-:Y:S01]  /*44a0*/  FFMA.FTZ R68, R0, R129, R68 ;  /* 0x0000008100447223 */ /* 0x002fe20000010044 */
[----:B------:R-:W-:Y:S01]  /*44b0*/  FSEL R63, R24, -INF , !P4 ;  /* 0xff800000183f7808 */ /* 0x000fe20006000000 */
[----:B------:R-:W-:Y:S01]  /*44c0*/  FMUL.FTZ R25, R30, c[0x0][0x2ec] ;  /* 0x0000bb001e197a20 */ /* 0x000fe20000410000 */
[-C--:B------:R-:W-:Y:S01]  /*44d0*/  ISETP.GE.AND P0, PT, R108, R134.reuse, PT ;  /* 0x000000866c00720c */ /* 0x080fe20003f06270 */
[----:B------:R-:W-:Y:S01]  /*44e0*/  FFMA.FTZ R51, R0, R107, R64 ;  /* 0x0000006b00337223 */ /* 0x000fe20000010040 */
[-C--:B------:R-:W-:Y:S01]  /*44f0*/  ISETP.GE.AND P2, PT, R118, R134.reuse, PT ;  /* 0x000000867600720c */ /* 0x080fe20003f46270 */
[----:B------:R1:W-:Y:S01]  /*4500*/  MUFU.TANH R60, R25 ;  /* 0x00000019003c7308 */ /* 0x0003e20000002400 */
[----:B------:R-:W-:Y:S01]  /*4510*/  FMUL.FTZ R28, R28, c[0x0][0x2ec] ;  /* 0x0000bb001c1c7a20 */ /* 0x000fe20000410000 */
[----:B------:R-:W-:Y:S01]  /*4520*/  IADD3 R108, R104, 0x49, RZ ;  /* 0x00000049686c7810 */ /* 0x000fe20007ffe0ff */
[----:B------:R-:W-:Y:S01]  /*4530*/  FMUL.FTZ R29, R29, c[0x0][0x2ec] ;  /* 0x0000bb001d1d7a20 */ /* 0x000fe20000410000 */
[----:B------:R-:W-:Y:S01]  /*4540*/  FSEL R51, R51, -INF , !P3 ;  /* 0xff80000033337808 */ /* 0x000fe20005800000 */
[----:B------:R-:W-:Y:S01]  /*4550*/  FMUL.FTZ R31, R31, c[0x0][0x2ec] ;  /* 0x0000bb001f1f7a20 */ /* 0x000fe20000410000 */
[----:B------:R-:W-:Y:S01]  /*4560*/  FSEL R86, R86, -INF , !P0 ;  /* 0xff80000056567808 */ /* 0x000fe20004000000 */
[----:B------:R-:W-:Y:S01]  /*4570*/  FMUL.FTZ R33, R33, c[0x0][0x2ec] ;  /* 0x0000bb0021217a20 */ /* 0x000fe20000410000 */
[----:B------:R-:W-:Y:S01]  /*4580*/  MUFU.TANH R92, R92 ;  /* 0x0000005c005c7308 */ /* 0x000fe20000002400 */
[----:B------:R-:W-:Y:S01]  /*4590*/  FSEL R106, R106, -INF , !P2 ;  /* 0xff8000006a6a7808 */ /* 0x000fe20005000000 */
[----:B--2---:R-:W-:Y:S01]  /*45a0*/  FFMA.FTZ R71, R0, R89, R71 ;  /* 0x0000005900477223 */ /* 0x004fe20000010047 */
[-C--:B------:R-:W-:Y:S01]  /*45b0*/  ISETP.GE.AND P5, PT, R110, R135.reuse, PT ;  /* 0x000000876e00720c */ /* 0x080fe20003fa6270 */
[----:B------:R-:W-:Y:S01]  /*45c0*/  FMUL.FTZ R20, R20, c[0x0][0x2ec] ;  /* 0x0000bb0014147a20 */ /* 0x000fe20000410000 */
[C---:B------:R-:W-:Y:S01]  /*45d0*/  ISETP.GE.AND P3, PT, R124.reuse, R135, PT ;  /* 0x000000877c00720c */ /* 0x040fe20003f66270 */
[----:B------:R-:W-:Y:S01]  /*45e0*/  FMUL.FTZ R21, R21, c[0x0][0x2ec] ;  /* 0x0000bb0015157a20 */ /* 0x000fe20000410000 */
[-C--:B------:R-:W-:Y:S01]  /*45f0*/  ISETP.GE.AND P0, PT, R124, R134.reuse, PT ;  /* 0x000000867c00720c */ /* 0x080fe20003f06270 */
[----:B-1----:R-:W-:Y:S01]  /*4600*/  HMMA.16816.F32 R24, R44, R26, R16 ;  /* 0x0000001a2c18723c */ /* 0x002fe20000001810 */
[----:B------:R-:W1:Y:S01]  /*4610*/  LDSM.16.M88.4 R16, [R119+0x8c00] ;  /* 0x008c00007710783b */ /* 0x000e620000000200 */
[----:B------:R-:W2:Y:S01]  /*4620*/  MUFU.TANH R90, R90 ;  /* 0x0000005a005a7308 */ /* 0x000ea20000002400 */
[----:B------:R-:W-:Y:S01]  /*4630*/  ISETP.GE.AND P2, PT, R128, R134, PT ;  /* 0x000000868000720c */ /* 0x000fe20003f46270 */
[----:B------:R-:W-:Y:S01]  /*4640*/  FMUL.FTZ R22, R22, c[0x0][0x2ec] ;  /* 0x0000bb0016167a20 */ /* 0x000fe20000410000 */
[C---:B------:R-:W-:Y:S01]  /*4650*/  IADD3 R32, R104.reuse, 0x38, RZ ;  /* 0x0000003868207810 */ /* 0x040fe20007ffe0ff */
[----:B------:R-:W-:Y:S01]  /*4660*/  FMUL.FTZ R23, R23, c[0x0][0x2ec] ;  /* 0x0000bb0017177a20 */ /* 0x000fe20000410000 */
[----:B------:R-:W-:Y:S01]  /*4670*/  IADD3 R35, R104, 0x39, RZ ;  /* 0x0000003968237810 */ /* 0x000fe20007ffe0ff */
[----:B------:R-:W-:-:S04]  /*4680*/  DEPBAR.LE SB0, 0x0 ;  /* 0x000080000000791a */ /* 0x000fc80000000000 */
[----:B------:R-:W-:Y:S01]  /*4690*/  MUFU.TANH R53, R53 ;  /* 0x0000003500357308 */ /* 0x000fe20000002400 */
[-C--:B------:R-:W-:Y:S02]  /*46a0*/  ISETP.GE.AND P1, PT, R110, R134.reuse, PT ;  /* 0x000000866e00720c */ /* 0x080fe40003f26270 */
[----:B------:R-:W-:Y:S02]  /*46b0*/  FSEL R49, R49, -INF , !P5 ;  /* 0xff80000031317808 */ /* 0x000fe40006800000 */
[----:B------:R-:W-:Y:S01]  /*46c0*/  IADD3 R64, R104, 0x58, RZ ;  /* 0x0000005868407810 */ /* 0x000fe20007ffe0ff */
[----:B--2---:R-:W-:Y:S01]  /*46d0*/  FFMA.FTZ R54, R0, R129, R90 ;  /* 0x0000008100367223 */ /* 0x004fe2000001005a */
[----:B------:R-:W-:Y:S01]  /*46e0*/  FSEL R65, R65, -INF , !P3 ;  /* 0xff80000041417808 */ /* 0x000fe20005800000 */
[----:B------:R-:W2:Y:S01]  /*46f0*/  I2F R84, R138 ;  /* 0x0000008a00547306 */ /* 0x000ea20000201400 */
[----:B------:R-:W-:Y:S01]  /*4700*/  FSEL R74, R74, -INF , !P0 ;  /* 0xff8000004a4a7808 */ /* 0x000fe20004000000 */
[----:B------:R-:W-:Y:S01]  /*4710*/  FMUL.FTZ R90, R76, c[0x0][0x2ec] ;  /* 0x0000bb004c5a7a20 */ /* 0x000fe20000410000 */
[-C--:B------:R-:W-:Y:S01]  /*4720*/  ISETP.GE.AND P5, PT, R126, R135.reuse, PT ;  /* 0x000000877e00720c */ /* 0x080fe20003fa6270 */
[----:B------:R-:W-:Y:S01]  /*4730*/  FMUL.FTZ R9, R26, c[0x0][0x2ec] ;  /* 0x0000bb001a097a20 */ /* 0x000fe20000410000 */
[C---:B------:R-:W-:Y:S01]  /*4740*/  ISETP.GE.AND P3, PT, R88.reuse, R135, PT ;  /* 0x000000875800720c */ /* 0x040fe20003f66270 */
[----:B------:R-:W-:Y:S01]  /*4750*/  FMUL.FTZ R25, R25, c[0x0][0x2ec] ;  /* 0x0000bb0019197a20 */ /* 0x000fe20000410000 */
[-C--:B------:R-:W-:Y:S01]  /*4760*/  ISETP.GE.AND P0, PT, R88, R134.reuse, PT ;  /* 0x000000865800720c */ /* 0x080fe20003f06270 */
[----:B------:R3:W-:Y:S01]  /*4770*/  I2F R83, R82 ;  /* 0x0000005200537306 */ /* 0x0007e20000201400 */
[----:B------:R-:W-:Y:S01]  /*4780*/  FSEL R66, R66, -INF , !P1 ;  /* 0xff80000042427808 */ /* 0x000fe20004800000 */
[----:B------:R-:W-:Y:S01]  /*4790*/  FMUL.FTZ R24, R24, c[0x0][0x2ec] ;  /* 0x0000bb0018187a20 */ /* 0x000fe20000410000 */
[----:B------:R-:W-:Y:S01]  /*47a0*/  ISETP.GE.AND P1, PT, R126, R134, PT ;  /* 0x000000867e00720c */ /* 0x000fe20003f26270 */
[----:B------:R-:W-:Y:S01]  /*47b0*/  FMUL.FTZ R10, R27, c[0x0][0x2ec] ;  /* 0x0000bb001b0a7a20 */ /* 0x000fe20000410000 */
[----:B------:R-:W-:-:S02]  /*47c0*/  FSEL R73, R68, -INF , !P5 ;  /* 0xff80000044497808 */ /* 0x000fc40006800000 */
[----:B------:R-:W-:Y:S01]  /*47d0*/  FSEL R149, R71, -INF , !P3 ;  /* 0xff80000047957808 */ /* 0x000fe20005800000 */
[----:B------:R-:W4:Y:S01]  /*47e0*/  MUFU.TANH R93, R93 ;  /* 0x0000005d005d7308 */ /* 0x000f220000002400 */
[----:B--2---:R-:W-:Y:S01]  /*47f0*/  FFMA.FTZ R53, R0, R84, R53 ;  /* 0x0000005400357223 */ /* 0x004fe20000010035 */
[----:B------:R-:W-:Y:S02]  /*4800*/  IADD3 R68, R104, 0x68, RZ ;  /* 0x0000006868447810 */ /* 0x000fe40007ffe0ff */
[----:B------:R-:W-:Y:S01]  /*4810*/  ISETP.GE.AND P3, PT, R62, R135, PT ;  /* 0x000000873e00720c */ /* 0x000fe20003f66270 */
[----:B-1----:R-:W-:Y:S01]  /*4820*/  HMMA.16816.F32 R100, R44, R16, R100 ;  /* 0x000000102c64723c */ /* 0x002fe20000001864 */
[----:B------:R-:W-:Y:S02]  /*4830*/  FSEL R54, R54, -INF , !P1 ;  /* 0xff80000036367808 */ /* 0x000fe40004800000 */
[----:B------:R-:W-:Y:S01]  /*4840*/  MUFU.TANH R91, R91 ;  /* 0x0000005b005b7308 */ /* 0x000fe20000002400 */
[----:B------:R-:W-:-:S02]  /*4850*/  IADD3 R118, R104, 0x51, RZ ;  /* 0x0000005168767810 */ /* 0x000fc40007ffe0ff */
[C---:B------:R-:W-:Y:S02]  /*4860*/  ISETP.GE.AND P1, PT, R82.reuse, R134, PT ;  /* 0x000000865200720c */ /* 0x040fe40003f26270 */
[----:B------:R-:W-:Y:S01]  /*4870*/  HMMA.16816.F32 R16, R44, R18, R96 ;  /* 0x000000122c10723c */ /* 0x000fe20000001860 */
[----:B------:R-:W-:Y:S02]  /*4880*/  ISETP.GE.AND P5, PT, R82, R135, PT ;  /* 0x000000875200720c */ /* 0x000fe40003fa6270 */
[----:B------:R1:W-:Y:S01]  /*4890*/  MUFU.TANH R141, R42 ;  /* 0x0000002a008d7308 */ /* 0x0003e20000002400 */
[C---:B------:R-:W-:Y:S02]  /*48a0*/  IADD3 R30, R104.reuse, 0x60, RZ ;  /* 0x00000060681e7810 */ /* 0x040fe40007ffe0ff */
[C---:B------:R-:W-:Y:S02]  /*48b0*/  IADD3 R125, R104.reuse, 0x41, RZ ;  /* 0x00000041687d7810 */ /* 0x040fe40007ffe0ff */
[----:B------:R-:W-:-:S02]  /*48c0*/  IADD3 R76, R104, 0x69, RZ ;  /* 0x00000069684c7810 */ /* 0x000fc40007ffe0ff */
[----:B------:R-:W-:Y:S01]  /*48d0*/  IADD3 R110, R104, 0x50, RZ ;  /* 0x00000050686e7810 */ /* 0x000fe20007ffe0ff */
[----:B------:R4:W-:Y:S01]  /*48e0*/  MUFU.TANH R155, R38 ;  /* 0x00000026009b7308 */ /* 0x0009e20000002400 */
[----:B------:R-:W-:Y:S02]  /*48f0*/  ISETP.GE.AND P4, PT, R128, R135, PT ;  /* 0x000000878000720c */ /* 0x000fe40003f86270 */
[C---:B---3--:R-:W-:Y:S02]  /*4900*/  IADD3 R82, R104.reuse, 0x78, RZ ;  /* 0x0000007868527810 */ /* 0x048fe40007ffe0ff */
[----:B------:R-:W-:Y:S01]  /*4910*/  IADD3 R124, R104, 0x59, RZ ;  /* 0x00000059687c7810 */ /* 0x000fe20007ffe0ff */
[----:B------:R-:W-:Y:S02]  /*4920*/  FMUL.FTZ R100, R100, c[0x0][0x2ec] ;  /* 0x0000bb0064647a20 */ /* 0x000fe40000410000 */
[----:B------:R-:W2:Y:S01]  /*4930*/  I2F R48, R114 ;  /* 0x0000007200307306 */ /* 0x000ea20000201400 */
[----:B-1----:R-:W-:Y:S01]  /*4940*/  FFMA.FTZ R42, R0, R131, R70 ;  /* 0x00000083002a7223 */ /* 0x002fe20000010046 */
[----:B------:R-:W-:Y:S01]  /*4950*/  IADD3 R70, R104, 0x61, RZ ;  /* 0x0000006168467810 */ /* 0x000fe20007ffe0ff */
[----:B------:R-:W-:-:S02]  /*4960*/  FMUL.FTZ R11, R101, c[0x0][0x2ec] ;  /* 0x0000bb00650b7a20 */ /* 0x000fc40000410000 */
[----:B------:R-:W-:Y:S01]  /*4970*/  FMUL.FTZ R16, R16, c[0x0][0x2ec] ;  /* 0x0000bb0010107a20 */ /* 0x000fe20000410000 */
[----:B------:R-:W-:Y:S01]  /*4980*/  FSEL R42, R42, -INF , !P2 ;  /* 0xff8000002a2a7808 */ /* 0x000fe20005000000 */
[----:B------:R-:W-:Y:S01]  /*4990*/  FMUL.FTZ R14, R102, c[0x0][0x2ec] ;  /* 0x0000bb00660e7a20 */ /* 0x000fe20000410000 */
[----:B------:R-:W-:Y:S01]  /*49a0*/  I2F R85, R58 ;  /* 0x0000003a00557306 */ /* 0x000fe20000201400 */
[----:B------:R-:W-:Y:S01]  /*49b0*/  ISETP.GE.AND P2, PT, R72, R134, PT ;  /* 0x000000864800720c */ /* 0x000fe20003f46270 */
[----:B----4-:R-:W-:Y:S02]  /*49c0*/  FFMA.FTZ R38, R0, R83, R93 ;  /* 0x0000005300267223 */ /* 0x010fe4000001005d */
[----:B------:R-:W-:Y:S02]  /*49d0*/  FMUL.FTZ R15, R103, c[0x0][0x2ec] ;  /* 0x0000bb00670f7a20 */ /* 0x000fe40000410000 */
[----:B------:R-:W-:Y:S01]  /*49e0*/  FMUL.FTZ R18, R18, c[0x0][0x2ec] ;  /* 0x0000bb0012127a20 */ /* 0x000fe20000410000 */
[----:B------:R-:W-:Y:S01]  /*49f0*/  FSEL R38, R38, -INF , !P1 ;  /* 0xff80000026267808 */ /* 0x000fe20004800000 */
[----:B------:R-:W-:Y:S01]  /*4a00*/  MUFU.TANH R52, R52 ;  /* 0x0000003400347308 */ /* 0x000fe20000002400 */
[----:B--2---:R-:W-:Y:S01]  /*4a10*/  FFMA.FTZ R144, R0, R48, R155 ;  /* 0x0000003000907223 */ /* 0x004fe2000001009b */
[----:B------:R-:W-:Y:S01]  /*4a20*/  ISETP.GE.AND P1, PT, R58, R134, PT ;  /* 0x000000863a00720c */ /* 0x000fe20003f26270 */
[----:B------:R-:W-:-:S02]  /*4a30*/  FMUL.FTZ R19, R19, c[0x0][0x2ec] ;  /* 0x0000bb0013137a20 */ /* 0x000fc40000410000 */
[----:B------:R-:W-:-:S03]  /*4a40*/  FMUL.FTZ R17, R17, c[0x0][0x2ec] ;  /* 0x0000bb0011117a20 */ /* 0x000fc60000410000 */
[----:B------:R1:W-:Y:S08]  /*4a50*/  MUFU.TANH R157, R34 ;  /* 0x00000022009d7308 */ /* 0x0003f00000002400 */
[----:B------:R-:W-:Y:S01]  /*4a60*/  MUFU.TANH R57, R57 ;  /* 0x0000003900397308 */ /* 0x000fe20000002400 */
[----:B-1----:R-:W-:-:S07]  /*4a70*/  FFMA.FTZ R34, R0, R75, R56 ;  /* 0x0000004b00227223 */ /* 0x002fce0000010038 */
[----:B------:R-:W-:Y:S01]  /*4a80*/  MUFU.TANH R121, R28 ;  /* 0x0000001c00797308 */ /* 0x000fe20000002400 */
[----:B------:R-:W-:-:S07]  /*4a90*/  FMUL.FTZ R56, R78, c[0x0][0x2ec] ;  /* 0x0000bb004e387a20 */ /* 0x000fce0000410000 */
[----:B------:R1:W-:Y:S08]  /*4aa0*/  MUFU.TANH R87, R40 ;  /* 0x0000002800577308 */ /* 0x0003f00000002400 */
[----:B------:R2:W3:Y:S08]  /*4ab0*/  MUFU.TANH R143, R36 ;  /* 0x00000024008f7308 */ /* 0x0004f00000002400 */
[----:B------:R-:W-:Y:S01]  /*4ac0*/  MUFU.TANH R151, R151 ;  /* 0x0000009700977308 */ /* 0x000fe20000002400 */
[----:B-1----:R-:W-:Y:S01]  /*4ad0*/  FFMA.FTZ R40, R0, R89, R92 ;  /* 0x0000005900287223 */ /* 0x002fe2000001005c */
[----:B------:R-:W-:-:S04]  /*4ae0*/  IADD3 R89, R104, 0x71, RZ ;  /* 0x0000007168597810 */ /* 0x000fc80007ffe0ff */
[----:B------:R-:W-:Y:S02]  /*4af0*/  FSEL R40, R40, -INF , !P0 ;  /* 0xff80000028287808 */ /* 0x000fe40004000000 */
[----:B------:R-:W1:Y:S01]  /*4b00*/  I2F R28, R108 ;  /* 0x0000006c001c7306 */ /* 0x000e620000201400 */
[----:B--2---:R-:W-:Y:S01]  /*4b10*/  FFMA.FTZ R36, R0, R61, R137 ;  /* 0x0000003d00247223 */ /* 0x004fe20000010089 */
[----:B------:R-:W-:Y:S01]  /*4b20*/  ISETP.GE.AND P0, PT, R62, R134, PT ;  /* 0x000000863e00720c */ /* 0x000fe20003f06270 */
[----:B---3--:R-:W-:-:S03]  /*4b30*/  FFMA.FTZ R143, R0, R48, R143 ;  /* 0x00000030008f7223 */ /* 0x008fc6000001008f */
[----:B------:R-:W-:Y:S02]  /*4b40*/  FSEL R36, R36, -INF , !P2 ;  /* 0xff80000024247808 */ /* 0x000fe40005000000 */
[----:B------:R-:W-:Y:S01]  /*4b50*/  MUFU.TANH R147, R37 ;  /* 0x0000002500937308 */ /* 0x000fe20000002400 */
[-C--:B------:R-:W-:Y:S02]  /*4b60*/  ISETP.GE.AND P2, PT, R138, R134.reuse, PT ;  /* 0x000000868a00720c */ /* 0x080fe40003f46270 */
[----:B------:R-:W-:Y:S02]  /*4b70*/  FSEL R34, R34, -INF , !P0 ;  /* 0xff80000022227808 */ /* 0x000fe40004000000 */
[----:B------:R-:W-:Y:S02]  /*4b80*/  FSEL R152, R53, -INF , !P2 ;  /* 0xff80000035987808 */ /* 0x000fe40005000000 */
[-C--:B------:R-:W-:Y:S01]  /*4b90*/  ISETP.GE.AND P0, PT, R32, R134.reuse, PT ;  /* 0x000000862000720c */ /* 0x080fe20003f06270 */
[----:B------:R2:W-:Y:S01]  /*4ba0*/  MUFU.TANH R139, R43 ;  /* 0x0000002b008b7308 */ /* 0x0005e20000002400 */
[----:B------:R-:W-:Y:S01]  /*4bb0*/  ISETP.GE.AND P2, PT, R114, R134, PT ;  /* 0x000000867200720c */ /* 0x000fe20003f46270 */
[----:B-1----:R-:W-:-:S03]  /*4bc0*/  FFMA.FTZ R150, R0, R28, R151 ;  /* 0x0000001c00967223 */ /* 0x002fc60000010097 */
[----:B------:R-:W-:Y:S02]  /*4bd0*/  FSEL R144, R144, -INF , !P2 ;  /* 0xff80000090907808 */ /* 0x000fe40005000000 */
[-C--:B------:R-:W-:Y:S01]  /*4be0*/  ISETP.GE.AND P2, PT, R108, R134.reuse, PT ;  /* 0x000000866c00720c */ /* 0x080fe20003f46270 */
[----:B------:R-:W1:Y:S03]  /*4bf0*/  I2F R37, R32 ;  /* 0x0000002000257306 */ /* 0x000e660000201400 */
[----:B------:R-:W-:Y:S02]  /*4c00*/  FSEL R150, R150, -INF , !P2 ;  /* 0xff80000096967808 */ /* 0x000fe40005000000 */
[----:B------:R-:W-:-:S03]  /*4c10*/  ISETP.GE.AND P2, PT, R64, R134, PT ;  /* 0x000000864000720c */ /* 0x000fc60003f46270 */
[----:B------:R-:W3:Y:S01]  /*4c20*/  I2F R50, R35 ;  /* 0x0000002300327306 */ /* 0x000ee20000201400 */
[----:B--2---:R-:W-:-:S05]  /*4c30*/  FFMA.FTZ R43, R0, R83, R91 ;  /* 0x00000053002b7223 */ /* 0x004fca000001005b */
[----:B------:R-:W-:Y:S02]  /*4c40*/  FSEL R43, R43, -INF , !P5 ;  /* 0xff8000002b2b7808 */ /* 0x000fe40006800000 */
[----:B------:R-:W2:Y:S01]  /*4c50*/  MUFU.TANH R55, R41 ;  /* 0x0000002900377308 */ /* 0x000ea20000002400 */
[----:B------:R-:W-:Y:S01]  /*4c60*/  ISETP.GE.AND P5, PT, R58, R135, PT ;  /* 0x000000873a00720c */ /* 0x000fe20003fa6270 */
[CC--:B-1----:R-:W-:Y:S02]  /*4c70*/  FFMA.FTZ R87, R0.reuse, R37.reuse, R87 ;  /* 0x0000002500577223 */ /* 0x0c2fe40000010057 */
[C---:B------:R-:W-:Y:S02]  /*4c80*/  FFMA.FTZ R141, R0.reuse, R37, R141 ;  /* 0x00000025008d7223 */ /* 0x040fe4000001008d */
[----:B------:R-:W-:Y:S02]  /*4c90*/  FMUL.FTZ R58, R77, c[0x0][0x2ec] ;  /* 0x0000bb004d3a7a20 */ /* 0x000fe40000410000 */
[----:B------:R-:W1:Y:S01]  /*4ca0*/  MUFU.TANH R69, R69 ;  /* 0x0000004500457308 */ /* 0x000e620000002400 */
[----:B---3--:R-:W-:Y:S01]  /*4cb0*/  FFMA.FTZ R139, R0, R50, R139 ;  /* 0x00000032008b7223 */ /* 0x008fe2000001008b */
[----:B------:R-:W-:-:S02]  /*4cc0*/  FSEL R146, R141, -INF , !P0 ;  /* 0xff8000008d927808 */ /* 0x000fc40004000000 */
[----:B------:R-:W-:-:S04]  /*4cd0*/  ISETP.GE.AND P0, PT, R125, R134, PT ;  /* 0x000000867d00720c */ /* 0x000fc80003f06270 */
[----:B------:R-:W-:Y:S01]  /*4ce0*/  MUFU.TANH R107, R29 ;  /* 0x0000001d006b7308 */ /* 0x000fe20000002400 */
[C---:B--2---:R-:W-:Y:S02]  /*4cf0*/  FFMA.FTZ R37, R0.reuse, R50, R55 ;  /* 0x0000003200257223 */ /* 0x044fe40000010037 */
[----:B------:R-:W-:-:S05]  /*4d00*/  FFMA.FTZ R41, R0, R61, R94 ;  /* 0x0000003d00297223 */ /* 0x000fca000001005e */
[----:B------:R2:W-:Y:S01]  /*4d10*/  MUFU.TANH R161, R39 ;  /* 0x0000002700a17308 */ /* 0x0005e20000002400 */
[----:B-1----:R-:W-:-:S05]  /*4d20*/  FFMA.FTZ R69, R0, R131, R69 ;  /* 0x0000008300457223 */ /* 0x002fca0000010045 */
[----:B------:R-:W-:Y:S02]  /*4d30*/  FSEL R69, R69, -INF , !P4 ;  /* 0xff80000045457808 */ /* 0x000fe40006000000 */
[----:B------:R-:W-:Y:S01]  /*4d40*/  I2F R29, R64 ;  /* 0x00000040001d7306 */ /* 0x000fe20000201400 */
[-C--:B------:R-:W-:Y:S02]  /*4d50*/  ISETP.GE.AND P4, PT, R72, R135.reuse, PT ;  /* 0x000000874800720c */ /* 0x080fe40003f86270 */
[----:B------:R-:W-:Y:S02]  /*4d60*/  IADD3 R72, R104, 0x70, RZ ;  /* 0x0000007068487810 */ /* 0x000fe40007ffe0ff */
[----:B------:R-:W-:Y:S02]  /*4d70*/  FSEL R41, R41, -INF , !P4 ;  /* 0xff80000029297808 */ /* 0x000fe40006000000 */
[----:B------:R-:W-:Y:S01]  /*4d80*/  ISETP.GE.AND P4, PT, R138, R135, PT ;  /* 0x000000878a00720c */ /* 0x000fe20003f86270 */
[----:B------:R-:W1:Y:S01]  /*4d90*/  MUFU.TANH R56, R56 ;  /* 0x0000003800387308 */ /* 0x000e620000002400 */
[----:B--2---:R-:W-:-:S05]  /*4da0*/  FFMA.FTZ R39, R0, R75, R95 ;  /* 0x0000004b00277223 */ /* 0x004fca000001005f */
[----:B------:R-:W-:Y:S02]  /*4db0*/  FSEL R39, R39, -INF , !P3 ;  /* 0xff80000027277808 */ /* 0x000fe40005800000 */
[----:B------:R-:W-:Y:S01]  /*4dc0*/  MUFU.TANH R159, R159 ;  /* 0x0000009f009f7308 */ /* 0x000fe20000002400 */
[----:B------:R-:W-:Y:S01]  /*4dd0*/  ISETP.GE.AND P3, PT, R32, R135, PT ;  /* 0x000000872000720c */ /* 0x000fe20003f66270 */
[----:B------:R-:W-:Y:S01]  /*4de0*/  FFMA.FTZ R32, R0, R85, R52 ;  /* 0x0000005500207223 */ /* 0x000fe20000010034 */
[----:B------:R-:W-:Y:S02]  /*4df0*/  IADD3 R52, R104, 0x79, RZ ;  /* 0x0000007968347810 */ /* 0x000fe40007ffe0ff */
[----:B------:R-:W-:Y:S02]  /*4e00*/  FSEL R145, R87, -INF , !P3 ;  /* 0xff80000057917808 */ /* 0x000fe40005800000 */
[----:B------:R-:W-:Y:S01]  /*4e10*/  FSEL R32, R32, -INF , !P1 ;  /* 0xff80000020207808 */ /* 0x000fe20004800000 */
[----:B------:R-:W2:Y:S01]  /*4e20*/  I2F R112, R115 ;  /* 0x0000007300707306 */ /* 0x000ea20000201400 */
[----:B------:R-:W-:Y:S01]  /*4e30*/  ISETP.GE.AND P1, PT, R35, R134, PT ;  /* 0x000000862300720c */ /* 0x000fe20003f26270 */
[----:B-1----:R-:W-:Y:S01]  /*4e40*/  FFMA.FTZ R56, R0, R29, R56 ;  /* 0x0000001d00387223 */ /* 0x002fe20000010038 */
[----:B------:R-:W-:-:S02]  /*4e50*/  ISETP.GE.AND P3, PT, R125, R135, PT ;  /* 0x000000877d00720c */ /* 0x000fc40003f66270 */
[----:B------:R-:W-:Y:S02]  /*4e60*/  FSEL R142, R139, -INF , !P1 ;  /* 0xff8000008b8e7808 */ /* 0x000fe40004800000 */
[----:B------:R-:W-:Y:S01]  /*4e70*/  FSEL R128, R56, -INF , !P2 ;  /* 0xff80000038807808 */ /* 0x000fe20005000000 */
[----:B------:R-:W-:Y:S01]  /*4e80*/  MUFU.TANH R88, R31 ;  /* 0x0000001f00587308 */ /* 0x000fe20000002400 */
[-C--:B------:R-:W-:Y:S02]  /*4e90*/  ISETP.GE.AND P1, PT, R115, R134.reuse, PT ;  /* 0x000000867300720c */ /* 0x080fe40003f26270 */
[----:B------:R-:W-:-:S05]  /*4ea0*/  ISETP.GE.AND P2, PT, R70, R134, PT ;  /* 0x000000864600720c */ /* 0x000fca0003f46270 */
[----:B------:R-:W-:Y:S01]  /*4eb0*/  I2F R31, R68 ;  /* 0x00000044001f7306 */ /* 0x000fe20000201400 */
[CC--:B--2---:R-:W-:Y:S02]  /*4ec0*/  FFMA.FTZ R139, R0.reuse, R112.reuse, R159 ;  /* 0x00000070008b7223 */ /* 0x0c4fe4000001009f */
[----:B------:R-:W-:-:S05]  /*4ed0*/  FFMA.FTZ R140, R0, R112, R157 ;  /* 0x00000070008c7223 */ /* 0x000fca000001009d */
[----:B------:R-:W1:Y:S01]  /*4ee0*/  MUFU.TANH R9, R9 ;  /* 0x0000000900097308 */ /* 0x000e620000002400 */
[----:B------:R-:W-:Y:S02]  /*4ef0*/  FSEL R140, R140, -INF , !P1 ;  /* 0xff8000008c8c7808 */ /* 0x000fe40004800000 */
[----:B------:R-:W-:-:S05]  /*4f00*/  ISETP.GE.AND P1, PT, R118, R134, PT ;  /* 0x000000867600720c */ /* 0x000fca0003f26270 */
[----:B------:R2:W-:Y:S08]  /*4f10*/  MUFU.TANH R153, R33 ;  /* 0x0000002100997308 */ /* 0x0005f00000002400 */
[----:B------:R-:W3:Y:S01]  /*4f20*/  I2F R67, R118 ;  /* 0x0000007600437306 */ /* 0x000ee20000201400 */
[----:B-1----:R-:W-:-:S07]  /*4f30*/  FFMA.FTZ R56, R0, R31, R9 ;  /* 0x0000001f00387223 */ /* 0x002fce0000010009 */
[----:B------:R-:W1:Y:S01]  /*4f40*/  MUFU.TANH R59, R59 ;  /* 0x0000003b003b7308 */ /* 0x000e620000002400 */
[----:B--2---:R-:W-:Y:S02]  /*4f50*/  FFMA.FTZ R33, R0, R85, R57 ;  /* 0x0000005500217223 */ /* 0x004fe40000010039 */
[----:B------:R-:W-:-:S03]  /*4f60*/  FMUL.FTZ R57, R79, c[0x0][0x2ec] ;  /* 0x0000bb004f397a20 */ /* 0x000fc60000410000 */
[----:B------:R-:W-:Y:S02]  /*4f70*/  FSEL R33, R33, -INF , !P5 ;  /* 0xff80000021217808 */ /* 0x000fe40006800000 */
[----:B------:R-:W-:Y:S01]  /*4f80*/  I2F R109, R30 ;  /* 0x0000001e006d7306 */ /* 0x000fe20000201400 */
[----:B------:R-:W-:Y:S01]  /*4f90*/  ISETP.GE.AND P5, PT, R35, R135, PT ;  /* 0x000000872300720c */ /* 0x000fe20003fa6270 */
[CC--:B---3--:R-:W-:Y:S02]  /*4fa0*/  FFMA.FTZ R107, R0.reuse, R67.reuse, R107 ;  /* 0x00000043006b7223 */ /* 0x0c8fe4000001006b */
[C---:B------:R-:W-:Y:S01]  /*4fb0*/  FFMA.FTZ R88, R0.reuse, R67, R88 ;  /* 0x0000004300587223 */ /* 0x040fe20000010058 */
[----:B------:R-:W-:Y:S02]  /*4fc0*/  FSEL R37, R37, -INF , !P5 ;  /* 0xff80000025257808 */ /* 0x000fe40006800000 */
[----:B------:R-:W-:Y:S01]  /*4fd0*/  ISETP.GE.AND P5, PT, R115, R135, PT ;  /* 0x000000877300720c */ /* 0x000fe20003fa6270 */
[----:B------:R-:W2:Y:S01]  /*4fe0*/  MUFU.TANH R20, R20 ;  /* 0x0000001400147308 */ /* 0x000ea20000002400 */
[----:B-1----:R-:W-:-:S02]  /*4ff0*/  FFMA.FTZ R35, R0, R84, R59 ;  /* 0x0000005400237223 */ /* 0x002fc4000001003b */
[----:B------:R-:W-:Y:S02]  /*5000*/  FSEL R139, R139, -INF , !P5 ;  /* 0xff8000008b8b7808 */ /* 0x000fe40006800000 */
[-C--:B------:R-:W-:Y:S02]  /*5010*/  ISETP.GE.AND P5, PT, R118, R135.reuse, PT ;  /* 0x000000877600720c */ /* 0x080fe40003fa6270 */
[----:B------:R-:W-:Y:S01]  /*5020*/  FSEL R35, R35, -INF , !P4 ;  /* 0xff80000023237808 */ /* 0x000fe20006000000 */
[----:B------:R-:W1:Y:S01]  /*5030*/  I2F R113, R125 ;  /* 0x0000007d00717306 */ /* 0x000e620000201400 */
[----:B------:R-:W-:Y:S02]  /*5040*/  FSEL R67, R107, -INF , !P5 ;  /* 0xff8000006b437808 */ /* 0x000fe40006800000 */
[-C--:B------:R-:W-:Y:S02]  /*5050*/  ISETP.GE.AND P5, PT, R30, R135.reuse, PT ;  /* 0x000000871e00720c */ /* 0x080fe40003fa6270 */
[----:B------:R-:W-:-:S03]  /*5060*/  ISETP.GE.AND P4, PT, R114, R135, PT ;  /* 0x000000877200720c */ /* 0x000fc60003f86270 */
[----:B------:R-:W-:Y:S01]  /*5070*/  I2F R83, R76 ;  /* 0x0000004c00537306 */ /* 0x000fe20000201400 */
[----:B--2---:R-:W-:Y:S01]  /*5080*/  FFMA.FTZ R20, R0, R109, R20 ;  /* 0x0000006d00147223 */ /* 0x004fe20000010014 */
[----:B------:R-:W-:Y:S02]  /*5090*/  FSEL R143, R143, -INF , !P4 ;  /* 0xff8000008f8f7808 */ /* 0x000fe40006000000 */
[----:B------:R-:W-:Y:S02]  /*50a0*/  ISETP.GE.AND P4, PT, R108, R135, PT ;  /* 0x000000876c00720c */ /* 0x000fe40003f86270 */
[----:B------:R-:W-:Y:S02]  /*50b0*/  FSEL R61, R20, -INF , !P5 ;  /* 0xff800000143d7808 */ /* 0x000fe40006800000 */
[----:B------:R-:W2:Y:S01]  /*50c0*/  MUFU.TANH R8, R25 ;  /* 0x0000001900087308 */ /* 0x000ea20000002400 */
[----:B-1----:R-:W-:Y:S01]  /*50d0*/  FFMA.FTZ R141, R0, R113, R147 ;  /* 0x00000071008d7223 */ /* 0x002fe20000010093 */
[----:B------:R-:W-:Y:S01]  /*50e0*/  ISETP.GE.AND P5, PT, R76, R135, PT ;  /* 0x000000874c00720c */ /* 0x000fe20003fa6270 */
[----:B------:R-:W-:-:S02]  /*50f0*/  FFMA.FTZ R148, R0, R113, R161 ;  /* 0x0000007100947223 */ /* 0x000fc400000100a1 */
[----:B------:R-:W-:Y:S01]  /*5100*/  FFMA.FTZ R147, R0, R28, R153 ;  /* 0x0000001c00937223 */ /* 0x000fe20000010099 */
[----:B------:R-:W-:Y:S02]  /*5110*/  FSEL R141, R141, -INF , !P3 ;  /* 0xff8000008d8d7808 */ /* 0x000fe40005800000 */
[----:B------:R-:W1:Y:S01]  /*5120*/  I2F R105, R110 ;  /* 0x0000006e00697306 */ /* 0x000e620000201400 */
[----:B------:R-:W-:Y:S02]  /*5130*/  FSEL R148, R148, -INF , !P0 ;  /* 0xff80000094947808 */ /* 0x000fe40004000000 */
[C---:B------:R-:W-:Y:S02]  /*5140*/  ISETP.GE.AND P3, PT, R110.reuse, R135, PT ;  /* 0x000000876e00720c */ /* 0x040fe40003f66270 */
[----:B------:R-:W-:Y:S02]  /*5150*/  ISETP.GE.AND P0, PT, R110, R134, PT ;  /* 0x000000866e00720c */ /* 0x000fe40003f06270 */
[----:B------:R-:W-:Y:S01]  /*5160*/  FSEL R147, R147, -INF , !P4 ;  /* 0xff80000093937808 */ /* 0x000fe20006000000 */
[----:B------:R-:W-:Y:S01]  /*5170*/  I2F R75, R82 ;  /* 0x00000052004b7306 */ /* 0x000fe20000201400 */
[----:B--2---:R-:W-:Y:S01]  /*5180*/  FFMA.FTZ R55, R0, R83, R8 ;  /* 0x0000005300377223 */ /* 0x004fe20000010008 */
[----:B------:R-:W-:-:S04]  /*5190*/  ISETP.GE.AND P4, PT, R64, R135, PT ;  /* 0x000000874000720c */ /* 0x000fc80003f86270 */
[----:B------:R-:W-:Y:S02]  /*51a0*/  FSEL R55, R55, -INF , !P5 ;  /* 0xff80000037377808 */ /* 0x000fe40006800000 */
[----:B------:R-:W2:Y:S01]  /*51b0*/  MUFU.TANH R9, R16 ;  /* 0x0000001000097308 */ /* 0x000ea20000002400 */
[----:B-1----:R-:W-:Y:S01]  /*51c0*/  FFMA.FTZ R121, R0, R105, R121 ;  /* 0x0000006900797223 */ /* 0x002fe20000010079 */
[----:B------:R-:W-:Y:S01]  /*51d0*/  ISETP.GE.AND P5, PT, R82, R135, PT ;  /* 0x000000875200720c */ /* 0x000fe20003fa6270 */
[----:B------:R-:W-:-:S03]  /*51e0*/  FFMA.FTZ R60, R0, R105, R60 ;  /* 0x00000069003c7223 */ /* 0x000fc6000001003c */
[----:B------:R-:W-:Y:S02]  /*51f0*/  FSEL R121, R121, -INF , !P3 ;  /* 0xff80000079797808 */ /* 0x000fe40005800000 */
[----:B------:R1:W-:Y:S01]  /*5200*/  I2F R111, R124 ;  /* 0x0000007c006f7306 */ /* 0x0003e20000201400 */
[----:B------:R-:W-:Y:S02]  /*5210*/  FSEL R126, R60, -INF , !P0 ;  /* 0xff8000003c7e7808 */ /* 0x000fe40004000000 */
[C---:B------:R-:W-:Y:S02]  /*5220*/  ISETP.GE.AND P3, PT, R124.reuse, R135, PT ;  /* 0x000000877c00720c */ /* 0x040fe40003f66270 */
[----:B------:R-:W-:-:S03]  /*5230*/  ISETP.GE.AND P0, PT, R124, R134, PT ;  /* 0x000000867c00720c */ /* 0x000fc60003f06270 */
[----:B------:R-:W3:Y:S01]  /*5240*/  MUFU.TANH R90, R90 ;  /* 0x0000005a005a7308 */ /* 0x000ee20000002400 */
[----:B--2---:R-:W-:-:S05]  /*5250*/  FFMA.FTZ R9, R0, R75, R9 ;  /* 0x0000004b00097223 */ /* 0x004fca0000010009 */
[----:B------:R-:W-:Y:S02]  /*5260*/  FSEL R46, R9, -INF , !P5 ;  /* 0xff800000092e7808 */ /* 0x000fe40006800000 */
[----:B------:R-:W2:Y:S01]  /*5270*/  MUFU.TANH R58, R58 ;  /* 0x0000003a003a7308 */ /* 0x000ea20000002400 */
[----:B-1----:R-:W-:Y:S02]  /*5280*/  FSEL R124, R88, -INF , !P1 ;  /* 0xff800000587c7808 */ /* 0x002fe40004800000 */
[----:B------:R-:W-:Y:S02]  /*5290*/  ISETP.GT.AND P5, PT, R180, R173, PT ;  /* 0x000000adb400720c */ /* 0x000fe40003fa4270 */
[----:B------:R-:W-:-:S03]  /*52a0*/  ISETP.GE.AND P1, PT, R30, R134, PT ;  /* 0x000000861e00720c */ /* 0x000fc60003f26270 */
[----:B------:R-:W1:Y:S01]  /*52b0*/  MUFU.TANH R57, R57 ;  /* 0x0000003900397308 */ /* 0x000e620000002400 */
[----:B---3--:R-:W-:-:S05]  /*52c0*/  FFMA.FTZ R90, R0, R29, R90 ;  /* 0x0000001d005a7223 */ /* 0x008fca000001005a */
[----:B------:R-:W-:Y:S02]  /*52d0*/  FSEL R127, R90, -INF , !P4 ;  /* 0xff8000005a7f7808 */ /* 0x000fe40006000000 */
[----:B------:R-:W-:Y:S01]  /*52e0*/  I2F R129, R70 ;  /* 0x0000004600817306 */ /* 0x000fe20000201400 */
[----:B--2---:R-:W-:Y:S01]  /*52f0*/  FFMA.FTZ R58, R0, R111, R58 ;  /* 0x0000006f003a7223 */ /* 0x004fe2000001003a */
[----:B------:R-:W-:-:S04]  /*5300*/  ISETP.GE.AND P4, PT, R70, R135, PT ;  /* 0x000000874600720c */ /* 0x000fc80003f86270 */
[----:B------:R-:W-:Y:S02]  /*5310*/  FSEL R125, R58, -INF , !P3 ;  /* 0xff8000003a7d7808 */ /* 0x000fe40005800000 */
[----:B------:R-:W2:Y:S01]  /*5320*/  MUFU.TANH R21, R21 ;  /* 0x0000001500157308 */ /* 0x000ea20000002400 */
[----:B-1----:R-:W-:Y:S01]  /*5330*/  FFMA.FTZ R57, R0, R111, R57 ;  /* 0x0000006f00397223 */ /* 0x002fe20000010039 */
[----:B------:R-:W-:-:S04]  /*5340*/  ISETP.GE.AND P3, PT, R68, R135, PT ;  /* 0x000000874400720c */ /* 0x000fc80003f66270 */
[----:B------:R-:W-:Y:S02]  /*5350*/  FSEL R62, R57, -INF , !P0 ;  /* 0xff800000393e7808 */ /* 0x000fe40004000000 */
[----:B------:R-:W1:Y:S01]  /*5360*/  MUFU.TANH R22, R22 ;  /* 0x0000001600167308 */ /* 0x000e620000002400 */
[----:B------:R-:W-:-:S04]  /*5370*/  ISETP.GE.AND P0, PT, R68, R134, PT ;  /* 0x000000864400720c */ /* 0x000fc80003f06270 */
[----:B------:R-:W-:Y:S02]  /*5380*/  FSEL R56, R56, -INF , !P0 ;  /* 0xff80000038387808 */ /* 0x000fe40004000000 */
[----:B------:R-:W-:Y:S01]  /*5390*/  ISETP.GE.AND P0, PT, R89, R134, PT ;  /* 0x000000865900720c */ /* 0x000fe20003f06270 */
[----:B------:R-:W3:Y:S01]  /*53a0*/  MUFU.TANH R23, R23 ;  /* 0x0000001700177308 */ /* 0x000ee20000002400 */
[----:B--2---:R-:W-:-:S05]  /*53b0*/  FFMA.FTZ R21, R0, R129, R21 ;  /* 0x0000008100157223 */ /* 0x004fca0000010015 */
[----:B------:R-:W-:Y:S02]  /*53c0*/  FSEL R59, R21, -INF , !P4 ;  /* 0xff800000153b7808 */ /* 0x000fe40006000000 */
[----:B------:R-:W2:Y:S01]  /*53d0*/  MUFU.TANH R24, R24 ;  /* 0x0000001800187308 */ /* 0x000ea20000002400 */
[----:B-1----:R-:W-:Y:S01]  /*53e0*/  FFMA.FTZ R22, R0, R109, R22 ;  /* 0x0000006d00167223 */ /* 0x002fe20000010016 */
[----:B------:R-:W-:-:S04]  /*53f0*/  ISETP.GE.AND P4, PT, R72, R135, PT ;  /* 0x000000874800720c */ /* 0x000fc80003f86270 */
[----:B------:R-:W-:Y:S02]  /*5400*/  FSEL R60, R22, -INF , !P1 ;  /* 0xff800000163c7808 */ /* 0x000fe40004800000 */
[----:B------:R-:W-:Y:S01]  /*5410*/  I2F R71, R72 ;  /* 0x0000004800477306 */ /* 0x000fe20000201400 */
[----:B---3--:R-:W-:Y:S01]  /*5420*/  FFMA.FTZ R23, R0, R129, R23 ;  /* 0x0000008100177223 */ /* 0x008fe20000010017 */
[----:B------:R-:W-:-:S04]  /*5430*/  ISETP.GE.AND P1, PT, R76, R134, PT ;  /* 0x000000864c00720c */ /* 0x000fc80003f26270 */
[----:B------:R-:W-:Y:S02]  /*5440*/  FSEL R58, R23, -INF , !P2 ;  /* 0xff800000173a7808 */ /* 0x000fe40005000000 */
[----:B------:R-:W-:Y:S01]  /*5450*/  I2F R77, R89 ;  /* 0x00000059004d7306 */ /* 0x000fe20000201400 */
[----:B--2---:R-:W-:Y:S01]  /*5460*/  FFMA.FTZ R24, R0, R31, R24 ;  /* 0x0000001f00187223 */ /* 0x004fe20000010018 */
        /* <DEDUP_REMOVED lines=16> */
[----:B------:R-:W3:Y:S01]  /*5570*/  I2F R3, R104 ;  /* 0x0000006800037306 */ /* 0x000ee20000201400 */
        /* <DEDUP_REMOVED lines=9> */
[-C--:B---3--:R-:W-:Y:S01]  /*5610*/  FFMA.FTZ R80, R0, R3.reuse, R80 ;  /* 0x0000000300507223 */ /* 0x088fe20000010050 */
[----:B------:R-:W-:Y:S01]  /*5620*/  ISETP.GE.AND P0, PT, R52, R134, PT ;  /* 0x000000863400720c */ /* 0x000fe20003f06270 */
[----:B------:R-:W-:-:S03]  /*5630*/  FFMA.FTZ R81, R0, R3, R81 ;  /* 0x0000000300517223 */ /* 0x000fc60000010051 */
[----:B------:R-:W-:Y:S02]  /*5640*/  FSEL R9, R80, -INF , !P4 ;  /* 0xff80000050097808 */ /* 0x000fe40006000000 */
[----:B------:R-:W2:Y:S08]  /*5650*/  MUFU.TANH R18, R18 ;  /* 0x0000001200127308 */ /* 0x000eb00000002400 */
        /* <DEDUP_REMOVED lines=67> */
.L_x_2688:
[----:B------:R-:W-:-:S04]  /*5a90*/  LEA R15, -R116, RZ, 0x7 ;  /* 0x000000ff740f7211 */ /* 0x000fc800078e39ff */
[----:B------:R-:W-:Y:S02]  /*5aa0*/  SHF.R.S32.HI R16, RZ, 0x1f, R15 ;  /* 0x0000001fff107819 */ /* 0x000fe4000001140f */
.L_x_2689:
        /* <DEDUP_REMOVED lines=121> */
.L_x_2691:
[----:B------:R-:W-:Y:S05]  /*6240*/  BSYNC B0 ;  /* 0x0000000000007941 */ /* 0x000fea0003800000 */
.L_x_2690:
[----:B------:R-:W0:Y:S01]  /*6250*/  LDGDEPBAR ;  /* 0x00000000000079af */ /* 0x000e220000000000 */
[----:B------:R-:W-:-:S04]  /*6260*/  IADD3 R132, P0, R15, R132, RZ ;  /* 0x000000840f847210 */ /* 0x000fc80007f1e0ff */
[----:B------:R-:W-:Y:S02]  /*6270*/  IADD3.X R133, R16, R133, RZ, P0, !PT ;  /* 0x0000008510857210 */ /* 0x000fe400007fe4ff */
.L_x_2687:
        /* <DEDUP_REMOVED lines=60> */
[----:B-1----:R-:W-:Y:S01]  /*6640*/  LDSM.16.MT88.4 R16, [R168+0xb400] ;  /* 0x00b40000a810783b */ /* 0x002fe20000004200 */
[----:B------:R-:W-:Y:S02]  /*6650*/  FMNMX.FTZ R15, R31, R2, !PT ;  /* 0x000000021f0f7209 */ /* 0x000fe40007810000 */
[----:B------:R-:W-:Y:S01]  /*6660*/  FMNMX.FTZ R2, R30, R3, !PT ;  /* 0x000000031e027209 */ /* 0x000fe20007810000 */
[----:B------:R-:W-:Y:S03]  /*6670*/  LDSM.16.MT88.4 R76, [R168+0xd000] ;  /* 0x00d00000a84c783b */ /* 0x000fe60000004200 */
[----:B------:R-:W-:Y:S01]  /*6680*/  FMNMX.FTZ R11, R29, R2, !PT ;  /* 0x000000021d0b7209 */ /* 0x000fe20007810000 */
[----:B------:R-:W1:Y:S03]  /*6690*/  SHFL.BFLY PT, R10, R15, 0x2, 0x1f ;  /* 0x0c401f000f0a7f89 */ /* 0x000e6600000e0000 */
[----:B------:R-:W-:Y:S01]  /*66a0*/  FMNMX.FTZ R2, R28, R11, !PT ;  /* 0x0000000b1c027209 */ /* 0x000fe20007810000 */
[----:B------:R-:W-:Y:S03]  /*66b0*/  LDSM.16.MT88.4 R100, [R118+0x9000] ;  /* 0x009000007664783b */ /* 0x000fe60000004200 */
[----:B------:R-:W-:Y:S01]  /*66c0*/  FMNMX.FTZ R11, R27, R2, !PT ;  /* 0x000000021b0b7209 */ /* 0x000fe20007810000 */
[----:B------:R-:W-:Y:S03]  /*66d0*/  LDSM.16.MT88.4 R20, [R118+0x9400] ;  /* 0x009400007614783b */ /* 0x000fe60000004200 */
[----:B------:R-:W-:-:S05]  /*66e0*/  FMNMX.FTZ R11, R26, R11, !PT ;  /* 0x0000000b1a0b7209 */ /* 0x000fca0007810000 */
[----:B------:R-:W-:Y:S01]  /*66f0*/  SHFL.BFLY PT, R2, R11, 0x2, 0x1f ;  /* 0x0c401f000b027f89 */ /* 0x000fe200000e0000 */
[----:B-1----:R-:W-:-:S05]  /*6700*/  FMNMX.FTZ R10, R15, R10, !PT ;  /* 0x0000000a0f0a7209 */ /* 0x002fca0007810000 */
        /* <DEDUP_REMOVED lines=26> */
[----:B------:R-:W-:Y:S01]  /*68b0*/  FFMA.FTZ R57, R57, c[0x0][0x23c], -R52 ;  /* 0x00008f0039397a23 */ /* 0x000fe20000010834 */
[----:B------:R-:W1:Y:S01]  /*68c0*/  MUFU.EX2 R64, R64 ;  /* 0x0000004000407308 */ /* 0x000e620000000800 */
[----:B--2---:R-:W-:Y:S01]  /*68d0*/  F2FP.PACK_AB R68, R130, R131 ;  /* 0x000000838244723e */ /* 0x004fe200000000ff */
[----:B------:R-:W-:Y:S01]  /*68e0*/  FADD.FTZ R130, R131, R130 ;  /* 0x0000008283827221 */ /* 0x000fe20000010000 */
[C---:B------:R-:W-:Y:S01]  /*68f0*/  FSETP.NEU.FTZ.AND P0, PT, R2.reuse, -INF , PT ;  /* 0xff8000000200780b */ /* 0x040fe20003f1d000 */
[----:B------:R-:W-:Y:S02]  /*6900*/  FMUL.FTZ R49, R2, c[0x0][0x23c] ;  /* 0x00008f0002317a20 */ /* 0x000fe40000410000 */
[----:B------:R-:W-:-:S02]  /*6910*/  FFMA.FTZ R192, R31, c[0x0][0x23c], -R52 ;  /* 0x00008f001fc07a23 */ /* 0x000fc40000010834 */
[----:B------:R-:W-:Y:S01]  /*6920*/  MUFU.EX2 R63, R63 ;  /* 0x0000003f003f7308 */ /* 0x000fe20000000800 */
[----:B------:R-:W-:Y:S02]  /*6930*/  FSEL R49, R49, RZ, P0 ;  /* 0x000000ff31317208 */ /* 0x000fe40000000000 */
[----:B------:R-:W-:-:S03]  /*6940*/  LEA R190, P0, R132, c[0x0][0x168], 0x1 ;  /* 0x00005a0084be7a11 */ /* 0x000fc600078008ff */
[----:B------:R-:W-:Y:S01]  /*6950*/  FFMA.FTZ R138, R8, c[0x0][0x23c], -R49 ;  /* 0x00008f00088a7a23 */ /* 0x000fe20000010831 */
[----:B------:R-:W-:Y:S01]  /*6960*/  LEA.HI.X R191, R132, c[0x0][0x16c], R133, 0x1, P0 ;  /* 0x00005b0084bf7a11 */ /* 0x000fe200000f0c85 */
[--C-:B------:R-:W-:Y:S01]  /*6970*/  FFMA.FTZ R137, R12, c[0x0][0x23c], -R49.reuse ;  /* 0x00008f000c897a23 */ /* 0x100fe20000010831 */
[----:B-1----:R-:W-:Y:S01]  /*6980*/  F2FP.PACK_AB R70, R64, R129 ;  /* 0x000000814046723e */ /* 0x002fe200000000ff */
[--C-:B------:R-:W-:Y:S01]  /*6990*/  FFMA.FTZ R136, R86, c[0x0][0x23c], -R49.reuse ;  /* 0x00008f0056887a23 */ /* 0x100fe20000010831 */
[----:B------:R-:W-:Y:S01]  /*69a0*/  LDSM.16.MT88.4 R12, [R168+0x9400] ;  /* 0x00940000a80c783b */ /* 0x000fe20000004200 */
[--C-:B------:R-:W-:Y:S01]  /*69b0*/  FFMA.FTZ R65, R66, c[0x0][0x23c], -R49.reuse ;  /* 0x00008f0042417a23 */ /* 0x100fe20000010831 */
[----:B------:R-:W-:Y:S01]  /*69c0*/  MUFU.EX2 R138, R138 ;  /* 0x0000008a008a7308 */ /* 0x000fe20000000800 */
[--C-:B------:R-:W-:Y:S01]  /*69d0*/  FFMA.FTZ R66, R106, c[0x0][0x23c], -R49.reuse ;  /* 0x00008f006a427a23 */ /* 0x100fe20000010831 */
[----:B------:R-:W1:Y:S01]  /*69e0*/  LDSM.16.MT88.4 R84, [R118+0xb000] ;  /* 0x00b000007654783b */ /* 0x000e620000004200 */
[----:B------:R-:W-:-:S02]  /*69f0*/  FFMA.FTZ R53, R74, c[0x0][0x23c], -R49 ;  /* 0x00008f004a357a23 */ /* 0x000fc40000010831 */
[--C-:B------:R-:W-:Y:S02]  /*6a00*/  FFMA.FTZ R54, R54, c[0x0][0x23c], -R49.reuse ;  /* 0x00008f0036367a23 */ /* 0x100fe40000010831 */
[--C-:B------:R-:W-:Y:S01]  /*6a10*/  FFMA.FTZ R25, R42, c[0x0][0x23c], -R49.reuse ;  /* 0x00008f002a197a23 */ /* 0x100fe20000010831 */
[----:B------:R-:W2:Y:S01]  /*6a20*/  MUFU.EX2 R137, R137 ;  /* 0x0000008900897308 */ /* 0x000ea20000000800 */
[--C-:B------:R-:W-:Y:S02]  /*6a30*/  FFMA.FTZ R45, R40, c[0x0][0x23c], -R49.reuse ;  /* 0x00008f00282d7a23 */ /* 0x100fe40000010831 */
[----:B------:R-:W-:Y:S02]  /*6a40*/  FFMA.FTZ R42, R41, c[0x0][0x23c], -R52 ;  /* 0x00008f00292a7a23 */ /* 0x000fe40000010834 */
[--C-:B------:R-:W-:Y:S02]  /*6a50*/  FFMA.FTZ R40, R38, c[0x0][0x23c], -R49.reuse ;  /* 0x00008f0026287a23 */ /* 0x100fe40000010831 */
[--C-:B------:R-:W-:Y:S01]  /*6a60*/  FFMA.FTZ R41, R36, c[0x0][0x23c], -R49.reuse ;  /* 0x00008f0024297a23 */ /* 0x100fe20000010831 */
        /* <DEDUP_REMOVED lines=10> */
[----:B------:R-:W2:Y:S01]  /*6b10*/  MUFU.EX2 R50, R50 ;  /* 0x0000003200327308 */ /* 0x000ea20000000800 */
[--C-:B------:R-:W-:Y:S02]  /*6b20*/  FFMA.FTZ R146, R143, c[0x0][0x23c], -R52.reuse ;  /* 0x00008f008f927a23 */ /* 0x100fe40000010834 */
[--C-:B------:R-:W-:Y:S02]  /*6b30*/  FFMA.FTZ R145, R141, c[0x0][0x23c], -R52.reuse ;  /* 0x00008f008d917a23 */ /* 0x100fe40000010834 */
[--C-:B------:R-:W-:Y:S02]  /*6b40*/  FFMA.FTZ R143, R139, c[0x0][0x23c], -R52.reuse ;  /* 0x00008f008b8f7a23 */ /* 0x100fe40000010834 */
[----:B------:R-:W-:Y:S01]  /*6b50*/  FFMA.FTZ R142, R147, c[0x0][0x23c], -R52 ;  /* 0x00008f00938e7a23 */ /* 0x000fe20000010834 */
[----:B---3--:R-:W-:Y:S01]  /*6b60*/  F2FP.PACK_AB R71, R65, R136 ;  /* 0x000000884147723e */ /* 0x008fe200000000ff */
[----:B------:R-:W-:Y:S01]  /*6b70*/  MUFU.EX2 R51, R51 ;  /* 0x0000003300337308 */ /* 0x000fe20000000800 */
[----:B------:R-:W-:-:S02]  /*6b80*/  FFMA.FTZ R144, R144, c[0x0][0x23c], -R49 ;  /* 0x00008f0090907a23 */ /* 0x000fc40000010831 */
[--C-:B------:R-:W-:Y:S02]  /*6b90*/  FFMA.FTZ R141, R148, c[0x0][0x23c], -R49.reuse ;  /* 0x00008f00948d7a23 */ /* 0x100fe40000010831 */
[--C-:B------:R-:W-:Y:S01]  /*6ba0*/  FFMA.FTZ R140, R140, c[0x0][0x23c], -R49.reuse ;  /* 0x00008f008c8c7a23 */ /* 0x100fe20000010831 */
[C---:B------:R-:W-:Y:S01]  /*6bb0*/  HMMA.16816.F32 R112, R68.reuse, R108, RZ ;  /* 0x0000006c4470723c */ /* 0x040fe200000018ff */
[----:B--2---:R-:W-:Y:S01]  /*6bc0*/  F2FP.PACK_AB R8, R50, R63 ;  /* 0x0000003f3208723e */ /* 0x004fe200000000ff */
[----:B------:R-:W2:Y:S01]  /*6bd0*/  MUFU.EX2 R24, R24 ;  /* 0x0000001800187308 */ /* 0x000ea20000000800 */
[--C-:B------:R-:W-:Y:S02]  /*6be0*/  FFMA.FTZ R139, R150, c[0x0][0x23c], -R49.reuse ;  /* 0x00008f00968b7a23 */ /* 0x100fe40000010831 */
[--C-:B------:R-:W-:Y:S02]  /*6bf0*/  FFMA.FTZ R150, R67, c[0x0][0x23c], -R52.reuse ;  /* 0x00008f0043967a23 */ /* 0x100fe40000010834 */
[--C-:B------:R-:W-:Y:S01]  /*6c00*/  FFMA.FTZ R67, R127, c[0x0][0x23c], -R52.reuse ;  /* 0x00008f007f437a23 */ /* 0x100fe20000010834 */
[----:B------:R-:W-:Y:S01]  /*6c10*/  HMMA.16816.F32 R108, R68, R110, RZ ;  /* 0x0000006e446c723c */ /* 0x000fe200000018ff */
[----:B------:R-:W-:Y:S01]  /*6c20*/  FFMA.FTZ R148, R125, c[0x0][0x23c], -R52 ;  /* 0x00008f007d947a23 */ /* 0x000fe20000010834 */
[----:B------:R-:W3:Y:S01]  /*6c30*/  MUFU.EX2 R66, R66 ;  /* 0x0000004200427308 */ /* 0x000ee20000000800 */
[----:B------:R-:W-:-:S02]  /*6c40*/  FFMA.FTZ R125, R126, c[0x0][0x23c], -R49 ;  /* 0x00008f007e7d7a23 */ /* 0x000fc40000010831 */
[--C-:B------:R-:W-:Y:S02]  /*6c50*/  FFMA.FTZ R124, R124, c[0x0][0x23c], -R49.reuse ;  /* 0x00008f007c7c7a23 */ /* 0x100fe40000010831 */
[--C-:B------:R-:W-:Y:S01]  /*6c60*/  FFMA.FTZ R127, R128, c[0x0][0x23c], -R49.reuse ;  /* 0x00008f00807f7a23 */ /* 0x100fe20000010831 */
[C---:B-1----:R-:W-:Y:S01]  /*6c70*/  HMMA.16816.F32 R88, R68.reuse, R84, RZ ;  /* 0x000000544458723c */ /* 0x042fe200000018ff */
[----:B------:R-:W-:Y:S01]  /*6c80*/  FFMA.FTZ R62, R62, c[0x0][0x23c], -R49 ;  /* 0x00008f003e3e7a23 */ /* 0x000fe20000010831 */
[----:B------:R-:W1:Y:S01]  /*6c90*/  MUFU.EX2 R53, R53 ;  /* 0x0000003500357308 */ /* 0x000e620000000800 */
[----:B--2---:R-:W-:Y:S01]  /*6ca0*/  F2FP.PACK_AB R10, R24, R51 ;  /* 0x00000033180a723e */ /* 0x004fe200000000ff */
[----:B------:R-:W-:Y:S02]  /*6cb0*/  FADD.FTZ R137, R138, R137 ;  /* 0x000000898a897221 */ /* 0x000fe40000010000 */
[----:B------:R-:W-:Y:S02]  /*6cc0*/  FADD.FTZ R129, R129, R130 ;  /* 0x0000008281817221 */ /* 0x000fe40000010000 */
[----:B------:R-:W-:Y:S01]  /*6cd0*/  HMMA.16816.F32 R84, R68, R86, RZ ;  /* 0x000000564454723c */ /* 0x000fe200000018ff */
[----:B------:R-:W-:Y:S01]  /*6ce0*/  FADD.FTZ R136, R136, R137 ;  /* 0x0000008988887221 */ /* 0x000fe20000010000 */
[----:B------:R-:W-:Y:S01]  /*6cf0*/  MUFU.EX2 R54, R54 ;  /* 0x0000003600367308 */ /* 0x000fe20000000800 */
[----:B------:R-:W-:-:S02]  /*6d00*/  FADD.FTZ R64, R64, R129 ;  /* 0x0000008140407221 */ /* 0x000fc40000010000 */
[----:B------:R-:W-:Y:S02]  /*6d10*/  FADD.FTZ R65, R65, R136 ;  /* 0x0000008841417221 */ /* 0x000fe40000010000 */
[----:B------:R-:W-:Y:S01]  /*6d20*/  FADD.FTZ R63, R63, R64 ;  /* 0x000000403f3f7221 */ /* 0x000fe20000010000 */
[C---:B------:R-:W-:Y:S01]  /*6d30*/  HMMA.16816.F32 R96, R68.reuse, R92, RZ ;  /* 0x0000005c4460723c */ /* 0x040fe200000018ff */
[----:B---3--:R-:W-:Y:S01]  /*6d40*/  FADD.FTZ R126, R66, R65 ;  /* 0x00000041427e7221 */ /* 0x008fe20000010000 */
[----:B------:R-:W2:Y:S01]  /*6d50*/  MUFU.EX2 R25, R25 ;  /* 0x0000001900197308 */ /* 0x000ea20000000800 */
[----:B-1----:R-:W-:Y:S01]  /*6d60*/  F2FP.PACK_AB R9, R53, R66 ;  /* 0x000000423509723e */ /* 0x002fe200000000ff */
[--C-:B------:R-:W-:Y:S02]  /*6d70*/  FFMA.FTZ R66, R59, c[0x0][0x23c], -R52.reuse ;  /* 0x00008f003b427a23 */ /* 0x100fe40000010834 */
[----:B------:R-:W-:Y:S02]  /*6d80*/  FFMA.FTZ R64, R55, c[0x0][0x23c], -R52 ;  /* 0x00008f0037407a23 */ /* 0x000fe40000010834 */
[----:B------:R-:W-:Y:S01]  /*6d90*/  HMMA.16816.F32 R92, R68, R94, RZ ;  /* 0x0000005e445c723c */ /* 0x000fe200000018ff */
[--C-:B------:R-:W-:Y:S01]  /*6da0*/  FFMA.FTZ R60, R60, c[0x0][0x23c], -R49.reuse ;  /* 0x00008f003c3c7a23 */ /* 0x100fe20000010831 */
[----:B------:R-:W-:Y:S01]  /*6db0*/  MUFU.EX2 R44, R44 ;  /* 0x0000002c002c7308 */ /* 0x000fe20000000800 */
[----:B------:R-:W-:-:S02]  /*6dc0*/  FFMA.FTZ R55, R58, c[0x0][0x23c], -R49 ;  /* 0x00008f003a377a23 */ /* 0x000fc40000010831 */
[--C-:B------:R-:W-:Y:S02]  /*6dd0*/  FFMA.FTZ R59, R56, c[0x0][0x23c], -R49.reuse ;  /* 0x00008f00383b7a23 */ /* 0x100fe40000010831 */
[----:B------:R-:W-:Y:S01]  /*6de0*/  FFMA.FTZ R30, R30, c[0x0][0x23c], -R49 ;  /* 0x00008f001e1e7a23 */ /* 0x000fe20000010831 */
[C---:B------:R-:W-:Y:S01]  /*6df0*/  HMMA.16816.F32 R80, R68.reuse, R76, RZ ;  /* 0x0000004c4450723c */ /* 0x040fe200000018ff */
[--C-:B------:R-:W-:Y:S01]  /*6e00*/  FFMA.FTZ R58, R48, c[0x0][0x23c], -R52.reuse ;  /* 0x00008f00303a7a23 */ /* 0x100fe20000010834 */
[----:B--2---:R-:W-:Y:S01]  /*6e10*/  F2FP.PACK_AB R11, R25, R54 ;  /* 0x00000036190b723e */ /* 0x004fe200000000ff */
[----:B------:R-:W1:Y:S01]  /*6e20*/  MUFU.EX2 R43, R43 ;  /* 0x0000002b002b7308 */ /* 0x000e620000000800 */
[----:B------:R-:W-:Y:S02]  /*6e30*/  FFMA.FTZ R56, R47, c[0x0][0x23c], -R52 ;  /* 0x00008f002f387a23 */ /* 0x000fe40000010834 */
[----:B------:R-:W-:Y:S02]  /*6e40*/  FADD.FTZ R50, R50, R63 ;  /* 0x0000003f32327221 */ /* 0x000fe40000010000 */
[----:B------:R-:W-:Y:S01]  /*6e50*/  HMMA.16816.F32 R76, R68, R78, RZ ;  /* 0x0000004e444c723c */ /* 0x000fe200000018ff */
[----:B------:R-:W-:-:S02]  /*6e60*/  FFMA.FTZ R47, R28, c[0x0][0x23c], -R49 ;  /* 0x00008f001c2f7a23 */ /* 0x000fc40000010831 */
[----:B------:R-:W-:Y:S01]  /*6e70*/  MUFU.EX2 R42, R42 ;  /* 0x0000002a002a7308 */ /* 0x000fe20000000800 */
[----:B------:R-:W-:Y:S02]  /*6e80*/  FADD.FTZ R51, R51, R50 ;  /* 0x0000003233337221 */ /* 0x000fe40000010000 */
[----:B------:R-:W-:Y:S02]  /*6e90*/  FFMA.FTZ R50, R29, c[0x0][0x23c], -R49 ;  /* 0x00008f001d327a23 */ /* 0x000fe40000010831 */
[C---:B------:R-:W-:Y:S01]  /*6ea0*/  HMMA.16816.F32 R112, R8.reuse, R12, R112 ;  /* 0x0000000c0870723c */ /* 0x040fe20000001870 */
[----:B------:R-:W-:Y:S02]  /*6eb0*/  FADD.FTZ R51, R24, R51 ;  /* 0x0000003318337221 */ /* 0x000fe40000010000 */
[----:B------:R-:W-:Y:S05]  /*6ec0*/  MUFU.EX2 R39, R39 ;  /* 0x0000002700277308 */ /* 0x000fea0000000800 */
[C---:B------:R-:W-:Y:S01]  /*6ed0*/  HMMA.16816.F32 R108, R8.reuse, R14, R108 ;  /* 0x0000000e086c723c */ /* 0x040fe2000000186c */
[----:B------:R-:W2:Y:S02]  /*6ee0*/  LDSM.16.MT88.4 R12, [R118+0xb400] ;  /* 0x00b40000760c783b */ /* 0x000ea40000004200 */
[----:B------:R-:W-:Y:S05]  /*6ef0*/  MUFU.EX2 R45, R45 ;  /* 0x0000002d002d7308 */ /* 0x000fea0000000800 */
[C---:B------:R-:W-:Y:S03]  /*6f00*/  HMMA.16816.F32 R96, R8.reuse, R16, R96 ;  /* 0x000000100860723c */ /* 0x040fe60000001860 */
[----:B------:R-:W3:Y:S05]  /*6f10*/  MUFU.EX2 R40, R40 ;  /* 0x0000002800287308 */ /* 0x000eea0000000800 */
[----:B------:R-:W-:Y:S01]  /*6f20*/  HMMA.16816.F32 R92, R8, R18, R92 ;  /* 0x00000012085c723c */ /* 0x000fe2000000185c */
[----:B------:R-:W4:Y:S02]  /*6f30*/  LDSM.16.MT88.4 R16, [R118+0xd000] ;  /* 0x00d000007610783b */ /* 0x000f240000004200 */
[----:B------:R-:W-:Y:S05]  /*6f40*/  MUFU.EX2 R41, R41 ;  /* 0x0000002900297308 */ /* 0x000fea0000000800 */
[C---:B------:R-:W-:Y:S03]  /*6f50*/  HMMA.16816.F32 R104, R68.reuse, R100, RZ ;  /* 0x000000644468723c */ /* 0x040fe600000018ff */
[----:B------:R-:W5:Y:S05]  /*6f60*/  MUFU.EX2 R38, R38 ;  /* 0x0000002600267308 */ /* 0x000f6a0000000800 */
[----:B------:R-:W-:Y:S03]  /*6f70*/  HMMA.16816.F32 R100, R68, R102, RZ ;  /* 0x000000664464723c */ /* 0x000fe600000018ff */
[----:B------:R-:W-:Y:S05]  /*6f80*/  MUFU.EX2 R36, R36 ;  /* 0x0000002400247308 */ /* 0x000fea0000000800 */
[C---:B--2---:R-:W-:Y:S03]  /*6f90*/  HMMA.16816.F32 R88, R8.reuse, R12, R88 ;  /* 0x0000000c0858723c */ /* 0x044fe60000001858 */
[----:B------:R-:W2:Y:S05]  /*6fa0*/  MUFU.EX2 R35, R35 ;  /* 0x0000002300237308 */ /* 0x000eaa0000000800 */
[----:B------:R-:W-:Y:S01]  /*6fb0*/  HMMA.16816.F32 R84, R8, R14, R84 ;  /* 0x0000000e0854723c */ /* 0x000fe20000001854 */
[----:B------:R-:W1:Y:S02]  /*6fc0*/  LDSM.16.MT88.4 R12, [R168+0xd400] ;  /* 0x00d40000a80c783b */ /* 0x000e640000004200 */
[----:B------:R-:W-:Y:S05]  /*6fd0*/  MUFU.EX2 R34, R34 ;  /* 0x0000002200227308 */ /* 0x000fea0000000800 */
[C---:B----4-:R-:W-:Y:S03]  /*6fe0*/  HMMA.16816.F32 R72, R68.reuse, R16, RZ ;  /* 0x000000104448723c */ /* 0x050fe600000018ff */
[----:B------:R-:W-:Y:S05]  /*6ff0*/  MUFU.EX2 R5, R5 ;  /* 0x0000000500057308 */ /* 0x000fea0000000800 */
[----:B------:R-:W-:Y:S01]  /*7000*/  HMMA.16816.F32 R68, R68, R18, RZ ;  /* 0x000000124444723c */ /* 0x000fe200000018ff */
[----:B------:R-:W-:Y:S02]  /*7010*/  LDSM.16.MT88.4 R16, [R118+0xa400] ;  /* 0x00a400007610783b */ /* 0x000fe40000004200 */
[----:B------:R-:W-:Y:S05]  /*7020*/  MUFU.EX2 R37, R37 ;  /* 0x0000002500257308 */ /* 0x000fea0000000800 */
[C---:B------:R-:W-:Y:S03]  /*7030*/  HMMA.16816.F32 R104, R8.reuse, R20, R104 ;  /* 0x000000140868723c */ /* 0x040fe60000001868 */
[----:B------:R-:W4:Y:S05]  /*7040*/  MUFU.EX2 R32, R32 ;  /* 0x0000002000207308 */ /* 0x000f2a0000000800 */
[C---:B------:R-:W-:Y:S01]  /*7050*/  HMMA.16816.F32 R100, R8.reuse, R22, R100 ;  /* 0x000000160864723c */ /* 0x040fe20000001864 */
[----:B------:R-:W-:Y:S02]  /*7060*/  LDSM.16.MT88.4 R20, [R168+0xa400] ;  /* 0x00a40000a814783b */ /* 0x000fe40000004200 */
[----:B------:R-:W-:Y:S05]  /*7070*/  MUFU.EX2 R33, R33 ;  /* 0x0000002100217308 */ /* 0x000fea0000000800 */
[C---:B-1----:R-:W-:Y:S03]  /*7080*/  HMMA.16816.F32 R80, R8.reuse, R12, R80 ;  /* 0x0000000c0850723c */ /* 0x042fe60000001850 */
[----:B------:R-:W1:Y:S05]  /*7090*/  MUFU.EX2 R4, R4 ;  /* 0x0000000400047308 */ /* 0x000e6a0000000800 */
[C---:B------:R-:W-:Y:S01]  /*70a0*/  HMMA.16816.F32 R76, R8.reuse, R14, R76 ;  /* 0x0000000e084c723c */ /* 0x040fe2000000184c */
[----:B------:R-:W1:Y:S02]  /*70b0*/  LDSM.16.MT88.4 R12, [R118+0xd400] ;  /* 0x00d40000760c783b */ /* 0x000e640000004200 */
[----:B------:R-:W-:Y:S08]  /*70c0*/  MUFU.EX2 R146, R146 ;  /* 0x0000009200927308 */ /* 0x000ff00000000800 */
[----:B------:R-:W1:Y:S08]  /*70d0*/  MUFU.EX2 R145, R145 ;  /* 0x0000009100917308 */ /* 0x000e700000000800 */
[----:B------:R-:W-:Y:S08]  /*70e0*/  MUFU.EX2 R143, R143 ;  /* 0x0000008f008f7308 */ /* 0x000ff00000000800 */
[----:B------:R-:W-:Y:S08]  /*70f0*/  MUFU.EX2 R142, R142 ;  /* 0x0000008e008e7308 */ /* 0x000ff00000000800 */
[----:B------:R-:W-:Y:S01]  /*7100*/  MUFU.EX2 R144, R144 ;  /* 0x0000009000907308 */ /* 0x000fe20000000800 */
[C---:B-1----:R-:W-:Y:S07]  /*7110*/  HMMA.16816.F32 R72, R8.reuse, R12, R72 ;  /* 0x0000000c0848723c */ /* 0x042fee0000001848 */
[----:B------:R-:W1:Y:S01]  /*7120*/  MUFU.EX2 R141, R141 ;  /* 0x0000008d008d7308 */ /* 0x000e620000000800 */
[----:B------:R-:W-:Y:S01]  /*7130*/  HMMA.16816.F32 R68, R8, R14, R68 ;  /* 0x0000000e0844723c */ /* 0x000fe20000001844 */
[----:B------:R-:W1:Y:S06]  /*7140*/  LDSM.16.MT88.4 R12, [R168+0x9800] ;  /* 0x00980000a80c783b */ /* 0x000e6c0000004200 */
[----:B------:R-:W-:Y:S01]  /*7150*/  MUFU.EX2 R140, R140 ;  /* 0x0000008c008c7308 */ /* 0x000fe20000000800 */
[----:B------:R-:W-:Y:S01]  /*7160*/  F2FP.PACK_AB R8, R43, R44 ;  /* 0x0000002c2b08723e */ /* 0x000fe200000000ff */
[----:B------:R-:W-:Y:S01]  /*7170*/  FADD.FTZ R44, R44, R51 ;  /* 0x000000332c2c7221 */ /* 0x000fe20000010000 */
[----:B---3--:R-:W-:-:S05]  /*7180*/  F2FP.PACK_AB R9, R40, R45 ;  /* 0x0000002d2809723e */ /* 0x008fca00000000ff */
[----:B------:R-:W3:Y:S01]  /*7190*/  MUFU.EX2 R139, R139 ;  /* 0x0000008b008b7308 */ /* 0x000ee20000000800 */
[----:B------:R-:W-:Y:S01]  /*71a0*/  F2FP.PACK_AB R10, R39, R42 ;  /* 0x0000002a270a723e */ /* 0x000fe200000000ff */
[----:B------:R-:W-:Y:S01]  /*71b0*/  FADD.FTZ R43, R43, R44 ;  /* 0x0000002c2b2b7221 */ /* 0x000fe20000010000 */
[----:B-----5:R-:W-:-:S03]  /*71c0*/  F2FP.PACK_AB R11, R38, R41 ;  /* 0x00000029260b723e */ /* 0x020fc600000000ff */
[----:B------:R-:W-:Y:S02]  /*71d0*/  FADD.FTZ R42, R42, R43 ;  /* 0x0000002b2a2a7221 */ /* 0x000fe40000010000 */
[----:B------:R-:W-:Y:S02]  /*71e0*/  MUFU.EX2 R121, R121 ;  /* 0x0000007900797308 */ /* 0x000fe40000000800 */
[----:B------:R-:W-:-:S06]  /*71f0*/  FADD.FTZ R39, R39, R42 ;  /* 0x0000002a27277221 */ /* 0x000fcc0000010000 */
[----:B------:R-:W5:Y:S08]  /*7200*/  MUFU.EX2 R150, R150 ;  /* 0x0000009600967308 */ /* 0x000f700000000800 */
[----:B------:R-:W-:Y:S01]  /*7210*/  MUFU.EX2 R67, R67 ;  /* 0x0000004300437308 */ /* 0x000fe20000000800 */
[C---:B-1----:R-:W-:Y:S07]  /*7220*/  HMMA.16816.F32 R112, R8.reuse, R12, R112 ;  /* 0x0000000c0870723c */ /* 0x042fee0000001870 */
[----:B------:R-:W-:Y:S01]  /*7230*/  MUFU.EX2 R148, R148 ;  /* 0x0000009400947308 */ /* 0x000fe20000000800 */
[C---:B------:R-:W-:Y:S01]  /*7240*/  HMMA.16816.F32 R108, R8.reuse, R14, R108 ;  /* 0x0000000e086c723c */ /* 0x040fe2000000186c */
[----:B------:R-:W1:Y:S06]  /*7250*/  LDSM.16.MT88.4 R12, [R118+0x9800] ;  /* 0x00980000760c783b */ /* 0x000e6c0000004200 */
[----:B------:R-:W-:Y:S08]  /*7260*/  MUFU.EX2 R125, R125 ;  /* 0x0000007d007d7308 */ /* 0x000ff00000000800 */
[----:B------:R-:W1:Y:S08]  /*7270*/  MUFU.EX2 R124, R124 ;  /* 0x0000007c007c7308 */ /* 0x000e700000000800 */
[----:B------:R-:W-:Y:S08]  /*7280*/  MUFU.EX2 R127, R127 ;  /* 0x0000007f007f7308 */ /* 0x000ff00000000800 */
[----:B------:R-:W2:Y:S08]  /*7290*/  MUFU.EX2 R62, R62 ;  /* 0x0000003e003e7308 */ /* 0x000eb00000000800 */
[----:B------:R-:W-:Y:S01]  /*72a0*/  MUFU.EX2 R61, R61 ;  /* 0x0000003d003d7308 */ /* 0x000fe20000000800 */
[C---:B-1----:R-:W-:Y:S07]  /*72b0*/  HMMA.16816.F32 R104, R8.reuse, R12, R104 ;  /* 0x0000000c0868723c */ /* 0x042fee0000001868 */
[----:B------:R-:W1:Y:S01]  /*72c0*/  MUFU.EX2 R66, R66 ;  /* 0x0000004200427308 */ /* 0x000e620000000800 */
[C---:B------:R-:W-:Y:S01]  /*72d0*/  HMMA.16816.F32 R100, R8.reuse, R14, R100 ;  /* 0x0000000e0864723c */ /* 0x040fe20000001864 */
[----:B------:R-:W1:Y:S06]  /*72e0*/  LDSM.16.MT88.4 R12, [R168+0xb800] ;  /* 0x00b80000a80c783b */ /* 0x000e6c0000004200 */
[----:B------:R-:W-:Y:S08]  /*72f0*/  MUFU.EX2 R57, R57 ;  /* 0x0000003900397308 */ /* 0x000ff00000000800 */
[----:B------:R-:W-:Y:S08]  /*7300*/  MUFU.EX2 R64, R64 ;  /* 0x0000004000407308 */ /* 0x000ff00000000800 */
[----:B------:R-:W-:Y:S08]  /*7310*/  MUFU.EX2 R60, R60 ;  /* 0x0000003c003c7308 */ /* 0x000ff00000000800 */
[----:B------:R-:W2:Y:S08]  /*7320*/  MUFU.EX2 R55, R55 ;  /* 0x0000003700377308 */ /* 0x000eb00000000800 */
[----:B------:R-:W-:Y:S01]  /*7330*/  MUFU.EX2 R59, R59 ;  /* 0x0000003b003b7308 */ /* 0x000fe20000000800 */
[C---:B-1----:R-:W-:Y:S07]  /*7340*/  HMMA.16816.F32 R96, R8.reuse, R12, R96 ;  /* 0x0000000c0860723c */ /* 0x042fee0000001860 */
[----:B------:R1:W1:Y:S01]  /*7350*/  MUFU.EX2 R48, R30 ;  /* 0x0000001e00307308 */ /* 0x0002620000000800 */
[C---:B------:R-:W-:Y:S01]  /*7360*/  HMMA.16816.F32 R92, R8.reuse, R14, R92 ;  /* 0x0000000e085c723c */ /* 0x040fe2000000185c */
[----:B------:R-:W2:Y:S06]  /*7370*/  LDSM.16.MT88.4 R12, [R118+0xb800] ;  /* 0x00b80000760c783b */ /* 0x000eac0000004200 */
[----:B------:R-:W-:Y:S01]  /*7380*/  MUFU.EX2 R192, R192 ;  /* 0x000000c000c07308 */ /* 0x000fe20000000800 */
[----:B-1----:R-:W-:Y:S07]  /*7390*/  LDSM.16.MT88.4 R28, [R118+0xa800] ;  /* 0x00a80000761c783b */ /* 0x002fee0000004200 */
[----:B------:R-:W-:Y:S01]  /*73a0*/  MUFU.EX2 R47, R47 ;  /* 0x0000002f002f7308 */ /* 0x000fe20000000800 */
[C---:B--2---:R-:W-:Y:S08]  /*73b0*/  HMMA.16816.F32 R88, R8.reuse, R12, R88 ;  /* 0x0000000c0858723c */ /* 0x044ff00000001858 */
        /* <DEDUP_REMOVED lines=8> */
[----:B------:R-:W-:Y:S01]  /*7440*/  F2FP.PACK_AB R8, R35, R36 ;  /* 0x000000242308723e */ /* 0x000fe200000000ff */
[----:B------:R-:W-:Y:S01]  /*7450*/  FADD.FTZ R36, R36, R39 ;  /* 0x0000002724247221 */ /* 0x000fe20000010000 */
[----:B----4-:R-:W-:-:S02]  /*7460*/  F2FP.PACK_AB R9, R32, R37 ;  /* 0x000000252009723e */ /* 0x010fc400000000ff */
[----:B------:R-:W-:Y:S01]  /*7470*/  F2FP.PACK_AB R10, R5, R34 ;  /* 0x00000022050a723e */ /* 0x000fe200000000ff */
[----:B------:R-:W-:Y:S01]  /*7480*/  FADD.FTZ R35, R35, R36 ;  /* 0x0000002423237221 */ /* 0x000fe20000010000 */
[----:B------:R-:W-:-:S03]  /*7490*/  F2FP.PACK_AB R11, R4, R33 ;  /* 0x00000021040b723e */ /* 0x000fc600000000ff */
[----:B------:R-:W-:-:S04]  /*74a0*/  FADD.FTZ R34, R34, R35 ;  /* 0x0000002322227221 */ /* 0x000fc80000010000 */
[----:B------:R-:W-:Y:S01]  /*74b0*/  FADD.FTZ R5, R5, R34 ;  /* 0x0000002205057221 */ /* 0x000fe20000010000 */
        /* <DEDUP_REMOVED lines=21> */
[----:B---3--:R-:W-:-:S07]  /*7610*/  F2FP.PACK_AB R11, R139, R140 ;  /* 0x0000008c8b0b723e */ /* 0x008fce00000000ff */
        /* <DEDUP_REMOVED lines=18> */
[----:B-----5:R-:W-:-:S02]  /*7740*/  F2FP.PACK_AB R8, R150, R121 ;  /* 0x000000799608723e */ /* 0x020fc400000000ff */
[----:B------:R-:W-:Y:S02]  /*7750*/  F2FP.PACK_AB R9, R124, R125 ;  /* 0x0000007d7c09723e */ /* 0x000fe400000000ff */
[----:B------:R-:W-:Y:S02]  /*7760*/  F2FP.PACK_AB R10, R148, R67 ;  /* 0x00000043940a723e */ /* 0x000fe400000000ff */
[----:B------:R-:W-:-:S07]  /*7770*/  F2FP.PACK_AB R11, R62, R127 ;  /* 0x0000007f3e0b723e */ /* 0x000fce00000000ff */
[C---:B------:R-:W-:Y:S08]  /*7780*/  HMMA.16816.F32 R112, R8.reuse, R20, R112 ;  /* 0x000000140870723c */ /* 0x040ff00000001870 */
        /* <DEDUP_REMOVED lines=8> */
[C---:B--2---:R-:W-:Y:S08]  /*7810*/  HMMA.16816.F32 R88, R8.reuse, R20, R88 ;  /* 0x000000140858723c */ /* 0x044ff00000001858 */
[C---:B------:R-:W-:Y:S01]  /*7820*/  HMMA.16816.F32 R84, R8.reuse, R22, R84 ;  /* 0x000000160854723c */ /* 0x040fe20000001854 */
[----:B------:R-:W-:Y:S07]  /*7830*/  LDSM.16.MT88.4 R20, [R118+0xe800] ;  /* 0x00e800007614783b */ /* 0x000fee0000004200 */
[C---:B-1----:R-:W-:Y:S08]  /*7840*/  HMMA.16816.F32 R80, R8.reuse, R12, R80 ;  /* 0x0000000c0850723c */ /* 0x042ff00000001850 */
[C---:B------:R-:W-:Y:S01]  /*7850*/  HMMA.16816.F32 R76, R8.reuse, R14, R76 ;  /* 0x0000000e084c723c */ /* 0x040fe2000000184c */
[----:B------:R-:W1:Y:S07]  /*7860*/  LDSM.16.MT88.4 R12, [R168+0xa800] ;  /* 0x00a80000a80c783b */ /* 0x000e6e0000004200 */
[C---:B---3--:R-:W-:Y:S07]  /*7870*/  HMMA.16816.F32 R72, R8.reuse, R16, R72 ;  /* 0x000000100848723c */ /* 0x048fee0000001848 */
[----:B------:R-:W-:Y:S01]  /*7880*/  FADD.FTZ R17, R53, R126 ;  /* 0x0000007e35117221 */ /* 0x000fe20000010000 */
[----:B------:R-:W-:Y:S01]  /*7890*/  HMMA.16816.F32 R68, R8, R18, R68 ;  /* 0x000000120844723c */ /* 0x000fe20000001844 */
[----:B------:R-:W-:-:S02]  /*78a0*/  FFMA.FTZ R53, R46, c[0x0][0x23c], -R52 ;  /* 0x00008f002e357a23 */ /* 0x000fc40000010834 */
[----:B------:R-:W-:Y:S02]  /*78b0*/  FADD.FTZ R52, R54, R17 ;  /* 0x0000001136347221 */ /* 0x000fe40000010000 */
[----:B------:R-:W2:Y:S01]  /*78c0*/  LDSM.16.MT88.4 R16, [R118+0xc800] ;  /* 0x00c800007610783b */ /* 0x000ea20000004200 */
[--C-:B------:R-:W-:Y:S01]  /*78d0*/  FFMA.FTZ R46, R27, c[0x0][0x23c], -R49.reuse ;  /* 0x00008f001b2e7a23 */ /* 0x100fe20000010831 */
[----:B------:R-:W-:Y:S01]  /*78e0*/  F2FP.PACK_AB R8, R66, R61 ;  /* 0x0000003d4208723e */ /* 0x000fe200000000ff */
[----:B------:R-:W-:Y:S01]  /*78f0*/  FFMA.FTZ R49, R26, c[0x0][0x23c], -R49 ;  /* 0x00008f001a317a23 */ /* 0x000fe20000010831 */
[----:B------:R-:W-:Y:S01]  /*7900*/  F2FP.PACK_AB R9, R55, R60 ;  /* 0x0000003c3709723e */ /* 0x000fe200000000ff */
[----:B------:R-:W-:Y:S01]  /*7910*/  FADD.FTZ R52, R25, R52 ;  /* 0x0000003419347221 */ /* 0x000fe20000010000 */
[----:B------:R-:W-:Y:S01]  /*7920*/  F2FP.PACK_AB R10, R64, R57 ;  /* 0x00000039400a723e */ /* 0x000fe200000000ff */
[----:B------:R-:W3:Y:S01]  /*7930*/  LDSM.16.MT88.4 R24, [R168+0xc800] ;  /* 0x00c80000a818783b */ /* 0x000ee20000004200 */
[----:B------:R-:W-:Y:S01]  /*7940*/  F2FP.PACK_AB R11, R48, R59 ;  /* 0x0000003b300b723e */ /* 0x000fe200000000ff */
[----:B------:R-:W-:Y:S01]  /*7950*/  FADD.FTZ R45, R45, R52 ;  /* 0x000000342d2d7221 */ /* 0x000fe20000010000 */
[----:B------:R-:W-:Y:S03]  /*7960*/  MUFU.EX2 R46, R46 ;  /* 0x0000002e002e7308 */ /* 0x000fe60000000800 */
[----:B------:R-:W-:-:S02]  /*7970*/  FADD.FTZ R40, R40, R45 ;  /* 0x0000002d28287221 */ /* 0x000fc40000010000 */
[C---:B------:R-:W-:Y:S02]  /*7980*/  HMMA.16816.F32 R104, R8.reuse, R28, R104 ;  /* 0x0000001c0868723c */ /* 0x040fe40000001868 */
[----:B------:R-:W-:Y:S01]  /*7990*/  FADD.FTZ R41, R41, R40 ;  /* 0x0000002829297221 */ /* 0x000fe20000010000 */
[----:B------:R-:W-:Y:S03]  /*79a0*/  MUFU.EX2 R28, R58 ;  /* 0x0000003a001c7308 */ /* 0x000fe60000000800 */
        /* <DEDUP_REMOVED lines=8> */
[----:B------:R-:W-:Y:S03]  /*7a30*/  MUFU.EX2 R49, R49 ;  /* 0x0000003100317308 */ /* 0x000fe60000000800 */
[----:B------:R-:W-:Y:S02]  /*7a40*/  FADD.FTZ R33, R4, R33 ;  /* 0x0000002104217221 */ /* 0x000fe40000010000 */
[----:B------:R-:W-:Y:S01]  /*7a50*/  HMMA.16816.F32 R100, R8, R30, R100 ;  /* 0x0000001e0864723c */ /* 0x000fe20000001864 */
[----:B------:R-:W-:Y:S02]  /*7a60*/  FADD.FTZ R4, R146, R5 ;  /* 0x0000000592047221 */ /* 0x000fe40000010000 */
[----:B------:R-:W4:Y:S01]  /*7a70*/  MUFU.EX2 R31, R56 ;  /* 0x00000038001f7308 */ /* 0x000f220000000800 */
[----:B------:R-:W-:-:S02]  /*7a80*/  FADD.FTZ R144, R144, R33 ;  /* 0x0000002190907221 */ /* 0x000fc40000010000 */
[----:B------:R-:W-:Y:S02]  /*7a90*/  FADD.FTZ R4, R145, R4 ;  /* 0x0000000491047221 */ /* 0x000fe40000010000 */
[C---:B--2---:R-:W-:Y:S01]  /*7aa0*/  HMMA.16816.F32 R88, R8.reuse, R16, R88 ;  /* 0x000000100858723c */ /* 0x044fe20000001858 */
[----:B------:R-:W-:Y:S02]  /*7ab0*/  FADD.FTZ R141, R141, R144 ;  /* 0x000000908d8d7221 */ /* 0x000fe40000010000 */
[----:B------:R-:W2:Y:S01]  /*7ac0*/  MUFU.EX2 R30, R50 ;  /* 0x00000032001e7308 */ /* 0x000ea20000000800 */
[----:B------:R-:W-:Y:S02]  /*7ad0*/  FADD.FTZ R143, R143, R4 ;  /* 0x000000048f8f7221 */ /* 0x000fe40000010000 */
[----:B------:R-:W-:Y:S02]  /*7ae0*/  FADD.FTZ R140, R140, R141 ;  /* 0x0000008d8c8c7221 */ /* 0x000fe40000010000 */
[----:B------:R-:W-:Y:S01]  /*7af0*/  HMMA.16816.F32 R84, R8, R18, R84 ;  /* 0x000000120854723c */ /* 0x000fe20000001854 */
[----:B------:R-:W5:Y:S01]  /*7b00*/  LDSM.16.MT88.4 R16, [R118+0xac00] ;  /* 0x00ac00007610783b */ /* 0x000f620000004200 */
        /* <DEDUP_REMOVED lines=9> */
[----:B------:R-:W-:Y:S01]  /*7ba0*/  LDSM.16.MT88.4 R24, [R168+0xac00] ;  /* 0x00ac0000a818783b */ /* 0x000fe20000004200 */
        /* <DEDUP_REMOVED lines=14> */
[----:B------:R-:W-:-:S07]  /*7c90*/  FADD.FTZ R59, R48, R59 ;  /* 0x0000003b303b7221 */ /* 0x000fce0000010000 */
[----:B------:R-:W-:Y:S01]  /*7ca0*/  HMMA.16816.F32 R68, R8, R22, R68 ;  /* 0x000000160844723c */ /* 0x000fe20000001844 */
[----:B------:R-:W3:Y:S06]  /*7cb0*/  LDSM.16.MT88.4 R20, [R118+0xcc00] ;  /* 0x00cc00007614783b */ /* 0x000eec0000004200 */
[----:B----4-:R-:W-:Y:S01]  /*7cc0*/  F2FP.PACK_AB R8, R31, R28 ;  /* 0x0000001c1f08723e */ /* 0x010fe200000000ff */
[----:B------:R-:W-:Y:S01]  /*7cd0*/  FADD.FTZ R28, R28, R5 ;  /* 0x000000051c1c7221 */ /* 0x000fe20000010000 */
[----:B--2---:R-:W-:Y:S01]  /*7ce0*/  F2FP.PACK_AB R9, R47, R30 ;  /* 0x0000001e2f09723e */ /* 0x004fe200000000ff */
[----:B------:R-:W-:Y:S01]  /*7cf0*/  FADD.FTZ R30, R30, R59 ;  /* 0x0000003b1e1e7221 */ /* 0x000fe20000010000 */
[----:B------:R-:W-:Y:S01]  /*7d00*/  F2FP.PACK_AB R10, R192, R29 ;  /* 0x0000001dc00a723e */ /* 0x000fe200000000ff */
[----:B------:R-:W-:Y:S01]  /*7d10*/  FADD.FTZ R28, R31, R28 ;  /* 0x0000001c1f1c7221 */ /* 0x000fe20000010000 */
[----:B------:R-:W-:Y:S01]  /*7d20*/  F2FP.PACK_AB R11, R49, R46 ;  /* 0x0000002e310b723e */ /* 0x000fe200000000ff */
[----:B------:R-:W-:-:S02]  /*7d30*/  FADD.FTZ R47, R47, R30 ;  /* 0x0000001e2f2f7221 */ /* 0x000fc40000010000 */
[----:B------:R-:W-:Y:S02]  /*7d40*/  FADD.FTZ R29, R29, R28 ;  /* 0x0000001c1d1d7221 */ /* 0x000fe40000010000 */
[----:B------:R-:W-:Y:S02]  /*7d50*/  FADD.FTZ R46, R46, R47 ;  /* 0x0000002f2e2e7221 */ /* 0x000fe40000010000 */
[----:B-----5:R-:W-:Y:S01]  /*7d60*/  HMMA.16816.F32 R104, R8, R16, R104 ;  /* 0x000000100868723c */ /* 0x020fe20000001868 */
[----:B------:R-:W-:Y:S02]  /*7d70*/  FADD.FTZ R192, R192, R29 ;  /* 0x0000001dc0c07221 */ /* 0x000fe40000010000 */
[----:B------:R-:W-:-:S05]  /*7d80*/  FADD.FTZ R193, R49, R46 ;  /* 0x0000002e31c17221 */ /* 0x000fca0000010000 */
[C---:B------:R-:W-:Y:S01]  /*7d90*/  HMMA.16816.F32 R100, R8.reuse, R18, R100 ;  /* 0x000000120864723c */ /* 0x040fe20000001864 */
[----:B------:R-:W2:Y:S07]  /*7da0*/  LDSM.16.MT88.4 R16, [R168+0xec00] ;  /* 0x00ec0000a810783b */ /* 0x000eae0000004200 */
[C---:B-1----:R-:W-:Y:S08]  /*7db0*/  HMMA.16816.F32 R96, R8.reuse, R12, R96 ;  /* 0x0000000c0860723c */ /* 0x042ff00000001860 */
[C---:B------:R-:W-:Y:S01]  /*7dc0*/  HMMA.16816.F32 R92, R8.reuse, R14, R92 ;  /* 0x0000000e085c723c */ /* 0x040fe2000000185c */
[----:B------:R-:W1:Y:S07]  /*7dd0*/  LDSM.16.MT88.4 R12, [R118+0xec00] ;  /* 0x00ec0000760c783b */ /* 0x000e6e0000004200 */
[C---:B------:R-:W-:Y:S08]  /*7de0*/  HMMA.16816.F32 R112, R8.reuse, R24, R112 ;  /* 0x000000180870723c */ /* 0x040ff00000001870 */
[C---:B------:R-:W-:Y:S08]  /*7df0*/  HMMA.16816.F32 R108, R8.reuse, R26, R108 ;  /* 0x0000001a086c723c */ /* 0x040ff0000000186c */
[C---:B---3--:R-:W-:Y:S08]  /*7e00*/  HMMA.16816.F32 R88, R8.reuse, R20, R88 ;  /* 0x000000140858723c */ /* 0x048ff00000001858 */
[C---:B------:R-:W-:Y:S08]  /*7e10*/  HMMA.16816.F32 R84, R8.reuse, R22, R84 ;  /* 0x000000160854723c */ /* 0x040ff00000001854 */
        /* <DEDUP_REMOVED lines=67> */
.L_x_2693:
[----:B------:R-:W-:-:S04]  /*8250*/  LEA R10, -R7, RZ, 0x7 ;  /* 0x000000ff070a7211 */ /* 0x000fc800078e39ff */
[----:B------:R-:W-:Y:S02]  /*8260*/  SHF.R.S32.HI R7, RZ, 0x1f, R10 ;  /* 0x0000001fff077819 */ /* 0x000fe4000001140a */
.L_x_2694:
        /* <DEDUP_REMOVED lines=258> */
[----:B------:R-:W-:-:S06]  /*9290*/  FMUL.FTZ R64, R64, c[0x0][0x2ec] ;  /* 0x0000bb0040407a20 */ /* 0x000fcc0000410000 */
[----:B------:R-:W-:Y:S01]  /*92a0*/  FMUL.FTZ R60, R60, c[0x0][0x2ec] ;  /* 0x0000bb003c3c7a20 */ /* 0x000fe20000410000 */
[----:B-1----:R-:W-:Y:S01]  /*92b0*/  HMMA.16816.F32 R40, R128, R120, R40 ;  /* 0x000000788028723c */ /* 0x002fe20000001828 */
[----:B------:R-:W-:Y:S01]  /*92c0*/  MUFU.TANH R141, R52 ;  /* 0x00000034008d7308 */ /* 0x000fe20000002400 */
[----:B------:R-:W-:-:S06]  /*92d0*/  FMUL.FTZ R62, R62, c[0x0][0x2ec] ;  /* 0x0000bb003e3e7a20 */ /* 0x000fcc0000410000 */
[C---:B------:R-:W-:Y:S01]  /*92e0*/  HMMA.16816.F32 R36, R128.reuse, R122, R36 ;  /* 0x0000007a8024723c */ /* 0x040fe20000001824 */
[----:B------:R-:W1:Y:S01]  /*92f0*/  LDSM.16.M88.4 R120, [R119+0x8400] ;  /* 0x008400007778783b */ /* 0x000e620000000200 */
[----:B------:R-:W-:Y:S06]  /*9300*/  MUFU.TANH R145, R60 ;  /* 0x0000003c00917308 */ /* 0x000fec0000002400 */
[C---:B--2---:R-:W-:Y:S02]  /*9310*/  HMMA.16816.F32 R48, R128.reuse, R124, R48 ;  /* 0x0000007c8030723c */ /* 0x044fe40000001830 */
[----:B------:R-:W-:Y:S06]  /*9320*/  MUFU.TANH R155, R62 ;  /* 0x0000003e009b7308 */ /* 0x000fec0000002400 */
[----:B------:R-:W-:Y:S01]  /*9330*/  HMMA.16816.F32 R44, R128, R126, R44 ;  /* 0x0000007e802c723c */ /* 0x000fe2000000182c */
[----:B------:R-:W2:Y:S01]  /*9340*/  LDSM.16.M88.4 R124, [R119+0x8000] ;  /* 0x00800000777c783b */ /* 0x000ea20000000200 */
[----:B------:R4:W-:Y:S01]  /*9350*/  MUFU.TANH R151, R58 ;  /* 0x0000003a00977308 */ /* 0x0009e20000002400 */
[----:B------:R-:W-:-:S05]  /*9360*/  FMUL.FTZ R43, R43, c[0x0][0x2ec] ;  /* 0x0000bb002b2b7a20 */ /* 0x000fca0000410000 */
[----:B------:R-:W-:Y:S02]  /*9370*/  FMUL.FTZ R36, R36, c[0x0][0x2ec] ;  /* 0x0000bb0024247a20 */ /* 0x000fe40000410000 */
[----:B------:R-:W-:Y:S01]  /*9380*/  FMUL.FTZ R38, R38, c[0x0][0x2ec] ;  /* 0x0000bb0026267a20 */ /* 0x000fe20000410000 */
        /* <DEDUP_REMOVED lines=8> */
[----:B------:R-:W-:Y:S01]  /*9410*/  LOP3.LUT R50, R48, R179, RZ, 0xfc, !PT ;  /* 0x000000b330327212 */ /* 0x000fe200078efcff */
[----:B------:R-:W-:Y:S01]  /*9420*/  FMUL.FTZ R46, R46, c[0x0][0x2ec] ;  /* 0x0000bb002e2e7a20 */ /* 0x000fe20000410000 */
[C---:B-1----:R-:W-:Y:S01]  /*9430*/  HMMA.16816.F32 R24, R128.reuse, R120, R24 ;  /* 0x000000788018723c */ /* 0x042fe20000001818 */
[----:B---3--:R-:W-:Y:S01]  /*9440*/  LOP3.LUT R56, R48, 0x8, R179, 0xfe, !PT ;  /* 0x0000000830387812 */ /* 0x008fe200078efeb3 */
[----:B----4-:R-:W-:Y:S01]  /*9450*/  FMUL.FTZ R58, R40, c[0x0][0x2ec] ;  /* 0x0000bb00283a7a20 */ /* 0x010fe20000410000 */
[----:B------:R-:W-:Y:S01]  /*9460*/  IADD3 R54, R50, 0x1, RZ ;  /* 0x0000000132367810 */ /* 0x000fe20007ffe0ff */
[----:B------:R-:W-:Y:S01]  /*9470*/  MUFU.TANH R153, R46 ;  /* 0x0000002e00997308 */ /* 0x000fe20000002400 */
[-C--:B------:R-:W-:Y:S01]  /*9480*/  ISETP.GE.AND P0, PT, R56, R135.reuse, PT ;  /* 0x000000873800720c */ /* 0x080fe20003f06270 */
[----:B------:R-:W-:Y:S01]  /*9490*/  FMUL.FTZ R47, R47, c[0x0][0x2ec] ;  /* 0x0000bb002f2f7a20 */ /* 0x000fe20000410000 */
[----:B------:R-:W-:Y:S01]  /*94a0*/  ISETP.GE.AND P1, PT, R54, R135, PT ;  /* 0x000000873600720c */ /* 0x000fe20003f26270 */
[----:B------:R-:W-:Y:S01]  /*94b0*/  HMMA.16816.F32 R20, R128, R122, R20 ;  /* 0x0000007a8014723c */ /* 0x000fe20000001814 */
[----:B------:R-:W1:Y:S01]  /*94c0*/  LDSM.16.M88.4 R120, [R119+0x8c00] ;  /* 0x008c00007778783b */ /* 0x000e620000000200 */
[----:B------:R-:W-:-:S02]  /*94d0*/  ISETP.GE.AND P5, PT, R56, R134, PT ;  /* 0x000000863800720c */ /* 0x000fc40003fa6270 */
[----:B------:R-:W-:Y:S04]  /*94e0*/  I2F R52, R54 ;  /* 0x0000003600347306 */ /* 0x000fe80000201400 */
[C---:B--2---:R-:W-:Y:S04]  /*94f0*/  HMMA.16816.F32 R32, R128.reuse, R124, R32 ;  /* 0x0000007c8020723c */ /* 0x044fe80000001820 */
[----:B------:R-:W-:Y:S04]  /*9500*/  MUFU.TANH R139, R139 ;  /* 0x0000008b008b7308 */ /* 0x000fe80000002400 */
[----:B------:R-:W-:Y:S01]  /*9510*/  HMMA.16816.F32 R28, R128, R126, R28 ;  /* 0x0000007e801c723c */ /* 0x000fe2000000181c */
[----:B------:R-:W2:Y:S01]  /*9520*/  LDSM.16.M88.4 R124, [R119+0x8800] ;  /* 0x00880000777c783b */ /* 0x000ea20000000200 */
        /* <DEDUP_REMOVED lines=9> */
[----:B------:R-:W-:-:S02]  /*95c0*/  FMUL.FTZ R35, R35, c[0x0][0x2ec] ;  /* 0x0000bb0023237a20 */ /* 0x000fc40000410000 */
[----:B------:R-:W-:-:S03]  /*95d0*/  FMUL.FTZ R23, R23, c[0x0][0x2ec] ;  /* 0x0000bb0017177a20 */ /* 0x000fc60000410000 */
[----:B------:R-:W-:Y:S01]  /*95e0*/  MUFU.TANH R39, R39 ;  /* 0x0000002700277308 */ /* 0x000fe20000002400 */
[----:B------:R-:W-:Y:S01]  /*95f0*/  FMUL.FTZ R28, R28, c[0x0][0x2ec] ;  /* 0x0000bb001c1c7a20 */ /* 0x000fe20000410000 */
[----:B-1----:R-:W-:Y:S01]  /*9600*/  HMMA.16816.F32 R8, R128, R120, R8 ;  /* 0x000000788008723c */ /* 0x002fe20000001808 */
[----:B------:R-:W-:Y:S02]  /*9610*/  FMUL.FTZ R29, R29, c[0x0][0x2ec] ;  /* 0x0000bb001d1d7a20 */ /* 0x000fe40000410000 */
[----:B------:R-:W-:-:S03]  /*9620*/  FMUL.FTZ R31, R31, c[0x0][0x2ec] ;  /* 0x0000bb001f1f7a20 */ /* 0x000fc60000410000 */
[----:B------:R-:W-:Y:S01]  /*9630*/  MUFU.TANH R33, R33 ;  /* 0x0000002100217308 */ /* 0x000fe20000002400 */
[----:B------:R-:W-:Y:S01]  /*9640*/  FMUL.FTZ R121, R65, c[0x0][0x2ec] ;  /* 0x0000bb0041797a20 */ /* 0x000fe20000410000 */
[----:B------:R-:W-:Y:S01]  /*9650*/  HMMA.16816.F32 R4, R128, R122, R4 ;  /* 0x0000007a8004723c */ /* 0x000fe20000001804 */
[----:B------:R-:W-:-:S05]  /*9660*/  FMUL.FTZ R65, R66, c[0x0][0x2ec] ;  /* 0x0000bb0042417a20 */ /* 0x000fca0000410000 */
[----:B------:R-:W-:Y:S02]  /*9670*/  MUFU.TANH R121, R121 ;  /* 0x0000007900797308 */ /* 0x000fe40000002400 */
[C---:B--2---:R-:W-:Y:S06]  /*9680*/  HMMA.16816.F32 R16, R128.reuse, R124, R16 ;  /* 0x0000007c8010723c */ /* 0x044fec0000001810 */
[----:B------:R1:W-:Y:S02]  /*9690*/  MUFU.TANH R123, R57 ;  /* 0x00000039007b7308 */ /* 0x0003e40000002400 */
[----:B------:R-:W-:Y:S01]  /*96a0*/  HMMA.16816.F32 R12, R128, R126, R12 ;  /* 0x0000007e800c723c */ /* 0x000fe2000000180c */
[----:B------:R-:W-:-:S02]  /*96b0*/  FMUL.FTZ R9, R9, c[0x0][0x2ec] ;  /* 0x0000bb0009097a20 */ /* 0x000fc40000410000 */
[----:B------:R-:W-:-:S03]  /*96c0*/  FMUL.FTZ R11, R11, c[0x0][0x2ec] ;  /* 0x0000bb000b0b7a20 */ /* 0x000fc60000410000 */
[----:B------:R-:W2:Y:S01]  /*96d0*/  MUFU.TANH R129, R67 ;  /* 0x0000004300817308 */ /* 0x000ea20000002400 */
[----:B------:R-:W-:Y:S02]  /*96e0*/  FMUL.FTZ R131, R44, c[0x0][0x2ec] ;  /* 0x0000bb002c837a20 */ /* 0x000fe40000410000 */
[----:B------:R-:W-:Y:S02]  /*96f0*/  FMUL.FTZ R127, R61, c[0x0][0x2ec] ;  /* 0x0000bb003d7f7a20 */ /* 0x000fe40000410000 */
[----:B------:R-:W-:Y:S02]  /*9700*/  FMUL.FTZ R61, R63, c[0x0][0x2ec] ;  /* 0x0000bb003f3d7a20 */ /* 0x000fe40000410000 */
[----:B------:R-:W-:Y:S01]  /*9710*/  FMUL.FTZ R5, R5, c[0x0][0x2ec] ;  /* 0x0000bb0005057a20 */ /* 0x000fe20000410000 */
[----:B------:R3:W4:Y:S01]  /*9720*/  I2F R44, R56 ;  /* 0x00000038002c7306 */ /* 0x0007220000201400 */
[----:B-1----:R-:W-:Y:S02]  /*9730*/  FMUL.FTZ R57, R55, c[0x0][0x2ec] ;  /* 0x0000bb0037397a20 */ /* 0x002fe40000410000 */
[----:B------:R-:W-:-:S02]  /*9740*/  FMUL.FTZ R16, R16, c[0x0][0x2ec] ;  /* 0x0000bb0010107a20 */ /* 0x000fc40000410000 */
[----:B------:R-:W-:Y:S02]  /*9750*/  FMUL.FTZ R17, R17, c[0x0][0x2ec] ;  /* 0x0000bb0011117a20 */ /* 0x000fe40000410000 */
[----:B------:R-:W-:Y:S01]  /*9760*/  FMUL.FTZ R19, R19, c[0x0][0x2ec] ;  /* 0x0000bb0013137a20 */ /* 0x000fe20000410000 */
[----:B------:R1:W-:Y:S01]  /*9770*/  MUFU.TANH R55, R49 ;  /* 0x0000003100377308 */ /* 0x0003e20000002400 */
[----:B--2---:R-:W-:Y:S02]  /*9780*/  FFMA.FTZ R129, R0, R52, R129 ;  /* 0x0000003400817223 */ /* 0x004fe40000010081 */
[----:B------:R-:W-:Y:S02]  /*9790*/  FMUL.FTZ R12, R12, c[0x0][0x2ec] ;  /* 0x0000bb000c0c7a20 */ /* 0x000fe40000410000 */
[----:B------:R-:W-:Y:S02]  /*97a0*/  FMUL.FTZ R14, R14, c[0x0][0x2ec] ;  /* 0x0000bb000e0e7a20 */ /* 0x000fe40000410000 */
[----:B------:R-:W-:Y:S01]  /*97b0*/  FMUL.FTZ R13, R13, c[0x0][0x2ec] ;  /* 0x0000bb000d0d7a20 */ /* 0x000fe20000410000 */
[----:B------:R-:W-:Y:S01]  /*97c0*/  MUFU.TANH R127, R127 ;  /* 0x0000007f007f7308 */ /* 0x000fe20000002400 */
[----:B---3--:R-:W-:Y:S01]  /*97d0*/  LOP3.LUT R56, R48, 0x10, R179, 0xfe, !PT ;  /* 0x0000001030387812 */ /* 0x008fe200078efeb3 */
[----:B----4-:R-:W-:-:S02]  /*97e0*/  FFMA.FTZ R155, R0, R44, R155 ;  /* 0x0000002c009b7223 */ /* 0x010fc4000001009b */
[----:B------:R-:W-:Y:S02]  /*97f0*/  FMUL.FTZ R15, R15, c[0x0][0x2ec] ;  /* 0x0000bb000f0f7a20 */ /* 0x000fe40000410000 */
[----:B------:R-:W-:Y:S01]  /*9800*/  FMUL.FTZ R7, R7, c[0x0][0x2ec] ;  /* 0x0000bb0007077a20 */ /* 0x000fe20000410000 */
[----:B------:R-:W-:Y:S01]  /*9810*/  FSEL R40, R155, -INF , !P5 ;  /* 0xff8000009b287808 */ /* 0x000fe20006800000 */
[----:B-1----:R-:W-:Y:S01]  /*9820*/  FFMA.FTZ R49, R0, R52, R121 ;  /* 0x0000003400317223 */ /* 0x002fe20000010079 */
[----:B------:R-:W-:Y:S04]  /*9830*/  MUFU.TANH R61, R61 ;  /* 0x0000003d003d7308 */ /* 0x000fe80000002400 */
[----:B------:R-:W-:Y:S02]  /*9840*/  FSEL R49, R49, -INF , !P1 ;  /* 0xff80000031317808 */ /* 0x000fe40004800000 */
[----:B------:R-:W-:-:S02]  /*9850*/  ISETP.GE.AND P1, PT, R54, R134, PT ;  /* 0x000000863600720c */ /* 0x000fc40003f26270 */
[----:B------:R-:W-:Y:S01]  /*9860*/  IADD3 R54, R50, 0x9, RZ ;  /* 0x0000000932367810 */ /* 0x000fe20007ffe0ff */
[----:B------:R-:W1:Y:S03]  /*9870*/  I2F R46, R56 ;  /* 0x00000038002e7306 */ /* 0x000e660000201400 */
[----:B------:R-:W-:-:S05]  /*9880*/  ISETP.GE.AND P5, PT, R54, R135, PT ;  /* 0x000000873600720c */ /* 0x000fca0003fa6270 */
[----:B------:R-:W2:Y:S08]  /*9890*/  I2F R52, R54 ;  /* 0x0000003600347306 */ /* 0x000eb00000201400 */
[----:B------:R3:W-:Y:S01]  /*98a0*/  MUFU.TANH R63, R53 ;  /* 0x00000035003f7308 */ /* 0x0007e20000002400 */
[----:B-1----:R-:W-:-:S07]  /*98b0*/  FFMA.FTZ R130, R0, R46, R151 ;  /* 0x0000002e00827223 */ /* 0x002fce0000010097 */
[----:B------:R1:W-:Y:S01]  /*98c0*/  MUFU.TANH R67, R59 ;  /* 0x0000003b00437308 */ /* 0x0003e20000002400 */
[----:B---3--:R-:W-:-:S07]  /*98d0*/  FMUL.FTZ R53, R51, c[0x0][0x2ec] ;  /* 0x0000bb0033357a20 */ /* 0x008fce0000410000 */
[----:B------:R-:W-:Y:S01]  /*98e0*/  MUFU.TANH R131, R131 ;  /* 0x0000008300837308 */ /* 0x000fe20000002400 */
[----:B------:R-:W-:Y:S02]  /*98f0*/  FMUL.FTZ R51, R45, c[0x0][0x2ec] ;  /* 0x0000bb002d337a20 */ /* 0x000fe40000410000 */
[----:B------:R-:W-:Y:S01]  /*9900*/  FFMA.FTZ R45, R0, R44, R145 ;  /* 0x0000002c002d7223 */ /* 0x000fe20000010091 */
[----:B------:R-:W-:Y:S01]  /*9910*/  FSEL R44, R129, -INF , !P1 ;  /* 0xff800000812c7808 */ /* 0x000fe20004800000 */
[----:B------:R-:W-:Y:S01]  /*9920*/  FMUL.FTZ R145, R42, c[0x0][0x2ec] ;  /* 0x0000bb002a917a20 */ /* 0x000fe20000410000 */
[----:B------:R-:W-:Y:S01]  /*9930*/  ISETP.GE.AND P1, PT, R56, R135, PT ;  /* 0x000000873800720c */ /* 0x000fe20003f26270 */
[----:B-1----:R-:W-:Y:S01]  /*9940*/  FMUL.FTZ R59, R41, c[0x0][0x2ec] ;  /* 0x0000bb00293b7a20 */ /* 0x002fe20000410000 */
[----:B------:R-:W-:Y:S01]  /*9950*/  FSEL R45, R45, -INF , !P0 ;  /* 0xff8000002d2d7808 */ /* 0x000fe20004000000 */
[----:B--2---:R-:W-:Y:S01]  /*9960*/  FFMA.FTZ R41, R0, R52, R127 ;  /* 0x0000003400297223 */ /* 0x004fe2000001007f */
[----:B------:R-:W-:Y:S01]  /*9970*/  ISETP.GE.AND P0, PT, R56, R134, PT ;  /* 0x000000863800720c */ /* 0x000fe20003f06270 */
[----:B------:R-:W-:Y:S01]  /*9980*/  FFMA.FTZ R42, R0, R52, R61 ;  /* 0x00000034002a7223 */ /* 0x000fe2000001003d */
[----:B------:R-:W-:Y:S01]  /*9990*/  LOP3.LUT R56, R48, 0x18, R179, 0xfe, !PT ;  /* 0x0000001830387812 */ /* 0x000fe200078efeb3 */
[----:B------:R-:W-:Y:S01]  /*99a0*/  FFMA.FTZ R61, R0, R46, R143 ;  /* 0x0000002e003d7223 */ /* 0x000fe2000001008f */
[----:B------:R-:W-:Y:S01]  /*99b0*/  FSEL R41, R41, -INF , !P5 ;  /* 0xff80000029297808 */ /* 0x000fe20006800000 */
[----:B------:R-:W-:Y:S01]  /*99c0*/  MUFU.TANH R127, R59 ;  /* 0x0000003b007f7308 */ /* 0x000fe20000002400 */
[----:B------:R-:W-:-:S02]  /*99d0*/  ISETP.GE.AND P5, PT, R54, R134, PT ;  /* 0x000000863600720c */ /* 0x000fc40003fa6270 */
[----:B------:R-:W-:Y:S02]  /*99e0*/  IADD3 R54, R50, 0x11, RZ ;  /* 0x0000001132367810 */ /* 0x000fe40007ffe0ff */
[----:B------:R-:W-:Y:S02]  /*99f0*/  FSEL R61, R61, -INF , !P1 ;  /* 0xff8000003d3d7808 */ /* 0x000fe40004800000 */
[----:B------:R-:W-:Y:S01]  /*9a00*/  FSEL R42, R42, -INF , !P5 ;  /* 0xff8000002a2a7808 */ /* 0x000fe20006800000 */
[----:B------:R-:W1:Y:S01]  /*9a10*/  I2F R46, R56 ;  /* 0x00000038002e7306 */ /* 0x000e620000201400 */
[C---:B------:R-:W-:Y:S02]  /*9a20*/  ISETP.GE.AND P1, PT, R56.reuse, R134, PT ;  /* 0x000000863800720c */ /* 0x040fe40003f26270 */
[----:B------:R-:W-:Y:S02]  /*9a30*/  ISETP.GE.AND P5, PT, R56, R135, PT ;  /* 0x000000873800720c */ /* 0x000fe40003fa6270 */
[----:B------:R-:W-:-:S02]  /*9a40*/  FSEL R130, R130, -INF , !P0 ;  /* 0xff80000082827808 */ /* 0x000fc40004000000 */
[----:B------:R-:W-:Y:S01]  /*9a50*/  ISETP.GE.AND P0, PT, R54, R135, PT ;  /* 0x000000873600720c */ /* 0x000fe20003f06270 */
[----:B------:R-:W2:Y:S01]  /*9a60*/  I2F R52, R54 ;  /* 0x0000003600347306 */ /* 0x000ea20000201400 */
[----:B-1----:R-:W-:-:S07]  /*9a70*/  FFMA.FTZ R141, R0, R46, R141 ;  /* 0x0000002e008d7223 */ /* 0x002fce000001008d */
[----:B------:R-:W-:Y:S01]  /*9a80*/  MUFU.TANH R143, R36 ;  /* 0x00000024008f7308 */ /* 0x000fe20000002400 */
[----:B------:R-:W-:Y:S01]  /*9a90*/  FFMA.FTZ R149, R0, R46, R149 ;  /* 0x0000002e00957223 */ /* 0x000fe20000010095 */
[----:B------:R-:W-:Y:S02]  /*9aa0*/  IADD3 R46, R50, 0x19, RZ ;  /* 0x00000019322e7810 */ /* 0x000fe40007ffe0ff */
[----:B------:R-:W-:Y:S02]  /*9ab0*/  FSEL R205, R141, -INF , !P5 ;  /* 0xff8000008dcd7808 */ /* 0x000fe40006800000 */
[----:B------:R-:W-:Y:S01]  /*9ac0*/  FSEL R206, R149, -INF , !P1 ;  /* 0xff80000095ce7808 */ /* 0x000fe20004800000 */
[CC--:B--2---:R-:W-:Y:S01]  /*9ad0*/  FFMA.FTZ R59, R0.reuse, R52.reuse, R123 ;  /* 0x00000034003b7223 */ /* 0x0c4fe2000001007b */
[----:B------:R-:W1:Y:S01]  /*9ae0*/  I2F R124, R46 ;  /* 0x0000002e007c7306 */ /* 0x000e620000201400 */
[----:B------:R-:W-:Y:S01]  /*9af0*/  FFMA.FTZ R67, R0, R52, R67 ;  /* 0x0000003400437223 */ /* 0x000fe20000010043 */
[----:B------:R-:W-:-:S02]  /*9b00*/  LOP3.LUT R52, R48, 0x20, R179, 0xfe, !PT ;  /* 0x0000002030347812 */ /* 0x000fc400078efeb3 */
[-C--:B------:R-:W-:Y:S02]  /*9b10*/  ISETP.GE.AND P1, PT, R46, R135.reuse, PT ;  /* 0x000000872e00720c */ /* 0x080fe40003f26270 */
[----:B------:R-:W-:Y:S02]  /*9b20*/  FSEL R59, R59, -INF , !P0 ;  /* 0xff8000003b3b7808 */ /* 0x000fe40004000000 */
[----:B------:R-:W2:Y:S01]  /*9b30*/  I2F R36, R52 ;  /* 0x0000003400247306 */ /* 0x000ea20000201400 */
[-C--:B------:R-:W-:Y:S02]  /*9b40*/  ISETP.GE.AND P0, PT, R54, R134.reuse, PT ;  /* 0x000000863600720c */ /* 0x080fe40003f06270 */
[C---:B------:R-:W-:Y:S02]  /*9b50*/  ISETP.GE.AND P5, PT, R52.reuse, R134, PT ;  /* 0x000000863400720c */ /* 0x040fe40003fa6270 */
[----:B------:R-:W-:Y:S02]  /*9b60*/  FSEL R208, R67, -INF , !P0 ;  /* 0xff80000043d07808 */ /* 0x000fe40004000000 */
[----:B------:R-:W-:Y:S01]  /*9b70*/  ISETP.GE.AND P0, PT, R52, R135, PT ;  /* 0x000000873400720c */ /* 0x000fe20003f06270 */
[----:B-1----:R-:W-:Y:S01]  /*9b80*/  FFMA.FTZ R63, R0, R124, R63 ;  /* 0x0000007c003f7223 */ /* 0x002fe2000001003f */
[----:B------:R1:W-:Y:S04]  /*9b90*/  MUFU.TANH R141, R38 ;  /* 0x00000026008d7308 */ /* 0x0003e80000002400 */
[----:B------:R-:W-:-:S02]  /*9ba0*/  FSEL R123, R63, -INF , !P1 ;  /* 0xff8000003f7b7808 */ /* 0x000fc40004800000 */
[----:B------:R-:W-:Y:S01]  /*9bb0*/  ISETP.GE.AND P1, PT, R46, R134, PT ;  /* 0x000000862e00720c */ /* 0x000fe20003f26270 */
[CC--:B--2---:R-:W-:Y:S01]  /*9bc0*/  FFMA.FTZ R121, R0.reuse, R36.reuse, R139 ;  /* 0x0000002400797223 */ /* 0x0c4fe2000001008b */
[----:B------:R-:W-:Y:S01]  /*9bd0*/  MUFU.TANH R53, R53 ;  /* 0x0000003500357308 */ /* 0x000fe20000002400 */
[----:B------:R-:W-:Y:S01]  /*9be0*/  FFMA.FTZ R128, R0, R36, R147 ;  /* 0x0000002400807223 */ /* 0x000fe20000010093 */
[----:B------:R-:W-:Y:S01]  /*9bf0*/  LOP3.LUT R46, R48, 0x28, R179, 0xfe, !PT ;  /* 0x00000028302e7812 */ /* 0x000fe200078efeb3 */
[----:B------:R-:W-:Y:S01]  /*9c00*/  FMUL.FTZ R52, R32, c[0x0][0x2ec] ;  /* 0x0000bb0020347a20 */ /* 0x000fe20000410000 */
[----:B------:R-:W-:Y:S02]  /*9c10*/  FSEL R121, R121, -INF , !P0 ;  /* 0xff80000079797808 */ /* 0x000fe40004000000 */
[----:B------:R-:W-:Y:S02]  /*9c20*/  FSEL R128, R128, -INF , !P5 ;  /* 0xff80000080807808 */ /* 0x000fe40006800000 */
[----:B-1----:R-:W-:Y:S01]  /*9c30*/  IADD3 R38, R50, 0x21, RZ ;  /* 0x0000002132267810 */ /* 0x002fe20007ffe0ff */
[----:B------:R-:W1:Y:S01]  /*9c40*/  I2F R32, R46 ;  /* 0x0000002e00207306 */ /* 0x000e620000201400 */
[----:B------:R-:W-:-:S02]  /*9c50*/  ISETP.GE.AND P0, PT, R46, R134, PT ;  /* 0x000000862e00720c */ /* 0x000fc40003f06270 */
[----:B------:R-:W-:-:S05]  /*9c60*/  ISETP.GE.AND P5, PT, R38, R135, PT ;  /* 0x000000872600720c */ /* 0x000fca0003fa6270 */
[----:B------:R-:W2:Y:S08]  /*9c70*/  I2F R36, R38 ;  /* 0x0000002600247306 */ /* 0x000eb00000201400 */
[----:B------:R-:W3:Y:S01]  /*9c80*/  MUFU.TANH R57, R57 ;  /* 0x0000003900397308 */ /* 0x000ee20000002400 */
[CC--:B-1----:R-:W-:Y:S02]  /*9c90*/  FFMA.FTZ R131, R0.reuse, R32.reuse, R131 ;  /* 0x0000002000837223 */ /* 0x0c2fe40000010083 */
[----:B------:R-:W-:-:S02]  /*9ca0*/  FFMA.FTZ R153, R0, R32, R153 ;  /* 0x0000002000997223 */ /* 0x000fc40000010099 */
[----:B--2---:R-:W-:-:S03]  /*9cb0*/  FFMA.FTZ R67, R0, R36, R55 ;  /* 0x0000002400437223 */ /* 0x004fc60000010037 */
[----:B------:R-:W-:Y:S01]  /*9cc0*/  MUFU.TANH R129, R58 ;  /* 0x0000003a00817308 */ /* 0x000fe20000002400 */
[----:B------:R-:W-:Y:S01]  /*9cd0*/  FFMA.FTZ R53, R0, R36, R53 ;  /* 0x0000002400357223 */ /* 0x000fe20000010035 */
[----:B------:R-:W-:Y:S02]  /*9ce0*/  LOP3.LUT R36, R48, 0x30, R179, 0xfe, !PT ;  /* 0x0000003030247812 */ /* 0x000fe400078efeb3 */
[----:B------:R-:W-:Y:S02]  /*9cf0*/  FSEL R67, R67, -INF , !P5 ;  /* 0xff80000043437808 */ /* 0x000fe40006800000 */
[----:B------:R-:W-:Y:S01]  /*9d00*/  ISETP.GE.AND P5, PT, R38, R134, PT ;  /* 0x000000862600720c */ /* 0x000fe20003fa6270 */
[----:B---3--:R-:W-:Y:S01]  /*9d10*/  FFMA.FTZ R124, R0, R124, R57 ;  /* 0x0000007c007c7223 */ /* 0x008fe20000010039 */
[----:B------:R-:W-:Y:S01]  /*9d20*/  MUFU.TANH R145, R145 ;  /* 0x0000009100917308 */ /* 0x000fe20000002400 */
[----:B------:R-:W-:Y:S02]  /*9d30*/  FSEL R188, R153, -INF , !P0 ;  /* 0xff80000099bc7808 */ /* 0x000fe40004000000 */
[----:B------:R-:W-:-:S02]  /*9d40*/  FSEL R204, R53, -INF , !P5 ;  /* 0xff80000035cc7808 */ /* 0x000fc40006800000 */
[----:B------:R-:W-:Y:S02]  /*9d50*/  FSEL R124, R124, -INF , !P1 ;  /* 0xff8000007c7c7808 */ /* 0x000fe40004800000 */
[-C--:B------:R-:W-:Y:S01]  /*9d60*/  ISETP.GE.AND P1, PT, R46, R135.reuse, PT ;  /* 0x000000872e00720c */ /* 0x080fe20003f26270 */
[----:B------:R-:W1:Y:S01]  /*9d70*/  I2F R32, R36 ;  /* 0x0000002400207306 */ /* 0x000e620000201400 */
[C---:B------:R-:W-:Y:S02]  /*9d80*/  ISETP.GE.AND P5, PT, R36.reuse, R135, PT ;  /* 0x000000872400720c */ /* 0x040fe40003fa6270 */
[----:B------:R-:W-:Y:S02]  /*9d90*/  FSEL R203, R131, -INF , !P1 ;  /* 0xff80000083cb7808 */ /* 0x000fe40004800000 */
[----:B------:R-:W-:-:S03]  /*9da0*/  ISETP.GE.AND P1, PT, R36, R134, PT ;  /* 0x000000862400720c */ /* 0x000fc60003f26270 */
[----:B------:R2:W-:Y:S08]  /*9db0*/  MUFU.TANH R57, R52 ;  /* 0x0000003400397308 */ /* 0x0005f00000002400 */
[----:B------:R-:W-:Y:S01]  /*9dc0*/  MUFU.TANH R51, R51 ;  /* 0x0000003300337308 */ /* 0x000fe20000002400 */
[CC--:B-1----:R-:W-:Y:S02]  /*9dd0*/  FFMA.FTZ R129, R0.reuse, R32.reuse, R129 ;  /* 0x0000002000817223 */ /* 0x0c2fe40000010081 */
[----:B------:R-:W-:Y:S01]  /*9de0*/  FFMA.FTZ R145, R0, R32, R145 ;  /* 0x0000002000917223 */ /* 0x000fe20000010091 */
[----:B------:R-:W-:Y:S01]  /*9df0*/  IADD3 R32, R50, 0x31, RZ ;  /* 0x0000003132207810 */ /* 0x000fe20007ffe0ff */
[----:B------:R-:W-:Y:S01]  /*9e00*/  FMUL.FTZ R36, R30, c[0x0][0x2ec] ;  /* 0x0000bb001e247a20 */ /* 0x000fe20000410000 */
[----:B------:R-:W-:Y:S01]  /*9e10*/  FSEL R163, R129, -INF , !P5 ;  /* 0xff80000081a37808 */ /* 0x000fe20006800000 */
[----:B--2---:R-:W-:Y:S01]  /*9e20*/  FMUL.FTZ R52, R34, c[0x0][0x2ec] ;  /* 0x0000bb0022347a20 */ /* 0x004fe20000410000 */
[----:B------:R-:W-:Y:S01]  /*9e30*/  IADD3 R34, R50, 0x29, RZ ;  /* 0x0000002932227810 */ /* 0x000fe20007ffe0ff */
[----:B------:R-:W1:Y:S01]  /*9e40*/  I2F R30, R32 ;  /* 0x00000020001e7306 */ /* 0x000e620000201400 */
[----:B------:R-:W-:-:S02]  /*9e50*/  FSEL R200, R145, -INF , !P1 ;  /* 0xff80000091c87808 */ /* 0x000fc40004800000 */
[-C--:B------:R-:W-:Y:S02]  /*9e60*/  ISETP.GE.AND P0, PT, R34, R135.reuse, PT ;  /* 0x000000872200720c */ /* 0x080fe40003f06270 */
[----:B------:R-:W-:-:S03]  /*9e70*/  ISETP.GE.AND P1, PT, R32, R135, PT ;  /* 0x000000872000720c */ /* 0x000fc60003f26270 */
[----:B------:R-:W2:Y:S08]  /*9e80*/  I2F R164, R34 ;  /* 0x0000002200a47306 */ /* 0x000eb00000201400 */
[----:B------:R-:W-:Y:S01]  /*9e90*/  MUFU.TANH R53, R28 ;  /* 0x0000001c00357308 */ /* 0x000fe20000002400 */
[CC--:B-1----:R-:W-:Y:S02]  /*9ea0*/  FFMA.FTZ R127, R0.reuse, R30.reuse, R127 ;  /* 0x0000001e007f7223 */ /* 0x0c2fe4000001007f */
[----:B------:R-:W-:Y:S01]  /*9eb0*/  FFMA.FTZ R43, R0, R30, R43 ;  /* 0x0000001e002b7223 */ /* 0x000fe2000001002b */
[----:B------:R-:W-:-:S02]  /*9ec0*/  IADD3 R30, R50, 0x39, RZ ;  /* 0x00000039321e7810 */ /* 0x000fc40007ffe0ff */
[----:B------:R-:W-:Y:S01]  /*9ed0*/  FSEL R161, R127, -INF , !P1 ;  /* 0xff8000007fa17808 */ /* 0x000fe20004800000 */
[----:B--2---:R-:W-:Y:S01]  /*9ee0*/  FFMA.FTZ R51, R0, R164, R51 ;  /* 0x000000a400337223 */ /* 0x004fe20000010033 */
[----:B------:R-:W-:Y:S01]  /*9ef0*/  ISETP.GE.AND P1, PT, R32, R134, PT ;  /* 0x000000862000720c */ /* 0x000fe20003f26270 */
[----:B------:R-:W-:Y:S01]  /*9f00*/  MUFU.TANH R55, R52 ;  /* 0x0000003400377308 */ /* 0x000fe20000002400 */
[----:B------:R-:W-:Y:S01]  /*9f10*/  LOP3.LUT R32, R48, 0x40, R179, 0xfe, !PT ;  /* 0x0000004030207812 */ /* 0x000fe200078efeb3 */
[----:B------:R-:W-:Y:S01]  /*9f20*/  FFMA.FTZ R164, R0, R164, R47 ;  /* 0x000000a400a47223 */ /* 0x000fe2000001002f */
[----:B------:R-:W-:Y:S02]  /*9f30*/  FSEL R165, R51, -INF , !P0 ;  /* 0xff80000033a57808 */ /* 0x000fe40004000000 */
[----:B------:R-:W-:Y:S02]  /*9f40*/  ISETP.GE.AND P0, PT, R34, R134, PT ;  /* 0x000000862200720c */ /* 0x000fe40003f06270 */
[----:B------:R-:W-:Y:S01]  /*9f50*/  LOP3.LUT R34, R48, 0x38, R179, 0xfe, !PT ;  /* 0x0000003830227812 */ /* 0x000fe200078efeb3 */
[----:B------:R-:W-:Y:S01]  /*9f60*/  MUFU.TANH R51, R24 ;  /* 0x0000001800337308 */ /* 0x000fe20000002400 */
[----:B------:R-:W-:-:S02]  /*9f70*/  FSEL R196, R43, -INF , !P1 ;  /* 0xff8000002bc47808 */ /* 0x000fc40004800000 */
[----:B------:R-:W-:Y:S02]  /*9f80*/  ISETP.GE.AND P5, PT, R34, R134, PT ;  /* 0x000000862200720c */ /* 0x000fe40003fa6270 */
[----:B------:R-:W-:Y:S02]  /*9f90*/  FSEL R164, R164, -INF , !P0 ;  /* 0xff800000a4a47808 */ /* 0x000fe40004000000 */
[-C--:B------:R-:W-:Y:S01]  /*9fa0*/  ISETP.GE.AND P0, PT, R34, R135.reuse, PT ;  /* 0x000000872200720c */ /* 0x080fe20003f06270 */
[----:B------:R-:W1:Y:S01]  /*9fb0*/  I2F R28, R34 ;  /* 0x00000022001c7306 */ /* 0x000e620000201400 */
[----:B------:R-:W-:-:S07]  /*9fc0*/  ISETP.GE.AND P1, PT, R32, R135, PT ;  /* 0x000000872000720c */ /* 0x000fce0003f26270 */
[----:B------:R-:W2:Y:S01]  /*9fd0*/  I2F R24, R32 ;  /* 0x0000002000187306 */ /* 0x000ea20000201400 */
[----:B-1----:R-:W-:-:S07]  /*9fe0*/  FFMA.FTZ R143, R0, R28, R143 ;  /* 0x0000001c008f7223 */ /* 0x002fce000001008f */
[----:B------:R1:W-:Y:S01]  /*9ff0*/  MUFU.TANH R43, R26 ;  /* 0x0000001a002b7308 */ /* 0x0003e20000002400 */
[----:B------:R-:W-:Y:S01]  /*a000*/  FFMA.FTZ R141, R0, R28, R141 ;  /* 0x0000001c008d7223 */ /* 0x000fe2000001008d */
[----:B------:R-:W-:-:S04]  /*a010*/  FSEL R189, R143, -INF , !P0 ;  /* 0xff8000008fbd7808 */ /* 0x000fc80004000000 */
[----:B------:R-:W-:Y:S01]  /*a020*/  FSEL R166, R141, -INF , !P5 ;  /* 0xff8000008da67808 */ /* 0x000fe20006800000 */
[CC--:B--2---:R-:W-:Y:S01]  /*a030*/  FFMA.FTZ R57, R0.reuse, R24.reuse, R57 ;  /* 0x0000001800397223 */ /* 0x0c4fe20000010039 */
[----:B------:R-:W2:Y:S01]  /*a040*/  I2F R28, R30 ;  /* 0x0000001e001c7306 */ /* 0x000ea20000201400 */
[----:B------:R-:W-:Y:S01]  /*a050*/  FFMA.FTZ R55, R0, R24, R55 ;  /* 0x0000001800377223 */ /* 0x000fe20000010037 */
[----:B------:R-:W-:Y:S02]  /*a060*/  ISETP.GE.AND P5, PT, R30, R135, PT ;  /* 0x000000871e00720c */ /* 0x000fe40003fa6270 */
[----:B------:R-:W-:Y:S02]  /*a070*/  ISETP.GE.AND P0, PT, R32, R134, PT ;  /* 0x000000862000720c */ /* 0x000fe40003f06270 */
[----:B------:R-:W-:Y:S02]  /*a080*/  FSEL R155, R57, -INF , !P1 ;  /* 0xff800000399b7808 */ /* 0x000fe40004800000 */
[----:B-1----:R-:W-:Y:S01]  /*a090*/  IADD3 R26, R50, 0x41, RZ ;  /* 0x00000041321a7810 */ /* 0x002fe20007ffe0ff */
[----:B------:R-:W-:Y:S01]  /*a0a0*/  MUFU.TANH R35, R35 ;  /* 0x0000002300237308 */ /* 0x000fe20000002400 */
[----:B------:R-:W-:-:S02]  /*a0b0*/  FSEL R152, R55, -INF , !P0 ;  /* 0xff80000037987808 */ /* 0x000fc40004000000 */
[----:B------:R-:W-:Y:S01]  /*a0c0*/  ISETP.GE.AND P0, PT, R26, R135, PT ;  /* 0x000000871a00720c */ /* 0x000fe20003f06270 */
[----:B--2---:R-:W-:-:S04]  /*a0d0*/  FFMA.FTZ R37, R0, R28, R37 ;  /* 0x0000001c00257223 */ /* 0x004fc80000010025 */
[----:B------:R-:W1:Y:S01]  /*a0e0*/  I2F R24, R26 ;  /* 0x0000001a00187306 */ /* 0x000e620000201400 */
[----:B------:R-:W-:Y:S01]  /*a0f0*/  FFMA.FTZ R39, R0, R28, R39 ;  /* 0x0000001c00277223 */ /* 0x000fe20000010027 */
[----:B------:R-:W-:Y:S02]  /*a100*/  LOP3.LUT R28, R48, 0x48, R179, 0xfe, !PT ;  /* 0x00000048301c7812 */ /* 0x000fe400078efeb3 */
[----:B------:R-:W-:Y:S01]  /*a110*/  FSEL R167, R37, -INF , !P5 ;  /* 0xff80000025a77808 */ /* 0x000fe20006800000 */
[----:B------:R-:W-:Y:S01]  /*a120*/  FMUL.FTZ R37, R20, c[0x0][0x2ec] ;  /* 0x0000bb0014257a20 */ /* 0x000fe20000410000 */
[-C--:B------:R-:W-:Y:S01]  /*a130*/  ISETP.GE.AND P5, PT, R30, R134.reuse, PT ;  /* 0x000000861e00720c */ /* 0x080fe20003fa6270 */
[----:B------:R-:W-:Y:S01]  /*a140*/  FMUL.FTZ R30, R22, c[0x0][0x2ec] ;  /* 0x0000bb00161e7a20 */ /* 0x000fe20000410000 */
[----:B------:R-:W-:Y:S01]  /*a150*/  MUFU.TANH R47, R36 ;  /* 0x00000024002f7308 */ /* 0x000fe20000002400 */
[----:B------:R-:W-:Y:S02]  /*a160*/  ISETP.GE.AND P1, PT, R28, R134, PT ;  /* 0x000000861c00720c */ /* 0x000fe40003f26270 */
[----:B------:R-:W-:-:S02]  /*a170*/  FSEL R198, R39, -INF , !P5 ;  /* 0xff80000027c67808 */ /* 0x000fc40006800000 */
[----:B------:R-:W-:-:S03]  /*a180*/  ISETP.GE.AND P5, PT, R28, R135, PT ;  /* 0x000000871c00720c */ /* 0x000fc60003fa6270 */
[----:B------:R-:W2:Y:S01]  /*a190*/  I2F R20, R28 ;  /* 0x0000001c00147306 */ /* 0x000ea20000201400 */
[CC--:B-1----:R-:W-:Y:S02]  /*a1a0*/  FFMA.FTZ R156, R0.reuse, R24.reuse, R33 ;  /* 0x00000018009c7223 */ /* 0x0c2fe40000010021 */
[----:B------:R-:W-:Y:S01]  /*a1b0*/  FFMA.FTZ R35, R0, R24, R35 ;  /* 0x0000001800237223 */ /* 0x000fe20000010023 */
[----:B------:R-:W-:Y:S02]  /*a1c0*/  IADD3 R24, R50, 0x49, RZ ;  /* 0x0000004932187810 */ /* 0x000fe40007ffe0ff */
[----:B------:R-:W-:Y:S02]  /*a1d0*/  FSEL R156, R156, -INF , !P0 ;  /* 0xff8000009c9c7808 */ /* 0x000fe40004000000 */
[----:B------:R-:W-:Y:S01]  /*a1e0*/  ISETP.GE.AND P0, PT, R26, R134, PT ;  /* 0x000000861a00720c */ /* 0x000fe20003f06270 */
[----:B------:R-:W-:Y:S01]  /*a1f0*/  MUFU.TANH R29, R29 ;  /* 0x0000001d001d7308 */ /* 0x000fe20000002400 */
[----:B------:R-:W-:-:S02]  /*a200*/  LOP3.LUT R26, R48, 0x50, R179, 0xfe, !PT ;  /* 0x00000050301a7812 */ /* 0x000fc400078efeb3 */
[----:B------:R-:W-:Y:S02]  /*a210*/  FSEL R154, R35, -INF , !P0 ;  /* 0xff800000239a7808 */ /* 0x000fe40004000000 */
[----:B------:R-:W-:Y:S01]  /*a220*/  ISETP.GE.AND P0, PT, R26, R135, PT ;  /* 0x000000871a00720c */ /* 0x000fe20003f06270 */
[CC--:B--2---:R-:W-:Y:S02]  /*a230*/  FFMA.FTZ R53, R0.reuse, R20.reuse, R53 ;  /* 0x0000001400357223 */ /* 0x0c4fe40000010035 */
[----:B------:R-:W1:Y:S01]  /*a240*/  I2F R22, R24 ;  /* 0x0000001800167306 */ /* 0x000e620000201400 */
[----:B------:R-:W-:Y:S02]  /*a250*/  FFMA.FTZ R47, R0, R20, R47 ;  /* 0x00000014002f7223 */ /* 0x000fe4000001002f */
[----:B------:R-:W-:-:S03]  /*a260*/  FSEL R159, R53, -INF , !P5 ;  /* 0xff800000359f7808 */ /* 0x000fc60006800000 */
[----:B------:R-:W-:Y:S02]  /*a270*/  FSEL R148, R47, -INF , !P1 ;  /* 0xff8000002f947808 */ /* 0x000fe40004800000 */
[----:B------:R-:W2:Y:S01]  /*a280*/  I2F R20, R26 ;  /* 0x0000001a00147306 */ /* 0x000ea20000201400 */
[----:B------:R-:W-:Y:S02]  /*a290*/  ISETP.GE.AND P1, PT, R24, R135, PT ;  /* 0x000000871800720c */ /* 0x000fe40003f26270 */
[----:B------:R-:W-:Y:S01]  /*a2a0*/  ISETP.GE.AND P5, PT, R26, R134, PT ;  /* 0x000000861a00720c */ /* 0x000fe20003fa6270 */
[----:B-1----:R-:W-:-:S04]  /*a2b0*/  FFMA.FTZ R29, R0, R22, R29 ;  /* 0x00000016001d7223 */ /* 0x002fc8000001001d */
[----:B------:R-:W1:Y:S01]  /*a2c0*/  MUFU.TANH R31, R31 ;  /* 0x0000001f001f7308 */ /* 0x000e620000002400 */
[----:B------:R-:W-:Y:S01]  /*a2d0*/  FSEL R160, R29, -INF , !P1 ;  /* 0xff8000001da07808 */ /* 0x000fe20004800000 */
[----:B------:R-:W-:Y:S01]  /*a2e0*/  FMUL.FTZ R29, R18, c[0x0][0x2ec] ;  /* 0x0000bb00121d7a20 */ /* 0x000fe20000410000 */
[----:B------:R-:W-:Y:S01]  /*a2f0*/  ISETP.GE.AND P1, PT, R24, R134, PT ;  /* 0x000000861800720c */ /* 0x000fe20003f26270 */
[----:B--2---:R-:W-:-:S04]  /*a300*/  FFMA.FTZ R51, R0, R20, R51 ;  /* 0x0000001400337223 */ /* 0x004fc80000010033 */
[----:B------:R-:W-:Y:S01]  /*a310*/  MUFU.TANH R25, R25 ;  /* 0x0000001900197308 */ /* 0x000fe20000002400 */
[----:B------:R-:W-:Y:S01]  /*a320*/  FFMA.FTZ R43, R0, R20, R43 ;  /* 0x00000014002b7223 */ /* 0x000fe2000001002b */
[----:B------:R-:W-:Y:S02]  /*a330*/  IADD3 R20, R50, 0x51, RZ ;  /* 0x0000005132147810 */ /* 0x000fe40007ffe0ff */
[----:B------:R-:W-:Y:S02]  /*a340*/  FSEL R131, R51, -INF , !P0 ;  /* 0xff80000033837808 */ /* 0x000fe40004000000 */
[----:B------:R-:W-:Y:S02]  /*a350*/  FSEL R144, R43, -INF , !P5 ;  /* 0xff8000002b907808 */ /* 0x000fe40006800000 */
[----:B------:R-:W2:Y:S01]  /*a360*/  I2F R18, R20 ;  /* 0x0000001400127306 */ /* 0x000ea20000201400 */
[----:B-1----:R-:W-:Y:S01]  /*a370*/  FFMA.FTZ R31, R0, R22, R31 ;  /* 0x00000016001f7223 */ /* 0x002fe2000001001f */
[----:B------:R-:W-:-:S02]  /*a380*/  LOP3.LUT R22, R48, 0x58, R179, 0xfe, !PT ;  /* 0x0000005830167812 */ /* 0x000fc400078efeb3 */
[-C--:B------:R-:W-:Y:S02]  /*a390*/  ISETP.GE.AND P5, PT, R20, R135.reuse, PT ;  /* 0x000000871400720c */ /* 0x080fe40003fa6270 */
[C---:B------:R-:W-:Y:S02]  /*a3a0*/  ISETP.GE.AND P0, PT, R22.reuse, R134, PT ;  /* 0x000000861600720c */ /* 0x040fe40003f06270 */
[----:B------:R-:W1:Y:S01]  /*a3b0*/  MUFU.TANH R27, R27 ;  /* 0x0000001b001b7308 */ /* 0x000e620000002400 */
[----:B------:R-:W-:Y:S02]  /*a3c0*/  FSEL R150, R31, -INF , !P1 ;  /* 0xff8000001f967808 */ /* 0x000fe40004800000 */
[----:B------:R-:W-:Y:S01]  /*a3d0*/  ISETP.GE.AND P1, PT, R22, R135, PT ;  /* 0x000000871600720c */ /* 0x000fe20003f26270 */
[----:B--2---:R-:W-:-:S04]  /*a3e0*/  FFMA.FTZ R139, R0, R18, R25 ;  /* 0x00000012008b7223 */ /* 0x004fc80000010019 */
[----:B------:R-:W-:Y:S01]  /*a3f0*/  MUFU.TANH R35, R16 ;  /* 0x0000001000237308 */ /* 0x000fe20000002400 */
[----:B------:R-:W-:Y:S02]  /*a400*/  FSEL R139, R139, -INF , !P5 ;  /* 0xff8000008b8b7808 */ /* 0x000fe40006800000 */
[----:B------:R-:W-:Y:S01]  /*a410*/  ISETP.GE.AND P5, PT, R20, R134, PT ;  /* 0x000000861400720c */ /* 0x000fe20003fa6270 */
[----:B-1----:R-:W-:-:S04]  /*a420*/  FFMA.FTZ R27, R0, R18, R27 ;  /* 0x00000012001b7223 */ /* 0x002fc8000001001b */
[----:B------:R-:W-:Y:S01]  /*a430*/  MUFU.TANH R37, R37 ;  /* 0x0000002500257308 */ /* 0x000fe20000002400 */
[----:B------:R-:W-:Y:S02]  /*a440*/  LOP3.LUT R20, R48, 0x60, R179, 0xfe, !PT ;  /* 0x0000006030147812 */ /* 0x000fe400078efeb3 */
[----:B------:R-:W-:Y:S02]  /*a450*/  IADD3 R18, R50, 0x59, RZ ;  /* 0x0000005932127810 */ /* 0x000fe40007ffe0ff */
[----:B------:R-:W-:Y:S02]  /*a460*/  FSEL R138, R27, -INF , !P5 ;  /* 0xff8000001b8a7808 */ /* 0x000fe40006800000 */
[----:B------:R-:W-:Y:S01]  /*a470*/  ISETP.GE.AND P5, PT, R20, R135, PT ;  /* 0x000000871400720c */ /* 0x000fe20003fa6270 */
[----:B------:R-:W-:Y:S08]  /*a480*/  MUFU.TANH R33, R30 ;  /* 0x0000001e00217308 */ /* 0x000ff00000002400 */
[----:B------:R-:W1:Y:S08]  /*a490*/  I2F R16, R22 ;  /* 0x0000001600107306 */ /* 0x000e700000201400 */
[----:B------:R-:W-:Y:S08]  /*a4a0*/  MUFU.TANH R25, R12 ;  /* 0x0000000c00197308 */ /* 0x000ff00000002400 */
[----:B------:R-:W-:Y:S01]  /*a4b0*/  MUFU.TANH R29, R29 ;  /* 0x0000001d001d7308 */ /* 0x000fe20000002400 */
[----:B-1----:R-:W-:-:S02]  /*a4c0*/  FFMA.FTZ R37, R0, R16, R37 ;  /* 0x0000001000257223 */ /* 0x002fc40000010025 */
[----:B------:R-:W-:-:S03]  /*a4d0*/  FFMA.FTZ R33, R0, R16, R33 ;  /* 0x0000001000217223 */ /* 0x000fc60000010021 */
[----:B------:R-:W-:Y:S02]  /*a4e0*/  FSEL R141, R37, -INF , !P1 ;  /* 0xff800000258d7808 */ /* 0x000fe40004800000 */
[----:B------:R-:W1:Y:S01]  /*a4f0*/  I2F R12, R20 ;  /* 0x00000014000c7306 */ /* 0x000e620000201400 */
[----:B------:R-:W-:Y:S02]  /*a500*/  FSEL R140, R33, -INF , !P0 ;  /* 0xff800000218c7808 */ /* 0x000fe40004000000 */
[----:B------:R-:W-:Y:S02]  /*a510*/  ISETP.GE.AND P0, PT, R18, R135, PT ;  /* 0x000000871200720c */ /* 0x000fe40003f06270 */
[----:B------:R-:W-:-:S03]  /*a520*/  ISETP.GE.AND P1, PT, R20, R134, PT ;  /* 0x000000861400720c */ /* 0x000fc60003f26270 */
[----:B------:R-:W-:Y:S08]  /*a530*/  MUFU.TANH R21, R21 ;  /* 0x0000001500157308 */ /* 0x000ff00000002400 */
[----:B------:R-:W2:Y:S01]  /*a540*/  I2F R16, R18 ;  /* 0x0000001200107306 */ /* 0x000ea20000201400 */
[CC--:B-1----:R-:W-:Y:S02]  /*a550*/  FFMA.FTZ R35, R0.reuse, R12.reuse, R35 ;  /* 0x0000000c00237223 */ /* 0x0c2fe40000010023 */
[----:B------:R-:W-:-:S03]  /*a560*/  FFMA.FTZ R29, R0, R12, R29 ;  /* 0x0000000c001d7223 */ /* 0x000fc6000001001d */
[----:B------:R-:W-:Y:S02]  /*a570*/  FSEL R145, R35, -INF , !P5 ;  /* 0xff80000023917808 */ /* 0x000fe40006800000 */
[----:B------:R-:W1:Y:S01]  /*a580*/  MUFU.TANH R23, R23 ;  /* 0x0000001700177308 */ /* 0x000e620000002400 */
[----:B------:R-:W-:-:S07]  /*a590*/  FSEL R126, R29, -INF , !P1 ;  /* 0xff8000001d7e7808 */ /* 0x000fce0004800000 */
[----:B------:R3:W-:Y:S01]  /*a5a0*/  MUFU.TANH R27, R14 ;  /* 0x0000000e001b7308 */ /* 0x0007e20000002400 */
[----:B--2---:R-:W-:-:S05]  /*a5b0*/  FFMA.FTZ R21, R0, R16, R21 ;  /* 0x0000001000157223 */ /* 0x004fca0000010015 */
[----:B------:R-:W-:Y:S01]  /*a5c0*/  FSEL R143, R21, -INF , !P0 ;  /* 0xff800000158f7808 */ /* 0x000fe20004000000 */
[----:B------:R-:W-:Y:S01]  /*a5d0*/  FMUL.FTZ R21, R8, c[0x0][0x2ec] ;  /* 0x0000bb0008157a20 */ /* 0x000fe20000410000 */
[----:B------:R-:W-:Y:S01]  /*a5e0*/  MUFU.TANH R17, R17 ;  /* 0x0000001100117308 */ /* 0x000fe20000002400 */
[----:B-1----:R-:W-:Y:S01]  /*a5f0*/  FFMA.FTZ R23, R0, R16, R23 ;  /* 0x0000001000177223 */ /* 0x002fe20000010017 */
[----:B------:R-:W-:Y:S02]  /*a600*/  LOP3.LUT R16, R48, 0x68, R179, 0xfe, !PT ;  /* 0x0000006830107812 */ /* 0x000fe400078efeb3 */
[-C--:B------:R-:W-:Y:S01]  /*a610*/  ISETP.GE.AND P0, PT, R18, R134.reuse, PT ;  /* 0x000000861200720c */ /* 0x080fe20003f06270 */
[----:B------:R-:W-:Y:S01]  /*a620*/  FMUL.FTZ R18, R10, c[0x0][0x2ec] ;  /* 0x0000bb000a127a20 */ /* 0x000fe20000410000 */
[----:B------:R-:W-:Y:S02]  /*a630*/  ISETP.GE.AND P5, PT, R16, R134, PT ;  /* 0x000000861000720c */ /* 0x000fe40003fa6270 */
[----:B---3--:R-:W-:Y:S01]  /*a640*/  IADD3 R14, R50, 0x61, RZ ;  /* 0x00000061320e7810 */ /* 0x008fe20007ffe0ff */
[----:B------:R-:W-:Y:S01]  /*a650*/  MUFU.TANH R19, R19 ;  /* 0x0000001300137308 */ /* 0x000fe20000002400 */
[----:B------:R-:W-:-:S02]  /*a660*/  FSEL R142, R23, -INF , !P0 ;  /* 0xff800000178e7808 */ /* 0x000fc40004000000 */
[-C--:B------:R-:W-:Y:S02]  /*a670*/  ISETP.GE.AND P1, PT, R14, R135.reuse, PT ;  /* 0x000000870e00720c */ /* 0x080fe40003f26270 */
[----:B------:R-:W-:-:S03]  /*a680*/  ISETP.GE.AND P0, PT, R16, R135, PT ;  /* 0x000000871000720c */ /* 0x000fc60003f06270 */
[----:B------:R-:W1:Y:S08]  /*a690*/  I2F R12, R14 ;  /* 0x0000000e000c7306 */ /* 0x000e700000201400 */
        /* <DEDUP_REMOVED lines=8> */
[----:B------:R-:W1:Y:S01]  /*a720*/  I2F R10, R12 ;  /* 0x0000000c000a7306 */ /* 0x000e620000201400 */
[----:B------:R-:W-:Y:S01]  /*a730*/  LOP3.LUT R14, R48, 0x70, R179, 0xfe, !PT ;  /* 0x00000070300e7812 */ /* 0x000fe200078efeb3 */
[----:B------:R-:W-:Y:S01]  /*a740*/  FMUL.FTZ R16, R4, c[0x0][0x2ec] ;  /* 0x0000bb0004107a20 */ /* 0x000fe20000410000 */
[----:B------:R-:W-:Y:S01]  /*a750*/  FSEL R122, R19, -INF , !P1 ;  /* 0xff800000137a7808 */ /* 0x000fe20004800000 */
[----:B------:R-:W-:Y:S01]  /*a760*/  FFMA.FTZ R25, R0, R8, R25 ;  /* 0x0000000800197223 */ /* 0x000fe20000010019 */
[----:B------:R-:W-:-:S02]  /*a770*/  FSEL R120, R27, -INF , !P5 ;  /* 0xff8000001b787808 */ /* 0x000fc40006800000 */
[-C--:B------:R-:W-:Y:S01]  /*a780*/  ISETP.GE.AND P5, PT, R12, R135.reuse, PT ;  /* 0x000000870c00720c */ /* 0x080fe20003fa6270 */
[----:B------:R2:W-:Y:S01]  /*a790*/  MUFU.TANH R17, R18 ;  /* 0x0000001200117308 */ /* 0x0005e20000002400 */
[----:B------:R-:W-:Y:S02]  /*a7a0*/  FSEL R149, R25, -INF , !P0 ;  /* 0xff80000019957808 */ /* 0x000fe40004000000 */
[C---:B------:R-:W-:Y:S02]  /*a7b0*/  ISETP.GE.AND P0, PT, R14.reuse, R134, PT ;  /* 0x000000860e00720c */ /* 0x040fe40003f06270 */
[----:B------:R-:W-:-:S03]  /*a7c0*/  ISETP.GE.AND P1, PT, R14, R135, PT ;  /* 0x000000870e00720c */ /* 0x000fc60003f26270 */
[----:B------:R-:W3:Y:S01]  /*a7d0*/  MUFU.TANH R15, R15 ;  /* 0x0000000f000f7308 */ /* 0x000ee20000002400 */
[----:B-1----:R-:W-:-:S05]  /*a7e0*/  FFMA.FTZ R13, R0, R10, R13 ;  /* 0x0000000a000d7223 */ /* 0x002fca000001000d */
[----:B------:R-:W-:Y:S01]  /*a7f0*/  FSEL R153, R13, -INF , !P5 ;  /* 0xff8000000d997808 */ /* 0x000fe20006800000 */
[----:B--2---:R-:W-:Y:S01]  /*a800*/  FMUL.FTZ R18, R6, c[0x0][0x2ec] ;  /* 0x0000bb0006127a20 */ /* 0x004fe20000410000 */
[----:B------:R-:W-:Y:S01]  /*a810*/  IADD3 R6, R50, 0x71, RZ ;  /* 0x0000007132067810 */ /* 0x000fe20007ffe0ff */
[----:B------:R-:W-:Y:S01]  /*a820*/  MUFU.TANH R9, R9 ;  /* 0x0000000900097308 */ /* 0x000fe20000002400 */
[----:B------:R-:W-:Y:S02]  /*a830*/  ISETP.GE.AND P5, PT, R12, R134, PT ;  /* 0x000000860c00720c */ /* 0x000fe40003fa6270 */
[----:B------:R-:W-:Y:S01]  /*a840*/  LOP3.LUT R12, R48, 0x78, R179, 0xfe, !PT ;  /* 0x00000078300c7812 */ /* 0x000fe200078efeb3 */
[----:B---3--:R-:W-:-:S04]  /*a850*/  FFMA.FTZ R15, R0, R10, R15 ;  /* 0x0000000a000f7223 */ /* 0x008fc8000001000f */
[----:B------:R-:W-:Y:S01]  /*a860*/  MUFU.TANH R11, R11 ;  /* 0x0000000b000b7308 */ /* 0x000fe20000002400 */
[----:B------:R-:W-:Y:S02]  /*a870*/  FSEL R66, R15, -INF , !P5 ;  /* 0xff8000000f427808 */ /* 0x000fe40006800000 */
[----:B------:R-:W-:-:S05]  /*a880*/  ISETP.GE.AND P5, PT, R12, R135, PT ;  /* 0x000000870c00720c */ /* 0x000fca0003fa6270 */
[----:B------:R-:W1:Y:S08]  /*a890*/  I2F R4, R6 ;  /* 0x0000000600047306 */ /* 0x000e700000201400 */
[----:B------:R-:W2:Y:S08]  /*a8a0*/  I2F R8, R14 ;  /* 0x0000000e00087306 */ /* 0x000eb00000201400 */
[----:B------:R-:W-:Y:S01]  /*a8b0*/  MUFU.TANH R19, R16 ;  /* 0x0000001000137308 */ /* 0x000fe20000002400 */
[----:B-1----:R-:W-:-:S02]  /*a8c0*/  FFMA.FTZ R9, R0, R4, R9 ;  /* 0x0000000400097223 */ /* 0x002fc40000010009 */
[----:B------:R-:W-:-:S05]  /*a8d0*/  FFMA.FTZ R11, R0, R4, R11 ;  /* 0x00000004000b7223 */ /* 0x000fca000001000b */
[----:B------:R-:W1:Y:S01]  /*a8e0*/  I2F R10, R12 ;  /* 0x0000000c000a7306 */ /* 0x000e620000201400 */
[----:B--2---:R-:W-:-:S05]  /*a8f0*/  FFMA.FTZ R17, R0, R8, R17 ;  /* 0x0000000800117223 */ /* 0x004fca0000010011 */
[----:B------:R-:W-:Y:S02]  /*a900*/  FSEL R63, R17, -INF , !P0 ;  /* 0xff800000113f7808 */ /* 0x000fe40004000000 */
[----:B------:R-:W-:Y:S01]  /*a910*/  MUFU.TANH R125, R64 ;  /* 0x00000040007d7308 */ /* 0x000fe20000002400 */
[----:B------:R-:W-:-:S04]  /*a920*/  ISETP.GE.AND P0, PT, R6, R135, PT ;  /* 0x000000870600720c */ /* 0x000fc80003f06270 */
[----:B------:R-:W-:Y:S02]  /*a930*/  FSEL R158, R9, -INF , !P0 ;  /* 0xff800000099e7808 */ /* 0x000fe40004000000 */
[----:B------:R-:W-:Y:S01]  /*a940*/  IADD3 R9, R50, 0x79, RZ ;  /* 0x0000007932097810 */ /* 0x000fe20007ffe0ff */
[----:B------:R-:W2:Y:S01]  /*a950*/  MUFU.TANH R21, R21 ;  /* 0x0000001500157308 */ /* 0x000ea20000002400 */
[----:B-1----:R-:W-:Y:S01]  /*a960*/  FFMA.FTZ R19, R0, R10, R19 ;  /* 0x0000000a00137223 */ /* 0x002fe20000010013 */
[----:B------:R-:W-:-:S04]  /*a970*/  ISETP.GE.AND P0, PT, R6, R134, PT ;  /* 0x000000860600720c */ /* 0x000fc80003f06270 */
[----:B------:R-:W-:Y:S02]  /*a980*/  FSEL R157, R19, -INF , !P5 ;  /* 0xff800000139d7808 */ /* 0x000fe40006800000 */
[----:B------:R-:W1:Y:S01]  /*a990*/  I2F R4, R50 ;  /* 0x0000003200047306 */ /* 0x000e620000201400 */
[C---:B------:R-:W-:Y:S02]  /*a9a0*/  ISETP.GE.AND P5, PT, R50.reuse, R134, PT ;  /* 0x000000863200720c */ /* 0x040fe40003fa6270 */
[----:B------:R-:W-:Y:S01]  /*a9b0*/  FSEL R62, R11, -INF , !P0 ;  /* 0xff8000000b3e7808 */ /* 0x000fe20004000000 */
[----:B------:R-:W-:Y:S01]  /*a9c0*/  BAR.SYNC.DEFER_BLOCKING 0x0 ;  /* 0x0000000000007b1d */ /* 0x000fe20000010000 */
[----:B------:R-:W-:Y:S01]  /*a9d0*/  ISETP.GE.AND P0, PT, R50, R135, PT ;  /* 0x000000873200720c */ /* 0x000fe20003f06270 */
[----:B--2---:R-:W-:-:S04]  /*a9e0*/  FFMA.FTZ R21, R0, R8, R21 ;  /* 0x0000000800157223 */ /* 0x004fc80000010015 */
[----:B------:R-:W2:Y:S01]  /*a9f0*/  MUFU.TANH R65, R65 ;  /* 0x0000004100417308 */ /* 0x000ea20000002400 */
[----:B------:R-:W-:Y:S02]  /*aa00*/  FSEL R151, R21, -INF , !P1 ;  /* 0xff80000015977808 */ /* 0x000fe40004800000 */
[----:B------:R-:W-:Y:S01]  /*aa10*/  ISETP.GE.AND P1, PT, R12, R134, PT ;  /* 0x000000860c00720c */ /* 0x000fe20003f26270 */
[----:B-1----:R-:W-:-:S04]  /*aa20*/  FFMA.FTZ R6, R0, R4, R125 ;  /* 0x0000000400067223 */ /* 0x002fc8000001007d */
[----:B------:R-:W1:Y:S01]  /*aa30*/  MUFU.TANH R13, R18 ;  /* 0x00000012000d7308 */ /* 0x000e620000002400 */
[----:B------:R-:W-:Y:S02]  /*aa40*/  FSEL R6, R6, -INF , !P0 ;  /* 0xff80000006067808 */ /* 0x000fe40004000000 */
[----:B------:R-:W-:-:S05]  /*aa50*/  ISETP.GE.AND P0, PT, R9, R134, PT ;  /* 0x000000860900720c */ /* 0x000fca0003f06270 */
[----:B------:R-:W-:Y:S01]  /*aa60*/  MUFU.TANH R5, R5 ;  /* 0x0000000500057308 */ /* 0x000fe20000002400 */
[----:B--2---:R-:W-:-:S05]  /*aa70*/  FFMA.FTZ R4, R0, R4, R65 ;  /* 0x0000000400047223 */ /* 0x004fca0000010041 */
[----:B------:R-:W-:Y:S02]  /*aa80*/  FSEL R4, R4, -INF , !P5 ;  /* 0xff80000004047808 */ /* 0x000fe40006800000 */
[----:B------:R-:W-:Y:S01]  /*aa90*/  MUFU.TANH R7, R7 ;  /* 0x0000000700077308 */ /* 0x000fe20000002400 */
[----:B------:R-:W-:Y:S01]  /*aaa0*/  ISETP.GT.AND P5, PT, R180, R173, PT ;  /* 0x000000adb400720c */ /* 0x000fe20003fa4270 */
[----:B-1----:R-:W-:-:S05]  /*aab0*/  FFMA.FTZ R13, R0, R10, R13 ;  /* 0x0000000a000d7223 */ /* 0x002fca000001000d */
[----:B------:R-:W-:Y:S01]  /*aac0*/  FSEL R60, R13, -INF , !P1 ;  /* 0xff8000000d3c7808 */ /* 0x000fe20004800000 */
[----:B------:R-:W1:Y:S01]  /*aad0*/  I2F R8, R9 ;  /* 0x0000000900087306 */ /* 0x000e620000201400 */
[----:B------:R-:W-:Y:S01]  /*aae0*/  ISETP.GE.AND P1, PT, R9, R135, PT ;  /* 0x000000870900720c */ /* 0x000fe20003f26270 */
[CC--:B-1----:R-:W-:Y:S02]  /*aaf0*/  FFMA.FTZ R5, R0.reuse, R8.reuse, R5 ;  /* 0x0000000800057223 */ /* 0x0c2fe40000010005 */
[----:B------:R-:W-:-:S03]  /*ab00*/  FFMA.FTZ R7, R0, R8, R7 ;  /* 0x0000000800077223 */ /* 0x000fc60000010007 */
[----:B------:R-:W-:Y:S02]  /*ab10*/  FSEL R135, R5, -INF , !P1 ;  /* 0xff80000005877808 */ /* 0x000fe40004800000 */
[----:B------:R-:W-:Y:S01]  /*ab20*/  FSEL R64, R7, -INF , !P0 ;  /* 0xff80000007407808 */ /* 0x000fe20004000000 */
[----:B------:R-:W-:Y:S05]  /*ab30*/  @!P5 BRA `(.L_x_2695) ;  /* 0x00000b000000d947 */ /* 0x000fea0003800000 */
[----:B------:R-:W-:Y:S05]  /*ab40*/  @!P6 BRA `(.L_x_2696) ;  /* 0x000003b00000e947 */ /* 0x000fea0003800000 */
[----:B------:R-:W1:Y:S01]  /*ab50*/  I2F.RP R7, R117 ;  /* 0x0000007500077306 */ /* 0x000e620000209400 */
[----:B------:R-:W-:-:S07]  /*ab60*/  IMAD.MOV.U32 R8, RZ, RZ, RZ ;  /* 0x000000ffff087224 */ /* 0x000fce00078e00ff */
[----:B-1----:R-:W1:Y:S02]  /*ab70*/  MUFU.RCP R9, R7 ;  /* 0x0000000700097308 */ /* 0x002e640000001000 */
[----:B-1----:R-:W-:-:S06]  /*ab80*/  IADD3 R9, R9, 0xffffffe, RZ ;  /* 0x0ffffffe09097810 */ /* 0x002fcc0007ffe0ff */
[----:B------:R-:W1:Y:S02]  /*ab90*/  F2I.FTZ.U32.TRUNC.NTZ R9, R9 ;  /* 0x0000000900097305 */ /* 0x000e64000021f000 */
[----:B-1----:R-:W-:-:S04]  /*aba0*/  IMAD.MOV R5, RZ, RZ, -R9 ;  /* 0x000000ffff057224 */ /* 0x002fc800078e0a09 */
[----:B------:R-:W-:-:S04]  /*abb0*/  IMAD R5, R5, R117, RZ ;  /* 0x0000007505057224 */ /* 0x000fc800078e02ff */
[----:B------:R-:W-:Y:S01]  /*abc0*/  IMAD.HI.U32 R8, R9, R5, R8 ;  /* 0x0000000509087227 */ /* 0x000fe200078e0008 */
[----:B------:R-:W-:Y:S02]  /*abd0*/  IABS R5, R48 ;  /* 0x0000003000057213 */ /* 0x000fe40000000000 */
[C---:B------:R-:W-:Y:S02]  /*abe0*/  IADD3 R9, R48.reuse, -0x80, RZ ;  /* 0xffffff8030097810 */ /* 0x040fe40007ffe0ff */
[----:B------:R-:W-:Y:S01]  /*abf0*/  LOP3.LUT R48, R48, c[0x0][0x2d0], RZ, 0x3c, !PT ;  /* 0x0000b40030307a12 */ /* 0x000fe200078e3cff */
[----:B------:R-:W-:-:S05]  /*ac00*/  IMAD.HI.U32 R11, R8, R5, RZ ;  /* 0x00000005080b7227 */ /* 0x000fca00078e00ff */
[----:B------:R-:W-:-:S05]  /*ac10*/  IADD3 R10, -R11, RZ, RZ ;  /* 0x000000ff0b0a7210 */ /* 0x000fca0007ffe1ff */
[----:B------:R-:W-:Y:S01]  /*ac20*/  IMAD R10, R117, R10, R5 ;  /* 0x0000000a750a7224 */ /* 0x000fe200078e0205 */
        /* <DEDUP_REMOVED lines=40> */
[C---:B------:R-:W-:Y:S02]  /*aeb0*/  IMAD R12, R5.reuse, c[0x0][0x184], R12 ;  /* 0x00006100050c7a24 */ /* 0x040fe400078e020c */
[----:B------:R-:W-:-:S04]  /*aec0*/  IMAD.WIDE.U32 R8, R5, c[0x0][0x180], R8 ;  /* 0x0000600005087a25 */ /* 0x000fc800078e0008 */
[----:B------:R-:W-:Y:S01]  /*aed0*/  IMAD.IADD R12, R9, 0x1, R12 ;  /* 0x00000001090c7824 */ /* 0x000fe200078e020c */
[----:B------:R-:W-:Y:S01]  /*aee0*/  MOV R9, R8 ;  /* 0x0000000800097202 */ /* 0x000fe20000000f00 */
[----:B------:R-:W-:Y:S05]  /*aef0*/  BRA `(.L_x_2697) ;  /* 0x0000002000007947 */ /* 0x000fea0003800000 */
.L_x_2696:
[----:B------:R-:W-:-:S04]  /*af00*/  LEA R9, -R116, RZ, 0x7 ;  /* 0x000000ff74097211 */ /* 0x000fc800078e39ff */
[----:B------:R-:W-:Y:S02]  /*af10*/  SHF.R.S32.HI R12, RZ, 0x1f, R9 ;  /* 0x0000001fff0c7819 */ /* 0x000fe40000011409 */
.L_x_2697:
        /* <DEDUP_REMOVED lines=110> */
.L_x_2699:
[----:B------:R-:W-:Y:S05]  /*b600*/  BSYNC B0 ;  /* 0x0000000000007941 */ /* 0x000fea0003800000 */
.L_x_2698:
[----:B------:R-:W0:Y:S01]  /*b610*/  LDGDEPBAR ;  /* 0x00000000000079af */ /* 0x000e220000000000 */
[----:B------:R-:W-:-:S04]  /*b620*/  LEA R190, P0, R9, R190, 0x1 ;  /* 0x000000be09be7211 */ /* 0x000fc800078008ff */
[----:B------:R-:W-:Y:S02]  /*b630*/  LEA.HI.X R191, R9, R191, R12, 0x1, P0 ;  /* 0x000000bf09bf7211 */ /* 0x000fe400000f0c0c */
.L_x_2695:
        /* <DEDUP_REMOVED lines=74> */
[----:B-1----:R-:W-:-:S03]  /*bae0*/  FMNMX.FTZ R57, R8, R57, !PT ;  /* 0x0000003908397209 */ /* 0x002fc60007810000 */
[----:B------:R-:W1:Y:S01]  /*baf0*/  LDSM.16.MT88.4 R8, [R168+0x9000] ;  /* 0x00900000a808783b */ /* 0x000e620000004200 */
[----:B--2---:R-:W-:Y:S01]  /*bb00*/  FMNMX.FTZ R56, R5, R56, !PT ;  /* 0x0000003805387209 */ /* 0x004fe20007810000 */
        /* <DEDUP_REMOVED lines=12> */
[----:B------:R-:W2:Y:S01]  /*bbd0*/  LDSM.16.MT88.4 R40, [R168+0xd000] ;  /* 0x00d00000a828783b */ /* 0x000ea20000004200 */
[----:B------:R-:W-:Y:S01]  /*bbe0*/  FADD.FTZ R6, R3, -R6 ;  /* 0x8000000603067221 */ /* 0x000fe20000010000 */
[----:B------:R-:W-:Y:S01]  /*bbf0*/  FSEL R3, R56, RZ, P0 ;  /* 0x000000ff38037208 */ /* 0x000fe20000000000 */
[----:B------:R-:W-:-:S02]  /*bc00*/  FFMA.FTZ R133, R49, c[0x0][0x23c], -R162 ;  /* 0x00008f0031857a23 */ /* 0x000fc400000108a2 */
[--C-:B------:R-:W-:Y:S02]  /*bc10*/  FFMA.FTZ R136, R45, c[0x0][0x23c], -R162.reuse ;  /* 0x00008f002d887a23 */ /* 0x100fe400000108a2 */
[----:B------:R-:W-:Y:S01]  /*bc20*/  FADD.FTZ R3, R2, -R3 ;  /* 0x8000000302037221 */ /* 0x000fe20000010000 */
[----:B------:R-:W-:Y:S01]  /*bc30*/  MUFU.EX2 R127, R127 ;  /* 0x0000007f007f7308 */ /* 0x000fe20000000800 */
[--C-:B------:R-:W-:Y:S02]  /*bc40*/  FFMA.FTZ R202, R4, c[0x0][0x23c], -R65.reuse ;  /* 0x00008f0004ca7a23 */ /* 0x100fe40000010841 */
[----:B------:R-:W-:Y:S02]  /*bc50*/  FFMA.FTZ R137, R44, c[0x0][0x23c], -R65 ;  /* 0x00008f002c897a23 */ /* 0x000fe40000010841 */
[----:B------:R-:W-:Y:S02]  /*bc60*/  FMUL.FTZ R201, R6, c[0x0][0x23c] ;  /* 0x00008f0006c97a20 */ /* 0x000fe40000410000 */
[----:B------:R-:W-:Y:S01]  /*bc70*/  FMUL.FTZ R197, R3, c[0x0][0x23c] ;  /* 0x00008f0003c57a20 */ /* 0x000fe20000410000 */
        /* <DEDUP_REMOVED lines=25> */
[----:B------:R-:W5:Y:S01]  /*be10*/  MUFU.EX2 R197, R197 ;  /* 0x000000c500c57308 */ /* 0x000f620000000800 */
[----:B---3--:R-:W-:Y:S01]  /*be20*/  F2FP.PACK_AB R49, R137, R202 ;  /* 0x000000ca8931723e */ /* 0x008fe200000000ff */
        /* <DEDUP_REMOVED lines=48> */
[----:B--2---:R-:W-:Y:S01]  /*c130*/  HMMA.16816.F32 R36, R48, R40, R36 ;  /* 0x000000283024723c */ /* 0x004fe20000001824 */
[-C--:B------:R-:W-:Y:S01]  /*c140*/  FMUL.FTZ R84, R84, R201.reuse ;  /* 0x000000c954547220 */ /* 0x080fe20000410000 */
[----:B------:R-:W-:Y:S01]  /*c150*/  MUFU.EX2 R3, R3 ;  /* 0x0000000300037308 */ /* 0x000fe20000000800 */
[----:B------:R-:W-:-:S02]  /*c160*/  FMUL.FTZ R85, R85, R201 ;  /* 0x000000c955557220 */ /* 0x000fc40000410000 */
[-C--:B------:R-:W-:Y:S02]  /*c170*/  FMUL.FTZ R86, R86, R197.reuse ;  /* 0x000000c556567220 */ /* 0x080fe40000410000 */
[----:B------:R-:W-:Y:S01]  /*c180*/  FMUL.FTZ R87, R87, R197 ;  /* 0x000000c557577220 */ /* 0x000fe20000410000 */
[C---:B------:R-:W-:Y:S01]  /*c190*/  HMMA.16816.F32 R8, R48.reuse, R10, R108 ;  /* 0x0000000a3008723c */ /* 0x040fe2000000186c */
[-C--:B------:R-:W-:Y:S01]  /*c1a0*/  FMUL.FTZ R76, R76, R201.reuse ;  /* 0x000000c94c4c7220 */ /* 0x080fe20000410000 */
[----:B------:R-:W2:Y:S01]  /*c1b0*/  MUFU.EX2 R2, R2 ;  /* 0x0000000200027308 */ /* 0x000ea20000000800 */
        /* <DEDUP_REMOVED lines=13> */
[----:B------:R-:W4:Y:S01]  /*c290*/  LDSM.16.MT88.4 R72, [R168+0x9400] ;  /* 0x00940000a848783b */ /* 0x000f220000004200 */
[----:B------:R-:W-:Y:S01]  /*c2a0*/  FMUL.FTZ R69, R69, R201 ;  /* 0x000000c945457220 */ /* 0x000fe20000410000 */
[----:B------:R-:W5:Y:S01]  /*c2b0*/  MUFU.EX2 R123, R123 ;  /* 0x0000007b007b7308 */ /* 0x000f620000000800 */
        /* <DEDUP_REMOVED lines=18> */
[----:B------:R-:W-:Y:S01]  /*c3e0*/  FADD.FTZ R133, R133, R76 ;  /* 0x0000004c85857221 */ /* 0x000fe20000010000 */
[----:B------:R-:W-:Y:S01]  /*c3f0*/  MUFU.EX2 R128, R128 ;  /* 0x0000008000807308 */ /* 0x000fe20000000800 */
[----:B------:R-:W-:Y:S01]  /*c400*/  LDSM.16.MT88.4 R76, [R168+0xe000] ;  /* 0x00e00000a84c783b */ /* 0x000fe20000004200 */
[--C-:B------:R-:W-:Y:S01]  /*c410*/  FFMA.FTZ R143, R143, c[0x0][0x23c], -R162.reuse ;  /* 0x00008f008f8f7a23 */ /* 0x100fe200000108a2 */
        /* <DEDUP_REMOVED lines=9> */
[----:B--2---:R-:W-:Y:S01]  /*c4b0*/  F2FP.PACK_AB R55, R2, R3 ;  /* 0x000000030237723e */ /* 0x004fe200000000ff */
[----:B------:R-:W-:Y:S02]  /*c4c0*/  FFMA.FTZ R153, R153, c[0x0][0x23c], -R162 ;  /* 0x00008f0099997a23 */ /* 0x000fe400000108a2 */
[----:B------:R-:W-:Y:S01]  /*c4d0*/  MUFU.EX2 R116, R116 ;  /* 0x0000007400747308 */ /* 0x000fe20000000800 */
[----:B------:R-:W-:Y:S02]  /*c4e0*/  FFMA.FTZ R202, R193, R197, R202 ;  /* 0x000000c5c1ca7223 */ /* 0x000fe400000100ca */
[----:B------:R-:W-:Y:S01]  /*c4f0*/  FADD.FTZ R136, R136, R133 ;  /* 0x0000008588887221 */ /* 0x000fe20000010000 */
[----:B----4-:R-:W-:Y:S01]  /*c500*/  HMMA.16816.F32 R4, R52, R72, R4 ;  /* 0x000000483404723c */ /* 0x010fe20000001804 */
[----:B------:R-:W-:-:S02]  /*c510*/  FADD.FTZ R137, R137, R202 ;  /* 0x000000ca89897221 */ /* 0x000fc40000010000 */
[----:B------:R-:W-:Y:S01]  /*c520*/  FADD.FTZ R127, R127, R136 ;  /* 0x000000887f7f7221 */ /* 0x000fe20000010000 */
[----:B------:R-:W2:Y:S01]  /*c530*/  MUFU.EX2 R67, R67 ;  /* 0x0000004300437308 */ /* 0x000ea20000000800 */
[----:B------:R-:W-:Y:S02]  /*c540*/  FADD.FTZ R146, R146, R137 ;  /* 0x0000008992927221 */ /* 0x000fe40000010000 */
[----:B------:R-:W-:Y:S01]  /*c550*/  FFMA.FTZ R151, R151, c[0x0][0x23c], -R162 ;  /* 0x00008f0097977a23 */ /* 0x000fe200000108a2 */
[----:B------:R-:W-:Y:S01]  /*c560*/  HMMA.16816.F32 R8, R52, R74, R8 ;  /* 0x0000004a3408723c */ /* 0x000fe20000001808 */
[----:B------:R-:W4:Y:S01]  /*c570*/  LDSM.16.MT88.4 R72, [R168+0xb400] ;  /* 0x00b40000a848783b */ /* 0x000f220000004200 */
[----:B------:R-:W-:Y:S02]  /*c580*/  FADD.FTZ R129, R129, R146 ;  /* 0x0000009281817221 */ /* 0x000fe40000010000 */
[----:B------:R-:W-:Y:S01]  /*c590*/  MUFU.EX2 R188, R188 ;  /* 0x000000bc00bc7308 */ /* 0x000fe20000000800 */
[----:B------:R-:W-:-:S02]  /*c5a0*/  FFMA.FTZ R158, R158, c[0x0][0x23c], -R162 ;  /* 0x00008f009e9e7a23 */ /* 0x000fc400000108a2 */
[----:B------:R-:W-:Y:S02]  /*c5b0*/  FADD.FTZ R132, R132, R129 ;  /* 0x0000008184847221 */ /* 0x000fe40000010000 */
[----:B------:R-:W-:Y:S02]  /*c5c0*/  FFMA.FTZ R157, R157, c[0x0][0x23c], -R162 ;  /* 0x00008f009d9d7a23 */ /* 0x000fe400000108a2 */
[----:B------:R-:W-:Y:S01]  /*c5d0*/  FADD.FTZ R132, R59, R132 ;  /* 0x000000843b847221 */ /* 0x000fe20000010000 */
[----:B------:R-:W1:Y:S01]  /*c5e0*/  MUFU.EX2 R165, R165 ;  /* 0x000000a500a57308 */ /* 0x000e620000000800 */
[----:B------:R-:W-:Y:S02]  /*c5f0*/  FFMA.FTZ R135, R135, c[0x0][0x23c], -R162 ;  /* 0x00008f0087877a23 */ /* 0x000fe400000108a2 */
[----:B------:R-:W-:Y:S01]  /*c600*/  FADD.FTZ R3, R3, R132 ;  /* 0x0000008403037221 */ /* 0x000fe20000010000 */
[----:B---3--:R-:W-:Y:S01]  /*c610*/  HMMA.16816.F32 R12, R52, R68, R12 ;  /* 0x00000044340c723c */ /* 0x008fe2000000180c */
[----:B------:R-:W-:-:S03]  /*c620*/  FFMA.FTZ R63, R63, c[0x0][0x23c], -R65 ;  /* 0x00008f003f3f7a23 */ /* 0x000fc60000010841 */
[----:B------:R-:W-:Y:S01]  /*c630*/  MUFU.EX2 R164, R164 ;  /* 0x000000a400a47308 */ /* 0x000fe20000000800 */
[----:B------:R-:W-:Y:S02]  /*c640*/  FADD.FTZ R3, R2, R3 ;  /* 0x0000000302037221 */ /* 0x000fe40000010000 */
[--C-:B------:R-:W-:Y:S01]  /*c650*/  FFMA.FTZ R62, R62, c[0x0][0x23c], -R65.reuse ;  /* 0x00008f003e3e7a23 */ /* 0x100fe20000010841 */
[C---:B------:R-:W-:Y:S01]  /*c660*/  HMMA.16816.F32 R16, R52.reuse, R70, R16 ;  /* 0x000000463410723c */ /* 0x040fe20000001810 */
[----:B------:R-:W3:Y:S01]  /*c670*/  LDSM.16.MT88.4 R68, [R118+0xb400] ;  /* 0x00b400007644783b */ /* 0x000ee20000004200 */
[----:B------:R-:W-:Y:S02]  /*c680*/  FFMA.FTZ R60, R60, c[0x0][0x23c], -R65 ;  /* 0x00008f003c3c7a23 */ /* 0x000fe40000010841 */
[----:B------:R-:W-:Y:S08]  /*c690*/  MUFU.EX2 R161, R161 ;  /* 0x000000a100a17308 */ /* 0x000ff00000000800 */
[----:B------:R-:W-:Y:S01]  /*c6a0*/  MUFU.EX2 R192, R200 ;  /* 0x000000c800c07308 */ /* 0x000fe20000000800 */
[C---:B----4-:R-:W-:Y:S07]  /*c6b0*/  HMMA.16816.F32 R20, R52.reuse, R72, R20 ;  /* 0x000000483414723c */ /* 0x050fee0000001814 */
[----:B------:R-:W4:Y:S01]  /*c6c0*/  MUFU.EX2 R167, R167 ;  /* 0x000000a700a77308 */ /* 0x000f220000000800 */
[C---:B------:R-:W-:Y:S01]  /*c6d0*/  HMMA.16816.F32 R24, R52.reuse, R74, R24 ;  /* 0x0000004a3418723c */ /* 0x040fe20000001818 */
[----:B------:R-:W1:Y:S06]  /*c6e0*/  LDSM.16.MT88.4 R72, [R168+0xd400] ;  /* 0x00d40000a848783b */ /* 0x000e6c0000004200 */
[----:B------:R-:W-:Y:S08]  /*c6f0*/  MUFU.EX2 R166, R166 ;  /* 0x000000a600a67308 */ /* 0x000ff00000000800 */
[----:B------:R-:W1:Y:S01]  /*c700*/  MUFU.EX2 R163, R163 ;  /* 0x000000a300a37308 */ /* 0x000e620000000800 */
[C---:B---3--:R-:W-:Y:S07]  /*c710*/  HMMA.16816.F32 R28, R52.reuse, R68, R28 ;  /* 0x00000044341c723c */ /* 0x048fee000000181c */
[----:B------:R-:W-:Y:S01]  /*c720*/  MUFU.EX2 R152, R152 ;  /* 0x0000009800987308 */ /* 0x000fe20000000800 */
[C---:B------:R-:W-:Y:S01]  /*c730*/  HMMA.16816.F32 R32, R52.reuse, R70, R32 ;  /* 0x000000463420723c */ /* 0x040fe20000001820 */
[----:B------:R-:W3:Y:S06]  /*c740*/  LDSM.16.MT88.4 R68, [R118+0xd400] ;  /* 0x00d400007644783b */ /* 0x000eec0000004200 */
[----:B------:R-:W-:Y:S08]  /*c750*/  MUFU.EX2 R151, R151 ;  /* 0x0000009700977308 */ /* 0x000ff00000000800 */
[----:B------:R-:W-:Y:S01]  /*c760*/  MUFU.EX2 R158, R158 ;  /* 0x0000009e009e7308 */ /* 0x000fe20000000800 */
[C---:B-1----:R-:W-:Y:S07]  /*c770*/  HMMA.16816.F32 R36, R52.reuse, R72, R36 ;  /* 0x000000483424723c */ /* 0x042fee0000001824 */
[----:B------:R-:W-:Y:S01]  /*c780*/  MUFU.EX2 R157, R157 ;  /* 0x0000009d009d7308 */ /* 0x000fe20000000800 */
[C---:B------:R-:W-:Y:S01]  /*c790*/  HMMA.16816.F32 R40, R52.reuse, R74, R40 ;  /* 0x0000004a3428723c */ /* 0x040fe20000001828 */
[----:B------:R-:W1:Y:S07]  /*c7a0*/  LDSM.16.MT88.4 R72, [R168+0x9800] ;  /* 0x00980000a848783b */ /* 0x000e6e0000004200 */
[C---:B---3--:R-:W-:Y:S08]  /*c7b0*/  HMMA.16816.F32 R44, R52.reuse, R68, R44 ;  /* 0x00000044342c723c */ /* 0x048ff0000000182c */
[----:B------:R-:W-:Y:S01]  /*c7c0*/  HMMA.16816.F32 R48, R52, R70, R48 ;  /* 0x000000463430723c */ /* 0x000fe20000001830 */
[----:B------:R-:W3:Y:S06]  /*c7d0*/  LDSM.16.MT88.4 R68, [R118+0x9800] ;  /* 0x009800007644783b */ /* 0x000eec0000004200 */
[----:B-----5:R-:W-:-:S02]  /*c7e0*/  F2FP.PACK_AB R52, R123, R130 ;  /* 0x000000827b34723e */ /* 0x020fc400000000ff */
[----:B------:R-:W-:Y:S01]  /*c7f0*/  F2FP.PACK_AB R53, R121, R128 ;  /* 0x000000807935723e */ /* 0x000fe200000000ff */
[----:B------:R-:W-:Y:S01]  /*c800*/  FADD.FTZ R128, R128, R3 ;  /* 0x0000000380807221 */ /* 0x000fe20000010000 */
[----:B------:R-:W-:Y:S02]  /*c810*/  F2FP.PACK_AB R54, R117, R124 ;  /* 0x0000007c7536723e */ /* 0x000fe400000000ff */
[----:B--2---:R-:W-:Y:S01]  /*c820*/  F2FP.PACK_AB R55, R67, R116 ;  /* 0x000000744337723e */ /* 0x004fe200000000ff */
[----:B------:R-:W-:-:S04]  /*c830*/  FADD.FTZ R121, R121, R128 ;  /* 0x0000008079797221 */ /* 0x000fc80000010000 */
[----:B------:R-:W-:Y:S02]  /*c840*/  FADD.FTZ R116, R116, R121 ;  /* 0x0000007974747221 */ /* 0x000fe40000010000 */
[----:B-1----:R-:W-:Y:S02]  /*c850*/  HMMA.16816.F32 R4, R52, R72, R4 ;  /* 0x000000483404723c */ /* 0x002fe40000001804 */
[----:B------:R-:W-:-:S06]  /*c860*/  FADD.FTZ R67, R67, R116 ;  /* 0x0000007443437221 */ /* 0x000fcc0000010000 */
        /* <DEDUP_REMOVED lines=15> */
[----:B------:R-:W-:Y:S01]  /*c960*/  F2FP.PACK_AB R68, R165, R188 ;  /* 0x000000bca544723e */ /* 0x000fe200000000ff */
[----:B------:R-:W-:Y:S01]  /*c970*/  HMMA.16816.F32 R48, R52, R70, R48 ;  /* 0x000000463430723c */ /* 0x000fe20000001830 */
[----:B------:R-:W2:Y:S01]  /*c980*/  LDSM.16.MT88.4 R52, [R168+0x9c00] ;  /* 0x009c0000a834783b */ /* 0x000ea20000004200 */
[----:B----4-:R-:W-:Y:S01]  /*c990*/  F2FP.PACK_AB R69, R167, R192 ;  /* 0x000000c0a745723e */ /* 0x010fe200000000ff */
[----:B------:R-:W-:-:S04]  /*c9a0*/  FADD.FTZ R192, R192, R67 ;  /* 0x00000043c0c07221 */ /* 0x000fc80000010000 */
[----:B------:R-:W-:Y:S01]  /*c9b0*/  F2FP.PACK_AB R70, R161, R164 ;  /* 0x000000a4a146723e */ /* 0x000fe200000000ff */
[----:B------:R-:W-:Y:S01]  /*c9c0*/  FADD.FTZ R167, R167, R192 ;  /* 0x000000c0a7a77221 */ /* 0x000fe20000010000 */
[----:B------:R-:W-:-:S03]  /*c9d0*/  F2FP.PACK_AB R71, R163, R166 ;  /* 0x000000a6a347723e */ /* 0x000fc600000000ff */
[----:B------:R-:W-:-:S04]  /*c9e0*/  FADD.FTZ R166, R166, R167 ;  /* 0x000000a7a6a67221 */ /* 0x000fc80000010000 */
[----:B------:R-:W-:Y:S01]  /*c9f0*/  FADD.FTZ R163, R163, R166 ;  /* 0x000000a6a3a37221 */ /* 0x000fe20000010000 */
[C---:B-1----:R-:W-:Y:S08]  /*ca00*/  HMMA.16816.F32 R12, R68.reuse, R72, R12 ;  /* 0x00000048440c723c */ /* 0x042ff0000000180c */
[C---:B------:R-:W-:Y:S08]  /*ca10*/  HMMA.16816.F32 R16, R68.reuse, R74, R16 ;  /* 0x0000004a4410723c */ /* 0x040ff00000001810 */
[C---:B--2---:R-:W-:Y:S01]  /*ca20*/  HMMA.16816.F32 R112, R68.reuse, R52, R4 ;  /* 0x000000344470723c */ /* 0x044fe20000001804 */
[----:B------:R-:W1:Y:S07]  /*ca30*/  LDSM.16.MT88.4 R4, [R118+0xbc00] ;  /* 0x00bc00007604783b */ /* 0x000e6e0000004200 */
[C---:B------:R-:W-:Y:S01]  /*ca40*/  HMMA.16816.F32 R8, R68.reuse, R54, R8 ;  /* 0x000000364408723c */ /* 0x040fe20000001808 */
[----:B------:R-:W2:Y:S07]  /*ca50*/  LDSM.16.MT88.4 R52, [R168+0xbc00] ;  /* 0x00bc0000a834783b */ /* 0x000eae0000004200 */
[C---:B-1----:R-:W-:Y:S08]  /*ca60*/  HMMA.16816.F32 R28, R68.reuse, R4, R28 ;  /* 0x00000004441c723c */ /* 0x042ff0000000181c */
[C---:B--2---:R-:W-:Y:S08]  /*ca70*/  HMMA.16816.F32 R20, R68.reuse, R52, R20 ;  /* 0x000000344414723c */ /* 0x044ff00000001814 */
        /* <DEDUP_REMOVED lines=10> */
[----:B--2---:R-:W-:Y:S01]  /*cb20*/  HMMA.16816.F32 R44, R68, R4, R44 ;  /* 0x00000004442c723c */ /* 0x004fe2000000182c */
[----:B------:R-:W-:-:S04]  /*cb30*/  FFMA.FTZ R55, R156, c[0x0][0x23c], -R162 ;  /* 0x00008f009c377a23 */ /* 0x000fc800000108a2 */
[----:B------:R-:W-:Y:S03]  /*cb40*/  MUFU.EX2 R54, R54 ;  /* 0x0000003600367308 */ /* 0x000fe60000000800 */
[----:B------:R-:W-:Y:S05]  /*cb50*/  HMMA.16816.F32 R68, R68, R6, R48 ;  /* 0x000000064444723c */ /* 0x000fea0000001830 */
[----:B------:R-:W1:Y:S02]  /*cb60*/  MUFU.EX2 R55, R55 ;  /* 0x0000003700377308 */ /* 0x000e640000000800 */
[----:B------:R-:W-:-:S02]  /*cb70*/  FFMA.FTZ R48, R148, c[0x0][0x23c], -R65 ;  /* 0x00008f0094307a23 */ /* 0x000fc40000010841 */
[----:B------:R-:W-:-:S04]  /*cb80*/  FFMA.FTZ R49, R150, c[0x0][0x23c], -R65 ;  /* 0x00008f0096317a23 */ /* 0x000fc80000010841 */
[----:B------:R-:W2:Y:S08]  /*cb90*/  MUFU.EX2 R53, R53 ;  /* 0x0000003500357308 */ /* 0x000eb00000000800 */
[----:B------:R-:W3:Y:S01]  /*cba0*/  MUFU.EX2 R51, R154 ;  /* 0x0000009a00337308 */ /* 0x000ee20000000800 */
[----:B-1----:R-:W-:-:S07]  /*cbb0*/  F2FP.PACK_AB R4, R55, R54 ;  /* 0x000000363704723e */ /* 0x002fce00000000ff */
[----:B------:R-:W-:Y:S01]  /*cbc0*/  MUFU.EX2 R48, R48 ;  /* 0x0000003000307308 */ /* 0x000fe20000000800 */
[----:B--2---:R-:W-:-:S07]  /*cbd0*/  F2FP.PACK_AB R6, R53, R52 ;  /* 0x000000343506723e */ /* 0x004fce00000000ff */
[----:B------:R-:W1:Y:S01]  /*cbe0*/  MUFU.EX2 R49, R49 ;  /* 0x0000003100317308 */ /* 0x000e620000000800 */
[----:B---3--:R-:W-:Y:S01]  /*cbf0*/  F2FP.PACK_AB R5, R51, R152 ;  /* 0x000000983305723e */ /* 0x008fe200000000ff */
[----:B------:R-:W-:-:S04]  /*cc00*/  FADD.FTZ R152, R152, R163 ;  /* 0x000000a398987221 */ /* 0x000fc80000010000 */
[----:B------:R-:W-:Y:S01]  /*cc10*/  FADD.FTZ R51, R51, R152 ;  /* 0x0000009833337221 */ /* 0x000fe20000010000 */
[----:B-1----:R-:W-:-:S03]  /*cc20*/  F2FP.PACK_AB R7, R49, R48 ;  /* 0x000000303107723e */ /* 0x002fc600000000ff */
        /* <DEDUP_REMOVED lines=21> */
[----:B------:R-:W-:Y:S05]  /*cd80*/  MUFU.EX2 R30, R143 ;  /* 0x0000008f001e7308 */ /* 0x000fea0000000800 */
[----:B------:R-:W-:Y:S01]  /*cd90*/  FADD.FTZ R46, R134, R127 ;  /* 0x0000007f862e7221 */ /* 0x000fe20000010000 */
[----:B------:R-:W-:Y:S01]  /*cda0*/  HMMA.16816.F32 R68, R4, R10, R68 ;  /* 0x0000000a0444723c */ /* 0x000fe20000001844 */
[----:B------:R-:W1:Y:S01]  /*cdb0*/  LDSM.16.MT88.4 R8, [R168+0xc400] ;  /* 0x00c40000a808783b */ /* 0x000e620000004200 */
[----:B------:R-:W-:Y:S01]  /*cdc0*/  MUFU.EX2 R34, R34 ;  /* 0x0000002200227308 */ /* 0x000fe20000000800 */
[----:B------:R-:W-:-:S02]  /*cdd0*/  FADD.FTZ R46, R125, R46 ;  /* 0x0000002e7d2e7221 */ /* 0x000fc40000010000 */
[----:B------:R-:W-:Y:S02]  /*cde0*/  FFMA.FTZ R44, R64, c[0x0][0x23c], -R65 ;  /* 0x00008f00402c7a23 */ /* 0x000fe40000010841 */
[----:B------:R-:W-:Y:S01]  /*cdf0*/  FADD.FTZ R61, R61, R46 ;  /* 0x0000002e3d3d7221 */ /* 0x000fe20000010000 */
[----:B------:R-:W-:Y:S01]  /*ce00*/  HMMA.16816.F32 R92, R4, R94, R24 ;  /* 0x0000005e045c723c */ /* 0x000fe20000001818 */
[----:B------:R-:W-:Y:S01]  /*ce10*/  LDSM.16.MT88.4 R24, [R118+0xa800] ;  /* 0x00a800007618783b */ /* 0x000fe20000004200 */
[----:B------:R-:W5:Y:S01]  /*ce20*/  MUFU.EX2 R35, R35 ;  /* 0x0000002300237308 */ /* 0x000f620000000800 */
[----:B------:R-:W-:-:S04]  /*ce30*/  FADD.FTZ R61, R58, R61 ;  /* 0x0000003d3a3d7221 */ /* 0x000fc80000010000 */
[----:B------:R-:W-:Y:S01]  /*ce40*/  FADD.FTZ R130, R130, R61 ;  /* 0x0000003d82827221 */ /* 0x000fe20000010000 */
[----:B------:R-:W-:Y:S02]  /*ce50*/  HMMA.16816.F32 R80, R4, R76, R36 ;  /* 0x0000004c0450723c */ /* 0x000fe40000001824 */
[----:B------:R-:W-:Y:S01]  /*ce60*/  MUFU.EX2 R32, R32 ;  /* 0x0000002000207308 */ /* 0x000fe20000000800 */
[----:B------:R-:W-:-:S04]  /*ce70*/  FADD.FTZ R123, R123, R130 ;  /* 0x000000827b7b7221 */ /* 0x000fc80000010000 */
[----:B------:R-:W-:Y:S01]  /*ce80*/  FADD.FTZ R124, R124, R123 ;  /* 0x0000007b7c7c7221 */ /* 0x000fe20000010000 */
[----:B------:R-:W-:Y:S02]  /*ce90*/  HMMA.16816.F32 R76, R4, R78, R40 ;  /* 0x0000004e044c723c */ /* 0x000fe40000001828 */
[----:B------:R-:W1:Y:S01]  /*cea0*/  MUFU.EX2 R33, R33 ;  /* 0x0000002100217308 */ /* 0x000e620000000800 */
[----:B------:R-:W-:-:S04]  /*ceb0*/  FADD.FTZ R117, R117, R124 ;  /* 0x0000007c75757221 */ /* 0x000fc80000010000 */
[----:B----4-:R-:W-:Y:S01]  /*cec0*/  F2FP.PACK_AB R4, R31, R28 ;  /* 0x0000001c1f04723e */ /* 0x010fe200000000ff */
[--C-:B------:R-:W-:Y:S01]  /*ced0*/  FFMA.FTZ R40, R126, c[0x0][0x23c], -R65.reuse ;  /* 0x00008f007e287a23 */ /* 0x100fe20000010841 */
[----:B-----5:R-:W-:Y:S01]  /*cee0*/  F2FP.PACK_AB R5, R35, R34 ;  /* 0x000000222305723e */ /* 0x020fe200000000ff */
[--C-:B------:R-:W-:Y:S01]  /*cef0*/  FFMA.FTZ R43, R122, c[0x0][0x23c], -R65.reuse ;  /* 0x00008f007a2b7a23 */ /* 0x100fe20000010841 */
[----:B------:R-:W-:Y:S01]  /*cf00*/  F2FP.PACK_AB R6, R30, R29 ;  /* 0x0000001d1e06723e */ /* 0x000fe200000000ff */
[--C-:B------:R-:W-:Y:S01]  /*cf10*/  FFMA.FTZ R41, R120, c[0x0][0x23c], -R65.reuse ;  /* 0x00008f0078297a23 */ /* 0x100fe20000010841 */
[----:B------:R-:W-:Y:S01]  /*cf20*/  MUFU.EX2 R38, R145 ;  /* 0x0000009100267308 */ /* 0x000fe20000000800 */
[----:B------:R-:W-:Y:S02]  /*cf30*/  FFMA.FTZ R42, R66, c[0x0][0x23c], -R65 ;  /* 0x00008f00422a7a23 */ /* 0x000fe40000010841 */
[----:B------:R-:W-:Y:S01]  /*cf40*/  FADD.FTZ R188, R188, R117 ;  /* 0x00000075bcbc7221 */ /* 0x000fe20000010000 */
[----:B-1----:R-:W-:Y:S01]  /*cf50*/  F2FP.PACK_AB R7, R33, R32 ;  /* 0x000000202107723e */ /* 0x002fe200000000ff */
[----:B------:R-:W-:-:S03]  /*cf60*/  FADD.FTZ R34, R34, R49 ;  /* 0x0000003122227221 */ /* 0x000fc60000010000 */
        /* <DEDUP_REMOVED lines=12> */
[----:B------:R-:W-:Y:S02]  /*d030*/  MUFU.EX2 R39, R153 ;  /* 0x0000009900277308 */ /* 0x000fe40000000800 */
[----:B------:R-:W-:Y:S02]  /*d040*/  FADD.FTZ R55, R55, R54 ;  /* 0x0000003637377221 */ /* 0x000fe40000010000 */
[----:B---3--:R-:W-:Y:S02]  /*d050*/  HMMA.16816.F32 R104, R4, R16, R104 ;  /* 0x000000100468723c */ /* 0x008fe40000001868 */
[----:B------:R-:W-:Y:S02]  /*d060*/  FADD.FTZ R52, R52, R55 ;  /* 0x0000003734347221 */ /* 0x000fe40000010000 */
[----:B------:R-:W2:Y:S02]  /*d070*/  MUFU.EX2 R40, R40 ;  /* 0x0000002800287308 */ /* 0x000ea40000000800 */
[----:B------:R-:W-:-:S02]  /*d080*/  FADD.FTZ R53, R53, R52 ;  /* 0x0000003435357221 */ /* 0x000fc40000010000 */
[C---:B------:R-:W-:Y:S01]  /*d090*/  HMMA.16816.F32 R100, R4.reuse, R18, R100 ;  /* 0x000000120464723c */ /* 0x040fe20000001864 */
[----:B------:R-:W3:Y:S01]  /*d0a0*/  LDSM.16.MT88.4 R16, [R168+0xe400] ;  /* 0x00e40000a810783b */ /* 0x000ee20000004200 */
[----:B------:R-:W-:Y:S02]  /*d0b0*/  FADD.FTZ R2, R28, R53 ;  /* 0x000000351c027221 */ /* 0x000fe40000010000 */
[----:B------:R-:W4:Y:S02]  /*d0c0*/  MUFU.EX2 R43, R43 ;  /* 0x0000002b002b7308 */ /* 0x000f240000000800 */
[----:B------:R-:W-:Y:S02]  /*d0d0*/  FADD.FTZ R2, R31, R2 ;  /* 0x000000021f027221 */ /* 0x000fe40000010000 */
[----:B------:R-:W-:Y:S02]  /*d0e0*/  HMMA.16816.F32 R96, R4, R8, R96 ;  /* 0x000000080460723c */ /* 0x000fe40000001860 */
[----:B------:R-:W-:-:S02]  /*d0f0*/  FADD.FTZ R3, R29, R2 ;  /* 0x000000021d037221 */ /* 0x000fc40000010000 */
[----:B------:R-:W5:Y:S01]  /*d100*/  MUFU.EX2 R41, R41 ;  /* 0x0000002900297308 */ /* 0x000f620000000800 */
[----:B--2---:R-:W-:Y:S02]  /*d110*/  FADD.FTZ R2, R40, R33 ;  /* 0x0000002128027221 */ /* 0x004fe40000010000 */
[----:B------:R-:W-:Y:S01]  /*d120*/  FADD.FTZ R3, R30, R3 ;  /* 0x000000031e037221 */ /* 0x000fe20000010000 */
[----:B------:R-:W-:Y:S01]  /*d130*/  HMMA.16816.F32 R92, R4, R10, R92 ;  /* 0x0000000a045c723c */ /* 0x000fe2000000185c */
[----:B------:R-:W2:Y:S03]  /*d140*/  LDSM.16.MT88.4 R8, [R118+0xe400] ;  /* 0x00e400007608783b */ /* 0x000ea60000004200 */
[----:B------:R-:W2:Y:S01]  /*d150*/  MUFU.EX2 R42, R42 ;  /* 0x0000002a002a7308 */ /* 0x000ea20000000800 */
[----:B----4-:R-:W-:-:S03]  /*d160*/  FADD.FTZ R2, R43, R2 ;  /* 0x000000022b027221 */ /* 0x010fc60000010000 */
[C---:B-1----:R-:W-:Y:S04]  /*d170*/  HMMA.16816.F32 R88, R4.reuse, R12, R88 ;  /* 0x0000000c0458723c */ /* 0x042fe80000001858 */
[----:B------:R-:W-:Y:S04]  /*d180*/  MUFU.EX2 R44, R44 ;  /* 0x0000002c002c7308 */ /* 0x000fe80000000800 */
        /* <DEDUP_REMOVED lines=10> */
[----:B------:R-:W-:Y:S01]  /*d230*/  F2FP.PACK_AB R5, R43, R40 ;  /* 0x000000282b05723e */ /* 0x000fe200000000ff */
[----:B-----5:R-:W-:Y:S01]  /*d240*/  FADD.FTZ R3, R41, R2 ;  /* 0x0000000229037221 */ /* 0x020fe20000010000 */
[----:B------:R-:W-:Y:S01]  /*d250*/  F2FP.PACK_AB R6, R39, R36 ;  /* 0x000000242706723e */ /* 0x000fe200000000ff */
[----:B------:R-:W-:Y:S01]  /*d260*/  FADD.FTZ R37, R37, R38 ;  /* 0x0000002625257221 */ /* 0x000fe20000010000 */
[C---:B------:R-:W-:Y:S01]  /*d270*/  F2FP.PACK_AB R7, R42.reuse, R41 ;  /* 0x000000292a07723e */ /* 0x040fe200000000ff */
[----:B------:R-:W-:-:S02]  /*d280*/  FADD.FTZ R3, R42, R3 ;  /* 0x000000032a037221 */ /* 0x000fc40000010000 */
[----:B------:R-:W-:-:S04]  /*d290*/  FADD.FTZ R36, R36, R37 ;  /* 0x0000002524247221 */ /* 0x000fc80000010000 */
        /* <DEDUP_REMOVED lines=11> */
[----:B------:R-:W-:Y:S07]  /*d350*/  MUFU.EX2 R24, R135 ;  /* 0x0000008700187308 */ /* 0x000fee0000000800 */
[C---:B------:R-:W-:Y:S01]  /*d360*/  HMMA.16816.F32 R100, R4.reuse, R26, R100 ;  /* 0x0000001a0464723c */ /* 0x040fe20000001864 */
[----:B------:R-:W-:Y:S07]  /*d370*/  MUFU.EX2 R26, R63 ;  /* 0x0000003f001a7308 */ /* 0x000fee0000000800 */
[C---:B------:R-:W-:Y:S01]  /*d380*/  HMMA.16816.F32 R96, R4.reuse, R20, R96 ;  /* 0x000000140460723c */ /* 0x040fe20000001860 */
[----:B------:R-:W4:Y:S07]  /*d390*/  MUFU.EX2 R25, R62 ;  /* 0x0000003e00197308 */ /* 0x000f2e0000000800 */
[C---:B------:R-:W-:Y:S01]  /*d3a0*/  HMMA.16816.F32 R92, R4.reuse, R22, R92 ;  /* 0x00000016045c723c */ /* 0x040fe2000000185c */
[----:B------:R-:W5:Y:S01]  /*d3b0*/  MUFU.EX2 R27, R60 ;  /* 0x0000003c001b7308 */ /* 0x000f620000000800 */
[----:B------:R-:W2:Y:S06]  /*d3c0*/  LDSM.16.MT88.4 R20, [R168+0xac00] ;  /* 0x00ac0000a814783b */ /* 0x000eac0000004200 */
[C---:B-1----:R-:W-:Y:S08]  /*d3d0*/  HMMA.16816.F32 R72, R4.reuse, R12, R72 ;  /* 0x0000000c0448723c */ /* 0x042ff00000001848 */
[----:B------:R-:W-:Y:S01]  /*d3e0*/  HMMA.16816.F32 R68, R4, R14, R68 ;  /* 0x0000000e0444723c */ /* 0x000fe20000001844 */
[----:B------:R-:W1:Y:S06]  /*d3f0*/  LDSM.16.MT88.4 R12, [R118+0xcc00] ;  /* 0x00cc0000760c783b */ /* 0x000e6c0000004200 */
[----:B------:R-:W-:Y:S01]  /*d400*/  F2FP.PACK_AB R4, R158, R151 ;  /* 0x000000979e04723e */ /* 0x000fe200000000ff */
[----:B------:R-:W-:Y:S01]  /*d410*/  FADD.FTZ R151, R151, R2 ;  /* 0x0000000297977221 */ /* 0x000fe20000010000 */
[C---:B----4-:R-:W-:Y:S01]  /*d420*/  F2FP.PACK_AB R5, R25.reuse, R26 ;  /* 0x0000001a1905723e */ /* 0x050fe200000000ff */
[----:B------:R-:W-:Y:S01]  /*d430*/  FADD.FTZ R26, R26, R3 ;  /* 0x000000031a1a7221 */ /* 0x000fe20000010000 */
[----:B------:R-:W-:Y:S01]  /*d440*/  F2FP.PACK_AB R6, R24, R157 ;  /* 0x0000009d1806723e */ /* 0x000fe200000000ff */
[----:B------:R-:W-:Y:S01]  /*d450*/  FADD.FTZ R158, R158, R151 ;  /* 0x000000979e9e7221 */ /* 0x000fe20000010000 */
[----:B-----5:R-:W-:Y:S01]  /*d460*/  F2FP.PACK_AB R7, R44, R27 ;  /* 0x0000001b2c07723e */ /* 0x020fe200000000ff */
[----:B------:R-:W-:Y:S01]  /*d470*/  FADD.FTZ R26, R25, R26 ;  /* 0x0000001a191a7221 */ /* 0x000fe20000010000 */
[----:B------:R-:W-:Y:S01]  /*d480*/  MOV R2, R56 ;  /* 0x0000003800027202 */ /* 0x000fe20000000f00 */
[----:B------:R-:W-:Y:S01]  /*d490*/  FADD.FTZ R157, R157, R158 ;  /* 0x0000009e9d9d7221 */ /* 0x000fe20000010000 */
[----:B------:R-:W-:Y:S01]  /*d4a0*/  MOV R3, R57 ;  /* 0x0000003900037202 */ /* 0x000fe20000000f00 */
[----:B------:R-:W-:-:S02]  /*d4b0*/  FADD.FTZ R27, R27, R26 ;  /* 0x0000001a1b1b7221 */ /* 0x000fc40000010000 */
[----:B---3--:R-:W-:Y:S01]  /*d4c0*/  HMMA.16816.F32 R104, R4, R16, R104 ;  /* 0x000000100468723c */ /* 0x008fe20000001868 */
[----:B------:R-:W-:Y:S02]  /*d4d0*/  FADD.FTZ R192, R24, R157 ;  /* 0x0000009d18c07221 */ /* 0x000fe40000010000 */
[----:B------:R-:W-:-:S05]  /*d4e0*/  FADD.FTZ R193, R44, R27 ;  /* 0x0000001b2cc17221 */ /* 0x000fca0000010000 */
[C---:B------:R-:W-:Y:S01]  /*d4f0*/  HMMA.16816.F32 R100, R4.reuse, R18, R100 ;  /* 0x000000120464723c */ /* 0x040fe20000001864 */
[----:B------:R-:W3:Y:S07]  /*d500*/  LDSM.16.MT88.4 R16, [R168+0xec00] ;  /* 0x00ec0000a810783b */ /* 0x000eee0000004200 */
[C---:B--2---:R-:W-:Y:S08]  /*d510*/  HMMA.16816.F32 R96, R4.reuse, R8, R96 ;  /* 0x000000080460723c */ /* 0x044ff00000001860 */
[C---:B------:R-:W-:Y:S01]  /*d520*/  HMMA.16816.F32 R92, R4.reuse, R10, R92 ;  /* 0x0000000a045c723c */ /* 0x040fe2000000185c */
[----:B------:R-:W2:Y:S07]  /*d530*/  LDSM.16.MT88.4 R8, [R118+0xec00] ;  /* 0x00ec00007608783b */ /* 0x000eae0000004200 */
[C---:B------:R-:W-:Y:S08]  /*d540*/  HMMA.16816.F32 R112, R4.reuse, R20, R112 ;  /* 0x000000140470723c */ /* 0x040ff00000001870 */
[C---:B------:R-:W-:Y:S08]  /*d550*/  HMMA.16816.F32 R108, R4.reuse, R22, R108 ;  /* 0x00000016046c723c */ /* 0x040ff0000000186c */
[C---:B-1----:R-:W-:Y:S08]  /*d560*/  HMMA.16816.F32 R88, R4.reuse, R12, R88 ;  /* 0x0000000c0458723c */ /* 0x042ff00000001858 */
[C---:B------:R-:W-:Y:S08]  /*d570*/  HMMA.16816.F32 R84, R4.reuse, R14, R84 ;  /* 0x0000000e0454723c */ /* 0x040ff00000001854 */
[C---:B---3--:R-:W-:Y:S08]  /*d580*/  HMMA.16816.F32 R80, R4.reuse, R16, R80 ;  /* 0x000000100450723c */ /* 0x048ff00000001850 */
[C---:B------:R-:W-:Y:S08]  /*d590*/  HMMA.16816.F32 R76, R4.reuse, R18, R76 ;  /* 0x00000012044c723c */ /* 0x040ff0000000184c */
[C---:B--2---:R-:W-:Y:S08]  /*d5a0*/  HMMA.16816.F32 R72, R4.reuse, R8, R72 ;  /* 0x000000080448723c */ /* 0x044ff00000001848 */
[----:B------:R-:W-:Y:S11]  /*d5b0*/  HMMA.16816.F32 R68, R4, R10, R68 ;  /* 0x0000000a0444723c */ /* 0x000ff60000001844 */
[----:B------:R-:W-:Y:S08]  /*d5c0*/  @!UPT UIADD3 URZ, URZ, URZ, URZ ;  /* 0x0000003f3f3ff290 */ /* 0x000ff0000fffe03f */
.L_x_2692:
        /* <DEDUP_REMOVED lines=8> */
.L_x_2704:
        /* <DEDUP_REMOVED lines=65> */
.L_x_2701:
        /* <DEDUP_REMOVED lines=46> */
[----:B------:R-:W-:Y:S05]  /*dd40*/  ISETP.GT.AND P0, PT, R180, R173, PT ;  /* 0x000000adb400720c */ /* 0x000fea0003f04270 */
        /* <DEDUP_REMOVED lines=181> */
[----:B-----5:R-:W-:Y:S02]  /*e8a0*/  FMUL.FTZ R207, R5, c[0x0][0x2ec] ;  /* 0x0000bb0005cf7a20 */ /* 0x020fe40000410000 */
[----:B------:R-:W-:Y:S02]  /*e8b0*/  FMUL.FTZ R209, R6, c[0x0][0x2ec] ;  /* 0x0000bb0006d17a20 */ /* 0x000fe40000410000 */
        /* <DEDUP_REMOVED lines=32> */
[----:B------:R2:W2:Y:S01]  /*eac0*/  MUFU.TANH R165, R195 ;  /* 0x000000c300a57308 */ /* 0x0004a20000002400 */
[----:B------:R-:W-:Y:S02]  /*ead0*/  FMUL.FTZ R208, R28, c[0x0][0x2ec] ;  /* 0x0000bb001cd07a20 */ /* 0x000fe40000410000 */
[----:B------:R-:W-:Y:S01]  /*eae0*/  FMUL.FTZ R212, R33, c[0x0][0x2ec] ;  /* 0x0000bb0021d47a20 */ /* 0x000fe20000410000 */
[C---:B-----5:R-:W-:Y:S03]  /*eaf0*/  HMMA.16816.F32 R36, R124.reuse, R128, R36 ;  /* 0x000000807c24723c */ /* 0x060fe60000001824 */
[----:B------:R-:W-:Y:S02]  /*eb00*/  FMUL.FTZ R200, R22, c[0x0][0x2ec] ;  /* 0x0000bb0016c87a20 */ /* 0x000fe40000410000 */
[----:B------:R-:W-:Y:S01]  /*eb10*/  FMUL.FTZ R198, R23, c[0x0][0x2ec] ;  /* 0x0000bb0017c67a20 */ /* 0x000fe20000410000 */
[----:B------:R5:W3:Y:S01]  /*eb20*/  MUFU.TANH R149, R202 ;  /* 0x000000ca00957308 */ /* 0x000ae20000002400 */
[----:B----4-:R-:W-:Y:S01]  /*eb30*/  FMUL.FTZ R197, R24, c[0x0][0x2ec] ;  /* 0x0000bb0018c57a20 */ /* 0x010fe20000410000 */
[C---:B------:R-:W-:Y:S01]  /*eb40*/  HMMA.16816.F32 R40, R124.reuse, R130, R40 ;  /* 0x000000827c28723c */ /* 0x040fe20000001828 */
[----:B------:R-:W4:Y:S03]  /*eb50*/  LDSM.16.M88.4 R128, [R119+0x8800] ;  /* 0x008800007780783b */ /* 0x000f260000000200 */
[----:B------:R-:W-:Y:S04]  /*eb60*/  FMUL.FTZ R196, R26, c[0x0][0x2ec] ;  /* 0x0000bb001ac47a20 */ /* 0x000fe80000410000 */
[----:B------:R3:W3:Y:S01]  /*eb70*/  MUFU.TANH R166, R194 ;  /* 0x000000c200a67308 */ /* 0x0006e20000002400 */
[C---:B-1----:R-:W-:Y:S03]  /*eb80*/  HMMA.16816.F32 R44, R124.reuse, R120, R44 ;  /* 0x000000787c2c723c */ /* 0x042fe6000000182c */
[----:B--2---:R-:W-:Y:S04]  /*eb90*/  FMUL.FTZ R195, R34, c[0x0][0x2ec] ;  /* 0x0000bb0022c37a20 */ /* 0x004fe80000410000 */
[----:B------:R-:W-:Y:S01]  /*eba0*/  FMUL.FTZ R210, R36, c[0x0][0x2ec] ;  /* 0x0000bb0024d27a20 */ /* 0x000fe20000410000 */
[C---:B------:R-:W-:Y:S01]  /*ebb0*/  HMMA.16816.F32 R48, R124.reuse, R122, R48 ;  /* 0x0000007a7c30723c */ /* 0x040fe20000001830 */
[----:B------:R1:W2:Y:S01]  /*ebc0*/  MUFU.TANH R150, R195 ;  /* 0x000000c300967308 */ /* 0x0002a20000002400 */
[----:B------:R-:W2:Y:S01]  /*ebd0*/  LDSM.16.M88.4 R120, [R119+0x8c00] ;  /* 0x008c00007778783b */ /* 0x000ea20000000200 */
[----:B------:R-:W-:Y:S04]  /*ebe0*/  DEPBAR.LE SB0, 0x0 ;  /* 0x000080000000791a */ /* 0x000fe80000000000 */
[----:B-----5:R-:W-:Y:S04]  /*ebf0*/  FMUL.FTZ R202, R32, c[0x0][0x2ec] ;  /* 0x0000bb0020ca7a20 */ /* 0x020fe80000410000 */
[----:B------:R5:W2:Y:S01]  /*ec00*/  MUFU.TANH R164, R206 ;  /* 0x000000ce00a47308 */ /* 0x000aa20000002400 */
[----:B------:R-:W-:Y:S01]  /*ec10*/  BAR.SYNC.DEFER_BLOCKING 0x0 ;  /* 0x0000000000007b1d */ /* 0x000fe20000010000 */
[----:B---3--:R-:W-:Y:S08]  /*ec20*/  FMUL.FTZ R194, R35, c[0x0][0x2ec] ;  /* 0x0000bb0023c27a20 */ /* 0x008ff00000410000 */
[----:B------:R3:W3:Y:S01]  /*ec30*/  MUFU.TANH R154, R204 ;  /* 0x000000cc009a7308 */ /* 0x0006e20000002400 */
[C---:B----4-:R-:W-:Y:S05]  /*ec40*/  HMMA.16816.F32 R52, R124.reuse, R128, R52 ;  /* 0x000000807c34723c */ /* 0x050fea0000001834 */
[----:B-1----:R-:W-:Y:S04]  /*ec50*/  FMUL.FTZ R195, R42, c[0x0][0x2ec] ;  /* 0x0000bb002ac37a20 */ /* 0x002fe80000410000 */
[----:B------:R1:W4:Y:S01]  /*ec60*/  MUFU.TANH R163, R202 ;  /* 0x000000ca00a37308 */ /* 0x0003220000002400 */
[C---:B------:R-:W-:Y:S03]  /*ec70*/  HMMA.16816.F32 R56, R124.reuse, R130, R56 ;  /* 0x000000827c38723c */ /* 0x040fe60000001838 */
[----:B-----5:R-:W-:Y:S06]  /*ec80*/  FMUL.FTZ R206, R38, c[0x0][0x2ec] ;  /* 0x0000bb0026ce7a20 */ /* 0x020fec0000410000 */
[----:B------:R5:W4:Y:S01]  /*ec90*/  MUFU.TANH R152, R194 ;  /* 0x000000c200987308 */ /* 0x000b220000002400 */
[C---:B--2---:R-:W-:Y:S03]  /*eca0*/  HMMA.16816.F32 R60, R124.reuse, R120, R60 ;  /* 0x000000787c3c723c */ /* 0x044fe6000000183c */
[----:B---3--:R-:W-:Y:S02]  /*ecb0*/  FMUL.FTZ R204, R39, c[0x0][0x2ec] ;  /* 0x0000bb0027cc7a20 */ /* 0x008fe40000410000 */
[----:B------:R-:W-:Y:S03]  /*ecc0*/  FMUL.FTZ R235, R52, c[0x0][0x2ec] ;  /* 0x0000bb0034eb7a20 */ /* 0x000fe60000410000 */
[----:B------:R-:W-:Y:S01]  /*ecd0*/  HMMA.16816.F32 R64, R124, R122, R64 ;  /* 0x0000007a7c40723c */ /* 0x000fe20000001840 */
[----:B------:R2:W3:Y:S03]  /*ece0*/  MUFU.TANH R158, R195 ;  /* 0x000000c3009e7308 */ /* 0x0004e60000002400 */
[----:B-1----:R-:W-:Y:S02]  /*ecf0*/  FMUL.FTZ R202, R40, c[0x0][0x2ec] ;  /* 0x0000bb0028ca7a20 */ /* 0x002fe40000410000 */
[----:B------:R-:W-:Y:S02]  /*ed00*/  FMUL.FTZ R239, R56, c[0x0][0x2ec] ;  /* 0x0000bb0038ef7a20 */ /* 0x000fe40000410000 */
[----:B------:R-:W-:Y:S03]  /*ed10*/  FMUL.FTZ R237, R57, c[0x0][0x2ec] ;  /* 0x0000bb0039ed7a20 */ /* 0x000fe60000410000 */
[----:B------:R1:W1:Y:S01]  /*ed20*/  MUFU.TANH R167, R208 ;  /* 0x000000d000a77308 */ /* 0x0002620000002400 */
[----:B-----5:R-:W-:Y:S09]  /*ed30*/  FMUL.FTZ R194, R43, c[0x0][0x2ec] ;  /* 0x0000bb002bc27a20 */ /* 0x020ff20000410000 */
        /* <DEDUP_REMOVED lines=8> */
[----:B-----5:R-:W-:Y:S09]  /*edc0*/  FMUL.FTZ R206, R46, c[0x0][0x2ec] ;  /* 0x0000bb002ece7a20 */ /* 0x020ff20000410000 */
[----:B------:R5:W3:Y:S01]  /*edd0*/  MUFU.TANH R156, R194 ;  /* 0x000000c2009c7308 */ /* 0x000ae20000002400 */
[----:B--2---:R-:W-:Y:S09]  /*ede0*/  FMUL.FTZ R204, R47, c[0x0][0x2ec] ;  /* 0x0000bb002fcc7a20 */ /* 0x004ff20000410000 */
        /* <DEDUP_REMOVED lines=32> */
[----:B------:R-:W1:Y:S01]  /*eff0*/  MUFU.TANH R217, R217 ;  /* 0x000000d900d97308 */ /* 0x000e620000002400 */
[----:B-----5:R-:W-:Y:S09]  /*f000*/  MOV R194, R2 ;  /* 0x0000000200c27202 */ /* 0x020ff20000000f00 */
[----:B------:R-:W1:Y:S01]  /*f010*/  MUFU.TANH R219, R219 ;  /* 0x000000db00db7308 */ /* 0x000e620000002400 */
[----:B--2---:R-:W-:Y:S09]  /*f020*/  MOV R195, R3 ;  /* 0x0000000300c37202 */ /* 0x004ff20000000f00 */
[----:B------:R-:W2:Y:S10]  /*f030*/  MUFU.TANH R225, R225 ;  /* 0x000000e100e17308 */ /* 0x000eb40000002400 */
        /* <DEDUP_REMOVED lines=35> */
[----:B------:R-:W-:Y:S04]  /*f270*/  IADD3 R9, R4, -0x80, RZ ;  /* 0xffffff8004097810 */ /* 0x000fe80007ffe0ff */
        /* <DEDUP_REMOVED lines=55> */
.L_x_2703:
        /* <DEDUP_REMOVED lines=91> */
.L_x_2702:
[----:B--234-:R-:W-:Y:S01]  /*fba0*/  LEA R2, R180, R179, 0x7 ;  /* 0x000000b3b4027211 */ /* 0x01cfe200078e38ff */
[----:B------:R-:W-:Y:S03]  /*fbb0*/  LDSM.16.MT88.4 R32, [R168+0xb000] ;  /* 0x00b00000a820783b */ /* 0x000fe60000004200 */
[----:B------:R-:W-:Y:S01]  /*fbc0*/  I2F R8, R2 ;  /* 0x0000000200087306 */ /* 0x000fe20000201400 */
[C---:B------:R-:W-:Y:S02]  /*fbd0*/  IADD3 R6, R2.reuse, 0x8, RZ ;  /* 0x0000000802067810 */ /* 0x040fe40007ffe0ff */
[C---:B------:R-:W-:Y:S02]  /*fbe0*/  IADD3 R23, R2.reuse, 0x28, RZ ;  /* 0x0000002802177810 */ /* 0x040fe40007ffe0ff */
[----:B------:R-:W-:Y:S01]  /*fbf0*/  LDSM.16.MT88.4 R40, [R118+0xb000] ;  /* 0x00b000007628783b */ /* 0x000fe20000004200 */
[C---:B------:R-:W-:Y:S02]  /*fc00*/  IADD3 R27, R2.reuse, 0x29, RZ ;  /* 0x00000029021b7810 */ /* 0x040fe40007ffe0ff */
[C---:B------:R-:W-:Y:S02]  /*fc10*/  IADD3 R10, R2.reuse, 0x71, RZ ;  /* 0x00000071020a7810 */ /* 0x040fe40007ffe0ff */
[----:B------:R-:W-:Y:S01]  /*fc20*/  I2F R6, R6 ;  /* 0x0000000600067306 */ /* 0x000fe20000201400 */
[C---:B------:R-:W-:Y:S02]  /*fc30*/  IADD3 R51, R2.reuse, 0x10, RZ ;  /* 0x0000001002337810 */ /* 0x040fe40007ffe0ff */
[----:B------:R-:W-:Y:S01]  /*fc40*/  LDSM.16.MT88.4 R44, [R168+0xd000] ;  /* 0x00d00000a82c783b */ /* 0x000fe20000004200 */
[C---:B------:R-:W-:Y:S02]  /*fc50*/  IADD3 R49, R2.reuse, 0x11, RZ ;  /* 0x0000001102317810 */ /* 0x040fe40007ffe0ff */
[C---:B-1----:R-:W-:Y:S02]  /*fc60*/  IADD3 R65, R2.reuse, 0x18, RZ ;  /* 0x0000001802417810 */ /* 0x042fe40007ffe0ff */
[C---:B------:R-:W-:Y:S02]  /*fc70*/  IADD3 R21, R2.reuse, 0x31, RZ ;  /* 0x0000003102157810 */ /* 0x040fe40007ffe0ff */
        /* <DEDUP_REMOVED lines=17> */
[----:B------:R-:W-:Y:S01]  /*fd90*/  IADD3 R127, R2, 0x68, RZ ;  /* 0x00000068027f7810 */ /* 0x000fe20007ffe0ff */
        /* <DEDUP_REMOVED lines=26> */
[C---:B------:R-:W-:Y:S02]  /*ff40*/  FFMA.FTZ R205, R0.reuse, R8, R205 ;  /* 0x0000000800cd7223 */ /* 0x040fe400000100cd */
[C---:B------:R-:W-:Y:S02]  /*ff50*/  FFMA.FTZ R211, R0.reuse, R7, R211 ;  /* 0x0000000700d37223 */ /* 0x040fe400000100d3 */
[C---:B------:R-:W-:Y:S01]  /*ff60*/  FFMA.FTZ R48, R0.reuse, R4, R231 ;  /* 0x0000000400307223 */ /* 0x040fe200000100e7 */
[----:B------:R-:W-:Y:S01]  /*ff70*/  FMNMX.FTZ R8, R205, R116, !PT ;  /* 0x00000074cd087209 */ /* 0x000fe20007810000 */
[C---:B------:R-:W-:Y:S01]  /*ff80*/  FFMA.FTZ R203, R0.reuse, R4, R203 ;  /* 0x0000000400cb7223 */ /* 0x040fe200000100cb */
[----:B------:R-:W-:Y:S01]  /*ff90*/  FMNMX.FTZ R4, R209, R117, !PT ;  /* 0x00000075d1047209 */ /* 0x000fe20007810000 */
[----:B------:R-:W-:Y:S01]  /*ffa0*/  FFMA.FTZ R207, R0, R7, R207 ;  /* 0x0000000700cf7223 */ /* 0x000fe200000100cf */
[----:B------:R-:W-:Y:S01]  /*ffb0*/  IADD3 R7, R2, 0x50, RZ ;  /* 0x0000005002077810 */ /* 0x000fe20007ffe0ff */
[C---:B------:R-:W-:Y:S01]  /*ffc0*/  FFMA.FTZ R219, R0.reuse, R5, R219 ;  /* 0x0000000500db7223 */ /* 0x040fe200000100db */
[----:B------:R-:W-:Y:S01]  /*ffd0*/  FMNMX.FTZ R4, R211, R4, !PT ;  /* 0x00000004d3047209 */ /* 0x000fe20007810000 */
[C---:B------:R-:W-:Y:S02]  /*ffe0*/  FFMA.FTZ R60, R0.reuse, R51, R229 ;  /* 0x00000033003c7223 */ /* 0x040fe400000100e5 */
[C---:B------:R-:W-:Y:S01]  /*fff0*/  FFMA.FTZ R215, R0.reuse, R5, R215 ;  /* 0x0000000500d77223 */ /* 0x040fe200000100d7 */
[----:B------:R-:W-:Y:S01]  /*10000*/  FMNMX.FTZ R4, R217, R4, !PT ;  /* 0x00000004d9047209 */ /* 0x000fe20007810000 */
[-C--:B------:R-:W-:Y:S01]  /*10010*/  FFMA.FTZ R164, R0, R25.reuse, R164 ;  /* 0x0000001900a47223 */ /* 0x080fe200000100a4 */
[----:B------:R-:W-:Y:S01]  /*10020*/  IADD3 R5, R2, 0x51, RZ ;  /* 0x0000005102057810 */ /* 0x000fe20007ffe0ff */
[C---:B------:R-:W-:Y:S01]  /*10030*/  FFMA.FTZ R167, R0.reuse, R25, R167 ;  /* 0x0000001900a77223 */ /* 0x040fe200000100a7 */
[----:B------:R-:W-:Y:S01]  /*10040*/  FMNMX.FTZ R25, R219, R4, !PT ;  /* 0x00000004db197209 */ /* 0x000fe20007810000 */
[C---:B------:R-:W-:Y:S01]  /*10050*/  FFMA.FTZ R64, R0.reuse, R49, R227 ;  /* 0x0000003100407223 */ /* 0x040fe200000100e3 */
[----:B-1----:R-:W-:Y:S01]  /*10060*/  FMNMX.FTZ R6, R207, R8, !PT ;  /* 0x00000008cf067209 */ /* 0x002fe20007810000 */
[----:B------:R-:W-:Y:S01]  /*10070*/  FFMA.FTZ R51, R0, R51, R225 ;  /* 0x0000003300337223 */ /* 0x000fe200000100e1 */
[----:B------:R-:W-:Y:S01]  /*10080*/  FMNMX.FTZ R25, R60, R25, !PT ;  /* 0x000000193c197209 */ /* 0x000fe20007810000 */
[C---:B------:R-:W-:Y:S01]  /*10090*/  FFMA.FTZ R49, R0.reuse, R49, R221 ;  /* 0x0000003100317223 */ /* 0x040fe200000100dd */
[----:B------:R-:W-:Y:S01]  /*100a0*/  FMNMX.FTZ R6, R213, R6, !PT ;  /* 0x00000006d5067209 */ /* 0x000fe20007810000 */
[C---:B------:R-:W-:Y:S01]  /*100b0*/  FFMA.FTZ R50, R0.reuse, R65, R233 ;  /* 0x0000004100327223 */ /* 0x040fe200000100e9 */
[----:B------:R-:W1:Y:S01]  /*100c0*/  I2F R7, R7 ;  /* 0x0000000700077306 */ /* 0x000e620000201400 */
        /* <DEDUP_REMOVED lines=29> */
[----:B------:R-:W-:Y:S01]  /*102a0*/  FMNMX.FTZ R6, R197, R6, !PT ;  /* 0x00000006c5067209 */ /* 0x000fe20007810000 */
[----:B------:R-:W2:Y:S01]  /*102b0*/  I2F R5, R5 ;  /* 0x0000000500057306 */ /* 0x000ea20000201400 */
        /* <DEDUP_REMOVED lines=8> */
[----:B------:R-:W-:Y:S01]  /*10340*/  IADD3 R3, R2, 0x58, RZ ;  /* 0x0000005802037810 */ /* 0x000fe20007ffe0ff */
[----:B------:R-:W-:Y:S01]  /*10350*/  FFMA.FTZ R158, R0, R11, R158 ;  /* 0x0000000b009e7223 */ /* 0x000fe2000001009e */
[----:B------:R-:W-:Y:S01]  /*10360*/  FMNMX.FTZ R13, R150, R13, !PT ;  /* 0x0000000d960d7209 */ /* 0x000fe20007810000 */
[C---:B------:R-:W-:Y:S01]  /*10370*/  FFMA.FTZ R153, R0.reuse, R11, R153 ;  /* 0x0000000b00997223 */ /* 0x040fe20000010099 */
[----:B------:R-:W-:Y:S01]  /*10380*/  FMNMX.FTZ R6, R165, R6, !PT ;  /* 0x00000006a5067209 */ /* 0x000fe20007810000 */
[----:B-1----:R-:W-:Y:S01]  /*10390*/  FFMA.FTZ R148, R0, R7, R148 ;  /* 0x0000000700947223 */ /* 0x002fe20000010094 */
[----:B------:R-:W1:Y:S01]  /*103a0*/  I2F R3, R3 ;  /* 0x0000000300037306 */ /* 0x000e620000201400 */
        /* <DEDUP_REMOVED lines=8> */
[----:B------:R-:W-:Y:S01]  /*10430*/  IADD3 R4, R2, 0x61, RZ ;  /* 0x0000006102047810 */ /* 0x000fe20007ffe0ff */
[----:B--2---:R-:W-:Y:S01]  /*10440*/  FFMA.FTZ R146, R0, R5, R146 ;  /* 0x0000000500927223 */ /* 0x004fe20000010092 */
        /* <DEDUP_REMOVED lines=13> */
[----:B------:R-:W3:Y:S01]  /*10520*/  I2F R4, R4 ;  /* 0x0000000400047306 */ /* 0x000ee20000201400 */
[----:B------:R-:W-:Y:S01]  /*10530*/  FMNMX.FTZ R6, R147, R6, !PT ;  /* 0x0000000693067209 */ /* 0x000fe20007810000 */
[----:B-1----:R-:W-:Y:S01]  /*10540*/  FFMA.FTZ R144, R0, R3, R144 ;  /* 0x0000000300907223 */ /* 0x002fe20000010090 */
[----:B------:R-:W-:Y:S01]  /*10550*/  FMNMX.FTZ R9, R148, R9, !PT ;  /* 0x0000000994097209 */ /* 0x000fe20007810000 */
[----:B------:R-:W-:Y:S01]  /*10560*/  FFMA.FTZ R139, R0, R3, R139 ;  /* 0x00000003008b7223 */ /* 0x000fe2000001008b */
[----:B------:R-:W-:Y:S01]  /*10570*/  FMNMX.FTZ R6, R145, R6, !PT ;  /* 0x0000000691067209 */ /* 0x000fe20007810000 */
[----:B------:R-:W-:Y:S01]  /*10580*/  LDSM.16.MT88.4 R16, [R168+0x9000] ;  /* 0x00900000a810783b */ /* 0x000fe20000004200 */
[----:B------:R-:W-:Y:S02]  /*10590*/  FMNMX.FTZ R9, R146, R9, !PT ;  /* 0x0000000992097209 */ /* 0x000fe40007810000 */
[----:B------:R-:W-:Y:S01]  /*105a0*/  IADD3 R5, R2, 0x78, RZ ;  /* 0x0000007802057810 */ /* 0x000fe20007ffe0ff */
[----:B------:R-:W1:Y:S01]  /*105b0*/  I2F R11, R8 ;  /* 0x00000008000b7306 */ /* 0x000e620000201400 */
[----:B------:R-:W-:Y:S02]  /*105c0*/  FMNMX.FTZ R9, R144, R9, !PT ;  /* 0x0000000990097209 */ /* 0x000fe40007810000 */
[----:B------:R-:W-:Y:S01]  /*105d0*/  FMNMX.FTZ R6, R141, R6, !PT ;  /* 0x000000068d067209 */ /* 0x000fe20007810000 */
[-C--:B--2---:R-:W-:Y:S01]  /*105e0*/  FFMA.FTZ R126, R0, R7.reuse, R126 ;  /* 0x00000007007e7223 */ /* 0x084fe2000001007e */
[----:B------:R-:W-:Y:S01]  /*105f0*/  IADD3 R3, R2, 0x79, RZ ;  /* 0x0000007902037810 */ /* 0x000fe20007ffe0ff */
[----:B------:R-:W-:Y:S01]  /*10600*/  FFMA.FTZ R120, R0, R7, R120 ;  /* 0x0000000700787223 */ /* 0x000fe20000010078 */
[----:B------:R-:W-:Y:S01]  /*10610*/  FMNMX.FTZ R6, R139, R6, !PT ;  /* 0x000000068b067209 */ /* 0x000fe20007810000 */
[----:B------:R-:W-:Y:S01]  /*10620*/  LDSM.16.MT88.4 R24, [R118+0x9000] ;  /* 0x009000007618783b */ /* 0x000fe20000004200 */
[----:B------:R-:W-:Y:S01]  /*10630*/  FMNMX.FTZ R9, R142, R9, !PT ;  /* 0x000000098e097209 */ /* 0x000fe20007810000 */
[----:B------:R-:W2:Y:S01]  /*10640*/  I2F R5, R5 ;  /* 0x0000000500057306 */ /* 0x000ea20000201400 */
[----:B------:R-:W-:Y:S02]  /*10650*/  FMNMX.FTZ R6, R135, R6, !PT ;  /* 0x0000000687067209 */ /* 0x000fe40007810000 */
[----:B------:R-:W-:Y:S01]  /*10660*/  FMNMX.FTZ R2, R134, R9, !PT ;  /* 0x0000000986027209 */ /* 0x000fe20007810000 */
[C---:B---3--:R-:W-:Y:S01]  /*10670*/  FFMA.FTZ R133, R0.reuse, R4, R133 ;  /* 0x0000000400857223 */ /* 0x048fe20000010085 */
[----:B------:R-:W-:Y:S01]  /*10680*/  FMNMX.FTZ R6, R131, R6, !PT ;  /* 0x0000000683067209 */ /* 0x000fe20007810000 */
[----:B------:R-:W-:Y:S03]  /*10690*/  FFMA.FTZ R129, R0, R4, R129 ;  /* 0x0000000400817223 */ /* 0x000fe60000010081 */
[----:B------:R-:W-:Y:S01]  /*106a0*/  FMNMX.FTZ R9, R133, R2, !PT ;  /* 0x0000000285097209 */ /* 0x000fe20007810000 */
[----:B------:R-:W3:Y:S01]  /*106b0*/  I2F R3, R3 ;  /* 0x0000000300037306 */ /* 0x000ee20000201400 */
[----:B------:R-:W-:Y:S02]  /*106c0*/  FMNMX.FTZ R6, R129, R6, !PT ;  /* 0x0000000681067209 */ /* 0x000fe40007810000 */
[----:B------:R-:W-:Y:S01]  /*106d0*/  FMNMX.FTZ R9, R132, R9, !PT ;  /* 0x0000000984097209 */ /* 0x000fe20007810000 */
[CC--:B-1----:R-:W-:Y:S01]  /*106e0*/  FFMA.FTZ R128, R0.reuse, R11.reuse, R128 ;  /* 0x0000000b00807223 */ /* 0x0c2fe20000010080 */
[----:B------:R-:W-:Y:S01]  /*106f0*/  FMNMX.FTZ R6, R127, R6, !PT ;  /* 0x000000067f067209 */ /* 0x000fe20007810000 */
[----:B------:R-:W-:Y:S01]  /*10700*/  FFMA.FTZ R121, R0, R11, R121 ;  /* 0x0000000b00797223 */ /* 0x000fe20000010079 */
[----:B------:R-:W-:Y:S02]  /*10710*/  FMNMX.FTZ R9, R130, R9, !PT ;  /* 0x0000000982097209 */ /* 0x000fe40007810000 */
[----:B------:R-:W-:Y:S02]  /*10720*/  FMNMX.FTZ R6, R125, R6, !PT ;  /* 0x000000067d067209 */ /* 0x000fe40007810000 */
[----:B------:R-:W-:Y:S02]  /*10730*/  FMNMX.FTZ R9, R128, R9, !PT ;  /* 0x0000000980097209 */ /* 0x000fe40007810000 */
[----:B------:R-:W-:Y:S01]  /*10740*/  FMNMX.FTZ R11, R121, R6, !PT ;  /* 0x00000006790b7209 */ /* 0x000fe20007810000 */
[----:B--2---:R-:W-:Y:S01]  /*10750*/  FFMA.FTZ R53, R0, R5, R53 ;  /* 0x0000000500357223 */ /* 0x004fe20000010035 */
[----:B------:R-:W-:Y:S01]  /*10760*/  FMNMX.FTZ R2, R126, R9, !PT ;  /* 0x000000097e027209 */ /* 0x000fe20007810000 */
[----:B------:R-:W-:Y:S01]  /*10770*/  FFMA.FTZ R122, R0, R5, R122 ;  /* 0x00000005007a7223 */ /* 0x000fe2000001007a */
[----:B------:R-:W-:Y:S02]  /*10780*/  FMNMX.FTZ R11, R120, R11, !PT ;  /* 0x0000000b780b7209 */ /* 0x000fe40007810000 */
[----:B------:R-:W-:Y:S02]  /*10790*/  FMNMX.FTZ R9, R53, R2, !PT ;  /* 0x0000000235097209 */ /* 0x000fe40007810000 */
[----:B------:R-:W-:Y:S01]  /*107a0*/  FMNMX.FTZ R4, R122, R11, !PT ;  /* 0x0000000b7a047209 */ /* 0x000fe20007810000 */
[CC--:B---3--:R-:W-:Y:S02]  /*107b0*/  FFMA.FTZ R52, R0.reuse, R3.reuse, R52 ;  /* 0x0000000300347223 */ /* 0x0c8fe40000010034 */
[----:B------:R-:W-:Y:S03]  /*107c0*/  FFMA.FTZ R123, R0, R3, R123 ;  /* 0x00000003007b7223 */ /* 0x000fe6000001007b */
        /* <DEDUP_REMOVED lines=64> */
[----:B------:R-:W-:Y:S01]  /*10bd0*/  FMUL.FTZ R39, R54, R83 ;  /* 0x0000005336277220 */ /* 0x000fe20000410000 */
[----:B------:R-:W-:Y:S01]  /*10be0*/  MUFU.EX2 R151, R151 ;  /* 0x0000009700977308 */ /* 0x000fe20000000800 */
[----:B------:R-:W-:Y:S02]  /*10bf0*/  FMUL.FTZ R36, R55, R80 ;  /* 0x0000005037247220 */ /* 0x000fe40000410000 */
[--C-:B------:R-:W-:Y:S02]  /*10c00*/  FFMA.FTZ R81, R65, c[0x0][0x23c], -R116.reuse ;  /* 0x00008f0041517a23 */ /* 0x100fe40000010874 */
[--C-:B------:R-:W-:Y:S02]  /*10c10*/  FFMA.FTZ R80, R48, c[0x0][0x23c], -R143.reuse ;  /* 0x00008f0030507a23 */ /* 0x100fe4000001088f */
[--C-:B------:R-:W-:Y:S02]  /*10c20*/  FFMA.FTZ R82, R203, c[0x0][0x23c], -R116.reuse ;  /* 0x00008f00cb527a23 */ /* 0x100fe40000010874 */
[----:B------:R-:W-:Y:S01]  /*10c30*/  FMUL.FTZ R48, R55, R68 ;  /* 0x0000004437307220 */ /* 0x000fe20000410000 */
[----:B------:R-:W1:Y:S01]  /*10c40*/  MUFU.EX2 R138, R138 ;  /* 0x0000008a008a7308 */ /* 0x000e620000000800 */
[--C-:B------:R-:W-:Y:S02]  /*10c50*/  FFMA.FTZ R104, R120, c[0x0][0x23c], -R116.reuse ;  /* 0x00008f0078687a23 */ /* 0x100fe40000010874 */
[--C-:B------:R-:W-:Y:S01]  /*10c60*/  FFMA.FTZ R90, R198, c[0x0][0x23c], -R143.reuse ;  /* 0x00008f00c65a7a23 */ /* 0x100fe2000001088f */
[----:B--2---:R-:W-:Y:S01]  /*10c70*/  F2FP.PACK_AB R59, R124, R137 ;  /* 0x000000897c3b723e */ /* 0x004fe200000000ff */
[--C-:B------:R-:W-:Y:S02]  /*10c80*/  FFMA.FTZ R83, R166, c[0x0][0x23c], -R143.reuse ;  /* 0x00008f00a6537a23 */ /* 0x100fe4000001088f */
[--C-:B------:R-:W-:Y:S02]  /*10c90*/  FFMA.FTZ R89, R149, c[0x0][0x23c], -R116.reuse ;  /* 0x00008f0095597a23 */ /* 0x100fe40000010874 */
[--C-:B------:R-:W-:Y:S01]  /*10ca0*/  FFMA.FTZ R97, R154, c[0x0][0x23c], -R143.reuse ;  /* 0x00008f009a617a23 */ /* 0x100fe2000001088f */
[----:B------:R-:W2:Y:S01]  /*10cb0*/  MUFU.EX2 R136, R136 ;  /* 0x0000008800887308 */ /* 0x000ea20000000800 */
[--C-:B------:R-:W-:Y:S02]  /*10cc0*/  FFMA.FTZ R99, R167, c[0x0][0x23c], -R116.reuse ;  /* 0x00008f00a7637a23 */ /* 0x100fe40000010874 */
[--C-:B------:R-:W-:Y:S02]  /*10cd0*/  FFMA.FTZ R154, R163, c[0x0][0x23c], -R116.reuse ;  /* 0x00008f00a39a7a23 */ /* 0x100fe40000010874 */
[----:B------:R-:W-:Y:S02]  /*10ce0*/  FFMA.FTZ R163, R156, c[0x0][0x23c], -R143 ;  /* 0x00008f009ca37a23 */ /* 0x000fe4000001088f */
        /* <DEDUP_REMOVED lines=88> */
[----:B------:R-:W-:Y:S01]  /*11270*/  FFMA.FTZ R159, R142, c[0x0][0x23c], -R143 ;  /* 0x00008f008e9f7a23 */ /* 0x000fe2000001088f */
[----:B------:R-:W3:Y:S01]  /*11280*/  MUFU.EX2 R86, R86 ;  /* 0x0000005600567308 */ /* 0x000ee20000000800 */
[--C-:B------:R-:W-:Y:S02]  /*11290*/  FFMA.FTZ R142, R145, c[0x0][0x23c], -R116.reuse ;  /* 0x00008f00918e7a23 */ /* 0x100fe40000010874 */
[--C-:B------:R-:W-:Y:S02]  /*112a0*/  FFMA.FTZ R141, R141, c[0x0][0x23c], -R116.reuse ;  /* 0x00008f008d8d7a23 */ /* 0x100fe40000010874 */
[--C-:B------:R-:W-:Y:S02]  /*112b0*/  FFMA.FTZ R139, R139, c[0x0][0x23c], -R116.reuse ;  /* 0x00008f008b8b7a23 */ /* 0x100fe40000010874 */
[----:B------:R-:W-:Y:S02]  /*112c0*/  FFMA.FTZ R155, R54, R193, R155 ;  /* 0x000000c1369b7223 */ /* 0x000fe4000001009b */
        /* <DEDUP_REMOVED lines=64> */
[----:B------:R-:W-:Y:S10]  /*116d0*/  MUFU.EX2 R147, R147 ;  /* 0x0000009300937308 */ /* 0x000ff40000000800 */
[----:B------:R-:W3:Y:S01]  /*116e0*/  MUFU.EX2 R146, R146 ;  /* 0x0000009200927308 */ /* 0x000ee20000000800 */
[C---:B-1----:R-:W-:Y:S09]  /*116f0*/  HMMA.16816.F32 R20, R56.reuse, R64, R20 ;  /* 0x000000403814723c */ /* 0x042ff20000001814 */
[----:B------:R-:W-:Y:S01]  /*11700*/  MUFU.EX2 R144, R144 ;  /* 0x0000009000907308 */ /* 0x000fe20000000800 */
[C---:B------:R-:W-:Y:S01]  /*11710*/  HMMA.16816.F32 R24, R56.reuse, R66, R24 ;  /* 0x000000423818723c */ /* 0x040fe20000001818 */
[----:B------:R-:W1:Y:S08]  /*11720*/  LDSM.16.MT88.4 R64, [R168+0xd800] ;  /* 0x00d80000a840783b */ /* 0x000e700000004200 */
[----:B------:R-:W4:Y:S03]  /*11730*/  MUFU.EX2 R159, R159 ;  /* 0x0000009f009f7308 */ /* 0x000f260000000800 */
[----:B---3--:R-:W-:Y:S01]  /*11740*/  F2FP.PACK_AB R53, R146, R147 ;  /* 0x000000939235723e */ /* 0x008fe200000000ff */
[C---:B--2---:R-:W-:Y:S06]  /*11750*/  HMMA.16816.F32 R28, R56.reuse, R60, R28 ;  /* 0x0000003c381c723c */ /* 0x044fec000000181c */
[----:B------:R-:W-:Y:S02]  /*11760*/  MUFU.EX2 R142, R142 ;  /* 0x0000008e008e7308 */ /* 0x000fe40000000800 */
[C---:B------:R-:W-:Y:S01]  /*11770*/  HMMA.16816.F32 R32, R56.reuse, R62, R32 ;  /* 0x0000003e3820723c */ /* 0x040fe20000001820 */
[----:B------:R-:W2:Y:S07]  /*11780*/  LDSM.16.MT88.4 R60, [R118+0xd800] ;  /* 0x00d80000763c783b */ /* 0x000eae0000004200 */
[----:B------:R-:W3:Y:S01]  /*11790*/  MUFU.EX2 R141, R141 ;  /* 0x0000008d008d7308 */ /* 0x000ee20000000800 */
[----:B----4-:R-:W-:Y:S09]  /*117a0*/  F2FP.PACK_AB R55, R159, R144 ;  /* 0x000000909f37723e */ /* 0x010ff200000000ff */
[----:B------:R-:W-:Y:S01]  /*117b0*/  MUFU.EX2 R139, R139 ;  /* 0x0000008b008b7308 */ /* 0x000fe20000000800 */
[C---:B-1----:R-:W-:Y:S09]  /*117c0*/  HMMA.16816.F32 R36, R56.reuse, R64, R36 ;  /* 0x000000403824723c */ /* 0x042ff20000001824 */
[----:B------:R-:W1:Y:S03]  /*117d0*/  MUFU.EX2 R128, R54 ;  /* 0x0000003600807308 */ /* 0x000e660000000800 */
[----:B---3--:R-:W-:Y:S01]  /*117e0*/  F2FP.PACK_AB R52, R141, R142 ;  /* 0x0000008e8d34723e */ /* 0x008fe200000000ff */
[C---:B------:R-:W-:Y:S01]  /*117f0*/  HMMA.16816.F32 R40, R56.reuse, R66, R40 ;  /* 0x000000423828723c */ /* 0x040fe20000001828 */
[----:B------:R-:W3:Y:S05]  /*11800*/  LDSM.16.MT88.4 R64, [R168+0x9c00] ;  /* 0x009c0000a840783b */ /* 0x000eea0000004200 */
[----:B------:R-:W4:Y:S02]  /*11810*/  MUFU.EX2 R133, R134 ;  /* 0x0000008600857308 */ /* 0x000f240000000800 */
[C---:B--2---:R-:W-:Y:S08]  /*11820*/  HMMA.16816.F32 R44, R56.reuse, R60, R44 ;  /* 0x0000003c382c723c */ /* 0x044ff0000000182c */
[----:B------:R2:W-:Y:S01]  /*11830*/  MUFU.EX2 R126, R78 ;  /* 0x0000004e007e7308 */ /* 0x0005e20000000800 */
[----:B------:R-:W-:Y:S01]  /*11840*/  HMMA.16816.F32 R48, R56, R62, R48 ;  /* 0x0000003e3830723c */ /* 0x000fe20000001830 */
[----:B------:R-:W5:Y:S02]  /*11850*/  LDSM.16.MT88.4 R60, [R118+0x9c00] ;  /* 0x009c0000763c783b */ /* 0x000f640000004200 */
[----:B-1----:R-:W-:Y:S04]  /*11860*/  F2FP.PACK_AB R54, R128, R139 ;  /* 0x0000008b8036723e */ /* 0x002fe800000000ff */
[----:B------:R-:W-:Y:S02]  /*11870*/  F2FP.PACK_AB R57, R97, R98 ;  /* 0x000000626139723e */ /* 0x000fe400000000ff */
[----:B------:R-:W1:Y:S03]  /*11880*/  MUFU.EX2 R135, R135 ;  /* 0x0000008700877308 */ /* 0x000e660000000800 */
[----:B------:R-:W-:Y:S02]  /*11890*/  F2FP.PACK_AB R59, R149, R150 ;  /* 0x00000096953b723e */ /* 0x000fe400000000ff */
[----:B------:R-:W-:Y:S02]  /*118a0*/  F2FP.PACK_AB R56, R152, R99 ;  /* 0x000000639838723e */ /* 0x000fe400000000ff */
[----:B------:R-:W-:Y:S03]  /*118b0*/  F2FP.PACK_AB R58, R161, R154 ;  /* 0x0000009aa13a723e */ /* 0x000fe600000000ff */
[----:B------:R-:W-:Y:S01]  /*118c0*/  MUFU.EX2 R131, R131 ;  /* 0x0000008300837308 */ /* 0x000fe20000000800 */
[----:B--2---:R-:W-:Y:S02]  /*118d0*/  FADD.FTZ R78, R84, R137 ;  /* 0x00000089544e7221 */ /* 0x004fe40000010000 */
[----:B------:R-:W-:Y:S01]  /*118e0*/  FADD.FTZ R84, R76, R77 ;  /* 0x0000004d4c547221 */ /* 0x000fe20000010000 */
[C---:B---3--:R-:W-:Y:S03]  /*118f0*/  HMMA.16816.F32 R4, R56.reuse, R64, R4 ;  /* 0x000000403804723c */ /* 0x048fe60000001804 */
[----:B------:R-:W-:Y:S03]  /*11900*/  FADD.FTZ R78, R87, R78 ;  /* 0x0000004e574e7221 */ /* 0x000fe60000010000 */
[----:B------:R-:W2:Y:S01]  /*11910*/  MUFU.EX2 R132, R132 ;  /* 0x0000008400847308 */ /* 0x000ea20000000800 */
[----:B------:R-:W-:Y:S02]  /*11920*/  FFMA.FTZ R87, R122, c[0x0][0x23c], -R116 ;  /* 0x00008f007a577a23 */ /* 0x000fe40000010874 */
[----:B------:R-:W-:Y:S01]  /*11930*/  FADD.FTZ R85, R85, R78 ;  /* 0x0000004e55557221 */ /* 0x000fe20000010000 */
[C---:B------:R-:W-:Y:S01]  /*11940*/  HMMA.16816.F32 R8, R56.reuse, R66, R8 ;  /* 0x000000423808723c */ /* 0x040fe20000001808 */
[----:B------:R-:W3:Y:S02]  /*11950*/  LDSM.16.MT88.4 R64, [R168+0xbc00] ;  /* 0x00bc0000a840783b */ /* 0x000ee40000004200 */
[----:B------:R-:W-:Y:S03]  /*11960*/  FADD.FTZ R80, R80, R85 ;  /* 0x0000005550507221 */ /* 0x000fe60000010000 */
[----:B------:R-:W-:Y:S01]  /*11970*/  MUFU.EX2 R122, R94 ;  /* 0x0000005e007a7308 */ /* 0x000fe20000000800 */
[----:B------:R-:W-:Y:S01]  /*11980*/  FADD.FTZ R81, R81, R84 ;  /* 0x0000005451517221 */ /* 0x000fe20000010000 */
[C---:B-----5:R-:W-:Y:S01]  /*11990*/  HMMA.16816.F32 R12, R56.reuse, R60, R12 ;  /* 0x0000003c380c723c */ /* 0x060fe2000000180c */
[----:B------:R-:W-:Y:S03]  /*119a0*/  LDSM.16.MT88.4 R76, [R168+0xe800] ;  /* 0x00e80000a84c783b */ /* 0x000fe60000004200 */
[----:B------:R-:W-:Y:S02]  /*119b0*/  FADD.FTZ R93, R93, R80 ;  /* 0x000000505d5d7221 */ /* 0x000fe40000010000 */
[----:B------:R-:W-:Y:S02]  /*119c0*/  FFMA.FTZ R116, R123, c[0x0][0x23c], -R116 ;  /* 0x00008f007b747a23 */ /* 0x000fe40000010874 */
[C---:B------:R-:W-:Y:S01]  /*119d0*/  HMMA.16816.F32 R16, R56.reuse, R62, R16 ;  /* 0x0000003e3810723c */ /* 0x040fe20000001810 */
[----:B------:R-:W5:Y:S01]  /*119e0*/  LDSM.16.MT88.4 R60, [R118+0xbc00] ;  /* 0x00bc0000763c783b */ /* 0x000f620000004200 */
[----:B------:R-:W-:Y:S02]  /*119f0*/  MUFU.EX2 R127, R127 ;  /* 0x0000007f007f7308 */ /* 0x000fe40000000800 */
[----:B------:R-:W-:Y:S08]  /*11a00*/  FADD.FTZ R82, R82, R81 ;  /* 0x0000005152527221 */ /* 0x000ff00000010000 */
[----:B------:R-:W1:Y:S10]  /*11a10*/  MUFU.EX2 R124, R125 ;  /* 0x0000007d007c7308 */ /* 0x000e740000000800 */
[----:B------:R-:W1:Y:S01]  /*11a20*/  MUFU.EX2 R143, R143 ;  /* 0x0000008f008f7308 */ /* 0x000e620000000800 */
[C---:B---3--:R-:W-:Y:S08]  /*11a30*/  HMMA.16816.F32 R20, R56.reuse, R64, R20 ;  /* 0x000000403814723c */ /* 0x048ff00000001814 */
[C---:B------:R-:W-:Y:S01]  /*11a40*/  HMMA.16816.F32 R24, R56.reuse, R66, R24 ;  /* 0x000000423818723c */ /* 0x040fe20000001818 */
[----:B------:R-:W3:Y:S07]  /*11a50*/  LDSM.16.MT88.4 R64, [R168+0xdc00] ;  /* 0x00dc0000a840783b */ /* 0x000eee0000004200 */
[C---:B-----5:R-:W-:Y:S08]  /*11a60*/  HMMA.16816.F32 R28, R56.reuse, R60, R28 ;  /* 0x0000003c381c723c */ /* 0x060ff0000000181c */
[C---:B------:R-:W-:Y:S01]  /*11a70*/  HMMA.16816.F32 R32, R56.reuse, R62, R32 ;  /* 0x0000003e3820723c */ /* 0x040fe20000001820 */
[----:B------:R-:W5:Y:S07]  /*11a80*/  LDSM.16.MT88.4 R60, [R118+0xdc00] ;  /* 0x00dc0000763c783b */ /* 0x000f6e0000004200 */
[C---:B---3--:R-:W-:Y:S08]  /*11a90*/  HMMA.16816.F32 R36, R56.reuse, R64, R36 ;  /* 0x000000403824723c */ /* 0x048ff00000001824 */
[C---:B------:R-:W-:Y:S01]  /*11aa0*/  HMMA.16816.F32 R40, R56.reuse, R66, R40 ;  /* 0x000000423828723c */ /* 0x040fe20000001828 */
[----:B------:R-:W3:Y:S07]  /*11ab0*/  LDSM.16.MT88.4 R64, [R168+0xa000] ;  /* 0x00a00000a840783b */ /* 0x000eee0000004200 */
[C---:B-----5:R-:W-:Y:S08]  /*11ac0*/  HMMA.16816.F32 R44, R56.reuse, R60, R44 ;  /* 0x0000003c382c723c */ /* 0x060ff0000000182c */
[----:B------:R-:W-:Y:S01]  /*11ad0*/  HMMA.16816.F32 R48, R56, R62, R48 ;  /* 0x0000003e3830723c */ /* 0x000fe20000001830 */
[----:B------:R-:W5:Y:S06]  /*11ae0*/  LDSM.16.MT88.4 R60, [R118+0xa000] ;  /* 0x00a00000763c783b */ /* 0x000f6c0000004200 */
[----:B------:R-:W-:Y:S02]  /*11af0*/  F2FP.PACK_AB R57, R165, R162 ;  /* 0x000000a2a539723e */ /* 0x000fe400000000ff */
[----:B------:R-:W-:Y:S03]  /*11b00*/  F2FP.PACK_AB R59, R163, R158 ;  /* 0x0000009ea33b723e */ /* 0x000fe600000000ff */
[----:B------:R-:W-:Y:S02]  /*11b10*/  F2FP.PACK_AB R56, R157, R156 ;  /* 0x0000009c9d38723e */ /* 0x000fe400000000ff */
[----:B------:R-:W-:Y:S07]  /*11b20*/  F2FP.PACK_AB R58, R160, R153 ;  /* 0x00000099a03a723e */ /* 0x000fee00000000ff */
[C---:B---3--:R-:W-:Y:S08]  /*11b30*/  HMMA.16816.F32 R4, R56.reuse, R64, R4 ;  /* 0x000000403804723c */ /* 0x048ff00000001804 */
[C---:B------:R-:W-:Y:S01]  /*11b40*/  HMMA.16816.F32 R8, R56.reuse, R66, R8 ;  /* 0x000000423808723c */ /* 0x040fe20000001808 */
[----:B------:R-:W3:Y:S07]  /*11b50*/  LDSM.16.MT88.4 R64, [R118+0xc000] ;  /* 0x00c000007640783b */ /* 0x000eee0000004200 */
[C---:B-----5:R-:W-:Y:S08]  /*11b60*/  HMMA.16816.F32 R12, R56.reuse, R60, R12 ;  /* 0x0000003c380c723c */ /* 0x060ff0000000180c */
[C---:B------:R-:W-:Y:S01]  /*11b70*/  HMMA.16816.F32 R16, R56.reuse, R62, R16 ;  /* 0x0000003e3810723c */ /* 0x040fe20000001810 */
[----:B------:R-:W5:Y:S07]  /*11b80*/  LDSM.16.MT88.4 R60, [R168+0xe000] ;  /* 0x00e00000a83c783b */ /* 0x000f6e0000004200 */
[C---:B------:R-:W-:Y:S08]  /*11b90*/  HMMA.16816.F32 R20, R56.reuse, R68, R20 ;  /* 0x000000443814723c */ /* 0x040ff00000001814 */
        /* <DEDUP_REMOVED lines=10> */
[----:B------:R-:W1:Y:S07]  /*11c40*/  LDSM.16.MT88.4 R56, [R118+0xc400] ;  /* 0x00c400007638783b */ /* 0x000e6e0000004200 */
[C---:B---3--:R-:W-:Y:S01]  /*11c50*/  HMMA.16816.F32 R4, R52.reuse, R64, R4 ;  /* 0x000000403404723c */ /* 0x048fe20000001804 */
[----:B------:R-:W-:Y:S07]  /*11c60*/  LDSM.16.MT88.4 R68, [R118+0xa800] ;  /* 0x00a800007644783b */ /* 0x000fee0000004200 */
[C---:B------:R-:W-:Y:S01]  /*11c70*/  HMMA.16816.F32 R8, R52.reuse, R66, R8 ;  /* 0x000000423408723c */ /* 0x040fe20000001808 */
[----:B------:R-:W3:Y:S07]  /*11c80*/  LDSM.16.MT88.4 R64, [R168+0xe400] ;  /* 0x00e40000a840783b */ /* 0x000eee0000004200 */
[C---:B-----5:R-:W-:Y:S08]  /*11c90*/  HMMA.16816.F32 R12, R52.reuse, R60, R12 ;  /* 0x0000003c340c723c */ /* 0x060ff0000000180c */
        /* <DEDUP_REMOVED lines=11> */
[C---:B-----5:R-:W-:Y:S08]  /*11d50*/  HMMA.16816.F32 R44, R52.reuse, R60, R44 ;  /* 0x0000003c342c723c */ /* 0x060ff0000000182c */
[----:B------:R-:W-:Y:S01]  /*11d60*/  HMMA.16816.F32 R48, R52, R62, R48 ;  /* 0x0000003e3430723c */ /* 0x000fe20000001830 */
[----:B------:R-:W5:Y:S06]  /*11d70*/  LDSM.16.MT88.4 R60, [R118+0xe800] ;  /* 0x00e80000763c783b */ /* 0x000f6c0000004200 */
[----:B----4-:R-:W-:Y:S02]  /*11d80*/  F2FP.PACK_AB R53, R130, R133 ;  /* 0x000000858235723e */ /* 0x010fe400000000ff */
[----:B------:R-:W-:Y:S03]  /*11d90*/  F2FP.PACK_AB R55, R135, R126 ;  /* 0x0000007e8737723e */ /* 0x000fe600000000ff */
[----:B--2---:R-:W-:Y:S02]  /*11da0*/  F2FP.PACK_AB R52, R132, R131 ;  /* 0x000000838434723e */ /* 0x004fe400000000ff */
[----:B------:R-:W-:Y:S07]  /*11db0*/  F2FP.PACK_AB R54, R124, R127 ;  /* 0x0000007f7c36723e */ /* 0x000fee00000000ff */
[C---:B-1----:R-:W-:Y:S01]  /*11dc0*/  HMMA.16816.F32 R4, R52.reuse, R56, R4 ;  /* 0x000000383404723c */ /* 0x042fe20000001804 */
[----:B------:R-:W-:Y:S07]  /*11dd0*/  MUFU.EX2 R56, R121 ;  /* 0x0000007900387308 */ /* 0x000fee0000000800 */
[C---:B------:R-:W-:Y:S03]  /*11de0*/  HMMA.16816.F32 R8, R52.reuse, R58, R8 ;  /* 0x0000003a3408723c */ /* 0x040fe60000001808 */
[----:B------:R-:W-:Y:S05]  /*11df0*/  MUFU.EX2 R58, R87 ;  /* 0x00000057003a7308 */ /* 0x000fea0000000800 */
[C---:B------:R-:W-:Y:S05]  /*11e00*/  HMMA.16816.F32 R12, R52.reuse, R68, R12 ;  /* 0x00000044340c723c */ /* 0x040fea000000180c */
[----:B------:R-:W1:Y:S02]  /*11e10*/  MUFU.EX2 R57, R104 ;  /* 0x0000006800397308 */ /* 0x000e640000000800 */
[----:B------:R-:W-:Y:S01]  /*11e20*/  F2FP.PACK_AB R69, R122, R117 ;  /* 0x000000757a45723e */ /* 0x000fe200000000ff */
[C---:B------:R-:W-:Y:S07]  /*11e30*/  HMMA.16816.F32 R16, R52.reuse, R70, R16 ;  /* 0x000000463410723c */ /* 0x040fee0000001810 */
[----:B------:R-:W-:Y:S01]  /*11e40*/  F2FP.PACK_AB R71, R143, R120 ;  /* 0x000000788f47723e */ /* 0x000fe200000000ff */
[C---:B---3--:R-:W-:Y:S01]  /*11e50*/  HMMA.16816.F32 R20, R52.reuse, R64, R20 ;  /* 0x000000403414723c */ /* 0x048fe20000001814 */
[----:B------:R-:W2:Y:S06]  /*11e60*/  MUFU.EX2 R59, R116 ;  /* 0x00000074003b7308 */ /* 0x000eac0000000800 */
[----:B------:R-:W-:Y:S01]  /*11e70*/  FADD.FTZ R65, R90, R93 ;  /* 0x0000005d5a417221 */ /* 0x000fe20000010000 */
[C---:B------:R-:W-:Y:S01]  /*11e80*/  HMMA.16816.F32 R24, R52.reuse, R66, R24 ;  /* 0x000000423418723c */ /* 0x040fe20000001818 */
[----:B------:R-:W3:Y:S03]  /*11e90*/  LDSM.16.MT88.4 R92, [R168+0xcc00] ;  /* 0x00cc0000a85c783b */ /* 0x000ee60000004200 */
[----:B-1----:R-:W-:Y:S04]  /*11ea0*/  F2FP.PACK_AB R68, R57, R56 ;  /* 0x000000383944723e */ /* 0x002fe800000000ff */
[C---:B------:R-:W-:Y:S08]  /*11eb0*/  HMMA.16816.F32 R28, R52.reuse, R72, R28 ;  /* 0x00000048341c723c */ /* 0x040ff0000000181c */
[C---:B------:R-:W-:Y:S04]  /*11ec0*/  HMMA.16816.F32 R32, R52.reuse, R74, R32 ;  /* 0x0000004a3420723c */ /* 0x040fe80000001820 */
[----:B--2---:R-:W-:Y:S02]  /*11ed0*/  F2FP.PACK_AB R70, R59, R58 ;  /* 0x0000003a3b46723e */ /* 0x004fe400000000ff */
[----:B------:R-:W-:Y:S02]  /*11ee0*/  MOV R116, R3 ;  /* 0x0000000300747202 */ /* 0x000fe40000000f00 */
[C---:B------:R-:W-:Y:S08]  /*11ef0*/  HMMA.16816.F32 R36, R52.reuse, R76, R36 ;  /* 0x0000004c3424723c */ /* 0x040ff00000001824 */
[C---:B------:R-:W-:Y:S01]  /*11f00*/  HMMA.16816.F32 R40, R52.reuse, R78, R40 ;  /* 0x0000004e3428723c */ /* 0x040fe20000001828 */
[----:B------:R-:W-:Y:S07]  /*11f10*/  LDSM.16.MT88.4 R76, [R168+0xec00] ;  /* 0x00ec0000a84c783b */ /* 0x000fee0000004200 */
[C---:B-----5:R-:W-:Y:S07]  /*11f20*/  HMMA.16816.F32 R44, R52.reuse, R60, R44 ;  /* 0x0000003c342c723c */ /* 0x060fee000000182c */
        /* <DEDUP_REMOVED lines=19> */
[C---:B---3--:R-:W-:Y:S01]  /*12060*/  HMMA.16816.F32 R96, R68.reuse, R92, R20 ;  /* 0x0000005c4460723c */ /* 0x048fe20000001814 */
        /* <DEDUP_REMOVED lines=37> */
[----:B------:R-:W-:Y:S01]  /*122c0*/  FADD.FTZ R120, R120, R117 ;  /* 0x0000007578787221 */ /* 0x000fe20000010000 */
[----:B------:R-:W-:Y:S01]  /*122d0*/  MOV R117, R2 ;  /* 0x0000000200757202 */ /* 0x000fe20000000f00 */
[----:B------:R-:W-:Y:S02]  /*122e0*/  FADD.FTZ R58, R58, R57 ;  /* 0x000000393a3a7221 */ /* 0x000fe40000010000 */
[----:B------:R-:W-:Y:S02]  /*122f0*/  FADD.FTZ R193, R143, R120 ;  /* 0x000000788fc17221 */ /* 0x000fe40000010000 */
[----:B------:R-:W-:Y:S01]  /*12300*/  FADD.FTZ R192, R59, R58 ;  /* 0x0000003a3bc07221 */ /* 0x000fe20000010000 */
[----:B------:R-:W-:-:S05]  /*12310*/  @P0 BRA `(.L_x_2704) ;  /* 0xffffb33000000947 */ /* 0x000fca000383ffff */
.L_x_2700:
        /* <DEDUP_REMOVED lines=196> */
.L_x_2706:
[----:B--234-:R-:W-:Y:S05]  /*12f60*/  BSYNC B0 ;  /* 0x0000000000007941 */ /* 0x01cfea0003800000 */
.L_x_2705:
        /* <DEDUP_REMOVED lines=18> */
.L_x_2708:
[----:B------:R-:W-:Y:S05]  /*13090*/  BSYNC B0 ;  /* 0x0000000000007941 */ /* 0x000fea0003800000 */
.L_x_2707:
        /* <DEDUP_REMOVED lines=10> */
.L_x_2710:
[----:B------:R-:W-:Y:S05]  /*13140*/  BSYNC B0 ;  /* 0x0000000000007941 */ /* 0x000fea0003800000 */
.L_x_2709:
        /* <DEDUP_REMOVED lines=10> */
.L_x_2712:
[----:B------:R-:W-:Y:S05]  /*131f0*/  BSYNC B0 ;  /* 0x0000000000007941 */ /* 0x000fea0003800000 */
.L_x_2711:
        /* <DEDUP_REMOVED lines=11> */
.L_x_2713:
        /* <DEDUP_REMOVED lines=13> */
.L_x_6129:


//--------------------- .text._ZN5flash24flash_fwd_splitkv_kernelI23Flash_fwd_kernel_traitsILi96ELi64ELi128ELi4ELb0ELb0EN7cutlass6half_tE19Flash_kernel_traitsILi96ELi64ELi128ELi4ES3_EELb1ELb0ELb0ELb0ELb1ELb0ELb1ELb1EEEvNS_16Flash_fwd_paramsE --------------------------
	.section	.text._ZN5flash24flash_fwd_splitkv_kernelI23Flash_fwd_kernel_traitsILi96ELi64ELi128ELi4ELb0ELb0EN7cutlass6half_tE19Flash_kernel_traitsILi96ELi64ELi128ELi4ES3_EELb1ELb0ELb0ELb0ELb1ELb0ELb1ELb1EEEvNS_16Flash_fwd_paramsE,"ax",@progbits
	.sectioninfo	@"SHI_REGISTERS=240"
	.align	128
        .global         _ZN5flash24flash_fwd_splitkv_kernelI23Flash_fwd_kernel_traitsILi96ELi64ELi128ELi4ELb0ELb0EN7cutlass6half_tE19Flash_kernel_traitsILi96ELi64ELi128ELi4ES3_EELb1ELb0ELb0ELb0ELb1ELb0ELb1ELb1EEEvNS_16Flash_fwd_paramsE
        .type           _ZN5flash24flash_fwd_splitkv_kernelI23Flash_fwd_kernel_traitsILi96ELi64ELi128ELi4ELb0ELb0EN7cutlass6half_tE19Flash_kernel_traitsILi96ELi64ELi128ELi4ES3_EELb1ELb0ELb0ELb0ELb1ELb0ELb1ELb1EEEvNS_16Flash_fwd_paramsE,@function
        .size           _ZN5flash24flash_fwd_splitkv_kernelI23Flash_fwd_kernel_traitsILi96ELi64ELi128ELi4ELb0ELb0EN7cutlass6half_tE19Flash_kernel_traitsILi96ELi64ELi128ELi4ES3_EELb1ELb0ELb0ELb0ELb1ELb0ELb1ELb1EEEvNS_16Flash_fwd_paramsE,(.L_x_6130 - _ZN5flash24flash_fwd_splitkv_kernelI23Flash_fwd_kernel_traitsILi96ELi64ELi128ELi4ELb0ELb0EN7cutlass6half_tE19Flash_kernel_traitsILi96ELi64ELi128ELi4ES3_EELb1ELb0ELb0ELb0ELb1ELb0ELb1ELb1EEEvNS_16Flash_fwd_paramsE)
        .other          _ZN5flash24flash_fwd_splitkv_kernelI23Flash_fwd_kernel_traitsILi96ELi64ELi128ELi4ELb0ELb0EN7cutlass6half_tE19Flash_kernel_traitsILi96ELi64ELi128ELi4ES3_EELb1ELb0ELb0ELb0ELb1ELb0ELb1ELb1EEEvNS_16Flash_fwd_paramsE,@"STO_CUDA_ENTRY STV_DEFAULT"
_ZN5flash24flash_fwd_splitkv_kernelI23Flash_fwd_kernel_traitsILi96ELi64ELi128ELi4ELb0ELb0EN7cutlass6half_tE19Flash_kernel_traitsILi96ELi64ELi128ELi4ES3_EELb1ELb0ELb0ELb0ELb1ELb0ELb1ELb1EEEvNS_16Flash_fwd_paramsE:
.text._ZN5flash24flash_fwd_splitkv_kernelI23Flash_fwd_kernel_traitsILi96ELi64ELi128ELi4ELb0ELb0EN7cutlass6half_tE19Flash_kernel_traitsILi96ELi64ELi128ELi4ES3_EELb1ELb0ELb0ELb0ELb1ELb0ELb1ELb1EEEvNS_16Flash_fwd_paramsE:
[----:B------:R-:W-:Y:S02]  /*0000*/  MOV R1, c[0x0][0x28] ;  /* 0x00000a0000017a02 */ /* 0x000fe40000000f00 */
[----:B------:R-:W1:Y:S01]  /*0010*/  I2F.U32.RP R2, c[0x0][0x1c0] ;  /* 0x0000700000027b06 */ /* 0x000e620000209000 */
[----:B------:R-:W2:Y:S01]  /*0020*/  S2R R3, SR_CTAID.Z ;  /* 0x0000000000037919 */ /* 0x000ea20000002700 */
[----:B------:R-:W-:Y:S01]  /*0030*/  IMAD.MOV.U32 R4, RZ, RZ, RZ ;  /* 0x000000ffff047224 */ /* 0x000fe200078e00ff */
[----:B------:R-:W-:Y:S01]  /*0040*/  ISETP.NE.U32.AND P0, PT, RZ, c[0x0][0x1c0], PT ;  /* 0x00007000ff007a0c */ /* 0x000fe20003f05070 */
[----:B------:R-:W-:Y:S01]  /*0050*/  IMAD.MOV.U32 R17, RZ, RZ, -0x1 ;  /* 0xffffffffff117424 */ /* 0x000fe200078e00ff */
[----:B------:R-:W-:Y:S01]  /*0060*/  ISETP.NE.U32.AND P5, PT, RZ, c[0x0][0x250], PT ;  /* 0x00009400ff007a0c */ /* 0x000fe20003fa5070 */
[----:B------:R-:W-:-:S03]  /*0070*/  ULDC.64 UR6, c[0x0][0x118] ;  /* 0x0000460000067ab9 */ /* 0x000fc60000000a00 */
[----:B------:R-:W-:Y:S01]  /*0080*/  ISETP.NE.AND.EX P5, PT, RZ, c[0x0][0x254], PT, P5 ;  /* 0x00009500ff007a0c */ /* 0x000fe20003fa5350 */
[----:B-1----:R-:W1:Y:S02]  /*0090*/  MUFU.RCP R5, R2 ;  /* 0x0000000200057308 */ /* 0x002e640000001000 */
[----:B-1----:R-:W-:Y:S01]  /*00a0*/  IADD3 R5, R5, 0xffffffe, RZ ;  /* 0x0ffffffe05057810 */ /* 0x002fe20007ffe0ff */
[----:B------:R-:W-:Y:S01]  /*00b0*/  IMAD.MOV.U32 R8, RZ, RZ, RZ ;  /* 0x000000ffff087224 */ /* 0x000fe200078e00ff */
[----:B------:R-:W1:Y:S04]  /*00c0*/  LDC.U8 R2, c[0x0][0x312] ;  /* 0x0000c480ff027b82 */ /* 0x000e680000000000 */
[----:B------:R-:W3:Y:S02]  /*00d0*/  F2I.FTZ.U32.TRUNC.NTZ R5, R5 ;  /* 0x0000000500057305 */ /* 0x000ee4000021f000 */
[----:B---3--:R-:W-:-:S04]  /*00e0*/  IMAD.MOV R0, RZ, RZ, -R5 ;  /* 0x000000ffff007224 */ /* 0x008fc800078e0a05 */
        /* <DEDUP_REMOVED lines=14> */
[----:B-1----:R-:W-:Y:S02]  /*01d0*/  ISETP.NE.AND P2, PT, R2, RZ, PT ;  /* 0x000000ff0200720c */ /* 0x002fe40003f45270 */
[----:B------:R-:W-:Y:S01]  /*01e0*/  ISETP.EQ.U32.AND P0, PT, RZ, c[0x0][0x248], PT ;  /* 0x00009200ff007a0c */ /* 0x000fe20003f02070 */
[----:B------:R-:W-:-:S03]  /*01f0*/  IMAD.WIDE R10, R153, R0, c[0x0][0x240] ;  /* 0x00009000990a7625 */ /* 0x000fc600078e0200 */
[----:B------:R-:W-:Y:S01]  /*0200*/  ISETP.EQ.OR.EX P0, PT, RZ, c[0x0][0x24c], !P2, P0 ;  /* 0x00009300ff007a0c */ /* 0x000fe20005702700 */
[CC--:B------:R-:W-:Y:S01]  /*0210*/  IMAD.WIDE R160, R153.reuse, R0.reuse, c[0x0][0x250] ;  /* 0x0000940099a07625 */ /* 0x0c0fe200078e0200 */
[----:B------:R-:W2:Y:S04]  /*0220*/  @P1 LDG.E R17, [R10.64] ;  /* 0x000000060a111981 */ /* 0x000ea8000c1e1900 */
[----:B------:R-:W2:Y:S01]  /*0230*/  @P1 LDG.E R6, [R10.64+0x4] ;  /* 0x000004060a061981 */ /* 0x000ea2000c1e1900 */
[----:B------:R-:W-:Y:S01]  /*0240*/  MOV R9, 0xffffffff ;  /* 0xffffffff00097802 */ /* 0x000fe20000000f00 */
[----:B------:R-:W-:Y:S02]  /*0250*/  IMAD.WIDE R4, R153, R0, c[0x0][0x248] ;  /* 0x0000920099047625 */ /* 0x000fe400078e0200 */
[----:B------:R1:W5:Y:S04]  /*0260*/  @P5 LDG.E R8, [R160.64] ;  /* 0x00000006a0085981 */ /* 0x000368000c1e1900 */
[----:B------:R1:W5:Y:S01]  /*0270*/  @!P0 LDG.E R9, [R4.64] ;  /* 0x0000000604098981 */ /* 0x000362000c1e1900 */
[----:B------:R-:W-:Y:S01]  /*0280*/  ISETP.NE.U32.AND P0, PT, RZ, c[0x0][0x248], PT ;  /* 0x00009200ff007a0c */ /* 0x000fe20003f05070 */
[----:B------:R-:W-:-:S02]  /*0290*/  IMAD.MOV R146, RZ, RZ, -R153 ;  /* 0x000000ffff927224 */ /* 0x000fc400078e0a99 */
[----:B------:R-:W3:Y:S01]  /*02a0*/  S2R R21, SR_CTAID.X ;  /* 0x0000000000157919 */ /* 0x000ee20000002500 */
[----:B------:R-:W-:Y:S01]  /*02b0*/  ISETP.NE.AND.EX P0, PT, RZ, c[0x0][0x24c], PT, P0 ;  /* 0x00009300ff007a0c */ /* 0x000fe20003f05300 */
[----:B------:R-:W-:Y:S02]  /*02c0*/  IMAD R146, R146, c[0x0][0x1c0], R3 ;  /* 0x0000700092927a24 */ /* 0x000fe400078e0203 */
[----:B------:R-:W4:Y:S04]  /*02d0*/  S2R R2, SR_CTAID.Y ;  /* 0x0000000000027919 */ /* 0x000f280000002600 */
[----:B------:R-:W1:Y:S01]  /*02e0*/  S2R R61, SR_TID.X ;  /* 0x00000000003d7919 */ /* 0x000e620000002100 */
[----:B--2---:R-:W-:Y:S01]  /*02f0*/  @P1 IADD3 R151, R6, -R17, RZ ;  /* 0x8000001106971210 */ /* 0x004fe20007ffe0ff */
[----:B------:R-:W-:-:S04]  /*0300*/  @!P1 IMAD.MOV.U32 R151, RZ, RZ, c[0x0][0x214] ;  /* 0x00008500ff979624 */ /* 0x000fc800078e00ff */
[----:B------:R-:W-:Y:S05]  /*0310*/  @!P0 BRA `(.L_x_2714) ;  /* 0x0000004000008947 */ /* 0x000fea0003800000 */
[----:B-1-34-:R-:W2:Y:S02]  /*0320*/  @P2 LDG.E R6, [R4.64+0x4] ;  /* 0x0000040604062981 */ /* 0x01aea4000c1e1900 */
[----:B--2--5:R-:W-:-:S06]  /*0330*/  @P2 IADD3 R71, R6, -R9, RZ ;  /* 0x8000000906472210 */ /* 0x024fcc0007ffe0ff */
[----:B------:R1:W5:Y:S01]  /*0340*/  @!P2 LDG.E R71, [R4.64] ;  /* 0x000000060447a981 */ /* 0x000362000c1e1900 */
[----:B------:R-:W-:Y:S05]  /*0350*/  BRA `(.L_x_2715) ;  /* 0x0000001000007947 */ /* 0x000fea0003800000 */
.L_x_2714:
[----:B-1-34-:R-:W-:Y:S02]  /*0360*/  MOV R71, c[0x0][0x218] ;  /* 0x0000860000477a02 */ /* 0x01afe40000000f00 */
.L_x_2715:
        /* <DEDUP_REMOVED lines=9> */
[----:B-1----:R-:W-:Y:S01]  /*0400*/  @!P2 SEL R4, RZ, c[0x0][0x21c], !P1 ;  /* 0x00008700ff04aa07 */ /* 0x002fe20004800000 */
[----:B--2---:R-:W-:-:S04]  /*0410*/  @P2 IMAD.IADD R63, R63, 0x1, -R8 ;  /* 0x000000013f3f2824 */ /* 0x004fc800078e0a08 */
[----:B------:R-:W-:Y:S02]  /*0420*/  @!P2 IMAD.IADD R63, R71, 0x1, R4 ;  /* 0x00000001473fa824 */ /* 0x000fe400078e0204 */
        /* <DEDUP_REMOVED lines=9> */
[----:B------:R-:W-:-:S04]  /*04c0*/  IADD3 R6, R6, -0x1, RZ ;  /* 0xffffffff06067810 */ /* 0x000fc80007ffe0ff */
[----:B------:R-:W-:Y:S02]  /*04d0*/  IABS R3, R6 ;  /* 0x0000000600037213 */ /* 0x000fe40000000000 */
[----:B------:R-:W-:-:S04]  /*04e0*/  LOP3.LUT R6, R6, c[0x0][0x10], RZ, 0x3c, !PT ;  /* 0x0000040006067a12 */ /* 0x000fc800078e3cff */
[----:B------:R-:W-:Y:S02]  /*04f0*/  ISETP.GE.AND P0, PT, R6, RZ, PT ;  /* 0x000000ff0600720c */ /* 0x000fe40003f06270 */
[----:B------:R-:W-:Y:S02]  /*0500*/  IADD3 R6, R63, 0x7f, RZ ;  /* 0x0000007f3f067810 */ /* 0x000fe40007ffe0ff */
[----:B-1----:R-:W-:-:S04]  /*0510*/  IADD3 R10, R10, 0xffffffe, RZ ;  /* 0x0ffffffe0a0a7810 */ /* 0x002fc80007ffe0ff */
[----:B------:R-:W1:Y:S02]  /*0520*/  F2I.FTZ.U32.TRUNC.NTZ R11, R10 ;  /* 0x0000000a000b7305 */ /* 0x000e64000021f000 */
[----:B-1----:R-:W-:Y:S02]  /*0530*/  IMAD.MOV R4, RZ, RZ, -R11 ;  /* 0x000000ffff047224 */ /* 0x002fe400078e0a0b */
        /* <DEDUP_REMOVED lines=11> */
[----:B------:R-:W-:Y:S02]  /*05f0*/  IADD3 R4, -R151, 0xbf, R62 ;  /* 0x000000bf97047810 */ /* 0x000fe40007ffe13e */
[----:B------:R-:W-:Y:S02]  /*0600*/  SHF.R.S32.HI R5, RZ, 0x1f, R6 ;  /* 0x0000001fff057819 */ /* 0x000fe40000011406 */
[----:B------:R-:W-:-:S02]  /*0610*/  IADD3 R4, R4, c[0x0][0x2e8], R63 ;  /* 0x0000ba0004047a10 */ /* 0x000fc40007ffe03f */
[----:B------:R-:W-:Y:S02]  /*0620*/  LEA.HI R5, R5, R6, RZ, 0x7 ;  /* 0x0000000605057211 */ /* 0x000fe400078f38ff */
[----:B------:R-:W-:Y:S02]  /*0630*/  SHF.R.S32.HI R3, RZ, 0x1f, R4 ;  /* 0x0000001fff037819 */ /* 0x000fe40000011404 */
[----:B------:R-:W-:Y:S02]  /*0640*/  SHF.R.S32.HI R5, RZ, 0x7, R5 ;  /* 0x00000007ff057819 */ /* 0x000fe40000011405 */
[----:B------:R-:W-:Y:S02]  /*0650*/  @P2 IADD3 R7, R7, 0x1, RZ ;  /* 0x0000000107072810 */ /* 0x000fe40007ffe0ff */
[----:B------:R-:W-:-:S03]  /*0660*/  LEA.HI R3, R3, R4, RZ, 0x7 ;  /* 0x0000000403037211 */ /* 0x000fc600078f38ff */
[----:B------:R-:W-:Y:S01]  /*0670*/  @!P0 IMAD.MOV R7, RZ, RZ, -R7 ;  /* 0x000000ffff078224 */ /* 0x000fe200078e0a07 */
[----:B------:R-:W-:Y:S02]  /*0680*/  @!P1 LOP3.LUT R7, RZ, c[0x0][0x10], RZ, 0x33, !PT ;  /* 0x00000400ff079a12 */ /* 0x000fe400078e33ff */
[----:B------:R-:W-:-:S03]  /*0690*/  SHF.R.S32.HI R3, RZ, 0x7, R3 ;  /* 0x00000007ff037819 */ /* 0x000fc60000011403 */
        /* <DEDUP_REMOVED lines=10> */
[----:B------:R-:W-:Y:S01]  /*0740*/  LEA.HI R0, R0, R61, RZ, 0x3 ;  /* 0x0000003d00007211 */ /* 0x000fe200078f18ff */
[----:B------:R-:W-:-:S03]  /*0750*/  IMAD R3, R3, c[0x0][0x1c0], R146 ;  /* 0x0000700003037a24 */ /* 0x000fc600078e0292 */
[----:B------:R-:W-:Y:S01]  /*0760*/  LOP3.LUT R4, R0, 0x3ffffff8, RZ, 0xc0, !PT ;  /* 0x3ffffff800047812 */ /* 0x000fe200078ec0ff */
[----:B------:R-:W-:Y:S01]  /*0770*/  IMAD R3, R3, c[0x0][0x214], R62 ;  /* 0x0000850003037a24 */ /* 0x000fe200078e023e */
[----:B------:R-:W-:-:S03]  /*0780*/  SHF.R.S32.HI R0, RZ, 0x3, R0 ;  /* 0x00000003ff007819 */ /* 0x000fc60000011400 */
[----:B------:R-:W-:Y:S01]  /*0790*/  IMAD.IADD R4, R61, 0x1, -R4 ;  /* 0x000000013d047824 */ /* 0x000fe200078e0a04 */
[C---:B------:R-:W-:Y:S01]  /*07a0*/  IADD3 R6, R0.reuse, 0x10, RZ ;  /* 0x0000001000067810 */ /* 0x040fe20007ffe0ff */
[----:B------:R-:W-:Y:S01]  /*07b0*/  IMAD R2, R3, c[0x0][0x22c], RZ ;  /* 0x00008b0003027a24 */ /* 0x000fe200078e02ff */
[-C--:B------:R-:W-:Y:S01]  /*07c0*/  ISETP.GE.AND P0, PT, R0, R151.reuse, PT ;  /* 0x000000970000720c */ /* 0x080fe20003f06270 */
[----:B------:R-:W-:Y:S01]  /*07d0*/  IMAD.SHL.U32 R4, R4, 0x4, RZ ;  /* 0x0000000404047824 */ /* 0x000fe200078e00ff */
[-C--:B------:R-:W-:Y:S02]  /*07e0*/  ISETP.GE.OR P4, PT, R6, R151.reuse, P6 ;  /* 0x000000970600720c */ /* 0x080fe40003786670 */
[----:B------:R-:W-:Y:S02]  /*07f0*/  ISETP.GE.OR P5, PT, R0, R151, P6 ;  /* 0x000000970000720c */ /* 0x000fe400037a6670 */
[----:B------:R-:W-:-:S05]  /*0800*/  SHF.R.S32.HI R5, RZ, 0x1f, R4 ;  /* 0x0000001fff057819 */ /* 0x000fca0000011404 */
        /* <DEDUP_REMOVED lines=39> */
.L_x_2716:
[----:B------:R-:W-:Y:S01]  /*0a80*/  ISETP.NE.U32.AND P0, PT, RZ, c[0x0][0x2b8], PT ;  /* 0x0000ae00ff007a0c */ /* 0x000fe20003f05070 */
[--C-:B------:R-:W-:Y:S01]  /*0a90*/  IMAD.MOV.U32 R2, RZ, RZ, R153.reuse ;  /* 0x000000ffff027224 */ /* 0x100fe200078e0099 */
[----:B------:R-:W-:Y:S02]  /*0aa0*/  ISETP.NE.U32.AND P1, PT, RZ, c[0x0][0x2c0], PT ;  /* 0x0000b000ff007a0c */ /* 0x000fe40003f25070 */
[----:B------:R-:W-:Y:S02]  /*0ab0*/  ISETP.NE.AND.EX P0, PT, RZ, c[0x0][0x2bc], PT, P0 ;  /* 0x0000af00ff007a0c */ /* 0x000fe40003f05300 */
[----:B------:R-:W-:Y:S02]  /*0ac0*/  ISETP.NE.AND.EX P1, PT, RZ, c[0x0][0x2c4], PT, P1 ;  /* 0x0000b100ff007a0c */ /* 0x000fe40003f25310 */
[----:B------:R-:W-:-:S09]  /*0ad0*/  SHF.R.S32.HI R10, RZ, 0x1f, R153 ;  /* 0x0000001fff0a7819 */ /* 0x000fd20000011499 */
        /* <DEDUP_REMOVED lines=55> */
[----:B------:R-:W-:-:S03]  /*0e50*/  IMAD R7, R5, c[0x0][0x2d0], R0 ;  /* 0x0000b40005077a24 */ /* 0x000fc600078e0200 */
[----:B------:R-:W-:Y:S02]  /*0e60*/  ISETP.GT.U32.AND P0, PT, R3, R6, PT ;  /* 0x000000060300720c */ /* 0x000fe40003f04070 */
[----:B------:R-:W-:-:S11]  /*0e70*/  SHF.R.S32.HI R5, RZ, 0x1f, R7 ;  /* 0x0000001fff057819 */ /* 0x000fd60000011407 */
[----:B------:R-:W-:Y:S01]  /*0e80*/  @!P0 IMAD.IADD R6, R6, 0x1, -R3 ;  /* 0x0000000106068824 */ /* 0x000fe200078e0a03 */
[----:B------:R-:W-:-:S04]  /*0e90*/  @!P0 IADD3 R4, R4, 0x1, RZ ;  /* 0x0000000104048810 */ /* 0x000fc80007ffe0ff */
[----:B------:R-:W-:Y:S01]  /*0ea0*/  ISETP.GE.U32.AND P1, PT, R6, R3, PT ;  /* 0x000000030600720c */ /* 0x000fe20003f26070 */
[----:B------:R-:W-:Y:S01]  /*0eb0*/  IMAD R6, R5, c[0x0][0x198], RZ ;  /* 0x0000660005067a24 */ /* 0x000fe200078e02ff */
[----:B------:R-:W-:-:S03]  /*0ec0*/  LOP3.LUT R3, R146, c[0x0][0x1c8], RZ, 0x3c, !PT ;  /* 0x0000720092037a12 */ /* 0x000fc600078e3cff */
[----:B------:R-:W-:Y:S01]  /*0ed0*/  IMAD R6, R7, c[0x0][0x19c], R6 ;  /* 0x0000670007067a24 */ /* 0x000fe200078e0206 */
        /* <DEDUP_REMOVED lines=10> */
[C---:B------:R-:W-:Y:S02]  /*0f80*/  IMAD R9, R2.reuse, c[0x0][0x18c], R9 ;  /* 0x0000630002097a24 */ /* 0x040fe400078e0209 */
[----:B------:R-:W-:Y:S01]  /*0f90*/  IMAD.WIDE.U32 R14, R2, c[0x0][0x188], RZ ;  /* 0x00006200020e7a25 */ /* 0x000fe200078e00ff */
[----:B------:R-:W-:Y:S02]  /*0fa0*/  IADD3 R13, R13, R3, RZ ;  /* 0x000000030d0d7210 */ /* 0x000fe40007ffe0ff */
[----:B------:R-:W-:Y:S01]  /*0fb0*/  SHF.R.S32.HI R3, RZ, 0x1f, R4 ;  /* 0x0000001fff037819 */ /* 0x000fe20000011404 */
[----:B------:R-:W-:-:S02]  /*0fc0*/  IMAD.IADD R9, R15, 0x1, R9 ;  /* 0x000000010f097824 */ /* 0x000fc400078e0209 */
[----:B------:R-:W-:-:S04]  /*0fd0*/  IMAD.WIDE.U32 R12, R7, c[0x0][0x198], R12 ;  /* 0x00006600070c7a25 */ /* 0x000fc800078e000c */
[----:B------:R-:W-:Y:S01]  /*0fe0*/  IMAD.IADD R13, R13, 0x1, R6 ;  /* 0x000000010d0d7824 */ /* 0x000fe200078e0206 */
[----:B------:R-:W-:Y:S01]  /*0ff0*/  MOV R6, R14 ;  /* 0x0000000e00067202 */ /* 0x000fe20000000f00 */
[----:B------:R-:W-:Y:S02]  /*1000*/  IMAD R11, R3, c[0x0][0x1b0], RZ ;  /* 0x00006c00030b7a24 */ /* 0x000fe400078e02ff */
[----:B------:R-:W-:-:S04]  /*1010*/  IMAD.WIDE.U32 R158, R4, c[0x0][0x1b0], R12 ;  /* 0x00006c00049e7a25 */ /* 0x000fc800078e000c */
[----:B------:R-:W-:-:S05]  /*1020*/  IMAD R11, R4, c[0x0][0x1b4], R11 ;  /* 0x00006d00040b7a24 */ /* 0x000fca00078e020b */
[----:B------:R-:W-:Y:S01]  /*1030*/  IADD3 R15, R159, R11, RZ ;  /* 0x0000000b9f0f7210 */ /* 0x000fe20007ffe0ff */
[----:B------:R-:W-:Y:S05]  /*1040*/  BRA `(.L_x_2718) ;  /* 0x0000043000007947 */ /* 0x000fea0003800000 */
.L_x_2717:
        /* <DEDUP_REMOVED lines=16> */
.L_x_2719:
[----:B------:R-:W-:Y:S02]  /*1150*/  IABS R4, c[0x0][0x1c8] ;  /* 0x0000720000047a13 */ /* 0x000fe40000000000 */
[----:B------:R-:W-:Y:S02]  /*1160*/  @P4 IADD3 R9, R8, R9, RZ ;  /* 0x0000000908094210 */ /* 0x000fe40007ffe0ff */
        /* <DEDUP_REMOVED lines=14> */
[----:B------:R-:W-:Y:S02]  /*1250*/  ISETP.GE.AND P1, PT, R0, RZ, PT ;  /* 0x000000ff0000720c */ /* 0x000fe40003f26270 */
[----:B------:R-:W-:-:S05]  /*1260*/  LEA R0, R57, 0xffffff80, 0x7 ;  /* 0xffffff8039007811 */ /* 0x000fca00078e38ff */
[----:B------:R-:W-:-:S04]  /*1270*/  IMAD.WIDE.U32 R12, R0, c[0x0][0x198], R6 ;  /* 0x00006600000c7a25 */ /* 0x000fc800078e0006 */
[----:B------:R-:W-:Y:S01]  /*1280*/  @!P0 IMAD.IADD R5, R5, 0x1, -R4 ;  /* 0x0000000105058824 */ /* 0x000fe200078e0a04 */
[----:B------:R-:W-:Y:S02]  /*1290*/  @!P0 IADD3 R3, R3, 0x1, RZ ;  /* 0x0000000103038810 */ /* 0x000fe40007ffe0ff */
[----:B------:R-:W-:Y:S02]  /*12a0*/  ISETP.NE.AND P0, PT, RZ, c[0x0][0x1c8], PT ;  /* 0x00007200ff007a0c */ /* 0x000fe40003f05270 */
[----:B------:R-:W-:Y:S02]  /*12b0*/  ISETP.GE.U32.AND P3, PT, R5, R4, PT ;  /* 0x000000040500720c */ /* 0x000fe40003f66070 */
[----:B------:R-:W-:-:S11]  /*12c0*/  SHF.R.S32.HI R5, RZ, 0x1f, R0 ;  /* 0x0000001fff057819 */ /* 0x000fd60000011400 */
[----:B------:R-:W-:-:S04]  /*12d0*/  @P3 IADD3 R3, R3, 0x1, RZ ;  /* 0x0000000103033810 */ /* 0x000fc80007ffe0ff */
[----:B------:R-:W-:Y:S01]  /*12e0*/  MOV R4, R3 ;  /* 0x0000000300047202 */ /* 0x000fe20000000f00 */
[----:B------:R-:W-:-:S04]  /*12f0*/  IMAD R3, R5, c[0x0][0x198], RZ ;  /* 0x0000660005037a24 */ /* 0x000fc800078e02ff */
[----:B------:R-:W-:Y:S01]  /*1300*/  @!P1 IMAD.MOV R4, RZ, RZ, -R4 ;  /* 0x000000ffff049224 */ /* 0x000fe200078e0a04 */
[----:B------:R-:W-:Y:S01]  /*1310*/  @!P0 LOP3.LUT R4, RZ, c[0x0][0x1c8], RZ, 0x33, !PT ;  /* 0x00007200ff048a12 */ /* 0x000fe200078e33ff */
[----:B------:R-:W-:-:S03]  /*1320*/  IMAD R6, R0, c[0x0][0x19c], R3 ;  /* 0x0000670000067a24 */ /* 0x000fc600078e0203 */
[----:B------:R-:W-:Y:S01]  /*1330*/  SHF.R.S32.HI R3, RZ, 0x1f, R4 ;  /* 0x0000001fff037819 */ /* 0x000fe20000011404 */
[----:B------:R-:W-:Y:S02]  /*1340*/  IMAD.IADD R13, R13, 0x1, R6 ;  /* 0x000000010d0d7824 */ /* 0x000fe400078e0206 */
[----:B------:R-:W-:-:S04]  /*1350*/  @P4 IMAD.WIDE.U32 R6, R9, c[0x0][0x1a0], RZ ;  /* 0x0000680009064a25 */ /* 0x000fc800078e00ff */
[----:B------:R-:W-:Y:S02]  /*1360*/  IMAD R15, R3, c[0x0][0x1b0], RZ ;  /* 0x00006c00030f7a24 */ /* 0x000fe400078e02ff */
[----:B------:R-:W-:-:S04]  /*1370*/  IMAD.WIDE.U32 R158, R4, c[0x0][0x1b0], R12 ;  /* 0x00006c00049e7a25 */ /* 0x000fc800078e000c */
[----:B------:R-:W-:Y:S02]  /*1380*/  IMAD R15, R4, c[0x0][0x1b4], R15 ;  /* 0x00006d00040f7a24 */ /* 0x000fe400078e020f */
[----:B------:R-:W-:Y:S02]  /*1390*/  @P4 IMAD R9, R9, c[0x0][0x1a4], R7 ;  /* 0x0000690009094a24 */ /* 0x000fe400078e0207 */
[----:B------:R-:W-:Y:S01]  /*13a0*/  IMAD.MOV.U32 R7, RZ, RZ, R0 ;  /* 0x000000ffff077224 */ /* 0x000fe200078e0000 */
        /* <DEDUP_REMOVED lines=13> */
.L_x_2718:
[----:B------:R1:W5:Y:S01]  /*1480*/  @P5 LDG.E R11, [R160.64] ;  /* 0x00000006a00b5981 */ /* 0x000362000c1e1900 */
[----:B------:R-:W-:Y:S01]  /*1490*/  ISETP.NE.AND P0, PT, R17, -0x1, PT ;  /* 0xffffffff1100780c */ /* 0x000fe20003f05270 */
[----:B------:R-:W-:Y:S01]  /*14a0*/  IMAD.MOV.U32 R138, RZ, RZ, c[0x0][0x230] ;  /* 0x00008c00ff8a7624 */ /* 0x000fe200078e00ff */
[----:B------:R-:W-:Y:S01]  /*14b0*/  SHF.R.S32.HI R8, RZ, 0x1f, R61 ;  /* 0x0000001fff087819 */ /* 0x000fe2000001143d */
[----:B------:R-:W-:Y:S01]  /*14c0*/  IMAD.MOV.U32 R26, RZ, RZ, RZ ;  /* 0x000000ffff1a7224 */ /* 0x000fe200078e00ff */
[----:B------:R-:W-:Y:S01]  /*14d0*/  MOV R27, c[0x0][0x230] ;  /* 0x00008c00001b7a02 */ /* 0x000fe20000000f00 */
[----:B------:R-:W-:Y:S01]  /*14e0*/  IMAD.MOV.U32 R164, RZ, RZ, c[0x0][0x198] ;  /* 0x00006600ffa47624 */ /* 0x000fe200078e00ff */
[CC--:B-----5:R-:W-:Y:S01]  /*14f0*/  LEA.HI R2, R8.reuse, R61.reuse, RZ, 0x3 ;  /* 0x0000003d08027211 */ /* 0x0e0fe200078f18ff */
[----:B------:R-:W-:Y:S01]  /*1500*/  IMAD.MOV.U32 R43, RZ, RZ, 0x10 ;  /* 0x00000010ff2b7424 */ /* 0x000fe200078e00ff */
[----:B------:R-:W-:Y:S01]  /*1510*/  LEA.HI R19, R8, R61, RZ, 0x2 ;  /* 0x0000003d08137211 */ /* 0x000fe200078f10ff */
[----:B------:R-:W-:Y:S01]  /*1520*/  IMAD.SHL.U32 R60, R164, 0x20, RZ ;  /* 0x00000020a43c7824 */ /* 0x000fe200078e00ff */
[----:B------:R-:W-:-:S02]  /*1530*/  SHF.R.S32.HI R23, RZ, 0x3, R2 ;  /* 0x00000003ff177819 */ /* 0x000fc40000011402 */
[----:B------:R-:W-:Y:S01]  /*1540*/  SHF.R.S32.HI R148, RZ, 0x2, R19 ;  /* 0x00000002ff947819 */ /* 0x000fe20000011413 */
[----:B------:R-:W-:Y:S01]  /*1550*/  @P0 IMAD.WIDE.U32 R12, R17, c[0x0][0x190], RZ ;  /* 0x00006400110c0a25 */ /* 0x000fe200078e00ff */
[C---:B------:R-:W-:Y:S02]  /*1560*/  LEA.HI R140, R2.reuse, R23, RZ, 0x1 ;  /* 0x00000017028c7211 */ /* 0x040fe400078f08ff */
[----:B------:R-:W-:Y:S01]  /*1570*/  LOP3.LUT R2, R2, 0xfffffff8, RZ, 0xc0, !PT ;  /* 0xfffffff802027812 */ /* 0x000fe200078ec0ff */
[----:B------:R-:W-:Y:S01]  /*1580*/  @P0 IMAD.MOV.U32 R16, RZ, RZ, R12 ;  /* 0x000000ffff100224 */ /* 0x000fe200078e000c */
[-C--:B------:R-:W-:Y:S01]  /*1590*/  LEA.HI R144, R8, R61.reuse, RZ, 0x5 ;  /* 0x0000003d08907211 */ /* 0x080fe200078f28ff */
[----:B------:R-:W-:Y:S01]  /*15a0*/  @!P0 IMAD R12, R10, c[0x0][0x178], RZ ;  /* 0x00005e000a0c8a24 */ /* 0x000fe200078e02ff */
[----:B------:R-:W-:Y:S01]  /*15b0*/  LEA.HI R8, R8, R61, RZ, 0x4 ;  /* 0x0000003d08087211 */ /* 0x000fe200078f20ff */
[----:B------:R-:W-:Y:S01]  /*15c0*/  @!P0 IMAD.WIDE.U32 R24, R153, c[0x0][0x178], RZ ;  /* 0x00005e0099188a25 */ /* 0x000fe200078e00ff */
[----:B------:R-:W-:-:S02]  /*15d0*/  SHF.R.S32.HI R144, RZ, 0x5, R144 ;  /* 0x00000005ff907819 */ /* 0x000fc40000011490 */
[----:B------:R-:W-:Y:S01]  /*15e0*/  LOP3.LUT R8, R8, 0xfffffff0, RZ, 0xc0, !PT ;  /* 0xfffffff008087812 */ /* 0x000fe200078ec0ff */
[----:B------:R-:W-:Y:S01]  /*15f0*/  @!P0 IMAD R12, R153, c[0x0][0x17c], R12 ;  /* 0x00005f00990c8a24 */ /* 0x000fe200078e020c */
[----:B------:R-:W-:Y:S01]  /*1600*/  LOP3.LUT R140, R140, 0xfffffffe, RZ, 0xc0, !PT ;  /* 0xfffffffe8c8c7812 */ /* 0x000fe200078ec0ff */
[----:B------:R-:W-:Y:S01]  /*1610*/  @P0 IMAD R17, R17, c[0x0][0x194], R13 ;  /* 0x0000650011110a24 */ /* 0x000fe200078e020d */
[----:B------:R-:W-:Y:S01]  /*1620*/  IADD3 R143, -R8, R61, RZ ;  /* 0x0000003d088f7210 */ /* 0x000fe20007ffe1ff */
[----:B------:R-:W-:Y:S01]  /*1630*/  @!P0 IMAD.IADD R17, R25, 0x1, R12 ;  /* 0x0000000119118824 */ /* 0x000fe200078e020c */
[----:B------:R-:W-:Y:S01]  /*1640*/  LOP3.LUT R12, R19, 0xfffffffc, RZ, 0xc0, !PT ;  /* 0xfffffffc130c7812 */ /* 0x000fe200078ec0ff */
[----:B------:R-:W-:Y:S01]  /*1650*/  IMAD.IADD R2, R61, 0x1, -R2 ;  /* 0x000000013d027824 */ /* 0x000fe200078e0a02 */
[----:B------:R-:W-:Y:S01]  /*1660*/  LEA.HI R19, R19, R148, RZ, 0x1 ;  /* 0x0000009413137211 */ /* 0x000fe200078f08ff */
[----:B------:R-:W-:Y:S01]  /*1670*/  IMAD.MOV.U32 R13, RZ, RZ, 0x2 ;  /* 0x00000002ff0d7424 */ /* 0x000fe200078e00ff */
[----:B------:R-:W-:Y:S01]  /*1680*/  SHF.R.S32.HI R149, RZ, 0x1f, R148 ;  /* 0x0000001fff957819 */ /* 0x000fe20000011494 */
[----:B------:R-:W-:Y:S01]  /*1690*/  @!P0 IMAD.MOV.U32 R16, RZ, RZ, R24 ;  /* 0x000000ffff108224 */ /* 0x000fe200078e0018 */
[----:B------:R-:W-:Y:S01]  /*16a0*/  LOP3.LUT R19, R19, 0x7fffffe, RZ, 0xc0, !PT ;  /* 0x07fffffe13137812 */ /* 0x000fe200078ec0ff */
[----:B------:R-:W-:Y:S01]  /*16b0*/  IMAD.HI.U32 R138, R13, R138, R26 ;  /* 0x0000008a0d8a7227 */ /* 0x000fe200078e001a */
[----:B------:R-:W-:-:S02]  /*16c0*/  LEA.HI R64, R2, R2, RZ, 0x1 ;  /* 0x0000000202407211 */ /* 0x000fc400078f08ff */
[----:B------:R-:W-:Y:S01]  /*16d0*/  IADD3 R13, -R12, R61, RZ ;  /* 0x0000003d0c0d7210 */ /* 0x000fe20007ffe1ff */
[----:B------:R-:W-:Y:S01]  /*16e0*/  IMAD.IADD R19, R148, 0x1, -R19 ;  /* 0x0000000194137824 */ /* 0x000fe200078e0a13 */
[----:B------:R-:W-:Y:S01]  /*16f0*/  LOP3.LUT R139, R64, 0xfffffffe, RZ, 0xc0, !PT ;  /* 0xfffffffe408b7812 */ /* 0x000fe200078ec0ff */
[----:B------:R-:W-:Y:S01]  /*1700*/  IMAD.IADD R140, R23, 0x1, -R140 ;  /* 0x00000001178c7824 */ /* 0x000fe200078e0a8c */
[----:B------:R-:W-:Y:S01]  /*1710*/  LEA.HI R142, R143, R143, RZ, 0x1 ;  /* 0x0000008f8f8e7211 */ /* 0x000fe200078f08ff */
[----:B------:R-:W-:Y:S01]  /*1720*/  IMAD R144, R144, 0x8, R19 ;  /* 0x0000000890907824 */ /* 0x000fe200078e0213 */
[----:B------:R-:W-:Y:S01]  /*1730*/  SHF.R.S32.HI R135, RZ, 0x1, R138 ;  /* 0x00000001ff877819 */ /* 0x000fe2000001148a */
[----:B------:R-:W-:Y:S01]  /*1740*/  IMAD.SHL.U32 R18, R13, 0x8, RZ ;  /* 0x000000080d127824 */ /* 0x000fe200078e00ff */
[----:B------:R-:W-:Y:S01]  /*1750*/  SHF.R.S32.HI R141, RZ, 0x1, R142 ;  /* 0x00000001ff8d7819 */ /* 0x000fe2000001148e */
[----:B------:R-:W-:Y:S01]  /*1760*/  IMAD R19, R3, c[0x0][0x1b8], RZ ;  /* 0x00006e0003137a24 */ /* 0x000fe200078e02ff */
[----:B------:R-:W-:Y:S01]  /*1770*/  SHF.R.S32.HI R64, RZ, 0x1, R64 ;  /* 0x00000001ff407819 */ /* 0x000fe20000011440 */
[----:B------:R-:W-:Y:S01]  /*1780*/  IMAD.IADD R139, R2, 0x1, -R139 ;  /* 0x00000001028b7824 */ /* 0x000fe200078e0a8b */
[----:B------:R-:W-:Y:S01]  /*1790*/  IADD3 R8, P0, R18, R6, RZ ;  /* 0x0000000612087210 */ /* 0x000fe20007f1e0ff */
[----:B------:R-:W-:Y:S01]  /*17a0*/  IMAD R2, R4, c[0x0][0x1bc], R19 ;  /* 0x00006f0004027a24 */ /* 0x000fe200078e0213 */
[----:B------:R-:W-:Y:S01]  /*17b0*/  SHF.R.S32.HI R19, RZ, 0x1f, R18 ;  /* 0x0000001fff137819 */ /* 0x000fe20000011412 */
[----:B------:R-:W-:Y:S01]  /*17c0*/  IMAD.SHL.U32 R23, R23, 0x40, RZ ;  /* 0x0000004017177824 */ /* 0x000fe200078e00ff */
[----:B------:R-:W-:Y:S01]  /*17d0*/  IADD3 R16, P1, R18, R16, RZ ;  /* 0x0000001012107210 */ /* 0x000fe20007f3e0ff */
[----:B------:R-:W-:Y:S01]  /*17e0*/  IMAD.WIDE R20, R21, 0x40, R148 ;  /* 0x0000004015147825 */ /* 0x000fe200078e0294 */
[----:B------:R-:W-:-:S02]  /*17f0*/  SHF.R.S32.HI R6, RZ, 0x1f, R142 ;  /* 0x0000001fff067819 */ /* 0x000fc4000001148e */
[C---:B------:R-:W-:Y:S01]  /*1800*/  IADD3.X R9, R19.reuse, R9, RZ, P0, !PT ;  /* 0x0000000913097210 */ /* 0x040fe200007fe4ff */
[----:B------:R-:W-:Y:S01]  /*1810*/  IMAD.X R17, R19, 0x1, R17, P1 ;  /* 0x0000000113117824 */ /* 0x000fe200008e0611 */
[----:B------:R-:W-:Y:S01]  /*1820*/  IADD3 R156, P0, R148, R7, RZ ;  /* 0x00000007949c7210 */ /* 0x000fe20007f1e0ff */
[----:B------:R-:W-:Y:S01]  /*1830*/  IMAD.SHL.U32 R13, R13, 0x4, RZ ;  /* 0x000000040d0d7824 */ /* 0x000fe200078e00ff */
[----:B------:R-:W-:Y:S01]  /*1840*/  LEA.HI R7, R6, R141, RZ, 0x2 ;  /* 0x0000008d06077211 */ /* 0x000fe200078f10ff */
[----:B------:R-:W-:Y:S01]  /*1850*/  IMAD R6, R21, c[0x0][0x190], RZ ;  /* 0x0000640015067a24 */ /* 0x000fe200078e02ff */
[----:B------:R-:W-:Y:S01]  /*1860*/  LOP3.LUT R23, R23, 0xc0, RZ, 0xc0, !PT ;  /* 0x000000c017177812 */ /* 0x000fe200078ec0ff */
[----:B------:R-:W-:Y:S01]  /*1870*/  IMAD.X R5, R149, 0x1, R5, P0 ;  /* 0x0000000195057824 */ /* 0x000fe200000e0605 */
[----:B------:R-:W-:Y:S01]  /*1880*/  IADD3 R158, P0, R18, R158, RZ ;  /* 0x0000009e129e7210 */ /* 0x000fe20007f1e0ff */
[----:B------:R-:W-:Y:S01]  /*1890*/  IMAD.WIDE.U32 R8, R4, c[0x0][0x1b8], R8 ;  /* 0x00006e0004087a25 */ /* 0x000fe200078e0008 */
[----:B------:R-:W-:-:S02]  /*18a0*/  LOP3.LUT R12, R23, 0x18, R18, 0xf8, !PT ;  /* 0x00000018170c7812 */ /* 0x000fc400078ef812 */
[----:B------:R-:W-:Y:S01]  /*18b0*/  SHF.R.U32.HI R23, RZ, 0x3, R23 ;  /* 0x00000003ff177819 */ /* 0x000fe20000011617 */
[C---:B------:R-:W-:Y:S02]  /*18c0*/  IMAD R6, R20.reuse, c[0x0][0x194], R6 ;  /* 0x0000650014067a24 */ /* 0x040fe400078e0206 */
[----:B------:R-:W-:Y:S01]  /*18d0*/  IMAD.WIDE.U32 R16, R20, c[0x0][0x190], R16 ;  /* 0x0000640014107a25 */ /* 0x000fe200078e0010 */
[----:B------:R-:W-:Y:S02]  /*18e0*/  LOP3.LUT R23, R12, R23, RZ, 0x3c, !PT ;  /* 0x000000170c177212 */ /* 0x000fe400078e3cff */
[----:B------:R-:W-:Y:S01]  /*18f0*/  LOP3.LUT R12, R7, 0xfffffffc, RZ, 0xc0, !PT ;  /* 0xfffffffc070c7812 */ /* 0x000fe200078ec0ff */
[----:B------:R-:W-:Y:S02]  /*1900*/  IMAD R5, R5, c[0x0][0x1a0], RZ ;  /* 0x0000680005057a24 */ /* 0x000fe400078e02ff */
[----:B------:R-:W-:Y:S01]  /*1910*/  IMAD.IADD R9, R9, 0x1, R2 ;  /* 0x0000000109097824 */ /* 0x000fe200078e0202 */
[----:B------:R-:W-:Y:S01]  /*1920*/  SHF.R.S32.HI R2, RZ, 0x1f, R146 ;  /* 0x0000001fff027819 */ /* 0x000fe20000011492 */
[----:B------:R-:W-:Y:S01]  /*1930*/  IMAD.IADD R17, R17, 0x1, R6 ;  /* 0x0000000111117824 */ /* 0x000fe200078e0206 */
[----:B------:R-:W-:Y:S01]  /*1940*/  SHF.R.S32.HI R6, RZ, 0x1f, R71 ;  /* 0x0000001fff067819 */ /* 0x000fe20000011447 */
[C---:B------:R-:W-:Y:S01]  /*1950*/  IMAD R7, R156.reuse, c[0x0][0x1a4], R5 ;  /* 0x000069009c077a24 */ /* 0x040fe200078e0205 */
[----:B------:R-:W-:Y:S01]  /*1960*/  IADD3 R141, R141, -R12, RZ ;  /* 0x8000000c8d8d7210 */ /* 0x000fe20007ffe0ff */
[----:B------:R-:W-:Y:S01]  /*1970*/  IMAD.WIDE.U32 R156, R156, c[0x0][0x1a0], R8 ;  /* 0x000068009c9c7a25 */ /* 0x000fe200078e0008 */
[----:B------:R-:W-:-:S02]  /*1980*/  LEA.HI R9, R6, R71, RZ, 0x7 ;  /* 0x0000004706097211 */ /* 0x000fc400078f38ff */
[----:B------:R-:W-:Y:S01]  /*1990*/  LOP3.LUT P1, RZ, R141, 0x2, RZ, 0xc0, !PT ;  /* 0x000000028dff7812 */ /* 0x000fe2000782c0ff */
[----:B------:R-:W-:Y:S01]  /*19a0*/  IMAD.X R159, R19, 0x1, R15, P0 ;  /* 0x00000001139f7824 */ /* 0x000fe200000e060f */
[----:B------:R-:W-:Y:S01]  /*19b0*/  SHF.R.S32.HI R9, RZ, 0x7, R9 ;  /* 0x00000007ff097819 */ /* 0x000fe20000011409 */
[----:B------:R-:W-:Y:S01]  /*19c0*/  IMAD R69, R2, c[0x0][0x1a8], RZ ;  /* 0x00006a0002457a24 */ /* 0x000fe200078e02ff */
[----:B------:R-:W-:Y:S01]  /*19d0*/  MOV R2, c[0x0][0x1a0] ;  /* 0x0000680000027a02 */ /* 0x000fe20000000f00 */
[----:B------:R-:W-:Y:S01]  /*19e0*/  IMAD R136, R148, R135, R13 ;  /* 0x0000008794887224 */ /* 0x000fe200078e020d */
[----:B------:R-:W-:Y:S01]  /*19f0*/  IMNMX R70, R150, R9, !PT ;  /* 0x0000000996467217 */ /* 0x000fe20007800200 */
[----:B------:R-:W-:Y:S01]  /*1a00*/  IMAD R9, R149, c[0x0][0x198], RZ ;  /* 0x0000660095097a24 */ /* 0x000fe200078e02ff */
[----:B------:R-:W-:Y:S01]  /*1a10*/  SEL R43, R43, 0xfffffff0, !P1 ;  /* 0xfffffff02b2b7807 */ /* 0x000fe20004800000 */
[----:B------:R-:W-:Y:S01]  /*1a20*/  IMAD R69, R146, c[0x0][0x1ac], R69 ;  /* 0x00006b0092457a24 */ /* 0x000fe200078e0245 */
[----:B------:R-:W-:Y:S01]  /*1a30*/  ISETP.GT.AND P0, PT, R57, R70, PT ;  /* 0x000000463900720c */ /* 0x000fe20003f04270 */
[----:B------:R-:W-:Y:S01]  /*1a40*/  IMAD.MOV.U32 R5, RZ, RZ, 0x5 ;  /* 0x00000005ff057424 */ /* 0x000fe200078e00ff */
[----:B------:R-:W-:Y:S01]  /*1a50*/  SHF.R.S32.HI R124, RZ, 0x1f, R136 ;  /* 0x0000001fff7c7819 */ /* 0x000fe20000011488 */
[----:B------:R-:W-:-:S02]  /*1a60*/  IMAD R9, R148, c[0x0][0x19c], R9 ;  /* 0x0000670094097a24 */ /* 0x000fc400078e0209 */
[----:B------:R-:W-:Y:S01]  /*1a70*/  IMAD.IADD R134, R13, 0x1, R136 ;  /* 0x000000010d867824 */ /* 0x000fe200078e0288 */
[-C--:B------:R-:W-:Y:S01]  /*1a80*/  SHF.L.U64.HI R59, R164, R5.reuse, c[0x0][0x19c] ;  /* 0x00006700a43b7619 */ /* 0x080fe20000010205 */
[----:B------:R-:W-:Y:S01]  /*1a90*/  IMAD.WIDE.U32 R158, R148, c[0x0][0x198], R158 ;  /* 0x00006600949e7a25 */ /* 0x000fe200078e009e */
[----:B------:R-:W-:Y:S02]  /*1aa0*/  SHF.L.U64.HI R114, R2, R5, c[0x0][0x1a4] ;  /* 0x0000690002727619 */ /* 0x000fe40000010205 */
[----:B------:R-:W-:Y:S01]  /*1ab0*/  SHF.R.S32.HI R123, RZ, 0x1f, R134 ;  /* 0x0000001fff7b7819 */ /* 0x000fe20000011486 */
[----:B------:R-:W-:Y:S01]  /*1ac0*/  IMAD.WIDE.U32 R146, R146, c[0x0][0x1a8], R16 ;  /* 0x00006a0092927a25 */ /* 0x000fe200078e0010 */
[----:B------:R-:W-:-:S03]  /*1ad0*/  IADD3 R58, R159, R9, RZ ;  /* 0x000000099f3a7210 */ /* 0x000fc60007ffe0ff */
[----:B------:R-:W-:Y:S02]  /*1ae0*/  IMAD.U32 R144, R144, 0x20, R23 ;  /* 0x0000002090907824 */ /* 0x000fe400078e0017 */
[----:B------:R-:W-:Y:S02]  /*1af0*/  IMAD.SHL.U32 R115, R2, 0x20, RZ ;  /* 0x0000002002737824 */ /* 0x000fe400078e00ff */
[----:B------:R-:W-:Y:S02]  /*1b00*/  IMAD.SHL.U32 R137, R135, 0x20, RZ ;  /* 0x0000002087897824 */ /* 0x000fe400078e00ff */
[----:B------:R-:W-:Y:S02]  /*1b10*/  IMAD.IADD R56, R157, 0x1, R7 ;  /* 0x000000019d387824 */ /* 0x000fe400078e0207 */
[----:B------:R-:W-:Y:S01]  /*1b20*/  IMAD.IADD R69, R147, 0x1, R69 ;  /* 0x0000000193457824 */ /* 0x000fe200078e0245 */
[----:B------:R-:W-:Y:S01]  /*1b30*/  @!P5 MOV R11, RZ ;  /* 0x000000ff000bd202 */ /* 0x000fe20000000f00 */
[----:B------:R-:W-:Y:S05]  /*1b40*/  @!P0 BRA `(.L_x_2720) ;  /* 0x0000888000008947 */ /* 0x000fea0003800000 */
[----:B-1----:R-:W-:Y:S01]  /*1b50*/  SHF.R.S32.HI R7, RZ, 0x1f, R0 ;  /* 0x0000001fff077819 */ /* 0x002fe20000011400 */
[----:B------:R-:W-:Y:S01]  /*1b60*/  IMAD R6, R10, c[0x0][0x280], RZ ;  /* 0x0000a0000a067a24 */ /* 0x000fe200078e02ff */
[----:B------:R-:W-:Y:S01]  /*1b70*/  SHF.R.S32.HI R9, RZ, 0x1f, R71 ;  /* 0x0000001fff097819 */ /* 0x000fe20000011447 */
[C---:B------:R-:W-:Y:S01]  /*1b80*/  IMAD.WIDE.U32 R12, R153.reuse, c[0x0][0x280], R18 ;  /* 0x0000a000990c7a25 */ /* 0x040fe200078e0012 */
        /* <DEDUP_REMOVED lines=23> */
[----:B------:R-:W-:Y:S01]  /*1d00*/  IMAD R7, R7, c[0x0][0x288], RZ ;  /* 0x0000a20007077a24 */ /* 0x000fe200078e02ff */
[----:B------:R-:W-:Y:S01]  /*1d10*/  UIMAD UR5, UR8, UR5, URZ ;  /* 0x00000005080572a4 */ /* 0x000fe2000f8e023f */
[----:B------:R-:W-:Y:S01]  /*1d20*/  IMAD.IADD R15, R15, 0x1, R10 ;  /* 0x000000010f0f7824 */ /* 0x000fe200078e020a */
[----:B------:R-:W-:Y:S01]  /*1d30*/  UIMAD.WIDE.U32 UR12, UR8, UR4, URZ ;  /* 0x00000004080c72a5 */ /* 0x000fe2000f8e003f */
[----:B------:R-:W-:Y:S01]  /*1d40*/  IMAD.IADD R13, R13, 0x1, R9 ;  /* 0x000000010d0d7824 */ /* 0x000fe200078e0209 */
[----:B------:R-:W-:Y:S01]  /*1d50*/  IADD3 R132, R148, 0x40, RZ ;  /* 0x0000004094847810 */ /* 0x000fe20007ffe0ff */
[----:B------:R-:W-:Y:S01]  /*1d60*/  IMAD R6, R8, c[0x0][0x28c], R7 ;  /* 0x0000a30008067a24 */ /* 0x000fe200078e0207 */
[----:B------:R-:W-:Y:S01]  /*1d70*/  IADD3 R131, R148, 0x60, RZ ;  /* 0x0000006094837810 */ /* 0x000fe20007ffe0ff */
[----:B------:R-:W-:Y:S01]  /*1d80*/  IMAD.WIDE.U32 R8, R8, c[0x0][0x288], R14 ;  /* 0x0000a20008087a25 */ /* 0x000fe200078e000e */
[----:B------:R-:W-:Y:S01]  /*1d90*/  SHF.R.S32.HI R122, RZ, 0x1f, R137 ;  /* 0x0000001fff7a7819 */ /* 0x000fe20000011489 */
[----:B------:R-:W-:Y:S01]  /*1da0*/  ULDC UR4, c[0x0][0x230] ;  /* 0x00008c0000047ab9 */ /* 0x000fe20000000800 */
[----:B------:R-:W-:Y:S01]  /*1db0*/  SHF.R.S32.HI R121, RZ, 0x1f, R130 ;  /* 0x0000001fff797819 */ /* 0x000fe20000011482 */
[----:B------:R-:W-:Y:S01]  /*1dc0*/  IMAD.IADD R0, R11, 0x1, R0 ;  /* 0x000000010b007824 */ /* 0x000fe200078e0200 */
[----:B------:R-:W-:Y:S01]  /*1dd0*/  SHF.R.S32.HI R120, RZ, 0x1f, R129 ;  /* 0x0000001fff787819 */ /* 0x000fe20000011481 */
[----:B------:R-:W-:Y:S01]  /*1de0*/  IMAD R7, R3, c[0x0][0x2a0], RZ ;  /* 0x0000a80003077a24 */ /* 0x000fe200078e02ff */
[----:B------:R-:W-:Y:S01]  /*1df0*/  SHF.R.S32.HI R118, RZ, 0x1f, R127 ;  /* 0x0000001fff767819 */ /* 0x000fe2000001147f */
[----:B------:R-:W-:Y:S01]  /*1e00*/  IMAD.IADD R11, R9, 0x1, R6 ;  /* 0x00000001090b7824 */ /* 0x000fe200078e0206 */
[----:B------:R-:W-:Y:S01]  /*1e10*/  UIADD3 UR11, UR13, UR11, URZ ;  /* 0x0000000b0d0b7290 */ /* 0x000fe2000fffe03f */
[----:B------:R-:W-:Y:S01]  /*1e20*/  IMAD R9, R3, c[0x0][0x298], RZ ;  /* 0x0000a60003097a24 */ /* 0x000fe200078e02ff */
[----:B------:R-:W-:Y:S01]  /*1e30*/  ULDC.U8 UR8, c[0x0][0x313] ;  /* 0x0000c4c000087ab9 */ /* 0x000fe20000000000 */
[----:B------:R-:W-:-:S02]  /*1e40*/  IMAD.MOV.U32 R10, RZ, RZ, R8 ;  /* 0x000000ffff0a7224 */ /* 0x000fc400078e0008 */
[----:B------:R-:W-:-:S04]  /*1e50*/  IMAD.WIDE.U32 R14, R2, 0x40, RZ ;  /* 0x00000040020e7825 */ /* 0x000fc800078e00ff */
[C---:B------:R-:W-:Y:S01]  /*1e60*/  IMAD R3, R4.reuse, c[0x0][0x2a4], R7 ;  /* 0x0000a90004037a24 */ /* 0x040fe200078e0207 */
[----:B------:R-:W-:Y:S01]  /*1e70*/  IADD3 R98, R15, UR10, RZ ;  /* 0x0000000a0f627c10 */ /* 0x000fe2000fffe0ff */
[----:B------:R-:W-:Y:S01]  /*1e80*/  IMAD.WIDE.U32 R12, R4, c[0x0][0x2a0], R12 ;  /* 0x0000a800040c7a25 */ /* 0x000fe200078e000c */
[----:B------:R-:W-:Y:S01]  /*1e90*/  ULDC UR10, c[0x0][0x19c] ;  /* 0x00006700000a7ab9 */ /* 0x000fe20000000800 */
[----:B------:R-:W-:Y:S01]  /*1ea0*/  IADD3 R15, R18, 0x20, RZ ;  /* 0x00000020120f7810 */ /* 0x000fe20007ffe0ff */
[----:B------:R-:W-:Y:S01]  /*1eb0*/  UIMAD UR10, UR9, UR10, URZ ;  /* 0x0000000a090a72a4 */ /* 0x000fe2000f8e023f */
[----:B------:R-:W-:Y:S01]  /*1ec0*/  IMAD R2, R4, c[0x0][0x29c], R9 ;  /* 0x0000a70004027a24 */ /* 0x000fe200078e0209 */
[----:B------:R-:W-:Y:S01]  /*1ed0*/  LEA R106, P1, R12, c[0x0][0x270], 0x1 ;  /* 0x00009c000c6a7a11 */ /* 0x000fe200078208ff */
[----:B------:R-:W-:Y:S01]  /*1ee0*/  IMAD.WIDE.U32 R6, R4, c[0x0][0x298], R10 ;  /* 0x0000a60004067a25 */ /* 0x000fe200078e000a */
[----:B------:R-:W-:-:S03]  /*1ef0*/  SHF.L.U64.HI R98, R14, 0x1, R98 ;  /* 0x000000010e627819 */ /* 0x000fc60000010262 */
[----:B------:R-:W-:Y:S01]  /*1f00*/  IMAD.IADD R3, R13, 0x1, R3 ;  /* 0x000000010d037824 */ /* 0x000fe200078e0203 */
[----:B------:R-:W-:Y:S01]  /*1f10*/  LEA R108, P0, R6, c[0x0][0x268], 0x1 ;  /* 0x00009a00066c7a11 */ /* 0x000fe200078008ff */
[----:B------:R-:W-:Y:S02]  /*1f20*/  IMAD.IADD R2, R7, 0x1, R2 ;  /* 0x0000000107027824 */ /* 0x000fe400078e0202 */
[----:B------:R-:W-:Y:S01]  /*1f30*/  IMAD.MOV.U32 R76, RZ, RZ, c[0x0][0x288] ;  /* 0x0000a200ff4c7624 */ /* 0x000fe200078e00ff */
[----:B------:R-:W-:Y:S01]  /*1f40*/  LEA.HI.X R107, R12, c[0x0][0x274], R3, 0x1, P1 ;  /* 0x00009d000c6b7a11 */ /* 0x000fe200008f0c03 */
[----:B------:R-:W-:Y:S01]  /*1f50*/  IMAD R3, R135, R0, RZ ;  /* 0x0000000087037224 */ /* 0x000fe200078e02ff */
        /* <DEDUP_REMOVED lines=11> */
[----:B------:R-:W-:Y:S01]  /*2010*/  IMAD.X R84, RZ, RZ, R84, P3 ;  /* 0x000000ffff547224 */ /* 0x000fe200018e0654 */
[-C--:B------:R-:W-:Y:S01]  /*2020*/  IADD3 R44, P1, R136, R3.reuse, RZ ;  /* 0x00000003882c7210 */ /* 0x080fe20007f3e0ff */
[----:B------:R-:W-:Y:S01]  /*2030*/  IMAD.IADD R128, R137, 0x1, R130 ;  /* 0x0000000189807824 */ /* 0x000fe200078e0282 */
[----:B------:R-:W-:Y:S01]  /*2040*/  IADD3 R112, P0, R134, R3, RZ ;  /* 0x0000000386707210 */ /* 0x000fe20007f1e0ff */
[----:B------:R-:W-:Y:S01]  /*2050*/  IMAD.SHL.U32 R97, R162, 0x40, RZ ;  /* 0x00000040a2617824 */ /* 0x000fe200078e00ff */
        /* <DEDUP_REMOVED lines=13> */
[----:B------:R-:W-:Y:S01]  /*2130*/  IMAD.WIDE.U32 R164, R164, 0x40, RZ ;  /* 0x00000040a4a47825 */ /* 0x000fe200078e00ff */
[----:B------:R-:W-:-:S02]  /*2140*/  IADD3 R93, P3, R60, R85, RZ ;  /* 0x000000553c5d7210 */ /* 0x000fc40007f7e0ff */
[----:B------:R-:W-:Y:S01]  /*2150*/  IADD3 R83, P0, R83, 0x40, RZ ;  /* 0x0000004053537810 */ /* 0x000fe20007f1e0ff */
[----:B------:R-:W-:Y:S01]  /*2160*/  IMAD.X R78, RZ, RZ, R82, P1 ;  /* 0x000000ffff4e7224 */ /* 0x000fe200008e0652 */
[----:B------:R-:W-:Y:S01]  /*2170*/  IADD3 R110, P4, R112, c[0x0][0x2b0], RZ ;  /* 0x0000ac00706e7a10 */ /* 0x000fe20007f9e0ff */
[C---:B------:R-:W-:Y:S01]  /*2180*/  IMAD.SHL.U32 R68, R135.reuse, 0x40, RZ ;  /* 0x0000004087447824 */ /* 0x040fe200078e00ff */
[C---:B------:R-:W-:Y:S01]  /*2190*/  SHF.L.U64.HI R94, R162.reuse, R5, c[0x0][0x294] ;  /* 0x0000a500a25e7619 */ /* 0x040fe20000010205 */
[----:B------:R-:W-:Y:S01]  /*21a0*/  IMAD R66, R135, 0x60, RZ ;  /* 0x0000006087427824 */ /* 0x000fe200078e02ff */
[CC--:B------:R-:W-:Y:S01]  /*21b0*/  SHF.L.U64.HI R96, R162.reuse, R75.reuse, c[0x0][0x294] ;  /* 0x0000a500a2607619 */ /* 0x0c0fe2000001024b */
[----:B------:R-:W-:Y:S01]  /*21c0*/  IMAD.WIDE.U32 R162, R162, 0xc0, RZ ;  /* 0x000000c0a2a27825 */ /* 0x000fe200078e00ff */
[----:B------:R-:W-:Y:S02]  /*21d0*/  IADD3.X R111, R113, c[0x0][0x2b4], RZ, P4, !PT ;  /* 0x0000ad00716f7a10 */ /* 0x000fe400027fe4ff */
[----:B------:R-:W-:Y:S01]  /*21e0*/  IADD3 R20, P1, R44, c[0x0][0x2b0], RZ ;  /* 0x0000ac002c147a10 */ /* 0x000fe20007f3e0ff */
[----:B------:R-:W-:Y:S01]  /*21f0*/  IMAD.IADD R126, R137, 0x1, R128 ;  /* 0x00000001897e7824 */ /* 0x000fe200078e0280 */
[-C--:B------:R-:W-:Y:S01]  /*2200*/  IADD3 R87, P5, R79, R74.reuse, RZ ;  /* 0x0000004a4f577210 */ /* 0x080fe20007fbe0ff */
[----:B------:R-:W-:Y:S01]  /*2210*/  IMAD.IADD R125, R137, 0x1, R127 ;  /* 0x00000001897d7824 */ /* 0x000fe200078e027f */
[----:B------:R-:W-:Y:S01]  /*2220*/  IADD3 R91, P4, R83, R74, RZ ;  /* 0x0000004a535b7210 */ /* 0x000fe20007f9e0ff */
[----:B------:R-:W-:Y:S01]  /*2230*/  IMAD.X R92, R59, 0x1, R84, P3 ;  /* 0x000000013b5c7824 */ /* 0x000fe200018e0654 */
[----:B------:R-:W-:Y:S01]  /*2240*/  IADD3 R112, P3, R112, c[0x0][0x2a8], RZ ;  /* 0x0000aa0070707a10 */ /* 0x000fe20007f7e0ff */
[----:B------:R-:W-:Y:S01]  /*2250*/  IMAD.X R82, RZ, RZ, R82, P0 ;  /* 0x000000ffff527224 */ /* 0x000fe200000e0652 */
[----:B------:R-:W-:Y:S01]  /*2260*/  IADD3 R44, P0, R44, c[0x0][0x2a8], RZ ;  /* 0x0000aa002c2c7a10 */ /* 0x000fe20007f1e0ff */
[----:B------:R-:W-:Y:S01]  /*2270*/  IMAD.MOV.U32 R72, RZ, RZ, c[0x0][0x290] ;  /* 0x0000a400ff487624 */ /* 0x000fe200078e00ff */
[----:B------:R-:W-:Y:S01]  /*2280*/  SHF.L.U64.HI R75, R76, R75, c[0x0][0x28c] ;  /* 0x0000a3004c4b7619 */ /* 0x000fe2000001024b */
[----:B------:R-:W-:Y:S01]  /*2290*/  IMAD.SHL.U32 R99, R14, 0x2, RZ ;  /* 0x000000020e637824 */ /* 0x000fe200078e00ff */
[----:B------:R-:W-:Y:S01]  /*22a0*/  SHF.L.U64.HI R96, R97, 0x1, R96 ;  /* 0x0000000161607819 */ /* 0x000fe20000010260 */
[----:B------:R-:W-:Y:S01]  /*22b0*/  IMAD.MOV.U32 R13, RZ, RZ, R57 ;  /* 0x000000ffff0d7224 */ /* 0x000fe200078e0039 */
[----:B------:R-:W-:Y:S01]  /*22c0*/  SHF.L.U64.HI R94, R95, 0x1, R94 ;  /* 0x000000015f5e7819 */ /* 0x000fe2000001025e */
[----:B------:R-:W-:Y:S01]  /*22d0*/  IMAD.SHL.U32 R76, R76, 0x40, RZ ;  /* 0x000000404c4c7824 */ /* 0x000fe200078e00ff */
[----:B------:R-:W-:Y:S01]  /*22e0*/  IADD3 R14, R18, 0x40, RZ ;  /* 0x00000040120e7810 */ /* 0x000fe20007ffe0ff */
[----:B------:R-:W-:Y:S01]  /*22f0*/  IMAD.SHL.U32 R97, R97, 0x2, RZ ;  /* 0x0000000261617824 */ /* 0x000fe200078e00ff */
[----:B------:R-:W-:Y:S01]  /*2300*/  SHF.R.S32.HI R67, RZ, 0x1f, R68 ;  /* 0x0000001fff437819 */ /* 0x000fe20000011444 */
[----:B------:R-:W-:Y:S01]  /*2310*/  IMAD.SHL.U32 R95, R95, 0x2, RZ ;  /* 0x000000025f5f7824 */ /* 0x000fe200078e00ff */
[----:B------:R-:W-:Y:S01]  /*2320*/  SHF.R.S32.HI R65, RZ, 0x1f, R66 ;  /* 0x0000001fff417819 */ /* 0x000fe20000011442 */
[--C-:B------:R-:W-:Y:S01]  /*2330*/  IMAD.X R86, R78, 0x1, R73.reuse, P5 ;  /* 0x000000014e567824 */ /* 0x100fe200028e0649 */
[----:B------:R-:W-:Y:S01]  /*2340*/  IADD3 R77, R165, UR10, RZ ;  /* 0x0000000aa54d7c10 */ /* 0x000fe2000fffe0ff */
[----:B------:R-:W-:Y:S01]  /*2350*/  IMAD.X R90, R82, 0x1, R73, P4 ;  /* 0x00000001525a7824 */ /* 0x000fe200020e0649 */
[----:B------:R-:W-:Y:S01]  /*2360*/  SHF.R.S32.HI R119, RZ, 0x1f, R128 ;  /* 0x0000001fff777819 */ /* 0x000fe20000011480 */
[----:B------:R-:W-:Y:S01]  /*2370*/  IMAD.U32 R72, R72, -0x80, RZ ;  /* 0xffffff8048487824 */ /* 0x000fe200078e00ff */
[----:B------:R-:W-:-:S02]  /*2380*/  IADD3 R100, R163, UR5, RZ ;  /* 0x00000005a3647c10 */ /* 0x000fc4000fffe0ff */
[----:B------:R-:W-:Y:S02]  /*2390*/  SHF.R.S32.HI R117, RZ, 0x1f, R126 ;  /* 0x0000001fff757819 */ /* 0x000fe4000001147e */
[----:B------:R-:W-:Y:S02]  /*23a0*/  SHF.R.S32.HI R116, RZ, 0x1f, R125 ;  /* 0x0000001fff747819 */ /* 0x000fe4000001147d */
[----:B------:R-:W-:Y:S02]  /*23b0*/  IADD3.X R113, R113, c[0x0][0x2ac], RZ, P3, !PT ;  /* 0x0000ab0071717a10 */ /* 0x000fe40001ffe4ff */
[C---:B------:R-:W-:Y:S02]  /*23c0*/  IADD3.X R21, R0.reuse, c[0x0][0x2b4], RZ, P1, !PT ;  /* 0x0000ad0000157a10 */ /* 0x040fe40000ffe4ff */
[----:B------:R-:W-:Y:S02]  /*23d0*/  IADD3.X R45, R0, c[0x0][0x2ac], RZ, P0, !PT ;  /* 0x0000ab00002d7a10 */ /* 0x000fe400007fe4ff */
.L_x_2766:
        /* <DEDUP_REMOVED lines=13> */
[----:B-1--4-:R-:W2:Y:S02]  /*24b0*/  @P1 LDG.E.128 R24, [R106.64] ;  /* 0x000000066a181981 */ /* 0x012ea4000c1e1d00 */
        /* <DEDUP_REMOVED lines=45> */
[----:B------:R-:W-:Y:S02]  /*2790*/  MOV R103, R101 ;  /* 0x0000006500677202 */ /* 0x000fe40000000f00 */
[----:B------:R-:W-:Y:S09]  /*27a0*/  ISETP.GE.AND P1, PT, R15, UR4, PT ;  /* 0x000000040f007c0c */ /* 0x000ff2000bf26270 */
        /* <DEDUP_REMOVED lines=144> */
.L_x_2724:
[----:B------:R-:W-:Y:S05]  /*30b0*/  BSYNC B0 ;  /* 0x0000000000007941 */ /* 0x000fea0003800000 */
.L_x_2723:
[----:B------:R-:W-:Y:S01]  /*30c0*/  BSSY B0, `(.L_x_2725) ;  /* 0x000009f000007945 */ /* 0x000fe20003800000 */
[----:B------:R-:W-:-:S05]  /*30d0*/  @!P5 BRA `(.L_x_2726) ;  /* 0x000009d00000d947 */ /* 0x000fca0003800000 */
[----:B------:R-:W-:Y:S02]  /*30e0*/  LEA R50, P1, R74, R108, 0x1 ;  /* 0x0000006c4a327211 */ /* 0x000fe400078208ff */
[----:B------:R-:W-:Y:S02]  /*30f0*/  ISETP.GE.AND P0, PT, R18, UR4, PT ;  /* 0x0000000412007c0c */ /* 0x000fe4000bf06270 */
[C---:B------:R-:W-:Y:S02]  /*3100*/  SHF.L.U32 R53, R137.reuse, 0x1, RZ ;  /* 0x0000000189357819 */ /* 0x040fe400000006ff */
        /* <DEDUP_REMOVED lines=154> */
.L_x_2726:
[----:B------:R-:W-:Y:S05]  /*3ab0*/  BSYNC B0 ;  /* 0x0000000000007941 */ /* 0x000fea0003800000 */
.L_x_2725:
        /* <DEDUP_REMOVED lines=68> */
[----:B-1----:R-:W-:Y:S02]  /*3f00*/  LEA R54, P5, R81, R102, 0x1 ;  /* 0x0000006651367211 */ /* 0x002fe400078a08ff */
[----:B--2---:R-:W-:Y:S02]  /*3f10*/  LEA R52, P4, R83, R108, 0x1 ;  /* 0x0000006c53347211 */ /* 0x004fe400078808ff */
        /* <DEDUP_REMOVED lines=97> */
.L_x_2728:
[----:B------:R-:W-:Y:S05]  /*4530*/  BSYNC B0 ;  /* 0x0000000000007941 */ /* 0x000fea0003800000 */
.L_x_2727:
[----:B------:R-:W-:Y:S01]  /*4540*/  BSSY B0, `(.L_x_2729) ;  /* 0x00000ab000007945 */ /* 0x000fe20003800000 */
[----:B------:R-:W-:-:S05]  /*4550*/  @!P3 BRA `(.L_x_2730) ;  /* 0x00000a900000b947 */ /* 0x000fca0003800000 */
[----:B-1----:R-:W-:Y:S02]  /*4560*/  MOV R49, 0xc0 ;  /* 0x000000c000317802 */ /* 0x002fe40000000f00 */
[----:B------:R-:W-:Y:S02]  /*4570*/  ISETP.GE.AND P0, PT, R18, UR4, PT ;  /* 0x0000000412007c0c */ /* 0x000fe4000bf06270 */
[C---:B------:R-:W-:Y:S01]  /*4580*/  SHF.L.U32 R53, R66.reuse, 0x1, RZ ;  /* 0x0000000142357819 */ /* 0x040fe200000006ff */
[C---:B------:R-:W-:Y:S01]  /*4590*/  IMAD.WIDE.U32 R54, R49.reuse, c[0x0][0x288], R108 ;  /* 0x0000a20031367a25 */ /* 0x040fe200078e006c */
        /* <DEDUP_REMOVED lines=8> */
[----:B------:R-:W-:Y:S02]  /*4620*/  MOV R103, R101 ;  /* 0x0000006500677202 */ /* 0x000fe40000000f00 */
[----:B------:R-:W-:Y:S02]  /*4630*/  LEA R52, P3, R87, R108, 0x1 ;  /* 0x0000006c57347211 */ /* 0x000fe400078608ff */
[----:B------:R-:W-:Y:S01]  /*4640*/  ISETP.GE.AND P1, PT, R15, UR4, PT ;  /* 0x000000040f007c0c */ /* 0x000fe2000bf26270 */
        /* <DEDUP_REMOVED lines=40> */
[----:B------:R-:W-:Y:S02]  /*48d0*/  @!P0 FFMA.FTZ R4, R40, R41, R4 ;  /* 0x0000002928048223 */ /* 0x000fe40000010004 */
[----:B------:R-:W-:Y:S02]  /*48e0*/  @!P0 FFMA.FTZ R53, R30, R39, -R53 ;  /* 0x000000271e358223 */ /* 0x000fe40000010835 */
[----:B------:R-:W-:Y:S01]  /*48f0*/  @!P0 FFMA.FTZ R42, R31, R38, -R42 ;  /* 0x000000261f2a8223 */ /* 0x000fe2000001082a */
[----:B------:R-:W-:Y:S02]  /*4900*/  @!P0 F2FP.PACK_AB R49, R4, R48 ;  /* 0x000000300431823e */ /* 0x000fe400000000ff */
[----:B------:R-:W-:Y:S02]  /*4910*/  @!P0 F2FP.PACK_AB R50, R2, R53 ;  /* 0x000000350232823e */ /* 0x000fe400000000ff */
[----:B------:R-:W-:Y:S01]  /*4920*/  @!P0 F2FP.PACK_AB R42, R3, R42 ;  /* 0x0000002a032a823e */ /* 0x000fe200000000ff */
[----:B------:R-:W-:Y:S01]  /*4930*/  @!P0 IMAD.MOV.U32 R27, RZ, RZ, R49 ;  /* 0x000000ffff1b8224 */ /* 0x000fe200078e0031 */
[----:B------:R-:W-:Y:S02]  /*4940*/  @!P0 MOV R25, R50 ;  /* 0x0000003200198202 */ /* 0x000fe40000000f00 */
[----:B------:R-:W-:Y:S02]  /*4950*/  @!P0 MOV R26, R42 ;  /* 0x0000002a001a8202 */ /* 0x000fe40000000f00 */
[----:B------:R-:W-:Y:S02]  /*4960*/  LEA.HI.X R53, R87, R109, R86, 0x1, P3 ;  /* 0x0000006d57357211 */ /* 0x000fe400018f0c56 */
[----:B------:R-:W-:Y:S01]  /*4970*/  ISETP.GE.AND P0, PT, R14, UR4, PT ;  /* 0x000000040e007c0c */ /* 0x000fe2000bf06270 */
        /* <DEDUP_REMOVED lines=35> */
[-C--:B------:R-:W-:Y:S01]  /*4bb0*/  @!P1 FMUL.FTZ R50, R37, R23.reuse ;  /* 0x0000001725329220 */ /* 0x080fe20000410000 */
[----:B------:R-:W-:Y:S01]  /*4bc0*/  @!P1 HADD2.F32 R36, -RZ, R27.H1_H1 ;  /* 0x3000001bff249230 */ /* 0x000fe20000004100 */
[C---:B------:R-:W-:Y:S01]  /*4bd0*/  @!P1 FMUL.FTZ R8, R24.reuse, R23 ;  /* 0x0000001718089220 */ /* 0x040fe20000410000 */
[----:B------:R-:W-:Y:S01]  /*4be0*/  @!P1 MOV R28, R42 ;  /* 0x0000002a001c9202 */ /* 0x000fe20000000f00 */
[-C--:B------:R-:W-:Y:S02]  /*4bf0*/  @!P1 FFMA.FTZ R50, R24, R41.reuse, -R50 ;  /* 0x0000002918329223 */ /* 0x080fe40000010832 */
[C---:B------:R-:W-:Y:S02]  /*4c00*/  @!P1 FMUL.FTZ R48, R36.reuse, R22 ;  /* 0x0000001624309220 */ /* 0x040fe40000410000 */
[----:B------:R-:W-:Y:S02]  /*4c10*/  @!P1 FFMA.FTZ R6, R39, R38, R6 ;  /* 0x0000002627069223 */ /* 0x000fe40000010006 */
[-C--:B------:R-:W-:Y:S02]  /*4c20*/  @!P1 FFMA.FTZ R48, R25, R40.reuse, -R48 ;  /* 0x0000002819309223 */ /* 0x080fe40000010830 */
[----:B------:R-:W-:Y:S02]  /*4c30*/  @!P1 FFMA.FTZ R7, R36, R40, R7 ;  /* 0x0000002824079223 */ /* 0x000fe40000010007 */
[----:B------:R-:W-:Y:S02]  /*4c40*/  @!P1 FFMA.FTZ R8, R37, R41, R8 ;  /* 0x0000002925089223 */ /* 0x000fe40000010008 */
[----:B------:R-:W-:Y:S01]  /*4c50*/  @!P1 FFMA.FTZ R49, R35, R38, -R49 ;  /* 0x0000002623319223 */ /* 0x000fe20000010831 */
[----:B------:R-:W-:Y:S02]  /*4c60*/  @!P1 F2FP.PACK_AB R48, R7, R48 ;  /* 0x000000300730923e */ /* 0x000fe400000000ff */
[----:B------:R-:W-:Y:S02]  /*4c70*/  @!P1 F2FP.PACK_AB R51, R8, R50 ;  /* 0x000000320833923e */ /* 0x000fe400000000ff */
[----:B------:R-:W-:Y:S02]  /*4c80*/  @!P1 F2FP.PACK_AB R49, R6, R49 ;  /* 0x000000310631923e */ /* 0x000fe400000000ff */
[----:B------:R-:W-:Y:S01]  /*4c90*/  @!P1 MOV R30, R48 ;  /* 0x00000030001e9202 */ /* 0x000fe20000000f00 */
[----:B------:R-:W-:Y:S01]  /*4ca0*/  @!P1 IMAD.MOV.U32 R31, RZ, RZ, R51 ;  /* 0x000000ffff1f9224 */ /* 0x000fe200078e0033 */
[----:B------:R-:W-:Y:S05]  /*4cb0*/  @!P1 MOV R29, R49 ;  /* 0x00000031001d9202 */ /* 0x000fea0000000f00 */
[----:B------:R1:W-:Y:S08]  /*4cc0*/  STG.E.128 [R54.64], R28 ;  /* 0x0000001c36007986 */ /* 0x0003f0000c101d06 */
[----:B------:R2:W3:Y:S08]  /*4cd0*/  LDG.E.128 R24, [R52.64] ;  /* 0x0000000634187981 */ /* 0x0004f0000c1e1d00 */
[----:B------:R-:W4:Y:S06]  /*4ce0*/  @!P0 LDG.E.64 R22, [R32.64+0x40] ;  /* 0x0000400620168981 */ /* 0x000f2c000c1e1b00 */
[----:B------:R-:W5:Y:S01]  /*4cf0*/  @!P0 LDG.E.64 R46, [R46.64+0x40] ;  /* 0x000040062e2e8981 */ /* 0x000f62000c1e1b00 */
[C---:B--2---:R-:W-:Y:S04]  /*4d00*/  LEA R52, P1, R93.reuse, R102, 0x1 ;  /* 0x000000665d347211 */ /* 0x044fe800078208ff */
[----:B------:R-:W-:Y:S02]  /*4d10*/  LEA.HI.X R53, R93, R101, R92, 0x1, P1 ;  /* 0x000000655d357211 */ /* 0x000fe400008f0c5c */
[----:B---3--:R-:W-:Y:S02]  /*4d20*/  @!P0 MOV R34, R24 ;  /* 0x0000001800228202 */ /* 0x008fe40000000f00 */
[----:B-1----:R-:W-:Y:S02]  /*4d30*/  @!P0 MOV R30, R25 ;  /* 0x00000019001e8202 */ /* 0x002fe40000000f00 */
[----:B------:R-:W-:Y:S01]  /*4d40*/  @!P0 MOV R31, R26 ;  /* 0x0000001a001f8202 */ /* 0x000fe20000000f00 */
        /* <DEDUP_REMOVED lines=42> */
.L_x_2730:
[----:B------:R-:W-:Y:S05]  /*4ff0*/  BSYNC B0 ;  /* 0x0000000000007941 */ /* 0x000fea0003800000 */
.L_x_2729:
        /* <DEDUP_REMOVED lines=8> */
.L_x_2722:
        /* <DEDUP_REMOVED lines=91> */
.L_x_2735:
[----:B------:R-:W-:Y:S05]  /*5630*/  BSYNC B0 ;  /* 0x0000000000007941 */ /* 0x000fea0003800000 */
.L_x_2734:
[----:B------:R-:W-:Y:S01]  /*5640*/  IMAD.MOV.U32 R103, RZ, RZ, R101 ;  /* 0x000000ffff677224 */ /* 0x000fe200078e0065 */
[----:B------:R-:W-:Y:S01]  /*5650*/  ISETP.GE.AND P0, PT, R15, UR4, PT ;  /* 0x000000040f007c0c */ /* 0x000fe2000bf06270 */
[----:B------:R-:W-:Y:S01]  /*5660*/  BSSY B0, `(.L_x_2736) ;  /* 0x000005a000007945 */ /* 0x000fe20003800000 */
[----:B------:R-:W-:Y:S02]  /*5670*/  IADD3 R168, P1, R108, 0x40, RZ ;  /* 0x000000406ca87810 */ /* 0x000fe40007f3e0ff */
[----:B-----5:R2:W-:Y:S03]  /*5680*/  STG.E.128 [R102.64], R52 ;  /* 0x0000003466007986 */ /* 0x0205e6000c101d06 */
        /* <DEDUP_REMOVED lines=87> */
.L_x_2737:
[----:B------:R-:W-:Y:S05]  /*5c00*/  BSYNC B0 ;  /* 0x0000000000007941 */ /* 0x000fea0003800000 */
.L_x_2736:
        /* <DEDUP_REMOVED lines=91> */
.L_x_2739:
[----:B------:R-:W-:Y:S05]  /*61c0*/  BSYNC B0 ;  /* 0x0000000000007941 */ /* 0x000fea0003800000 */
.L_x_2738:
[----:B-----5:R1:W-:Y:S02]  /*61d0*/  STG.E.128 [R102.64+0x80], R52 ;  /* 0x0000803466007986 */ /* 0x0203e4000c101d06 */
.L_x_2733:
[----:B------:R-:W-:Y:S05]  /*61e0*/  BSYNC B1 ;  /* 0x0000000000017941 */ /* 0x000fea0003800000 */
.L_x_2732:
        /* <DEDUP_REMOVED lines=10> */
[----:B------:R-:W-:Y:S02]  /*6290*/  MOV R152, RZ ;  /* 0x000000ff00987202 */ /* 0x000fe40000000f00 */
[----:B------:R-:W-:Y:S01]  /*62a0*/  MOV R46, R54 ;  /* 0x00000036002e7202 */ /* 0x000fe20000000f00 */
[----:B------:R-:W-:Y:S01]  /*62b0*/  USHF.R.S32.HI UR5, URZ, 0x1, UR5 ;  /* 0x000000013f057899 */ /* 0x000fe20008011405 */
[----:B------:R-:W-:Y:S05]  /*62c0*/  MOV R47, R55 ;  /* 0x00000037002f7202 */ /* 0x000fea0000000f00 */
[----:B------:R-:W-:Y:S02]  /*62d0*/  ISETP.GE.AND P1, PT, R18, UR5, PT ;  /* 0x0000000512007c0c */ /* 0x000fe4000bf26270 */
[----:B------:R-:W-:Y:S11]  /*62e0*/  MOV R145, UR5 ;  /* 0x0000000500917c02 */ /* 0x000ff60008000f00 */
[----:B------:R-:W-:Y:S02]  /*62f0*/  @P1 IADD3 R145, RZ, -UR5, RZ ;  /* 0x80000005ff911c10 */ /* 0x000fe4000fffe0ff */
[----:B------:R-:W-:Y:S02]  /*6300*/  @P1 IADD3 R152, RZ, -UR5, RZ ;  /* 0x80000005ff981c10 */ /* 0x000fe4000fffe0ff */
[----:B----4-:R-:W-:Y:S02]  /*6310*/  LEA R10, P0, R145, R168, 0x1 ;  /* 0x000000a8910a7211 */ /* 0x010fe400078008ff */
[----:B------:R-:W-:Y:S02]  /*6320*/  IADD3 R103, P5, R137, R152, RZ ;  /* 0x0000009889677210 */ /* 0x000fe40007fbe0ff */
[----:B------:R-:W-:Y:S02]  /*6330*/  LEA.HI.X.SX32 R11, R145, R169, 0x1, P0 ;  /* 0x000000a9910b7211 */ /* 0x000fe400000f0eff */
[C---:B------:R-:W-:Y:S02]  /*6340*/  LEA R166, P0, R103.reuse, R110, 0x1 ;  /* 0x0000006e67a67211 */ /* 0x040fe400078008ff */
[----:B------:R-:W-:Y:S01]  /*6350*/  LEA.HI.X.SX32 R152, R152, R122, 0x1, P5 ;  /* 0x0000007a98987211 */ /* 0x000fe200028f0eff */
[----:B------:R-:W4:Y:S03]  /*6360*/  LDG.E.128 R28, [R10.64] ;  /* 0x000000060a1c7981 */ /* 0x000f26000c1e1d00 */
[----:B------:R-:W-:Y:S02]  /*6370*/  LEA.HI.X R167, R103, R111, R152, 0x1, P0 ;  /* 0x0000006f67a77211 */ /* 0x000fe400000f0c98 */
[----:B------:R-:W-:Y:S02]  /*6380*/  MOV R152, RZ ;  /* 0x000000ff00987202 */ /* 0x000fe40000000f00 */
[----:B------:R-:W-:Y:S01]  /*6390*/  @P1 IADD3 R152, RZ, -UR5, RZ ;  /* 0x80000005ff981c10 */ /* 0x000fe2000fffe0ff */
[----:B--2---:R-:W2:Y:S03]  /*63a0*/  LDG.E.128 R36, [R166.64] ;  /* 0x00000006a6247981 */ /* 0x004ea6000c1e1d00 */
        /* <DEDUP_REMOVED lines=36> */
[----:B------:R-:W-:Y:S01]  /*65f0*/  HADD2.F32 R37, -RZ, R49.H0_H0 ;  /* 0x20000031ff257230 */ /* 0x000fe20000004100 */
[----:B------:R-:W-:Y:S01]  /*6600*/  FFMA.FTZ R2, R35, R34, R2 ;  /* 0x0000002223027223 */ /* 0x000fe20000010002 */
[----:B------:R-:W-:Y:S01]  /*6610*/  HADD2.F32 R9, -RZ, R39.H1_H1 ;  /* 0x30000027ff097230 */ /* 0x000fe20000004100 */
[----:B------:R-:W-:Y:S01]  /*6620*/  @!P1 FADD.FTZ R11, -R11, -RZ ;  /* 0x800000ff0b0b9221 */ /* 0x000fe20000010100 */
[----:B------:R-:W-:Y:S01]  /*6630*/  HADD2.F32 R23, -RZ, R10.H1_H1 ;  /* 0x3000000aff177230 */ /* 0x000fe20000004100 */
[----:B------:R-:W-:Y:S01]  /*6640*/  FMUL.FTZ R5, R25, R24 ;  /* 0x0000001819057220 */ /* 0x000fe20000410000 */
        /* <DEDUP_REMOVED lines=9> */
[----:B------:R-:W-:Y:S01]  /*66e0*/  FMUL.FTZ R7, R12, R11 ;  /* 0x0000000b0c077220 */ /* 0x000fe20000410000 */
[----:B------:R-:W-:Y:S01]  /*66f0*/  HADD2.F32 R10, -RZ, R27.H1_H1 ;  /* 0x3000001bff0a7230 */ /* 0x000fe20000004100 */
[----:B------:R-:W-:Y:S01]  /*6700*/  F2FP.PACK_AB R52, R2, R0 ;  /* 0x000000000234723e */ /* 0x000fe200000000ff */
        /* <DEDUP_REMOVED lines=14> */
.L_x_2743:
[----:B------:R-:W-:Y:S05]  /*67f0*/  BSYNC B0 ;  /* 0x0000000000007941 */ /* 0x000fea0003800000 */
.L_x_2742:
        /* <DEDUP_REMOVED lines=22> */
[----:B------:R-:W-:Y:S02]  /*6960*/  LEA R170, P0, R103, R110, 0x1 ;  /* 0x0000006e67aa7211 */ /* 0x000fe400078008ff */
        /* <DEDUP_REMOVED lines=74> */
.L_x_2745:
[----:B------:R-:W-:Y:S05]  /*6e10*/  BSYNC B0 ;  /* 0x0000000000007941 */ /* 0x000fea0003800000 */
.L_x_2744:
        /* <DEDUP_REMOVED lines=99> */
.L_x_2747:
[----:B------:R-:W-:Y:S05]  /*7450*/  BSYNC B0 ;  /* 0x0000000000007941 */ /* 0x000fea0003800000 */
.L_x_2746:
[----:B-----5:R4:W-:Y:S02]  /*7460*/  STG.E.128 [R166.64+0x80], R4 ;  /* 0x00008004a6007986 */ /* 0x0209e4000c101d06 */
.L_x_2741:
[----:B------:R-:W-:Y:S05]  /*7470*/  BSYNC B1 ;  /* 0x0000000000017941 */ /* 0x000fea0003800000 */
.L_x_2740:
        /* <DEDUP_REMOVED lines=99> */
.L_x_2751:
[----:B------:R-:W-:Y:S05]  /*7ab0*/  BSYNC B0 ;  /* 0x0000000000007941 */ /* 0x000fea0003800000 */
.L_x_2750:
[C---:B------:R-:W-:Y:S01]  /*7ac0*/  LEA R4, P1, R164.reuse, R102, 0x1 ;  /* 0x00000066a4047211 */ /* 0x040fe200078208ff */
[----:B------:R-:W-:Y:S01]  /*7ad0*/  BSSY B0, `(.L_x_2752) ;  /* 0x0000062000007945 */ /* 0x000fe20003800000 */
[C---:B----4-:R-:W-:Y:S02]  /*7ae0*/  LEA R2, P0, R79.reuse, R108, 0x1 ;  /* 0x0000006c4f027211 */ /* 0x050fe400078008ff */
        /* <DEDUP_REMOVED lines=96> */
.L_x_2753:
[----:B------:R-:W-:Y:S05]  /*80f0*/  BSYNC B0 ;  /* 0x0000000000007941 */ /* 0x000fea0003800000 */
.L_x_2752:
        /* <DEDUP_REMOVED lines=100> */
.L_x_2755:
[----:B------:R-:W-:Y:S05]  /*8740*/  BSYNC B0 ;  /* 0x0000000000007941 */ /* 0x000fea0003800000 */
.L_x_2754:
[C---:B----4-:R-:W-:Y:S04]  /*8750*/  LEA R2, P0, R85.reuse, R102, 0x1 ;  /* 0x0000006655027211 */ /* 0x050fe800078008ff */
[----:B------:R-:W-:Y:S05]  /*8760*/  LEA.HI.X R3, R85, R101, R84, 0x1, P0 ;  /* 0x0000006555037211 */ /* 0x000fea00000f0c54 */
[----:B-----5:R4:W-:Y:S04]  /*8770*/  STG.E.128 [R2.64], R8 ;  /* 0x0000000802007986 */ /* 0x0209e8000c101d06 */
.L_x_2749:
[----:B------:R-:W-:Y:S05]  /*8780*/  BSYNC B1 ;  /* 0x0000000000017941 */ /* 0x000fea0003800000 */
.L_x_2748:
        /* <DEDUP_REMOVED lines=101> */
.L_x_2759:
[----:B------:R-:W-:Y:S05]  /*8de0*/  BSYNC B0 ;  /* 0x0000000000007941 */ /* 0x000fea0003800000 */
.L_x_2758:
[----:B-1----:R-:W-:Y:S01]  /*8df0*/  IMAD.MOV.U32 R103, RZ, RZ, R101 ;  /* 0x000000ffff677224 */ /* 0x002fe200078e0065 */
[----:B----4-:R-:W-:Y:S01]  /*8e00*/  LEA R2, P0, R87, R108, 0x1 ;  /* 0x0000006c57027211 */ /* 0x010fe200078008ff */
[C---:B------:R-:W-:Y:S01]  /*8e10*/  IMAD R0, R41.reuse, c[0x0][0x19c], RZ ;  /* 0x0000670029007a24 */ /* 0x040fe200078e02ff */
[----:B------:R-:W-:Y:S01]  /*8e20*/  BSSY B0, `(.L_x_2760) ;  /* 0x0000062000007945 */ /* 0x000fe20003800000 */
[----:B------:R-:W-:Y:S01]  /*8e30*/  IMAD.WIDE.U32 R4, R41, c[0x0][0x198], R102 ;  /* 0x0000660029047a25 */ /* 0x000fe200078e0066 */
[----:B------:R-:W-:Y:S02]  /*8e40*/  LEA.HI.X R3, R87, R109, R86, 0x1, P0 ;  /* 0x0000006d57037211 */ /* 0x000fe400000f0c56 */
[----:B------:R-:W-:Y:S02]  /*8e50*/  ISETP.GE.AND P0, PT, R15, UR4, PT ;  /* 0x000000040f007c0c */ /* 0x000fe4000bf06270 */
[----:B------:R-:W-:Y:S05]  /*8e60*/  IADD3 R5, R5, R0, RZ ;  /* 0x0000000005057210 */ /* 0x000fea0007ffe0ff */
[----:B-----5:R1:W-:Y:S04]  /*8e70*/  STG.E.128 [R4.64], R8 ;  /* 0x0000000804007986 */ /* 0x0203e8000c101d06 */
[----:B------:R1:W5:Y:S02]  /*8e80*/  LDG.E.128 R24, [R2.64] ;  /* 0x0000000602187981 */ /* 0x000364000c1e1d00 */
[----:B------:R-:W-:-:S05]  /*8e90*/  @P0 BRA `(.L_x_2761) ;  /* 0x000005a000000947 */ /* 0x000fca0003800000 */
[----:B------:R-:W-:Y:S01]  /*8ea0*/  ULEA.HI UR5, UR4, UR4, URZ, 0x1 ;  /* 0x0000000404057291 */ /* 0x000fe2000f8f083f */
[----:B-1----:R-:W-:Y:S01]  /*8eb0*/  MOV R4, RZ ;  /* 0x000000ff00047202 */ /* 0x002fe20000000f00 */
        /* <DEDUP_REMOVED lines=16> */
[----:B------:R1:W4:Y:S01]  /*8fc0*/  LDG.E.128 R4, [R2.64] ;  /* 0x0000000602047981 */ /* 0x000322000c1e1d00 */
[----:B------:R-:W-:Y:S04]  /*8fd0*/  @P1 IADD3 R0, RZ, -UR5, RZ ;  /* 0x80000005ff001c10 */ /* 0x000fe8000fffe0ff */
[----:B------:R-:W-:Y:S03]  /*8fe0*/  IADD3 R9, P0, R126, R0, RZ ;  /* 0x000000007e097210 */ /* 0x000fe60007f1e0ff */
[----:B------:R-:W1:Y:S01]  /*8ff0*/  LDG.E.128 R36, [R36.64] ;  /* 0x0000000624247981 */ /* 0x000e62000c1e1d00 */
[----:B------:R-:W-:Y:S02]  /*9000*/  LEA.HI.X.SX32 R0, R0, R117, 0x1, P0 ;  /* 0x0000007500007211 */ /* 0x000fe400000f0eff */
[C---:B------:R-:W-:Y:S04]  /*9010*/  LEA R28, P0, R9.reuse, R112, 0x1 ;  /* 0x00000070091c7211 */ /* 0x040fe800078008ff */
[----:B------:R-:W-:Y:S06]  /*9020*/  LEA.HI.X R29, R9, R113, R0, 0x1, P0 ;  /* 0x00000071091d7211 */ /* 0x000fec00000f0c00 */
[----:B--2---:R-:W2:Y:S01]  /*9030*/  LDG.E.128 R28, [R28.64] ;  /* 0x000000061c1c7981 */ /* 0x004ea2000c1e1d00 */
[--C-:B-1----:R-:W-:Y:S01]  /*9040*/  HADD2.F32 R3, -RZ, R37.reuse.H0_H0 ;  /* 0x20000025ff037230 */ /* 0x102fe20000004100 */
[----:B----4-:R-:W-:Y:S01]  /*9050*/  IMAD.MOV.U32 R12, RZ, RZ, R4 ;  /* 0x000000ffff0c7224 */ /* 0x010fe200078e0004 */
        /* <DEDUP_REMOVED lines=30> */
[--C-:B--2---:R-:W-:Y:S01]  /*9240*/  HADD2.F32 R12, -RZ, R28.reuse.H1_H1 ;  /* 0x3000001cff0c7230 */ /* 0x104fe20000004100 */
        /* <DEDUP_REMOVED lines=31> */
.L_x_2761:
[----:B------:R-:W-:Y:S05]  /*9440*/  BSYNC B0 ;  /* 0x0000000000007941 */ /* 0x000fea0003800000 */
.L_x_2760:
[----:B-1----:R-:W-:Y:S01]  /*9450*/  LEA R4, P1, R89, R102, 0x1 ;  /* 0x0000006659047211 */ /* 0x002fe200078208ff */
        /* <DEDUP_REMOVED lines=27> */
[----:B------:R1:W4:Y:S03]  /*9610*/  LDG.E.128 R4, [R2.64] ;  /* 0x0000000602047981 */ /* 0x000326000c1e1d00 */
[----:B------:R-:W-:Y:S04]  /*9620*/  IADD3 R23, P0, R125, R0, RZ ;  /* 0x000000007d177210 */ /* 0x000fe80007f1e0ff */
[----:B------:R-:W-:Y:S01]  /*9630*/  LEA.HI.X.SX32 R0, R0, R116, 0x1, P0 ;  /* 0x0000007400007211 */ /* 0x000fe200000f0eff */
[----:B------:R-:W1:Y:S01]  /*9640*/  LDG.E.128 R36, [R36.64] ;  /* 0x0000000624247981 */ /* 0x000e62000c1e1d00 */
[C---:B------:R-:W-:Y:S04]  /*9650*/  LEA R24, P0, R23.reuse, R112, 0x1 ;  /* 0x0000007017187211 */ /* 0x040fe800078008ff */
[----:B------:R-:W-:Y:S05]  /*9660*/  LEA.HI.X R25, R23, R113, R0, 0x1, P0 ;  /* 0x0000007117197211 */ /* 0x000fea00000f0c00 */
[----:B---3--:R2:W3:Y:S01]  /*9670*/  LDG.E.128 R28, [R24.64] ;  /* 0x00000006181c7981 */ /* 0x0084e2000c1e1d00 */
[--C-:B-1----:R-:W-:Y:S01]  /*9680*/  HADD2.F32 R3, -RZ, R37.reuse.H0_H0 ;  /* 0x20000025ff037230 */ /* 0x102fe20000004100 */
[----:B----4-:R-:W-:Y:S01]  /*9690*/  MOV R12, R4 ;  /* 0x00000004000c7202 */ /* 0x010fe20000000f00 */
[----:B------:R-:W-:Y:S01]  /*96a0*/  HADD2.F32 R4, -RZ, R37.H1_H1 ;  /* 0x30000025ff047230 */ /* 0x000fe20000004100 */
[----:B------:R-:W-:Y:S01]  /*96b0*/  IMAD.MOV.U32 R11, RZ, RZ, R5 ;  /* 0x000000ffff0b7224 */ /* 0x000fe200078e0005 */
[----:B------:R-:W-:Y:S01]  /*96c0*/  HADD2.F32 R8, -RZ, R39.H1_H1 ;  /* 0x30000027ff087230 */ /* 0x000fe20000004100 */
[----:B------:R-:W-:Y:S01]  /*96d0*/  MOV R10, R6 ;  /* 0x00000006000a7202 */ /* 0x000fe20000000f00 */
[--C-:B--2---:R-:W-:Y:S01]  /*96e0*/  HADD2.F32 R25, -RZ, R12.reuse.H0_H0 ;  /* 0x2000000cff197230 */ /* 0x104fe20000004100 */
        /* <DEDUP_REMOVED lines=58> */
.L_x_2763:
[----:B------:R-:W-:Y:S05]  /*9a90*/  BSYNC B0 ;  /* 0x0000000000007941 */ /* 0x000fea0003800000 */
.L_x_2762:
[C---:B-1----:R-:W-:Y:S04]  /*9aa0*/  LEA R2, P0, R93.reuse, R102, 0x1 ;  /* 0x000000665d027211 */ /* 0x042fe800078008ff */
[----:B------:R-:W-:Y:S05]  /*9ab0*/  LEA.HI.X R3, R93, R101, R92, 0x1, P0 ;  /* 0x000000655d037211 */ /* 0x000fea00000f0c5c */
[----:B-----5:R1:W-:Y:S04]  /*9ac0*/  STG.E.128 [R2.64], R8 ;  /* 0x0000000802007986 */ /* 0x0203e8000c101d06 */
.L_x_2757:
[----:B------:R-:W-:Y:S05]  /*9ad0*/  BSYNC B1 ;  /* 0x0000000000017941 */ /* 0x000fea0003800000 */
.L_x_2756:
[----:B-1--4-:R-:W-:Y:S01]  /*9ae0*/  IMAD.MOV.U32 R3, RZ, RZ, c[0x0][0x230] ;  /* 0x00008c00ff037624 */ /* 0x012fe200078e00ff */
[----:B------:R-:W-:Y:S03]  /*9af0*/  ULDC UR4, c[0x0][0x230] ;  /* 0x00008c0000047ab9 */ /* 0x000fe60000000800 */
[----:B------:R-:W-:Y:S05]  /*9b00*/  IMAD.U32 R3, R3, -0x40, RZ ;  /* 0xffffffc003037824 */ /* 0x000fea00078e00ff */
[C---:B------:R-:W-:Y:S02]  /*9b10*/  LEA R112, P1, R3.reuse, R112, 0x1 ;  /* 0x0000007003707211 */ /* 0x040fe400078208ff */
[C---:B------:R-:W-:Y:S02]  /*9b20*/  LEA R110, P0, R3.reuse, R110, 0x1 ;  /* 0x0000006e036e7211 */ /* 0x040fe400078008ff */
[C---:B------:R-:W-:Y:S02]  /*9b30*/  LEA.HI.X.SX32 R113, R3.reuse, R113, 0x1, P1 ;  /* 0x0000007103717211 */ /* 0x040fe400008f0eff */
[----:B------:R-:W-:Y:S01]  /*9b40*/  LEA.HI.X.SX32 R111, R3, R111, 0x1, P0 ;  /* 0x0000006f036f7211 */ /* 0x000fe200000f0eff */
[----:B------:R-:W-:-:S05]  /*9b50*/  BRA `(.L_x_2731) ;  /* 0x000002a000007947 */ /* 0x000fca0003800000 */
.L_x_2721:
[----:B----4-:R-:W2:Y:S01]  /*9b60*/  @P1 LDG.E.128 R28, [R108.64] ;  /* 0x000000066c1c1981 */ /* 0x010ea2000c1e1d00 */
[----:B------:R-:W-:Y:S01]  /*9b70*/  @P1 IMAD.MOV.U32 R103, RZ, RZ, R101 ;  /* 0x000000ffff671224 */ /* 0x000fe200078e0065 */
        /* <DEDUP_REMOVED lines=9> */
[----:B--2---:R-:W-:Y:S04]  /*9c10*/  @P1 STG.E.128 [R102.64], R28 ;  /* 0x0000001c66001986 */ /* 0x004fe8000c101d06 */
[----:B------:R-:W2:Y:S04]  /*9c20*/  @P1 LDG.E.128 R24, [R108.64+0x40] ;  /* 0x000040066c181981 */ /* 0x000ea8000c1e1d00 */
[----:B--2---:R-:W-:Y:S04]  /*9c30*/  @P1 STG.E.128 [R102.64+0x40], R24 ;  /* 0x0000401866001986 */ /* 0x004fe8000c101d06 */
[----:B------:R-:W2:Y:S04]  /*9c40*/  @P1 LDG.E.128 R8, [R108.64+0x80] ;  /* 0x000080066c081981 */ /* 0x000ea8000c1e1d00 */
[----:B--2---:R1:W-:Y:S04]  /*9c50*/  @P1 STG.E.128 [R102.64+0x80], R8 ;  /* 0x0000800866001986 */ /* 0x0043e8000c101d06 */
[----:B------:R-:W2:Y:S01]  /*9c60*/  @P5 LDG.E.128 R4, [R2.64] ;  /* 0x0000000602045981 */ /* 0x000ea2000c1e1d00 */
[----:B-1----:R-:W-:Y:S03]  /*9c70*/  @P3 IMAD.MOV.U32 R103, RZ, RZ, R101 ;  /* 0x000000ffff673224 */ /* 0x002fe600078e0065 */
[----:B--2---:R-:W-:Y:S04]  /*9c80*/  @P5 STG.E.128 [R34.64], R4 ;  /* 0x0000000422005986 */ /* 0x004fe8000c101d06 */
[----:B------:R-:W2:Y:S04]  /*9c90*/  @P5 LDG.E.128 R28, [R2.64+0x40] ;  /* 0x00004006021c5981 */ /* 0x000ea8000c1e1d00 */
[----:B--2---:R-:W-:Y:S04]  /*9ca0*/  @P5 STG.E.128 [R34.64+0x40], R28 ;  /* 0x0000401c22005986 */ /* 0x004fe8000c101d06 */
[----:B------:R1:W2:Y:S02]  /*9cb0*/  @P5 LDG.E.128 R24, [R2.64+0x80] ;  /* 0x0000800602185981 */ /* 0x0002a4000c1e1d00 */
[----:B-1----:R-:W-:Y:S04]  /*9cc0*/  @P3 IMAD.MOV.U32 R3, RZ, RZ, 0xc0 ;  /* 0x000000c0ff033424 */ /* 0x002fe800078e00ff */
[C---:B------:R-:W-:Y:S04]  /*9cd0*/  @P3 IMAD.WIDE.U32 R22, R3.reuse, c[0x0][0x288], R108 ;  /* 0x0000a20003163a25 */ /* 0x040fe800078e006c */
[----:B------:R-:W-:Y:S05]  /*9ce0*/  @P3 IMAD R0, R3, c[0x0][0x28c], RZ ;  /* 0x0000a30003003a24 */ /* 0x000fea00078e02ff */
[----:B------:R-:W-:Y:S01]  /*9cf0*/  @P3 IADD3 R23, R23, R0, RZ ;  /* 0x0000000017173210 */ /* 0x000fe20007ffe0ff */
[----:B--2---:R1:W-:Y:S04]  /*9d00*/  @P5 STG.E.128 [R34.64+0x80], R24 ;  /* 0x0000801822005986 */ /* 0x0043e8000c101d06 */
[----:B------:R-:W2:Y:S01]  /*9d10*/  @P4 LDG.E.128 R8, [R36.64] ;  /* 0x0000000624084981 */ /* 0x000ea2000c1e1d00 */
[C---:B-1----:R-:W-:Y:S04]  /*9d20*/  @P3 IMAD.WIDE.U32 R34, R3.reuse, c[0x0][0x198], R102 ;  /* 0x0000660003223a25 */ /* 0x042fe800078e0066 */
[----:B------:R-:W-:Y:S05]  /*9d30*/  @P3 IMAD R3, R3, c[0x0][0x19c], RZ ;  /* 0x0000670003033a24 */ /* 0x000fea00078e02ff */
[----:B------:R-:W-:Y:S01]  /*9d40*/  @P3 IADD3 R35, R35, R3, RZ ;  /* 0x0000000323233210 */ /* 0x000fe20007ffe0ff */
        /* <DEDUP_REMOVED lines=11> */
.L_x_2731:
[----:B------:R-:W-:Y:S04]  /*9e00*/  IMAD.MOV.U32 R0, RZ, RZ, c[0x0][0x288] ;  /* 0x0000a200ff007624 */ /* 0x000fe800078e00ff */
[----:B------:R-:W-:Y:S05]  /*9e10*/  IMAD.U32 R3, R0, -0x80, RZ ;  /* 0xffffff8000037824 */ /* 0x000fea00078e00ff */
[C---:B--23--:R-:W-:Y:S04]  /*9e20*/  LEA R108, P0, R3.reuse, R108, 0x1 ;  /* 0x0000006c036c7211 */ /* 0x04cfe800078008ff */
        /* <DEDUP_REMOVED lines=9> */
[----:B------:R-:W2:Y:S01]  /*9ec0*/  I2F.RP R4, R3 ;  /* 0x0000000300047306 */ /* 0x000ea20000209400 */
[----:B------:R-:W-:Y:S02]  /*9ed0*/  IABS R7, R16 ;  /* 0x0000001000077213 */ /* 0x000fe40000000000 */
[----:B------:R-:W-:Y:S07]  /*9ee0*/  IABS R5, R17 ;  /* 0x0000001100057213 */ /* 0x000fee0000000000 */
[----:B--2---:R-:W2:Y:S02]  /*9ef0*/  MUFU.RCP R0, R4 ;  /* 0x0000000400007308 */ /* 0x004ea40000001000 */
[----:B--2---:R-:W-:Y:S08]  /*9f00*/  IADD3 R2, R0, 0xffffffe, RZ ;  /* 0x0ffffffe00027810 */ /* 0x004ff00007ffe0ff */
[----:B------:R-:W2:Y:S02]  /*9f10*/  F2I.FTZ.U32.TRUNC.NTZ R9, R2 ;  /* 0x0000000200097305 */ /* 0x000ea4000021f000 */
[--C-:B--2---:R-:W-:Y:S04]  /*9f20*/  IMAD.MOV R0, RZ, RZ, -R9.reuse ;  /* 0x000000ffff007224 */ /* 0x104fe800078e0a09 */
        /* <DEDUP_REMOVED lines=54> */
[----:B-1----:R-:W-:Y:S01]  /*a290*/  LEA R102, P0, R4, R102, 0x1 ;  /* 0x0000006604667211 */ /* 0x002fe200078008ff */
[----:B------:R-:W-:Y:S03]  /*a2a0*/  IMAD R3, R0, c[0x0][0x19c], R3 ;  /* 0x0000670000037a24 */ /* 0x000fe600078e0203 */
[----:B------:R-:W-:Y:S01]  /*a2b0*/  IADD3 R2, R9, R2, RZ ;  /* 0x0000000209027210 */ /* 0x000fe20007ffe0ff */
[----:B------:R-:W-:Y:S03]  /*a2c0*/  IMAD.IADD R0, R5, 0x1, R3 ;  /* 0x0000000105007824 */ /* 0x000fe600078e0203 */
[----:B------:R-:W-:Y:S02]  /*a2d0*/  LEA.HI.X R105, R8, R105, R2, 0x1, P1 ;  /* 0x0000006908697211 */ /* 0x000fe400008f0c02 */
[----:B------:R-:W-:Y:S01]  /*a2e0*/  LEA.HI.X R101, R4, R101, R0, 0x1, P0 ;  /* 0x0000006504657211 */ /* 0x000fe200000f0c00 */
[----:B------:R-:W-:-:S05]  /*a2f0*/  BRA `(.L_x_2765) ;  /* 0x0000009000007947 */ /* 0x000fca0003800000 */
.L_x_2764:
[----:B-1----:R-:W-:Y:S01]  /*a300*/  MOV R103, R101 ;  /* 0x0000006500677202 */ /* 0x002fe20000000f00 */
[----:B------:R-:W-:Y:S02]  /*a310*/  IMAD.MOV.U32 R2, RZ, RZ, c[0x0][0x1a0] ;  /* 0x00006800ff027624 */ /* 0x000fe400078e00ff */
[----:B------:R-:W-:Y:S03]  /*a320*/  IMAD.MOV.U32 R0, RZ, RZ, c[0x0][0x198] ;  /* 0x00006600ff007624 */ /* 0x000fe600078e00ff */
[----:B------:R-:W-:Y:S01]  /*a330*/  LEA R3, -R2, RZ, 0x7 ;  /* 0x000000ff02037211 */ /* 0x000fe200078e39ff */
[----:B----4-:R-:W-:Y:S03]  /*a340*/  IMAD.U32 R5, R0, -0x80, RZ ;  /* 0xffffff8000057824 */ /* 0x010fe600078e00ff */
[----:B------:R-:W-:Y:S02]  /*a350*/  LEA R104, P1, R3, R104, 0x1 ;  /* 0x0000006803687211 */ /* 0x000fe400078208ff */
[----:B------:R-:W-:Y:S02]  /*a360*/  LEA R102, P0, R5, R102, 0x1 ;  /* 0x0000006605667211 */ /* 0x000fe400078008ff */
[----:B------:R-:W-:Y:S02]  /*a370*/  LEA.HI.X.SX32 R105, R3, R105, 0x1, P1 ;  /* 0x0000006903697211 */ /* 0x000fe400008f0eff */
[----:B------:R-:W-:Y:S02]  /*a380*/  LEA.HI.X.SX32 R101, R5, R103, 0x1, P0 ;  /* 0x0000006705657211 */ /* 0x000fe400000f0eff */
.L_x_2765:
[----:B------:R-:W-:Y:S04]  /*a390*/  IADD3 R13, R13, -0x1, RZ ;  /* 0xffffffff0d0d7810 */ /* 0x000fe80007ffe0ff */
[----:B------:R-:W-:Y:S11]  /*a3a0*/  ISETP.GT.AND P0, PT, R13, R70, PT ;  /* 0x000000460d00720c */ /* 0x000ff60003f04270 */
[----:B------:R-:W-:Y:S02]  /*a3b0*/  @!UPT UIADD3 URZ, URZ, URZ, URZ ;  /* 0x0000003f3f3ff290 */ /* 0x000fe4000fffe03f */
[----:B------:R-:W-:-:S05]  /*a3c0*/  @P0 BRA `(.L_x_2766) ;  /* 0xffff801000000947 */ /* 0x000fca000383ffff */
.L_x_2720:
        /* <DEDUP_REMOVED lines=85> */
.L_x_2773:
[----:B------:R-:W-:Y:S05]  /*a920*/  BSYNC B0 ;  /* 0x0000000000007941 */ /* 0x000fea0003800000 */
.L_x_2772:
[----:B------:R2:W5:Y:S01]  /*a930*/  LDG.E.128 R8, [R24.64+0x40] ;  /* 0x0000400618087981 */ /* 0x000562000c1e1d00 */
[----:B------:R-:W-:Y:S01]  /*a940*/  IADD3 R0, R18, 0x20, RZ ;  /* 0x0000002012007810 */ /* 0x000fe20007ffe0ff */
[----:B------:R-:W-:Y:S02]  /*a950*/  BSSY B0, `(.L_x_2774) ;  /* 0x000002c000007945 */ /* 0x000fe40003800000 */
[----:B-----5:R2:W-:Y:S01]  /*a960*/  STS.64 [R152], R12 ;  /* 0x0000000c98007388 */ /* 0x0205e20000000a00 */
[----:B------:R-:W-:-:S03]  /*a970*/  ISETP.GE.AND P0, PT, R0, c[0x0][0x230], PT ;  /* 0x00008c0000007a0c */ /* 0x000fc60003f06270 */
[----:B------:R2:W-:Y:S10]  /*a980*/  STS.64 [R152+0x8], R14 ;  /* 0x0000080e98007388 */ /* 0x0005f40000000a00 */
[----:B------:R-:W-:Y:S05]  /*a990*/  @P0 BRA `(.L_x_2775) ;  /* 0x0000027000000947 */ /* 0x000fea0003800000 */
[----:B------:R-:W3:Y:S04]  /*a9a0*/  LDG.E.64 R4, [R28.64+0x20] ;  /* 0x000020061c047981 */ /* 0x000ee8000c1e1b00 */
[----:B------:R-:W4:Y:S01]  /*a9b0*/  LDG.E.64 R6, [R22.64+0x20] ;  /* 0x0000200616067981 */ /* 0x000f22000c1e1b00 */
[--C-:B------:R-:W-:Y:S01]  /*a9c0*/  HADD2.F32 R27, -RZ, R9.reuse.H0_H0 ;  /* 0x20000009ff1b7230 */ /* 0x100fe20000004100 */
[----:B--2---:R-:W-:Y:S01]  /*a9d0*/  MOV R15, R10 ;  /* 0x0000000a000f7202 */ /* 0x004fe20000000f00 */
[----:B------:R-:W-:-:S02]  /*a9e0*/  HADD2.F32 R21, -RZ, R9.H1_H1 ;  /* 0x30000009ff157230 */ /* 0x000fc40000004100 */
[--C-:B------:R-:W-:Y:S02]  /*a9f0*/  HADD2.F32 R13, -RZ, R11.reuse.H1_H1 ;  /* 0x3000000bff0d7230 */ /* 0x100fe40000004100 */
[----:B------:R-:W-:Y:S02]  /*aa00*/  HADD2.F32 R14, -RZ, R11.H0_H0 ;  /* 0x2000000bff0e7230 */ /* 0x000fe40000004100 */
        /* <DEDUP_REMOVED lines=32> */
.L_x_2775:
[----:B------:R-:W-:Y:S05]  /*ac10*/  BSYNC B0 ;  /* 0x0000000000007941 */ /* 0x000fea0003800000 */
.L_x_2774:
        /* <DEDUP_REMOVED lines=44> */
.L_x_2777:
[----:B------:R-:W-:Y:S05]  /*aee0*/  BSYNC B0 ;  /* 0x0000000000007941 */ /* 0x000fea0003800000 */
.L_x_2776:
[----:B-----5:R2:W-:Y:S02]  /*aef0*/  STS.128 [R152+0x2000], R24 ;  /* 0x0020001898007388 */ /* 0x0205e40000000c00 */
.L_x_2771:
[----:B------:R-:W-:Y:S05]  /*af00*/  BSYNC B1 ;  /* 0x0000000000017941 */ /* 0x000fea0003800000 */
.L_x_2770:
        /* <DEDUP_REMOVED lines=57> */
.L_x_2780:
[----:B------:R-:W-:Y:S05]  /*b2a0*/  BSYNC B0 ;  /* 0x0000000000007941 */ /* 0x000fea0003800000 */
.L_x_2779:
        /* <DEDUP_REMOVED lines=46> */
.L_x_2782:
[----:B------:R-:W-:Y:S05]  /*b590*/  BSYNC B0 ;  /* 0x0000000000007941 */ /* 0x000fea0003800000 */
.L_x_2781:
        /* <DEDUP_REMOVED lines=45> */
.L_x_2784:
[----:B------:R-:W-:Y:S05]  /*b870*/  BSYNC B0 ;  /* 0x0000000000007941 */ /* 0x000fea0003800000 */
.L_x_2783:
[----:B-----5:R3:W-:Y:S01]  /*b880*/  STS.128 [R152+0x2800], R8 ;  /* 0x0028000898007388 */ /* 0x0207e20000000c00 */
[----:B------:R-:W-:Y:S05]  /*b890*/  BRA `(.L_x_2778) ;  /* 0x0000232000007947 */ /* 0x000fea0003800000 */
.L_x_2769:
        /* <DEDUP_REMOVED lines=88> */
.L_x_2788:
[----:B------:R-:W-:Y:S05]  /*be20*/  BSYNC B0 ;  /* 0x0000000000007941 */ /* 0x000fea0003800000 */
.L_x_2787:
[----:B------:R2:W5:Y:S01]  /*be30*/  LDG.E.128 R12, [R24.64+0x40] ;  /* 0x00004006180c7981 */ /* 0x000562000c1e1d00 */
[----:B------:R-:W-:Y:S01]  /*be40*/  IADD3 R4, R18, 0x20, RZ ;  /* 0x0000002012047810 */ /* 0x000fe20007ffe0ff */
[----:B------:R-:W-:Y:S02]  /*be50*/  BSSY B0, `(.L_x_2789) ;  /* 0x0000057000007945 */ /* 0x000fe40003800000 */
[----:B-----5:R2:W-:Y:S01]  /*be60*/  STS.64 [R152], R20 ;  /* 0x0000001498007388 */ /* 0x0205e20000000a00 */
[----:B------:R-:W-:-:S03]  /*be70*/  ISETP.GE.AND P0, PT, R4, c[0x0][0x230], PT ;  /* 0x00008c0004007a0c */ /* 0x000fc60003f06270 */
[----:B------:R2:W-:Y:S10]  /*be80*/  STS.64 [R152+0x8], R22 ;  /* 0x0000081698007388 */ /* 0x0005f40000000a00 */
[----:B------:R-:W-:Y:S05]  /*be90*/  @P0 BRA `(.L_x_2790) ;  /* 0x0000052000000947 */ /* 0x000fea0003800000 */
[----:B------:R-:W-:Y:S02]  /*bea0*/  ISETP.GE.AND P0, PT, R4, R135, PT ;  /* 0x000000870400720c */ /* 0x000fe40003f06270 */
[----:B------:R-:W-:-:S02]  /*beb0*/  MOV R7, RZ ;  /* 0x000000ff00077202 */ /* 0x000fc40000000f00 */
        /* <DEDUP_REMOVED lines=80> */
.L_x_2790:
[----:B------:R-:W-:Y:S05]  /*c3c0*/  BSYNC B0 ;  /* 0x0000000000007941 */ /* 0x000fea0003800000 */
.L_x_2789:
        /* <DEDUP_REMOVED lines=88> */
.L_x_2792:
[----:B------:R-:W-:Y:S05]  /*c950*/  BSYNC B0 ;  /* 0x0000000000007941 */ /* 0x000fea0003800000 */
.L_x_2791:
[----:B-----5:R3:W-:Y:S02]  /*c960*/  STS.128 [R152+0x2000], R20 ;  /* 0x0020001498007388 */ /* 0x0207e40000000c00 */
.L_x_2786:
[----:B------:R-:W-:Y:S05]  /*c970*/  BSYNC B1 ;  /* 0x0000000000017941 */ /* 0x000fea0003800000 */
.L_x_2785:
        /* <DEDUP_REMOVED lines=90> */
.L_x_2794:
[----:B------:R-:W-:Y:S05]  /*cf20*/  BSYNC B0 ;  /* 0x0000000000007941 */ /* 0x000fea0003800000 */
.L_x_2793:
        /* <DEDUP_REMOVED lines=89> */
.L_x_2796:
[----:B------:R-:W-:Y:S05]  /*d4c0*/  BSYNC B0 ;  /* 0x0000000000007941 */ /* 0x000fea0003800000 */
.L_x_2795:
        /* <DEDUP_REMOVED lines=89> */
.L_x_2798:
[----:B------:R-:W-:Y:S05]  /*da60*/  BSYNC B0 ;  /* 0x0000000000007941 */ /* 0x000fea0003800000 */
.L_x_2797:
[----:B-----5:R3:W-:Y:S01]  /*da70*/  STS.128 [R152+0x2800], R12 ;  /* 0x0028000c98007388 */ /* 0x0207e20000000c00 */
[----:B------:R-:W-:Y:S05]  /*da80*/  BRA `(.L_x_2778) ;  /* 0x0000013000007947 */ /* 0x000fea0003800000 */
.L_x_2768:
        /* <DEDUP_REMOVED lines=19> */
.L_x_2778:
[----:B------:R-:W-:Y:S05]  /*dbc0*/  BSYNC B2 ;  /* 0x0000000000027941 */ /* 0x000fea0003800000 */
.L_x_2767:
[----:B------:R-:W-:Y:S01]  /*dbd0*/  IADD3 R161, R57, -0x1, RZ ;  /* 0xffffffff39a17810 */ /* 0x000fe20007ffe0ff */
[----:B------:R-:W-:Y:S01]  /*dbe0*/  IMAD.SHL.U32 R140, R140, 0x8, RZ ;  /* 0x000000088c8c7824 */ /* 0x000fe200078e00ff */
[----:B------:R-:W-:Y:S01]  /*dbf0*/  IADD3 R6, R148, 0x40, RZ ;  /* 0x0000004094067810 */ /* 0x000fe20007ffe0ff */
[----:B------:R-:W-:Y:S01]  /*dc00*/  IMAD.SHL.U32 R141, R141, 0x40, RZ ;  /* 0x000000408d8d7824 */ /* 0x000fe200078e00ff */
[----:B------:R-:W-:Y:S01]  /*dc10*/  LEA R162, P3, R158, c[0x0][0x168], 0x1 ;  /* 0x00005a009ea27a11 */ /* 0x000fe200078608ff */
[----:B------:R-:W-:Y:S01]  /*dc20*/  IMAD.SHL.U32 R0, R161, 0x80, RZ ;  /* 0x00000080a1007824 */ /* 0x000fe200078e00ff */
[----:B-1----:R-:W-:-:S02]  /*dc30*/  IADD3 R4, R148, 0x60, RZ ;  /* 0x0000006094047810 */ /* 0x002fc40007ffe0ff */
[----:B------:R-:W-:Y:S01]  /*dc40*/  LOP3.LUT R2, R142, 0x7fffffe, RZ, 0xc0, !PT ;  /* 0x07fffffe8e027812 */ /* 0x000fe200078ec0ff */
[----:B------:R-:W-:Y:S01]  /*dc50*/  IMAD.IADD R3, R63, 0x1, -R0 ;  /* 0x000000013f037824 */ /* 0x000fe200078e0a00 */
[----:B------:R-:W-:Y:S01]  /*dc60*/  LEA.HI.X R163, R158, c[0x0][0x16c], R58, 0x1, P3 ;  /* 0x00005b009ea37a11 */ /* 0x000fe200018f0c3a */
[----:B------:R-:W-:Y:S01]  /*dc70*/  IMAD.SHL.U32 R142, R61, 0x2, RZ ;  /* 0x000000023d8e7824 */ /* 0x000fe200078e00ff */
[----:B---3--:R-:W-:Y:S01]  /*dc80*/  SHF.R.S32.HI R8, RZ, 0x1f, R143 ;  /* 0x0000001fff087819 */ /* 0x008fe2000001148f */
[----:B------:R-:W-:Y:S01]  /*dc90*/  IMAD.IADD R2, R143, 0x1, -R2 ;  /* 0x000000018f027824 */ /* 0x000fe200078e0a02 */
[-C--:B------:R-:W-:Y:S02]  /*dca0*/  ISETP.GE.AND P0, PT, R6, R3.reuse, PT ;  /* 0x000000030600720c */ /* 0x080fe40003f06270 */
[-C--:B------:R-:W-:Y:S02]  /*dcb0*/  ISETP.GE.AND P1, PT, R148, R3.reuse, PT ;  /* 0x000000039400720c */ /* 0x080fe40003f26270 */
[----:B------:R-:W-:-:S02]  /*dcc0*/  ISETP.GE.AND P5, PT, R24, R3, PT ;  /* 0x000000031800720c */ /* 0x000fc40003fa6270 */
[----:B------:R-:W-:Y:S02]  /*dcd0*/  ISETP.GE.AND P6, PT, R4, R3, PT ;  /* 0x000000030400720c */ /* 0x000fe40003fc6270 */
[----:B------:R-:W-:Y:S02]  /*dce0*/  LEA.HI R143, R8, R143, RZ, 0x3 ;  /* 0x0000008f088f7211 */ /* 0x000fe400078f18ff */
[----:B------:R-:W-:Y:S02]  /*dcf0*/  SHF.R.S32.HI R120, RZ, 0x1f, R61 ;  /* 0x0000001fff787819 */ /* 0x000fe4000001143d */
[----:B------:R-:W-:Y:S01]  /*dd00*/  ISETP.GE.AND P4, PT, R24, R3, PT ;  /* 0x000000031800720c */ /* 0x000fe20003f86270 */
[----:B------:R-:W-:Y:S01]  /*dd10*/  @!P0 IMAD.MOV.U32 R5, RZ, RZ, c[0x0][0x198] ;  /* 0x00006600ff058624 */ /* 0x000fe200078e00ff */
[----:B------:R-:W-:Y:S01]  /*dd20*/  LEA.HI R7, R120, R61, RZ, 0x4 ;  /* 0x0000003d78077211 */ /* 0x000fe200078f20ff */
[----:B------:R-:W-:Y:S01]  /*dd30*/  @!PT LDS RZ, [RZ] ;  /* 0x00000000fffff984 */ /* 0x000fe20000000800 */
[----:B------:R-:W-:Y:S01]  /*dd40*/  @!PT LDS RZ, [RZ] ;  /* 0x00000000fffff984 */ /* 0x000fe20000000800 */
[----:B------:R-:W-:Y:S01]  /*dd50*/  @!PT LDS RZ, [RZ] ;  /* 0x00000000fffff984 */ /* 0x000fe20000000800 */
[----:B------:R1:W-:Y:S01]  /*dd60*/  @!P1 LDGSTS.E.BYPASS.LTC128B.128 [R152+0x3000], [R162.64] ;  /* 0x03000000a2989fae */ /* 0x0003e2000b901d46 */
[----:B------:R-:W-:Y:S01]  /*dd70*/  @!P0 IMAD.MOV.U32 R8, RZ, RZ, c[0x0][0x19c] ;  /* 0x00006700ff088624 */ /* 0x000fe200078e00ff */
[C---:B--2---:R-:W-:Y:S01]  /*dd80*/  @!P5 LEA R14, P3, R60.reuse, R162, 0x1 ;  /* 0x000000a23c0ed211 */ /* 0x044fe200078608ff */
[----:B------:R-:W-:Y:S01]  /*dd90*/  IMAD.SHL.U32 R41, R143, 0x20, RZ ;  /* 0x000000208f297824 */ /* 0x000fe200078e00ff */
[----:B------:R1:W-:Y:S01]  /*dda0*/  @!P1 LDGSTS.E.BYPASS.LTC128B.128 [R152+0x5000], [R162.64+0x40] ;  /* 0x05000040a2989fae */ /* 0x0003e2000b901d46 */
[----:B------:R-:W-:Y:S01]  /*ddb0*/  @!P6 IMAD.MOV.U32 R10, RZ, RZ, c[0x0][0x198] ;  /* 0x00006600ff0ae624 */ /* 0x000fe200078e00ff */
[----:B------:R-:W-:-:S02]  /*ddc0*/  @!P5 LEA.HI.X R15, R60, R163, R59, 0x1, P3 ;  /* 0x000000a33c0fd211 */ /* 0x000fc400018f0c3b */
[----:B------:R1:W-:Y:S01]  /*ddd0*/  @!P1 LDGSTS.E.BYPASS.LTC128B.128 [R152+0x7000], [R162.64+0x80] ;  /* 0x07000080a2989fae */ /* 0x0003e2000b901d46 */
[C---:B------:R-:W-:Y:S01]  /*dde0*/  @!P0 LEA R12, P1, R5.reuse, R162, 0x7 ;  /* 0x000000a2050c8211 */ /* 0x040fe200078238ff */
[----:B------:R-:W-:Y:S01]  /*ddf0*/  @!P6 IMAD.WIDE.U32 R10, R10, 0xc0, R162 ;  /* 0x000000c00a0ae825 */ /* 0x000fe200078e00a2 */
[----:B------:R-:W-:Y:S01]  /*de00*/  ISETP.GE.AND P3, PT, R6, R3, PT ;  /* 0x000000030600720c */ /* 0x000fe20003f66270 */
[----:B------:R2:W-:Y:S01]  /*de10*/  @!P5 LDGSTS.E.BYPASS.LTC128B.128 [R152+0x3800], [R14.64] ;  /* 0x038000000e98dfae */ /* 0x0005e2000b901d46 */
[----:B------:R-:W-:Y:S01]  /*de20*/  @!P0 LEA.HI.X R13, R5, R163, R8, 0x7, P1 ;  /* 0x000000a3050d8211 */ /* 0x000fe200008f3c08 */
[----:B------:R-:W-:Y:S01]  /*de30*/  @!P6 IMAD.MOV.U32 R8, RZ, RZ, c[0x0][0x19c] ;  /* 0x00006700ff08e624 */ /* 0x000fe200078e00ff */
[----:B------:R-:W-:Y:S01]  /*de40*/  ISETP.GE.AND P1, PT, R4, R3, PT ;  /* 0x000000030400720c */ /* 0x000fe20003f26270 */
[----:B------:R2:W-:Y:S01]  /*de50*/  @!P5 LDGSTS.E.BYPASS.LTC128B.128 [R152+0x5800], [R14.64+0x40] ;  /* 0x058000400e98dfae */ /* 0x0005e2000b901d46 */
[----:B------:R-:W-:Y:S01]  /*de60*/  @!P6 IMAD.MOV.U32 R16, RZ, RZ, R10 ;  /* 0x000000ffff10e224 */ /* 0x000fe200078e000a */
[----:B------:R-:W-:Y:S01]  /*de70*/  LEA.HI R120, R120, R61, RZ, 0x5 ;  /* 0x0000003d78787211 */ /* 0x000fe200078f28ff */
[----:B------:R-:W-:Y:S01]  /*de80*/  @!P6 IMAD R8, R8, 0xc0, RZ ;  /* 0x000000c00808e824 */ /* 0x000fe200078e02ff */
[----:B------:R2:W-:Y:S01]  /*de90*/  @!P5 LDGSTS.E.BYPASS.LTC128B.128 [R152+0x7800], [R14.64+0x80] ;  /* 0x078000800e98dfae */ /* 0x0005e2000b901d46 */
[----:B------:R-:W-:Y:S01]  /*dea0*/  ISETP.GE.AND P5, PT, R148, R3, PT ;  /* 0x000000039400720c */ /* 0x000fe20003fa6270 */
[----:B------:R-:W-:Y:S01]  /*deb0*/  IMAD.SHL.U32 R5, R64, 0x40, RZ ;  /* 0x0000004040057824 */ /* 0x000fe200078e00ff */
[----:B------:R-:W-:Y:S01]  /*dec0*/  SHF.R.S32.HI R3, RZ, 0x4, R7 ;  /* 0x00000004ff037819 */ /* 0x000fe20000011407 */
[----:B------:R-:W-:Y:S01]  /*ded0*/  @!P6 IMAD.IADD R17, R11, 0x1, R8 ;  /* 0x000000010b11e824 */ /* 0x000fe200078e0208 */
[----:B------:R3:W-:Y:S01]  /*dee0*/  @!P0 LDGSTS.E.BYPASS.LTC128B.128 [R152+0x4000], [R12.64] ;  /* 0x040000000c988fae */ /* 0x0007e2000b901d46 */
[----:B------:R-:W-:Y:S01]  /*def0*/  @!P3 IMAD.MOV.U32 R9, RZ, RZ, c[0x0][0x1a0] ;  /* 0x00006800ff09b624 */ /* 0x000fe200078e00ff */
[----:B------:R-:W-:Y:S01]  /*df00*/  LOP3.LUT R5, R5, 0xc0, RZ, 0xc0, !PT ;  /* 0x000000c005057812 */ /* 0x000fe200078ec0ff */
[----:B------:R-:W-:Y:S01]  /*df10*/  @!P3 IMAD.MOV.U32 R10, RZ, RZ, c[0x0][0x1a4] ;  /* 0x00006900ff0ab624 */ /* 0x000fe200078e00ff */
[----:B------:R3:W-:Y:S01]  /*df20*/  @!P0 LDGSTS.E.BYPASS.LTC128B.128 [R152+0x6000], [R12.64+0x40] ;  /* 0x060000400c988fae */ /* 0x0007e2000b901d46 */
[----:B------:R-:W-:Y:S01]  /*df30*/  @!P1 IMAD.MOV.U32 R8, RZ, RZ, c[0x0][0x1a4] ;  /* 0x00006900ff089624 */ /* 0x000fe200078e00ff */
[----:B------:R-:W-:-:S02]  /*df40*/  LOP3.LUT R148, R5, 0x8, R140, 0xf8, !PT ;  /* 0x0000000805947812 */ /* 0x000fc400078ef88c */
[----:B------:R3:W-:Y:S01]  /*df50*/  @!P0 LDGSTS.E.BYPASS.LTC128B.128 [R152+0x8000], [R12.64+0x80] ;  /* 0x080000800c988fae */ /* 0x0007e2000b901d46 */
[C---:B------:R-:W-:Y:S02]  /*df60*/  LEA R164, P0, R156.reuse, c[0x0][0x170], 0x1 ;  /* 0x00005c009ca47a11 */ /* 0x040fe400078008ff */
[----:B------:R-:W-:Y:S01]  /*df70*/  SHF.R.U32.HI R5, RZ, 0x3, R5 ;  /* 0x00000003ff057819 */ /* 0x000fe20000011605 */
[----:B------:R4:W-:Y:S01]  /*df80*/  @!P6 LDGSTS.E.BYPASS.LTC128B.128 [R152+0x4800], [R16.64] ;  /* 0x048000001098efae */ /* 0x0009e2000b901d46 */
[----:B------:R-:W-:Y:S02]  /*df90*/  LEA.HI.X R165, R156, c[0x0][0x174], R56, 0x1, P0 ;  /* 0x00005d009ca57a11 */ /* 0x000fe400000f0c38 */
[CC--:B------:R-:W-:Y:S01]  /*dfa0*/  @!P4 LEA R6, P0, R115.reuse, R164.reuse, 0x1 ;  /* 0x000000a47306c211 */ /* 0x0c0fe200078008ff */
[----:B------:R4:W-:Y:S01]  /*dfb0*/  @!P6 LDGSTS.E.BYPASS.LTC128B.128 [R152+0x6800], [R16.64+0x40] ;  /* 0x068000401098efae */ /* 0x0009e2000b901d46 */
[----:B------:R-:W-:Y:S01]  /*dfc0*/  LOP3.LUT R148, R148, R5, RZ, 0x3c, !PT ;  /* 0x0000000594947212 */ /* 0x000fe200078e3cff */
[----:B------:R-:W-:Y:S01]  /*dfd0*/  @!P1 IMAD.MOV.U32 R5, RZ, RZ, c[0x0][0x1a0] ;  /* 0x00006800ff059624 */ /* 0x000fe200078e00ff */
[----:B------:R-:W-:Y:S01]  /*dfe0*/  @!P4 LEA.HI.X R7, R115, R165, R114, 0x1, P0 ;  /* 0x000000a57307c211 */ /* 0x000fe200000f0c72 */
[----:B------:R4:W-:Y:S01]  /*dff0*/  @!P6 LDGSTS.E.BYPASS.LTC128B.128 [R152+0x8800], [R16.64+0x80] ;  /* 0x088000801098efae */ /* 0x0009e2000b901d46 */
[----:B------:R-:W-:Y:S01]  /*e000*/  @!P3 LEA R4, P0, R9, R164, 0x7 ;  /* 0x000000a40904b211 */ /* 0x000fe200078038ff */
[----:B--2---:R-:W-:Y:S01]  /*e010*/  @!P1 IMAD.MOV.U32 R14, RZ, RZ, R164 ;  /* 0x000000ffff0e9224 */ /* 0x004fe200078e00a4 */
[----:B------:R-:W-:Y:S01]  /*e020*/  LOP3.LUT R141, R141, 0xc0, RZ, 0xc0, !PT ;  /* 0x000000c08d8d7812 */ /* 0x000fe200078ec0ff */
[----:B------:R-:W0:Y:S01]  /*e030*/  LDGDEPBAR ;  /* 0x00000000000079af */ /* 0x000e220000000000 */
[----:B------:R-:W-:Y:S01]  /*e040*/  @!P1 IMAD.MOV.U32 R15, RZ, RZ, R165 ;  /* 0x000000ffff0f9224 */ /* 0x000fe200078e00a5 */
[----:B------:R-:W-:-:S02]  /*e050*/  SHF.R.S32.HI R42, RZ, 0x5, R120 ;  /* 0x00000005ff2a7819 */ /* 0x000fc40000011478 */
[----:B------:R-:W-:Y:S01]  /*e060*/  LOP3.LUT R41, R41, 0xffffff00, RZ, 0xc0, !PT ;  /* 0xffffff0029297812 */ /* 0x000fe200078ec0ff */
[----:B------:R-:W-:Y:S01]  /*e070*/  @!P1 IMAD.WIDE.U32 R14, R5, 0xc0, R14 ;  /* 0x000000c0050e9825 */ /* 0x000fe200078e000e */
[----:B------:R-:W-:Y:S02]  /*e080*/  @!P3 LEA.HI.X R5, R9, R165, R10, 0x7, P0 ;  /* 0x000000a50905b211 */ /* 0x000fe400000f3c0a */
[----:B------:R-:W-:Y:S01]  /*e090*/  LOP3.LUT P0, RZ, R64, 0x2, RZ, 0xc0, !PT ;  /* 0x0000000240ff7812 */ /* 0x000fe2000780c0ff */
[----:B------:R-:W-:Y:S01]  /*e0a0*/  @!P5 IMAD.MOV.U32 R9, RZ, RZ, R165 ;  /* 0x000000ffff09d224 */ /* 0x000fe200078e00a5 */
[----:B------:R-:W-:Y:S01]  /*e0b0*/  LOP3.LUT R120, R120, 0xffffffe0, RZ, 0xc0, !PT ;  /* 0xffffffe078787812 */ /* 0x000fe200078ec0ff */
[----:B------:R-:W-:Y:S01]  /*e0c0*/  IMAD R149, R42, 0x200, R41 ;  /* 0x000002002a957824 */ /* 0x000fe200078e0229 */
[----:B---3--:R-:W-:Y:S02]  /*e0d0*/  LEA.HI R12, R3, R3, RZ, 0x1 ;  /* 0x00000003030c7211 */ /* 0x008fe400078f08ff */
[----:B------:R-:W-:Y:S01]  /*e0e0*/  LOP3.LUT R142, R142, 0x6, RZ, 0xc0, !PT ;  /* 0x000000068e8e7812 */ /* 0x000fe200078ec0ff */
[----:B------:R-:W-:Y:S01]  /*e0f0*/  IMAD R149, R2, 0x20, R149 ;  /* 0x0000002002957824 */ /* 0x000fe200078e0295 */
[----:B------:R-:W-:Y:S01]  /*e100*/  LOP3.LUT R12, R12, 0xfffffffe, RZ, 0xc0, !PT ;  /* 0xfffffffe0c0c7812 */ /* 0x000fe200078ec0ff */
[----:B------:R-:W-:-:S04]  /*e110*/  IMAD.IADD R120, R61, 0x1, -R120 ;  /* 0x000000013d787824 */ /* 0x000fc800078e0a78 */
[----:B------:R-:W-:Y:S02]  /*e120*/  IMAD.IADD R12, R3, 0x1, -R12 ;  /* 0x00000001030c7824 */ /* 0x000fe400078e0a0c */
[----:B------:R-:W-:Y:S01]  /*e130*/  @!P1 IMAD R3, R8, 0xc0, RZ ;  /* 0x000000c008039824 */ /* 0x000fe200078e02ff */
[----:B------:R-:W-:-:S04]  /*e140*/  DEPBAR.LE SB0, 0x0 ;  /* 0x000080000000791a */ /* 0x000fc80000000000 */
[----:B------:R-:W-:Y:S01]  /*e150*/  BAR.SYNC.DEFER_BLOCKING 0x0 ;  /* 0x0000000000007b1d */ /* 0x000fe20000010000 */
[C---:B------:R-:W-:Y:S02]  /*e160*/  IMAD.SHL.U32 R40, R12.reuse, 0x8, RZ ;  /* 0x000000080c287824 */ /* 0x040fe400078e00ff */
[----:B------:R-:W-:Y:S02]  /*e170*/  @!P5 IMAD.MOV.U32 R8, RZ, RZ, R164 ;  /* 0x000000ffff08d224 */ /* 0x000fe400078e00a4 */
[----:B------:R-:W-:Y:S01]  /*e180*/  IMAD R139, R12, 0x8, R139 ;  /* 0x000000080c8b7824 */ /* 0x000fe200078e028b */
[----:B------:R-:W-:Y:S01]  /*e190*/  LOP3.LUT R40, R141, 0x8, R40, 0xf8, !PT ;  /* 0x000000088d287812 */ /* 0x000fe200078ef828 */
[----:B------:R-:W-:Y:S01]  /*e1a0*/  @!P1 IMAD.IADD R15, R15, 0x1, R3 ;  /* 0x000000010f0f9824 */ /* 0x000fe200078e0203 */
[----:B------:R-:W-:Y:S01]  /*e1b0*/  SHF.R.U32.HI R141, RZ, 0x3, R141 ;  /* 0x00000003ff8d7819 */ /* 0x000fe2000001168d */
[----:B------:R-:W-:Y:S02]  /*e1c0*/  IMAD.U32 R148, R139, 0x20, R148 ;  /* 0x000000208b947824 */ /* 0x000fe400078e0094 */
[----:B------:R-:W-:Y:S01]  /*e1d0*/  IMAD.MOV.U32 R3, RZ, RZ, 0x20 ;  /* 0x00000020ff037424 */ /* 0x000fe200078e00ff */
[----:B------:R-:W-:Y:S01]  /*e1e0*/  LOP3.LUT R40, R40, R141, RZ, 0x3c, !PT ;  /* 0x0000008d28287212 */ /* 0x000fe200078e3cff */
[----:B------:R-:W-:-:S03]  /*e1f0*/  IMAD.SHL.U32 R148, R148, 0x2, RZ ;  /* 0x0000000294947824 */ /* 0x000fc600078e00ff */
[----:B------:R-:W-:Y:S01]  /*e200*/  SEL R3, R3, 0xffffffe0, !P0 ;  /* 0xffffffe003037807 */ /* 0x000fe20004000000 */
[----:B------:R-:W-:-:S04]  /*e210*/  IMAD.IADD R149, R40, 0x1, R149 ;  /* 0x0000000128957824 */ /* 0x000fc800078e0295 */
[----:B------:R-:W-:Y:S02]  /*e220*/  IMAD.SHL.U32 R149, R149, 0x2, RZ ;  /* 0x0000000295957824 */ /* 0x000fe400078e00ff */
[----:B------:R-:W-:Y:S01]  /*e230*/  IMAD.IADD R145, R148, 0x1, R3 ;  /* 0x0000000194917824 */ /* 0x000fe200078e0203 */
[----:B------:R-:W-:Y:S01]  /*e240*/  @P5 STS [R152+0x9000], RZ ;  /* 0x009000ff98005388 */ /* 0x000fe20000000800 */
[----:B------:R-:W-:Y:S01]  /*e250*/  IMAD R147, R43, 0x2, R149 ;  /* 0x000000022b937824 */ /* 0x000fe200078e0295 */
[----:B------:R-:W-:Y:S02]  /*e260*/  SHF.R.S32.HI R3, RZ, 0x1f, R120 ;  /* 0x0000001fff037819 */ /* 0x000fe40000011478 */
[----:B------:R-:W-:Y:S02]  /*e270*/  @P5 STS [R152+0x9004], RZ ;  /* 0x009004ff98005388 */ /* 0x000fe40000000800 */
[----:B------:R-:W-:Y:S01]  /*e280*/  LEA.HI R160, R3, R120, RZ, 0x2 ;  /* 0x0000007803a07211 */ /* 0x000fe200078f10ff */
[----:B------:R-:W-:Y:S01]  /*e290*/  IMAD R3, R42, 0x10, R62 ;  /* 0x000000102a037824 */ /* 0x000fe200078e023e */
[----:B------:R-:W-:Y:S02]  /*e2a0*/  @P5 STS.64 [R152+0x9008], RZ ;  /* 0x009008ff98005388 */ /* 0x000fe40000000a00 */
[----:B------:R-:W-:-:S02]  /*e2b0*/  SHF.R.S32.HI R160, RZ, 0x2, R160 ;  /* 0x00000002ffa07819 */ /* 0x000fc400000114a0 */
        /* <DEDUP_REMOVED lines=37> */
[----:B----4-:R-:W4:Y:S04]  /*e510*/  LDSM.16.M88.4 R16, [R148+0x3400] ;  /* 0x003400009410783b */ /* 0x010f280000000200 */
[----:B--2---:R-:W5:Y:S04]  /*e520*/  LDSM.16.M88.4 R8, [R148+0x3800] ;  /* 0x003800009408783b */ /* 0x004f680000000200 */
[----:B------:R-:W2:Y:S04]  /*e530*/  LDSM.16.M88.4 R88, [R148+0x3c00] ;  /* 0x003c00009458783b */ /* 0x000ea80000000200 */
[----:B------:R-:W2:Y:S04]  /*e540*/  LDSM.16.M88.4 R80, [R148+0x4000] ;  /* 0x004000009450783b */ /* 0x000ea80000000200 */
[----:B------:R-:W2:Y:S04]  /*e550*/  LDSM.16.M88.4 R72, [R148+0x4400] ;  /* 0x004400009448783b */ /* 0x000ea80000000200 */
[----:B------:R-:W2:Y:S04]  /*e560*/  LDSM.16.M88.4 R52, [R148+0x4800] ;  /* 0x004800009434783b */ /* 0x000ea80000000200 */
[----:B---3--:R-:W3:Y:S04]  /*e570*/  LDSM.16.M88.4 R4, [R148+0x4c00] ;  /* 0x004c00009404783b */ /* 0x008ee80000000200 */
[----:B------:R-:W-:Y:S04]  /*e580*/  LDSM.16.M88.4 R96, [R147] ;  /* 0x000000009360783b */ /* 0x000fe80000000200 */
[----:B------:R-:W3:Y:S04]  /*e590*/  LDSM.16.M88.4 R32, [R145+0x3000] ;  /* 0x003000009120783b */ /* 0x000ee80000000200 */
[----:B------:R-:W3:Y:S01]  /*e5a0*/  LDSM.16.M88.4 R100, [R145+0x3400] ;  /* 0x003400009164783b */ /* 0x000ee20000000200 */
[C---:B-1----:R-:W-:Y:S03]  /*e5b0*/  HMMA.16816.F32 R28, R48.reuse, R24, RZ ;  /* 0x00000018301c723c */ /* 0x042fe600000018ff */
        /* <DEDUP_REMOVED lines=44> */
[C---:B------:R-:W-:Y:S08]  /*e880*/  HMMA.16816.F32 R52, R96.reuse, R116, R52 ;  /* 0x000000746034723c */ /* 0x040ff00000001834 */
[----:B------:R-:W-:Y:S01]  /*e890*/  HMMA.16816.F32 R48, R96, R118, R48 ;  /* 0x000000766030723c */ /* 0x000fe20000001830 */
[----:B------:R-:W4:Y:S04]  /*e8a0*/  LDSM.16.M88.4 R96, [R148+0x6c00] ;  /* 0x006c00009460783b */ /* 0x000f280000000200 */
[----:B------:R-:W-:Y:S03]  /*e8b0*/  LDSM.16.M88.4 R116, [R147+0x1000] ;  /* 0x001000009374783b */ /* 0x000fe60000000200 */
        /* <DEDUP_REMOVED lines=14> */
[----:B------:R-:W2:Y:S07]  /*e9a0*/  LDSM.16.M88.4 R32, [R145+0x5800] ;  /* 0x005800009120783b */ /* 0x000eae0000000200 */
[C---:B----4-:R-:W-:Y:S08]  /*e9b0*/  HMMA.16816.F32 R52, R44.reuse, R96, R52 ;  /* 0x000000602c34723c */ /* 0x050ff00000001834 */
[----:B------:R-:W-:Y:S01]  /*e9c0*/  HMMA.16816.F32 R48, R44, R98, R48 ;  /* 0x000000622c30723c */ /* 0x000fe20000001830 */
[----:B------:R-:W3:Y:S07]  /*e9d0*/  LDSM.16.M88.4 R96, [R145+0x6c00] ;  /* 0x006c00009160783b */ /* 0x000eee0000000200 */
[C---:B-1----:R-:W-:Y:S08]  /*e9e0*/  HMMA.16816.F32 R28, R116.reuse, R4, R28 ;  /* 0x00000004741c723c */ /* 0x042ff0000000181c */
[C---:B------:R-:W-:Y:S01]  /*e9f0*/  HMMA.16816.F32 R24, R116.reuse, R6, R24 ;  /* 0x000000067418723c */ /* 0x040fe20000001818 */
[----:B------:R-:W-:Y:S07]  /*ea00*/  LDSM.16.M88.4 R4, [R149+0x2000] ;  /* 0x002000009504783b */ /* 0x000fee0000000200 */
[C---:B------:R-:W-:Y:S08]  /*ea10*/  HMMA.16816.F32 R20, R116.reuse, R36, R20 ;  /* 0x000000247414723c */ /* 0x040ff00000001814 */
[----:B------:R-:W-:Y:S01]  /*ea20*/  HMMA.16816.F32 R16, R116, R38, R16 ;  /* 0x000000267410723c */ /* 0x000fe20000001810 */
[----:B------:R-:W1:Y:S07]  /*ea30*/  LDSM.16.M88.4 R36, [R148+0x7400] ;  /* 0x007400009424783b */ /* 0x000e6e0000000200 */
[C---:B------:R-:W-:Y:S08]  /*ea40*/  HMMA.16816.F32 R84, R44.reuse, R104, R84 ;  /* 0x000000682c54723c */ /* 0x040ff00000001854 */
[C---:B------:R-:W-:Y:S01]  /*ea50*/  HMMA.16816.F32 R80, R44.reuse, R106, R80 ;  /* 0x0000006a2c50723c */ /* 0x040fe20000001850 */
[----:B------:R-:W4:Y:S07]  /*ea60*/  LDSM.16.M88.4 R104, [R145+0x6400] ;  /* 0x006400009168783b */ /* 0x000f2e0000000200 */
[C---:B------:R-:W-:Y:S08]  /*ea70*/  HMMA.16816.F32 R68, R44.reuse, R100, R68 ;  /* 0x000000642c44723c */ /* 0x040ff00000001844 */
[----:B------:R-:W-:Y:S01]  /*ea80*/  HMMA.16816.F32 R64, R44, R102, R64 ;  /* 0x000000662c40723c */ /* 0x000fe20000001840 */
[----:B------:R-:W5:Y:S04]  /*ea90*/  LDSM.16.M88.4 R100, [R145+0x6800] ;  /* 0x006800009164783b */ /* 0x000f680000000200 */
[----:B------:R-:W4:Y:S03]  /*eaa0*/  LDSM.16.M88.4 R44, [R148+0x7000] ;  /* 0x00700000942c783b */ /* 0x000f260000000200 */
[C---:B--2---:R-:W-:Y:S08]  /*eab0*/  HMMA.16816.F32 R12, R116.reuse, R32, R12 ;  /* 0x00000020740c723c */ /* 0x044ff0000000180c */
[C---:B------:R-:W-:Y:S01]  /*eac0*/  HMMA.16816.F32 R8, R116.reuse, R34, R8 ;  /* 0x000000227408723c */ /* 0x040fe20000001808 */
[----:B------:R-:W2:Y:S07]  /*ead0*/  LDSM.16.M88.4 R32, [R148+0x7800] ;  /* 0x007800009420783b */ /* 0x000eae0000000200 */
[C---:B---3--:R-:W-:Y:S08]  /*eae0*/  HMMA.16816.F32 R52, R116.reuse, R96, R52 ;  /* 0x000000607434723c */ /* 0x048ff00000001834 */
[----:B------:R-:W-:Y:S01]  /*eaf0*/  HMMA.16816.F32 R48, R116, R98, R48 ;  /* 0x000000627430723c */ /* 0x000fe20000001830 */
[----:B------:R-:W3:Y:S07]  /*eb00*/  LDSM.16.M88.4 R96, [R148+0x8400] ;  /* 0x008400009460783b */ /* 0x000eee0000000200 */
[C---:B-1----:R-:W-:Y:S08]  /*eb10*/  HMMA.16816.F32 R20, R4.reuse, R36, R20 ;  /* 0x000000240414723c */ /* 0x042ff00000001814 */
[----:B------:R-:W-:Y:S01]  /*eb20*/  HMMA.16816.F32 R16, R4, R38, R16 ;  /* 0x000000260410723c */ /* 0x000fe20000001810 */
[----:B------:R-:W1:Y:S07]  /*eb30*/  LDSM.16.M88.4 R36, [R148+0x8c00] ;  /* 0x008c00009424783b */ /* 0x000e6e0000000200 */
[C---:B----4-:R-:W-:Y:S08]  /*eb40*/  HMMA.16816.F32 R76, R116.reuse, R104, R76 ;  /* 0x00000068744c723c */ /* 0x050ff0000000184c */
[C---:B------:R-:W-:Y:S01]  /*eb50*/  HMMA.16816.F32 R72, R116.reuse, R106, R72 ;  /* 0x0000006a7448723c */ /* 0x040fe20000001848 */
[----:B------:R-:W-:Y:S07]  /*eb60*/  LDSM.16.M88.4 R104, [R148+0x7c00] ;  /* 0x007c00009468783b */ /* 0x000fee0000000200 */
[C---:B-----5:R-:W-:Y:S08]  /*eb70*/  HMMA.16816.F32 R68, R116.reuse, R100, R68 ;  /* 0x000000647444723c */ /* 0x060ff00000001844 */
[C---:B------:R-:W-:Y:S01]  /*eb80*/  HMMA.16816.F32 R64, R116.reuse, R102, R64 ;  /* 0x000000667440723c */ /* 0x040fe20000001840 */
[----:B------:R-:W4:Y:S07]  /*eb90*/  LDSM.16.M88.4 R100, [R148+0x8000] ;  /* 0x008000009464783b */ /* 0x000f2e0000000200 */
[C---:B------:R-:W-:Y:S08]  /*eba0*/  HMMA.16816.F32 R84, R116.reuse, R108, R84 ;  /* 0x0000006c7454723c */ /* 0x040ff00000001854 */
[----:B------:R-:W-:Y:S01]  /*ebb0*/  HMMA.16816.F32 R80, R116, R110, R80 ;  /* 0x0000006e7450723c */ /* 0x000fe20000001850 */
[----:B------:R-:W5:Y:S07]  /*ebc0*/  LDSM.16.M88.4 R108, [R148+0x8800] ;  /* 0x00880000946c783b */ /* 0x000f6e0000000200 */
[C---:B------:R-:W-:Y:S08]  /*ebd0*/  HMMA.16816.F32 R28, R4.reuse, R44, R28 ;  /* 0x0000002c041c723c */ /* 0x040ff0000000181c */
[C---:B------:R-:W-:Y:S01]  /*ebe0*/  HMMA.16816.F32 R24, R4.reuse, R46, R24 ;  /* 0x0000002e0418723c */ /* 0x040fe20000001818 */
[----:B------:R-:W-:Y:S07]  /*ebf0*/  LDSM.16.M88.4 R44, [R145+0x7000] ;  /* 0x00700000912c783b */ /* 0x000fee0000000200 */
[C---:B--2---:R-:W-:Y:S08]  /*ec00*/  HMMA.16816.F32 R12, R4.reuse, R32, R12 ;  /* 0x00000020040c723c */ /* 0x044ff0000000180c */
[C---:B------:R-:W-:Y:S01]  /*ec10*/  HMMA.16816.F32 R8, R4.reuse, R34, R8 ;  /* 0x000000220408723c */ /* 0x040fe20000001808 */
[----:B------:R-:W2:Y:S07]  /*ec20*/  LDSM.16.M88.4 R32, [R147+0x2000] ;  /* 0x002000009320783b */ /* 0x000eae0000000200 */
[C---:B---3--:R-:W-:Y:S08]  /*ec30*/  HMMA.16816.F32 R76, R4.reuse, R96, R76 ;  /* 0x00000060044c723c */ /* 0x048ff0000000184c */
[----:B------:R-:W-:Y:S01]  /*ec40*/  HMMA.16816.F32 R72, R4, R98, R72 ;  /* 0x000000620448723c */ /* 0x000fe20000001848 */
[----:B------:R-:W3:Y:S07]  /*ec50*/  LDSM.16.M88.4 R96, [R145+0x7400] ;  /* 0x007400009160783b */ /* 0x000eee0000000200 */
[C---:B------:R-:W-:Y:S08]  /*ec60*/  HMMA.16816.F32 R92, R116.reuse, R112, R92 ;  /* 0x00000070745c723c */ /* 0x040ff0000000185c */
[----:B------:R-:W-:Y:S08]  /*ec70*/  HMMA.16816.F32 R88, R116, R114, R88 ;  /* 0x000000727458723c */ /* 0x000ff00000001858 */
[C---:B-1----:R-:W-:Y:S07]  /*ec80*/  HMMA.16816.F32 R52, R4.reuse, R36, R52 ;  /* 0x000000240434723c */ /* 0x042fee0000001834 */
[----:B------:R-:W-:Y:S01]  /*ec90*/  IADD3 R36, R3, 0x1, R160 ;  /* 0x0000000103247810 */ /* 0x000fe20007ffe0a0 */
[----:B----4-:R-:W-:Y:S03]  /*eca0*/  HMMA.16816.F32 R84, R4, R100, R84 ;  /* 0x000000640454723c */ /* 0x010fe60000001854 */
[----:B------:R-:W-:-:S04]  /*ecb0*/  IADD3 R3, R63, R36, -R151 ;  /* 0x000000243f037210 */ /* 0x000fc80007ffe897 */
[----:B------:R-:W-:Y:S01]  /*ecc0*/  IADD3 R140, R3, c[0x0][0x2e8], RZ ;  /* 0x0000ba00038c7a10 */ /* 0x000fe20007ffe0ff */
[C---:B------:R-:W-:Y:S01]  /*ecd0*/  HMMA.16816.F32 R80, R4.reuse, R102, R80 ;  /* 0x000000660450723c */ /* 0x040fe20000001850 */
[----:B------:R-:W-:Y:S01]  /*ece0*/  IMAD.IADD R3, R0, 0x1, R142 ;  /* 0x0000000100037824 */ /* 0x000fe200078e028e */
[----:B------:R-:W1:Y:S01]  /*ecf0*/  LDSM.16.M88.4 R100, [R145+0x7800] ;  /* 0x007800009164783b */ /* 0x000e620000000200 */
[C---:B------:R-:W-:Y:S02]  /*ed00*/  IADD3 R36, R140.reuse, 0x8, RZ ;  /* 0x000000088c247810 */ /* 0x040fe40007ffe0ff */
[-C--:B------:R-:W-:Y:S02]  /*ed10*/  IMNMX R140, R140, R63.reuse, PT ;  /* 0x0000003f8c8c7217 */ /* 0x080fe40003800200 */
[----:B------:R-:W-:Y:S01]  /*ed20*/  IADD3 R37, R3, 0x1, RZ ;  /* 0x0000000103257810 */ /* 0x000fe20007ffe0ff */
[----:B------:R-:W-:Y:S01]  /*ed30*/  HMMA.16816.F32 R92, R4, R104, R92 ;  /* 0x00000068045c723c */ /* 0x000fe2000000185c */
[----:B------:R-:W-:-:S02]  /*ed40*/  IMNMX R141, R36, R63, PT ;  /* 0x0000003f248d7217 */ /* 0x000fc40003800200 */
[C---:B------:R-:W-:Y:S02]  /*ed50*/  ISETP.GE.AND P4, PT, R37.reuse, R140, PT ;  /* 0x0000008c2500720c */ /* 0x040fe40003f86270 */
[----:B------:R-:W-:-:S03]  /*ed60*/  ISETP.GE.AND P5, PT, R37, R141, PT ;  /* 0x0000008d2500720c */ /* 0x000fc60003fa6270 */
[C---:B------:R-:W-:Y:S08]  /*ed70*/  HMMA.16816.F32 R88, R4.reuse, R106, R88 ;  /* 0x0000006a0458723c */ /* 0x040ff00000001858 */
[C---:B-----5:R-:W-:Y:S08]  /*ed80*/  HMMA.16816.F32 R68, R4.reuse, R108, R68 ;  /* 0x0000006c0444723c */ /* 0x060ff00000001844 */
[C---:B------:R-:W-:Y:S08]  /*ed90*/  HMMA.16816.F32 R64, R4.reuse, R110, R64 ;  /* 0x0000006e0440723c */ /* 0x040ff00000001840 */
[----:B------:R-:W-:Y:S01]  /*eda0*/  HMMA.16816.F32 R4, R4, R38, R48 ;  /* 0x000000260404723c */ /* 0x000fe20000001830 */
[----:B------:R-:W4:Y:S07]  /*edb0*/  LDSM.16.M88.4 R36, [R145+0x7c00] ;  /* 0x007c00009124783b */ /* 0x000f2e0000000200 */
[C---:B--2---:R-:W-:Y:S08]  /*edc0*/  HMMA.16816.F32 R28, R32.reuse, R44, R28 ;  /* 0x0000002c201c723c */ /* 0x044ff0000000181c */
[C---:B------:R-:W-:Y:S07]  /*edd0*/  HMMA.16816.F32 R24, R32.reuse, R46, R24 ;  /* 0x0000002e2018723c */ /* 0x040fee0000001818 */
[----:B------:R-:W-:Y:S01]  /*ede0*/  IMAD R47, R2, 0x20, R41 ;  /* 0x00000020022f7824 */ /* 0x000fe200078e0229 */
[----:B---3--:R-:W-:Y:S01]  /*edf0*/  HMMA.16816.F32 R20, R32, R96, R20 ;  /* 0x000000602014723c */ /* 0x008fe20000001814 */
[----:B------:R-:W-:-:S02]  /*ee00*/  IADD3 R2, R3, 0x8, RZ ;  /* 0x0000000803027810 */ /* 0x000fc40007ffe0ff */
[----:B------:R-:W-:Y:S02]  /*ee10*/  IADD3 R41, R3, 0x9, RZ ;  /* 0x0000000903297810 */ /* 0x000fe40007ffe0ff */
[CC--:B------:R-:W-:Y:S02]  /*ee20*/  ISETP.GE.AND P1, PT, R2.reuse, R140.reuse, PT ;  /* 0x0000008c0200720c */ /* 0x0c0fe40003f26270 */
[-C--:B------:R-:W-:Y:S01]  /*ee30*/  ISETP.GE.AND P6, PT, R2, R141.reuse, PT ;  /* 0x0000008d0200720c */ /* 0x080fe20003fc6270 */
[----:B------:R-:W-:Y:S01]  /*ee40*/  HMMA.16816.F32 R16, R32, R98, R16 ;  /* 0x000000622010723c */ /* 0x000fe20000001810 */
[C---:B------:R-:W-:Y:S02]  /*ee50*/  ISETP.GE.AND P3, PT, R41.reuse, R140, PT ;  /* 0x0000008c2900720c */ /* 0x040fe40003f66270 */
[----:B------:R-:W-:Y:S02]  /*ee60*/  ISETP.GE.AND P0, PT, R41, R141, PT ;  /* 0x0000008d2900720c */ /* 0x000fe40003f06270 */
[----:B------:R-:W-:-:S02]  /*ee70*/  IADD3 R2, R3, 0x10, RZ ;  /* 0x0000001003027810 */ /* 0x000fc40007ffe0ff */
[----:B------:R-:W-:Y:S01]  /*ee80*/  IADD3 R41, R3, 0x11, RZ ;  /* 0x0000001103297810 */ /* 0x000fe20007ffe0ff */
[C---:B-1----:R-:W-:Y:S01]  /*ee90*/  HMMA.16816.F32 R12, R32.reuse, R100, R12 ;  /* 0x00000064200c723c */ /* 0x042fe2000000180c */
[----:B------:R-:W-:Y:S02]  /*eea0*/  FSEL R99, R29, -INF , !P4 ;  /* 0xff8000001d637808 */ /* 0x000fe40006000000 */
[----:B------:R-:W-:Y:S02]  /*eeb0*/  FSEL R61, R24, -INF , !P1 ;  /* 0xff800000183d7808 */ /* 0x000fe40004800000 */
[----:B------:R-:W-:Y:S02]  /*eec0*/  FSEL R62, R26, -INF , !P6 ;  /* 0xff8000001a3e7808 */ /* 0x000fe40007000000 */
[----:B------:R-:W-:Y:S01]  /*eed0*/  FSEL R97, R25, -INF , !P3 ;  /* 0xff80000019617808 */ /* 0x000fe20005800000 */
[----:B------:R-:W-:Y:S01]  /*eee0*/  HMMA.16816.F32 R8, R32, R102, R8 ;  /* 0x000000662008723c */ /* 0x000fe20000001808 */
[----:B------:R-:W-:-:S02]  /*eef0*/  FSEL R96, R27, -INF , !P0 ;  /* 0xff8000001b607808 */ /* 0x000fc40004000000 */
[CC--:B------:R-:W-:Y:S01]  /*ef00*/  ISETP.GE.AND P4, PT, R2.reuse, R140.reuse, PT ;  /* 0x0000008c0200720c */ /* 0x0c0fe20003f86270 */
[----:B------:R-:W1:Y:S01]  /*ef10*/  LDSM.16.M88.4 R24, [R145+0x8000] ;  /* 0x008000009118783b */ /* 0x000e620000000200 */
[----:B------:R-:W-:Y:S02]  /*ef20*/  ISETP.GE.AND P1, PT, R2, R141, PT ;  /* 0x0000008d0200720c */ /* 0x000fe40003f26270 */
[----:B------:R-:W-:Y:S01]  /*ef30*/  ISETP.GE.AND P6, PT, R41, R140, PT ;  /* 0x0000008c2900720c */ /* 0x000fe20003fc6270 */
[----:B----4-:R-:W-:Y:S01]  /*ef40*/  HMMA.16816.F32 R92, R32, R36, R92 ;  /* 0x00000024205c723c */ /* 0x010fe2000000185c */
[C---:B------:R-:W-:Y:S02]  /*ef50*/  IADD3 R2, R3.reuse, 0x18, RZ ;  /* 0x0000001803027810 */ /* 0x040fe40007ffe0ff */
[----:B------:R-:W-:Y:S02]  /*ef60*/  IADD3 R29, R3, 0x19, RZ ;  /* 0x00000019031d7810 */ /* 0x000fe40007ffe0ff */
[----:B------:R-:W-:-:S02]  /*ef70*/  FSEL R171, R20, -INF , !P4 ;  /* 0xff80000014ab7808 */ /* 0x000fc40006000000 */
[----:B------:R-:W-:Y:S01]  /*ef80*/  FSEL R176, R22, -INF , !P1 ;  /* 0xff80000016b07808 */ /* 0x000fe20004800000 */
[----:B------:R-:W-:Y:S01]  /*ef90*/  HMMA.16816.F32 R88, R32, R38, R88 ;  /* 0x000000262058723c */ /* 0x000fe20000001858 */
        /* <DEDUP_REMOVED lines=9> */
[----:B------:R-:W2:Y:S01]  /*f030*/  LDSM.16.M88.4 R16, [R145+0x8400] ;  /* 0x008400009110783b */ /* 0x000ea20000000200 */
[----:B------:R-:W-:Y:S02]  /*f040*/  ISETP.GE.AND P3, PT, R41, R141, PT ;  /* 0x0000008d2900720c */ /* 0x000fe40003f66270 */
[----:B------:R-:W-:-:S02]  /*f050*/  IADD3 R2, R3, 0x20, RZ ;  /* 0x0000002003027810 */ /* 0x000fc40007ffe0ff */
[----:B------:R-:W-:Y:S02]  /*f060*/  IADD3 R20, R3, 0x21, RZ ;  /* 0x0000002103147810 */ /* 0x000fe40007ffe0ff */
[----:B------:R-:W-:Y:S02]  /*f070*/  FSEL R174, R23, -INF , !P3 ;  /* 0xff80000017ae7808 */ /* 0x000fe40005800000 */
[CC--:B------:R-:W-:Y:S01]  /*f080*/  ISETP.GE.AND P3, PT, R2.reuse, R140.reuse, PT ;  /* 0x0000008c0200720c */ /* 0x0c0fe20003f66270 */
[----:B-1----:R-:W-:Y:S01]  /*f090*/  HMMA.16816.F32 R84, R32, R24, R84 ;  /* 0x000000182054723c */ /* 0x002fe20000001854 */
[-C--:B------:R-:W-:Y:S02]  /*f0a0*/  ISETP.GE.AND P0, PT, R2, R141.reuse, PT ;  /* 0x0000008d0200720c */ /* 0x080fe40003f06270 */
[C---:B------:R-:W-:Y:S02]  /*f0b0*/  ISETP.GE.AND P4, PT, R20.reuse, R140, PT ;  /* 0x0000008c1400720c */ /* 0x040fe40003f86270 */
[----:B------:R-:W-:-:S02]  /*f0c0*/  ISETP.GE.AND P1, PT, R20, R141, PT ;  /* 0x0000008d1400720c */ /* 0x000fc40003f26270 */
[C---:B------:R-:W-:Y:S01]  /*f0d0*/  IADD3 R2, R3.reuse, 0x28, RZ ;  /* 0x0000002803027810 */ /* 0x040fe20007ffe0ff */
[----:B------:R-:W-:Y:S01]  /*f0e0*/  HMMA.16816.F32 R80, R32, R26, R80 ;  /* 0x0000001a2050723c */ /* 0x000fe20000001850 */
[----:B------:R-:W-:Y:S02]  /*f0f0*/  IADD3 R20, R3, 0x29, RZ ;  /* 0x0000002903147810 */ /* 0x000fe40007ffe0ff */
[----:B------:R-:W-:Y:S02]  /*f100*/  FSEL R139, R12, -INF , !P3 ;  /* 0xff8000000c8b7808 */ /* 0x000fe40005800000 */
[----:B------:R-:W-:Y:S02]  /*f110*/  FSEL R168, R14, -INF , !P0 ;  /* 0xff8000000ea87808 */ /* 0x000fe40004000000 */
[C---:B------:R-:W-:Y:S02]  /*f120*/  ISETP.GE.AND P6, PT, R2.reuse, R140, PT ;  /* 0x0000008c0200720c */ /* 0x040fe40003fc6270 */
[----:B------:R-:W-:-:S02]  /*f130*/  ISETP.GE.AND P3, PT, R2, R141, PT ;  /* 0x0000008d0200720c */ /* 0x000fc40003f66270 */
[C---:B------:R-:W-:Y:S02]  /*f140*/  ISETP.GE.AND P0, PT, R20.reuse, R140, PT ;  /* 0x0000008c1400720c */ /* 0x040fe40003f06270 */
[----:B------:R-:W-:Y:S02]  /*f150*/  FSEL R143, R13, -INF , !P4 ;  /* 0xff8000000d8f7808 */ /* 0x000fe40006000000 */
[----:B------:R-:W-:Y:S02]  /*f160*/  ISETP.GE.AND P4, PT, R20, R141, PT ;  /* 0x0000008d1400720c */ /* 0x000fe40003f86270 */
[C---:B------:R-:W-:Y:S02]  /*f170*/  IADD3 R2, R3.reuse, 0x30, RZ ;  /* 0x0000003003027810 */ /* 0x040fe40007ffe0ff */
[----:B------:R-:W-:Y:S02]  /*f180*/  IADD3 R12, R3, 0x31, RZ ;  /* 0x00000031030c7810 */ /* 0x000fe40007ffe0ff */
[----:B------:R-:W-:Y:S01]  /*f190*/  FSEL R167, R8, -INF , !P6 ;  /* 0xff80000008a77808 */ /* 0x000fe20007000000 */
[----:B--2---:R-:W-:Y:S01]  /*f1a0*/  HMMA.16816.F32 R76, R32, R16, R76 ;  /* 0x00000010204c723c */ /* 0x004fe2000000184c */
[----:B------:R-:W-:-:S02]  /*f1b0*/  FSEL R116, R10, -INF , !P3 ;  /* 0xff8000000a747808 */ /* 0x000fc40005800000 */
[----:B------:R-:W-:Y:S02]  /*f1c0*/  FSEL R169, R9, -INF , !P0 ;  /* 0xff80000009a97808 */ /* 0x000fe40004000000 */
[----:B------:R-:W-:Y:S02]  /*f1d0*/  FSEL R172, R15, -INF , !P1 ;  /* 0xff8000000fac7808 */ /* 0x000fe40004800000 */
[-C--:B------:R-:W-:Y:S01]  /*f1e0*/  ISETP.GE.AND P6, PT, R2, R141.reuse, PT ;  /* 0x0000008d0200720c */ /* 0x080fe20003fc6270 */
[----:B------:R-:W-:Y:S01]  /*f1f0*/  HMMA.16816.F32 R72, R32, R18, R72 ;  /* 0x000000122048723c */ /* 0x000fe20000001848 */
[C---:B------:R-:W-:Y:S02]  /*f200*/  ISETP.GE.AND P3, PT, R12.reuse, R140, PT ;  /* 0x0000008c0c00720c */ /* 0x040fe40003f66270 */
[----:B------:R-:W-:Y:S02]  /*f210*/  ISETP.GE.AND P0, PT, R12, R141, PT ;  /* 0x0000008d0c00720c */ /* 0x000fe40003f06270 */
[----:B------:R-:W-:-:S02]  /*f220*/  FSEL R170, R11, -INF , !P4 ;  /* 0xff8000000baa7808 */ /* 0x000fc40006000000 */
[----:B------:R-:W-:Y:S01]  /*f230*/  ISETP.GE.AND P1, PT, R2, R140, PT ;  /* 0x0000008c0200720c */ /* 0x000fe20003f26270 */
[----:B------:R-:W1:Y:S01]  /*f240*/  LDSM.16.M88.4 R8, [R145+0x8800] ;  /* 0x008800009108783b */ /* 0x000e620000000200 */
[C---:B------:R-:W-:Y:S02]  /*f250*/  IADD3 R12, R3.reuse, 0x39, RZ ;  /* 0x00000039030c7810 */ /* 0x040fe40007ffe0ff */
[----:B------:R-:W-:Y:S02]  /*f260*/  IADD3 R2, R3, 0x38, RZ ;  /* 0x0000003803027810 */ /* 0x000fe40007ffe0ff */
[----:B------:R-:W-:Y:S02]  /*f270*/  FSEL R118, R94, -INF , !P6 ;  /* 0xff8000005e767808 */ /* 0x000fe40007000000 */
[----:B------:R-:W-:Y:S02]  /*f280*/  FSEL R133, R93, -INF , !P3 ;  /* 0xff8000005d857808 */ /* 0x000fe40005800000 */
[----:B------:R-:W-:-:S02]  /*f290*/  FSEL R63, R92, -INF , !P1 ;  /* 0xff8000005c3f7808 */ /* 0x000fc40004800000 */
[C---:B------:R-:W-:Y:S02]  /*f2a0*/  ISETP.GE.AND P6, PT, R12.reuse, R140, PT ;  /* 0x0000008c0c00720c */ /* 0x040fe40003fc6270 */
[-C--:B------:R-:W-:Y:S02]  /*f2b0*/  ISETP.GE.AND P3, PT, R12, R141.reuse, PT ;  /* 0x0000008d0c00720c */ /* 0x080fe40003f66270 */
[----:B------:R-:W-:Y:S02]  /*f2c0*/  ISETP.GE.AND P1, PT, R2, R141, PT ;  /* 0x0000008d0200720c */ /* 0x000fe40003f26270 */
[----:B------:R-:W-:Y:S02]  /*f2d0*/  IADD3 R12, R3, 0x41, RZ ;  /* 0x00000041030c7810 */ /* 0x000fe40007ffe0ff */
[----:B------:R-:W-:Y:S02]  /*f2e0*/  FSEL R132, R90, -INF , !P1 ;  /* 0xff8000005a847808 */ /* 0x000fe40004800000 */
[----:B------:R-:W-:-:S02]  /*f2f0*/  FSEL R137, R89, -INF , !P6 ;  /* 0xff80000059897808 */ /* 0x000fc40007000000 */
[CC--:B------:R-:W-:Y:S02]  /*f300*/  ISETP.GE.AND P1, PT, R12.reuse, R140.reuse, PT ;  /* 0x0000008c0c00720c */ /* 0x0c0fe40003f26270 */
[----:B------:R-:W-:Y:S02]  /*f310*/  ISETP.GE.AND P6, PT, R12, R141, PT ;  /* 0x0000008d0c00720c */ /* 0x000fe40003fc6270 */
[----:B------:R-:W2:Y:S01]  /*f320*/  LDSM.16.M88.4 R12, [R145+0x8c00] ;  /* 0x008c0000910c783b */ /* 0x000ea20000000200 */
[----:B------:R-:W-:Y:S01]  /*f330*/  ISETP.GE.AND P4, PT, R2, R140, PT ;  /* 0x0000008c0200720c */ /* 0x000fe20003f86270 */
[----:B------:R-:W-:-:S04]  /*f340*/  DEPBAR.LE SB0, 0x0 ;  /* 0x000080000000791a */ /* 0x000fc80000000000 */
[----:B------:R-:W-:Y:S02]  /*f350*/  IADD3 R2, R3, 0x40, RZ ;  /* 0x0000004003027810 */ /* 0x000fe40007ffe0ff */
[----:B------:R-:W-:Y:S02]  /*f360*/  FSEL R120, R95, -INF , !P0 ;  /* 0xff8000005f787808 */ /* 0x000fe40004000000 */
[----:B------:R-:W-:Y:S02]  /*f370*/  FSEL R135, R88, -INF , !P4 ;  /* 0xff80000058877808 */ /* 0x000fe40006000000 */
[C---:B------:R-:W-:Y:S01]  /*f380*/  ISETP.GE.AND P0, PT, R2.reuse, R140, PT ;  /* 0x0000008c0200720c */ /* 0x040fe20003f06270 */
[----:B-1----:R-:W-:Y:S01]  /*f390*/  HMMA.16816.F32 R68, R32, R8, R68 ;  /* 0x000000082044723c */ /* 0x002fe20000001844 */
[----:B------:R-:W-:Y:S02]  /*f3a0*/  ISETP.GE.AND P4, PT, R2, R141, PT ;  /* 0x0000008d0200720c */ /* 0x000fe40003f86270 */
[----:B------:R-:W-:-:S02]  /*f3b0*/  IADD3 R2, R3, 0x48, RZ ;  /* 0x0000004803027810 */ /* 0x000fc40007ffe0ff */
[----:B------:R-:W-:Y:S02]  /*f3c0*/  IADD3 R16, R3, 0x49, RZ ;  /* 0x0000004903107810 */ /* 0x000fe40007ffe0ff */
[----:B------:R-:W-:Y:S01]  /*f3d0*/  FSEL R130, R91, -INF , !P3 ;  /* 0xff8000005b827808 */ /* 0x000fe20005800000 */
[----:B------:R-:W-:Y:S01]  /*f3e0*/  HMMA.16816.F32 R64, R32, R10, R64 ;  /* 0x0000000a2040723c */ /* 0x000fe20000001840 */
[----:B------:R-:W-:Y:S02]  /*f3f0*/  FSEL R127, R84, -INF , !P0 ;  /* 0xff800000547f7808 */ /* 0x000fe40004000000 */
[----:B------:R-:W-:Y:S02]  /*f400*/  FSEL R136, R86, -INF , !P4 ;  /* 0xff80000056887808 */ /* 0x000fe40006000000 */
[----:B------:R-:W-:Y:S01]  /*f410*/  FSEL R125, R85, -INF , !P1 ;  /* 0xff800000557d7808 */ /* 0x000fe20004800000 */
[----:B------:R-:W-:Y:S01]  /*f420*/  BAR.SYNC.DEFER_BLOCKING 0x0 ;  /* 0x0000000000007b1d */ /* 0x000fe20000010000 */
[----:B------:R-:W-:-:S02]  /*f430*/  ISETP.GE.AND P3, PT, R2, R140, PT ;  /* 0x0000008c0200720c */ /* 0x000fc40003f66270 */
[-C--:B------:R-:W-:Y:S02]  /*f440*/  ISETP.GE.AND P0, PT, R2, R141.reuse, PT ;  /* 0x0000008d0200720c */ /* 0x080fe40003f06270 */
[C---:B------:R-:W-:Y:S02]  /*f450*/  ISETP.GE.AND P4, PT, R16.reuse, R140, PT ;  /* 0x0000008c1000720c */ /* 0x040fe40003f86270 */
[----:B------:R-:W-:Y:S02]  /*f460*/  ISETP.GE.AND P1, PT, R16, R141, PT ;  /* 0x0000008d1000720c */ /* 0x000fe40003f26270 */
[C---:B------:R-:W-:Y:S02]  /*f470*/  IADD3 R2, R3.reuse, 0x50, RZ ;  /* 0x0000005003027810 */ /* 0x040fe40007ffe0ff */
[----:B------:R-:W-:Y:S02]  /*f480*/  IADD3 R16, R3, 0x51, RZ ;  /* 0x0000005103107810 */ /* 0x000fe40007ffe0ff */
[----:B------:R-:W-:Y:S01]  /*f490*/  FSEL R138, R87, -INF , !P6 ;  /* 0xff800000578a7808 */ /* 0x000fe20007000000 */
[----:B--2---:R-:W-:Y:S01]  /*f4a0*/  HMMA.16816.F32 R4, R32, R14, R4 ;  /* 0x0000000e2004723c */ /* 0x004fe20000001804 */
[----:B------:R-:W-:-:S02]  /*f4b0*/  FSEL R131, R80, -INF , !P3 ;  /* 0xff80000050837808 */ /* 0x000fc40005800000 */
[----:B------:R-:W-:Y:S02]  /*f4c0*/  FSEL R134, R82, -INF , !P0 ;  /* 0xff80000052867808 */ /* 0x000fe40004000000 */
[CC--:B------:R-:W-:Y:S02]  /*f4d0*/  ISETP.GE.AND P6, PT, R2.reuse, R140.reuse, PT ;  /* 0x0000008c0200720c */ /* 0x0c0fe40003fc6270 */
[----:B------:R-:W-:Y:S02]  /*f4e0*/  ISETP.GE.AND P3, PT, R2, R141, PT ;  /* 0x0000008d0200720c */ /* 0x000fe40003f66270 */
[----:B------:R-:W-:Y:S02]  /*f4f0*/  ISETP.GE.AND P0, PT, R16, R140, PT ;  /* 0x0000008c1000720c */ /* 0x000fe40003f06270 */
[C---:B------:R-:W-:Y:S02]  /*f500*/  IADD3 R2, R3.reuse, 0x58, RZ ;  /* 0x0000005803027810 */ /* 0x040fe40007ffe0ff */
[----:B------:R-:W-:-:S02]  /*f510*/  IADD3 R8, R3, 0x59, RZ ;  /* 0x0000005903087810 */ /* 0x000fc40007ffe0ff */
[----:B------:R-:W-:Y:S02]  /*f520*/  FSEL R119, R76, -INF , !P6 ;  /* 0xff8000004c777808 */ /* 0x000fe40007000000 */
[----:B------:R-:W-:Y:S02]  /*f530*/  FSEL R126, R78, -INF , !P3 ;  /* 0xff8000004e7e7808 */ /* 0x000fe40005800000 */
[----:B------:R-:W-:Y:S02]  /*f540*/  FSEL R117, R77, -INF , !P0 ;  /* 0xff8000004d757808 */ /* 0x000fe40004000000 */
[-C--:B------:R-:W-:Y:S02]  /*f550*/  ISETP.GE.AND P6, PT, R2, R141.reuse, PT ;  /* 0x0000008d0200720c */ /* 0x080fe40003fc6270 */
[C---:B------:R-:W-:Y:S02]  /*f560*/  ISETP.GE.AND P3, PT, R8.reuse, R140, PT ;  /* 0x0000008c0800720c */ /* 0x040fe40003f66270 */
[----:B------:R-:W-:-:S02]  /*f570*/  ISETP.GE.AND P0, PT, R8, R141, PT ;  /* 0x0000008d0800720c */ /* 0x000fc40003f06270 */
[----:B------:R-:W-:Y:S02]  /*f580*/  IADD3 R8, R3, 0x61, RZ ;  /* 0x0000006103087810 */ /* 0x000fe40007ffe0ff */
[----:B------:R-:W-:Y:S02]  /*f590*/  FSEL R122, R74, -INF , !P6 ;  /* 0xff8000004a7a7808 */ /* 0x000fe40007000000 */
[----:B------:R-:W-:Y:S02]  /*f5a0*/  FSEL R121, R73, -INF , !P3 ;  /* 0xff80000049797808 */ /* 0x000fe40005800000 */
[C---:B------:R-:W-:Y:S02]  /*f5b0*/  ISETP.GE.AND P6, PT, R8.reuse, R140, PT ;  /* 0x0000008c0800720c */ /* 0x040fe40003fc6270 */
[----:B------:R-:W-:Y:S02]  /*f5c0*/  ISETP.GE.AND P3, PT, R8, R141, PT ;  /* 0x0000008d0800720c */ /* 0x000fe40003f66270 */
[----:B------:R-:W-:Y:S01]  /*f5d0*/  HMMA.16816.F32 R8, R32, R12, R52 ;  /* 0x0000000c2008723c */ /* 0x000fe20000001834 */
[----:B------:R-:W-:-:S02]  /*f5e0*/  FSEL R129, R81, -INF , !P4 ;  /* 0xff80000051817808 */ /* 0x000fc40006000000 */
[----:B------:R-:W-:Y:S02]  /*f5f0*/  FSEL R166, R83, -INF , !P1 ;  /* 0xff80000053a67808 */ /* 0x000fe40004800000 */
[----:B------:R-:W-:Y:S02]  /*f600*/  ISETP.GE.AND P4, PT, R16, R141, PT ;  /* 0x0000008d1000720c */ /* 0x000fe40003f86270 */
        /* <DEDUP_REMOVED lines=11> */
[C---:B------:R-:W-:Y:S02]  /*f6c0*/  IADD3 R2, R3.reuse, 0x70, RZ ;  /* 0x0000007003027810 */ /* 0x040fe40007ffe0ff */
[----:B------:R-:W-:Y:S02]  /*f6d0*/  FSEL R49, R64, -INF , !P0 ;  /* 0xff80000040317808 */ /* 0x000fe40004000000 */
[----:B------:R-:W-:Y:S02]  /*f6e0*/  ISETP.GE.AND P0, PT, R2, R141, PT ;  /* 0x0000008d0200720c */ /* 0x000fe40003f06270 */
[----:B------:R-:W-:Y:S02]  /*f6f0*/  IADD3 R12, R3, 0x69, RZ ;  /* 0x00000069030c7810 */ /* 0x000fe40007ffe0ff */
[----:B------:R-:W-:-:S02]  /*f700*/  FSEL R21, R10, -INF , !P0 ;  /* 0xff8000000a157808 */ /* 0x000fc40004000000 */
[----:B------:R-:W-:Y:S02]  /*f710*/  ISETP.GE.AND P0, PT, R3, R140, PT ;  /* 0x0000008c0300720c */ /* 0x000fe40003f06270 */
[----:B------:R-:W-:Y:S02]  /*f720*/  FSEL R46, R70, -INF , !P1 ;  /* 0xff800000462e7808 */ /* 0x000fe40004800000 */
[----:B------:R-:W-:Y:S02]  /*f730*/  FSEL R28, R28, -INF , !P0 ;  /* 0xff8000001c1c7808 */ /* 0x000fe40004000000 */
[----:B------:R-:W-:Y:S02]  /*f740*/  FSEL R45, R71, -INF , !P3 ;  /* 0xff800000472d7808 */ /* 0x000fe40005800000 */
[----:B------:R-:W-:Y:S02]  /*f750*/  ISETP.GT.AND P0, PT, R161, R150, PT ;  /* 0x00000096a100720c */ /* 0x000fe40003f04270 */
        /* <DEDUP_REMOVED lines=15> */
[----:B------:R-:W-:Y:S02]  /*f850*/  FSEL R8, R31, -INF , !P5 ;  /* 0xff8000001f087808 */ /* 0x000fe40006800000 */
[CC--:B------:R-:W-:Y:S02]  /*f860*/  ISETP.GE.AND P6, PT, R12.reuse, R140.reuse, PT ;  /* 0x0000008c0c00720c */ /* 0x0c0fe40003fc6270 */
[-C--:B------:R-:W-:Y:S02]  /*f870*/  ISETP.GE.AND P3, PT, R12, R141.reuse, PT ;  /* 0x0000008d0c00720c */ /* 0x080fe40003f66270 */
[----:B------:R-:W-:Y:S01]  /*f880*/  ISETP.GE.AND P4, PT, R3, R141, PT ;  /* 0x0000008d0300720c */ /* 0x000fe20003f86270 */
[----:B------:R-:W-:Y:S01]  /*f890*/  IMAD.IADD R3, R40, 0x1, R47 ;  /* 0x0000000128037824 */ /* 0x000fe200078e022f */
        /* <DEDUP_REMOVED lines=9> */
[----:B------:R-:W-:Y:S02]  /*f930*/  IABS R2, c[0x0][0x2d0] ;  /* 0x0000b40000027a13 */ /* 0x000fe40000000000 */
[----:B------:R-:W-:-:S02]  /*f940*/  IADD3 R10, R0, -0x80, RZ ;  /* 0xffffff80000a7810 */ /* 0x000fc40007ffe0ff */
[----:B------:R-:W1:Y:S01]  /*f950*/  I2F.RP R5, R2 ;  /* 0x0000000200057306 */ /* 0x000e620000209400 */
        /* <DEDUP_REMOVED lines=24> */
[----:B------:R-:W-:Y:S02]  /*fae0*/  ISETP.GE.AND P1, PT, R10, RZ, PT ;  /* 0x000000ff0a00720c */ /* 0x000fe40003f26270 */
[-C--:B------:R-:W-:Y:S02]  /*faf0*/  ISETP.GE.U32.AND P6, PT, R7, R2.reuse, PT ;  /* 0x000000020700720c */ /* 0x080fe40003fc6070 */
[----:B------:R-:W-:Y:S02]  /*fb00*/  ISETP.GE.U32.AND P5, PT, R5, R2, PT ;  /* 0x000000020500720c */ /* 0x000fe40003fa6070 */
[----:B------:R-:W-:Y:S02]  /*fb10*/  @!P3 IADD3 R9, R9, 0x1, RZ ;  /* 0x000000010909b810 */ /* 0x000fe40007ffe0ff */
[----:B------:R-:W-:-:S07]  /*fb20*/  ISETP.NE.AND P3, PT, RZ, c[0x0][0x2d0], PT ;  /* 0x0000b400ff007a0c */ /* 0x000fce0003f65270 */
        /* <DEDUP_REMOVED lines=26> */
.L_x_2800:
[----:B------:R-:W-:-:S05]  /*fcd0*/  IMAD.MOV.U32 R7, RZ, RZ, c[0x0][0x198] ;  /* 0x00006600ff077624 */ /* 0x000fca00078e00ff */
[----:B------:R-:W-:-:S04]  /*fce0*/  LEA R7, -R7, RZ, 0x7 ;  /* 0x000000ff07077211 */ /* 0x000fc800078e39ff */
[----:B------:R-:W-:Y:S02]  /*fcf0*/  SHF.R.S32.HI R5, RZ, 0x1f, R7 ;  /* 0x0000001fff057819 */ /* 0x000fe40000011407 */
.L_x_2801:
        /* <DEDUP_REMOVED lines=40> */
.L_x_2799:
        /* <DEDUP_REMOVED lines=67> */
[----:B------:R-:W-:Y:S01]  /*103b0*/  FMNMX.FTZ R5, R20, R5, !PT ;  /* 0x0000000514057209 */ /* 0x000fe20007810000 */
[----:B------:R-:W-:Y:S03]  /*103c0*/  LDSM.16.MT88.4 R16, [R146+0xb800] ;  /* 0x00b800009210783b */ /* 0x000fe60000004200 */
        /* <DEDUP_REMOVED lines=24> */
[----:B------:R-:W-:Y:S01]  /*10550*/  MUFU.EX2 R59, R59 ;  /* 0x0000003b003b7308 */ /* 0x000fe20000000800 */
[--C-:B------:R-:W-:Y:S02]  /*10560*/  FFMA.FTZ R61, R30, c[0x0][0x23c], -R53.reuse ;  /* 0x00008f001e3d7a23 */ /* 0x100fe40000010835 */
[--C-:B------:R-:W-:Y:S02]  /*10570*/  FFMA.FTZ R64, R8, c[0x0][0x23c], -R53.reuse ;  /* 0x00008f0008407a23 */ /* 0x100fe40000010835 */
[--C-:B------:R-:W-:Y:S01]  /*10580*/  FFMA.FTZ R62, R62, c[0x0][0x23c], -R53.reuse ;  /* 0x00008f003e3e7a23 */ /* 0x100fe20000010835 */
[----:B------:R-:W-:Y:S01]  /*10590*/  LDSM.16.MT88.4 R8, [R144+0x9400] ;  /* 0x009400009008783b */ /* 0x000fe20000004200 */
[--C-:B------:R-:W-:Y:S01]  /*105a0*/  FFMA.FTZ R39, R96, c[0x0][0x23c], -R53.reuse ;  /* 0x00008f0060277a23 */ /* 0x100fe20000010835 */
[----:B------:R-:W1:Y:S01]  /*105b0*/  MUFU.EX2 R58, R58 ;  /* 0x0000003a003a7308 */ /* 0x000e620000000800 */
[----:B------:R-:W-:Y:S01]  /*105c0*/  FFMA.FTZ R36, R107, c[0x0][0x23c], -R60 ;  /* 0x00008f006b247a23 */ /* 0x000fe2000001083c */
[----:B------:R-:W2:Y:S01]  /*105d0*/  LDSM.16.MT88.4 R96, [R146+0xd000] ;  /* 0x00d000009260783b */ /* 0x000ea20000004200 */
[----:B------:R-:W-:-:S02]  /*105e0*/  FFMA.FTZ R35, R176, c[0x0][0x23c], -R53 ;  /* 0x00008f00b0237a23 */ /* 0x000fc40000010835 */
[--C-:B------:R-:W-:Y:S02]  /*105f0*/  FFMA.FTZ R34, R174, c[0x0][0x23c], -R53.reuse ;  /* 0x00008f00ae227a23 */ /* 0x100fe40000010835 */
[--C-:B------:R-:W-:Y:S01]  /*10600*/  FFMA.FTZ R32, R104, c[0x0][0x23c], -R53.reuse ;  /* 0x00008f0068207a23 */ /* 0x100fe20000010835 */
[----:B------:R-:W3:Y:S01]  /*10610*/  MUFU.EX2 R54, R54 ;  /* 0x0000003600367308 */ /* 0x000ee20000000800 */
[----:B------:R-:W-:Y:S02]  /*10620*/  FFMA.FTZ R29, R106, c[0x0][0x23c], -R53 ;  /* 0x00008f006a1d7a23 */ /* 0x000fe40000010835 */
[--C-:B------:R-:W-:Y:S02]  /*10630*/  FFMA.FTZ R31, R139, c[0x0][0x23c], -R60.reuse ;  /* 0x00008f008b1f7a23 */ /* 0x100fe4000001083c */
[--C-:B------:R-:W-:Y:S02]  /*10640*/  FFMA.FTZ R28, R143, c[0x0][0x23c], -R60.reuse ;  /* 0x00008f008f1c7a23 */ /* 0x100fe4000001083c */
[--C-:B------:R-:W-:Y:S01]  /*10650*/  FFMA.FTZ R27, R167, c[0x0][0x23c], -R60.reuse ;  /* 0x00008f00a71b7a23 */ /* 0x100fe2000001083c */
[----:B------:R-:W-:Y:S01]  /*10660*/  MUFU.EX2 R61, R61 ;  /* 0x0000003d003d7308 */ /* 0x000fe20000000800 */
[----:B-1----:R-:W-:Y:S01]  /*10670*/  F2FP.PACK_AB R100, R58, R59 ;  /* 0x0000003b3a64723e */ /* 0x002fe200000000ff */
[----:B------:R-:W-:-:S02]  /*10680*/  FFMA.FTZ R24, R169, c[0x0][0x23c], -R60 ;  /* 0x00008f00a9187a23 */ /* 0x000fc4000001083c */
[--C-:B------:R-:W-:Y:S02]  /*10690*/  FFMA.FTZ R30, R168, c[0x0][0x23c], -R53.reuse ;  /* 0x00008f00a81e7a23 */ /* 0x100fe40000010835 */
[--C-:B------:R-:W-:Y:S02]  /*106a0*/  FFMA.FTZ R25, R172, c[0x0][0x23c], -R53.reuse ;  /* 0x00008f00ac197a23 */ /* 0x100fe40000010835 */
[----:B------:R-:W1:Y:S01]  /*106b0*/  MUFU.EX2 R64, R64 ;  /* 0x0000004000407308 */ /* 0x000e620000000800 */
[----:B---3--:R-:W-:Y:S01]  /*106c0*/  F2FP.PACK_AB R102, R54, R55 ;  /* 0x000000373666723e */ /* 0x008fe200000000ff */
[--C-:B------:R-:W-:Y:S02]  /*106d0*/  FFMA.FTZ R26, R116, c[0x0][0x23c], -R53.reuse ;  /* 0x00008f00741a7a23 */ /* 0x100fe40000010835 */
        /* <DEDUP_REMOVED lines=17> */
[----:B---3--:R-:W-:Y:S01]  /*107f0*/  F2FP.PACK_AB R103, R39, R62 ;  /* 0x0000003e2767723e */ /* 0x008fe200000000ff */
        /* <DEDUP_REMOVED lines=28> */
[C---:B------:R-:W-:Y:S01]  /*109c0*/  HMMA.16816.F32 R88, R100.reuse, R108, RZ ;  /* 0x0000006c6458723c */ /* 0x040fe200000018ff */
[----:B------:R-:W-:Y:S01]  /*109d0*/  FFMA.FTZ R49, R52, c[0x0][0x23c], -R60 ;  /* 0x00008f0034317a23 */ /* 0x000fe2000001083c */
[----:B------:R-:W-:Y:S01]  /*109e0*/  MUFU.EX2 R32, R32 ;  /* 0x0000002000207308 */ /* 0x000fe20000000800 */
[--C-:B------:R-:W-:Y:S02]  /*109f0*/  FFMA.FTZ R46, R46, c[0x0][0x23c], -R53.reuse ;  /* 0x00008f002e2e7a23 */ /* 0x100fe40000010835 */
[----:B------:R-:W-:Y:S02]  /*10a00*/  FFMA.FTZ R45, R45, c[0x0][0x23c], -R53 ;  /* 0x00008f002d2d7a23 */ /* 0x000fe40000010835 */
[----:B------:R-:W-:Y:S01]  /*10a10*/  FADD.FTZ R61, R61, R64 ;  /* 0x000000403d3d7221 */ /* 0x000fe20000010000 */
[----:B--2---:R-:W-:Y:S01]  /*10a20*/  HMMA.16816.F32 R92, R100, R96, RZ ;  /* 0x00000060645c723c */ /* 0x004fe200000018ff */
[----:B------:R-:W-:Y:S01]  /*10a30*/  FFMA.FTZ R41, R41, c[0x0][0x23c], -R60 ;  /* 0x00008f0029297a23 */ /* 0x000fe2000001083c */
[----:B------:R-:W2:Y:S01]  /*10a40*/  MUFU.EX2 R29, R29 ;  /* 0x0000001d001d7308 */ /* 0x000ea20000000800 */
[----:B------:R-:W-:-:S02]  /*10a50*/  FADD.FTZ R62, R62, R61 ;  /* 0x0000003d3e3e7221 */ /* 0x000fc40000010000 */
[----:B------:R-:W-:Y:S02]  /*10a60*/  FFMA.FTZ R52, R44, c[0x0][0x23c], -R53 ;  /* 0x00008f002c347a23 */ /* 0x000fe40000010835 */
[----:B------:R-:W-:Y:S01]  /*10a70*/  FADD.FTZ R62, R39, R62 ;  /* 0x0000003e273e7221 */ /* 0x000fe20000010000 */
[C---:B------:R-:W-:Y:S02]  /*10a80*/  HMMA.16816.F32 R76, R100.reuse, R78, RZ ;  /* 0x0000004e644c723c */ /* 0x040fe400000018ff */
[----:B------:R-:W-:Y:S06]  /*10a90*/  MUFU.EX2 R31, R31 ;  /* 0x0000001f001f7308 */ /* 0x000fec0000000800 */
        /* <DEDUP_REMOVED lines=10> */
[----:B---3--:R-:W-:Y:S01]  /*10b40*/  F2FP.PACK_AB R5, R34, R35 ;  /* 0x000000232205723e */ /* 0x008fe200000000ff */
[----:B------:R-:W1:Y:S01]  /*10b50*/  MUFU.EX2 R25, R25 ;  /* 0x0000001900197308 */ /* 0x000e620000000800 */
[----:B------:R-:W-:-:S04]  /*10b60*/  FADD.FTZ R35, R35, R62 ;  /* 0x0000003e23237221 */ /* 0x000fc80000010000 */
[----:B------:R-:W-:Y:S01]  /*10b70*/  F2FP.PACK_AB R6, R33, R36 ;  /* 0x000000242106723e */ /* 0x000fe200000000ff */
[----:B------:R-:W-:Y:S01]  /*10b80*/  FADD.FTZ R35, R34, R35 ;  /* 0x0000002322237221 */ /* 0x000fe20000010000 */
[----:B--2---:R-:W-:Y:S01]  /*10b90*/  F2FP.PACK_AB R7, R29, R32 ;  /* 0x000000201d07723e */ /* 0x004fe200000000ff */
[----:B------:R-:W-:Y:S02]  /*10ba0*/  MUFU.EX2 R26, R26 ;  /* 0x0000001a001a7308 */ /* 0x000fe40000000800 */
[----:B------:R-:W-:-:S04]  /*10bb0*/  FADD.FTZ R32, R32, R35 ;  /* 0x0000002320207221 */ /* 0x000fc80000010000 */
[C---:B------:R-:W-:Y:S01]  /*10bc0*/  HMMA.16816.F32 R112, R4.reuse, R12, R112 ;  /* 0x0000000c0470723c */ /* 0x040fe20000001870 */
[----:B------:R-:W-:Y:S01]  /*10bd0*/  FADD.FTZ R29, R29, R32 ;  /* 0x000000201d1d7221 */ /* 0x000fe20000010000 */
        /* <DEDUP_REMOVED lines=8> */
[----:B------:R-:W-:Y:S08]  /*10c60*/  MUFU.EX2 R66, R66 ;  /* 0x0000004200427308 */ /* 0x000ff00000000800 */
[----:B------:R-:W-:Y:S08]  /*10c70*/  MUFU.EX2 R43, R43 ;  /* 0x0000002b002b7308 */ /* 0x000ff00000000800 */
[----:B------:R-:W-:Y:S01]  /*10c80*/  MUFU.EX2 R65, R65 ;  /* 0x0000004100417308 */ /* 0x000fe20000000800 */
[C---:B---3--:R-:W-:Y:S07]  /*10c90*/  HMMA.16816.F32 R80, R4.reuse, R12, R80 ;  /* 0x0000000c0450723c */ /* 0x048fee0000001850 */
[----:B------:R-:W3:Y:S01]  /*10ca0*/  MUFU.EX2 R118, R118 ;  /* 0x0000007600767308 */ /* 0x000ee20000000800 */
[C---:B------:R-:W-:Y:S01]  /*10cb0*/  HMMA.16816.F32 R84, R4.reuse, R14, R84 ;  /* 0x0000000e0454723c */ /* 0x040fe20000001854 */
[----:B------:R-:W2:Y:S06]  /*10cc0*/  LDSM.16.MT88.4 R12, [R146+0xd400] ;  /* 0x00d40000920c783b */ /* 0x000eac0000004200 */
[----:B------:R-:W-:Y:S01]  /*10cd0*/  MUFU.EX2 R120, R120 ;  /* 0x0000007800787308 */ /* 0x000fe20000000800 */
[C---:B-1----:R-:W-:Y:S07]  /*10ce0*/  HMMA.16816.F32 R88, R4.reuse, R8, R88 ;  /* 0x000000080458723c */ /* 0x042fee0000001858 */
[----:B------:R-:W1:Y:S01]  /*10cf0*/  MUFU.EX2 R67, R67 ;  /* 0x0000004300437308 */ /* 0x000e620000000800 */
[C---:B------:R-:W-:Y:S01]  /*10d00*/  HMMA.16816.F32 R108, R4.reuse, R10, R108 ;  /* 0x0000000a046c723c */ /* 0x040fe2000000186c */
[----:B------:R-:W1:Y:S06]  /*10d10*/  LDSM.16.MT88.4 R8, [R144+0xd400] ;  /* 0x00d400009008783b */ /* 0x000e6c0000004200 */
[----:B------:R-:W-:Y:S08]  /*10d20*/  MUFU.EX2 R132, R132 ;  /* 0x0000008400847308 */ /* 0x000ff00000000800 */
[----:B------:R-:W1:Y:S08]  /*10d30*/  MUFU.EX2 R127, R127 ;  /* 0x0000007f007f7308 */ /* 0x000e700000000800 */
[----:B------:R-:W-:Y:S01]  /*10d40*/  MUFU.EX2 R125, R125 ;  /* 0x0000007d007d7308 */ /* 0x000fe20000000800 */
[C---:B--2---:R-:W-:Y:S07]  /*10d50*/  HMMA.16816.F32 R92, R4.reuse, R12, R92 ;  /* 0x0000000c045c723c */ /* 0x044fee000000185c */
[----:B------:R-:W-:Y:S01]  /*10d60*/  MUFU.EX2 R130, R130 ;  /* 0x0000008200827308 */ /* 0x000fe20000000800 */
[C---:B------:R-:W-:Y:S01]  /*10d70*/  HMMA.16816.F32 R96, R4.reuse, R14, R96 ;  /* 0x0000000e0460723c */ /* 0x040fe20000001860 */
[----:B------:R-:W2:Y:S06]  /*10d80*/  LDSM.16.MT88.4 R12, [R146+0x9800] ;  /* 0x00980000920c783b */ /* 0x000eac0000004200 */
[----:B------:R-:W-:Y:S01]  /*10d90*/  MUFU.EX2 R136, R136 ;  /* 0x0000008800887308 */ /* 0x000fe20000000800 */
[C---:B-1----:R-:W-:Y:S07]  /*10da0*/  HMMA.16816.F32 R104, R4.reuse, R8, R104 ;  /* 0x000000080468723c */ /* 0x042fee0000001868 */
[----:B------:R-:W1:Y:S01]  /*10db0*/  MUFU.EX2 R131, R131 ;  /* 0x0000008300837308 */ /* 0x000e620000000800 */
[----:B------:R-:W-:Y:S01]  /*10dc0*/  HMMA.16816.F32 R100, R4, R10, R100 ;  /* 0x0000000a0464723c */ /* 0x000fe20000001864 */
[----:B------:R-:W1:Y:S06]  /*10dd0*/  LDSM.16.MT88.4 R8, [R144+0x9800] ;  /* 0x009800009008783b */ /* 0x000e6c0000004200 */
[----:B------:R-:W-:Y:S01]  /*10de0*/  MUFU.EX2 R134, R134 ;  /* 0x0000008600867308 */ /* 0x000fe20000000800 */
[----:B----4-:R-:W-:-:S02]  /*10df0*/  F2FP.PACK_AB R4, R28, R31 ;  /* 0x0000001f1c04723e */ /* 0x010fc400000000ff */
[----:B------:R-:W-:-:S05]  /*10e00*/  F2FP.PACK_AB R5, R25, R30 ;  /* 0x0000001e1905723e */ /* 0x000fca00000000ff */
[----:B------:R-:W4:Y:S01]  /*10e10*/  MUFU.EX2 R129, R129 ;  /* 0x0000008100817308 */ /* 0x000f220000000800 */
[----:B------:R-:W-:Y:S01]  /*10e20*/  F2FP.PACK_AB R6, R24, R27 ;  /* 0x0000001b1806723e */ /* 0x000fe200000000ff */
[----:B------:R-:W-:Y:S01]  /*10e30*/  FADD.FTZ R30, R30, R29 ;  /* 0x0000001d1e1e7221 */ /* 0x000fe20000010000 */
[----:B------:R-:W-:-:S03]  /*10e40*/  F2FP.PACK_AB R7, R3, R26 ;  /* 0x0000001a0307723e */ /* 0x000fc600000000ff */
[----:B------:R-:W-:Y:S02]  /*10e50*/  FADD.FTZ R25, R25, R30 ;  /* 0x0000001e19197221 */ /* 0x000fe40000010000 */
[----:B------:R-:W-:Y:S02]  /*10e60*/  MUFU.EX2 R158, R158 ;  /* 0x0000009e009e7308 */ /* 0x000fe40000000800 */
[----:B------:R-:W-:Y:S01]  /*10e70*/  HMMA.16816.F32 R80, R4, R16, R80 ;  /* 0x000000100450723c */ /* 0x000fe20000001850 */
[----:B------:R-:W-:-:S04]  /*10e80*/  FADD.FTZ R26, R26, R25 ;  /* 0x000000191a1a7221 */ /* 0x000fc80000010000 */
[----:B------:R-:W-:Y:S01]  /*10e90*/  FADD.FTZ R26, R3, R26 ;  /* 0x0000001a031a7221 */ /* 0x000fe20000010000 */
[----:B------:R-:W1:Y:S02]  /*10ea0*/  MUFU.EX2 R119, R119 ;  /* 0x0000007700777308 */ /* 0x000e640000000800 */
[C---:B--2---:R-:W-:Y:S06]  /*10eb0*/  HMMA.16816.F32 R112, R4.reuse, R12, R112 ;  /* 0x0000000c0470723c */ /* 0x044fec0000001870 */
[----:B------:R-:W-:Y:S02]  /*10ec0*/  MUFU.EX2 R138, R138 ;  /* 0x0000008a008a7308 */ /* 0x000fe40000000800 */
[C---:B------:R-:W-:Y:S01]  /*10ed0*/  HMMA.16816.F32 R68, R4.reuse, R14, R68 ;  /* 0x0000000e0444723c */ /* 0x040fe20000001844 */
[----:B------:R-:W2:Y:S05]  /*10ee0*/  LDSM.16.MT88.4 R12, [R144+0xb800] ;  /* 0x00b80000900c783b */ /* 0x000eaa0000004200 */
[----:B------:R-:W-:Y:S02]  /*10ef0*/  MUFU.EX2 R117, R117 ;  /* 0x0000007500757308 */ /* 0x000fe40000000800 */
[C---:B-1----:R-:W-:Y:S06]  /*10f00*/  HMMA.16816.F32 R72, R4.reuse, R8, R72 ;  /* 0x000000080448723c */ /* 0x042fec0000001848 */
[----:B------:R-:W-:Y:S02]  /*10f10*/  MUFU.EX2 R121, R121 ;  /* 0x0000007900797308 */ /* 0x000fe40000000800 */
[C---:B------:R-:W-:Y:S01]  /*10f20*/  HMMA.16816.F32 R76, R4.reuse, R10, R76 ;  /* 0x0000000a044c723c */ /* 0x040fe2000000184c */
[----:B------:R-:W1:Y:S05]  /*10f30*/  LDSM.16.MT88.4 R8, [R146+0xd800] ;  /* 0x00d800009208783b */ /* 0x000e6a0000004200 */
[----:B------:R-:W1:Y:S02]  /*10f40*/  MUFU.EX2 R126, R126 ;  /* 0x0000007e007e7308 */ /* 0x000e640000000800 */
[C---:B------:R-:W-:Y:S01]  /*10f50*/  HMMA.16816.F32 R84, R4.reuse, R18, R84 ;  /* 0x000000120454723c */ /* 0x040fe20000001854 */
[----:B------:R-:W-:Y:S05]  /*10f60*/  LDSM.16.MT88.4 R16, [R146+0x9c00] ;  /* 0x009c00009210783b */ /* 0x000fea0000004200 */
[----:B------:R-:W-:Y:S08]  /*10f70*/  MUFU.EX2 R123, R123 ;  /* 0x0000007b007b7308 */ /* 0x000ff00000000800 */
[----:B------:R-:W1:Y:S01]  /*10f80*/  MUFU.EX2 R122, R122 ;  /* 0x0000007a007a7308 */ /* 0x000e620000000800 */
[C---:B--2---:R-:W-:Y:S07]  /*10f90*/  HMMA.16816.F32 R88, R4.reuse, R12, R88 ;  /* 0x0000000c0458723c */ /* 0x044fee0000001858 */
[----:B------:R-:W-:Y:S01]  /*10fa0*/  MUFU.EX2 R51, R51 ;  /* 0x0000003300337308 */ /* 0x000fe20000000800 */
[C---:B------:R-:W-:Y:S01]  /*10fb0*/  HMMA.16816.F32 R108, R4.reuse, R14, R108 ;  /* 0x0000000e046c723c */ /* 0x040fe2000000186c */
[----:B------:R-:W2:Y:S06]  /*10fc0*/  LDSM.16.MT88.4 R12, [R144+0xd800] ;  /* 0x00d80000900c783b */ /* 0x000eac0000004200 */
[----:B------:R-:W2:Y:S01]  /*10fd0*/  MUFU.EX2 R50, R50 ;  /* 0x0000003200327308 */ /* 0x000ea20000000800 */
[C---:B-1----:R-:W-:Y:S07]  /*10fe0*/  HMMA.16816.F32 R92, R4.reuse, R8, R92 ;  /* 0x00000008045c723c */ /* 0x042fee000000185c */
[----:B------:R-:W-:Y:S01]  /*10ff0*/  MUFU.EX2 R124, R124 ;  /* 0x0000007c007c7308 */ /* 0x000fe20000000800 */
[C---:B------:R-:W-:Y:S01]  /*11000*/  HMMA.16816.F32 R96, R4.reuse, R10, R96 ;  /* 0x0000000a0460723c */ /* 0x040fe20000001860 */
[----:B------:R-:W1:Y:S06]  /*11010*/  LDSM.16.MT88.4 R8, [R146+0xbc00] ;  /* 0x00bc00009208783b */ /* 0x000e6c0000004200 */
[----:B------:R-:W-:Y:S08]  /*11020*/  MUFU.EX2 R49, R49 ;  /* 0x0000003100317308 */ /* 0x000ff00000000800 */
[----:B------:R-:W-:Y:S08]  /*11030*/  MUFU.EX2 R46, R46 ;  /* 0x0000002e002e7308 */ /* 0x000ff00000000800 */
[----:B------:R-:W1:Y:S01]  /*11040*/  MUFU.EX2 R45, R45 ;  /* 0x0000002d002d7308 */ /* 0x000e620000000800 */
[C---:B--2---:R-:W-:Y:S07]  /*11050*/  HMMA.16816.F32 R104, R4.reuse, R12, R104 ;  /* 0x0000000c0468723c */ /* 0x044fee0000001868 */
[----:B------:R-:W-:Y:S01]  /*11060*/  MUFU.EX2 R133, R133 ;  /* 0x0000008500857308 */ /* 0x000fe20000000800 */
[----:B------:R-:W-:Y:S01]  /*11070*/  HMMA.16816.F32 R100, R4, R14, R100 ;  /* 0x0000000e0464723c */ /* 0x000fe20000001864 */
[----:B------:R-:W2:Y:S06]  /*11080*/  LDSM.16.MT88.4 R12, [R144+0x9c00] ;  /* 0x009c0000900c783b */ /* 0x000eac0000004200 */
[----:B------:R-:W-:Y:S01]  /*11090*/  MUFU.EX2 R41, R41 ;  /* 0x0000002900297308 */ /* 0x000fe20000000800 */
[----:B-----5:R-:W-:-:S02]  /*110a0*/  F2FP.PACK_AB R4, R63, R116 ;  /* 0x000000743f04723e */ /* 0x020fc400000000ff */
[----:B---3--:R-:W-:Y:S01]  /*110b0*/  F2FP.PACK_AB R5, R118, R65 ;  /* 0x000000417605723e */ /* 0x008fe200000000ff */
[----:B------:R-:W-:Y:S01]  /*110c0*/  FADD.FTZ R65, R65, R26 ;  /* 0x0000001a41417221 */ /* 0x000fe20000010000 */
[----:B------:R-:W-:-:S03]  /*110d0*/  F2FP.PACK_AB R6, R43, R66 ;  /* 0x000000422b06723e */ /* 0x000fc600000000ff */
[----:B------:R-:W-:Y:S01]  /*110e0*/  MUFU.EX2 R159, R159 ;  /* 0x0000009f009f7308 */ /* 0x000fe20000000800 */
[----:B------:R-:W-:Y:S01]  /*110f0*/  F2FP.PACK_AB R7, R67, R120 ;  /* 0x000000784307723e */ /* 0x000fe200000000ff */
[----:B------:R-:W-:-:S04]  /*11100*/  FADD.FTZ R65, R118, R65 ;  /* 0x0000004176417221 */ /* 0x000fc80000010000 */
[----:B------:R-:W-:Y:S02]  /*11110*/  FADD.FTZ R120, R120, R65 ;  /* 0x0000004178787221 */ /* 0x000fe40000010000 */
[----:B------:R-:W-:Y:S01]  /*11120*/  HMMA.16816.F32 R112, R4, R16, R112 ;  /* 0x000000100470723c */ /* 0x000fe20000001870 */
[----:B------:R-:W-:Y:S01]  /*11130*/  MUFU.EX2 R47, R47 ;  /* 0x0000002f002f7308 */ /* 0x000fe20000000800 */
[----:B------:R-:W-:-:S06]  /*11140*/  FADD.FTZ R67, R67, R120 ;  /* 0x0000007843437221 */ /* 0x000fcc0000010000 */
[C---:B------:R-:W-:Y:S01]  /*11150*/  HMMA.16816.F32 R68, R4.reuse, R18, R68 ;  /* 0x000000120444723c */ /* 0x040fe20000001844 */
[----:B------:R-:W3:Y:S01]  /*11160*/  LDSM.16.MT88.4 R16, [R144+0xbc00] ;  /* 0x00bc00009010783b */ /* 0x000ee20000004200 */
[----:B------:R-:W-:Y:S06]  /*11170*/  MUFU.EX2 R39, R52 ;  /* 0x0000003400277308 */ /* 0x000fec0000000800 */
        /* <DEDUP_REMOVED lines=15> */
[----:B------:R-:W-:-:S02]  /*11270*/  F2FP.PACK_AB R4, R127, R132 ;  /* 0x000000847f04723e */ /* 0x000fc400000000ff */
[----:B------:R-:W-:Y:S01]  /*11280*/  F2FP.PACK_AB R5, R131, R136 ;  /* 0x000000888305723e */ /* 0x000fe200000000ff */
[----:B------:R-:W-:Y:S01]  /*11290*/  FADD.FTZ R136, R136, R67 ;  /* 0x0000004388887221 */ /* 0x000fe20000010000 */
[----:B------:R-:W-:Y:S02]  /*112a0*/  F2FP.PACK_AB R6, R130, R125 ;  /* 0x0000007d8206723e */ /* 0x000fe400000000ff */
[----:B----4-:R-:W-:Y:S01]  /*112b0*/  F2FP.PACK_AB R7, R129, R134 ;  /* 0x000000868107723e */ /* 0x010fe200000000ff */
[----:B------:R-:W-:-:S04]  /*112c0*/  FADD.FTZ R131, R131, R136 ;  /* 0x0000008883837221 */ /* 0x000fc80000010000 */
[----:B------:R-:W-:-:S04]  /*112d0*/  FADD.FTZ R134, R134, R131 ;  /* 0x0000008386867221 */ /* 0x000fc80000010000 */
[----:B------:R-:W-:Y:S01]  /*112e0*/  FADD.FTZ R134, R129, R134 ;  /* 0x0000008681867221 */ /* 0x000fe20000010000 */
        /* <DEDUP_REMOVED lines=24> */
[----:B------:R-:W-:Y:S02]  /*11470*/  FADD.FTZ R123, R123, R126 ;  /* 0x0000007e7b7b7221 */ /* 0x000fe40000010000 */
[----:B------:R-:W-:Y:S02]  /*11480*/  HMMA.16816.F32 R80, R4, R16, R80 ;  /* 0x000000100450723c */ /* 0x000fe40000001850 */
[----:B------:R-:W-:-:S06]  /*11490*/  FADD.FTZ R123, R122, R123 ;  /* 0x0000007b7a7b7221 */ /* 0x000fcc0000010000 */
[C---:B-1----:R-:W-:Y:S08]  /*114a0*/  HMMA.16816.F32 R112, R4.reuse, R12, R112 ;  /* 0x0000000c0470723c */ /* 0x042ff00000001870 */
[C---:B------:R-:W-:Y:S01]  /*114b0*/  HMMA.16816.F32 R68, R4.reuse, R14, R68 ;  /* 0x0000000e0444723c */ /* 0x040fe20000001844 */
[----:B------:R-:W1:Y:S07]  /*114c0*/  LDSM.16.MT88.4 R12, [R144+0xc400] ;  /* 0x00c40000900c783b */ /* 0x000e6e0000004200 */
[C---:B--2---:R-:W-:Y:S08]  /*114d0*/  HMMA.16816.F32 R72, R4.reuse, R8, R72 ;  /* 0x000000080448723c */ /* 0x044ff00000001848 */
[C---:B------:R-:W-:Y:S01]  /*114e0*/  HMMA.16816.F32 R76, R4.reuse, R10, R76 ;  /* 0x0000000a044c723c */ /* 0x040fe2000000184c */
[----:B------:R-:W2:Y:S07]  /*114f0*/  LDSM.16.MT88.4 R8, [R146+0xe400] ;  /* 0x00e400009208783b */ /* 0x000eae0000004200 */
        /* <DEDUP_REMOVED lines=8> */
[C---:B-1----:R-:W-:Y:S07]  /*11580*/  HMMA.16816.F32 R104, R4.reuse, R12, R104 ;  /* 0x0000000c0468723c */ /* 0x042fee0000001868 */
[----:B------:R-:W-:Y:S01]  /*11590*/  FADD.FTZ R12, R59, R58 ;  /* 0x0000003a3b0c7221 */ /* 0x000fe20000010000 */
[----:B------:R-:W-:Y:S01]  /*115a0*/  HMMA.16816.F32 R100, R4, R14, R100 ;  /* 0x0000000e0464723c */ /* 0x000fe20000001864 */
[----:B------:R-:W-:-:S02]  /*115b0*/  FFMA.FTZ R59, R42, c[0x0][0x23c], -R60 ;  /* 0x00008f002a3b7a23 */ /* 0x000fc4000001083c */
[----:B------:R-:W-:Y:S01]  /*115c0*/  FFMA.FTZ R58, R48, c[0x0][0x23c], -R60 ;  /* 0x00008f00303a7a23 */ /* 0x000fe2000001083c */
[----:B------:R1:W3:Y:S01]  /*115d0*/  MUFU.EX2 R42, R22 ;  /* 0x00000016002a7308 */ /* 0x0002e20000000800 */
[----:B------:R-:W-:Y:S02]  /*115e0*/  FFMA.FTZ R48, R20, c[0x0][0x23c], -R53 ;  /* 0x00008f0014307a23 */ /* 0x000fe40000010835 */
[----:B------:R-:W-:Y:S01]  /*115f0*/  F2FP.PACK_AB R4, R50, R51 ;  /* 0x000000333204723e */ /* 0x000fe200000000ff */
[----:B------:R-:W-:Y:S01]  /*11600*/  FADD.FTZ R55, R55, R12 ;  /* 0x0000000c37377221 */ /* 0x000fe20000010000 */
[----:B------:R-:W-:Y:S01]  /*11610*/  F2FP.PACK_AB R5, R45, R46 ;  /* 0x0000002e2d05723e */ /* 0x000fe200000000ff */
[----:B------:R-:W-:Y:S01]  /*11620*/  LDSM.16.MT88.4 R12, [R144+0xc800] ;  /* 0x00c80000900c783b */ /* 0x000fe20000004200 */
[----:B------:R-:W-:Y:S01]  /*11630*/  F2FP.PACK_AB R6, R49, R124 ;  /* 0x0000007c3106723e */ /* 0x000fe200000000ff */
[----:B------:R-:W-:Y:S01]  /*11640*/  FADD.FTZ R55, R54, R55 ;  /* 0x0000003736377221 */ /* 0x000fe20000010000 */
[----:B------:R-:W4:Y:S01]  /*11650*/  MUFU.EX2 R44, R59 ;  /* 0x0000003b002c7308 */ /* 0x000f220000000800 */
[----:B------:R-:W-:-:S02]  /*11660*/  FFMA.FTZ R53, R40, c[0x0][0x23c], -R53 ;  /* 0x00008f0028357a23 */ /* 0x000fc40000010835 */
[----:B------:R-:W-:Y:S01]  /*11670*/  FADD.FTZ R46, R46, R123 ;  /* 0x0000007b2e2e7221 */ /* 0x000fe20000010000 */
[----:B-1----:R-:W1:Y:S01]  /*11680*/  LDSM.16.MT88.4 R20, [R144+0xa800] ;  /* 0x00a800009014783b */ /* 0x002e620000004200 */
[----:B---3--:R-:W-:-:S03]  /*11690*/  F2FP.PACK_AB R7, R42, R133 ;  /* 0x000000852a07723e */ /* 0x008fc600000000ff */
[----:B------:R-:W-:Y:S01]  /*116a0*/  MUFU.EX2 R40, R58 ;  /* 0x0000003a00287308 */ /* 0x000fe20000000800 */
[----:B------:R-:W-:-:S04]  /*116b0*/  FADD.FTZ R46, R45, R46 ;  /* 0x0000002e2d2e7221 */ /* 0x000fc80000010000 */
[----:B------:R-:W-:Y:S01]  /*116c0*/  FADD.FTZ R133, R133, R46 ;  /* 0x0000002e85857221 */ /* 0x000fe20000010000 */
[----:B--2---:R-:W-:Y:S02]  /*116d0*/  HMMA.16816.F32 R112, R4, R8, R112 ;  /* 0x000000080470723c */ /* 0x004fe40000001870 */
[----:B------:R-:W2:Y:S01]  /*116e0*/  MUFU.EX2 R48, R48 ;  /* 0x0000003000307308 */ /* 0x000ea20000000800 */
[----:B------:R-:W-:-:S05]  /*116f0*/  FADD.FTZ R42, R42, R133 ;  /* 0x000000852a2a7221 */ /* 0x000fca0000010000 */
        /* <DEDUP_REMOVED lines=8> */
[C---:B------:R-:W-:Y:S08]  /*11780*/  HMMA.16816.F32 R88, R4.reuse, R12, R88 ;  /* 0x0000000c0458723c */ /* 0x040ff00000001858 */
[C---:B---3--:R-:W-:Y:S07]  /*11790*/  HMMA.16816.F32 R92, R4.reuse, R8, R92 ;  /* 0x00000008045c723c */ /* 0x048fee000000185c */
[----:B------:R-:W-:Y:S01]  /*117a0*/  FADD.FTZ R8, R38, R55 ;  /* 0x0000003726087221 */ /* 0x000fe20000010000 */
[----:B------:R-:W-:Y:S01]  /*117b0*/  HMMA.16816.F32 R108, R4, R14, R108 ;  /* 0x0000000e046c723c */ /* 0x000fe2000000186c */
[----:B------:R-:W3:Y:S01]  /*117c0*/  LDSM.16.MT88.4 R12, [R144+0xac00] ;  /* 0x00ac0000900c783b */ /* 0x000ee20000004200 */
[----:B------:R-:W5:Y:S01]  /*117d0*/  MUFU.EX2 R38, R53 ;  /* 0x0000003500267308 */ /* 0x000f620000000800 */
[----:B------:R-:W-:-:S05]  /*117e0*/  FADD.FTZ R37, R37, R8 ;  /* 0x0000000825257221 */ /* 0x000fca0000010000 */
[C---:B------:R-:W-:Y:S01]  /*117f0*/  HMMA.16816.F32 R96, R4.reuse, R10, R96 ;  /* 0x0000000a0460723c */ /* 0x040fe20000001860 */
[----:B------:R-:W3:Y:S07]  /*11800*/  LDSM.16.MT88.4 R8, [R146+0xcc00] ;  /* 0x00cc00009208783b */ /* 0x000eee0000004200 */
[C---:B-1----:R-:W-:Y:S07]  /*11810*/  HMMA.16816.F32 R104, R4.reuse, R20, R104 ;  /* 0x000000140468723c */ /* 0x042fee0000001868 */
[----:B------:R-:W-:Y:S01]  /*11820*/  FADD.FTZ R20, R36, R37 ;  /* 0x0000002524147221 */ /* 0x000fe20000010000 */
[----:B------:R-:W-:Y:S03]  /*11830*/  HMMA.16816.F32 R100, R4, R22, R100 ;  /* 0x000000160464723c */ /* 0x000fe60000001864 */
[----:B------:R-:W-:-:S04]  /*11840*/  FADD.FTZ R20, R33, R20 ;  /* 0x0000001421147221 */ /* 0x000fc80000010000 */
[----:B------:R-:W-:Y:S01]  /*11850*/  FADD.FTZ R31, R31, R20 ;  /* 0x000000141f1f7221 */ /* 0x000fe20000010000 */
[----:B----4-:R-:W-:Y:S02]  /*11860*/  F2FP.PACK_AB R4, R41, R44 ;  /* 0x0000002c2904723e */ /* 0x010fe400000000ff */
        /* <DEDUP_REMOVED lines=8> */
[----:B------:R-:W-:Y:S01]  /*118f0*/  HMMA.16816.F32 R112, R4, R16, R112 ;  /* 0x000000100470723c */ /* 0x000fe20000001870 */
[----:B------:R-:W-:Y:S02]  /*11900*/  FADD.FTZ R39, R39, R48 ;  /* 0x0000003027277221 */ /* 0x000fe40000010000 */
[----:B------:R-:W-:-:S04]  /*11910*/  FADD.FTZ R116, R116, R27 ;  /* 0x0000001b74747221 */ /* 0x000fc80000010000 */
[----:B------:R-:W-:Y:S01]  /*11920*/  FADD.FTZ R63, R63, R116 ;  /* 0x000000743f3f7221 */ /* 0x000fe20000010000 */
[----:B------:R-:W-:Y:S01]  /*11930*/  HMMA.16816.F32 R68, R4, R18, R68 ;  /* 0x000000120444723c */ /* 0x000fe20000001844 */
[----:B------:R-:W1:Y:S02]  /*11940*/  LDSM.16.MT88.4 R16, [R144+0xcc00] ;  /* 0x00cc00009010783b */ /* 0x000e640000004200 */
[----:B------:R-:W-:-:S04]  /*11950*/  FADD.FTZ R66, R66, R63 ;  /* 0x0000003f42427221 */ /* 0x000fc80000010000 */
[----:B------:R-:W-:Y:S01]  /*11960*/  FADD.FTZ R43, R43, R66 ;  /* 0x000000422b2b7221 */ /* 0x000fe20000010000 */
[----:B---3--:R-:W-:Y:S03]  /*11970*/  HMMA.16816.F32 R72, R4, R12, R72 ;  /* 0x0000000c0448723c */ /* 0x008fe60000001848 */
        /* <DEDUP_REMOVED lines=10> */
[----:B------:R-:W3:Y:S01]  /*11a20*/  LDSM.16.MT88.4 R8, [R144+0xec00] ;  /* 0x00ec00009008783b */ /* 0x000ee20000004200 */
[----:B------:R-:W-:Y:S02]  /*11a30*/  FADD.FTZ R158, R38, R39 ;  /* 0x00000027269e7221 */ /* 0x000fe40000010000 */
[----:B------:R-:W-:-:S04]  /*11a40*/  FADD.FTZ R138, R138, R119 ;  /* 0x000000778a8a7221 */ /* 0x000fc80000010000 */
[----:B------:R-:W-:Y:S01]  /*11a50*/  FADD.FTZ R138, R117, R138 ;  /* 0x0000008a758a7221 */ /* 0x000fe20000010000 */
[----:B-1----:R-:W-:Y:S03]  /*11a60*/  HMMA.16816.F32 R88, R4, R16, R88 ;  /* 0x000000100458723c */ /* 0x002fe60000001858 */
[----:B------:R-:W-:-:S04]  /*11a70*/  FADD.FTZ R51, R51, R138 ;  /* 0x0000008a33337221 */ /* 0x000fc80000010000 */
[----:B------:R-:W-:Y:S01]  /*11a80*/  FADD.FTZ R51, R50, R51 ;  /* 0x0000003332337221 */ /* 0x000fe20000010000 */
[----:B------:R-:W-:Y:S03]  /*11a90*/  HMMA.16816.F32 R108, R4, R18, R108 ;  /* 0x00000012046c723c */ /* 0x000fe6000000186c */
        /* <DEDUP_REMOVED lines=8> */
[C---:B---3--:R-:W-:Y:S08]  /*11b20*/  HMMA.16816.F32 R104, R4.reuse, R8, R104 ;  /* 0x000000080468723c */ /* 0x048ff00000001868 */
[----:B------:R-:W-:Y:S01]  /*11b30*/  HMMA.16816.F32 R100, R4, R10, R100 ;  /* 0x0000000a0464723c */ /* 0x000fe20000001864 */
[----:B------:R-:W-:Y:S06]  /*11b40*/  @!UPT UIADD3 URZ, URZ, URZ, URZ ;  /* 0x0000003f3f3ff290 */ /* 0x000fec000fffe03f */
[----:B------:R-:W-:Y:S11]  /*11b50*/  @!P0 BRA `(.L_x_2802) ;  /* 0x00003fc000008947 */ /* 0x000ff60003800000 */
        /* <DEDUP_REMOVED lines=62> */
.L_x_2803:
[----:B------:R-:W-:-:S05]  /*11f40*/  IMAD.MOV.U32 R6, RZ, RZ, c[0x0][0x1a0] ;  /* 0x00006800ff067624 */ /* 0x000fca00078e00ff */
[----:B------:R-:W-:-:S04]  /*11f50*/  LEA R6, -R6, RZ, 0x7 ;  /* 0x000000ff06067211 */ /* 0x000fc800078e39ff */
[----:B------:R-:W-:Y:S02]  /*11f60*/  SHF.R.S32.HI R4, RZ, 0x1f, R6 ;  /* 0x0000001fff047819 */ /* 0x000fe40000011406 */
.L_x_2804:
        /* <DEDUP_REMOVED lines=9> */
[C---:B------:R-:W-:Y:S01]  /*12000*/  SHF.L.U64.HI R8, R3.reuse, R8, c[0x0][0x1a4] ;  /* 0x0000690003087619 */ /* 0x040fe20000010208 */
[----:B------:R-:W-:Y:S01]  /*12010*/  @!PT LDS RZ, [RZ] ;  /* 0x00000000fffff984 */ /* 0x000fe20000000800 */
[----:B------:R-:W-:Y:S01]  /*12020*/  @!PT LDS RZ, [RZ] ;  /* 0x00000000fffff984 */ /* 0x000fe20000000800 */
[----:B------:R-:W-:Y:S01]  /*12030*/  @!PT LDS RZ, [RZ] ;  /* 0x00000000fffff984 */ /* 0x000fe20000000800 */
[----:B------:R1:W-:Y:S01]  /*12040*/  LDGSTS.E.BYPASS.LTC128B.128 [R152+0x9000], [R164.64] ;  /* 0x09000000a4987fae */ /* 0x0003e2000b901d46 */
[C---:B------:R-:W-:Y:S01]  /*12050*/  LEA.HI.X R7, R3.reuse, R4, R6, 0x5, P1 ;  /* 0x0000000403077211 */ /* 0x040fe200008f2c06 */
[----:B------:R-:W-:Y:S01]  /*12060*/  IMAD.SHL.U32 R3, R3, 0x40, RZ ;  /* 0x0000004003037824 */ /* 0x000fe200078e00ff */
[----:B------:R-:W-:-:S03]  /*12070*/  LEA R12, P3, R5, c[0x0][0x170], 0x1 ;  /* 0x00005c00050c7a11 */ /* 0x000fc600078608ff */
[----:B------:R-:W-:Y:S01]  /*12080*/  IMAD.X R7, R7, 0x1, R56, P0 ;  /* 0x0000000107077824 */ /* 0x000fe200000e0638 */
[C---:B------:R-:W-:Y:S02]  /*12090*/  LEA R4, P0, R156.reuse, c[0x0][0x170], 0x1 ;  /* 0x00005c009c047a11 */ /* 0x040fe400078008ff */
[----:B------:R-:W-:Y:S02]  /*120a0*/  IADD3 R6, P1, R3, R164, RZ ;  /* 0x000000a403067210 */ /* 0x000fe40007f3e0ff */
[----:B------:R-:W-:Y:S02]  /*120b0*/  LEA.HI.X R13, R5, c[0x0][0x174], R10, 0x1, P3 ;  /* 0x00005d00050d7a11 */ /* 0x000fe400018f0c0a */
[----:B------:R-:W-:Y:S01]  /*120c0*/  LEA.HI.X R5, R156, c[0x0][0x174], R7, 0x1, P0 ;  /* 0x00005d009c057a11 */ /* 0x000fe200000f0c07 */
[----:B------:R-:W-:Y:S01]  /*120d0*/  IMAD.X R7, R8, 0x1, R165, P1 ;  /* 0x0000000108077824 */ /* 0x000fe200008e06a5 */
[-C--:B------:R-:W-:Y:S01]  /*120e0*/  IADD3 R10, P0, R6, R3.reuse, RZ ;  /* 0x00000003060a7210 */ /* 0x080fe20007f1e0ff */
[----:B------:R2:W-:Y:S01]  /*120f0*/  LDGSTS.E.BYPASS.LTC128B.128 [R152+0xb000], [R12.64+0x40] ;  /* 0x0b0000400c987fae */ /* 0x0005e2000b901d46 */
[----:B------:R-:W-:-:S02]  /*12100*/  IADD3 R20, P3, R4, R3, RZ ;  /* 0x0000000304147210 */ /* 0x000fc40007f7e0ff */
[-C--:B------:R-:W-:Y:S01]  /*12110*/  IADD3 R14, P1, R10, R3.reuse, RZ ;  /* 0x000000030a0e7210 */ /* 0x080fe20007f3e0ff */
[--C-:B------:R-:W-:Y:S01]  /*12120*/  IMAD.X R11, R7, 0x1, R8.reuse, P0 ;  /* 0x00000001070b7824 */ /* 0x100fe200000e0608 */
[----:B------:R-:W-:Y:S01]  /*12130*/  IADD3 R24, P0, R20, R3, RZ ;  /* 0x0000000314187210 */ /* 0x000fe20007f1e0ff */
[--C-:B------:R-:W-:Y:S01]  /*12140*/  IMAD.X R21, R5, 0x1, R8.reuse, P3 ;  /* 0x0000000105157824 */ /* 0x100fe200018e0608 */
[----:B------:R2:W-:Y:S01]  /*12150*/  LDGSTS.E.BYPASS.LTC128B.128 [R152+0xd000], [R12.64+0x80] ;  /* 0x0d0000800c987fae */ /* 0x0005e2000b901d46 */
[--C-:B------:R-:W-:Y:S02]  /*12160*/  IMAD.X R15, R11, 0x1, R8.reuse, P1 ;  /* 0x000000010b0f7824 */ /* 0x100fe400008e0608 */
[----:B------:R-:W-:Y:S01]  /*12170*/  IMAD.X R25, R21, 0x1, R8, P0 ;  /* 0x0000000115197824 */ /* 0x000fe200000e0608 */
        /* <DEDUP_REMOVED lines=11> */
[----:B------:R-:W1:Y:S04]  /*12230*/  LDSM.16.M88.4 R28, [R148+0x3400] ;  /* 0x00340000941c783b */ /* 0x000e680000000200 */
[----:B------:R-:W-:Y:S04]  /*12240*/  LDSM.16.M88.4 R128, [R147] ;  /* 0x000000009380783b */ /* 0x000fe80000000200 */
[----:B------:R-:W1:Y:S04]  /*12250*/  LDSM.16.M88.4 R16, [R145+0x3000] ;  /* 0x003000009110783b */ /* 0x000e680000000200 */
[----:B----4-:R-:W4:Y:S04]  /*12260*/  LDSM.16.M88.4 R8, [R145+0x3400] ;  /* 0x003400009108783b */ /* 0x010f280000000200 */
[----:B-----5:R-:W5:Y:S04]  /*12270*/  LDSM.16.M88.4 R20, [R148+0x3800] ;  /* 0x003800009414783b */ /* 0x020f680000000200 */
        /* <DEDUP_REMOVED lines=10> */
[C---:B------:R-:W-:Y:S03]  /*12320*/  HMMA.16816.F32 R36, R132.reuse, R38, RZ ;  /* 0x000000268424723c */ /* 0x040fe600000018ff */
[----:B------:R-:W1:Y:S04]  /*12330*/  LDSM.16.M88.4 R64, [R148+0x5400] ;  /* 0x005400009440783b */ /* 0x000e680000000200 */
[----:B------:R-:W-:Y:S01]  /*12340*/  LDSM.16.M88.4 R120, [R145+0x4400] ;  /* 0x004400009178783b */ /* 0x000fe20000000200 */
[----:B------:R-:W-:Y:S03]  /*12350*/  HMMA.16816.F32 R28, R132, R30, RZ ;  /* 0x0000001e841c723c */ /* 0x000fe600000018ff */
[----:B------:R-:W-:Y:S04]  /*12360*/  LDSM.16.M88.4 R136, [R148+0x4800] ;  /* 0x004800009488783b */ /* 0x000fe80000000200 */
[----:B------:R-:W0:Y:S01]  /*12370*/  LDGDEPBAR ;  /* 0x00000000000079af */ /* 0x000e220000000000 */
[C---:B------:R-:W-:Y:S08]  /*12380*/  HMMA.16816.F32 R40, R128.reuse, R16, R40 ;  /* 0x000000108028723c */ /* 0x040ff00000001828 */
[C---:B------:R-:W-:Y:S08]  /*12390*/  HMMA.16816.F32 R36, R128.reuse, R18, R36 ;  /* 0x000000128024723c */ /* 0x040ff00000001824 */
[C---:B----4-:R-:W-:Y:S08]  /*123a0*/  HMMA.16816.F32 R32, R128.reuse, R8, R32 ;  /* 0x000000088020723c */ /* 0x050ff00000001820 */
[----:B------:R-:W-:Y:S08]  /*123b0*/  HMMA.16816.F32 R28, R128, R10, R28 ;  /* 0x0000000a801c723c */ /* 0x000ff0000000181c */
[C---:B-----5:R-:W-:Y:S08]  /*123c0*/  HMMA.16816.F32 R24, R132.reuse, R20, RZ ;  /* 0x000000148418723c */ /* 0x060ff000000018ff */
[C---:B--2---:R-:W-:Y:S08]  /*123d0*/  HMMA.16816.F32 R16, R132.reuse, R12, RZ ;  /* 0x0000000c8410723c */ /* 0x044ff000000018ff */
[C---:B---3--:R-:W-:Y:S08]  /*123e0*/  HMMA.16816.F32 R8, R132.reuse, R4, RZ ;  /* 0x000000048408723c */ /* 0x048ff000000018ff */
[C---:B------:R-:W-:Y:S08]  /*123f0*/  HMMA.16816.F32 R20, R132.reuse, R22, RZ ;  /* 0x000000168414723c */ /* 0x040ff000000018ff */
[C---:B------:R-:W-:Y:S08]  /*12400*/  HMMA.16816.F32 R12, R132.reuse, R14, RZ ;  /* 0x0000000e840c723c */ /* 0x040ff000000018ff */
[----:B------:R-:W-:Y:S08]  /*12410*/  HMMA.16816.F32 R4, R132, R6, RZ ;  /* 0x000000068404723c */ /* 0x000ff000000018ff */
[C---:B------:R-:W-:Y:S08]  /*12420*/  HMMA.16816.F32 R24, R128.reuse, R60, R24 ;  /* 0x0000003c8018723c */ /* 0x040ff00000001818 */
        /* <DEDUP_REMOVED lines=8> */
[C---:B------:R-:W-:Y:S08]  /*124b0*/  HMMA.16816.F32 R40, R116.reuse, R44, R40 ;  /* 0x0000002c7428723c */ /* 0x040ff00000001828 */
[----:B------:R-:W-:Y:S08]  /*124c0*/  HMMA.16816.F32 R36, R116, R46, R36 ;  /* 0x0000002e7424723c */ /* 0x000ff00000001824 */
[C---:B------:R-:W-:Y:S08]  /*124d0*/  HMMA.16816.F32 R48, R132.reuse, R124, RZ ;  /* 0x0000007c8430723c */ /* 0x040ff000000018ff */
[----:B------:R-:W-:Y:S01]  /*124e0*/  HMMA.16816.F32 R44, R132, R126, RZ ;  /* 0x0000007e842c723c */ /* 0x000fe200000018ff */
[----:B------:R-:W-:Y:S07]  /*124f0*/  LDSM.16.M88.4 R124, [R148+0x6400] ;  /* 0x00640000947c783b */ /* 0x000fee0000000200 */
[C---:B------:R-:W-:Y:S08]  /*12500*/  HMMA.16816.F32 R32, R116.reuse, R64, R32 ;  /* 0x000000407420723c */ /* 0x040ff00000001820 */
[C---:B------:R-:W-:Y:S01]  /*12510*/  HMMA.16816.F32 R28, R116.reuse, R66, R28 ;  /* 0x00000042741c723c */ /* 0x040fe2000000181c */
[----:B------:R-:W-:Y:S07]  /*12520*/  LDSM.16.M88.4 R64, [R147+0x1000] ;  /* 0x001000009340783b */ /* 0x000fee0000000200 */
[C---:B--2---:R-:W-:Y:S08]  /*12530*/  HMMA.16816.F32 R24, R116.reuse, R60, R24 ;  /* 0x0000003c7418723c */ /* 0x044ff00000001818 */
[C---:B------:R-:W-:Y:S01]  /*12540*/  HMMA.16816.F32 R20, R116.reuse, R62, R20 ;  /* 0x0000003e7414723c */ /* 0x040fe20000001814 */
[----:B------:R-:W2:Y:S07]  /*12550*/  LDSM.16.M88.4 R60, [R145+0x5800] ;  /* 0x00580000913c783b */ /* 0x000eae0000000200 */
[C---:B---3--:R-:W-:Y:S08]  /*12560*/  HMMA.16816.F32 R16, R116.reuse, R56, R16 ;  /* 0x000000387410723c */ /* 0x048ff00000001810 */
[C---:B------:R-:W-:Y:S01]  /*12570*/  HMMA.16816.F32 R12, R116.reuse, R58, R12 ;  /* 0x0000003a740c723c */ /* 0x040fe2000000180c */
[----:B------:R-:W3:Y:S07]  /*12580*/  LDSM.16.M88.4 R56, [R145+0x5400] ;  /* 0x005400009138783b */ /* 0x000eee0000000200 */
[C---:B-1----:R-:W-:Y:S08]  /*12590*/  HMMA.16816.F32 R8, R116.reuse, R52, R8 ;  /* 0x000000347408723c */ /* 0x042ff00000001808 */
[----:B------:R-:W-:Y:S01]  /*125a0*/  HMMA.16816.F32 R4, R116, R54, R4 ;  /* 0x000000367404723c */ /* 0x000fe20000001804 */
[----:B------:R-:W1:Y:S07]  /*125b0*/  LDSM.16.M88.4 R52, [R145+0x5c00] ;  /* 0x005c00009134783b */ /* 0x000e6e0000000200 */
[C---:B------:R-:W-:Y:S08]  /*125c0*/  HMMA.16816.F32 R48, R128.reuse, R120, R48 ;  /* 0x000000788030723c */ /* 0x040ff00000001830 */
[----:B------:R-:W-:Y:S01]  /*125d0*/  HMMA.16816.F32 R44, R128, R122, R44 ;  /* 0x0000007a802c723c */ /* 0x000fe2000000182c */
[----:B------:R-:W4:Y:S07]  /*125e0*/  LDSM.16.M88.4 R120, [R145+0x5000] ;  /* 0x005000009178783b */ /* 0x000f2e0000000200 */
[C---:B--2---:R-:W-:Y:S08]  /*125f0*/  HMMA.16816.F32 R24, R64.reuse, R60, R24 ;  /* 0x0000003c4018723c */ /* 0x044ff00000001818 */
[C---:B---3--:R-:W-:Y:S08]  /*12600*/  HMMA.16816.F32 R32, R64.reuse, R56, R32 ;  /* 0x000000384020723c */ /* 0x048ff00000001820 */
[C---:B------:R-:W-:Y:S01]  /*12610*/  HMMA.16816.F32 R28, R64.reuse, R58, R28 ;  /* 0x0000003a401c723c */ /* 0x040fe2000000181c */
[----:B------:R-:W2:Y:S07]  /*12620*/  LDSM.16.M88.4 R56, [R145+0x6400] ;  /* 0x006400009138783b */ /* 0x000eae0000000200 */
[C---:B------:R-:W-:Y:S01]  /*12630*/  HMMA.16816.F32 R20, R64.reuse, R62, R20 ;  /* 0x0000003e4014723c */ /* 0x040fe20000001814 */
[----:B------:R-:W-:Y:S07]  /*12640*/  LDSM.16.M88.4 R60, [R149+0x2000] ;  /* 0x00200000953c783b */ /* 0x000fee0000000200 */
[C---:B-1----:R-:W-:Y:S08]  /*12650*/  HMMA.16816.F32 R16, R64.reuse, R52, R16 ;  /* 0x000000344010723c */ /* 0x042ff00000001810 */
[----:B------:R-:W-:Y:S01]  /*12660*/  HMMA.16816.F32 R12, R64, R54, R12 ;  /* 0x00000036400c723c */ /* 0x000fe2000000180c */
[----:B------:R-:W1:Y:S07]  /*12670*/  LDSM.16.M88.4 R52, [R148+0x7000] ;  /* 0x007000009434783b */ /* 0x000e6e0000000200 */
[C---:B------:R-:W-:Y:S08]  /*12680*/  HMMA.16816.F32 R48, R116.reuse, R124, R48 ;  /* 0x0000007c7430723c */ /* 0x040ff00000001830 */
[----:B------:R-:W-:Y:S01]  /*12690*/  HMMA.16816.F32 R44, R116, R126, R44 ;  /* 0x0000007e742c723c */ /* 0x000fe2000000182c */
[----:B------:R-:W3:Y:S07]  /*126a0*/  LDSM.16.M88.4 R124, [R148+0x7400] ;  /* 0x00740000947c783b */ /* 0x000eee0000000200 */
[C---:B----4-:R-:W-:Y:S08]  /*126b0*/  HMMA.16816.F32 R40, R64.reuse, R120, R40 ;  /* 0x000000784028723c */ /* 0x050ff00000001828 */
[C---:B------:R-:W-:Y:S01]  /*126c0*/  HMMA.16816.F32 R36, R64.reuse, R122, R36 ;  /* 0x0000007a4024723c */ /* 0x040fe20000001824 */
[----:B------:R-:W4:Y:S07]  /*126d0*/  LDSM.16.M88.4 R120, [R145+0x6000] ;  /* 0x006000009178783b */ /* 0x000f2e0000000200 */
[C---:B--2---:R-:W-:Y:S08]  /*126e0*/  HMMA.16816.F32 R48, R64.reuse, R56, R48 ;  /* 0x000000384030723c */ /* 0x044ff00000001830 */
[----:B------:R-:W-:Y:S01]  /*126f0*/  HMMA.16816.F32 R44, R64, R58, R44 ;  /* 0x0000003a402c723c */ /* 0x000fe2000000182c */
[----:B------:R-:W2:Y:S07]  /*12700*/  LDSM.16.M88.4 R56, [R148+0x7c00] ;  /* 0x007c00009438783b */ /* 0x000eae0000000200 */
[C---:B-1----:R-:W-:Y:S08]  /*12710*/  HMMA.16816.F32 R40, R60.reuse, R52, R40 ;  /* 0x000000343c28723c */ /* 0x042ff00000001828 */
[C---:B------:R-:W-:Y:S01]  /*12720*/  HMMA.16816.F32 R36, R60.reuse, R54, R36 ;  /* 0x000000363c24723c */ /* 0x040fe20000001824 */
[----:B------:R-:W1:Y:S07]  /*12730*/  LDSM.16.M88.4 R52, [R148+0x8000] ;  /* 0x008000009434783b */ /* 0x000e6e0000000200 */
[----:B---3--:R-:W-:Y:S08]  /*12740*/  HMMA.16816.F32 R32, R60, R124, R32 ;  /* 0x0000007c3c20723c */ /* 0x008ff00000001820 */
[C---:B----4-:R-:W-:Y:S08]  /*12750*/  HMMA.16816.F32 R8, R64.reuse, R120, R8 ;  /* 0x000000784008723c */ /* 0x050ff00000001808 */
        /* <DEDUP_REMOVED lines=8> */
[C---:B------:R-:W-:Y:S01]  /*127e0*/  HMMA.16816.F32 R28, R60.reuse, R126, R28 ;  /* 0x0000007e3c1c723c */ /* 0x040fe2000000181c */
[----:B------:R-:W-:Y:S07]  /*127f0*/  LDSM.16.M88.4 R124, [R145+0x4800] ;  /* 0x00480000917c783b */ /* 0x000fee0000000200 */
[C---:B---3--:R-:W-:Y:S08]  /*12800*/  HMMA.16816.F32 R24, R60.reuse, R120, R24 ;  /* 0x000000783c18723c */ /* 0x048ff00000001818 */
[----:B------:R-:W-:Y:S01]  /*12810*/  HMMA.16816.F32 R20, R60, R122, R20 ;  /* 0x0000007a3c14723c */ /* 0x000fe20000001814 */
        /* <DEDUP_REMOVED lines=17> */
[----:B------:R-:W-:Y:S08]  /*12930*/  HMMA.16816.F32 R12, R56, R122, R12 ;  /* 0x0000007a380c723c */ /* 0x000ff0000000180c */
[C---:B------:R-:W-:Y:S08]  /*12940*/  HMMA.16816.F32 R120, R132.reuse, R136, RZ ;  /* 0x000000888478723c */ /* 0x040ff000000018ff */
[----:B------:R-:W-:Y:S08]  /*12950*/  HMMA.16816.F32 R136, R132, R138, RZ ;  /* 0x0000008a8488723c */ /* 0x000ff000000018ff */
[C---:B-1----:R-:W-:Y:S08]  /*12960*/  HMMA.16816.F32 R48, R56.reuse, R52, R48 ;  /* 0x000000343830723c */ /* 0x042ff00000001830 */
[----:B------:R-:W-:Y:S01]  /*12970*/  HMMA.16816.F32 R44, R56, R54, R44 ;  /* 0x00000036382c723c */ /* 0x000fe2000000182c */
[----:B------:R-:W1:Y:S07]  /*12980*/  LDSM.16.M88.4 R52, [R148+0x4c00] ;  /* 0x004c00009434783b */ /* 0x000e6e0000000200 */
[C---:B------:R-:W-:Y:S08]  /*12990*/  HMMA.16816.F32 R120, R128.reuse, R124, R120 ;  /* 0x0000007c8078723c */ /* 0x040ff00000001878 */
[----:B------:R-:W-:Y:S08]  /*129a0*/  HMMA.16816.F32 R124, R128, R126, R136 ;  /* 0x0000007e807c723c */ /* 0x000ff00000001888 */
[C---:B-1----:R-:W-:Y:S08]  /*129b0*/  HMMA.16816.F32 R136, R132.reuse, R52, RZ ;  /* 0x000000348488723c */ /* 0x042ff000000018ff */
[----:B------:R-:W-:Y:S07]  /*129c0*/  HMMA.16816.F32 R52, R132, R54, RZ ;  /* 0x000000368434723c */ /* 0x000fee00000018ff */
[----:B------:R-:W-:-:S05]  /*129d0*/  IMAD R133, R161, 0x80, R142 ;  /* 0x00000080a1857824 */ /* 0x000fca00078e028e */
[C---:B------:R-:W-:Y:S02]  /*129e0*/  IADD3 R3, R133.reuse, 0x1, RZ ;  /* 0x0000000185037810 */ /* 0x040fe40007ffe0ff */
[----:B------:R-:W-:Y:S02]  /*129f0*/  IADD3 R132, R133, 0x9, RZ ;  /* 0x0000000985847810 */ /* 0x000fe40007ffe0ff */
[CC--:B------:R-:W-:Y:S02]  /*12a00*/  ISETP.GE.AND P1, PT, R3.reuse, R140.reuse, PT ;  /* 0x0000008c0300720c */ /* 0x0c0fe40003f26270 */
[----:B------:R-:W-:Y:S02]  /*12a10*/  ISETP.GE.AND P0, PT, R3, R141, PT ;  /* 0x0000008d0300720c */ /* 0x000fe40003f06270 */
[C---:B------:R-:W-:Y:S02]  /*12a20*/  IADD3 R3, R133.reuse, 0x8, RZ ;  /* 0x0000000885037810 */ /* 0x040fe40007ffe0ff */
[----:B------:R-:W-:-:S02]  /*12a30*/  ISETP.GE.AND P4, PT, R133, R140, PT ;  /* 0x0000008c8500720c */ /* 0x000fc40003f86270 */
[-C--:B------:R-:W-:Y:S02]  /*12a40*/  ISETP.GE.AND P3, PT, R3, R140.reuse, PT ;  /* 0x0000008c0300720c */ /* 0x080fe40003f66270 */
[----:B------:R-:W-:Y:S02]  /*12a50*/  ISETP.GE.AND P5, PT, R132, R140, PT ;  /* 0x0000008c8400720c */ /* 0x000fe40003fa6270 */
[----:B------:R-:W-:Y:S02]  /*12a60*/  FSEL R233, R36, -INF , !P3 ;  /* 0xff80000024e97808 */ /* 0x000fe40005800000 */
[----:B------:R-:W-:Y:S02]  /*12a70*/  IADD3 R36, R133, 0x11, RZ ;  /* 0x0000001185247810 */ /* 0x000fe40007ffe0ff */
[----:B------:R-:W-:Y:S02]  /*12a80*/  ISETP.GE.AND P6, PT, R3, R141, PT ;  /* 0x0000008d0300720c */ /* 0x000fe40003fc6270 */
        /* <DEDUP_REMOVED lines=16> */
[----:B------:R-:W-:Y:S02]  /*12b90*/  ISETP.GE.AND P3, PT, R36, R140, PT ;  /* 0x0000008c2400720c */ /* 0x000fe40003f66270 */
[----:B------:R-:W-:Y:S02]  /*12ba0*/  FSEL R227, R28, -INF , !P4 ;  /* 0xff8000001ce37808 */ /* 0x000fe40006000000 */
[----:B------:R-:W-:-:S02]  /*12bb0*/  IADD3 R28, R133, 0x21, RZ ;  /* 0x00000021851c7810 */ /* 0x000fc40007ffe0ff */
[----:B------:R-:W-:Y:S02]  /*12bc0*/  FSEL R229, R33, -INF , !P5 ;  /* 0xff80000021e57808 */ /* 0x000fe40006800000 */
[----:B------:R-:W-:Y:S02]  /*12bd0*/  FSEL R217, R35, -INF , !P0 ;  /* 0xff80000023d97808 */ /* 0x000fe40004000000 */
[----:B------:R-:W-:Y:S02]  /*12be0*/  FSEL R225, R29, -INF , !P3 ;  /* 0xff8000001de17808 */ /* 0x000fe40005800000 */
[-C--:B------:R-:W-:Y:S02]  /*12bf0*/  ISETP.GE.AND P5, PT, R36, R141.reuse, PT ;  /* 0x0000008d2400720c */ /* 0x080fe40003fa6270 */
[C---:B------:R-:W-:Y:S02]  /*12c00*/  ISETP.GE.AND P3, PT, R28.reuse, R140, PT ;  /* 0x0000008c1c00720c */ /* 0x040fe40003f66270 */
[----:B------:R-:W-:-:S02]  /*12c10*/  ISETP.GE.AND P0, PT, R28, R141, PT ;  /* 0x0000008d1c00720c */ /* 0x000fc40003f06270 */
[C---:B------:R-:W-:Y:S02]  /*12c20*/  IADD3 R32, R133.reuse, 0x20, RZ ;  /* 0x0000002085207810 */ /* 0x040fe40007ffe0ff */
[----:B------:R-:W-:Y:S02]  /*12c30*/  IADD3 R28, R133, 0x28, RZ ;  /* 0x00000028851c7810 */ /* 0x000fe40007ffe0ff */
[----:B------:R-:W-:Y:S02]  /*12c40*/  FSEL R221, R30, -INF , !P6 ;  /* 0xff8000001edd7808 */ /* 0x000fe40007000000 */
[----:B------:R-:W-:Y:S02]  /*12c50*/  FSEL R219, R31, -INF , !P5 ;  /* 0xff8000001fdb7808 */ /* 0x000fe40006800000 */
[-C--:B------:R-:W-:Y:S02]  /*12c60*/  ISETP.GE.AND P4, PT, R32, R140.reuse, PT ;  /* 0x0000008c2000720c */ /* 0x080fe40003f86270 */
[----:B------:R-:W-:-:S02]  /*12c70*/  ISETP.GE.AND P5, PT, R28, R140, PT ;  /* 0x0000008c1c00720c */ /* 0x000fc40003fa6270 */
[----:B------:R-:W-:Y:S02]  /*12c80*/  ISETP.GE.AND P6, PT, R28, R141, PT ;  /* 0x0000008d1c00720c */ /* 0x000fe40003fc6270 */
[C---:B------:R-:W-:Y:S02]  /*12c90*/  IADD3 R28, R133.reuse, 0x29, RZ ;  /* 0x00000029851c7810 */ /* 0x040fe40007ffe0ff */
        /* <DEDUP_REMOVED lines=44> */
[C---:B------:R-:W-:Y:S01]  /*12f60*/  ISETP.GE.AND P3, PT, R4.reuse, R140, PT ;  /* 0x0000008c0400720c */ /* 0x040fe20003f66270 */
[----:B------:R-:W-:Y:S01]  /*12f70*/  LDSM.16.M88.4 R12, [R145+0x6c00] ;  /* 0x006c0000910c783b */ /* 0x000fe20000000200 */
[----:B------:R-:W-:-:S02]  /*12f80*/  ISETP.GE.AND P0, PT, R4, R141, PT ;  /* 0x0000008d0400720c */ /* 0x000fc40003f06270 */
[C---:B------:R-:W-:Y:S02]  /*12f90*/  IADD3 R4, R133.reuse, 0x58, RZ ;  /* 0x0000005885047810 */ /* 0x040fe40007ffe0ff */
[----:B------:R-:W-:Y:S02]  /*12fa0*/  IADD3 R8, R133, 0x50, RZ ;  /* 0x0000005085087810 */ /* 0x000fe40007ffe0ff */
[----:B------:R-:W-:Y:S02]  /*12fb0*/  FSEL R171, R6, -INF , !P6 ;  /* 0xff80000006ab7808 */ /* 0x000fe40007000000 */
[----:B------:R-:W-:Y:S02]  /*12fc0*/  FSEL R173, R7, -INF , !P5 ;  /* 0xff80000007ad7808 */ /* 0x000fe40006800000 */
[C---:B------:R-:W-:Y:S02]  /*12fd0*/  ISETP.GE.AND P6, PT, R4.reuse, R140, PT ;  /* 0x0000008c0400720c */ /* 0x040fe40003fc6270 */
[----:B------:R-:W-:-:S02]  /*12fe0*/  ISETP.GE.AND P5, PT, R4, R141, PT ;  /* 0x0000008d0400720c */ /* 0x000fc40003fa6270 */
[-C--:B------:R-:W-:Y:S02]  /*12ff0*/  ISETP.GE.AND P4, PT, R8, R140.reuse, PT ;  /* 0x0000008c0800720c */ /* 0x080fe40003f86270 */
[----:B------:R-:W-:Y:S02]  /*13000*/  IADD3 R4, R133, 0x59, RZ ;  /* 0x0000005985047810 */ /* 0x000fe40007ffe0ff */
[----:B------:R-:W-:Y:S02]  /*13010*/  FSEL R132, R48, -INF , !P4 ;  /* 0xff80000030847808 */ /* 0x000fe40006000000 */
[----:B------:R-:W-:Y:S02]  /*13020*/  FSEL R134, R49, -INF , !P3 ;  /* 0xff80000031867808 */ /* 0x000fe40005800000 */
[C---:B------:R-:W-:Y:S02]  /*13030*/  ISETP.GE.AND P4, PT, R4.reuse, R140, PT ;  /* 0x0000008c0400720c */ /* 0x040fe40003f86270 */
[----:B------:R-:W-:-:S02]  /*13040*/  ISETP.GE.AND P3, PT, R4, R141, PT ;  /* 0x0000008d0400720c */ /* 0x000fc40003f66270 */
[----:B------:R-:W1:Y:S01]  /*13050*/  LDSM.16.M88.4 R4, [R145+0x4c00] ;  /* 0x004c00009104783b */ /* 0x000e620000000200 */
[-C--:B------:R-:W-:Y:S02]  /*13060*/  ISETP.GE.AND P1, PT, R133, R141.reuse, PT ;  /* 0x0000008d8500720c */ /* 0x080fe40003f26270 */
[----:B------:R-:W-:Y:S02]  /*13070*/  FSEL R167, R44, -INF , !P6 ;  /* 0xff8000002ca77808 */ /* 0x000fe40007000000 */
[----:B------:R-:W-:Y:S02]  /*13080*/  FSEL R231, R42, -INF , !P1 ;  /* 0xff8000002ae77808 */ /* 0x000fe40004800000 */
[----:B------:R-:W-:Y:S02]  /*13090*/  ISETP.GE.AND P1, PT, R40, R141, PT ;  /* 0x0000008d2800720c */ /* 0x000fe40003f26270 */
[----:B------:R-:W-:Y:S02]  /*130a0*/  FSEL R156, R51, -INF , !P0 ;  /* 0xff800000339c7808 */ /* 0x000fe40004000000 */
[----:B------:R-:W-:-:S02]  /*130b0*/  FSEL R223, R34, -INF , !P1 ;  /* 0xff80000022df7808 */ /* 0x000fc40004800000 */
[-C--:B------:R-:W-:Y:S02]  /*130c0*/  ISETP.GE.AND P1, PT, R32, R141.reuse, PT ;  /* 0x0000008d2000720c */ /* 0x080fe40003f26270 */
[----:B------:R-:W-:Y:S02]  /*130d0*/  FSEL R166, R45, -INF , !P4 ;  /* 0xff8000002da67808 */ /* 0x000fe40006000000 */
[----:B------:R-:W-:Y:S02]  /*130e0*/  FSEL R207, R26, -INF , !P1 ;  /* 0xff8000001acf7808 */ /* 0x000fe40004800000 */
[----:B------:R-:W-:-:S04]  /*130f0*/  ISETP.GE.AND P1, PT, R24, R141, PT ;  /* 0x0000008d1800720c */ /* 0x000fc80003f26270 */
[----:B------:R-:W-:Y:S02]  /*13100*/  FSEL R191, R18, -INF , !P1 ;  /* 0xff80000012bf7808 */ /* 0x000fe40004800000 */
[----:B------:R-:W-:-:S04]  /*13110*/  ISETP.GE.AND P1, PT, R16, R141, PT ;  /* 0x0000008d1000720c */ /* 0x000fc80003f26270 */
[----:B------:R-:W-:Y:S02]  /*13120*/  FSEL R175, R10, -INF , !P1 ;  /* 0xff8000000aaf7808 */ /* 0x000fe40004800000 */
[-C--:B------:R-:W-:Y:S02]  /*13130*/  ISETP.GE.AND P1, PT, R8, R141.reuse, PT ;  /* 0x0000008d0800720c */ /* 0x080fe40003f26270 */
[----:B------:R-:W2:Y:S02]  /*13140*/  LDSM.16.M88.4 R8, [R148+0x6c00] ;  /* 0x006c00009408783b */ /* 0x000ea40000000200 */
[----:B------:R-:W-:Y:S01]  /*13150*/  FSEL R142, R50, -INF , !P1 ;  /* 0xff800000328e7808 */ /* 0x000fe20004800000 */
[C---:B-1----:R-:W-:Y:S08]  /*13160*/  HMMA.16816.F32 R136, R128.reuse, R4, R136 ;  /* 0x000000048088723c */ /* 0x042ff00000001888 */
[----:B------:R-:W-:Y:S01]  /*13170*/  HMMA.16816.F32 R52, R128, R6, R52 ;  /* 0x000000068034723c */ /* 0x000fe20000001834 */
[----:B------:R-:W1:Y:S11]  /*13180*/  LDSM.16.M88.4 R4, [R148+0x6800] ;  /* 0x006800009404783b */ /* 0x000e760000000200 */
[----:B------:R-:W-:Y:S04]  /*13190*/  @!UPT UIADD3 URZ, URZ, URZ, URZ ;  /* 0x0000003f3f3ff290 */ /* 0x000fe8000fffe03f */
[C---:B--2---:R-:W-:Y:S08]  /*131a0*/  HMMA.16816.F32 R136, R116.reuse, R8, R136 ;  /* 0x000000087488723c */ /* 0x044ff00000001888 */
[C---:B------:R-:W-:Y:S01]  /*131b0*/  HMMA.16816.F32 R52, R116.reuse, R10, R52 ;  /* 0x0000000a7434723c */ /* 0x040fe20000001834 */
[----:B------:R-:W-:Y:S07]  /*131c0*/  LDSM.16.M88.4 R8, [R148+0x8800] ;  /* 0x008800009408783b */ /* 0x000fee0000000200 */
[C---:B-1----:R-:W-:Y:S08]  /*131d0*/  HMMA.16816.F32 R120, R116.reuse, R4, R120 ;  /* 0x000000047478723c */ /* 0x042ff00000001878 */
[----:B------:R-:W-:Y:S01]  /*131e0*/  HMMA.16816.F32 R124, R116, R6, R124 ;  /* 0x00000006747c723c */ /* 0x000fe2000000187c */
[----:B------:R-:W1:Y:S07]  /*131f0*/  LDSM.16.M88.4 R4, [R145+0x6800] ;  /* 0x006800009104783b */ /* 0x000e6e0000000200 */
[C---:B------:R-:W-:Y:S08]  /*13200*/  HMMA.16816.F32 R136, R64.reuse, R12, R136 ;  /* 0x0000000c4088723c */ /* 0x040ff00000001888 */
[C---:B------:R-:W-:Y:S01]  /*13210*/  HMMA.16816.F32 R52, R64.reuse, R14, R52 ;  /* 0x0000000e4034723c */ /* 0x040fe20000001834 */
[----:B------:R-:W2:Y:S07]  /*13220*/  LDSM.16.M88.4 R12, [R145+0x8800] ;  /* 0x00880000910c783b */ /* 0x000eae0000000200 */
[C---:B-1----:R-:W-:Y:S08]  /*13230*/  HMMA.16816.F32 R120, R64.reuse, R4, R120 ;  /* 0x000000044078723c */ /* 0x042ff00000001878 */
[----:B------:R-:W-:Y:S01]  /*13240*/  HMMA.16816.F32 R124, R64, R6, R124 ;  /* 0x00000006407c723c */ /* 0x000fe2000000187c */
[----:B------:R-:W1:Y:S11]  /*13250*/  LDSM.16.M88.4 R4, [R148+0x8c00] ;  /* 0x008c00009404783b */ /* 0x000e760000000200 */
[----:B------:R-:W-:Y:S04]  /*13260*/  @!UPT UIADD3 URZ, URZ, URZ, URZ ;  /* 0x0000003f3f3ff290 */ /* 0x000fe8000fffe03f */
[C---:B------:R-:W-:Y:S08]  /*13270*/  HMMA.16816.F32 R120, R60.reuse, R8, R120 ;  /* 0x000000083c78723c */ /* 0x040ff00000001878 */
[----:B------:R-:W-:Y:S01]  /*13280*/  HMMA.16816.F32 R124, R60, R10, R124 ;  /* 0x0000000a3c7c723c */ /* 0x000fe2000000187c */
[----:B------:R-:W3:Y:S01]  /*13290*/  LDSM.16.M88.4 R8, [R145+0x8c00] ;  /* 0x008c00009108783b */ /* 0x000ee20000000200 */
[----:B------:R-:W-:Y:S11]  /*132a0*/  DEPBAR.LE SB0, 0x0 ;  /* 0x000080000000791a */ /* 0x000ff60000000000 */
[----:B------:R-:W-:Y:S03]  /*132b0*/  @!UPT UIADD3 URZ, URZ, URZ, URZ ;  /* 0x0000003f3f3ff290 */ /* 0x000fe6000fffe03f */
[----:B--2---:R-:W-:Y:S07]  /*132c0*/  HMMA.16816.F32 R120, R56, R12, R120 ;  /* 0x0000000c3878723c */ /* 0x004fee0000001878 */
[----:B------:R-:W-:Y:S01]  /*132d0*/  IADD3 R12, R133, 0x61, RZ ;  /* 0x00000061850c7810 */ /* 0x000fe20007ffe0ff */
[----:B-1----:R-:W-:Y:S01]  /*132e0*/  HMMA.16816.F32 R136, R60, R4, R136 ;  /* 0x000000043c88723c */ /* 0x002fe20000001888 */
[----:B------:R-:W-:Y:S02]  /*132f0*/  BAR.SYNC.DEFER_BLOCKING 0x0 ;  /* 0x0000000000007b1d */ /* 0x000fe40000010000 */
[----:B------:R-:W-:-:S02]  /*13300*/  ISETP.GE.AND P0, PT, R12, R141, PT ;  /* 0x0000008d0c00720c */ /* 0x000fc40003f06270 */
[-C--:B------:R-:W-:Y:S02]  /*13310*/  ISETP.GE.AND P4, PT, R12, R140.reuse, PT ;  /* 0x0000008c0c00720c */ /* 0x080fe40003f86270 */
[C---:B------:R-:W-:Y:S01]  /*13320*/  IADD3 R4, R133.reuse, 0x60, RZ ;  /* 0x0000006085047810 */ /* 0x040fe20007ffe0ff */
[----:B------:R-:W-:Y:S01]  /*13330*/  HMMA.16816.F32 R52, R60, R6, R52 ;  /* 0x000000063c34723c */ /* 0x000fe20000001834 */
[----:B------:R-:W-:Y:S02]  /*13340*/  IADD3 R12, R133, 0x69, RZ ;  /* 0x00000069850c7810 */ /* 0x000fe40007ffe0ff */
[C---:B------:R-:W-:Y:S02]  /*13350*/  ISETP.GE.AND P6, PT, R4.reuse, R140, PT ;  /* 0x0000008c0400720c */ /* 0x040fe40003fc6270 */
[----:B------:R-:W-:-:S03]  /*13360*/  ISETP.GE.AND P1, PT, R4, R141, PT ;  /* 0x0000008d0400720c */ /* 0x000fc60003f26270 */
[----:B------:R-:W-:Y:S01]  /*13370*/  HMMA.16816.F32 R124, R56, R14, R124 ;  /* 0x0000000e387c723c */ /* 0x000fe2000000187c */
[----:B------:R-:W-:Y:S02]  /*13380*/  FSEL R135, R123, -INF , !P0 ;  /* 0xff8000007b877808 */ /* 0x000fe40004000000 */
[----:B------:R-:W-:Y:S02]  /*13390*/  FSEL R157, R121, -INF , !P4 ;  /* 0xff800000799d7808 */ /* 0x000fe40006000000 */
[----:B------:R-:W-:-:S03]  /*133a0*/  FSEL R130, R120, -INF , !P6 ;  /* 0xff80000078827808 */ /* 0x000fc60007000000 */
[C---:B---3--:R-:W-:Y:S07]  /*133b0*/  HMMA.16816.F32 R4, R56.reuse, R8, R136 ;  /* 0x000000083804723c */ /* 0x048fee0000001888 */
[----:B------:R-:W-:Y:S01]  /*133c0*/  FSEL R137, R122, -INF , !P1 ;  /* 0xff8000007a897808 */ /* 0x000fe20004800000 */
[----:B------:R-:W-:Y:S01]  /*133d0*/  HMMA.16816.F32 R52, R56, R10, R52 ;  /* 0x0000000a3834723c */ /* 0x000fe20000001834 */
[----:B------:R-:W-:Y:S02]  /*133e0*/  ISETP.GE.AND P1, PT, R12, R140, PT ;  /* 0x0000008c0c00720c */ /* 0x000fe40003f26270 */
[----:B------:R-:W-:-:S02]  /*133f0*/  IADD3 R8, R133, 0x68, RZ ;  /* 0x0000006885087810 */ /* 0x000fc40007ffe0ff */
[----:B------:R-:W-:Y:S02]  /*13400*/  FSEL R136, R46, -INF , !P5 ;  /* 0xff8000002e887808 */ /* 0x000fe40006800000 */
[C---:B------:R-:W-:Y:S02]  /*13410*/  IADD3 R11, R133.reuse, 0x70, RZ ;  /* 0x00000070850b7810 */ /* 0x040fe40007ffe0ff */
[----:B------:R-:W-:Y:S02]  /*13420*/  IADD3 R10, R133, 0x71, RZ ;  /* 0x00000071850a7810 */ /* 0x000fe40007ffe0ff */
[----:B------:R-:W-:Y:S02]  /*13430*/  ISETP.GE.AND P0, PT, R11, R140, PT ;  /* 0x0000008c0b00720c */ /* 0x000fe40003f06270 */
[----:B------:R-:W-:Y:S02]  /*13440*/  FSEL R138, R47, -INF , !P3 ;  /* 0xff8000002f8a7808 */ /* 0x000fe40005800000 */
[----:B------:R-:W-:-:S02]  /*13450*/  FSEL R139, R125, -INF , !P1 ;  /* 0xff8000007d8b7808 */ /* 0x000fc40004800000 */
[----:B------:R-:W-:Y:S02]  /*13460*/  FSEL R119, R4, -INF , !P0 ;  /* 0xff80000004777808 */ /* 0x000fe40004000000 */
[-C--:B------:R-:W-:Y:S02]  /*13470*/  ISETP.GE.AND P0, PT, R11, R141.reuse, PT ;  /* 0x0000008d0b00720c */ /* 0x080fe40003f06270 */
[----:B------:R-:W-:Y:S02]  /*13480*/  ISETP.GE.AND P5, PT, R8, R140, PT ;  /* 0x0000008c0800720c */ /* 0x000fe40003fa6270 */
[----:B------:R-:W-:Y:S02]  /*13490*/  FSEL R123, R6, -INF , !P0 ;  /* 0xff800000067b7808 */ /* 0x000fe40004000000 */
[----:B------:R-:W-:Y:S02]  /*134a0*/  ISETP.GT.AND P0, PT, R161, R150, PT ;  /* 0x00000096a100720c */ /* 0x000fe40003f04270 */
        /* <DEDUP_REMOVED lines=10> */
[----:B------:R-:W-:Y:S02]  /*13550*/  ISETP.GE.AND P5, PT, R8, R140, PT ;  /* 0x0000008c0800720c */ /* 0x000fe40003fa6270 */
[-C--:B------:R-:W-:Y:S02]  /*13560*/  ISETP.GE.AND P4, PT, R10, R141.reuse, PT ;  /* 0x0000008d0a00720c */ /* 0x080fe40003f86270 */
        /* <DEDUP_REMOVED lines=8> */
[----:B------:R-:W-:Y:S01]  /*135f0*/  ULDC.64 UR8, c[0x0][0x118] ;  /* 0x0000460000087ab9 */ /* 0x000fe20000000a00 */
[----:B------:R-:W-:Y:S05]  /*13600*/  @!P2 BRA `(.L_x_2806) ;  /* 0x000003a00000a947 */ /* 0x000fea0003800000 */
[----:B------:R-:W-:Y:S01]  /*13610*/  IABS R4, c[0x0][0x2d0] ;  /* 0x0000b40000047a13 */ /* 0x000fe20000000000 */
[----:B------:R-:W-:-:S03]  /*13620*/  IMAD.SHL.U32 R5, R161, 0x80, RZ ;  /* 0x00000080a1057824 */ /* 0x000fc600078e00ff */
[----:B------:R-:W1:Y:S02]  /*13630*/  I2F.RP R9, R4 ;  /* 0x0000000400097306 */ /* 0x000e640000209400 */
[C---:B------:R-:W-:Y:S02]  /*13640*/  IADD3 R11, R5.reuse, -0x80, RZ ;  /* 0xffffff80050b7810 */ /* 0x040fe40007ffe0ff */
[----:B------:R-:W-:Y:S02]  /*13650*/  IABS R8, R5 ;  /* 0x0000000500087213 */ /* 0x000fe40000000000 */
[----:B------:R-:W-:Y:S02]  /*13660*/  IABS R6, R11 ;  /* 0x0000000b00067213 */ /* 0x000fe40000000000 */
[----:B------:R-:W-:Y:S02]  /*13670*/  LOP3.LUT R5, R5, c[0x0][0x2d0], RZ, 0x3c, !PT ;  /* 0x0000b40005057a12 */ /* 0x000fe400078e3cff */
[----:B------:R-:W-:-:S02]  /*13680*/  LOP3.LUT R11, R11, c[0x0][0x2d0], RZ, 0x3c, !PT ;  /* 0x0000b4000b0b7a12 */ /* 0x000fc400078e3cff */
        /* <DEDUP_REMOVED lines=49> */
[----:B------:R-:W-:Y:S05]  /*139a0*/  BRA `(.L_x_2807) ;  /* 0x0000003000007947 */ /* 0x000fea0003800000 */
.L_x_2806:
[----:B------:R-:W-:-:S05]  /*139b0*/  IMAD.MOV.U32 R6, RZ, RZ, c[0x0][0x198] ;  /* 0x00006600ff067624 */ /* 0x000fca00078e00ff */
[----:B------:R-:W-:-:S04]  /*139c0*/  LEA R6, -R6, RZ, 0x7 ;  /* 0x000000ff06067211 */ /* 0x000fc800078e39ff */
[----:B------:R-:W-:Y:S02]  /*139d0*/  SHF.R.S32.HI R4, RZ, 0x1f, R6 ;  /* 0x0000001fff047819 */ /* 0x000fe40000011406 */
.L_x_2807:
        /* <DEDUP_REMOVED lines=28> */
.L_x_2805:
        /* <DEDUP_REMOVED lines=98> */
[----:B------:R-:W-:Y:S02]  /*141c0*/  FMUL.FTZ R129, R0, c[0x0][0x23c] ;  /* 0x00008f0000817a20 */ /* 0x000fe40000410000 */
[--C-:B------:R-:W-:Y:S02]  /*141d0*/  FFMA.FTZ R58, R43, c[0x0][0x23c], -R126.reuse ;  /* 0x00008f002b3a7a23 */ /* 0x100fe4000001087e */
[--C-:B------:R-:W-:Y:S01]  /*141e0*/  FFMA.FTZ R117, R37, c[0x0][0x23c], -R126.reuse ;  /* 0x00008f0025757a23 */ /* 0x100fe2000001087e */
[----:B------:R-:W-:Y:S01]  /*141f0*/  MUFU.EX2 R116, R116 ;  /* 0x0000007400747308 */ /* 0x000fe20000000800 */
[----:B------:R-:W-:-:S02]  /*14200*/  FFMA.FTZ R0, R39, c[0x0][0x23c], -R126 ;  /* 0x00008f0027007a23 */ /* 0x000fc4000001087e */
[----:B------:R-:W2:Y:S01]  /*14210*/  LDSM.16.MT88.4 R36, [R144+0xb000] ;  /* 0x00b000009024783b */ /* 0x000ea20000004200 */
[----:B------:R-:W-:Y:S02]  /*14220*/  FFMA.FTZ R168, R171, c[0x0][0x23c], -R126 ;  /* 0x00008f00aba87a23 */ /* 0x000fe4000001087e */
[--C-:B------:R-:W-:Y:S02]  /*14230*/  FFMA.FTZ R171, R134, c[0x0][0x23c], -R128.reuse ;  /* 0x00008f0086ab7a23 */ /* 0x100fe40000010880 */
[----:B------:R-:W3:Y:S01]  /*14240*/  MUFU.EX2 R57, R57 ;  /* 0x0000003900397308 */ /* 0x000ee20000000800 */
[----:B-1----:R-:W-:Y:S01]  /*14250*/  F2FP.PACK_AB R4, R59, R140 ;  /* 0x0000008c3b04723e */ /* 0x002fe200000000ff */
[--C-:B------:R-:W-:Y:S02]  /*14260*/  FFMA.FTZ R134, R167, c[0x0][0x23c], -R128.reuse ;  /* 0x00008f00a7867a23 */ /* 0x100fe40000010880 */
[--C-:B------:R-:W-:Y:S02]  /*14270*/  FFMA.FTZ R132, R132, c[0x0][0x23c], -R128.reuse ;  /* 0x00008f0084847a23 */ /* 0x100fe40000010880 */
[----:B------:R-:W-:-:S02]  /*14280*/  FFMA.FTZ R167, R166, c[0x0][0x23c], -R128 ;  /* 0x00008f00a6a77a23 */ /* 0x000fc40000010880 */
[----:B------:R-:W-:Y:S01]  /*14290*/  MUFU.EX2 R127, R127 ;  /* 0x0000007f007f7308 */ /* 0x000fe20000000800 */
[--C-:B------:R-:W-:Y:S02]  /*142a0*/  FFMA.FTZ R142, R142, c[0x0][0x23c], -R126.reuse ;  /* 0x00008f008e8e7a23 */ /* 0x100fe4000001087e */
[----:B------:R-:W-:Y:S02]  /*142b0*/  FFMA.FTZ R136, R136, c[0x0][0x23c], -R126 ;  /* 0x00008f0088887a23 */ /* 0x000fe4000001087e */
[----:B------:R-:W-:Y:S02]  /*142c0*/  FFMA.FTZ R139, R139, c[0x0][0x23c], -R128 ;  /* 0x00008f008b8b7a23 */ /* 0x000fe40000010880 */
        /* <DEDUP_REMOVED lines=11> */
[----:B------:R-:W3:Y:S01]  /*14380*/  MUFU.EX2 R141, R141 ;  /* 0x0000008d008d7308 */ /* 0x000ee20000000800 */
[----:B-1----:R-:W-:Y:S01]  /*14390*/  F2FP.PACK_AB R5, R58, R127 ;  /* 0x0000007f3a05723e */ /* 0x002fe200000000ff */
[----:B------:R-:W-:-:S06]  /*143a0*/  FFMA.FTZ R120, R120, c[0x0][0x23c], -R126 ;  /* 0x00008f0078787a23 */ /* 0x000fcc000001087e */
        /* <DEDUP_REMOVED lines=12> */
[-C--:B------:R-:W-:Y:S01]  /*14470*/  FMUL.FTZ R16, R72, R141.reuse ;  /* 0x0000008d48107220 */ /* 0x080fe20000410000 */
[----:B------:R-:W-:Y:S01]  /*14480*/  MUFU.EX2 R168, R168 ;  /* 0x000000a800a87308 */ /* 0x000fe20000000800 */
[----:B------:R-:W-:-:S02]  /*14490*/  FMUL.FTZ R17, R73, R141 ;  /* 0x0000008d49117220 */ /* 0x000fc40000410000 */
[-C--:B------:R-:W-:Y:S02]  /*144a0*/  FMUL.FTZ R18, R74, R129.reuse ;  /* 0x000000814a127220 */ /* 0x080fe40000410000 */
[C---:B------:R-:W-:Y:S01]  /*144b0*/  HMMA.16816.F32 R8, R4.reuse, R12, R8 ;  /* 0x0000000c0408723c */ /* 0x040fe20000001808 */
[----:B------:R-:W-:Y:S02]  /*144c0*/  FMUL.FTZ R19, R75, R129 ;  /* 0x000000814b137220 */ /* 0x000fe40000410000 */
[-C--:B------:R-:W-:Y:S01]  /*144d0*/  FMUL.FTZ R76, R76, R141.reuse ;  /* 0x0000008d4c4c7220 */ /* 0x080fe20000410000 */
[----:B------:R-:W-:Y:S01]  /*144e0*/  MUFU.EX2 R132, R132 ;  /* 0x0000008400847308 */ /* 0x000fe20000000800 */
[----:B------:R-:W-:Y:S01]  /*144f0*/  FMUL.FTZ R77, R77, R141 ;  /* 0x0000008d4d4d7220 */ /* 0x000fe20000410000 */
[----:B------:R-:W-:Y:S01]  /*14500*/  LDSM.16.MT88.4 R72, [R146+0xa400] ;  /* 0x00a400009248783b */ /* 0x000fe20000004200 */
[-C--:B------:R-:W-:Y:S01]  /*14510*/  FMUL.FTZ R78, R78, R129.reuse ;  /* 0x000000814e4e7220 */ /* 0x080fe20000410000 */
[----:B------:R-:W-:Y:S01]  /*14520*/  HMMA.16816.F32 R12, R4, R14, R68 ;  /* 0x0000000e040c723c */ /* 0x000fe20000001844 */
[----:B------:R-:W-:Y:S01]  /*14530*/  FMUL.FTZ R79, R79, R129 ;  /* 0x000000814f4f7220 */ /* 0x000fe20000410000 */
[----:B------:R-:W1:Y:S01]  /*14540*/  LDSM.16.MT88.4 R68, [R146+0x9400] ;  /* 0x009400009244783b */ /* 0x000e620000004200 */
[-C--:B------:R-:W-:Y:S01]  /*14550*/  FMUL.FTZ R24, R80, R141.reuse ;  /* 0x0000008d50187220 */ /* 0x080fe20000410000 */
[----:B------:R-:W-:Y:S01]  /*14560*/  MUFU.EX2 R171, R171 ;  /* 0x000000ab00ab7308 */ /* 0x000fe20000000800 */
[----:B------:R-:W-:-:S02]  /*14570*/  FMUL.FTZ R25, R81, R141 ;  /* 0x0000008d51197220 */ /* 0x000fc40000410000 */
[-C--:B------:R-:W-:Y:S01]  /*14580*/  FMUL.FTZ R27, R83, R129.reuse ;  /* 0x00000081531b7220 */ /* 0x080fe20000410000 */
[C---:B------:R-:W-:Y:S01]  /*14590*/  HMMA.16816.F32 R16, R4.reuse, R20, R16 ;  /* 0x000000140410723c */ /* 0x040fe20000001810 */
[--C-:B------:R-:W-:Y:S02]  /*145a0*/  FFMA.FTZ R83, R223, c[0x0][0x23c], -R126.reuse ;  /* 0x00008f00df537a23 */ /* 0x100fe4000001087e */
[--C-:B------:R-:W-:Y:S01]  /*145b0*/  FFMA.FTZ R80, R217, c[0x0][0x23c], -R126.reuse ;  /* 0x00008f00d9507a23 */ /* 0x100fe2000001087e */
[----:B------:R-:W-:Y:S01]  /*145c0*/  MUFU.EX2 R134, R134 ;  /* 0x0000008600867308 */ /* 0x000fe20000000800 */
[----:B------:R-:W-:Y:S02]  /*145d0*/  FFMA.FTZ R81, R221, c[0x0][0x23c], -R126 ;  /* 0x00008f00dd517a23 */ /* 0x000fe4000001087e */
[----:B------:R-:W-:Y:S01]  /*145e0*/  FMUL.FTZ R26, R82, R129 ;  /* 0x00000081521a7220 */ /* 0x000fe20000410000 */
[----:B------:R-:W-:Y:S01]  /*145f0*/  HMMA.16816.F32 R20, R4, R22, R76 ;  /* 0x000000160414723c */ /* 0x000fe2000000184c */
[----:B------:R-:W-:-:S02]  /*14600*/  FMUL.FTZ R32, R88, R141 ;  /* 0x0000008d58207220 */ /* 0x000fc40000410000 */
[----:B------:R-:W-:Y:S01]  /*14610*/  FMUL.FTZ R33, R89, R141 ;  /* 0x0000008d59217220 */ /* 0x000fe20000410000 */
[----:B------:R-:W-:Y:S01]  /*14620*/  MUFU.EX2 R83, R83 ;  /* 0x0000005300537308 */ /* 0x000fe20000000800 */
[----:B------:R-:W-:Y:S02]  /*14630*/  FMUL.FTZ R34, R90, R129 ;  /* 0x000000815a227220 */ /* 0x000fe40000410000 */
[--C-:B------:R-:W-:Y:S01]  /*14640*/  FFMA.FTZ R79, R41, c[0x0][0x23c], -R128.reuse ;  /* 0x00008f00294f7a23 */ /* 0x100fe20000010880 */
[----:B------:R-:W-:Y:S01]  /*14650*/  HMMA.16816.F32 R24, R4, R28, R24 ;  /* 0x0000001c0418723c */ /* 0x000fe20000001818 */
[--C-:B------:R-:W-:Y:S02]  /*14660*/  FFMA.FTZ R76, R229, c[0x0][0x23c], -R128.reuse ;  /* 0x00008f00e54c7a23 */ /* 0x100fe40000010880 */
[----:B------:R-:W-:Y:S01]  /*14670*/  FFMA.FTZ R77, R225, c[0x0][0x23c], -R128 ;  /* 0x00008f00e14d7a23 */ /* 0x000fe20000010880 */
[----:B------:R-:W-:Y:S01]  /*14680*/  MUFU.EX2 R80, R80 ;  /* 0x0000005000507308 */ /* 0x000fe20000000800 */
[----:B------:R-:W-:-:S02]  /*14690*/  FFMA.FTZ R78, R219, c[0x0][0x23c], -R126 ;  /* 0x00008f00db4e7a23 */ /* 0x000fc4000001087e */
[----:B------:R-:W-:Y:S02]  /*146a0*/  FMUL.FTZ R35, R91, R129 ;  /* 0x000000815b237220 */ /* 0x000fe40000410000 */
[-C--:B------:R-:W-:Y:S02]  /*146b0*/  FMUL.FTZ R40, R92, R141.reuse ;  /* 0x0000008d5c287220 */ /* 0x080fe40000410000 */
[----:B------:R-:W-:Y:S01]  /*146c0*/  FMUL.FTZ R41, R93, R141 ;  /* 0x0000008d5d297220 */ /* 0x000fe20000410000 */
[----:B------:R-:W-:Y:S01]  /*146d0*/  MUFU.EX2 R79, R79 ;  /* 0x0000004f004f7308 */ /* 0x000fe20000000800 */
[-C--:B------:R-:W-:Y:S01]  /*146e0*/  FMUL.FTZ R42, R94, R129.reuse ;  /* 0x000000815e2a7220 */ /* 0x080fe20000410000 */
[----:B--2---:R-:W-:Y:S01]  /*146f0*/  HMMA.16816.F32 R32, R4, R36, R32 ;  /* 0x000000240420723c */ /* 0x004fe20000001820 */
[----:B------:R-:W-:Y:S02]  /*14700*/  FMUL.FTZ R43, R95, R129 ;  /* 0x000000815f2b7220 */ /* 0x000fe40000410000 */
[----:B------:R-:W-:-:S02]  /*14710*/  FMUL.FTZ R84, R84, R141 ;  /* 0x0000008d54547220 */ /* 0x000fc40000410000 */
[----:B------:R-:W-:Y:S01]  /*14720*/  FMUL.FTZ R85, R85, R141 ;  /* 0x0000008d55557220 */ /* 0x000fe20000410000 */
[----:B------:R-:W2:Y:S01]  /*14730*/  MUFU.EX2 R76, R76 ;  /* 0x0000004c004c7308 */ /* 0x000ea20000000800 */
[-C--:B------:R-:W-:Y:S01]  /*14740*/  FMUL.FTZ R86, R86, R129.reuse ;  /* 0x0000008156567220 */ /* 0x080fe20000410000 */
[C---:B------:R-:W-:Y:S01]  /*14750*/  HMMA.16816.F32 R40, R4.reuse, R44, R40 ;  /* 0x0000002c0428723c */ /* 0x040fe20000001828 */
[----:B------:R-:W-:Y:S02]  /*14760*/  FMUL.FTZ R87, R87, R129 ;  /* 0x0000008157577220 */ /* 0x000fe40000410000 */
[-C--:B------:R-:W-:Y:S02]  /*14770*/  FMUL.FTZ R108, R108, R141.reuse ;  /* 0x0000008d6c6c7220 */ /* 0x080fe40000410000 */
[----:B------:R-:W-:Y:S01]  /*14780*/  FMUL.FTZ R109, R109, R141 ;  /* 0x0000008d6d6d7220 */ /* 0x000fe20000410000 */
[----:B------:R-:W3:Y:S01]  /*14790*/  MUFU.EX2 R77, R77 ;  /* 0x0000004d004d7308 */ /* 0x000ee20000000800 */
        /* <DEDUP_REMOVED lines=24> */
[----:B--2---:R-:W-:Y:S01]  /*14920*/  F2FP.PACK_AB R52, R76, R79 ;  /* 0x0000004f4c34723e */ /* 0x004fe200000000ff */
[----:B------:R-:W-:Y:S01]  /*14930*/  HMMA.16816.F32 R4, R4, R54, R100 ;  /* 0x000000360404723c */ /* 0x000fe20000001864 */
[----:B------:R-:W-:Y:S01]  /*14940*/  F2FP.PACK_AB R53, R80, R83 ;  /* 0x000000535035723e */ /* 0x000fe200000000ff */
[----:B------:R-:W-:-:S02]  /*14950*/  FFMA.FTZ R82, R211, c[0x0][0x23c], -R128 ;  /* 0x00008f00d3527a23 */ /* 0x000fc40000010880 */
[----:B------:R-:W-:Y:S02]  /*14960*/  FFMA.FTZ R87, R209, c[0x0][0x23c], -R128 ;  /* 0x00008f00d1577a23 */ /* 0x000fe40000010880 */
[--C-:B------:R-:W-:Y:S01]  /*14970*/  FFMA.FTZ R86, R207, c[0x0][0x23c], -R126.reuse ;  /* 0x00008f00cf567a23 */ /* 0x100fe2000001087e */
[----:B---3--:R-:W-:Y:S01]  /*14980*/  F2FP.PACK_AB R54, R77, R2 ;  /* 0x000000024d36723e */ /* 0x008fe200000000ff */
[--C-:B------:R-:W-:Y:S01]  /*14990*/  FFMA.FTZ R91, R201, c[0x0][0x23c], -R126.reuse ;  /* 0x00008f00c95b7a23 */ /* 0x100fe2000001087e */
[----:B----4-:R-:W-:Y:S01]  /*149a0*/  F2FP.PACK_AB R55, R78, R81 ;  /* 0x000000514e37723e */ /* 0x010fe200000000ff */
[--C-:B------:R-:W-:Y:S01]  /*149b0*/  FFMA.FTZ R89, R205, c[0x0][0x23c], -R126.reuse ;  /* 0x00008f00cd597a23 */ /* 0x100fe2000001087e */
[----:B------:R-:W-:Y:S01]  /*149c0*/  MUFU.EX2 R85, R85 ;  /* 0x0000005500557308 */ /* 0x000fe20000000800 */
[----:B------:R-:W-:Y:S02]  /*149d0*/  FFMA.FTZ R88, R203, c[0x0][0x23c], -R126 ;  /* 0x00008f00cb587a23 */ /* 0x000fe4000001087e */
[----:B------:R-:W-:-:S02]  /*149e0*/  FFMA.FTZ R90, R197, c[0x0][0x23c], -R128 ;  /* 0x00008f00c55a7a23 */ /* 0x000fc40000010880 */
[C---:B-1----:R-:W-:Y:S01]  /*149f0*/  HMMA.16816.F32 R8, R52.reuse, R68, R8 ;  /* 0x000000443408723c */ /* 0x042fe20000001808 */
[--C-:B------:R-:W-:Y:S02]  /*14a00*/  FFMA.FTZ R93, R199, c[0x0][0x23c], -R128.reuse ;  /* 0x00008f00c75d7a23 */ /* 0x100fe40000010880 */
[----:B------:R-:W1:Y:S01]  /*14a10*/  MUFU.EX2 R84, R84 ;  /* 0x0000005400547308 */ /* 0x000e620000000800 */
[--C-:B------:R-:W-:Y:S02]  /*14a20*/  FFMA.FTZ R92, R195, c[0x0][0x23c], -R128.reuse ;  /* 0x00008f00c35c7a23 */ /* 0x100fe40000010880 */
[----:B------:R-:W-:Y:S02]  /*14a30*/  FFMA.FTZ R95, R193, c[0x0][0x23c], -R128 ;  /* 0x00008f00c15f7a23 */ /* 0x000fe40000010880 */
[----:B------:R-:W-:Y:S01]  /*14a40*/  HMMA.16816.F32 R12, R52, R70, R12 ;  /* 0x00000046340c723c */ /* 0x000fe2000000180c */
[----:B------:R-:W2:Y:S01]  /*14a50*/  LDSM.16.MT88.4 R68, [R144+0xb400] ;  /* 0x00b400009044783b */ /* 0x000ea20000004200 */
[--C-:B------:R-:W-:Y:S01]  /*14a60*/  FFMA.FTZ R94, R191, c[0x0][0x23c], -R126.reuse ;  /* 0x00008f00bf5e7a23 */ /* 0x100fe2000001087e */
[----:B------:R-:W-:Y:S01]  /*14a70*/  MUFU.EX2 R82, R82 ;  /* 0x0000005200527308 */ /* 0x000fe20000000800 */
[----:B------:R-:W-:-:S02]  /*14a80*/  FFMA.FTZ R99, R185, c[0x0][0x23c], -R126 ;  /* 0x00008f00b9637a23 */ /* 0x000fc4000001087e */
[--C-:B------:R-:W-:Y:S02]  /*14a90*/  FFMA.FTZ R96, R187, c[0x0][0x23c], -R126.reuse ;  /* 0x00008f00bb607a23 */ /* 0x100fe4000001087e */
[C---:B------:R-:W-:Y:S01]  /*14aa0*/  HMMA.16816.F32 R16, R52.reuse, R64, R16 ;  /* 0x000000403410723c */ /* 0x040fe20000001810 */
[--C-:B------:R-:W-:Y:S02]  /*14ab0*/  FFMA.FTZ R97, R189, c[0x0][0x23c], -R126.reuse ;  /* 0x00008f00bd617a23 */ /* 0x100fe4000001087e */
[----:B------:R-:W-:Y:S01]  /*14ac0*/  MUFU.EX2 R87, R87 ;  /* 0x0000005700577308 */ /* 0x000fe20000000800 */
        /* <DEDUP_REMOVED lines=10> */
[----:B------:R-:W4:Y:S01]  /*14b70*/  MUFU.EX2 R91, R91 ;  /* 0x0000005b005b7308 */ /* 0x000f220000000800 */
[--C-:B------:R-:W-:Y:S02]  /*14b80*/  FFMA.FTZ R169, R173, c[0x0][0x23c], -R126.reuse ;  /* 0x00008f00ada97a23 */ /* 0x100fe4000001087e */
[--C-:B------:R-:W-:Y:S02]  /*14b90*/  FFMA.FTZ R177, R156, c[0x0][0x23c], -R126.reuse ;  /* 0x00008f009cb17a23 */ /* 0x100fe4000001087e */
[----:B------:R-:W-:Y:S01]  /*14ba0*/  HMMA.16816.F32 R28, R52, R62, R28 ;  /* 0x0000003e341c723c */ /* 0x000fe2000000181c */
[----:B------:R-:W5:Y:S01]  /*14bb0*/  LDSM.16.MT88.4 R60, [R144+0xd400] ;  /* 0x00d40000903c783b */ /* 0x000f620000004200 */
[----:B------:R-:W-:Y:S01]  /*14bc0*/  FFMA.FTZ R173, R138, c[0x0][0x23c], -R126 ;  /* 0x00008f008aad7a23 */ /* 0x000fe2000001087e */
[----:B------:R-:W-:Y:S01]  /*14bd0*/  MUFU.EX2 R89, R89 ;  /* 0x0000005900597308 */ /* 0x000fe20000000800 */
[----:B------:R-:W-:-:S02]  /*14be0*/  FFMA.FTZ R108, R159, R141, R140 ;  /* 0x0000008d9f6c7223 */ /* 0x000fc4000001008c */
[--C-:B------:R-:W-:Y:S02]  /*14bf0*/  FFMA.FTZ R138, R130, c[0x0][0x23c], -R128.reuse ;  /* 0x00008f00828a7a23 */ /* 0x100fe40000010880 */
[--C-:B------:R-:W-:Y:S01]  /*14c00*/  FFMA.FTZ R141, R157, c[0x0][0x23c], -R128.reuse ;  /* 0x00008f009d8d7a23 */ /* 0x100fe20000010880 */
[C---:B--2---:R-:W-:Y:S01]  /*14c10*/  HMMA.16816.F32 R32, R52.reuse, R68, R32 ;  /* 0x000000443420723c */ /* 0x044fe20000001820 */
[----:B------:R-:W-:Y:S01]  /*14c20*/  FFMA.FTZ R130, R143, c[0x0][0x23c], -R128 ;  /* 0x00008f008f827a23 */ /* 0x000fe20000010880 */
[----:B------:R-:W2:Y:S01]  /*14c30*/  MUFU.EX2 R88, R88 ;  /* 0x0000005800587308 */ /* 0x000ea20000000800 */
[--C-:B------:R-:W-:Y:S02]  /*14c40*/  FFMA.FTZ R140, R135, c[0x0][0x23c], -R126.reuse ;  /* 0x00008f00878c7a23 */ /* 0x100fe4000001087e */
[----:B------:R-:W-:Y:S02]  /*14c50*/  FFMA.FTZ R156, R131, c[0x0][0x23c], -R126 ;  /* 0x00008f00839c7a23 */ /* 0x000fe4000001087e */
[----:B------:R-:W-:Y:S01]  /*14c60*/  FFMA.FTZ R159, R124, c[0x0][0x23c], -R128 ;  /* 0x00008f007c9f7a23 */ /* 0x000fe20000010880 */
[----:B------:R-:W-:Y:S01]  /*14c70*/  HMMA.16816.F32 R36, R52, R70, R36 ;  /* 0x000000463424723c */ /* 0x000fe20000001824 */
[----:B------:R-:W2:Y:S01]  /*14c80*/  LDSM.16.MT88.4 R68, [R144+0x9800] ;  /* 0x009800009044783b */ /* 0x000ea20000004200 */
[----:B------:R-:W-:Y:S01]  /*14c90*/  MUFU.EX2 R90, R90 ;  /* 0x0000005a005a7308 */ /* 0x000fe20000000800 */
[----:B------:R-:W-:-:S02]  /*14ca0*/  FFMA.FTZ R127, R158, R129, R127 ;  /* 0x000000819e7f7223 */ /* 0x000fc4000001007f */
[----:B------:R-:W-:Y:S02]  /*14cb0*/  FADD.FTZ R59, R59, R108 ;  /* 0x0000006c3b3b7221 */ /* 0x000fe40000010000 */
[----:B------:R-:W-:Y:S01]  /*14cc0*/  FADD.FTZ R58, R58, R127 ;  /* 0x0000007f3a3a7221 */ /* 0x000fe20000010000 */
[C---:B---3--:R-:W-:Y:S01]  /*14cd0*/  HMMA.16816.F32 R40, R52.reuse, R64, R40 ;  /* 0x000000403428723c */ /* 0x048fe20000001828 */
[----:B------:R-:W-:Y:S01]  /*14ce0*/  FADD.FTZ R116, R116, R59 ;  /* 0x0000003b74747221 */ /* 0x000fe20000010000 */
[----:B------:R-:W3:Y:S01]  /*14cf0*/  MUFU.EX2 R93, R93 ;  /* 0x0000005d005d7308 */ /* 0x000ee20000000800 */
[----:B------:R-:W-:Y:S01]  /*14d00*/  FADD.FTZ R117, R117, R58 ;  /* 0x0000003a75757221 */ /* 0x000fe20000010000 */
[----:B------:R-:W-:Y:S01]  /*14d10*/  LDSM.16.MT88.4 R108, [R144+0xcc00] ;  /* 0x00cc0000906c783b */ /* 0x000fe20000004200 */
[----:B------:R-:W-:Y:S02]  /*14d20*/  FADD.FTZ R116, R57, R116 ;  /* 0x0000007439747221 */ /* 0x000fe40000010000 */
[----:B------:R-:W-:Y:S01]  /*14d30*/  FADD.FTZ R0, R0, R117 ;  /* 0x0000007500007221 */ /* 0x000fe20000010000 */
[----:B------:R-:W-:Y:S01]  /*14d40*/  HMMA.16816.F32 R44, R52, R66, R44 ;  /* 0x00000042342c723c */ /* 0x000fe2000000182c */
[----:B------:R-:W3:Y:S01]  /*14d50*/  LDSM.16.MT88.4 R64, [R146+0x9800] ;  /* 0x009800009240783b */ /* 0x000ee20000004200 */
[----:B------:R-:W-:Y:S01]  /*14d60*/  MUFU.EX2 R92, R92 ;  /* 0x0000005c005c7308 */ /* 0x000fe20000000800 */
[----:B------:R-:W-:-:S02]  /*14d70*/  FADD.FTZ R79, R79, R116 ;  /* 0x000000744f4f7221 */ /* 0x000fc40000010000 */
[----:B------:R-:W-:Y:S02]  /*14d80*/  FADD.FTZ R83, R83, R0 ;  /* 0x0000000053537221 */ /* 0x000fe40000010000 */
[----:B------:R-:W-:Y:S01]  /*14d90*/  FADD.FTZ R79, R76, R79 ;  /* 0x0000004f4c4f7221 */ /* 0x000fe20000010000 */
[----:B-----5:R-:W-:Y:S01]  /*14da0*/  HMMA.16816.F32 R48, R52, R60, R48 ;  /* 0x0000003c3430723c */ /* 0x020fe20000001830 */
[----:B------:R-:W-:Y:S01]  /*14db0*/  FADD.FTZ R80, R80, R83 ;  /* 0x0000005350507221 */ /* 0x000fe20000010000 */
[----:B------:R-:W-:Y:S01]  /*14dc0*/  MUFU.EX2 R95, R95 ;  /* 0x0000005f005f7308 */ /* 0x000fe20000000800 */
[----:B------:R-:W-:Y:S01]  /*14dd0*/  FADD.FTZ R0, R2, R79 ;  /* 0x0000004f02007221 */ /* 0x000fe20000010000 */
[----:B------:R-:W-:-:S03]  /*14de0*/  MOV R2, R56 ;  /* 0x0000003800027202 */ /* 0x000fc60000000f00 */
[----:B------:R-:W-:Y:S01]  /*14df0*/  FADD.FTZ R0, R77, R0 ;  /* 0x000000004d007221 */ /* 0x000fe20000010000 */
[----:B------:R-:W-:Y:S01]  /*14e00*/  HMMA.16816.F32 R4, R52, R62, R4 ;  /* 0x0000003e3404723c */ /* 0x000fe20000001804 */
[----:B------:R-:W5:Y:S01]  /*14e10*/  LDSM.16.MT88.4 R60, [R146+0xb800] ;  /* 0x00b80000923c783b */ /* 0x000f620000004200 */
[----:B------:R-:W-:Y:S05]  /*14e20*/  MUFU.EX2 R94, R94 ;  /* 0x0000005e005e7308 */ /* 0x000fea0000000800 */
[----:B-1----:R-:W-:Y:S01]  /*14e30*/  F2FP.PACK_AB R52, R84, R85 ;  /* 0x000000555434723e */ /* 0x002fe200000000ff */
[----:B------:R-:W-:Y:S01]  /*14e40*/  FADD.FTZ R85, R85, R0 ;  /* 0x0000000055557221 */ /* 0x000fe20000010000 */
[----:B----4-:R-:W-:Y:S01]  /*14e50*/  F2FP.PACK_AB R53, R91, R86 ;  /* 0x000000565b35723e */ /* 0x010fe200000000ff */
[----:B------:R-:W1:Y:S01]  /*14e60*/  MUFU.EX2 R99, R99 ;  /* 0x0000006300637308 */ /* 0x000e620000000800 */
[----:B------:R-:W-:-:S02]  /*14e70*/  F2FP.PACK_AB R54, R87, R82 ;  /* 0x000000525736723e */ /* 0x000fc400000000ff */
[----:B--2---:R-:W-:-:S05]  /*14e80*/  F2FP.PACK_AB R55, R88, R89 ;  /* 0x000000595837723e */ /* 0x004fca00000000ff */
[----:B------:R-:W-:Y:S02]  /*14e90*/  MUFU.EX2 R96, R96 ;  /* 0x0000006000607308 */ /* 0x000fe40000000800 */
[C---:B------:R-:W-:Y:S06]  /*14ea0*/  HMMA.16816.F32 R16, R52.reuse, R68, R16 ;  /* 0x000000443410723c */ /* 0x040fec0000001810 */
[----:B------:R-:W2:Y:S02]  /*14eb0*/  MUFU.EX2 R97, R97 ;  /* 0x0000006100617308 */ /* 0x000ea40000000800 */
[C---:B------:R-:W-:Y:S01]  /*14ec0*/  HMMA.16816.F32 R20, R52.reuse, R70, R20 ;  /* 0x000000463414723c */ /* 0x040fe20000001814 */
[----:B------:R-:W4:Y:S05]  /*14ed0*/  LDSM.16.MT88.4 R68, [R144+0xb800] ;  /* 0x00b800009044783b */ /* 0x000f2a0000004200 */
[----:B------:R-:W-:Y:S02]  /*14ee0*/  MUFU.EX2 R98, R98 ;  /* 0x0000006200627308 */ /* 0x000fe40000000800 */
[C---:B---3--:R-:W-:Y:S06]  /*14ef0*/  HMMA.16816.F32 R8, R52.reuse, R64, R8 ;  /* 0x000000403408723c */ /* 0x048fec0000001808 */
[----:B------:R-:W-:Y:S02]  /*14f00*/  MUFU.EX2 R105, R105 ;  /* 0x0000006900697308 */ /* 0x000fe40000000800 */
[C---:B------:R-:W-:Y:S01]  /*14f10*/  HMMA.16816.F32 R12, R52.reuse, R66, R12 ;  /* 0x00000042340c723c */ /* 0x040fe2000000180c */
[----:B------:R-:W3:Y:S05]  /*14f20*/  LDSM.16.MT88.4 R64, [R146+0xd800] ;  /* 0x00d800009240783b */ /* 0x000eea0000004200 */
[----:B------:R-:W-:Y:S02]  /*14f30*/  MUFU.EX2 R104, R104 ;  /* 0x0000006800687308 */ /* 0x000fe40000000800 */
[C---:B-----5:R-:W-:Y:S06]  /*14f40*/  HMMA.16816.F32 R24, R52.reuse, R60, R24 ;  /* 0x0000003c3418723c */ /* 0x060fec0000001818 */
[----:B------:R-:W-:Y:S02]  /*14f50*/  MUFU.EX2 R107, R107 ;  /* 0x0000006b006b7308 */ /* 0x000fe40000000800 */
[C---:B------:R-:W-:Y:S01]  /*14f60*/  HMMA.16816.F32 R28, R52.reuse, R62, R28 ;  /* 0x0000003e341c723c */ /* 0x040fe2000000181c */
[----:B------:R-:W5:Y:S05]  /*14f70*/  LDSM.16.MT88.4 R60, [R144+0xd800] ;  /* 0x00d80000903c783b */ /* 0x000f6a0000004200 */
[----:B------:R-:W-:Y:S02]  /*14f80*/  MUFU.EX2 R106, R106 ;  /* 0x0000006a006a7308 */ /* 0x000fe40000000800 */
[C---:B----4-:R-:W-:Y:S06]  /*14f90*/  HMMA.16816.F32 R32, R52.reuse, R68, R32 ;  /* 0x000000443420723c */ /* 0x050fec0000001820 */
[----:B------:R-:W-:Y:S02]  /*14fa0*/  MUFU.EX2 R175, R175 ;  /* 0x000000af00af7308 */ /* 0x000fe40000000800 */
        /* <DEDUP_REMOVED lines=10> */
[----:B------:R-:W-:Y:S01]  /*15050*/  HMMA.16816.F32 R4, R52, R62, R4 ;  /* 0x0000003e3404723c */ /* 0x000fe20000001804 */
[----:B------:R-:W5:Y:S05]  /*15060*/  LDSM.16.MT88.4 R60, [R146+0xbc00] ;  /* 0x00bc0000923c783b */ /* 0x000f6a0000004200 */
[----:B------:R-:W-:Y:S01]  /*15070*/  MUFU.EX2 R138, R138 ;  /* 0x0000008a008a7308 */ /* 0x000fe20000000800 */
[----:B------:R-:W-:-:S02]  /*15080*/  F2FP.PACK_AB R52, R93, R90 ;  /* 0x0000005a5d34723e */ /* 0x000fc400000000ff */
[----:B-1----:R-:W-:Y:S02]  /*15090*/  F2FP.PACK_AB R53, R99, R94 ;  /* 0x0000005e6335723e */ /* 0x002fe400000000ff */
[----:B------:R-:W-:Y:S02]  /*150a0*/  F2FP.PACK_AB R54, R95, R92 ;  /* 0x0000005c5f36723e */ /* 0x000fe400000000ff */
[----:B--2---:R-:W-:Y:S01]  /*150b0*/  F2FP.PACK_AB R55, R97, R96 ;  /* 0x000000606137723e */ /* 0x004fe200000000ff */
[----:B------:R-:W1:Y:S06]  /*150c0*/  MUFU.EX2 R141, R141 ;  /* 0x0000008d008d7308 */ /* 0x000e6c0000000800 */
[C---:B----4-:R-:W-:Y:S02]  /*150d0*/  HMMA.16816.F32 R16, R52.reuse, R68, R16 ;  /* 0x000000443410723c */ /* 0x050fe40000001810 */
[----:B------:R-:W-:Y:S06]  /*150e0*/  MUFU.EX2 R130, R130 ;  /* 0x0000008200827308 */ /* 0x000fec0000000800 */
[----:B------:R-:W-:Y:S01]  /*150f0*/  HMMA.16816.F32 R20, R52, R70, R20 ;  /* 0x000000463414723c */ /* 0x000fe20000001814 */
[----:B------:R-:W2:Y:S01]  /*15100*/  LDSM.16.MT88.4 R68, [R144+0xbc00] ;  /* 0x00bc00009044783b */ /* 0x000ea20000004200 */
[----:B------:R-:W4:Y:S01]  /*15110*/  MUFU.EX2 R139, R139 ;  /* 0x0000008b008b7308 */ /* 0x000f220000000800 */
[----:B-1----:R-:W-:-:S05]  /*15120*/  F2FP.PACK_AB R100, R141, R138 ;  /* 0x0000008a8d64723e */ /* 0x002fca00000000ff */
[C---:B---3--:R-:W-:Y:S02]  /*15130*/  HMMA.16816.F32 R8, R52.reuse, R64, R8 ;  /* 0x000000403408723c */ /* 0x048fe40000001808 */
[----:B------:R-:W-:Y:S06]  /*15140*/  MUFU.EX2 R137, R137 ;  /* 0x0000008900897308 */ /* 0x000fec0000000800 */
[----:B------:R-:W-:Y:S01]  /*15150*/  HMMA.16816.F32 R12, R52, R66, R12 ;  /* 0x00000042340c723c */ /* 0x000fe2000000180c */
[----:B------:R-:W1:Y:S01]  /*15160*/  LDSM.16.MT88.4 R64, [R146+0xdc00] ;  /* 0x00dc00009240783b */ /* 0x000e620000004200 */
[----:B------:R-:W3:Y:S01]  /*15170*/  MUFU.EX2 R140, R140 ;  /* 0x0000008c008c7308 */ /* 0x000ee20000000800 */
[----:B----4-:R-:W-:-:S05]  /*15180*/  F2FP.PACK_AB R102, R139, R130 ;  /* 0x000000828b66723e */ /* 0x010fca00000000ff */
[C---:B-----5:R-:W-:Y:S02]  /*15190*/  HMMA.16816.F32 R24, R52.reuse, R60, R24 ;  /* 0x0000003c3418723c */ /* 0x060fe40000001818 */
[----:B------:R-:W-:Y:S06]  /*151a0*/  MUFU.EX2 R133, R133 ;  /* 0x0000008500857308 */ /* 0x000fec0000000800 */
[----:B------:R-:W-:Y:S01]  /*151b0*/  HMMA.16816.F32 R28, R52, R62, R28 ;  /* 0x0000003e341c723c */ /* 0x000fe2000000181c */
[----:B------:R-:W4:Y:S01]  /*151c0*/  LDSM.16.MT88.4 R60, [R144+0xdc00] ;  /* 0x00dc0000903c783b */ /* 0x000f220000004200 */
[----:B------:R-:W5:Y:S01]  /*151d0*/  MUFU.EX2 R156, R156 ;  /* 0x0000009c009c7308 */ /* 0x000f620000000800 */
[----:B---3--:R-:W-:-:S05]  /*151e0*/  F2FP.PACK_AB R101, R140, R137 ;  /* 0x000000898c65723e */ /* 0x008fca00000000ff */
[C---:B--2---:R-:W-:Y:S02]  /*151f0*/  HMMA.16816.F32 R32, R52.reuse, R68, R32 ;  /* 0x000000443420723c */ /* 0x044fe40000001820 */
[----:B------:R-:W-:Y:S06]  /*15200*/  MUFU.EX2 R119, R119 ;  /* 0x0000007700777308 */ /* 0x000fec0000000800 */
[C---:B------:R-:W-:Y:S01]  /*15210*/  HMMA.16816.F32 R36, R52.reuse, R70, R36 ;  /* 0x000000463424723c */ /* 0x040fe20000001824 */
[----:B------:R-:W2:Y:S01]  /*15220*/  LDSM.16.MT88.4 R68, [R144+0xa000] ;  /* 0x00a000009044783b */ /* 0x000ea20000004200 */
[----:B-----5:R-:W-:Y:S01]  /*15230*/  F2FP.PACK_AB R103, R156, R133 ;  /* 0x000000859c67723e */ /* 0x020fe200000000ff */
[----:B------:R-:W3:Y:S05]  /*15240*/  MUFU.EX2 R118, R118 ;  /* 0x0000007600767308 */ /* 0x000eea0000000800 */
[C---:B-1----:R-:W-:Y:S03]  /*15250*/  HMMA.16816.F32 R40, R52.reuse, R64, R40 ;  /* 0x000000403428723c */ /* 0x042fe60000001828 */
[----:B------:R-:W-:Y:S05]  /*15260*/  MUFU.EX2 R159, R159 ;  /* 0x0000009f009f7308 */ /* 0x000fea0000000800 */
[C---:B------:R-:W-:Y:S01]  /*15270*/  HMMA.16816.F32 R44, R52.reuse, R66, R44 ;  /* 0x00000042342c723c */ /* 0x040fe2000000182c */
[----:B------:R-:W1:Y:S02]  /*15280*/  LDSM.16.MT88.4 R64, [R146+0xa000] ;  /* 0x00a000009240783b */ /* 0x000e640000004200 */
[----:B------:R-:W-:Y:S05]  /*15290*/  MUFU.EX2 R158, R120 ;  /* 0x00000078009e7308 */ /* 0x000fea0000000800 */
[C---:B----4-:R-:W-:Y:S08]  /*152a0*/  HMMA.16816.F32 R48, R52.reuse, R60, R48 ;  /* 0x0000003c3430723c */ /* 0x050ff00000001830 */
[----:B------:R-:W-:Y:S01]  /*152b0*/  HMMA.16816.F32 R4, R52, R62, R4 ;  /* 0x0000003e3404723c */ /* 0x000fe20000001804 */
[----:B------:R-:W4:Y:S06]  /*152c0*/  LDSM.16.MT88.4 R60, [R146+0xc000] ;  /* 0x00c00000923c783b */ /* 0x000f2c0000004200 */
[----:B------:R-:W-:-:S02]  /*152d0*/  F2FP.PACK_AB R52, R105, R98 ;  /* 0x000000626934723e */ /* 0x000fc400000000ff */
[----:B------:R-:W-:Y:S02]  /*152e0*/  F2FP.PACK_AB R53, R175, R106 ;  /* 0x0000006aaf35723e */ /* 0x000fe400000000ff */
        /* <DEDUP_REMOVED lines=33> */
[C---:B------:R-:W-:Y:S08]  /*15500*/  HMMA.16816.F32 R8, R52.reuse, R72, R8 ;  /* 0x000000483408723c */ /* 0x040ff00000001808 */
[C---:B--2---:R-:W-:Y:S08]  /*15510*/  HMMA.16816.F32 R40, R52.reuse, R68, R40 ;  /* 0x000000443428723c */ /* 0x044ff00000001828 */
[C---:B------:R-:W-:Y:S01]  /*15520*/  HMMA.16816.F32 R44, R52.reuse, R70, R44 ;  /* 0x00000046342c723c */ /* 0x040fe2000000182c */
[----:B------:R-:W2:Y:S07]  /*15530*/  LDSM.16.MT88.4 R68, [R146+0xc800] ;  /* 0x00c800009244783b */ /* 0x000eae0000004200 */
[C---:B------:R-:W-:Y:S01]  /*15540*/  HMMA.16816.F32 R12, R52.reuse, R74, R12 ;  /* 0x0000004a340c723c */ /* 0x040fe2000000180c */
[----:B------:R-:W5:Y:S07]  /*15550*/  LDSM.16.MT88.4 R72, [R144+0xa800] ;  /* 0x00a800009048783b */ /* 0x000f6e0000004200 */
[C---:B-1----:R-:W-:Y:S08]  /*15560*/  HMMA.16816.F32 R48, R52.reuse, R64, R48 ;  /* 0x000000403430723c */ /* 0x042ff00000001830 */
[----:B------:R-:W-:Y:S01]  /*15570*/  HMMA.16816.F32 R4, R52, R66, R4 ;  /* 0x000000423404723c */ /* 0x000fe20000001804 */
[----:B------:R-:W1:Y:S04]  /*15580*/  LDSM.16.MT88.4 R64, [R144+0xc800] ;  /* 0x00c800009040783b */ /* 0x000e680000004200 */
[----:B------:R-:W-:Y:S03]  /*15590*/  LDSM.16.MT88.4 R52, [R144+0xe800] ;  /* 0x00e800009034783b */ /* 0x000fe60000004200 */
[C---:B----4-:R-:W-:Y:S08]  /*155a0*/  HMMA.16816.F32 R8, R100.reuse, R60, R8 ;  /* 0x0000003c6408723c */ /* 0x050ff00000001808 */
[C---:B------:R-:W-:Y:S01]  /*155b0*/  HMMA.16816.F32 R12, R100.reuse, R62, R12 ;  /* 0x0000003e640c723c */ /* 0x040fe2000000180c */
[----:B------:R-:W4:Y:S07]  /*155c0*/  LDSM.16.MT88.4 R60, [R146+0xe800] ;  /* 0x00e80000923c783b */ /* 0x000f2e0000004200 */
[C---:B--2---:R-:W-:Y:S08]  /*155d0*/  HMMA.16816.F32 R24, R100.reuse, R68, R24 ;  /* 0x000000446418723c */ /* 0x044ff00000001818 */
[C---:B------:R-:W-:Y:S01]  /*155e0*/  HMMA.16816.F32 R28, R100.reuse, R70, R28 ;  /* 0x00000046641c723c */ /* 0x040fe2000000181c */
[----:B------:R-:W2:Y:S07]  /*155f0*/  LDSM.16.MT88.4 R68, [R146+0xac00] ;  /* 0x00ac00009244783b */ /* 0x000eae0000004200 */
[C---:B-----5:R-:W-:Y:S08]  /*15600*/  HMMA.16816.F32 R16, R100.reuse, R72, R16 ;  /* 0x000000486410723c */ /* 0x060ff00000001810 */
[C---:B-1----:R-:W-:Y:S01]  /*15610*/  HMMA.16816.F32 R32, R100.reuse, R64, R32 ;  /* 0x000000406420723c */ /* 0x042fe20000001820 */
[----:B------:R-:W-:Y:S07]  /*15620*/  MUFU.EX2 R64, R125 ;  /* 0x0000007d00407308 */ /* 0x000fee0000000800 */
[C---:B------:R-:W-:Y:S01]  /*15630*/  HMMA.16816.F32 R36, R100.reuse, R66, R36 ;  /* 0x000000426424723c */ /* 0x040fe20000001824 */
[----:B------:R-:W-:Y:S07]  /*15640*/  MUFU.EX2 R66, R123 ;  /* 0x0000007b00427308 */ /* 0x000fee0000000800 */
[C---:B------:R-:W-:Y:S01]  /*15650*/  HMMA.16816.F32 R20, R100.reuse, R74, R20 ;  /* 0x0000004a6414723c */ /* 0x040fe20000001814 */
[----:B------:R-:W1:Y:S07]  /*15660*/  MUFU.EX2 R65, R122 ;  /* 0x0000007a00417308 */ /* 0x000e6e0000000800 */
[C---:B----4-:R-:W-:Y:S01]  /*15670*/  HMMA.16816.F32 R40, R100.reuse, R60, R40 ;  /* 0x0000003c6428723c */ /* 0x050fe20000001828 */
[----:B------:R-:W4:Y:S07]  /*15680*/  MUFU.EX2 R67, R121 ;  /* 0x0000007900437308 */ /* 0x000f2e0000000800 */
[C---:B------:R-:W-:Y:S01]  /*15690*/  HMMA.16816.F32 R44, R100.reuse, R62, R44 ;  /* 0x0000003e642c723c */ /* 0x040fe2000000182c */
[----:B------:R-:W5:Y:S07]  /*156a0*/  LDSM.16.MT88.4 R60, [R144+0xac00] ;  /* 0x00ac0000903c783b */ /* 0x000f6e0000004200 */
[C---:B------:R-:W-:Y:S08]  /*156b0*/  HMMA.16816.F32 R48, R100.reuse, R52, R48 ;  /* 0x000000346430723c */ /* 0x040ff00000001830 */
[----:B------:R-:W-:Y:S01]  /*156c0*/  HMMA.16816.F32 R100, R100, R54, R4 ;  /* 0x000000366464723c */ /* 0x000fe20000001804 */
[----:B------:R-:W5:Y:S06]  /*156d0*/  LDSM.16.MT88.4 R52, [R146+0xcc00] ;  /* 0x00cc00009234783b */ /* 0x000f6c0000004200 */
[----:B---3--:R-:W-:-:S02]  /*156e0*/  F2FP.PACK_AB R4, R118, R119 ;  /* 0x000000777604723e */ /* 0x008fc400000000ff */
[----:B-1----:R-:W-:Y:S02]  /*156f0*/  F2FP.PACK_AB R5, R65, R66 ;  /* 0x000000424105723e */ /* 0x002fe400000000ff */
[----:B------:R-:W-:Y:S02]  /*15700*/  F2FP.PACK_AB R6, R159, R64 ;  /* 0x000000409f06723e */ /* 0x000fe400000000ff */
[----:B----4-:R-:W-:-:S07]  /*15710*/  F2FP.PACK_AB R7, R158, R67 ;  /* 0x000000439e07723e */ /* 0x010fce00000000ff */
[C---:B--2---:R-:W-:Y:S07]  /*15720*/  HMMA.16816.F32 R112, R4.reuse, R68, R8 ;  /* 0x000000440470723c */ /* 0x044fee0000001808 */
[----:B------:R-:W-:Y:S01]  /*15730*/  FADD.FTZ R9, R81, R80 ;  /* 0x0000005051097221 */ /* 0x000fe20000010000 */
[----:B------:R-:W-:Y:S03]  /*15740*/  HMMA.16816.F32 R68, R4, R70, R12 ;  /* 0x000000460444723c */ /* 0x000fe6000000180c */
[----:B------:R-:W-:-:S04]  /*15750*/  FADD.FTZ R9, R78, R9 ;  /* 0x000000094e097221 */ /* 0x000fc80000010000 */
[----:B------:R-:W-:Y:S01]  /*15760*/  FADD.FTZ R0, R86, R9 ;  /* 0x0000000956007221 */ /* 0x000fe20000010000 */
[C---:B-----5:R-:W-:Y:S01]  /*15770*/  HMMA.16816.F32 R72, R4.reuse, R60, R16 ;  /* 0x0000003c0448723c */ /* 0x060fe20000001810 */
[----:B------:R-:W-:Y:S02]  /*15780*/  FADD.FTZ R9, R84, R85 ;  /* 0x0000005554097221 */ /* 0x000fe40000010000 */
[----:B------:R-:W-:Y:S02]  /*15790*/  FADD.FTZ R0, R91, R0 ;  /* 0x000000005b007221 */ /* 0x000fe40000010000 */
[----:B------:R-:W-:Y:S02]  /*157a0*/  FADD.FTZ R82, R82, R9 ;  /* 0x0000000952527221 */ /* 0x000fe40000010000 */
[----:B------:R-:W-:Y:S01]  /*157b0*/  FADD.FTZ R13, R89, R0 ;  /* 0x00000000590d7221 */ /* 0x000fe20000010000 */
[----:B------:R-:W1:Y:S01]  /*157c0*/  LDSM.16.MT88.4 R8, [R146+0xec00] ;  /* 0x00ec00009208783b */ /* 0x000e620000004200 */
[----:B------:R-:W-:Y:S01]  /*157d0*/  FADD.FTZ R87, R87, R82 ;  /* 0x0000005257577221 */ /* 0x000fe20000010000 */
[----:B------:R-:W-:Y:S01]  /*157e0*/  HMMA.16816.F32 R76, R4, R62, R20 ;  /* 0x0000003e044c723c */ /* 0x000fe20000001814 */
[----:B------:R-:W-:-:S02]  /*157f0*/  FADD.FTZ R13, R88, R13 ;  /* 0x0000000d580d7221 */ /* 0x000fc40000010000 */
[----:B------:R-:W-:Y:S02]  /*15800*/  FADD.FTZ R90, R90, R87 ;  /* 0x000000575a5a7221 */ /* 0x000fe40000010000 */
[----:B------:R-:W-:Y:S02]  /*15810*/  FADD.FTZ R94, R94, R13 ;  /* 0x0000000d5e5e7221 */ /* 0x000fe40000010000 */
[----:B------:R-:W-:Y:S01]  /*15820*/  FADD.FTZ R93, R93, R90 ;  /* 0x0000005a5d5d7221 */ /* 0x000fe20000010000 */
[----:B------:R-:W2:Y:S01]  /*15830*/  LDSM.16.MT88.4 R12, [R144+0xec00] ;  /* 0x00ec0000900c783b */ /* 0x000ea20000004200 */
[----:B------:R-:W-:Y:S01]  /*15840*/  FADD.FTZ R99, R99, R94 ;  /* 0x0000005e63637221 */ /* 0x000fe20000010000 */
[----:B------:R-:W-:Y:S01]  /*15850*/  HMMA.16816.F32 R88, R4, R108, R32 ;  /* 0x0000006c0458723c */ /* 0x000fe20000001820 */
[----:B------:R-:W-:Y:S02]  /*15860*/  FADD.FTZ R92, R92, R93 ;  /* 0x0000005d5c5c7221 */ /* 0x000fe40000010000 */
[----:B------:R-:W-:-:S02]  /*15870*/  FADD.FTZ R96, R96, R99 ;  /* 0x0000006360607221 */ /* 0x000fc40000010000 */
[----:B------:R-:W-:Y:S02]  /*15880*/  FADD.FTZ R95, R95, R92 ;  /* 0x0000005c5f5f7221 */ /* 0x000fe40000010000 */
        /* <DEDUP_REMOVED lines=31> */
[----:B------:R-:W-:Y:S01]  /*15a80*/  HMMA.16816.F32 R100, R4, R14, R100 ;  /* 0x0000000e0464723c */ /* 0x000fe20000001864 */
[----:B------:R-:W-:Y:S01]  /*15a90*/  FADD.FTZ R119, R119, R0 ;  /* 0x0000000077777221 */ /* 0x000fe20000010000 */
[----:B------:R-:W-:Y:S01]  /*15aa0*/  MOV R0, R3 ;  /* 0x0000000300007202 */ /* 0x000fe20000000f00 */
[----:B------:R-:W-:Y:S02]  /*15ab0*/  FADD.FTZ R66, R66, R9 ;  /* 0x0000000942427221 */ /* 0x000fe40000010000 */
[----:B------:R-:W-:Y:S02]  /*15ac0*/  FADD.FTZ R119, R118, R119 ;  /* 0x0000007776777221 */ /* 0x000fe40000010000 */
[----:B------:R-:W-:Y:S02]  /*15ad0*/  FADD.FTZ R66, R65, R66 ;  /* 0x0000004241427221 */ /* 0x000fe40000010000 */
[----:B------:R-:W-:-:S02]  /*15ae0*/  FADD.FTZ R64, R64, R119 ;  /* 0x0000007740407221 */ /* 0x000fc40000010000 */
[----:B------:R-:W-:Y:S02]  /*15af0*/  FADD.FTZ R67, R67, R66 ;  /* 0x0000004243437221 */ /* 0x000fe40000010000 */
[----:B------:R-:W-:Y:S02]  /*15b00*/  FADD.FTZ R159, R159, R64 ;  /* 0x000000409f9f7221 */ /* 0x000fe40000010000 */
[----:B------:R-:W-:-:S03]  /*15b10*/  FADD.FTZ R158, R158, R67 ;  /* 0x000000439e9e7221 */ /* 0x000fc60000010000 */
.L_x_2802:
[----:B------:R-:W-:Y:S01]  /*15b20*/  ULDC.64 UR12, c[0x0][0x118] ;  /* 0x00004600000c7ab9 */ /* 0x000fe20000000a00 */
[----:B------:R-:W-:Y:S05]  /*15b30*/  @!P0 BRA `(.L_x_2808) ;  /* 0x0000352000008947 */ /* 0x000fea0003800000 */
[----:B------:R-:W-:Y:S01]  /*15b40*/  ULDC UR8, c[0x0][0x1a0] ;  /* 0x0000680000087ab9 */ /* 0x000fe20000000800 */
[----:B------:R-:W-:Y:S01]  /*15b50*/  IMAD.MOV.U32 R3, RZ, RZ, R0 ;  /* 0x000000ffff037224 */ /* 0x000fe200078e0000 */
[----:B------:R-:W-:Y:S01]  /*15b60*/  ULEA UR5, -UR8, URZ, 0x7 ;  /* 0x0000003f08057291 */ /* 0x000fe2000f8e393f */
[----:B------:R-:W-:Y:S01]  /*15b70*/  IMAD.MOV.U32 R117, RZ, RZ, R2 ;  /* 0x000000ffff757224 */ /* 0x000fe200078e0002 */
[----:B------:R-:W-:Y:S02]  /*15b80*/  UMOV UR10, 0x6 ;  /* 0x00000006000a7882 */ /* 0x000fe40000000000 */
[----:B------:R-:W-:-:S02]  /*15b90*/  USHF.R.S32.HI UR4, URZ, 0x1f, UR5 ;  /* 0x0000001f3f047899 */ /* 0x000fc40008011405 */
[----:B------:R-:W-:Y:S01]  /*15ba0*/  ULDC UR9, c[0x0][0x1a4] ;  /* 0x0000690000097ab9 */ /* 0x000fe20000000800 */
[----:B------:R-:W-:Y:S01]  /*15bb0*/  MOV R157, UR5 ;  /* 0x00000005009d7c02 */ /* 0x000fe20008000f00 */
[----:B------:R-:W-:Y:S02]  /*15bc0*/  USHF.L.U64.HI UR9, UR8, UR10, UR9 ;  /* 0x0000000a08097299 */ /* 0x000fe40008010209 */
[----:B------:R-:W-:Y:S01]  /*15bd0*/  MOV R156, UR4 ;  /* 0x00000004009c7c02 */ /* 0x000fe20008000f00 */
[----:B------:R-:W-:Y:S02]  /*15be0*/  USHF.L.U32 UR8, UR8, 0x6, URZ ;  /* 0x0000000608087899 */ /* 0x000fe4000800063f */
[----:B------:R-:W-:Y:S02]  /*15bf0*/  ULDC UR4, c[0x0][0x19c] ;  /* 0x0000670000047ab9 */ /* 0x000fe40000000800 */
.L_x_2812:
        /* <DEDUP_REMOVED lines=65> */
.L_x_2809:
        /* <DEDUP_REMOVED lines=243> */
.L_x_2811:
        /* <DEDUP_REMOVED lines=26> */
.L_x_2810:
        /* <DEDUP_REMOVED lines=76> */
[C---:B------:R-:W-:Y:S02]  /*175a0*/  FMUL.FTZ R133, R2.reuse, c[0x0][0x23c] ;  /* 0x00008f0002857a20 */ /* 0x040fe40000410000 */
[----:B------:R-:W-:Y:S02]  /*175b0*/  FADD.FTZ R116, -R2, R117 ;  /* 0x0000007502747221 */ /* 0x000fe40000010100 */
[----:B------:R-:W-:Y:S01]  /*175c0*/  FADD.FTZ R117, -R0, R3 ;  /* 0x0000000300757221 */ /* 0x000fe20000010100 */
[----:B------:R-:W-:Y:S01]  /*175d0*/  FSEL R133, R133, RZ, P0 ;  /* 0x000000ff85857208 */ /* 0x000fe20000000000 */
[----:B------:R-:W-:Y:S01]  /*175e0*/  FMUL.FTZ R118, R116, c[0x0][0x23c] ;  /* 0x00008f0074767a20 */ /* 0x000fe20000410000 */
[----:B------:R-:W-:Y:S01]  /*175f0*/  FSETP.NEU.FTZ.AND P0, PT, R0, -INF , PT ;  /* 0xff8000000000780b */ /* 0x000fe20003f1d000 */
[----:B------:R-:W-:Y:S02]  /*17600*/  FMUL.FTZ R3, R117, c[0x0][0x23c] ;  /* 0x00008f0075037a20 */ /* 0x000fe40000410000 */
[--C-:B------:R-:W-:Y:S01]  /*17610*/  FFMA.FTZ R120, R4, c[0x0][0x23c], -R133.reuse ;  /* 0x00008f0004787a23 */ /* 0x100fe20000010885 */
[----:B------:R1:W2:Y:S01]  /*17620*/  MUFU.EX2 R116, R118 ;  /* 0x0000007600747308 */ /* 0x0002a20000000800 */
[----:B------:R-:W-:Y:S01]  /*17630*/  FSEL R134, R134, RZ, P0 ;  /* 0x000000ff86867208 */ /* 0x000fe20000000000 */
[--C-:B------:R-:W-:Y:S01]  /*17640*/  FFMA.FTZ R135, R5, c[0x0][0x23c], -R133.reuse ;  /* 0x00008f0005877a23 */ /* 0x100fe20000010885 */
[----:B------:R-:W-:Y:S01]  /*17650*/  ISETP.GT.AND P0, PT, R161, R150, PT ;  /* 0x00000096a100720c */ /* 0x000fe20003f04270 */
[--C-:B------:R-:W-:Y:S02]  /*17660*/  FFMA.FTZ R5, R9, c[0x0][0x23c], -R133.reuse ;  /* 0x00008f0009057a23 */ /* 0x100fe40000010885 */
[--C-:B------:R-:W-:Y:S02]  /*17670*/  FFMA.FTZ R119, R6, c[0x0][0x23c], -R134.reuse ;  /* 0x00008f0006777a23 */ /* 0x100fe40000010886 */
[--C-:B------:R-:W-:Y:S02]  /*17680*/  FFMA.FTZ R136, R7, c[0x0][0x23c], -R134.reuse ;  /* 0x00008f0007887a23 */ /* 0x100fe40000010886 */
[----:B------:R3:W-:Y:S01]  /*17690*/  MUFU.EX2 R4, R120 ;  /* 0x0000007800047308 */ /* 0x0007e20000000800 */
[--C-:B------:R-:W-:Y:S02]  /*176a0*/  FFMA.FTZ R7, R10, c[0x0][0x23c], -R134.reuse ;  /* 0x00008f000a077a23 */ /* 0x100fe40000010886 */
[--C-:B------:R-:W-:Y:S02]  /*176b0*/  FFMA.FTZ R6, R11, c[0x0][0x23c], -R134.reuse ;  /* 0x00008f000b067a23 */ /* 0x100fe40000010886 */
[--C-:B------:R-:W-:Y:S02]  /*176c0*/  FFMA.FTZ R132, R13, c[0x0][0x23c], -R133.reuse ;  /* 0x00008f000d847a23 */ /* 0x100fe40000010885 */
[--C-:B------:R-:W-:Y:S02]  /*176d0*/  FFMA.FTZ R137, R14, c[0x0][0x23c], -R134.reuse ;  /* 0x00008f000e897a23 */ /* 0x100fe40000010886 */
[--C-:B------:R-:W-:Y:S01]  /*176e0*/  FFMA.FTZ R140, R15, c[0x0][0x23c], -R134.reuse ;  /* 0x00008f000f8c7a23 */ /* 0x100fe20000010886 */
[----:B------:R-:W4:Y:S01]  /*176f0*/  MUFU.EX2 R3, R3 ;  /* 0x0000000300037308 */ /* 0x000f220000000800 */
[--C-:B------:R-:W-:Y:S02]  /*17700*/  FFMA.FTZ R143, R20, c[0x0][0x23c], -R133.reuse ;  /* 0x00008f00148f7a23 */ /* 0x100fe40000010885 */
[--C-:B------:R-:W-:Y:S02]  /*17710*/  FFMA.FTZ R166, R33, c[0x0][0x23c], -R133.reuse ;  /* 0x00008f0021a67a23 */ /* 0x100fe40000010885 */
[--C-:B-1----:R-:W-:Y:S02]  /*17720*/  FFMA.FTZ R118, R8, c[0x0][0x23c], -R133.reuse ;  /* 0x00008f0008767a23 */ /* 0x102fe40000010885 */
[C---:B--2---:R-:W-:Y:S02]  /*17730*/  FMUL.FTZ R8, R116.reuse, R112 ;  /* 0x0000007074087220 */ /* 0x044fe40000410000 */
[C---:B------:R-:W-:Y:S01]  /*17740*/  FMUL.FTZ R9, R116.reuse, R113 ;  /* 0x0000007174097220 */ /* 0x040fe20000410000 */
[----:B------:R-:W1:Y:S01]  /*17750*/  MUFU.EX2 R135, R135 ;  /* 0x0000008700877308 */ /* 0x000e620000000800 */
[C---:B------:R-:W-:Y:S02]  /*17760*/  FMUL.FTZ R68, R116.reuse, R68 ;  /* 0x0000004474447220 */ /* 0x040fe40000410000 */
[C---:B------:R-:W-:Y:S01]  /*17770*/  FMUL.FTZ R69, R116.reuse, R69 ;  /* 0x0000004574457220 */ /* 0x040fe20000410000 */
[----:B---3--:R-:W2:Y:S01]  /*17780*/  LDSM.16.MT88.4 R120, [R146+0x9000] ;  /* 0x009000009278783b */ /* 0x008ea20000004200 */
        /* <DEDUP_REMOVED lines=25> */
[----:B---3--:R-:W-:Y:S01]  /*17920*/  F2FP.PACK_AB R113, R136, R117 ;  /* 0x000000758871723e */ /* 0x008fe200000000ff */
[----:B------:R-:W-:Y:S02]  /*17930*/  FMUL.FTZ R13, R116, R109 ;  /* 0x0000006d740d7220 */ /* 0x000fe40000410000 */
[C---:B------:R-:W-:Y:S02]  /*17940*/  FMUL.FTZ R14, R3.reuse, R110 ;  /* 0x0000006e030e7220 */ /* 0x040fe40000410000 */
[C---:B------:R-:W-:Y:S01]  /*17950*/  FMUL.FTZ R15, R3.reuse, R111 ;  /* 0x0000006f030f7220 */ /* 0x040fe20000410000 */
        /* <DEDUP_REMOVED lines=17> */
[----:B------:R-:W-:Y:S01]  /*17a70*/  LDSM.16.MT88.4 R36, [R144+0xc000] ;  /* 0x00c000009024783b */ /* 0x000fe20000004200 */
[--C-:B------:R-:W-:Y:S02]  /*17a80*/  FFMA.FTZ R173, R44, c[0x0][0x23c], -R133.reuse ;  /* 0x00008f002cad7a23 */ /* 0x100fe40000010885 */
[--C-:B------:R-:W-:Y:S01]  /*17a90*/  FFMA.FTZ R174, R45, c[0x0][0x23c], -R133.reuse ;  /* 0x00008f002dae7a23 */ /* 0x100fe20000010885 */
[----:B------:R-:W1:Y:S01]  /*17aa0*/  MUFU.EX2 R132, R132 ;  /* 0x0000008400847308 */ /* 0x000e620000000800 */
[--C-:B------:R-:W-:Y:S01]  /*17ab0*/  FFMA.FTZ R175, R46, c[0x0][0x23c], -R134.reuse ;  /* 0x00008f002eaf7a23 */ /* 0x100fe20000010886 */
[----:B---3--:R-:W-:Y:S01]  /*17ac0*/  F2FP.PACK_AB R115, R6, R7 ;  /* 0x000000070673723e */ /* 0x008fe200000000ff */
[--C-:B------:R-:W-:Y:S02]  /*17ad0*/  FFMA.FTZ R176, R47, c[0x0][0x23c], -R134.reuse ;  /* 0x00008f002fb07a23 */ /* 0x100fe40000010886 */
[----:B------:R-:W-:Y:S01]  /*17ae0*/  LDSM.16.MT88.4 R44, [R144+0xe800] ;  /* 0x00e80000902c783b */ /* 0x000fe20000004200 */
[C---:B------:R-:W-:Y:S02]  /*17af0*/  FMUL.FTZ R92, R116.reuse, R92 ;  /* 0x0000005c745c7220 */ /* 0x040fe40000410000 */
[C---:B------:R-:W-:Y:S01]  /*17b00*/  FMUL.FTZ R93, R116.reuse, R93 ;  /* 0x0000005d745d7220 */ /* 0x040fe20000410000 */
[C---:B--2---:R-:W-:Y:S01]  /*17b10*/  HMMA.16816.F32 R8, R112.reuse, R120, R8 ;  /* 0x000000787008723c */ /* 0x044fe20000001808 */
[----:B------:R-:W-:Y:S04]  /*17b20*/  MUFU.EX2 R137, R137 ;  /* 0x0000008900897308 */ /* 0x000fe80000000800 */
[C---:B------:R-:W-:Y:S02]  /*17b30*/  FMUL.FTZ R94, R3.reuse, R94 ;  /* 0x0000005e035e7220 */ /* 0x040fe40000410000 */
[C---:B------:R-:W-:Y:S01]  /*17b40*/  FMUL.FTZ R95, R3.reuse, R95 ;  /* 0x0000005f035f7220 */ /* 0x040fe20000410000 */
[C---:B------:R-:W-:Y:S01]  /*17b50*/  HMMA.16816.F32 R68, R112.reuse, R122, R68 ;  /* 0x0000007a7044723c */ /* 0x040fe20000001844 */
[----:B------:R-:W2:Y:S02]  /*17b60*/  LDSM.16.MT88.4 R120, [R144+0xb000] ;  /* 0x00b000009078783b */ /* 0x000ea40000004200 */
[----:B------:R-:W3:Y:S01]  /*17b70*/  MUFU.EX2 R140, R140 ;  /* 0x0000008c008c7308 */ /* 0x000ee20000000800 */
[C---:B------:R-:W-:Y:S02]  /*17b80*/  FMUL.FTZ R96, R116.reuse, R96 ;  /* 0x0000006074607220 */ /* 0x040fe40000410000 */
[C---:B------:R-:W-:Y:S02]  /*17b90*/  FMUL.FTZ R97, R116.reuse, R97 ;  /* 0x0000006174617220 */ /* 0x040fe40000410000 */
[C---:B------:R-:W-:Y:S04]  /*17ba0*/  HMMA.16816.F32 R72, R112.reuse, R124, R72 ;  /* 0x0000007c7048723c */ /* 0x040fe80000001848 */
[C---:B------:R-:W-:Y:S01]  /*17bb0*/  FMUL.FTZ R98, R3.reuse, R98 ;  /* 0x0000006203627220 */ /* 0x040fe20000410000 */
[----:B------:R-:W-:Y:S01]  /*17bc0*/  MUFU.EX2 R143, R143 ;  /* 0x0000008f008f7308 */ /* 0x000fe20000000800 */
[C---:B------:R-:W-:Y:S02]  /*17bd0*/  FMUL.FTZ R99, R3.reuse, R99 ;  /* 0x0000006303637220 */ /* 0x040fe40000410000 */
[C---:B------:R-:W-:Y:S01]  /*17be0*/  HMMA.16816.F32 R76, R112.reuse, R126, R76 ;  /* 0x0000007e704c723c */ /* 0x040fe2000000184c */
[----:B------:R-:W4:Y:S03]  /*17bf0*/  LDSM.16.MT88.4 R124, [R146+0xd000] ;  /* 0x00d00000927c783b */ /* 0x000f260000004200 */
        /* <DEDUP_REMOVED lines=10> */
[----:B------:R-:W-:Y:S01]  /*17ca0*/  FMUL.FTZ R16, R116, R104 ;  /* 0x0000006874107220 */ /* 0x000fe20000410000 */
[----:B-1----:R-:W-:Y:S01]  /*17cb0*/  F2FP.PACK_AB R104, R132, R119 ;  /* 0x000000778468723e */ /* 0x002fe200000000ff */
[--C-:B------:R-:W-:Y:S01]  /*17cc0*/  FFMA.FTZ R139, R17, c[0x0][0x23c], -R133.reuse ;  /* 0x00008f00118b7a23 */ /* 0x100fe20000010885 */
[C---:B--2---:R-:W-:Y:S03]  /*17cd0*/  HMMA.16816.F32 R88, R112.reuse, R120, R88 ;  /* 0x000000787058723c */ /* 0x044fe60000001858 */
[----:B------:R-:W-:Y:S01]  /*17ce0*/  MUFU.EX2 R138, R138 ;  /* 0x0000008a008a7308 */ /* 0x000fe20000000800 */
[----:B------:R-:W-:Y:S01]  /*17cf0*/  FMUL.FTZ R17, R116, R105 ;  /* 0x0000006974117220 */ /* 0x000fe20000410000 */
[----:B---3--:R-:W-:Y:S01]  /*17d00*/  F2FP.PACK_AB R105, R140, R137 ;  /* 0x000000898c69723e */ /* 0x008fe200000000ff */
[--C-:B------:R-:W-:Y:S02]  /*17d10*/  FFMA.FTZ R141, R18, c[0x0][0x23c], -R134.reuse ;  /* 0x00008f00128d7a23 */ /* 0x100fe40000010886 */
[C---:B------:R-:W-:Y:S01]  /*17d20*/  HMMA.16816.F32 R12, R112.reuse, R122, R12 ;  /* 0x0000007a700c723c */ /* 0x040fe2000000180c */
[----:B------:R-:W1:Y:S03]  /*17d30*/  LDSM.16.MT88.4 R120, [R146+0x9400] ;  /* 0x009400009278783b */ /* 0x000e660000004200 */
[--C-:B------:R-:W-:Y:S01]  /*17d40*/  FFMA.FTZ R142, R19, c[0x0][0x23c], -R134.reuse ;  /* 0x00008f00138e7a23 */ /* 0x100fe20000010886 */
[----:B------:R-:W2:Y:S01]  /*17d50*/  MUFU.EX2 R139, R139 ;  /* 0x0000008b008b7308 */ /* 0x000ea20000000800 */
[C---:B------:R-:W-:Y:S02]  /*17d60*/  FMUL.FTZ R18, R3.reuse, R106 ;  /* 0x0000006a03127220 */ /* 0x040fe40000410000 */
[C---:B----4-:R-:W-:Y:S04]  /*17d70*/  HMMA.16816.F32 R92, R112.reuse, R124, R92 ;  /* 0x0000007c705c723c */ /* 0x050fe8000000185c */
[----:B------:R-:W-:Y:S02]  /*17d80*/  FMUL.FTZ R19, R3, R107 ;  /* 0x0000006b03137220 */ /* 0x000fe40000410000 */
[--C-:B------:R-:W-:Y:S01]  /*17d90*/  FFMA.FTZ R48, R48, c[0x0][0x23c], -R133.reuse ;  /* 0x00008f0030307a23 */ /* 0x100fe20000010885 */
[----:B------:R-:W-:Y:S01]  /*17da0*/  MUFU.EX2 R141, R141 ;  /* 0x0000008d008d7308 */ /* 0x000fe20000000800 */
[C---:B------:R-:W-:Y:S01]  /*17db0*/  HMMA.16816.F32 R96, R112.reuse, R126, R96 ;  /* 0x0000007e7060723c */ /* 0x040fe20000001860 */
[----:B------:R-:W3:Y:S03]  /*17dc0*/  LDSM.16.MT88.4 R124, [R144+0x9400] ;  /* 0x00940000907c783b */ /* 0x000ee60000004200 */
[----:B------:R-:W-:Y:S02]  /*17dd0*/  FFMA.FTZ R49, R49, c[0x0][0x23c], -R133 ;  /* 0x00008f0031317a23 */ /* 0x000fe40000010885 */
[--C-:B------:R-:W-:Y:S02]  /*17de0*/  FFMA.FTZ R50, R50, c[0x0][0x23c], -R134.reuse ;  /* 0x00008f0032327a23 */ /* 0x100fe40000010886 */
[C---:B------:R-:W-:Y:S01]  /*17df0*/  HMMA.16816.F32 R16, R112.reuse, R108, R16 ;  /* 0x0000006c7010723c */ /* 0x040fe20000001810 */
[----:B------:R-:W4:Y:S03]  /*17e00*/  MUFU.EX2 R142, R142 ;  /* 0x0000008e008e7308 */ /* 0x000f260000000800 */
[--C-:B------:R-:W-:Y:S01]  /*17e10*/  FFMA.FTZ R51, R51, c[0x0][0x23c], -R134.reuse ;  /* 0x00008f0033337a23 */ /* 0x100fe20000010886 */
[----:B--2---:R-:W-:Y:S01]  /*17e20*/  F2FP.PACK_AB R106, R139, R138 ;  /* 0x0000008a8b6a723e */ /* 0x004fe200000000ff */
[----:B------:R-:W-:Y:S02]  /*17e30*/  FFMA.FTZ R66, R66, c[0x0][0x23c], -R134 ;  /* 0x00008f0042427a23 */ /* 0x000fe40000010886 */
[----:B------:R-:W-:Y:S01]  /*17e40*/  HMMA.16816.F32 R100, R112, R110, R100 ;  /* 0x0000006e7064723c */ /* 0x000fe20000001864 */
[----:B------:R-:W2:Y:S02]  /*17e50*/  LDSM.16.MT88.4 R108, [R144+0xb400] ;  /* 0x00b40000906c783b */ /* 0x000ea40000004200 */
[----:B------:R-:W-:Y:S01]  /*17e60*/  MUFU.EX2 R168, R168 ;  /* 0x000000a800a87308 */ /* 0x000fe20000000800 */
[----:B------:R-:W-:Y:S02]  /*17e70*/  FFMA.FTZ R4, R116, R159, R4 ;  /* 0x0000009f74047223 */ /* 0x000fe40000010004 */
[----:B------:R-:W-:Y:S02]  /*17e80*/  FFMA.FTZ R117, R3, R158, R117 ;  /* 0x0000009e03757223 */ /* 0x000fe40000010075 */
[----:B------:R-:W-:Y:S01]  /*17e90*/  FADD.FTZ R135, R135, R4 ;  /* 0x0000000487877221 */ /* 0x000fe20000010000 */
[----:B------:R-:W5:Y:S03]  /*17ea0*/  LDSM.16.MT88.4 R112, [R146+0xd400] ;  /* 0x00d400009270783b */ /* 0x000f660000004200 */
[--C-:B------:R-:W-:Y:S01]  /*17eb0*/  FFMA.FTZ R3, R52, c[0x0][0x23c], -R133.reuse ;  /* 0x00008f0034037a23 */ /* 0x100fe20000010885 */
[----:B------:R-:W-:Y:S01]  /*17ec0*/  MUFU.EX2 R169, R169 ;  /* 0x000000a900a97308 */ /* 0x000fe20000000800 */
[--C-:B------:R-:W-:Y:S02]  /*17ed0*/  FFMA.FTZ R52, R53, c[0x0][0x23c], -R133.reuse ;  /* 0x00008f0035347a23 */ /* 0x100fe40000010885 */
[--C-:B------:R-:W-:Y:S01]  /*17ee0*/  FFMA.FTZ R53, R54, c[0x0][0x23c], -R134.reuse ;  /* 0x00008f0036357a23 */ /* 0x100fe20000010886 */
[----:B----4-:R-:W-:Y:S01]  /*17ef0*/  F2FP.PACK_AB R107, R142, R141 ;  /* 0x0000008d8e6b723e */ /* 0x010fe200000000ff */
[--C-:B------:R-:W-:Y:S02]  /*17f00*/  FFMA.FTZ R54, R55, c[0x0][0x23c], -R134.reuse ;  /* 0x00008f0037367a23 */ /* 0x100fe40000010886 */
[--C-:B------:R-:W-:Y:S02]  /*17f10*/  FFMA.FTZ R55, R56, c[0x0][0x23c], -R133.reuse ;  /* 0x00008f0038377a23 */ /* 0x100fe40000010885 */
[--C-:B------:R-:W-:Y:S01]  /*17f20*/  FFMA.FTZ R56, R57, c[0x0][0x23c], -R133.reuse ;  /* 0x00008f0039387a23 */ /* 0x100fe20000010885 */
[----:B------:R-:W-:Y:S01]  /*17f30*/  MUFU.EX2 R170, R170 ;  /* 0x000000aa00aa7308 */ /* 0x000fe20000000800 */
[C---:B-1----:R-:W-:Y:S05]  /*17f40*/  HMMA.16816.F32 R8, R104.reuse, R120, R8 ;  /* 0x000000786808723c */ /* 0x042fea0000001808 */
[--C-:B------:R-:W-:Y:S02]  /*17f50*/  FFMA.FTZ R57, R58, c[0x0][0x23c], -R134.reuse ;  /* 0x00008f003a397a23 */ /* 0x100fe40000010886 */
[--C-:B------:R-:W-:Y:S01]  /*17f60*/  FFMA.FTZ R120, R21, c[0x0][0x23c], -R133.reuse ;  /* 0x00008f0015787a23 */ /* 0x100fe20000010885 */
[C---:B------:R-:W-:Y:S01]  /*17f70*/  HMMA.16816.F32 R68, R104.reuse, R122, R68 ;  /* 0x0000007a6844723c */ /* 0x040fe20000001844 */
[----:B------:R-:W-:Y:S03]  /*17f80*/  MUFU.EX2 R171, R171 ;  /* 0x000000ab00ab7308 */ /* 0x000fe60000000800 */
[--C-:B------:R-:W-:Y:S02]  /*17f90*/  FFMA.FTZ R121, R22, c[0x0][0x23c], -R134.reuse ;  /* 0x00008f0016797a23 */ /* 0x100fe40000010886 */
[--C-:B------:R-:W-:Y:S02]  /*17fa0*/  FFMA.FTZ R58, R59, c[0x0][0x23c], -R134.reuse ;  /* 0x00008f003b3a7a23 */ /* 0x100fe40000010886 */
[C---:B---3--:R-:W-:Y:S03]  /*17fb0*/  HMMA.16816.F32 R72, R104.reuse, R124, R72 ;  /* 0x0000007c6848723c */ /* 0x048fe60000001848 */
[----:B------:R-:W1:Y:S01]  /*17fc0*/  MUFU.EX2 R120, R120 ;  /* 0x0000007800787308 */ /* 0x000e620000000800 */
[--C-:B------:R-:W-:Y:S02]  /*17fd0*/  FFMA.FTZ R122, R23, c[0x0][0x23c], -R134.reuse ;  /* 0x00008f00177a7a23 */ /* 0x100fe40000010886 */
[----:B------:R-:W3:Y:S01]  /*17fe0*/  LDSM.16.MT88.4 R20, [R144+0xd400] ;  /* 0x00d400009014783b */ /* 0x000ee20000004200 */
[--C-:B------:R-:W-:Y:S01]  /*17ff0*/  FFMA.FTZ R123, R24, c[0x0][0x23c], -R133.reuse ;  /* 0x00008f00187b7a23 */ /* 0x100fe20000010885 */
[C---:B------:R-:W-:Y:S04]  /*18000*/  HMMA.16816.F32 R76, R104.reuse, R126, R76 ;  /* 0x0000007e684c723c */ /* 0x040fe8000000184c */
[--C-:B------:R-:W-:Y:S01]  /*18010*/  FFMA.FTZ R124, R25, c[0x0][0x23c], -R133.reuse ;  /* 0x00008f00197c7a23 */ /* 0x100fe20000010885 */
[----:B------:R-:W-:Y:S01]  /*18020*/  MUFU.EX2 R121, R121 ;  /* 0x0000007900797308 */ /* 0x000fe20000000800 */
[--C-:B------:R-:W-:Y:S02]  /*18030*/  FFMA.FTZ R125, R26, c[0x0][0x23c], -R134.reuse ;  /* 0x00008f001a7d7a23 */ /* 0x100fe40000010886 */
[C---:B------:R-:W-:Y:S04]  /*18040*/  HMMA.16816.F32 R80, R104.reuse, R128, R80 ;  /* 0x000000806850723c */ /* 0x040fe80000001850 */
[--C-:B------:R-:W-:Y:S02]  /*18050*/  FFMA.FTZ R126, R27, c[0x0][0x23c], -R134.reuse ;  /* 0x00008f001b7e7a23 */ /* 0x100fe40000010886 */
[----:B------:R-:W-:Y:S01]  /*18060*/  LDSM.16.MT88.4 R24, [R144+0x9800] ;  /* 0x009800009018783b */ /* 0x000fe20000004200 */
[--C-:B------:R-:W-:Y:S01]  /*18070*/  FFMA.FTZ R127, R28, c[0x0][0x23c], -R133.reuse ;  /* 0x00008f001c7f7a23 */ /* 0x100fe20000010885 */
[C---:B------:R-:W-:Y:S01]  /*18080*/  HMMA.16816.F32 R84, R104.reuse, R130, R84 ;  /* 0x000000826854723c */ /* 0x040fe20000001854 */
[----:B------:R-:W4:Y:S03]  /*18090*/  MUFU.EX2 R122, R122 ;  /* 0x0000007a007a7308 */ /* 0x000f260000000800 */
[--C-:B------:R-:W-:Y:S02]  /*180a0*/  FFMA.FTZ R128, R29, c[0x0][0x23c], -R133.reuse ;  /* 0x00008f001d807a23 */ /* 0x100fe40000010885 */
[--C-:B------:R-:W-:Y:S02]  /*180b0*/  FFMA.FTZ R129, R30, c[0x0][0x23c], -R134.reuse ;  /* 0x00008f001e817a23 */ /* 0x100fe40000010886 */
[C---:B--2---:R-:W-:Y:S03]  /*180c0*/  HMMA.16816.F32 R88, R104.reuse, R108, R88 ;  /* 0x0000006c6858723c */ /* 0x044fe60000001858 */
[----:B------:R-:W-:Y:S01]  /*180d0*/  MUFU.EX2 R123, R123 ;  /* 0x0000007b007b7308 */ /* 0x000fe20000000800 */
[--C-:B------:R-:W-:Y:S02]  /*180e0*/  FFMA.FTZ R130, R31, c[0x0][0x23c], -R134.reuse ;  /* 0x00008f001f827a23 */ /* 0x100fe40000010886 */
[----:B------:R-:W-:Y:S01]  /*180f0*/  LDSM.16.MT88.4 R28, [R146+0x9c00] ;  /* 0x009c0000921c783b */ /* 0x000fe20000004200 */
[--C-:B------:R-:W-:Y:S01]  /*18100*/  FFMA.FTZ R131, R32, c[0x0][0x23c], -R133.reuse ;  /* 0x00008f0020837a23 */ /* 0x100fe20000010885 */
[C---:B------:R-:W-:Y:S04]  /*18110*/  HMMA.16816.F32 R12, R104.reuse, R110, R12 ;  /* 0x0000006e680c723c */ /* 0x040fe8000000180c */
[--C-:B------:R-:W-:Y:S01]  /*18120*/  FFMA.FTZ R59, R60, c[0x0][0x23c], -R133.reuse ;  /* 0x00008f003c3b7a23 */ /* 0x100fe20000010885 */
[----:B------:R-:W2:Y:S01]  /*18130*/  MUFU.EX2 R124, R124 ;  /* 0x0000007c007c7308 */ /* 0x000ea20000000800 */
[----:B------:R-:W2:Y:S01]  /*18140*/  LDSM.16.MT88.4 R108, [R146+0x9800] ;  /* 0x00980000926c783b */ /* 0x000ea20000004200 */
[----:B------:R-:W-:Y:S01]  /*18150*/  FFMA.FTZ R60, R61, c[0x0][0x23c], -R133 ;  /* 0x00008f003d3c7a23 */ /* 0x000fe20000010885 */
[C---:B-----5:R-:W-:Y:S04]  /*18160*/  HMMA.16816.F32 R92, R104.reuse, R112, R92 ;  /* 0x00000070685c723c */ /* 0x060fe8000000185c */
[--C-:B------:R-:W-:Y:S02]  /*18170*/  FFMA.FTZ R61, R62, c[0x0][0x23c], -R134.reuse ;  /* 0x00008f003e3d7a23 */ /* 0x100fe40000010886 */
[----:B------:R-:W-:Y:S01]  /*18180*/  LDSM.16.MT88.4 R32, [R144+0x9c00] ;  /* 0x009c00009020783b */ /* 0x000fe20000004200 */
[----:B------:R-:W-:Y:S01]  /*18190*/  MUFU.EX2 R125, R125 ;  /* 0x0000007d007d7308 */ /* 0x000fe20000000800 */
[C---:B------:R-:W-:Y:S04]  /*181a0*/  HMMA.16816.F32 R96, R104.reuse, R114, R96 ;  /* 0x000000726860723c */ /* 0x040fe80000001860 */
[----:B------:R-:W-:Y:S02]  /*181b0*/  FFMA.FTZ R62, R63, c[0x0][0x23c], -R134 ;  /* 0x00008f003f3e7a23 */ /* 0x000fe40000010886 */
[----:B------:R-:W5:Y:S01]  /*181c0*/  LDSM.16.MT88.4 R112, [R146+0xb800] ;  /* 0x00b800009270783b */ /* 0x000f620000004200 */
[----:B------:R-:W-:Y:S01]  /*181d0*/  FADD.FTZ R136, R136, R117 ;  /* 0x0000007588887221 */ /* 0x000fe20000010000 */
[C---:B---3--:R-:W-:Y:S01]  /*181e0*/  HMMA.16816.F32 R16, R104.reuse, R20, R16 ;  /* 0x000000146810723c */ /* 0x048fe20000001810 */
[----:B------:R-:W3:Y:S03]  /*181f0*/  MUFU.EX2 R126, R126 ;  /* 0x0000007e007e7308 */ /* 0x000ee60000000800 */
[----:B------:R-:W-:Y:S01]  /*18200*/  MOV R117, R2 ;  /* 0x0000000200757202 */ /* 0x000fe20000000f00 */
[----:B------:R-:W-:Y:S02]  /*18210*/  FADD.FTZ R7, R7, R136 ;  /* 0x0000008807077221 */ /* 0x000fe40000010000 */
[----:B-1----:R-:W-:Y:S01]  /*18220*/  F2FP.PACK_AB R20, R120, R143 ;  /* 0x0000008f7814723e */ /* 0x002fe200000000ff */
[----:B------:R-:W-:Y:S01]  /*18230*/  HMMA.16816.F32 R100, R104, R22, R100 ;  /* 0x000000166864723c */ /* 0x000fe20000001864 */
[----:B------:R-:W1:Y:S02]  /*18240*/  LDSM.16.MT88.4 R104, [R144+0xb800] ;  /* 0x00b800009068783b */ /* 0x000e640000004200 */
[----:B------:R-:W-:Y:S01]  /*18250*/  MUFU.EX2 R127, R127 ;  /* 0x0000007f007f7308 */ /* 0x000fe20000000800 */
[----:B----4-:R-:W-:Y:S01]  /*18260*/  F2FP.PACK_AB R21, R122, R121 ;  /* 0x000000797a15723e */ /* 0x010fe200000000ff */
[----:B------:R-:W-:Y:S02]  /*18270*/  FADD.FTZ R6, R6, R7 ;  /* 0x0000000706067221 */ /* 0x000fe40000010000 */
[----:B--2---:R-:W-:Y:S02]  /*18280*/  F2FP.PACK_AB R22, R124, R123 ;  /* 0x0000007b7c16723e */ /* 0x004fe400000000ff */
[----:B------:R-:W-:Y:S04]  /*18290*/  FADD.FTZ R137, R137, R6 ;  /* 0x0000000689897221 */ /* 0x000fe80000010000 */
[----:B------:R-:W2:Y:S01]  /*182a0*/  MUFU.EX2 R128, R128 ;  /* 0x0000008000807308 */ /* 0x000ea20000000800 */
[----:B------:R-:W-:Y:S01]  /*182b0*/  FADD.FTZ R140, R140, R137 ;  /* 0x000000898c8c7221 */ /* 0x000fe20000010000 */
[----:B---3--:R-:W-:Y:S03]  /*182c0*/  F2FP.PACK_AB R23, R126, R125 ;  /* 0x0000007d7e17723e */ /* 0x008fe600000000ff */
[----:B------:R-:W-:Y:S04]  /*182d0*/  FADD.FTZ R141, R141, R140 ;  /* 0x0000008c8d8d7221 */ /* 0x000fe80000010000 */
[----:B------:R-:W-:Y:S01]  /*182e0*/  FADD.FTZ R142, R142, R141 ;  /* 0x0000008d8e8e7221 */ /* 0x000fe20000010000 */
[----:B------:R-:W-:Y:S01]  /*182f0*/  MUFU.EX2 R129, R129 ;  /* 0x0000008100817308 */ /* 0x000fe20000000800 */
[C---:B------:R-:W-:Y:S05]  /*18300*/  HMMA.16816.F32 R8, R20.reuse, R108, R8 ;  /* 0x0000006c1408723c */ /* 0x040fea0000001808 */
[----:B------:R-:W-:Y:S03]  /*18310*/  FADD.FTZ R121, R121, R142 ;  /* 0x0000008e79797221 */ /* 0x000fe60000010000 */
[C---:B------:R-:W-:Y:S01]  /*18320*/  HMMA.16816.F32 R68, R20.reuse, R110, R68 ;  /* 0x0000006e1444723c */ /* 0x040fe20000001844 */
[----:B------:R-:W3:Y:S01]  /*18330*/  LDSM.16.MT88.4 R108, [R146+0xd800] ;  /* 0x00d80000926c783b */ /* 0x000ee20000004200 */
[----:B------:R-:W4:Y:S02]  /*18340*/  MUFU.EX2 R130, R130 ;  /* 0x0000008200827308 */ /* 0x000f240000000800 */
[----:B------:R-:W-:Y:S04]  /*18350*/  FADD.FTZ R122, R122, R121 ;  /* 0x000000797a7a7221 */ /* 0x000fe80000010000 */
[C---:B------:R-:W-:Y:S04]  /*18360*/  HMMA.16816.F32 R72, R20.reuse, R24, R72 ;  /* 0x000000181448723c */ /* 0x040fe80000001848 */
[----:B------:R-:W1:Y:S01]  /*18370*/  MUFU.EX2 R131, R131 ;  /* 0x0000008300837308 */ /* 0x000e620000000800 */
[----:B------:R-:W-:Y:S03]  /*18380*/  FADD.FTZ R125, R125, R122 ;  /* 0x0000007a7d7d7221 */ /* 0x000fe60000010000 */
[C---:B------:R-:W-:Y:S01]  /*18390*/  HMMA.16816.F32 R76, R20.reuse, R26, R76 ;  /* 0x0000001a144c723c */ /* 0x040fe2000000184c */
[----:B------:R-:W2:Y:S03]  /*183a0*/  LDSM.16.MT88.4 R24, [R144+0xd800] ;  /* 0x00d800009018783b */ /* 0x000ea60000004200 */
[----:B------:R-:W-:Y:S02]  /*183b0*/  FADD.FTZ R126, R126, R125 ;  /* 0x0000007d7e7e7221 */ /* 0x000fe40000010000 */
[----:B------:R-:W2:Y:S02]  /*183c0*/  MUFU.EX2 R172, R172 ;  /* 0x000000ac00ac7308 */ /* 0x000ea40000000800 */
[C---:B-----5:R-:W-:Y:S08]  /*183d0*/  HMMA.16816.F32 R80, R20.reuse, R112, R80 ;  /* 0x000000701450723c */ /* 0x060ff00000001850 */
[C---:B------:R-:W-:Y:S01]  /*183e0*/  HMMA.16816.F32 R84, R20.reuse, R114, R84 ;  /* 0x000000721454723c */ /* 0x040fe20000001854 */
[----:B------:R-:W-:Y:S07]  /*183f0*/  MUFU.EX2 R173, R173 ;  /* 0x000000ad00ad7308 */ /* 0x000fee0000000800 */
[C---:B-1----:R-:W-:Y:S03]  /*18400*/  HMMA.16816.F32 R88, R20.reuse, R104, R88 ;  /* 0x000000681458723c */ /* 0x042fe60000001858 */
[----:B------:R-:W-:Y:S05]  /*18410*/  MUFU.EX2 R174, R174 ;  /* 0x000000ae00ae7308 */ /* 0x000fea0000000800 */
[C---:B------:R-:W-:Y:S01]  /*18420*/  HMMA.16816.F32 R12, R20.reuse, R106, R12 ;  /* 0x0000006a140c723c */ /* 0x040fe2000000180c */
[----:B------:R-:W1:Y:S04]  /*18430*/  LDSM.16.MT88.4 R104, [R146+0xbc00] ;  /* 0x00bc00009268783b */ /* 0x000e680000004200 */
[----:B------:R-:W-:Y:S03]  /*18440*/  MUFU.EX2 R175, R175 ;  /* 0x000000af00af7308 */ /* 0x000fe60000000800 */
[C---:B---3--:R-:W-:Y:S07]  /*18450*/  HMMA.16816.F32 R92, R20.reuse, R108, R92 ;  /* 0x0000006c145c723c */ /* 0x048fee000000185c */
[----:B------:R-:W-:Y:S01]  /*18460*/  FFMA.FTZ R108, R64, c[0x0][0x23c], -R133 ;  /* 0x00008f00406c7a23 */ /* 0x000fe20000010885 */
[C---:B------:R-:W-:Y:S01]  /*18470*/  HMMA.16816.F32 R96, R20.reuse, R110, R96 ;  /* 0x0000006e1460723c */ /* 0x040fe20000001860 */
[----:B------:R-:W-:Y:S07]  /*18480*/  MUFU.EX2 R176, R176 ;  /* 0x000000b000b07308 */ /* 0x000fee0000000800 */
[C---:B--2---:R-:W-:Y:S03]  /*18490*/  HMMA.16816.F32 R16, R20.reuse, R24, R16 ;  /* 0x000000181410723c */ /* 0x044fe60000001810 */
[----:B------:R2:W-:Y:S05]  /*184a0*/  MUFU.EX2 R63, R108 ;  /* 0x0000006c003f7308 */ /* 0x0005ea0000000800 */
[----:B------:R-:W-:Y:S01]  /*184b0*/  HMMA.16816.F32 R100, R20, R26, R100 ;  /* 0x0000001a1464723c */ /* 0x000fe20000001864 */
[----:B------:R-:W3:Y:S04]  /*184c0*/  LDSM.16.MT88.4 R24, [R144+0xbc00] ;  /* 0x00bc00009018783b */ /* 0x000ee80000004200 */
[----:B------:R-:W-:Y:S02]  /*184d0*/  MUFU.EX2 R48, R48 ;  /* 0x0000003000307308 */ /* 0x000fe40000000800 */
[----:B------:R-:W-:Y:S02]  /*184e0*/  F2FP.PACK_AB R20, R128, R127 ;  /* 0x0000007f8014723e */ /* 0x000fe400000000ff */
[----:B----4-:R-:W-:Y:S03]  /*184f0*/  F2FP.PACK_AB R21, R130, R129 ;  /* 0x000000818215723e */ /* 0x010fe600000000ff */
[----:B------:R-:W-:Y:S01]  /*18500*/  F2FP.PACK_AB R22, R166, R131 ;  /* 0x00000083a616723e */ /* 0x000fe200000000ff */
[----:B------:R-:W-:Y:S01]  /*18510*/  FADD.FTZ R129, R129, R126 ;  /* 0x0000007e81817221 */ /* 0x000fe20000010000 */
[----:B------:R-:W-:Y:S01]  /*18520*/  F2FP.PACK_AB R23, R168, R167 ;  /* 0x000000a7a817723e */ /* 0x000fe200000000ff */
[----:B------:R-:W-:Y:S02]  /*18530*/  MUFU.EX2 R49, R49 ;  /* 0x0000003100317308 */ /* 0x000fe40000000800 */
[----:B------:R-:W-:Y:S01]  /*18540*/  FADD.FTZ R130, R130, R129 ;  /* 0x0000008182827221 */ /* 0x000fe20000010000 */
[----:B--2---:R-:W-:Y:S03]  /*18550*/  LDSM.16.MT88.4 R108, [R144+0xcc00] ;  /* 0x00cc0000906c783b */ /* 0x004fe60000004200 */
[C---:B------:R-:W-:Y:S03]  /*18560*/  HMMA.16816.F32 R8, R20.reuse, R28, R8 ;  /* 0x0000001c1408723c */ /* 0x040fe60000001808 */
[----:B------:R-:W-:Y:S01]  /*18570*/  FADD.FTZ R167, R167, R130 ;  /* 0x00000082a7a77221 */ /* 0x000fe20000010000 */
[----:B------:R-:W-:Y:S03]  /*18580*/  MUFU.EX2 R50, R50 ;  /* 0x0000003200327308 */ /* 0x000fe60000000800 */
[----:B------:R-:W-:Y:S01]  /*18590*/  FADD.FTZ R168, R168, R167 ;  /* 0x000000a7a8a87221 */ /* 0x000fe20000010000 */
[C---:B------:R-:W-:Y:S01]  /*185a0*/  HMMA.16816.F32 R68, R20.reuse, R30, R68 ;  /* 0x0000001e1444723c */ /* 0x040fe20000001844 */
[----:B------:R-:W2:Y:S03]  /*185b0*/  LDSM.16.MT88.4 R28, [R146+0xdc00] ;  /* 0x00dc0000921c783b */ /* 0x000ea60000004200 */
[----:B------:R-:W-:Y:S02]  /*185c0*/  FADD.FTZ R7, R171, R168 ;  /* 0x000000a8ab077221 */ /* 0x000fe40000010000 */
[----:B------:R-:W-:Y:S02]  /*185d0*/  MUFU.EX2 R51, R51 ;  /* 0x0000003300337308 */ /* 0x000fe40000000800 */
[C---:B------:R-:W-:Y:S04]  /*185e0*/  HMMA.16816.F32 R72, R20.reuse, R32, R72 ;  /* 0x000000201448723c */ /* 0x040fe80000001848 */
[----:B------:R-:W-:Y:S04]  /*185f0*/  FADD.FTZ R7, R172, R7 ;  /* 0x00000007ac077221 */ /* 0x000fe80000010000 */
[C---:B------:R-:W-:Y:S01]  /*18600*/  HMMA.16816.F32 R76, R20.reuse, R34, R76 ;  /* 0x00000022144c723c */ /* 0x040fe2000000184c */
[----:B------:R-:W4:Y:S01]  /*18610*/  LDSM.16.MT88.4 R32, [R144+0xdc00] ;  /* 0x00dc00009020783b */ /* 0x000f220000004200 */
[----:B------:R-:W-:Y:S06]  /*18620*/  MUFU.EX2 R3, R3 ;  /* 0x0000000300037308 */ /* 0x000fec0000000800 */
[C---:B-1----:R-:W-:Y:S04]  /*18630*/  HMMA.16816.F32 R80, R20.reuse, R104, R80 ;  /* 0x000000681450723c */ /* 0x042fe80000001850 */
[----:B------:R-:W-:Y:S03]  /*18640*/  MUFU.EX2 R52, R52 ;  /* 0x0000003400347308 */ /* 0x000fe60000000800 */
[--C-:B------:R-:W-:Y:S01]  /*18650*/  FFMA.FTZ R104, R40, c[0x0][0x23c], -R133.reuse ;  /* 0x00008f0028687a23 */ /* 0x100fe20000010885 */
[C---:B------:R-:W-:Y:S04]  /*18660*/  HMMA.16816.F32 R84, R20.reuse, R106, R84 ;  /* 0x0000006a1454723c */ /* 0x040fe80000001854 */
[--C-:B------:R-:W-:Y:S02]  /*18670*/  FFMA.FTZ R105, R41, c[0x0][0x23c], -R133.reuse ;  /* 0x00008f0029697a23 */ /* 0x100fe40000010885 */
[----:B------:R-:W-:Y:S01]  /*18680*/  MUFU.EX2 R104, R104 ;  /* 0x0000006800687308 */ /* 0x000fe20000000800 */
[--C-:B------:R-:W-:Y:S01]  /*18690*/  FFMA.FTZ R106, R42, c[0x0][0x23c], -R134.reuse ;  /* 0x00008f002a6a7a23 */ /* 0x100fe20000010886 */
[C---:B---3--:R-:W-:Y:S04]  /*186a0*/  HMMA.16816.F32 R88, R20.reuse, R24, R88 ;  /* 0x000000181458723c */ /* 0x048fe80000001858 */
[--C-:B------:R-:W-:Y:S02]  /*186b0*/  FFMA.FTZ R107, R43, c[0x0][0x23c], -R134.reuse ;  /* 0x00008f002b6b7a23 */ /* 0x100fe40000010886 */
[----:B------:R-:W-:Y:S01]  /*186c0*/  LDSM.16.MT88.4 R40, [R144+0xc800] ;  /* 0x00c800009028783b */ /* 0x000fe20000004200 */
[----:B------:R-:W-:Y:S01]  /*186d0*/  FFMA.FTZ R133, R65, c[0x0][0x23c], -R133 ;  /* 0x00008f0041857a23 */ /* 0x000fe20000010885 */
[C---:B------:R-:W-:Y:S01]  /*186e0*/  HMMA.16816.F32 R12, R20.reuse, R26, R12 ;  /* 0x0000001a140c723c */ /* 0x040fe2000000180c */
[----:B------:R-:W1:Y:S03]  /*186f0*/  MUFU.EX2 R105, R105 ;  /* 0x0000006900697308 */ /* 0x000e660000000800 */
[----:B------:R-:W-:Y:S02]  /*18700*/  FFMA.FTZ R134, R67, c[0x0][0x23c], -R134 ;  /* 0x00008f0043867a23 */ /* 0x000fe40000010886 */
[----:B------:R-:W3:Y:S02]  /*18710*/  LDSM.16.MT88.4 R24, [R146+0xa000] ;  /* 0x00a000009218783b */ /* 0x000ee40000004200 */
[C---:B--2---:R-:W-:Y:S03]  /*18720*/  HMMA.16816.F32 R92, R20.reuse, R28, R92 ;  /* 0x0000001c145c723c */ /* 0x044fe6000000185c */
[----:B------:R-:W-:Y:S05]  /*18730*/  MUFU.EX2 R106, R106 ;  /* 0x0000006a006a7308 */ /* 0x000fea0000000800 */
[C---:B------:R-:W-:Y:S01]  /*18740*/  HMMA.16816.F32 R96, R20.reuse, R30, R96 ;  /* 0x0000001e1460723c */ /* 0x040fe20000001860 */
[----:B------:R-:W2:Y:S04]  /*18750*/  LDSM.16.MT88.4 R28, [R144+0xa000] ;  /* 0x00a00000901c783b */ /* 0x000ea80000004200 */
[----:B------:R-:W5:Y:S03]  /*18760*/  MUFU.EX2 R107, R107 ;  /* 0x0000006b006b7308 */ /* 0x000f660000000800 */
[C---:B----4-:R-:W-:Y:S07]  /*18770*/  HMMA.16816.F32 R16, R20.reuse, R32, R16 ;  /* 0x000000201410723c */ /* 0x050fee0000001810 */
[----:B------:R-:W-:Y:S01]  /*18780*/  MUFU.EX2 R53, R53 ;  /* 0x0000003500357308 */ /* 0x000fe20000000800 */
[----:B------:R-:W-:Y:S01]  /*18790*/  HMMA.16816.F32 R100, R20, R34, R100 ;  /* 0x000000221464723c */ /* 0x000fe20000001864 */
[----:B------:R-:W4:Y:S06]  /*187a0*/  LDSM.16.MT88.4 R32, [R146+0xc000] ;  /* 0x00c000009220783b */ /* 0x000f2c0000004200 */
[----:B------:R-:W-:Y:S02]  /*187b0*/  F2FP.PACK_AB R20, R170, R169 ;  /* 0x000000a9aa14723e */ /* 0x000fe400000000ff */
[----:B------:R-:W-:Y:S01]  /*187c0*/  F2FP.PACK_AB R21, R172, R171 ;  /* 0x000000abac15723e */ /* 0x000fe200000000ff */
[----:B------:R-:W2:Y:S02]  /*187d0*/  MUFU.EX2 R54, R54 ;  /* 0x0000003600367308 */ /* 0x000ea40000000800 */
[----:B-1----:R-:W-:Y:S02]  /*187e0*/  F2FP.PACK_AB R22, R105, R104 ;  /* 0x000000686916723e */ /* 0x002fe400000000ff */
[----:B-----5:R-:W-:Y:S06]  /*187f0*/  F2FP.PACK_AB R23, R107, R106 ;  /* 0x0000006a6b17723e */ /* 0x020fec00000000ff */
[----:B------:R-:W-:Y:S01]  /*18800*/  MUFU.EX2 R55, R55 ;  /* 0x0000003700377308 */ /* 0x000fe20000000800 */
[C---:B---3--:R-:W-:Y:S08]  /*18810*/  HMMA.16816.F32 R8, R20.reuse, R24, R8 ;  /* 0x000000181408723c */ /* 0x048ff00000001808 */
[C---:B------:R-:W-:Y:S01]  /*18820*/  HMMA.16816.F32 R68, R20.reuse, R26, R68 ;  /* 0x0000001a1444723c */ /* 0x040fe20000001844 */
[----:B------:R-:W1:Y:S01]  /*18830*/  LDSM.16.MT88.4 R24, [R146+0xe000] ;  /* 0x00e000009218783b */ /* 0x000e620000004200 */
[----:B------:R-:W3:Y:S06]  /*18840*/  MUFU.EX2 R56, R56 ;  /* 0x0000003800387308 */ /* 0x000eec0000000800 */
[C---:B--2---:R-:W-:Y:S04]  /*18850*/  HMMA.16816.F32 R72, R20.reuse, R28, R72 ;  /* 0x0000001c1448723c */ /* 0x044fe80000001848 */
[----:B------:R-:W-:Y:S04]  /*18860*/  MUFU.EX2 R57, R57 ;  /* 0x0000003900397308 */ /* 0x000fe80000000800 */
[C---:B------:R-:W-:Y:S01]  /*18870*/  HMMA.16816.F32 R76, R20.reuse, R30, R76 ;  /* 0x0000001e144c723c */ /* 0x040fe2000000184c */
[----:B------:R-:W2:Y:S05]  /*18880*/  LDSM.16.MT88.4 R28, [R144+0xe000] ;  /* 0x00e00000901c783b */ /* 0x000eaa0000004200 */
[----:B------:R-:W5:Y:S02]  /*18890*/  MUFU.EX2 R58, R58 ;  /* 0x0000003a003a7308 */ /* 0x000f640000000800 */
[C---:B----4-:R-:W-:Y:S08]  /*188a0*/  HMMA.16816.F32 R80, R20.reuse, R32, R80 ;  /* 0x000000201450723c */ /* 0x050ff00000001850 */
[C---:B------:R-:W-:Y:S01]  /*188b0*/  HMMA.16816.F32 R84, R20.reuse, R34, R84 ;  /* 0x000000221454723c */ /* 0x040fe20000001854 */
[----:B------:R-:W4:Y:S01]  /*188c0*/  LDSM.16.MT88.4 R32, [R146+0xa400] ;  /* 0x00a400009220783b */ /* 0x000f220000004200 */
[----:B------:R-:W-:Y:S06]  /*188d0*/  MUFU.EX2 R59, R59 ;  /* 0x0000003b003b7308 */ /* 0x000fec0000000800 */
[C---:B------:R-:W-:Y:S04]  /*188e0*/  HMMA.16816.F32 R88, R20.reuse, R36, R88 ;  /* 0x000000241458723c */ /* 0x040fe80000001858 */
[----:B------:R-:W2:Y:S04]  /*188f0*/  MUFU.EX2 R60, R60 ;  /* 0x0000003c003c7308 */ /* 0x000ea80000000800 */
[C---:B------:R-:W-:Y:S01]  /*18900*/  HMMA.16816.F32 R12, R20.reuse, R38, R12 ;  /* 0x00000026140c723c */ /* 0x040fe2000000180c */
[----:B------:R-:W3:Y:S05]  /*18910*/  LDSM.16.MT88.4 R36, [R144+0xa400] ;  /* 0x00a400009024783b */ /* 0x000eea0000004200 */
[----:B------:R-:W-:Y:S02]  /*18920*/  MUFU.EX2 R61, R61 ;  /* 0x0000003d003d7308 */ /* 0x000fe40000000800 */
[C---:B-1----:R-:W-:Y:S08]  /*18930*/  HMMA.16816.F32 R92, R20.reuse, R24, R92 ;  /* 0x00000018145c723c */ /* 0x042ff0000000185c */
[C---:B------:R-:W-:Y:S01]  /*18940*/  HMMA.16816.F32 R96, R20.reuse, R26, R96 ;  /* 0x0000001a1460723c */ /* 0x040fe20000001860 */
[----:B------:R-:W1:Y:S01]  /*18950*/  LDSM.16.MT88.4 R24, [R146+0xc400] ;  /* 0x00c400009218783b */ /* 0x000e620000004200 */
[----:B------:R-:W1:Y:S06]  /*18960*/  MUFU.EX2 R62, R62 ;  /* 0x0000003e003e7308 */ /* 0x000e6c0000000800 */
[C---:B--2---:R-:W-:Y:S04]  /*18970*/  HMMA.16816.F32 R16, R20.reuse, R28, R16 ;  /* 0x0000001c1410723c */ /* 0x044fe80000001810 */
[----:B------:R-:W2:Y:S04]  /*18980*/  MUFU.EX2 R64, R133 ;  /* 0x0000008500407308 */ /* 0x000ea80000000800 */
[----:B------:R-:W-:Y:S01]  /*18990*/  HMMA.16816.F32 R100, R20, R30, R100 ;  /* 0x0000001e1464723c */ /* 0x000fe20000001864 */
[----:B------:R-:W1:Y:S06]  /*189a0*/  LDSM.16.MT88.4 R28, [R144+0xc400] ;  /* 0x00c40000901c783b */ /* 0x000e6c0000004200 */
[----:B------:R-:W-:Y:S02]  /*189b0*/  F2FP.PACK_AB R20, R174, R173 ;  /* 0x000000adae14723e */ /* 0x000fe400000000ff */
[----:B------:R-:W-:Y:S03]  /*189c0*/  F2FP.PACK_AB R21, R176, R175 ;  /* 0x000000afb015723e */ /* 0x000fe600000000ff */
[----:B------:R-:W-:Y:S02]  /*189d0*/  F2FP.PACK_AB R22, R49, R48 ;  /* 0x000000303116723e */ /* 0x000fe400000000ff */
[----:B------:R-:W-:Y:S07]  /*189e0*/  F2FP.PACK_AB R23, R51, R50 ;  /* 0x000000323317723e */ /* 0x000fee00000000ff */
[C---:B----4-:R-:W-:Y:S08]  /*189f0*/  HMMA.16816.F32 R8, R20.reuse, R32, R8 ;  /* 0x000000201408723c */ /* 0x050ff00000001808 */
[C---:B------:R-:W-:Y:S01]  /*18a00*/  HMMA.16816.F32 R68, R20.reuse, R34, R68 ;  /* 0x000000221444723c */ /* 0x040fe20000001844 */
[----:B------:R-:W4:Y:S07]  /*18a10*/  LDSM.16.MT88.4 R32, [R146+0xe400] ;  /* 0x00e400009220783b */ /* 0x000f2e0000004200 */
        /* <DEDUP_REMOVED lines=9> */
[C---:B----4-:R-:W-:Y:S08]  /*18ab0*/  HMMA.16816.F32 R92, R20.reuse, R32, R92 ;  /* 0x00000020145c723c */ /* 0x050ff0000000185c */
[C---:B------:R-:W-:Y:S01]  /*18ac0*/  HMMA.16816.F32 R96, R20.reuse, R34, R96 ;  /* 0x000000221460723c */ /* 0x040fe20000001860 */
[----:B------:R-:W4:Y:S07]  /*18ad0*/  LDSM.16.MT88.4 R32, [R146+0xc800] ;  /* 0x00c800009220783b */ /* 0x000f2e0000004200 */
[C---:B---3--:R-:W-:Y:S08]  /*18ae0*/  HMMA.16816.F32 R16, R20.reuse, R36, R16 ;  /* 0x000000241410723c */ /* 0x048ff00000001810 */
[----:B------:R-:W-:Y:S01]  /*18af0*/  HMMA.16816.F32 R100, R20, R38, R100 ;  /* 0x000000261464723c */ /* 0x000fe20000001864 */
[----:B------:R-:W3:Y:S06]  /*18b00*/  LDSM.16.MT88.4 R36, [R146+0xe800] ;  /* 0x00e800009224783b */ /* 0x000eec0000004200 */
[----:B------:R-:W-:Y:S02]  /*18b10*/  F2FP.PACK_AB R20, R52, R3 ;  /* 0x000000033414723e */ /* 0x000fe400000000ff */
[----:B------:R-:W-:Y:S03]  /*18b20*/  F2FP.PACK_AB R21, R54, R53 ;  /* 0x000000353615723e */ /* 0x000fe600000000ff */
[----:B------:R-:W-:Y:S02]  /*18b30*/  F2FP.PACK_AB R22, R56, R55 ;  /* 0x000000373816723e */ /* 0x000fe400000000ff */
[----:B-----5:R-:W-:Y:S07]  /*18b40*/  F2FP.PACK_AB R23, R58, R57 ;  /* 0x000000393a17723e */ /* 0x020fee00000000ff */
[C---:B-1----:R-:W-:Y:S08]  /*18b50*/  HMMA.16816.F32 R8, R20.reuse, R24, R8 ;  /* 0x000000181408723c */ /* 0x042ff00000001808 */
[C---:B------:R-:W-:Y:S01]  /*18b60*/  HMMA.16816.F32 R68, R20.reuse, R26, R68 ;  /* 0x0000001a1444723c */ /* 0x040fe20000001844 */
[----:B------:R-:W1:Y:S07]  /*18b70*/  LDSM.16.MT88.4 R24, [R146+0xac00] ;  /* 0x00ac00009218783b */ /* 0x000e6e0000004200 */
[C---:B------:R-:W-:Y:S08]  /*18b80*/  HMMA.16816.F32 R72, R20.reuse, R28, R72 ;  /* 0x0000001c1448723c */ /* 0x040ff00000001848 */
[C---:B------:R-:W-:Y:S01]  /*18b90*/  HMMA.16816.F32 R76, R20.reuse, R30, R76 ;  /* 0x0000001e144c723c */ /* 0x040fe2000000184c */
[----:B------:R-:W5:Y:S07]  /*18ba0*/  LDSM.16.MT88.4 R28, [R144+0xac00] ;  /* 0x00ac0000901c783b */ /* 0x000f6e0000004200 */
[C---:B----4-:R-:W-:Y:S07]  /*18bb0*/  HMMA.16816.F32 R80, R20.reuse, R32, R80 ;  /* 0x000000201450723c */ /* 0x050fee0000001850 */
[----:B------:R-:W-:Y:S01]  /*18bc0*/  FADD.FTZ R32, R118, R135 ;  /* 0x0000008776207221 */ /* 0x000fe20000010000 */
[C---:B------:R-:W-:Y:S04]  /*18bd0*/  HMMA.16816.F32 R84, R20.reuse, R34, R84 ;  /* 0x000000221454723c */ /* 0x040fe80000001854 */
[----:B------:R-:W-:Y:S04]  /*18be0*/  FADD.FTZ R32, R5, R32 ;  /* 0x0000002005207221 */ /* 0x000fe80000010000 */
[C---:B------:R-:W-:Y:S01]  /*18bf0*/  HMMA.16816.F32 R88, R20.reuse, R40, R88 ;  /* 0x000000281458723c */ /* 0x040fe20000001858 */
[----:B------:R-:W-:Y:S03]  /*18c00*/  MUFU.EX2 R40, R66 ;  /* 0x0000004200287308 */ /* 0x000fe60000000800 */
[----:B------:R-:W-:Y:S02]  /*18c10*/  FADD.FTZ R5, R119, R32 ;  /* 0x0000002077057221 */ /* 0x000fe40000010000 */
[----:B------:R-:W4:Y:S02]  /*18c20*/  LDSM.16.MT88.4 R32, [R146+0xcc00] ;  /* 0x00cc00009220783b */ /* 0x000f240000004200 */
[C---:B------:R-:W-:Y:S04]  /*18c30*/  HMMA.16816.F32 R12, R20.reuse, R42, R12 ;  /* 0x0000002a140c723c */ /* 0x040fe8000000180c */
[----:B------:R-:W-:Y:S04]  /*18c40*/  FADD.FTZ R5, R132, R5 ;  /* 0x0000000584057221 */ /* 0x000fe80000010000 */
[C---:B---3--:R-:W-:Y:S01]  /*18c50*/  HMMA.16816.F32 R92, R20.reuse, R36, R92 ;  /* 0x00000024145c723c */ /* 0x048fe2000000185c */
[----:B------:R-:W3:Y:S03]  /*18c60*/  MUFU.EX2 R37, R134 ;  /* 0x0000008600257308 */ /* 0x000ee60000000800 */
[----:B------:R-:W-:Y:S04]  /*18c70*/  FADD.FTZ R6, R138, R5 ;  /* 0x000000058a067221 */ /* 0x000fe80000010000 */
[C---:B------:R-:W-:Y:S04]  /*18c80*/  HMMA.16816.F32 R96, R20.reuse, R38, R96 ;  /* 0x000000261460723c */ /* 0x040fe80000001860 */
[----:B------:R-:W-:Y:S04]  /*18c90*/  FADD.FTZ R6, R139, R6 ;  /* 0x000000068b067221 */ /* 0x000fe80000010000 */
[C---:B------:R-:W-:Y:S04]  /*18ca0*/  HMMA.16816.F32 R16, R20.reuse, R44, R16 ;  /* 0x0000002c1410723c */ /* 0x040fe80000001810 */
[----:B------:R-:W-:Y:S04]  /*18cb0*/  FADD.FTZ R143, R143, R6 ;  /* 0x000000068f8f7221 */ /* 0x000fe80000010000 */
[----:B------:R-:W-:Y:S04]  /*18cc0*/  HMMA.16816.F32 R100, R20, R46, R100 ;  /* 0x0000002e1464723c */ /* 0x000fe80000001864 */
[----:B------:R-:W-:Y:S03]  /*18cd0*/  FADD.FTZ R120, R120, R143 ;  /* 0x0000008f78787221 */ /* 0x000fe60000010000 */
[----:B------:R-:W-:Y:S01]  /*18ce0*/  F2FP.PACK_AB R20, R60, R59 ;  /* 0x0000003b3c14723e */ /* 0x000fe200000000ff */
[----:B------:R-:W-:Y:S01]  /*18cf0*/  FADD.FTZ R123, R123, R120 ;  /* 0x000000787b7b7221 */ /* 0x000fe20000010000 */
[----:B------:R-:W-:Y:S03]  /*18d00*/  F2FP.PACK_AB R21, R62, R61 ;  /* 0x0000003d3e15723e */ /* 0x000fe600000000ff */
[----:B--2---:R-:W-:Y:S01]  /*18d10*/  F2FP.PACK_AB R22, R64, R63 ;  /* 0x0000003f4016723e */ /* 0x004fe200000000ff */
[----:B------:R-:W-:Y:S01]  /*18d20*/  FADD.FTZ R124, R124, R123 ;  /* 0x0000007b7c7c7221 */ /* 0x000fe20000010000 */
[----:B---3--:R-:W-:Y:S03]  /*18d30*/  F2FP.PACK_AB R23, R37, R40 ;  /* 0x000000282517723e */ /* 0x008fe600000000ff */
[----:B------:R-:W-:Y:S04]  /*18d40*/  FADD.FTZ R127, R127, R124 ;  /* 0x0000007c7f7f7221 */ /* 0x000fe80000010000 */
[C---:B-1----:R-:W-:Y:S01]  /*18d50*/  HMMA.16816.F32 R112, R20.reuse, R24, R8 ;  /* 0x000000181470723c */ /* 0x042fe20000001808 */
[----:B------:R-:W1:Y:S02]  /*18d60*/  LDSM.16.MT88.4 R8, [R146+0xec00] ;  /* 0x00ec00009208783b */ /* 0x000e640000004200 */
[----:B------:R-:W-:Y:S04]  /*18d70*/  FADD.FTZ R128, R128, R127 ;  /* 0x0000007f80807221 */ /* 0x000fe80000010000 */
[----:B------:R-:W-:Y:S01]  /*18d80*/  FADD.FTZ R131, R131, R128 ;  /* 0x0000008083837221 */ /* 0x000fe20000010000 */
[C---:B------:R-:W-:Y:S01]  /*18d90*/  HMMA.16816.F32 R68, R20.reuse, R26, R68 ;  /* 0x0000001a1444723c */ /* 0x040fe20000001844 */
[----:B------:R-:W2:Y:S03]  /*18da0*/  LDSM.16.MT88.4 R24, [R144+0xec00] ;  /* 0x00ec00009018783b */ /* 0x000ea60000004200 */
[----:B------:R-:W-:Y:S04]  /*18db0*/  FADD.FTZ R166, R166, R131 ;  /* 0x00000083a6a67221 */ /* 0x000fe80000010000 */
[C---:B-----5:R-:W-:Y:S04]  /*18dc0*/  HMMA.16816.F32 R72, R20.reuse, R28, R72 ;  /* 0x0000001c1448723c */ /* 0x060fe80000001848 */
[----:B------:R-:W-:Y:S03]  /*18dd0*/  FADD.FTZ R5, R169, R166 ;  /* 0x000000a6a9057221 */ /* 0x000fe60000010000 */
[----:B------:R-:W-:Y:S01]  /*18de0*/  FADD.FTZ R28, R106, R7 ;  /* 0x000000076a1c7221 */ /* 0x000fe20000010000 */
[C---:B------:R-:W-:Y:S04]  /*18df0*/  HMMA.16816.F32 R76, R20.reuse, R30, R76 ;  /* 0x0000001e144c723c */ /* 0x040fe8000000184c */
[----:B------:R-:W-:Y:S02]  /*18e00*/  FADD.FTZ R5, R170, R5 ;  /* 0x00000005aa057221 */ /* 0x000fe40000010000 */
[----:B------:R-:W-:Y:S02]  /*18e10*/  FADD.FTZ R28, R107, R28 ;  /* 0x0000001c6b1c7221 */ /* 0x000fe40000010000 */
[C---:B----4-:R-:W-:Y:S04]  /*18e20*/  HMMA.16816.F32 R80, R20.reuse, R32, R80 ;  /* 0x000000201450723c */ /* 0x050fe80000001850 */
[----:B------:R-:W-:Y:S02]  /*18e30*/  FADD.FTZ R6, R104, R5 ;  /* 0x0000000568067221 */ /* 0x000fe40000010000 */
[----:B------:R-:W-:Y:S02]  /*18e40*/  FADD.FTZ R7, R175, R28 ;  /* 0x0000001caf077221 */ /* 0x000fe40000010000 */
[C---:B------:R-:W-:Y:S04]  /*18e50*/  HMMA.16816.F32 R84, R20.reuse, R34, R84 ;  /* 0x000000221454723c */ /* 0x040fe80000001854 */
[----:B------:R-:W-:Y:S02]  /*18e60*/  FADD.FTZ R6, R105, R6 ;  /* 0x0000000669067221 */ /* 0x000fe40000010000 */
[----:B------:R-:W-:Y:S02]  /*18e70*/  FADD.FTZ R7, R176, R7 ;  /* 0x00000007b0077221 */ /* 0x000fe40000010000 */
[C---:B------:R-:W-:Y:S04]  /*18e80*/  HMMA.16816.F32 R88, R20.reuse, R108, R88 ;  /* 0x0000006c1458723c */ /* 0x040fe80000001858 */
[----:B------:R-:W-:Y:S04]  /*18e90*/  FADD.FTZ R5, R173, R6 ;  /* 0x00000006ad057221 */ /* 0x000fe80000010000 */
[----:B------:R-:W-:Y:S01]  /*18ea0*/  FADD.FTZ R5, R174, R5 ;  /* 0x00000005ae057221 */ /* 0x000fe20000010000 */
[C---:B------:R-:W-:Y:S03]  /*18eb0*/  HMMA.16816.F32 R108, R20.reuse, R110, R12 ;  /* 0x0000006e146c723c */ /* 0x040fe6000000180c */
[----:B------:R-:W-:Y:S04]  /*18ec0*/  FADD.FTZ R6, R48, R5 ;  /* 0x0000000530067221 */ /* 0x000fe80000010000 */
[----:B------:R-:W-:Y:S01]  /*18ed0*/  FADD.FTZ R6, R49, R6 ;  /* 0x0000000631067221 */ /* 0x000fe20000010000 */
[C---:B-1----:R-:W-:Y:S04]  /*18ee0*/  HMMA.16816.F32 R92, R20.reuse, R8, R92 ;  /* 0x00000008145c723c */ /* 0x042fe8000000185c */
[----:B------:R-:W-:Y:S03]  /*18ef0*/  FADD.FTZ R3, R3, R6 ;  /* 0x0000000603037221 */ /* 0x000fe60000010000 */
[----:B------:R-:W-:Y:S01]  /*18f00*/  FADD.FTZ R8, R50, R7 ;  /* 0x0000000732087221 */ /* 0x000fe20000010000 */
[C---:B------:R-:W-:Y:S04]  /*18f10*/  HMMA.16816.F32 R96, R20.reuse, R10, R96 ;  /* 0x0000000a1460723c */ /* 0x040fe80000001860 */
[----:B------:R-:W-:Y:S02]  /*18f20*/  FADD.FTZ R8, R51, R8 ;  /* 0x0000000833087221 */ /* 0x000fe40000010000 */
[----:B------:R-:W-:Y:S01]  /*18f30*/  FADD.FTZ R52, R52, R3 ;  /* 0x0000000334347221 */ /* 0x000fe20000010000 */
[----:B------:R-:W-:Y:S01]  /*18f40*/  MOV R3, R0 ;  /* 0x0000000000037202 */ /* 0x000fe20000000f00 */
[----:B------:R-:W-:Y:S01]  /*18f50*/  FADD.FTZ R53, R53, R8 ;  /* 0x0000000835357221 */ /* 0x000fe20000010000 */
[C---:B--2---:R-:W-:Y:S03]  /*18f60*/  HMMA.16816.F32 R104, R20.reuse, R24, R16 ;  /* 0x000000181468723c */ /* 0x044fe60000001810 */
        /* <DEDUP_REMOVED lines=15> */
.L_x_2808:
[----:B------:R-:W1:Y:S01]  /*19060*/  SHFL.BFLY PT, R8, R159, 0x2, 0x1f ;  /* 0x0c401f009f087f89 */ /* 0x000e6200000e0000 */
[----:B------:R-:W-:Y:S01]  /*19070*/  MOV R7, 0x3f800000 ;  /* 0x3f80000000077802 */ /* 0x000fe20000000f00 */
[----:B------:R-:W-:Y:S01]  /*19080*/  BSSY B0, `(.L_x_2813) ;  /* 0x00000c1000007945 */ /* 0x000fe20003800000 */
[----:B------:R-:W-:Y:S01]  /*19090*/  MOV R6, 0x3f800000 ;  /* 0x3f80000000067802 */ /* 0x000fe20000000f00 */
[----:B------:R-:W2:Y:S01]  /*190a0*/  SHFL.BFLY PT, R9, R158, 0x2, 0x1f ;  /* 0x0c401f009e097f89 */ /* 0x000ea200000e0000 */
[----:B------:R-:W-:-:S03]  /*190b0*/  IADD3 R64, -R153, RZ, RZ ;  /* 0x000000ff99407210 */ /* 0x000fc60007ffe1ff */
[----:B------:R-:W3:Y:S04]  /*190c0*/  S2R R3, SR_TID.X ;  /* 0x0000000000037919 */ /* 0x000ee80000002100 */
[----:B------:R-:W-:Y:S06]  /*190d0*/  BAR.SYNC.DEFER_BLOCKING 0x0 ;  /* 0x0000000000007b1d */ /* 0x000fec0000010000 */
[----:B------:R-:W4:Y:S04]  /*190e0*/  S2R R60, SR_CTAID.Y ;  /* 0x00000000003c7919 */ /* 0x000f280000002600 */
[----:B------:R-:W5:Y:S01]  /*190f0*/  S2R R62, SR_CTAID.X ;  /* 0x00000000003e7919 */ /* 0x000f620000002500 */
[----:B-1----:R-:W-:-:S02]  /*19100*/  FADD.FTZ R8, R8, R159 ;  /* 0x0000009f08087221 */ /* 0x002fc40000010000 */
[----:B--2---:R-:W-:-:S03]  /*19110*/  FADD.FTZ R9, R9, R158 ;  /* 0x0000009e09097221 */ /* 0x004fc60000010000 */
[----:B------:R-:W1:Y:S04]  /*19120*/  SHFL.BFLY PT, R5, R8, 0x1, 0x1f ;  /* 0x0c201f0008057f89 */ /* 0x000e6800000e0000 */
[----:B------:R-:W2:Y:S01]  /*19130*/  SHFL.BFLY PT, R4, R9, 0x1, 0x1f ;  /* 0x0c201f0009047f89 */ /* 0x000ea200000e0000 */
[----:B----4-:R-:W-:Y:S02]  /*19140*/  IMAD R60, R60, c[0x0][0x210], R153 ;  /* 0x000084003c3c7a24 */ /* 0x010fe400078e0299 */
        /* <DEDUP_REMOVED lines=18> */
[----:B------:R-:W-:Y:S02]  /*19270*/  FSETP.NE.FTZ.AND P3, PT, R5, RZ, PT ;  /* 0x000000ff0500720b */ /* 0x000fe40003f75000 */
[CC--:B------:R-:W-:Y:S02]  /*19280*/  LEA.HI R11, R8.reuse, R3.reuse, RZ, 0x5 ;  /* 0x00000003080b7211 */ /* 0x0c0fe400078f28ff */
[----:B------:R-:W-:Y:S02]  /*19290*/  LEA.HI R13, R8, R3, RZ, 0x4 ;  /* 0x00000003080d7211 */ /* 0x000fe400078f20ff */
[----:B------:R-:W-:-:S02]  /*192a0*/  LOP3.LUT R8, R12, 0xfffffff8, RZ, 0xc0, !PT ;  /* 0xfffffff80c087812 */ /* 0x000fc400078ec0ff */
[----:B------:R-:W-:Y:S02]  /*192b0*/  LOP3.LUT R12, R10, 0xfffffffc, RZ, 0xc0, !PT ;  /* 0xfffffffc0a0c7812 */ /* 0x000fe400078ec0ff */
[----:B------:R-:W-:Y:S02]  /*192c0*/  LEA.HI R15, R16, R16, RZ, 0x1 ;  /* 0x00000010100f7211 */ /* 0x000fe400078f08ff */
[----:B------:R-:W-:Y:S01]  /*192d0*/  FSETP.NE.FTZ.AND P2, PT, R4, RZ, PT ;  /* 0x000000ff0400720b */ /* 0x000fe20003f55000 */
[----:B------:R-:W-:Y:S01]  /*192e0*/  IMAD.IADD R17, R3, 0x1, -R12 ;  /* 0x0000000103117824 */ /* 0x000fe200078e0a0c */
[----:B------:R-:W-:Y:S01]  /*192f0*/  LOP3.LUT R21, R15, 0x1fffffe, RZ, 0xc0, !PT ;  /* 0x01fffffe0f157812 */ /* 0x000fe200078ec0ff */
[----:B------:R-:W1:Y:S01]  /*19300*/  @P3 MUFU.RCP R7, R5 ;  /* 0x0000000500073308 */ /* 0x000e620000001000 */
[----:B------:R-:W-:Y:S02]  /*19310*/  IADD3 R10, -R8, R3, RZ ;  /* 0x00000003080a7210 */ /* 0x000fe40007ffe1ff */
[----:B------:R-:W-:-:S02]  /*19320*/  SHF.R.S32.HI R8, RZ, 0x5, R11 ;  /* 0x00000005ff087819 */ /* 0x000fc4000001140b */
[----:B------:R-:W-:Y:S02]  /*19330*/  SHF.R.S32.HI R15, RZ, 0x1, R15 ;  /* 0x00000001ff0f7819 */ /* 0x000fe4000001140f */
[----:B------:R-:W-:Y:S01]  /*19340*/  LEA R12, R8, R17, 0x8 ;  /* 0x00000011080c7211 */ /* 0x000fe200078e40ff */
[----:B------:R-:W-:Y:S01]  /*19350*/  @P3 MUFU.LG2 R5, R5 ;  /* 0x0000000500053308 */ /* 0x000fe20000000c00 */
[----:B------:R-:W-:Y:S01]  /*19360*/  SHF.R.S32.HI R13, RZ, 0x4, R13 ;  /* 0x00000004ff0d7819 */ /* 0x000fe2000001140d */
[----:B------:R-:W-:Y:S01]  /*19370*/  IMAD.SHL.U32 R17, R15, 0x40, RZ ;  /* 0x000000400f117824 */ /* 0x000fe200078e00ff */
[----:B------:R-:W-:Y:S02]  /*19380*/  LEA.HI R19, R10, R10, RZ, 0x1 ;  /* 0x0000000a0a137211 */ /* 0x000fe400078f08ff */
[----:B------:R-:W-:Y:S02]  /*19390*/  IADD3 R21, R16, -R21, RZ ;  /* 0x8000001510157210 */ /* 0x000fe40007ffe0ff */
[----:B------:R-:W-:Y:S01]  /*193a0*/  LOP3.LUT R17, R17, 0xc0, RZ, 0xc0, !PT ;  /* 0x000000c011117812 */ /* 0x000fe200078ec0ff */
[----:B------:R-:W2:Y:S01]  /*193b0*/  @P2 MUFU.RCP R6, R4 ;  /* 0x0000000400062308 */ /* 0x000ea20000001000 */
[----:B------:R-:W-:Y:S01]  /*193c0*/  LOP3.LUT R16, R15, 0x1, RZ, 0xc0, !PT ;  /* 0x000000010f107812 */ /* 0x000fe200078ec0ff */
[----:B-1----:R-:W-:Y:S01]  /*193d0*/  FMUL.FTZ R112, R7, R112 ;  /* 0x0000007007707220 */ /* 0x002fe20000410000 */
[----:B------:R-:W-:Y:S01]  /*193e0*/  SHF.L.U32 R13, R13, 0x6, RZ ;  /* 0x000000060d0d7819 */ /* 0x000fe200000006ff */
[C---:B------:R-:W-:Y:S01]  /*193f0*/  FMUL.FTZ R113, R7.reuse, R113 ;  /* 0x0000007107717220 */ /* 0x040fe20000410000 */
[----:B------:R-:W-:Y:S01]  /*19400*/  SHF.R.S32.HI R18, RZ, 0x1, R19 ;  /* 0x00000001ff127819 */ /* 0x000fe20000011413 */
[----:B------:R-:W-:Y:S01]  /*19410*/  FMUL.FTZ R68, R7, R68 ;  /* 0x0000004407447220 */ /* 0x000fe20000410000 */
[----:B------:R-:W-:Y:S01]  /*19420*/  LEA R12, R21, R12, 0x4 ;  /* 0x0000000c150c7211 */ /* 0x000fe200078e20ff */
        /* <DEDUP_REMOVED lines=8> */
[----:B------:R-:W-:Y:S01]  /*194b0*/  FMUL.FTZ R77, R7, R77 ;  /* 0x0000004d074d7220 */ /* 0x000fe20000410000 */
[----:B------:R-:W-:Y:S01]  /*194c0*/  LOP3.LUT R19, R19, 0xfffffffe, RZ, 0xc0, !PT ;  /* 0xfffffffe13137812 */ /* 0x000fe200078ec0ff */
[C---:B------:R-:W-:Y:S01]  /*194d0*/  FMUL.FTZ R80, R7.reuse, R80 ;  /* 0x0000005007507220 */ /* 0x040fe20000410000 */
[----:B------:R-:W-:Y:S01]  /*194e0*/  LEA R12, R12, R17, 0x1 ;  /* 0x000000110c0c7211 */ /* 0x000fe200078e08ff */
[----:B------:R-:W-:Y:S01]  /*194f0*/  FMUL.FTZ R81, R7, R81 ;  /* 0x0000005107517220 */ /* 0x000fe20000410000 */
[----:B------:R-:W-:Y:S01]  /*19500*/  LOP3.LUT R18, R13, 0x18, R18, 0xf8, !PT ;  /* 0x000000180d127812 */ /* 0x000fe200078ef812 */
[C---:B------:R-:W-:Y:S01]  /*19510*/  FMUL.FTZ R84, R7.reuse, R84 ;  /* 0x0000005407547220 */ /* 0x040fe20000410000 */
[----:B------:R-:W-:Y:S01]  /*19520*/  IADD3 R19, R10, -R19, RZ ;  /* 0x800000130a137210 */ /* 0x000fe20007ffe0ff */
[C---:B------:R-:W-:Y:S01]  /*19530*/  FMUL.FTZ R85, R7.reuse, R85 ;  /* 0x0000005507557220 */ /* 0x040fe20000410000 */
[----:B------:R-:W-:Y:S01]  /*19540*/  SHF.R.U32.HI R13, RZ, 0x3, R13 ;  /* 0x00000003ff0d7819 */ /* 0x000fe2000001160d */
[----:B------:R-:W-:Y:S01]  /*19550*/  FMUL.FTZ R88, R7, R88 ;  /* 0x0000005807587220 */ /* 0x000fe20000410000 */
[----:B------:R-:W-:Y:S01]  /*19560*/  LOP3.LUT P0, RZ, R15, 0x2, RZ, 0xc0, !PT ;  /* 0x000000020fff7812 */ /* 0x000fe2000780c0ff */
[C---:B------:R-:W-:Y:S01]  /*19570*/  FMUL.FTZ R89, R7.reuse, R89 ;  /* 0x0000005907597220 */ /* 0x040fe20000410000 */
[----:B------:R-:W-:Y:S01]  /*19580*/  SHF.L.U32 R15, R12, 0x2, RZ ;  /* 0x000000020c0f7819 */ /* 0x000fe200000006ff */
        /* <DEDUP_REMOVED lines=15> */
[----:B------:R-:W-:Y:S01]  /*19680*/  SHF.R.S32.HI R11, RZ, 0x1f, R8 ;  /* 0x0000001fff0b7819 */ /* 0x000fe20000011408 */
[----:B------:R-:W-:-:S02]  /*19690*/  FMUL.FTZ R100, R7, R100 ;  /* 0x0000006407647220 */ /* 0x000fc40000410000 */
[----:B------:R-:W-:Y:S01]  /*196a0*/  FMUL.FTZ R101, R7, R101 ;  /* 0x0000006507657220 */ /* 0x000fe20000410000 */
[----:B------:R-:W-:Y:S01]  /*196b0*/  MOV R7, 0x40 ;  /* 0x0000004000077802 */ /* 0x000fe20000000f00 */
[----:B------:R-:W-:Y:S01]  /*196c0*/  IMAD R14, R19, 0x4, R14 ;  /* 0x00000004130e7824 */ /* 0x000fe200078e020e */
[----:B------:R-:W-:Y:S01]  /*196d0*/  LEA.HI R11, R11, R8, RZ, 0x2 ;  /* 0x000000080b0b7211 */ /* 0x000fe200078f10ff */
[C---:B--2---:R-:W-:Y:S01]  /*196e0*/  FMUL.FTZ R115, R6.reuse, R115 ;  /* 0x0000007306737220 */ /* 0x044fe20000410000 */
[----:B------:R-:W-:Y:S01]  /*196f0*/  SEL R7, R7, 0xffffffc0, !P0 ;  /* 0xffffffc007077807 */ /* 0x000fe20004000000 */
[----:B------:R-:W-:Y:S01]  /*19700*/  FMUL.FTZ R114, R6, R114 ;  /* 0x0000007206727220 */ /* 0x000fe20000410000 */
[----:B------:R-:W-:Y:S01]  /*19710*/  LOP3.LUT P0, RZ, R66, 0x3, RZ, 0xc0, !PT ;  /* 0x0000000342ff7812 */ /* 0x000fe2000780c0ff */
[C---:B------:R-:W-:Y:S01]  /*19720*/  FMUL.FTZ R71, R6.reuse, R71 ;  /* 0x0000004706477220 */ /* 0x040fe20000410000 */
[----:B------:R-:W-:Y:S01]  /*19730*/  IADD3 R15, R15, R7, RZ ;  /* 0x000000070f0f7210 */ /* 0x000fe20007ffe0ff */
[C---:B------:R-:W-:Y:S01]  /*19740*/  FMUL.FTZ R70, R6.reuse, R70 ;  /* 0x0000004606467220 */ /* 0x040fe20000410000 */
[----:B------:R-:W-:Y:S01]  /*19750*/  STS.64 [R12.X4+0x400], R114 ;  /* 0x000400720c007388 */ /* 0x000fe20000004a00 */
[C---:B------:R-:W-:Y:S01]  /*19760*/  FMUL.FTZ R75, R6.reuse, R75 ;  /* 0x0000004b064b7220 */ /* 0x040fe20000410000 */
[----:B------:R-:W-:Y:S01]  /*19770*/  LOP3.LUT R11, R11, 0xffffffc, RZ, 0xc0, !PT ;  /* 0x0ffffffc0b0b7812 */ /* 0x000fe200078ec0ff */
[C---:B------:R-:W-:Y:S01]  /*19780*/  FMUL.FTZ R74, R6.reuse, R74 ;  /* 0x0000004a064a7220 */ /* 0x040fe20000410000 */
[----:B------:R-:W-:Y:S01]  /*19790*/  STS.64 [R16], R68 ;  /* 0x0000004410007388 */ /* 0x000fe20000000a00 */
[----:B------:R-:W-:Y:S01]  /*197a0*/  FMUL.FTZ R79, R6, R79 ;  /* 0x0000004f064f7220 */ /* 0x000fe20000410000 */
[----:B------:R-:W-:Y:S01]  /*197b0*/  IADD3 R11, R8, -R11, RZ ;  /* 0x8000000b080b7210 */ /* 0x000fe20007ffe0ff */
[C---:B------:R-:W-:Y:S01]  /*197c0*/  FMUL.FTZ R78, R6.reuse, R78 ;  /* 0x0000004e064e7220 */ /* 0x040fe20000410000 */
[----:B------:R-:W-:Y:S01]  /*197d0*/  STS.64 [R16+0x400], R70 ;  /* 0x0004004610007388 */ /* 0x000fe20000000a00 */
[C---:B------:R-:W-:Y:S01]  /*197e0*/  FMUL.FTZ R83, R6.reuse, R83 ;  /* 0x0000005306537220 */ /* 0x040fe20000410000 */
[----:B------:R-:W-:Y:S01]  /*197f0*/  LEA R11, R11, R160, 0x4 ;  /* 0x000000a00b0b7211 */ /* 0x000fe200078e20ff */
        /* <DEDUP_REMOVED lines=16> */
[----:B------:R-:W-:Y:S02]  /*19900*/  FMUL.FTZ R102, R6, R102 ;  /* 0x0000006606667220 */ /* 0x000fe40000410000 */
[----:B------:R-:W-:Y:S01]  /*19910*/  IMAD.IADD R6, R14, 0x1, R13 ;  /* 0x000000010e067824 */ /* 0x000fe200078e020d */
[----:B------:R-:W-:Y:S01]  /*19920*/  IADD3 R13, R7, R16, RZ ;  /* 0x00000010070d7210 */ /* 0x000fe20007ffe0ff */
[----:B------:R-:W-:Y:S01]  /*19930*/  @P3 FMUL.FTZ R5, R5, 0.69314718246459960938 ;  /* 0x3f31721805053820 */ /* 0x000fe20000410000 */
[----:B------:R-:W2:Y:S01]  /*19940*/  S2R R7, SR_CTAID.Z ;  /* 0x0000000000077919 */ /* 0x000ea20000002700 */
[----:B-1----:R-:W-:Y:S02]  /*19950*/  @P2 FMUL.FTZ R61, R4, 0.69314718246459960938 ;  /* 0x3f317218043d2820 */ /* 0x002fe40000410000 */
[----:B------:R-:W-:Y:S01]  /*19960*/  IMAD.MOV.U32 R3, RZ, RZ, -0x800000 ;  /* 0xff800000ff037424 */ /* 0x000fe200078e00ff */
[----:B------:R-:W-:Y:S01]  /*19970*/  STS.64 [R13], R76 ;  /* 0x0000004c0d007388 */ /* 0x000fe20000000a00 */
[----:B------:R-:W-:-:S03]  /*19980*/  @P3 FFMA.FTZ R3, R2, c[0x0][0x238], R5 ;  /* 0x00008e0002033a23 */ /* 0x000fc60000010005 */
[----:B------:R-:W-:Y:S04]  /*19990*/  STS.64 [R13+0x400], R78 ;  /* 0x0004004e0d007388 */ /* 0x000fe80000000a00 */
[----:B------:R-:W-:Y:S04]  /*199a0*/  STS.64 [R12.X4+0x2000], R80 ;  /* 0x002000500c007388 */ /* 0x000fe80000004a00 */
[----:B------:R-:W-:Y:S04]  /*199b0*/  STS.64 [R12.X4+0x2400], R82 ;  /* 0x002400520c007388 */ /* 0x000fe80000004a00 */
[----:B------:R-:W-:Y:S04]  /*199c0*/  STS.64 [R16+0x2000], R84 ;  /* 0x0020005410007388 */ /* 0x000fe80000000a00 */
[----:B------:R-:W-:Y:S01]  /*199d0*/  STS.64 [R16+0x2400], R86 ;  /* 0x0024005610007388 */ /* 0x000fe20000000a00 */
[----:B--2---:R-:W-:-:S03]  /*199e0*/  IMAD R7, R64, c[0x0][0x1c0], R7 ;  /* 0x0000700040077a24 */ /* 0x004fc600078e0207 */
[----:B------:R-:W-:Y:S01]  /*199f0*/  STS.64 [R15+0x2000], R88 ;  /* 0x002000580f007388 */ /* 0x000fe20000000a00 */
[----:B------:R-:W-:Y:S01]  /*19a00*/  IMAD R7, R60, c[0x0][0x1c0], R7 ;  /* 0x000070003c077a24 */ /* 0x000fe200078e0207 */
[----:B------:R-:W-:Y:S01]  /*19a10*/  MOV R60, 0xff800000 ;  /* 0xff800000003c7802 */ /* 0x000fe20000000f00 */
[----:B------:R-:W-:Y:S01]  /*19a20*/  @P2 FFMA.FTZ R60, R0, c[0x0][0x238], R61 ;  /* 0x00008e00003c2a23 */ /* 0x000fe2000001003d */
[----:B------:R-:W-:Y:S04]  /*19a30*/  STS.64 [R15+0x2400], R90 ;  /* 0x0024005a0f007388 */ /* 0x000fe80000000a00 */
[----:B------:R-:W-:Y:S04]  /*19a40*/  STS.64 [R13+0x2000], R108 ;  /* 0x0020006c0d007388 */ /* 0x000fe80000000a00 */
[----:B------:R-:W-:Y:S04]  /*19a50*/  STS.64 [R13+0x2400], R110 ;  /* 0x0024006e0d007388 */ /* 0x000fe80000000a00 */
[----:B------:R-:W-:Y:S04]  /*19a60*/  STS.64 [R12.X4+0x4000], R92 ;  /* 0x0040005c0c007388 */ /* 0x000fe80000004a00 */
[----:B------:R-:W-:Y:S04]  /*19a70*/  STS.64 [R12.X4+0x4400], R94 ;  /* 0x0044005e0c007388 */ /* 0x000fe80000004a00 */
[----:B------:R-:W-:Y:S04]  /*19a80*/  STS.64 [R16+0x4000], R96 ;  /* 0x0040006010007388 */ /* 0x000fe80000000a00 */
[----:B------:R-:W-:Y:S04]  /*19a90*/  STS.64 [R16+0x4400], R98 ;  /* 0x0044006210007388 */ /* 0x000fe80000000a00 */
[----:B------:R-:W-:Y:S04]  /*19aa0*/  STS.64 [R15+0x4000], R104 ;  /* 0x004000680f007388 */ /* 0x000fe80000000a00 */
[----:B------:R-:W-:Y:S04]  /*19ab0*/  STS.64 [R15+0x4400], R106 ;  /* 0x0044006a0f007388 */ /* 0x000fe80000000a00 */
[----:B------:R-:W-:Y:S04]  /*19ac0*/  STS.64 [R13+0x4000], R100 ;  /* 0x004000640d007388 */ /* 0x000fe80000000a00 */
[----:B------:R-:W-:Y:S04]  /*19ad0*/  STS.64 [R13+0x4400], R102 ;  /* 0x004400660d007388 */ /* 0x000fe80000000a00 */
[----:B------:R-:W-:Y:S06]  /*19ae0*/  BAR.SYNC.DEFER_BLOCKING 0x0 ;  /* 0x0000000000007b1d */ /* 0x000fec0000010000 */
[----:B------:R-:W1:Y:S04]  /*19af0*/  LDS.128 R52, [R6.X4] ;  /* 0x0000000006347984 */ /* 0x000e680000004c00 */
        /* <DEDUP_REMOVED lines=11> */
[----:B-----5:R-:W-:-:S05]  /*19bb0*/  SHF.L.U32 R6, R62, 0x6, RZ ;  /* 0x000000063e067819 */ /* 0x020fca00000006ff */
[----:B------:R-:W-:Y:S01]  /*19bc0*/  IMAD R6, R7, c[0x0][0x214], R6 ;  /* 0x0000850007067a24 */ /* 0x000fe200078e0206 */
[----:B------:R-:W-:Y:S05]  /*19bd0*/  @P0 BRA `(.L_x_2814) ;  /* 0x000000b000000947 */ /* 0x000fea0003800000 */
[----:B--234-:R-:W-:Y:S01]  /*19be0*/  IMAD R0, R62, -0x40, R151 ;  /* 0xffffffc03e007824 */ /* 0x01cfe200078e0297 */
[C---:B------:R-:W-:Y:S02]  /*19bf0*/  IADD3 R7, R11.reuse, 0x8, RZ ;  /* 0x000000080b077810 */ /* 0x040fe40007ffe0ff */
[----:B------:R-:W-:Y:S02]  /*19c00*/  SHF.R.S32.HI R5, RZ, 0x1f, R11 ;  /* 0x0000001fff057819 */ /* 0x000fe4000001140b */
[----:B------:R-:W-:Y:S02]  /*19c10*/  IADD3 R2, P0, R6, R11, RZ ;  /* 0x0000000b06027210 */ /* 0x000fe40007f1e0ff */
[-C--:B------:R-:W-:Y:S02]  /*19c20*/  ISETP.GE.AND P2, PT, R11, R0.reuse, PT ;  /* 0x000000000b00720c */ /* 0x080fe40003f46270 */
[----:B------:R-:W-:-:S02]  /*19c30*/  ISETP.GE.AND P1, PT, R7, R0, PT ;  /* 0x000000000700720c */ /* 0x000fc40003f26270 */
[----:B------:R-:W-:Y:S02]  /*19c40*/  LEA.HI.X.SX32 R5, R6, R5, 0x1, P0 ;  /* 0x0000000506057211 */ /* 0x000fe400000f0eff */
[----:B------:R-:W-:-:S04]  /*19c50*/  LEA R4, P0, R2, c[0x0][0x208], 0x2 ;  /* 0x0000820002047a11 */ /* 0x000fc800078010ff */
[----:B------:R-:W-:-:S05]  /*19c60*/  LEA.HI.X R5, R2, c[0x0][0x20c], R5, 0x2, P0 ;  /* 0x0000830002057a11 */ /* 0x000fca00000f1405 */
[----:B------:R2:W-:Y:S04]  /*19c70*/  @!P2 STG.E [R4.64], R3 ;  /* 0x000000030400a986 */ /* 0x0005e8000c10190c */
[----:B------:R2:W-:Y:S02]  /*19c80*/  @!P1 STG.E [R4.64+0x20], R60 ;  /* 0x0000203c04009986 */ /* 0x0005e4000c10190c */
.L_x_2814:
[----:B--234-:R-:W-:Y:S05]  /*19c90*/  BSYNC B0 ;  /* 0x0000000000007941 */ /* 0x01cfea0003800000 */
.L_x_2813:
[----:B------:R-:W-:Y:S01]  /*19ca0*/  IMAD.SHL.U32 R4, R10, 0x4, RZ ;  /* 0x000000040a047824 */ /* 0x000fe200078e00ff */
[C---:B------:R-:W-:Y:S01]  /*19cb0*/  IADD3 R3, R9.reuse, 0x10, RZ ;  /* 0x0000001009037810 */ /* 0x040fe20007ffe0ff */
[----:B------:R-:W-:Y:S01]  /*19cc0*/  IMAD R6, R6, c[0x0][0x22c], RZ ;  /* 0x00008b0006067a24 */ /* 0x000fe200078e02ff */
[----:B------:R-:W-:Y:S01]  /*19cd0*/  IADD3 R0, R9, 0x20, RZ ;  /* 0x0000002009007810 */ /* 0x000fe20007ffe0ff */
[----:B------:R-:W-:Y:S01]  /*19ce0*/  IMAD R62, R62, -0x40, R151 ;  /* 0xffffffc03e3e7824 */ /* 0x000fe200078e0297 */
[----:B------:R-:W-:-:S04]  /*19cf0*/  SHF.R.S32.HI R5, RZ, 0x1f, R4 ;  /* 0x0000001fff057819 */ /* 0x000fc80000011404 */
[-C--:B------:R-:W-:Y:S01]  /*19d00*/  ISETP.GE.AND P2, PT, R3, R62.reuse, PT ;  /* 0x0000003e0300720c */ /* 0x080fe20003f46270 */
[C---:B------:R-:W-:Y:S01]  /*19d10*/  IMAD.WIDE R4, R9.reuse, 0x60, R4 ;  /* 0x0000006009047825 */ /* 0x040fe200078e0204 */
[C---:B------:R-:W-:Y:S02]  /*19d20*/  ISETP.GE.AND P3, PT, R9.reuse, R62, PT ;  /* 0x0000003e0900720c */ /* 0x040fe40003f66270 */
[----:B------:R-:W-:Y:S02]  /*19d30*/  IADD3 R9, R9, 0x30, RZ ;  /* 0x0000003009097810 */ /* 0x000fe40007ffe0ff */
[----:B------:R-:W-:Y:S02]  /*19d40*/  IADD3 R2, P0, R6, R4, RZ ;  /* 0x0000000406027210 */ /* 0x000fe40007f1e0ff */
[----:B------:R-:W-:Y:S02]  /*19d50*/  ISETP.GE.AND P1, PT, R0, R62, PT ;  /* 0x0000003e0000720c */ /* 0x000fe40003f26270 */
[----:B------:R-:W-:-:S02]  /*19d60*/  LEA.HI.X.SX32 R3, R6, R5, 0x1, P0 ;  /* 0x0000000506037211 */ /* 0x000fc400000f0eff */
        /* <DEDUP_REMOVED lines=18> */
.L_x_2815:
        /* <DEDUP_REMOVED lines=15> */
.L_x_6130:


//--------------------- .text._ZN5flash24flash_fwd_splitkv_kernelI23Flash_fwd_kernel_traitsILi96ELi64ELi128ELi4ELb0ELb0EN7cutlass6half_tE19Flash_kernel_traitsILi96ELi64ELi128ELi4ES3_EELb1ELb0ELb0ELb0ELb1ELb1ELb1ELb1EEEvNS_16Flash_fwd_paramsE --------------------------
	.section	.text._ZN5flash24flash_fwd_splitkv_kernelI23Flash_fwd_kernel_traitsILi96ELi64ELi128ELi4ELb0ELb0EN7cutlass6half_tE19Flash_kernel_traitsILi96ELi64ELi128ELi4ES3_EELb1ELb0ELb0ELb0ELb1ELb1ELb1ELb1EEEvNS_16Flash_fwd_paramsE,"ax",@progbits
	.sectioninfo	@"SHI_REGISTERS=250"
	.align	128
        .global         _ZN5flash24flash_fwd_splitkv_kernelI23Flash_fwd_kernel_traitsILi96ELi64ELi128ELi4ELb0ELb0EN7cutlass6half_tE19Flash_kernel_traitsILi96ELi64ELi128ELi4ES3_EELb1ELb0ELb0ELb0ELb1ELb1ELb1ELb1EEEvNS_16Flash_fwd_paramsE
        .type           _ZN5flash24flash_fwd_splitkv_kernelI23Flash_fwd_kernel_traitsILi96ELi64ELi128ELi4ELb0ELb0EN7cutlass6half_tE19Flash_kernel_traitsILi96ELi64ELi128ELi4ES3_EELb1ELb0ELb0ELb0ELb1ELb1ELb1ELb1EEEvNS_16Flash_fwd_paramsE,@function
        .size           _ZN5flash24flash_fwd_splitkv_kernelI23Flash_fwd_kernel_traitsILi96ELi64ELi128ELi4ELb0ELb0EN7cutlass6half_tE19Flash_kernel_traitsILi96ELi64ELi128ELi4ES3_EELb1ELb0ELb0ELb0ELb1ELb1ELb1ELb1EEEvNS_16Flash_fwd_paramsE,(.L_x_6131 - _ZN5flash24flash_fwd_splitkv_kernelI23Flash_fwd_kernel_traitsILi96ELi64ELi128ELi4ELb0ELb0EN7cutlass6half_tE19Flash_kernel_traitsILi96ELi64ELi128ELi4ES3_EELb1ELb0ELb0ELb0ELb1ELb1ELb1ELb1EEEvNS_16Flash_fwd_paramsE)
        .other          _ZN5flash24flash_fwd_splitkv_kernelI23Flash_fwd_kernel_traitsILi96ELi64ELi128ELi4ELb0ELb0EN7cutlass6half_tE19Flash_kernel_traitsILi96ELi64ELi128ELi4ES3_EELb1ELb0ELb0ELb0ELb1ELb1ELb1ELb1EEEvNS_16Flash_fwd_paramsE,@"STO_CUDA_ENTRY STV_DEFAULT"
_ZN5flash24flash_fwd_splitkv_kernelI23Flash_fwd_kernel_traitsILi96ELi64ELi128ELi4ELb0ELb0EN7cutlass6half_tE19Flash_kernel_traitsILi96ELi64ELi128ELi4ES3_EELb1ELb0ELb0ELb0ELb1ELb1ELb1ELb1EEEvNS_16Flash_fwd_paramsE:
.text._ZN5flash24flash_fwd_splitkv_kernelI23Flash_fwd_kernel_traitsILi96ELi64ELi128ELi4ELb0ELb0EN7cutlass6half_tE19Flash_kernel_traitsILi96ELi64ELi128ELi4ES3_EELb1ELb0ELb0ELb0ELb1ELb1ELb1ELb1EEEvNS_16Flash_fwd_paramsE:
        /* <DEDUP_REMOVED lines=54> */
.L_x_2816:
[----:B-1-34-:R-:W-:Y:S02]  /*0360*/  MOV R71, c[0x0][0x218] ;  /* 0x0000860000477a02 */ /* 0x01afe40000000f00 */
.L_x_2817:
        /* <DEDUP_REMOVED lines=113> */
.L_x_2818:
        /* <DEDUP_REMOVED lines=93> */
.L_x_2819:
        /* <DEDUP_REMOVED lines=16> */
.L_x_2821:
        /* <DEDUP_REMOVED lines=51> */
.L_x_2820:
        /* <DEDUP_REMOVED lines=246> */
.L_x_2868:
        /* <DEDUP_REMOVED lines=205> */
.L_x_2826:
[----:B------:R-:W-:Y:S05]  /*30b0*/  BSYNC B0 ;  /* 0x0000000000007941 */ /* 0x000fea0003800000 */
.L_x_2825:
        /* <DEDUP_REMOVED lines=159> */
.L_x_2828:
[----:B------:R-:W-:Y:S05]  /*3ab0*/  BSYNC B0 ;  /* 0x0000000000007941 */ /* 0x000fea0003800000 */
.L_x_2827:
        /* <DEDUP_REMOVED lines=167> */
.L_x_2830:
[----:B------:R-:W-:Y:S05]  /*4530*/  BSYNC B0 ;  /* 0x0000000000007941 */ /* 0x000fea0003800000 */
.L_x_2829:
        /* <DEDUP_REMOVED lines=171> */
.L_x_2832:
[----:B------:R-:W-:Y:S05]  /*4ff0*/  BSYNC B0 ;  /* 0x0000000000007941 */ /* 0x000fea0003800000 */
.L_x_2831:
        /* <DEDUP_REMOVED lines=8> */
.L_x_2824:
        /* <DEDUP_REMOVED lines=91> */
.L_x_2837:
[----:B------:R-:W-:Y:S05]  /*5630*/  BSYNC B0 ;  /* 0x0000000000007941 */ /* 0x000fea0003800000 */
.L_x_2836:
        /* <DEDUP_REMOVED lines=92> */
.L_x_2839:
[----:B------:R-:W-:Y:S05]  /*5c00*/  BSYNC B0 ;  /* 0x0000000000007941 */ /* 0x000fea0003800000 */
.L_x_2838:
        /* <DEDUP_REMOVED lines=91> */
.L_x_2841:
[----:B------:R-:W-:Y:S05]  /*61c0*/  BSYNC B0 ;  /* 0x0000000000007941 */ /* 0x000fea0003800000 */
.L_x_2840:
[----:B-----5:R1:W-:Y:S02]  /*61d0*/  STG.E.128 [R102.64+0x80], R52 ;  /* 0x0000803466007986 */ /* 0x0203e4000c101d06 */
.L_x_2835:
[----:B------:R-:W-:Y:S05]  /*61e0*/  BSYNC B1 ;  /* 0x0000000000017941 */ /* 0x000fea0003800000 */
.L_x_2834:
        /* <DEDUP_REMOVED lines=96> */
.L_x_2845:
[----:B------:R-:W-:Y:S05]  /*67f0*/  BSYNC B0 ;  /* 0x0000000000007941 */ /* 0x000fea0003800000 */
.L_x_2844:
        /* <DEDUP_REMOVED lines=97> */
.L_x_2847:
[----:B------:R-:W-:Y:S05]  /*6e10*/  BSYNC B0 ;  /* 0x0000000000007941 */ /* 0x000fea0003800000 */
.L_x_2846:
        /* <DEDUP_REMOVED lines=99> */
.L_x_2849:
[----:B------:R-:W-:Y:S05]  /*7450*/  BSYNC B0 ;  /* 0x0000000000007941 */ /* 0x000fea0003800000 */
.L_x_2848:
[----:B-----5:R4:W-:Y:S02]  /*7460*/  STG.E.128 [R166.64+0x80], R4 ;  /* 0x00008004a6007986 */ /* 0x0209e4000c101d06 */
.L_x_2843:
[----:B------:R-:W-:Y:S05]  /*7470*/  BSYNC B1 ;  /* 0x0000000000017941 */ /* 0x000fea0003800000 */
.L_x_2842:
        /* <DEDUP_REMOVED lines=99> */
.L_x_2853:
[----:B------:R-:W-:Y:S05]  /*7ab0*/  BSYNC B0 ;  /* 0x0000000000007941 */ /* 0x000fea0003800000 */
.L_x_2852:
        /* <DEDUP_REMOVED lines=99> */
.L_x_2855:
[----:B------:R-:W-:Y:S05]  /*80f0*/  BSYNC B0 ;  /* 0x0000000000007941 */ /* 0x000fea0003800000 */
.L_x_2854:
        /* <DEDUP_REMOVED lines=100> */
.L_x_2857:
[----:B------:R-:W-:Y:S05]  /*8740*/  BSYNC B0 ;  /* 0x0000000000007941 */ /* 0x000fea0003800000 */
.L_x_2856:
[C---:B----4-:R-:W-:Y:S04]  /*8750*/  LEA R2, P0, R85.reuse, R102, 0x1 ;  /* 0x0000006655027211 */ /* 0x050fe800078008ff */
[----:B------:R-:W-:Y:S05]  /*8760*/  LEA.HI.X R3, R85, R101, R84, 0x1, P0 ;  /* 0x0000006555037211 */ /* 0x000fea00000f0c54 */
[----:B-----5:R4:W-:Y:S04]  /*8770*/  STG.E.128 [R2.64], R8 ;  /* 0x0000000802007986 */ /* 0x0209e8000c101d06 */
.L_x_2851:
[----:B------:R-:W-:Y:S05]  /*8780*/  BSYNC B1 ;  /* 0x0000000000017941 */ /* 0x000fea0003800000 */
.L_x_2850:
        /* <DEDUP_REMOVED lines=101> */
.L_x_2861:
[----:B------:R-:W-:Y:S05]  /*8de0*/  BSYNC B0 ;  /* 0x0000000000007941 */ /* 0x000fea0003800000 */
.L_x_2860:
        /* <DEDUP_REMOVED lines=101> */
.L_x_2863:
[----:B------:R-:W-:Y:S05]  /*9440*/  BSYNC B0 ;  /* 0x0000000000007941 */ /* 0x000fea0003800000 */
.L_x_2862:
        /* <DEDUP_REMOVED lines=100> */
.L_x_2865:
[----:B------:R-:W-:Y:S05]  /*9a90*/  BSYNC B0 ;  /* 0x0000000000007941 */ /* 0x000fea0003800000 */
.L_x_2864:
[C---:B-1----:R-:W-:Y:S04]  /*9aa0*/  LEA R2, P0, R93.reuse, R102, 0x1 ;  /* 0x000000665d027211 */ /* 0x042fe800078008ff */
[----:B------:R-:W-:Y:S05]  /*9ab0*/  LEA.HI.X R3, R93, R101, R92, 0x1, P0 ;  /* 0x000000655d037211 */ /* 0x000fea00000f0c5c */
[----:B-----5:R1:W-:Y:S04]  /*9ac0*/  STG.E.128 [R2.64], R8 ;  /* 0x0000000802007986 */ /* 0x0203e8000c101d06 */
.L_x_2859:
[----:B------:R-:W-:Y:S05]  /*9ad0*/  BSYNC B1 ;  /* 0x0000000000017941 */ /* 0x000fea0003800000 */
.L_x_2858:
        /* <DEDUP_REMOVED lines=8> */
.L_x_2823:
        /* <DEDUP_REMOVED lines=42> */
.L_x_2833:
        /* <DEDUP_REMOVED lines=80> */
.L_x_2866:
        /* <DEDUP_REMOVED lines=9> */
.L_x_2867:
[----:B------:R-:W-:Y:S04]  /*a390*/  IADD3 R13, R13, -0x1, RZ ;  /* 0xffffffff0d0d7810 */ /* 0x000fe80007ffe0ff */
[----:B------:R-:W-:Y:S11]  /*a3a0*/  ISETP.GT.AND P0, PT, R13, R70, PT ;  /* 0x000000460d00720c */ /* 0x000ff60003f04270 */
[----:B------:R-:W-:Y:S02]  /*a3b0*/  @!UPT UIADD3 URZ, URZ, URZ, URZ ;  /* 0x0000003f3f3ff290 */ /* 0x000fe4000fffe03f */
[----:B------:R-:W-:-:S05]  /*a3c0*/  @P0 BRA `(.L_x_2868) ;  /* 0xffff801000000947 */ /* 0x000fca000383ffff */
.L_x_2822:
        /* <DEDUP_REMOVED lines=85> */
.L_x_2875:
[----:B------:R-:W-:Y:S05]  /*a920*/  BSYNC B0 ;  /* 0x0000000000007941 */ /* 0x000fea0003800000 */
.L_x_2874:
        /* <DEDUP_REMOVED lines=46> */
.L_x_2877:
[----:B------:R-:W-:Y:S05]  /*ac10*/  BSYNC B0 ;  /* 0x0000000000007941 */ /* 0x000fea0003800000 */
.L_x_2876:
        /* <DEDUP_REMOVED lines=44> */
.L_x_2879:
[----:B------:R-:W-:Y:S05]  /*aee0*/  BSYNC B0 ;  /* 0x0000000000007941 */ /* 0x000fea0003800000 */
.L_x_2878:
[----:B-----5:R2:W-:Y:S02]  /*aef0*/  STS.128 [R150+0x2000], R24 ;  /* 0x0020001896007388 */ /* 0x0205e40000000c00 */
.L_x_2873:
[----:B------:R-:W-:Y:S05]  /*af00*/  BSYNC B1 ;  /* 0x0000000000017941 */ /* 0x000fea0003800000 */
.L_x_2872:
        /* <DEDUP_REMOVED lines=57> */
.L_x_2882:
[----:B------:R-:W-:Y:S05]  /*b2a0*/  BSYNC B0 ;  /* 0x0000000000007941 */ /* 0x000fea0003800000 */
.L_x_2881:
        /* <DEDUP_REMOVED lines=46> */
.L_x_2884:
[----:B------:R-:W-:Y:S05]  /*b590*/  BSYNC B0 ;  /* 0x0000000000007941 */ /* 0x000fea0003800000 */
.L_x_2883:
        /* <DEDUP_REMOVED lines=45> */
.L_x_2886:
[----:B------:R-:W-:Y:S05]  /*b870*/  BSYNC B0 ;  /* 0x0000000000007941 */ /* 0x000fea0003800000 */
.L_x_2885:
[----:B-----5:R3:W-:Y:S01]  /*b880*/  STS.128 [R150+0x2800], R8 ;  /* 0x0028000896007388 */ /* 0x0207e20000000c00 */
[----:B------:R-:W-:Y:S05]  /*b890*/  BRA `(.L_x_2880) ;  /* 0x0000232000007947 */ /* 0x000fea0003800000 */
.L_x_2871:
        /* <DEDUP_REMOVED lines=88> */
.L_x_2890:
[----:B------:R-:W-:Y:S05]  /*be20*/  BSYNC B0 ;  /* 0x0000000000007941 */ /* 0x000fea0003800000 */
.L_x_2889:
        /* <DEDUP_REMOVED lines=89> */
.L_x_2892:
[----:B------:R-:W-:Y:S05]  /*c3c0*/  BSYNC B0 ;  /* 0x0000000000007941 */ /* 0x000fea0003800000 */
.L_x_2891:
        /* <DEDUP_REMOVED lines=88> */
.L_x_2894:
[----:B------:R-:W-:Y:S05]  /*c950*/  BSYNC B0 ;  /* 0x0000000000007941 */ /* 0x000fea0003800000 */
.L_x_2893:
[----:B-----5:R3:W-:Y:S02]  /*c960*/  STS.128 [R150+0x2000], R20 ;  /* 0x0020001496007388 */ /* 0x0207e40000000c00 */
.L_x_2888:
[----:B------:R-:W-:Y:S05]  /*c970*/  BSYNC B1 ;  /* 0x0000000000017941 */ /* 0x000fea0003800000 */
.L_x_2887:
        /* <DEDUP_REMOVED lines=90> */
.L_x_2896:
[----:B------:R-:W-:Y:S05]  /*cf20*/  BSYNC B0 ;  /* 0x0000000000007941 */ /* 0x000fea0003800000 */
.L_x_2895:
        /* <DEDUP_REMOVED lines=89> */
.L_x_2898:
[----:B------:R-:W-:Y:S05]  /*d4c0*/  BSYNC B0 ;  /* 0x0000000000007941 */ /* 0x000fea0003800000 */
.L_x_2897:
        /* <DEDUP_REMOVED lines=89> */
.L_x_2900:
[----:B------:R-:W-:Y:S05]  /*da60*/  BSYNC B0 ;  /* 0x0000000000007941 */ /* 0x000fea0003800000 */
.L_x_2899:
[----:B-----5:R3:W-:Y:S01]  /*da70*/  STS.128 [R150+0x2800], R12 ;  /* 0x0028000c96007388 */ /* 0x0207e20000000c00 */
[----:B------:R-:W-:Y:S05]  /*da80*/  BRA `(.L_x_2880) ;  /* 0x0000013000007947 */ /* 0x000fea0003800000 */
.L_x_2870:
        /* <DEDUP_REMOVED lines=19> */
.L_x_2880:
[----:B------:R-:W-:Y:S05]  /*dbc0*/  BSYNC B2 ;  /* 0x0000000000027941 */ /* 0x000fea0003800000 */
.L_x_2869:
[----:B------:R-:W-:Y:S01]  /*dbd0*/  IADD3 R159, R57, -0x1, RZ ;  /* 0xffffffff399f7810 */ /* 0x000fe20007ffe0ff */
[----:B------:R-:W-:Y:S01]  /*dbe0*/  IMAD.SHL.U32 R140, R140, 0x8, RZ ;  /* 0x000000088c8c7824 */ /* 0x000fe200078e00ff */
[C---:B-1----:R-:W-:Y:S01]  /*dbf0*/  IADD3 R4, R158.reuse, 0x40, RZ ;  /* 0x000000409e047810 */ /* 0x042fe20007ffe0ff */
[----:B------:R-:W-:Y:S01]  /*dc00*/  IMAD.SHL.U32 R141, R141, 0x40, RZ ;  /* 0x000000408d8d7824 */ /* 0x000fe200078e00ff */
[----:B------:R-:W-:Y:S01]  /*dc10*/  IADD3 R2, R158, 0x60, RZ ;  /* 0x000000609e027810 */ /* 0x000fe20007ffe0ff */
[----:B------:R-:W-:Y:S01]  /*dc20*/  IMAD.SHL.U32 R0, R159, 0x80, RZ ;  /* 0x000000809f007824 */ /* 0x000fe200078e00ff */
[----:B------:R-:W-:Y:S01]  /*dc30*/  LEA R160, P3, R156, c[0x0][0x168], 0x1 ;  /* 0x00005a009ca07a11 */ /* 0x000fe200078608ff */
[----:B------:R-:W-:Y:S01]  /*dc40*/  IMAD.SHL.U32 R164, R61, 0x2, RZ ;  /* 0x000000023da47824 */ /* 0x000fe200078e00ff */
[----:B------:R-:W-:Y:S01]  /*dc50*/  LOP3.LUT R40, R142, 0x7fffffe, RZ, 0xc0, !PT ;  /* 0x07fffffe8e287812 */ /* 0x000fe200078ec0ff */
[----:B------:R-:W-:Y:S01]  /*dc60*/  IMAD.IADD R3, R63, 0x1, -R0 ;  /* 0x000000013f037824 */ /* 0x000fe200078e0a00 */
[----:B------:R-:W-:-:S02]  /*dc70*/  LEA.HI.X R161, R156, c[0x0][0x16c], R58, 0x1, P3 ;  /* 0x00005b009ca17a11 */ /* 0x000fc400018f0c3a */
[----:B------:R-:W-:Y:S01]  /*dc80*/  SHF.R.S32.HI R6, RZ, 0x1f, R143 ;  /* 0x0000001fff067819 */ /* 0x000fe2000001148f */
[----:B------:R-:W-:Y:S01]  /*dc90*/  IMAD.IADD R40, R143, 0x1, -R40 ;  /* 0x000000018f287824 */ /* 0x000fe200078e0a28 */
[-C--:B------:R-:W-:Y:S02]  /*dca0*/  ISETP.GE.AND P0, PT, R4, R3.reuse, PT ;  /* 0x000000030400720c */ /* 0x080fe40003f06270 */
[-C--:B------:R-:W-:Y:S02]  /*dcb0*/  ISETP.GE.AND P5, PT, R24, R3.reuse, PT ;  /* 0x000000031800720c */ /* 0x080fe40003fa6270 */
[-C--:B------:R-:W-:Y:S02]  /*dcc0*/  ISETP.GE.AND P1, PT, R158, R3.reuse, PT ;  /* 0x000000039e00720c */ /* 0x080fe40003f26270 */
[----:B------:R-:W-:Y:S02]  /*dcd0*/  ISETP.GE.AND P6, PT, R2, R3, PT ;  /* 0x000000030200720c */ /* 0x000fe40003fc6270 */
[----:B------:R-:W-:-:S02]  /*dce0*/  LEA.HI R143, R6, R143, RZ, 0x3 ;  /* 0x0000008f068f7211 */ /* 0x000fc400078f18ff */
[----:B------:R-:W-:Y:S02]  /*dcf0*/  SHF.R.S32.HI R116, RZ, 0x1f, R61 ;  /* 0x0000001fff747819 */ /* 0x000fe4000001143d */
[----:B------:R-:W-:Y:S01]  /*dd00*/  ISETP.GE.AND P4, PT, R24, R3, PT ;  /* 0x000000031800720c */ /* 0x000fe20003f86270 */
[----:B------:R-:W-:Y:S01]  /*dd10*/  @!P0 IMAD.MOV.U32 R5, RZ, RZ, c[0x0][0x198] ;  /* 0x00006600ff058624 */ /* 0x000fe200078e00ff */
[----:B------:R-:W-:Y:S01]  /*dd20*/  LOP3.LUT R141, R141, 0xc0, RZ, 0xc0, !PT ;  /* 0x000000c08d8d7812 */ /* 0x000fe200078ec0ff */
[----:B------:R-:W-:Y:S01]  /*dd30*/  @!P0 IMAD.MOV.U32 R6, RZ, RZ, c[0x0][0x19c] ;  /* 0x00006700ff068624 */ /* 0x000fe200078e00ff */
[-C--:B--23--:R-:W-:Y:S01]  /*dd40*/  @!P5 LEA R12, P3, R60, R160.reuse, 0x1 ;  /* 0x000000a03c0cd211 */ /* 0x08cfe200078608ff */
[----:B------:R-:W-:Y:S01]  /*dd50*/  @!PT LDS RZ, [RZ] ;  /* 0x00000000fffff984 */ /* 0x000fe20000000800 */
[----:B------:R-:W-:Y:S01]  /*dd60*/  @!PT LDS RZ, [RZ] ;  /* 0x00000000fffff984 */ /* 0x000fe20000000800 */
[----:B------:R-:W-:Y:S01]  /*dd70*/  @!PT LDS RZ, [RZ] ;  /* 0x00000000fffff984 */ /* 0x000fe20000000800 */
[----:B------:R1:W-:Y:S01]  /*dd80*/  @!P1 LDGSTS.E.BYPASS.LTC128B.128 [R150+0x3000], [R160.64] ;  /* 0x03000000a0969fae */ /* 0x0003e2000b901d46 */
[----:B------:R-:W-:Y:S01]  /*dd90*/  IMAD.SHL.U32 R41, R143, 0x20, RZ ;  /* 0x000000208f297824 */ /* 0x000fe200078e00ff */
[----:B------:R-:W-:Y:S01]  /*dda0*/  LOP3.LUT R164, R164, 0x6, RZ, 0xc0, !PT ;  /* 0x00000006a4a47812 */ /* 0x000fe200078ec0ff */
[----:B------:R-:W-:Y:S01]  /*ddb0*/  @!P6 IMAD.MOV.U32 R8, RZ, RZ, c[0x0][0x198] ;  /* 0x00006600ff08e624 */ /* 0x000fe200078e00ff */
[----:B------:R1:W-:Y:S01]  /*ddc0*/  @!P1 LDGSTS.E.BYPASS.LTC128B.128 [R150+0x5000], [R160.64+0x40] ;  /* 0x05000040a0969fae */ /* 0x0003e2000b901d46 */
[----:B------:R-:W-:Y:S01]  /*ddd0*/  @!P6 IMAD.MOV.U32 R7, RZ, RZ, c[0x0][0x19c] ;  /* 0x00006700ff07e624 */ /* 0x000fe200078e00ff */
[----:B------:R-:W-:Y:S01]  /*dde0*/  @!P5 LEA.HI.X R13, R60, R161, R59, 0x1, P3 ;  /* 0x000000a13c0dd211 */ /* 0x000fe200018f0c3b */
[----:B------:R-:W-:Y:S01]  /*ddf0*/  @!P6 IMAD.WIDE.U32 R8, R8, 0xc0, R160 ;  /* 0x000000c00808e825 */ /* 0x000fe200078e00a0 */
[----:B------:R1:W-:Y:S01]  /*de00*/  @!P1 LDGSTS.E.BYPASS.LTC128B.128 [R150+0x7000], [R160.64+0x80] ;  /* 0x07000080a0969fae */ /* 0x0003e2000b901d46 */
[----:B------:R-:W-:-:S02]  /*de10*/  @!P0 LEA R10, P1, R5, R160, 0x7 ;  /* 0x000000a0050a8211 */ /* 0x000fc400078238ff */
[----:B------:R-:W-:Y:S01]  /*de20*/  @!P6 IMAD R7, R7, 0xc0, RZ ;  /* 0x000000c00707e824 */ /* 0x000fe200078e02ff */
[----:B------:R2:W-:Y:S01]  /*de30*/  @!P5 LDGSTS.E.BYPASS.LTC128B.128 [R150+0x3800], [R12.64] ;  /* 0x038000000c96dfae */ /* 0x0005e2000b901d46 */
[----:B------:R-:W-:Y:S01]  /*de40*/  @!P0 LEA.HI.X R11, R5, R161, R6, 0x7, P1 ;  /* 0x000000a1050b8211 */ /* 0x000fe200008f3c06 */
[----:B------:R-:W-:Y:S01]  /*de50*/  @!P6 IMAD.MOV.U32 R14, RZ, RZ, R8 ;  /* 0x000000ffff0ee224 */ /* 0x000fe200078e0008 */
[----:B------:R-:W-:Y:S01]  /*de60*/  LEA.HI R6, R116, R61, RZ, 0x4 ;  /* 0x0000003d74067211 */ /* 0x000fe200078f20ff */
[----:B------:R2:W-:Y:S01]  /*de70*/  @!P5 LDGSTS.E.BYPASS.LTC128B.128 [R150+0x5800], [R12.64+0x40] ;  /* 0x058000400c96dfae */ /* 0x0005e2000b901d46 */
[----:B------:R-:W-:Y:S01]  /*de80*/  @!P6 IMAD.IADD R15, R9, 0x1, R7 ;  /* 0x00000001090fe824 */ /* 0x000fe200078e0207 */
[-C--:B------:R-:W-:Y:S01]  /*de90*/  ISETP.GE.AND P3, PT, R4, R3.reuse, PT ;  /* 0x000000030400720c */ /* 0x080fe20003f66270 */
[----:B------:R-:W-:Y:S01]  /*dea0*/  IMAD.SHL.U32 R5, R64, 0x40, RZ ;  /* 0x0000004040057824 */ /* 0x000fe200078e00ff */
[----:B------:R2:W-:Y:S01]  /*deb0*/  @!P5 LDGSTS.E.BYPASS.LTC128B.128 [R150+0x7800], [R12.64+0x80] ;  /* 0x078000800c96dfae */ /* 0x0005e2000b901d46 */
[----:B------:R-:W-:-:S02]  /*dec0*/  ISETP.GE.AND P1, PT, R2, R3, PT ;  /* 0x000000030200720c */ /* 0x000fc40003f26270 */
[----:B------:R-:W-:Y:S01]  /*ded0*/  SHF.R.S32.HI R2, RZ, 0x4, R6 ;  /* 0x00000004ff027819 */ /* 0x000fe20000011406 */
[----:B------:R3:W-:Y:S01]  /*dee0*/  @!P0 LDGSTS.E.BYPASS.LTC128B.128 [R150+0x4000], [R10.64] ;  /* 0x040000000a968fae */ /* 0x0007e2000b901d46 */
[----:B------:R-:W-:Y:S02]  /*def0*/  LOP3.LUT R5, R5, 0xc0, RZ, 0xc0, !PT ;  /* 0x000000c005057812 */ /* 0x000fe400078ec0ff */
[----:B------:R-:W-:Y:S01]  /*df00*/  ISETP.GE.AND P5, PT, R158, R3, PT ;  /* 0x000000039e00720c */ /* 0x000fe20003fa6270 */
[----:B------:R3:W-:Y:S01]  /*df10*/  @!P0 LDGSTS.E.BYPASS.LTC128B.128 [R150+0x6000], [R10.64+0x40] ;  /* 0x060000400a968fae */ /* 0x0007e2000b901d46 */
[----:B------:R-:W-:Y:S02]  /*df20*/  LOP3.LUT R146, R5, 0x8, R140, 0xf8, !PT ;  /* 0x0000000805927812 */ /* 0x000fe400078ef88c */
[----:B------:R-:W-:Y:S01]  /*df30*/  SHF.R.U32.HI R5, RZ, 0x3, R5 ;  /* 0x00000003ff057819 */ /* 0x000fe20000011605 */
[----:B------:R3:W-:Y:S01]  /*df40*/  @!P0 LDGSTS.E.BYPASS.LTC128B.128 [R150+0x8000], [R10.64+0x80] ;  /* 0x080000800a968fae */ /* 0x0007e2000b901d46 */
[----:B------:R-:W-:Y:S01]  /*df50*/  LEA R162, P0, R154, c[0x0][0x170], 0x1 ;  /* 0x00005c009aa27a11 */ /* 0x000fe200078008ff */
[----:B------:R-:W-:Y:S01]  /*df60*/  @!P3 IMAD.MOV.U32 R8, RZ, RZ, c[0x0][0x1a0] ;  /* 0x00006800ff08b624 */ /* 0x000fe200078e00ff */
[----:B------:R-:W-:Y:S01]  /*df70*/  LOP3.LUT R146, R146, R5, RZ, 0x3c, !PT ;  /* 0x0000000592927212 */ /* 0x000fe200078e3cff */
[----:B------:R4:W-:Y:S01]  /*df80*/  @!P6 LDGSTS.E.BYPASS.LTC128B.128 [R150+0x4800], [R14.64] ;  /* 0x048000000e96efae */ /* 0x0009e2000b901d46 */
[----:B------:R-:W-:Y:S01]  /*df90*/  LEA.HI.X R163, R154, c[0x0][0x174], R56, 0x1, P0 ;  /* 0x00005d009aa37a11 */ /* 0x000fe200000f0c38 */
[----:B------:R-:W-:Y:S01]  /*dfa0*/  @!P3 IMAD.MOV.U32 R9, RZ, RZ, c[0x0][0x1a4] ;  /* 0x00006900ff09b624 */ /* 0x000fe200078e00ff */
[C---:B------:R-:W-:Y:S01]  /*dfb0*/  @!P4 LEA R4, P0, R115.reuse, R162, 0x1 ;  /* 0x000000a27304c211 */ /* 0x040fe200078008ff */
[----:B------:R4:W-:Y:S01]  /*dfc0*/  @!P6 LDGSTS.E.BYPASS.LTC128B.128 [R150+0x6800], [R14.64+0x40] ;  /* 0x068000400e96efae */ /* 0x0009e2000b901d46 */
[----:B------:R-:W-:Y:S01]  /*dfd0*/  @!P1 IMAD.MOV.U32 R7, RZ, RZ, c[0x0][0x1a0] ;  /* 0x00006800ff079624 */ /* 0x000fe200078e00ff */
[----:B------:R-:W-:Y:S01]  /*dfe0*/  LEA.HI R116, R116, R61, RZ, 0x5 ;  /* 0x0000003d74747211 */ /* 0x000fe200078f28ff */
[----:B------:R-:W-:Y:S01]  /*dff0*/  @!P1 IMAD.MOV.U32 R3, RZ, RZ, c[0x0][0x1a4] ;  /* 0x00006900ff039624 */ /* 0x000fe200078e00ff */
[----:B------:R4:W-:Y:S01]  /*e000*/  @!P6 LDGSTS.E.BYPASS.LTC128B.128 [R150+0x8800], [R14.64+0x80] ;  /* 0x088000800e96efae */ /* 0x0009e2000b901d46 */
[----:B------:R-:W-:Y:S01]  /*e010*/  @!P4 LEA.HI.X R5, R115, R163, R114, 0x1, P0 ;  /* 0x000000a37305c211 */ /* 0x000fe200000f0c72 */
[----:B--2---:R-:W-:-:S02]  /*e020*/  @!P1 IMAD.MOV.U32 R12, RZ, RZ, R162 ;  /* 0x000000ffff0c9224 */ /* 0x004fc400078e00a2 */
[----:B------:R-:W0:Y:S01]  /*e030*/  LDGDEPBAR ;  /* 0x00000000000079af */ /* 0x000e220000000000 */
[----:B------:R-:W-:Y:S01]  /*e040*/  @!P1 IMAD.MOV.U32 R13, RZ, RZ, R163 ;  /* 0x000000ffff0d9224 */ /* 0x000fe200078e00a3 */
[C---:B------:R-:W-:Y:S01]  /*e050*/  @!P3 LEA R6, P0, R8.reuse, R162, 0x7 ;  /* 0x000000a20806b211 */ /* 0x040fe200078038ff */
[----:B------:R-:W-:Y:S01]  /*e060*/  @!P1 IMAD R3, R3, 0xc0, RZ ;  /* 0x000000c003039824 */ /* 0x000fe200078e02ff */
[----:B------:R-:W-:Y:S01]  /*e070*/  SHF.R.S32.HI R42, RZ, 0x5, R116 ;  /* 0x00000005ff2a7819 */ /* 0x000fe20000011474 */
[----:B------:R-:W-:Y:S01]  /*e080*/  @!P1 IMAD.WIDE.U32 R12, R7, 0xc0, R12 ;  /* 0x000000c0070c9825 */ /* 0x000fe200078e000c */
[----:B------:R-:W-:Y:S02]  /*e090*/  LOP3.LUT R41, R41, 0xffffff00, RZ, 0xc0, !PT ;  /* 0xffffff0029297812 */ /* 0x000fe400078ec0ff */
[----:B------:R-:W-:Y:S01]  /*e0a0*/  @!P3 LEA.HI.X R7, R8, R163, R9, 0x7, P0 ;  /* 0x000000a30807b211 */ /* 0x000fe200000f3c09 */
[----:B------:R-:W-:Y:S01]  /*e0b0*/  @!P5 IMAD.MOV.U32 R8, RZ, RZ, R162 ;  /* 0x000000ffff08d224 */ /* 0x000fe200078e00a2 */
[----:B------:R-:W-:Y:S01]  /*e0c0*/  LOP3.LUT P0, RZ, R64, 0x2, RZ, 0xc0, !PT ;  /* 0x0000000240ff7812 */ /* 0x000fe2000780c0ff */
[----:B------:R-:W-:Y:S01]  /*e0d0*/  @!P5 IMAD.MOV.U32 R9, RZ, RZ, R163 ;  /* 0x000000ffff09d224 */ /* 0x000fe200078e00a3 */
[----:B---3--:R-:W-:Y:S01]  /*e0e0*/  LEA.HI R11, R2, R2, RZ, 0x1 ;  /* 0x00000002020b7211 */ /* 0x008fe200078f08ff */
[----:B------:R-:W-:Y:S01]  /*e0f0*/  IMAD R147, R42, 0x200, R41 ;  /* 0x000002002a937824 */ /* 0x000fe200078e0229 */
[----:B------:R-:W-:Y:S01]  /*e100*/  LOP3.LUT R116, R116, 0xffffffe0, RZ, 0xc0, !PT ;  /* 0xffffffe074747812 */ /* 0x000fe200078ec0ff */
[----:B------:R-:W-:Y:S01]  /*e110*/  @!P1 IMAD.IADD R13, R13, 0x1, R3 ;  /* 0x000000010d0d9824 */ /* 0x000fe200078e0203 */
[----:B------:R-:W-:Y:S01]  /*e120*/  LOP3.LUT R11, R11, 0xfffffffe, RZ, 0xc0, !PT ;  /* 0xfffffffe0b0b7812 */ /* 0x000fe200078ec0ff */
[----:B------:R-:W-:-:S02]  /*e130*/  IMAD R147, R40, 0x20, R147 ;  /* 0x0000002028937824 */ /* 0x000fc400078e0293 */
[----:B------:R-:W-:Y:S02]  /*e140*/  IMAD.MOV.U32 R3, RZ, RZ, 0x20 ;  /* 0x00000020ff037424 */ /* 0x000fe400078e00ff */
[----:B------:R-:W-:Y:S01]  /*e150*/  IMAD.IADD R2, R2, 0x1, -R11 ;  /* 0x0000000102027824 */ /* 0x000fe200078e0a0b */
[----:B------:R-:W-:-:S04]  /*e160*/  DEPBAR.LE SB0, 0x0 ;  /* 0x000080000000791a */ /* 0x000fc80000000000 */
[----:B------:R-:W-:Y:S01]  /*e170*/  BAR.SYNC.DEFER_BLOCKING 0x0 ;  /* 0x0000000000007b1d */ /* 0x000fe20000010000 */
[C---:B------:R-:W-:Y:S01]  /*e180*/  IMAD R139, R2.reuse, 0x8, R139 ;  /* 0x00000008028b7824 */ /* 0x040fe200078e028b */
[----:B------:R-:W-:Y:S01]  /*e190*/  SEL R3, R3, 0xffffffe0, !P0 ;  /* 0xffffffe003037807 */ /* 0x000fe20004000000 */
[----:B------:R-:W-:Y:S02]  /*e1a0*/  IMAD.SHL.U32 R2, R2, 0x8, RZ ;  /* 0x0000000802027824 */ /* 0x000fe400078e00ff */
[----:B------:R-:W-:-:S03]  /*e1b0*/  IMAD.U32 R146, R139, 0x20, R146 ;  /* 0x000000208b927824 */ /* 0x000fc600078e0092 */
[----:B------:R-:W-:Y:S01]  /*e1c0*/  LOP3.LUT R2, R141, 0x8, R2, 0xf8, !PT ;  /* 0x000000088d027812 */ /* 0x000fe200078ef802 */
[----:B------:R-:W-:Y:S01]  /*e1d0*/  IMAD.SHL.U32 R146, R146, 0x2, RZ ;  /* 0x0000000292927824 */ /* 0x000fe200078e00ff */
[----:B------:R-:W-:-:S03]  /*e1e0*/  SHF.R.U32.HI R141, RZ, 0x3, R141 ;  /* 0x00000003ff8d7819 */ /* 0x000fc6000001168d */
[----:B------:R-:W-:Y:S01]  /*e1f0*/  IMAD.IADD R118, R146, 0x1, R3 ;  /* 0x0000000192767824 */ /* 0x000fe200078e0203 */
[----:B------:R-:W-:Y:S01]  /*e200*/  LOP3.LUT R2, R2, R141, RZ, 0x3c, !PT ;  /* 0x0000008d02027212 */ /* 0x000fe200078e3cff */
[----:B------:R-:W-:-:S04]  /*e210*/  IMAD.IADD R3, R61, 0x1, -R116 ;  /* 0x000000013d037824 */ /* 0x000fc800078e0a74 */
[----:B------:R-:W-:Y:S01]  /*e220*/  IMAD.IADD R147, R2, 0x1, R147 ;  /* 0x0000000102937824 */ /* 0x000fe200078e0293 */
[----:B------:R-:W-:-:S03]  /*e230*/  SHF.R.S32.HI R158, RZ, 0x1f, R3 ;  /* 0x0000001fff9e7819 */ /* 0x000fc60000011403 */
[----:B------:R-:W-:Y:S01]  /*e240*/  IMAD.SHL.U32 R147, R147, 0x2, RZ ;  /* 0x0000000293937824 */ /* 0x000fe200078e00ff */
[----:B------:R-:W-:Y:S01]  /*e250*/  @P5 STS [R150+0x9000], RZ ;  /* 0x009000ff96005388 */ /* 0x000fe20000000800 */
[----:B------:R-:W-:Y:S01]  /*e260*/  LEA.HI R158, R158, R3, RZ, 0x2 ;  /* 0x000000039e9e7211 */ /* 0x000fe200078f10ff */
[----:B------:R-:W-:Y:S02]  /*e270*/  IMAD R3, R42, 0x10, R62 ;  /* 0x000000102a037824 */ /* 0x000fe400078e023e */
[----:B------:R-:W-:Y:S01]  /*e280*/  @P5 STS [R150+0x9004], RZ ;  /* 0x009004ff96005388 */ /* 0x000fe20000000800 */
[----:B------:R-:W-:Y:S01]  /*e290*/  IMAD R145, R43, 0x2, R147 ;  /* 0x000000022b917824 */ /* 0x000fe200078e0293 */
[----:B------:R-:W-:Y:S02]  /*e2a0*/  SHF.R.S32.HI R158, RZ, 0x2, R158 ;  /* 0x00000002ff9e7819 */ /* 0x000fe4000001149e */
        /* <DEDUP_REMOVED lines=40> */
[----:B------:R-:W1:Y:S04]  /*e530*/  LDSM.16.M88.4 R76, [R146+0x3c00] ;  /* 0x003c0000924c783b */ /* 0x000e680000000200 */
[----:B------:R-:W1:Y:S04]  /*e540*/  LDSM.16.M88.4 R68, [R146+0x4000] ;  /* 0x004000009244783b */ /* 0x000e680000000200 */
[----:B------:R-:W1:Y:S04]  /*e550*/  LDSM.16.M88.4 R52, [R146+0x4400] ;  /* 0x004400009234783b */ /* 0x000e680000000200 */
[----:B------:R-:W1:Y:S04]  /*e560*/  LDSM.16.M88.4 R44, [R146+0x4800] ;  /* 0x00480000922c783b */ /* 0x000e680000000200 */
[----:B--2---:R-:W2:Y:S04]  /*e570*/  LDSM.16.M88.4 R8, [R146+0x4c00] ;  /* 0x004c00009208783b */ /* 0x004ea80000000200 */
[----:B------:R-:W-:Y:S04]  /*e580*/  LDSM.16.M88.4 R124, [R145] ;  /* 0x00000000917c783b */ /* 0x000fe80000000200 */
[----:B------:R-:W2:Y:S04]  /*e590*/  LDSM.16.M88.4 R100, [R118+0x3000] ;  /* 0x003000007664783b */ /* 0x000ea80000000200 */
[----:B----4-:R-:W4:Y:S01]  /*e5a0*/  LDSM.16.M88.4 R12, [R118+0x3800] ;  /* 0x00380000760c783b */ /* 0x010f220000000200 */
[C---:B-----5:R-:W-:Y:S03]  /*e5b0*/  HMMA.16816.F32 R20, R120.reuse, R28, RZ ;  /* 0x0000001c7814723c */ /* 0x060fe600000018ff */
[----:B---3--:R-:W3:Y:S04]  /*e5c0*/  LDSM.16.M88.4 R4, [R118+0x3c00] ;  /* 0x003c00007604783b */ /* 0x008ee80000000200 */
[----:B------:R-:W-:Y:S01]  /*e5d0*/  LDSM.16.M88.4 R112, [R147+0x1000] ;  /* 0x001000009370783b */ /* 0x000fe20000000200 */
[C---:B------:R-:W-:Y:S03]  /*e5e0*/  HMMA.16816.F32 R28, R120.reuse, R30, RZ ;  /* 0x0000001e781c723c */ /* 0x040fe600000018ff */
[----:B------:R-:W5:Y:S04]  /*e5f0*/  LDSM.16.M88.4 R16, [R146+0x5000] ;  /* 0x005000009210783b */ /* 0x000f680000000200 */
[----:B------:R-:W2:Y:S01]  /*e600*/  LDSM.16.M88.4 R24, [R118+0x4000] ;  /* 0x004000007618783b */ /* 0x000ea20000000200 */
        /* <DEDUP_REMOVED lines=20> */
[----:B------:R-:W1:Y:S07]  /*e750*/  LDSM.16.M88.4 R8, [R118+0x4400] ;  /* 0x004400007608783b */ /* 0x000e6e0000000200 */
[C---:B------:R-:W-:Y:S08]  /*e760*/  HMMA.16816.F32 R20, R124.reuse, R100, R20 ;  /* 0x000000647c14723c */ /* 0x040ff00000001814 */
[C---:B------:R-:W-:Y:S01]  /*e770*/  HMMA.16816.F32 R28, R124.reuse, R102, R28 ;  /* 0x000000667c1c723c */ /* 0x040fe2000000181c */
[----:B------:R-:W-:Y:S07]  /*e780*/  LDSM.16.M88.4 R100, [R146+0x5c00] ;  /* 0x005c00009264783b */ /* 0x000fee0000000200 */
[C---:B----4-:R-:W-:Y:S08]  /*e790*/  HMMA.16816.F32 R88, R124.reuse, R12, R88 ;  /* 0x0000000c7c58723c */ /* 0x050ff00000001858 */
[C---:B------:R-:W-:Y:S01]  /*e7a0*/  HMMA.16816.F32 R84, R124.reuse, R14, R84 ;  /* 0x0000000e7c54723c */ /* 0x040fe20000001854 */
[----:B------:R-:W2:Y:S07]  /*e7b0*/  LDSM.16.M88.4 R12, [R145+0x1000] ;  /* 0x00100000910c783b */ /* 0x000eae0000000200 */
[C---:B---3--:R-:W-:Y:S08]  /*e7c0*/  HMMA.16816.F32 R80, R124.reuse, R4, R80 ;  /* 0x000000047c50723c */ /* 0x048ff00000001850 */
[----:B------:R-:W-:Y:S01]  /*e7d0*/  HMMA.16816.F32 R76, R124, R6, R76 ;  /* 0x000000067c4c723c */ /* 0x000fe2000000184c */
[----:B------:R-:W3:Y:S07]  /*e7e0*/  LDSM.16.M88.4 R4, [R118+0x4800] ;  /* 0x004800007604783b */ /* 0x000eee0000000200 */
[C---:B-----5:R-:W-:Y:S08]  /*e7f0*/  HMMA.16816.F32 R20, R112.reuse, R16, R20 ;  /* 0x000000107014723c */ /* 0x060ff00000001814 */
        /* <DEDUP_REMOVED lines=10> */
[----:B------:R-:W4:Y:S07]  /*e8a0*/  LDSM.16.M88.4 R32, [R118+0x5400] ;  /* 0x005400007620783b */ /* 0x000f2e0000000200 */
[C---:B--2---:R-:W-:Y:S08]  /*e8b0*/  HMMA.16816.F32 R20, R12.reuse, R132, R20 ;  /* 0x000000840c14723c */ /* 0x044ff00000001814 */
[----:B------:R-:W-:Y:S08]  /*e8c0*/  HMMA.16816.F32 R28, R12, R134, R28 ;  /* 0x000000860c1c723c */ /* 0x000ff0000000181c */
[C---:B---3--:R-:W-:Y:S08]  /*e8d0*/  HMMA.16816.F32 R48, R124.reuse, R4, R48 ;  /* 0x000000047c30723c */ /* 0x048ff00000001830 */
[----:B------:R-:W-:Y:S01]  /*e8e0*/  HMMA.16816.F32 R44, R124, R6, R44 ;  /* 0x000000067c2c723c */ /* 0x000fe2000000182c */
[----:B------:R-:W2:Y:S07]  /*e8f0*/  LDSM.16.M88.4 R4, [R145+0x2000] ;  /* 0x002000009104783b */ /* 0x000eae0000000200 */
[C---:B------:R-:W-:Y:S08]  /*e900*/  HMMA.16816.F32 R96, R112.reuse, R108, R96 ;  /* 0x0000006c7060723c */ /* 0x040ff00000001860 */
[----:B------:R-:W-:Y:S01]  /*e910*/  HMMA.16816.F32 R108, R112, R110, R92 ;  /* 0x0000006e706c723c */ /* 0x000fe2000000185c */
[----:B------:R-:W-:Y:S07]  /*e920*/  LDSM.16.M88.4 R92, [R146+0x7400] ;  /* 0x00740000925c783b */ /* 0x000fee0000000200 */
[----:B-1----:R-:W-:Y:S08]  /*e930*/  HMMA.16816.F32 R20, R8, R24, R20 ;  /* 0x000000180814723c */ /* 0x002ff00000001814 */
[C---:B------:R-:W-:Y:S08]  /*e940*/  HMMA.16816.F32 R88, R112.reuse, R104, R88 ;  /* 0x000000687058723c */ /* 0x040ff00000001858 */
[----:B------:R-:W-:Y:S01]  /*e950*/  HMMA.16816.F32 R84, R112, R106, R84 ;  /* 0x0000006a7054723c */ /* 0x000fe20000001854 */
[----:B------:R-:W1:Y:S07]  /*e960*/  LDSM.16.M88.4 R104, [R118+0x5800] ;  /* 0x005800007668783b */ /* 0x000e6e0000000200 */
[----:B------:R-:W-:Y:S01]  /*e970*/  HMMA.16816.F32 R28, R8, R26, R28 ;  /* 0x0000001a081c723c */ /* 0x000fe2000000181c */
[----:B------:R-:W-:Y:S07]  /*e980*/  LDSM.16.M88.4 R24, [R146+0x6400] ;  /* 0x006400009218783b */ /* 0x000fee0000000200 */
[C---:B----4-:R-:W-:Y:S08]  /*e990*/  HMMA.16816.F32 R96, R12.reuse, R32, R96 ;  /* 0x000000200c60723c */ /* 0x050ff00000001860 */
[----:B------:R-:W-:Y:S01]  /*e9a0*/  HMMA.16816.F32 R108, R12, R34, R108 ;  /* 0x000000220c6c723c */ /* 0x000fe2000000186c */
[----:B------:R-:W-:Y:S07]  /*e9b0*/  LDSM.16.M88.4 R32, [R118+0x5c00] ;  /* 0x005c00007620783b */ /* 0x000fee0000000200 */
[C---:B--2---:R-:W-:Y:S08]  /*e9c0*/  HMMA.16816.F32 R20, R4.reuse, R16, R20 ;  /* 0x000000100414723c */ /* 0x044ff00000001814 */
[----:B------:R-:W-:Y:S01]  /*e9d0*/  HMMA.16816.F32 R28, R4, R18, R28 ;  /* 0x00000012041c723c */ /* 0x000fe2000000181c */
[----:B------:R-:W2:Y:S07]  /*e9e0*/  LDSM.16.M88.4 R16, [R146+0x7800] ;  /* 0x007800009210783b */ /* 0x000eae0000000200 */
[C---:B------:R-:W-:Y:S08]  /*e9f0*/  HMMA.16816.F32 R36, R124.reuse, R128, R36 ;  /* 0x000000807c24723c */ /* 0x040ff00000001824 */
[----:B------:R-:W-:Y:S01]  /*ea00*/  HMMA.16816.F32 R120, R124, R130, R120 ;  /* 0x000000827c78723c */ /* 0x000fe20000001878 */
[----:B------:R-:W3:Y:S01]  /*ea10*/  LDSM.16.M88.4 R124, [R146+0x6000] ;  /* 0x00600000927c783b */ /* 0x000ee20000000200 */
[----:B------:R-:W-:-:S06]  /*ea20*/  FMUL.FTZ R119, R21, c[0x0][0x2ec] ;  /* 0x0000bb0015777a20 */ /* 0x000fcc0000410000 */
[----:B-1----:R-:W-:Y:S01]  /*ea30*/  HMMA.16816.F32 R88, R12, R104, R88 ;  /* 0x000000680c58723c */ /* 0x002fe20000001858 */
[----:B------:R-:W-:Y:S01]  /*ea40*/  FMUL.FTZ R28, R28, c[0x0][0x2ec] ;  /* 0x0000bb001c1c7a20 */ /* 0x000fe20000410000 */
[----:B------:R-:W-:Y:S01]  /*ea50*/  MUFU.TANH R119, R119 ;  /* 0x0000007700777308 */ /* 0x000fe20000002400 */
[----:B------:R-:W-:-:S04]  /*ea60*/  FMUL.FTZ R29, R29, c[0x0][0x2ec] ;  /* 0x0000bb001d1d7a20 */ /* 0x000fc80000410000 */
[----:B------:R-:W-:Y:S01]  /*ea70*/  FMUL.FTZ R105, R30, c[0x0][0x2ec] ;  /* 0x0000bb001e697a20 */ /* 0x000fe20000410000 */
[----:B------:R-:W-:Y:S02]  /*ea80*/  HMMA.16816.F32 R84, R12, R106, R84 ;  /* 0x0000006a0c54723c */ /* 0x000fe40000001854 */
[----:B------:R-:W-:Y:S05]  /*ea90*/  MUFU.TANH R104, R29 ;  /* 0x0000001d00687308 */ /* 0x000fea0000002400 */
[----:B------:R-:W-:Y:S01]  /*eaa0*/  FMUL.FTZ R106, R31, c[0x0][0x2ec] ;  /* 0x0000bb001f6a7a20 */ /* 0x000fe20000410000 */
[C---:B------:R-:W-:Y:S02]  /*eab0*/  HMMA.16816.F32 R96, R8.reuse, R92, R96 ;  /* 0x0000005c0860723c */ /* 0x040fe40000001860 */
[----:B------:R-:W-:Y:S05]  /*eac0*/  MUFU.TANH R105, R105 ;  /* 0x0000006900697308 */ /* 0x000fea0000002400 */
[----:B------:R-:W-:Y:S01]  /*ead0*/  FMUL.FTZ R92, R20, c[0x0][0x2ec] ;  /* 0x0000bb00145c7a20 */ /* 0x000fe20000410000 */
[----:B------:R-:W-:Y:S01]  /*eae0*/  HMMA.16816.F32 R108, R8, R94, R108 ;  /* 0x0000005e086c723c */ /* 0x000fe2000000186c */
[----:B------:R-:W-:Y:S01]  /*eaf0*/  FMUL.FTZ R93, R22, c[0x0][0x2ec] ;  /* 0x0000bb00165d7a20 */ /* 0x000fe20000410000 */
[----:B------:R1:W-:Y:S05]  /*eb00*/  MUFU.TANH R95, R28 ;  /* 0x0000001c005f7308 */ /* 0x0003ea0000002400 */
[----:B------:R-:W-:Y:S01]  /*eb10*/  FMUL.FTZ R94, R23, c[0x0][0x2ec] ;  /* 0x0000bb00175e7a20 */ /* 0x000fe20000410000 */
[C---:B------:R-:W-:Y:S01]  /*eb20*/  HMMA.16816.F32 R80, R112.reuse, R100, R80 ;  /* 0x000000647050723c */ /* 0x040fe20000001850 */
[----:B------:R-:W4:Y:S01]  /*eb30*/  LDSM.16.M88.4 R20, [R146+0x6800] ;  /* 0x006800009214783b */ /* 0x000f220000000200 */
[----:B------:R-:W-:Y:S06]  /*eb40*/  MUFU.TANH R106, R106 ;  /* 0x0000006a006a7308 */ /* 0x000fec0000002400 */
[----:B------:R-:W-:Y:S01]  /*eb50*/  HMMA.16816.F32 R100, R112, R102, R76 ;  /* 0x000000667064723c */ /* 0x000fe2000000184c */
[----:B------:R-:W-:Y:S01]  /*eb60*/  LDSM.16.M88.4 R76, [R118+0x7400] ;  /* 0x00740000764c783b */ /* 0x000fe20000000200 */
[----:B------:R-:W5:Y:S03]  /*eb70*/  MUFU.TANH R94, R94 ;  /* 0x0000005e005e7308 */ /* 0x000f660000002400 */
[----:B-1----:R-:W-:Y:S03]  /*eb80*/  LDSM.16.M88.4 R28, [R146+0x7c00] ;  /* 0x007c0000921c783b */ /* 0x002fe60000000200 */
[C---:B--2---:R-:W-:Y:S02]  /*eb90*/  HMMA.16816.F32 R88, R8.reuse, R16, R88 ;  /* 0x000000100858723c */ /* 0x044fe40000001858 */
[----:B------:R-:W-:Y:S06]  /*eba0*/  MUFU.TANH R92, R92 ;  /* 0x0000005c005c7308 */ /* 0x000fec0000002400 */
[----:B------:R-:W-:Y:S01]  /*ebb0*/  HMMA.16816.F32 R84, R8, R18, R84 ;  /* 0x000000120854723c */ /* 0x000fe20000001854 */
[----:B------:R-:W1:Y:S01]  /*ebc0*/  LDSM.16.M88.4 R16, [R118+0x6000] ;  /* 0x006000007610783b */ /* 0x000e620000000200 */
[----:B------:R-:W-:Y:S06]  /*ebd0*/  MUFU.TANH R93, R93 ;  /* 0x0000005d005d7308 */ /* 0x000fec0000002400 */
[C---:B------:R-:W-:Y:S08]  /*ebe0*/  HMMA.16816.F32 R64, R112.reuse, R24, R64 ;  /* 0x000000187040723c */ /* 0x040ff00000001840 */
[C---:B------:R-:W-:Y:S01]  /*ebf0*/  HMMA.16816.F32 R52, R112.reuse, R26, R52 ;  /* 0x0000001a7034723c */ /* 0x040fe20000001834 */
[----:B------:R-:W2:Y:S07]  /*ec00*/  LDSM.16.M88.4 R24, [R118+0x7800] ;  /* 0x007800007618783b */ /* 0x000eae0000000200 */
[C---:B---3--:R-:W-:Y:S08]  /*ec10*/  HMMA.16816.F32 R68, R112.reuse, R126, R68 ;  /* 0x0000007e7044723c */ /* 0x048ff00000001844 */
[----:B----4-:R-:W-:Y:S08]  /*ec20*/  HMMA.16816.F32 R48, R112, R20, R48 ;  /* 0x000000147030723c */ /* 0x010ff00000001830 */
[C---:B------:R-:W-:Y:S08]  /*ec30*/  HMMA.16816.F32 R80, R12.reuse, R32, R80 ;  /* 0x000000200c50723c */ /* 0x040ff00000001850 */
[----:B------:R-:W-:Y:S01]  /*ec40*/  HMMA.16816.F32 R100, R12, R34, R100 ;  /* 0x000000220c64723c */ /* 0x000fe20000001864 */
[----:B------:R-:W-:Y:S07]  /*ec50*/  LDSM.16.M88.4 R32, [R118+0x7c00] ;  /* 0x007c00007620783b */ /* 0x000fee0000000200 */
[C---:B------:R-:W-:Y:S01]  /*ec60*/  HMMA.16816.F32 R44, R112.reuse, R22, R44 ;  /* 0x00000016702c723c */ /* 0x040fe2000000182c */
[----:B------:R-:W3:Y:S07]  /*ec70*/  LDSM.16.M88.4 R20, [R146+0x8000] ;  /* 0x008000009214783b */ /* 0x000eee0000000200 */
[----:B------:R-:W-:Y:S08]  /*ec80*/  HMMA.16816.F32 R72, R112, R124, R72 ;  /* 0x0000007c7048723c */ /* 0x000ff00000001848 */
[----:B-1----:R-:W-:Y:S08]  /*ec90*/  HMMA.16816.F32 R68, R12, R18, R68 ;  /* 0x000000120c44723c */ /* 0x002ff00000001844 */
[C---:B------:R-:W-:Y:S08]  /*eca0*/  HMMA.16816.F32 R80, R8.reuse, R28, R80 ;  /* 0x0000001c0850723c */ /* 0x040ff00000001850 */
[----:B------:R-:W-:Y:S01]  /*ecb0*/  HMMA.16816.F32 R100, R8, R30, R100 ;  /* 0x0000001e0864723c */ /* 0x000fe20000001864 */
[----:B------:R-:W1:Y:S07]  /*ecc0*/  LDSM.16.M88.4 R28, [R118+0x8000] ;  /* 0x00800000761c783b */ /* 0x000e6e0000000200 */
[C---:B------:R-:W-:Y:S08]  /*ecd0*/  HMMA.16816.F32 R96, R4.reuse, R76, R96 ;  /* 0x0000004c0460723c */ /* 0x040ff00000001860 */
[----:B------:R-:W-:Y:S01]  /*ece0*/  HMMA.16816.F32 R108, R4, R78, R108 ;  /* 0x0000004e046c723c */ /* 0x000fe2000000186c */
[----:B------:R-:W4:Y:S07]  /*ecf0*/  LDSM.16.M88.4 R76, [R146+0x6c00] ;  /* 0x006c0000924c783b */ /* 0x000f2e0000000200 */
[----:B------:R-:W-:Y:S01]  /*ed00*/  HMMA.16816.F32 R72, R12, R16, R72 ;  /* 0x000000100c48723c */ /* 0x000fe20000001848 */
[----:B------:R-:W-:Y:S07]  /*ed10*/  LDSM.16.M88.4 R16, [R118+0x6800] ;  /* 0x006800007610783b */ /* 0x000fee0000000200 */
[----:B--2---:R-:W-:Y:S01]  /*ed20*/  HMMA.16816.F32 R88, R4, R24, R88 ;  /* 0x000000180458723c */ /* 0x004fe20000001858 */
[----:B------:R-:W-:-:S02]  /*ed30*/  FMUL.FTZ R97, R97, c[0x0][0x2ec] ;  /* 0x0000bb0061617a20 */ /* 0x000fc40000410000 */
[----:B------:R-:W-:Y:S02]  /*ed40*/  FMUL.FTZ R99, R99, c[0x0][0x2ec] ;  /* 0x0000bb0063637a20 */ /* 0x000fe40000410000 */
[----:B------:R-:W-:Y:S02]  /*ed50*/  FMUL.FTZ R96, R96, c[0x0][0x2ec] ;  /* 0x0000bb0060607a20 */ /* 0x000fe40000410000 */
[----:B------:R-:W2:Y:S01]  /*ed60*/  MUFU.TANH R97, R97 ;  /* 0x0000006100617308 */ /* 0x000ea20000002400 */
[----:B------:R-:W-:Y:S01]  /*ed70*/  HMMA.16816.F32 R84, R4, R26, R84 ;  /* 0x0000001a0454723c */ /* 0x000fe20000001854 */
[----:B------:R-:W2:Y:S01]  /*ed80*/  LDSM.16.M88.4 R24, [R118+0x6400] ;  /* 0x006400007618783b */ /* 0x000ea20000000200 */
[----:B------:R-:W-:Y:S02]  /*ed90*/  FMUL.FTZ R98, R98, c[0x0][0x2ec] ;  /* 0x0000bb0062627a20 */ /* 0x000fe40000410000 */
[----:B------:R-:W-:Y:S02]  /*eda0*/  FMUL.FTZ R108, R108, c[0x0][0x2ec] ;  /* 0x0000bb006c6c7a20 */ /* 0x000fe40000410000 */
[----:B------:R-:W-:Y:S01]  /*edb0*/  FMUL.FTZ R110, R110, c[0x0][0x2ec] ;  /* 0x0000bb006e6e7a20 */ /* 0x000fe20000410000 */
[----:B------:R-:W1:Y:S01]  /*edc0*/  MUFU.TANH R99, R99 ;  /* 0x0000006300637308 */ /* 0x000e620000002400 */
[----:B---3--:R-:W-:Y:S01]  /*edd0*/  HMMA.16816.F32 R68, R8, R22, R68 ;  /* 0x000000160844723c */ /* 0x008fe20000001844 */
[----:B------:R-:W-:-:S02]  /*ede0*/  FMUL.FTZ R107, R109, c[0x0][0x2ec] ;  /* 0x0000bb006d6b7a20 */ /* 0x000fc40000410000 */
[----:B------:R-:W-:-:S04]  /*edf0*/  FMUL.FTZ R109, R111, c[0x0][0x2ec] ;  /* 0x0000bb006f6d7a20 */ /* 0x000fc80000410000 */
[----:B------:R-:W3:Y:S01]  /*ee00*/  MUFU.TANH R96, R96 ;  /* 0x0000006000607308 */ /* 0x000ee20000002400 */
[----:B------:R-:W-:Y:S01]  /*ee10*/  HMMA.16816.F32 R72, R8, R20, R72 ;  /* 0x000000140848723c */ /* 0x000fe20000001848 */
[----:B------:R-:W3:Y:S01]  /*ee20*/  LDSM.16.M88.4 R20, [R118+0x6c00] ;  /* 0x006c00007614783b */ /* 0x000ee20000000200 */
[----:B------:R-:W-:Y:S02]  /*ee30*/  FMUL.FTZ R168, R89, c[0x0][0x2ec] ;  /* 0x0000bb0059a87a20 */ /* 0x000fe40000410000 */
[----:B------:R-:W-:Y:S02]  /*ee40*/  FMUL.FTZ R88, R88, c[0x0][0x2ec] ;  /* 0x0000bb0058587a20 */ /* 0x000fe40000410000 */
[----:B------:R-:W-:Y:S01]  /*ee50*/  FMUL.FTZ R89, R90, c[0x0][0x2ec] ;  /* 0x0000bb005a597a20 */ /* 0x000fe20000410000 */
[----:B------:R-:W1:Y:S01]  /*ee60*/  MUFU.TANH R98, R98 ;  /* 0x0000006200627308 */ /* 0x000e620000002400 */
[----:B------:R-:W-:Y:S01]  /*ee70*/  HMMA.16816.F32 R80, R4, R32, R80 ;  /* 0x000000200450723c */ /* 0x000fe20000001850 */
[----:B------:R-:W-:-:S02]  /*ee80*/  FMUL.FTZ R90, R91, c[0x0][0x2ec] ;  /* 0x0000bb005b5a7a20 */ /* 0x000fc40000410000 */
[----:B------:R-:W-:-:S04]  /*ee90*/  FMUL.FTZ R84, R84, c[0x0][0x2ec] ;  /* 0x0000bb0054547a20 */ /* 0x000fc80000410000 */
[----:B------:R-:W2:Y:S01]  /*eea0*/  MUFU.TANH R108, R108 ;  /* 0x0000006c006c7308 */ /* 0x000ea20000002400 */
[C---:B------:R-:W-:Y:S01]  /*eeb0*/  HMMA.16816.F32 R100, R4.reuse, R34, R100 ;  /* 0x000000220464723c */ /* 0x040fe20000001864 */
[----:B------:R-:W3:Y:S06]  /*eec0*/  LDSM.16.M88.4 R32, [R146+0x8400] ;  /* 0x008400009220783b */ /* 0x000eec0000000200 */
[----:B------:R-:W2:Y:S01]  /*eed0*/  MUFU.TANH R110, R110 ;  /* 0x0000006e006e7308 */ /* 0x000ea20000002400 */
[----:B-1----:R-:W-:Y:S07]  /*eee0*/  HMMA.16816.F32 R68, R4, R30, R68 ;  /* 0x0000001e0444723c */ /* 0x002fee0000001844 */
[----:B------:R-:W1:Y:S01]  /*eef0*/  MUFU.TANH R107, R107 ;  /* 0x0000006b006b7308 */ /* 0x000e620000002400 */
[----:B----4-:R-:W-:Y:S01]  /*ef00*/  HMMA.16816.F32 R36, R112, R76, R36 ;  /* 0x0000004c7024723c */ /* 0x010fe20000001824 */
[----:B------:R-:W-:-:S02]  /*ef10*/  FMUL.FTZ R81, R81, c[0x0][0x2ec] ;  /* 0x0000bb0051517a20 */ /* 0x000fc40000410000 */
[----:B------:R-:W-:-:S04]  /*ef20*/  FMUL.FTZ R83, R83, c[0x0][0x2ec] ;  /* 0x0000bb0053537a20 */ /* 0x000fc80000410000 */
[----:B------:R-:W4:Y:S01]  /*ef30*/  MUFU.TANH R109, R109 ;  /* 0x0000006d006d7308 */ /* 0x000f220000002400 */
[C---:B--2---:R-:W-:Y:S01]  /*ef40*/  HMMA.16816.F32 R64, R12.reuse, R24, R64 ;  /* 0x000000180c40723c */ /* 0x044fe20000001840 */
[----:B------:R-:W-:Y:S02]  /*ef50*/  FMUL.FTZ R76, R85, c[0x0][0x2ec] ;  /* 0x0000bb00554c7a20 */ /* 0x000fe40000410000 */
[----:B------:R-:W-:Y:S02]  /*ef60*/  FMUL.FTZ R77, R87, c[0x0][0x2ec] ;  /* 0x0000bb00574d7a20 */ /* 0x000fe40000410000 */
[----:B------:R-:W-:Y:S02]  /*ef70*/  FMUL.FTZ R100, R100, c[0x0][0x2ec] ;  /* 0x0000bb0064647a20 */ /* 0x000fe40000410000 */
[----:B------:R-:W2:Y:S01]  /*ef80*/  MUFU.TANH R88, R88 ;  /* 0x0000005800587308 */ /* 0x000ea20000002400 */
[----:B------:R-:W-:Y:S01]  /*ef90*/  HMMA.16816.F32 R48, R12, R16, R48 ;  /* 0x000000100c30723c */ /* 0x000fe20000001830 */
[----:B------:R-:W-:-:S02]  /*efa0*/  FMUL.FTZ R138, R68, c[0x0][0x2ec] ;  /* 0x0000bb00448a7a20 */ /* 0x000fc40000410000 */
[----:B------:R-:W-:Y:S02]  /*efb0*/  IMAD.IADD R68, R0, 0x1, R164 ;  /* 0x0000000100447824 */ /* 0x000fe400078e02a4 */
[----:B------:R-:W-:Y:S02]  /*efc0*/  FMUL.FTZ R69, R69, c[0x0][0x2ec] ;  /* 0x0000bb0045457a20 */ /* 0x000fe40000410000 */
[----:B------:R-:W-:Y:S01]  /*efd0*/  IADD3 R16, R3, 0x1, R158 ;  /* 0x0000000103107810 */ /* 0x000fe20007ffe09e */
[----:B------:R-:W-:Y:S01]  /*efe0*/  HMMA.16816.F32 R52, R12, R26, R52 ;  /* 0x0000001a0c34723c */ /* 0x000fe20000001834 */
[----:B------:R-:W-:Y:S01]  /*eff0*/  LDSM.16.M88.4 R24, [R118+0x8400] ;  /* 0x008400007618783b */ /* 0x000fe20000000200 */
[----:B------:R5:W-:Y:S01]  /*f000*/  MUFU.TANH R134, R69 ;  /* 0x0000004500867308 */ /* 0x000be20000002400 */
[----:B------:R-:W-:Y:S01]  /*f010*/  IADD3 R16, R63, R16, -R149 ;  /* 0x000000103f107210 */ /* 0x000fe20007ffe895 */
[----:B------:R-:W-:Y:S01]  /*f020*/  FMUL.FTZ R71, R71, c[0x0][0x2ec] ;  /* 0x0000bb0047477a20 */ /* 0x000fe20000410000 */
[----:B------:R-:W-:Y:S01]  /*f030*/  IADD3 R42, R68, 0x39, RZ ;  /* 0x00000039442a7810 */ /* 0x000fe20007ffe0ff */
[----:B------:R-:W-:Y:S01]  /*f040*/  FMUL.FTZ R70, R70, c[0x0][0x2ec] ;  /* 0x0000bb0046467a20 */ /* 0x000fe20000410000 */
[----:B------:R-:W-:Y:S01]  /*f050*/  IADD3 R16, R16, c[0x0][0x2e8], RZ ;  /* 0x0000ba0010107a10 */ /* 0x000fe20007ffe0ff */
[----:B------:R-:W-:Y:S01]  /*f060*/  HMMA.16816.F32 R72, R4, R28, R72 ;  /* 0x0000001c0448723c */ /* 0x000fe20000001848 */
[----:B------:R-:W1:Y:S01]  /*f070*/  LDSM.16.M88.4 R28, [R146+0x8800] ;  /* 0x00880000921c783b */ /* 0x000e620000000200 */
[----:B------:R1:W-:Y:S01]  /*f080*/  MUFU.TANH R133, R71 ;  /* 0x0000004700857308 */ /* 0x0003e20000002400 */
[----:B------:R-:W-:Y:S01]  /*f090*/  IMNMX R3, R16, R63, PT ;  /* 0x0000003f10037217 */ /* 0x000fe20003800200 */
[----:B------:R-:W-:-:S02]  /*f0a0*/  FMUL.FTZ R101, R101, c[0x0][0x2ec] ;  /* 0x0000bb0065657a20 */ /* 0x000fc40000410000 */
[----:B------:R-:W-:Y:S02]  /*f0b0*/  FMUL.FTZ R102, R102, c[0x0][0x2ec] ;  /* 0x0000bb0066667a20 */ /* 0x000fe40000410000 */
[C---:B---3--:R-:W-:Y:S02]  /*f0c0*/  HMMA.16816.F32 R36, R12.reuse, R20, R36 ;  /* 0x000000140c24723c */ /* 0x048fe40000001824 */
[----:B------:R3:W-:Y:S05]  /*f0d0*/  MUFU.TANH R137, R70 ;  /* 0x0000004600897308 */ /* 0x0007ea0000002400 */
[----:B------:R-:W-:Y:S01]  /*f0e0*/  IADD3 R20, R16, 0x8, RZ ;  /* 0x0000000810147810 */ /* 0x000fe20007ffe0ff */
[----:B------:R-:W-:Y:S01]  /*f0f0*/  HMMA.16816.F32 R44, R12, R18, R44 ;  /* 0x000000120c2c723c */ /* 0x000fe2000000182c */
[----:B------:R-:W-:Y:S01]  /*f100*/  IADD3 R16, R68, 0x8, RZ ;  /* 0x0000000844107810 */ /* 0x000fe20007ffe0ff */
[----:B------:R-:W1:Y:S01]  /*f110*/  MUFU.TANH R89, R89 ;  /* 0x0000005900597308 */ /* 0x000e620000002400 */
[----:B------:R-:W-:-:S02]  /*f120*/  IMNMX R117, R20, R63, PT ;  /* 0x0000003f14757217 */ /* 0x000fc40003800200 */
[----:B------:R-:W-:Y:S02]  /*f130*/  ISETP.GE.AND P5, PT, R16, R3, PT ;  /* 0x000000031000720c */ /* 0x000fe40003fa6270 */
[----:B------:R-:W-:Y:S01]  /*f140*/  IADD3 R18, R68, 0x1, RZ ;  /* 0x0000000144127810 */ /* 0x000fe20007ffe0ff */
[C---:B------:R-:W-:Y:S01]  /*f150*/  HMMA.16816.F32 R64, R8.reuse, R32, R64 ;  /* 0x000000200840723c */ /* 0x040fe20000001840 */
[----:B------:R-:W-:Y:S01]  /*f160*/  ISETP.GE.AND P1, PT, R16, R117, PT ;  /* 0x000000751000720c */ /* 0x000fe20003f26270 */
[----:B------:R-:W-:Y:S01]  /*f170*/  FMUL.FTZ R75, R75, c[0x0][0x2ec] ;  /* 0x0000bb004b4b7a20 */ /* 0x000fe20000410000 */
[C---:B------:R-:W-:Y:S01]  /*f180*/  ISETP.GE.AND P6, PT, R18.reuse, R3, PT ;  /* 0x000000031200720c */ /* 0x040fe20003fc6270 */
[----:B------:R-:W2:Y:S01]  /*f190*/  MUFU.TANH R168, R168 ;  /* 0x000000a800a87308 */ /* 0x000ea20000002400 */
[----:B------:R-:W-:Y:S01]  /*f1a0*/  ISETP.GE.AND P4, PT, R18, R117, PT ;  /* 0x000000751200720c */ /* 0x000fe20003f86270 */
[----:B------:R-:W-:Y:S01]  /*f1b0*/  FMUL.FTZ R73, R73, c[0x0][0x2ec] ;  /* 0x0000bb0049497a20 */ /* 0x000fe20000410000 */
[----:B------:R-:W-:Y:S01]  /*f1c0*/  IADD3 R18, R68, 0x9, RZ ;  /* 0x0000000944127810 */ /* 0x000fe20007ffe0ff */
[C---:B------:R-:W-:Y:S01]  /*f1d0*/  HMMA.16816.F32 R52, R8.reuse, R34, R52 ;  /* 0x000000220834723c */ /* 0x040fe20000001834 */
[----:B-----5:R-:W-:Y:S01]  /*f1e0*/  FSEL R69, R94, -INF , !P4 ;  /* 0xff8000005e457808 */ /* 0x020fe20006000000 */
[----:B------:R-:W-:Y:S01]  /*f1f0*/  FMUL.FTZ R72, R72, c[0x0][0x2ec] ;  /* 0x0000bb0048487a20 */ /* 0x000fe20000410000 */
[C---:B------:R-:W-:Y:S01]  /*f200*/  ISETP.GE.AND P0, PT, R18.reuse, R3, PT ;  /* 0x000000031200720c */ /* 0x040fe20003f06270 */
[----:B------:R5:W-:Y:S01]  /*f210*/  MUFU.TANH R135, R75 ;  /* 0x0000004b00877308 */ /* 0x000be20000002400 */
[----:B------:R-:W-:Y:S01]  /*f220*/  ISETP.GE.AND P3, PT, R18, R117, PT ;  /* 0x000000751200720c */ /* 0x000fe20003f66270 */
[----:B------:R-:W-:Y:S01]  /*f230*/  FMUL.FTZ R74, R74, c[0x0][0x2ec] ;  /* 0x0000bb004a4a7a20 */ /* 0x000fe20000410000 */
[----:B------:R-:W2:Y:S01]  /*f240*/  LDSM.16.M88.4 R16, [R118+0x8800] ;  /* 0x008800007610783b */ /* 0x000ea20000000200 */
[----:B------:R-:W-:Y:S01]  /*f250*/  IADD3 R20, R68, 0x11, RZ ;  /* 0x0000001144147810 */ /* 0x000fe20007ffe0ff */
[----:B-1----:R-:W-:Y:S01]  /*f260*/  HMMA.16816.F32 R48, R8, R28, R48 ;  /* 0x0000001c0830723c */ /* 0x002fe20000001830 */
[----:B------:R-:W-:-:S02]  /*f270*/  FSEL R104, R104, -INF , !P0 ;  /* 0xff80000068687808 */ /* 0x000fc40004000000 */
[----:B------:R-:W-:Y:S01]  /*f280*/  FSEL R71, R106, -INF , !P3 ;  /* 0xff8000006a477808 */ /* 0x000fe20005800000 */
[----:B------:R-:W1:Y:S01]  /*f290*/  MUFU.TANH R90, R90 ;  /* 0x0000005a005a7308 */ /* 0x000e620000002400 */
[----:B---3--:R-:W-:Y:S02]  /*f2a0*/  FSEL R70, R95, -INF , !P5 ;  /* 0xff8000005f467808 */ /* 0x008fe40006800000 */
[----:B------:R-:W-:Y:S01]  /*f2b0*/  FSEL R105, R105, -INF , !P1 ;  /* 0xff80000069697808 */ /* 0x000fe20004800000 */
[----:B------:R-:W-:Y:S01]  /*f2c0*/  HMMA.16816.F32 R64, R4, R24, R64 ;  /* 0x000000180440723c */ /* 0x000fe20000001840 */
[----:B------:R-:W-:Y:S01]  /*f2d0*/  ISETP.GE.AND P5, PT, R20, R3, PT ;  /* 0x000000031400720c */ /* 0x000fe20003fa6270 */
[----:B-----5:R-:W-:Y:S01]  /*f2e0*/  IMAD R75, R40, 0x20, R41 ;  /* 0x00000020284b7824 */ /* 0x020fe200078e0229 */
[----:B------:R-:W-:Y:S01]  /*f2f0*/  FSEL R40, R119, -INF , !P6 ;  /* 0xff80000077287808 */ /* 0x000fe20007000000 */
[----:B------:R-:W3:Y:S01]  /*f300*/  MUFU.TANH R84, R84 ;  /* 0x0000005400547308 */ /* 0x000ee20000002400 */
[----:B------:R-:W-:Y:S01]  /*f310*/  ISETP.GE.AND P1, PT, R20, R117, PT ;  /* 0x000000751400720c */ /* 0x000fe20003f26270 */
[----:B------:R-:W-:Y:S01]  /*f320*/  IMAD.IADD R144, R2, 0x1, R75 ;  /* 0x0000000102907824 */ /* 0x000fe200078e024b */
[----:B------:R-:W-:Y:S01]  /*f330*/  IADD3 R24, R68, 0x10, RZ ;  /* 0x0000001044187810 */ /* 0x000fe20007ffe0ff */
[----:B------:R-:W-:Y:S01]  /*f340*/  HMMA.16816.F32 R120, R112, R78, R120 ;  /* 0x0000004e7078723c */ /* 0x000fe20000001878 */
[----:B------:R-:W-:-:S02]  /*f350*/  FSEL R32, R97, -INF , !P5 ;  /* 0xff80000061207808 */ /* 0x000fc40006800000 */
[C---:B------:R-:W-:Y:S01]  /*f360*/  ISETP.GE.AND P6, PT, R24.reuse, R3, PT ;  /* 0x000000031800720c */ /* 0x040fe20003fc6270 */
[----:B------:R4:W-:Y:S01]  /*f370*/  MUFU.TANH R140, R73 ;  /* 0x00000049008c7308 */ /* 0x0009e20000002400 */
[----:B------:R-:W-:Y:S02]  /*f380*/  ISETP.GE.AND P4, PT, R24, R117, PT ;  /* 0x000000751800720c */ /* 0x000fe40003f86270 */
[----:B------:R-:W-:Y:S01]  /*f390*/  IADD3 R24, R68, 0x18, RZ ;  /* 0x0000001844187810 */ /* 0x000fe20007ffe0ff */
[----:B------:R-:W-:Y:S01]  /*f3a0*/  HMMA.16816.F32 R52, R4, R26, R52 ;  /* 0x0000001a0434723c */ /* 0x000fe20000001834 */
[----:B------:R-:W-:Y:S01]  /*f3b0*/  FSEL R33, R99, -INF , !P1 ;  /* 0xff80000063217808 */ /* 0x000fe20004800000 */
[----:B------:R-:W-:Y:S01]  /*f3c0*/  FMUL.FTZ R78, R86, c[0x0][0x2ec] ;  /* 0x0000bb00564e7a20 */ /* 0x000fe20000410000 */
[----:B------:R-:W-:Y:S01]  /*f3d0*/  ISETP.GE.AND P0, PT, R24, R3, PT ;  /* 0x000000031800720c */ /* 0x000fe20003f06270 */
[----:B------:R-:W-:Y:S01]  /*f3e0*/  FMUL.FTZ R79, R80, c[0x0][0x2ec] ;  /* 0x0000bb00504f7a20 */ /* 0x000fe20000410000 */
[----:B------:R-:W-:Y:S01]  /*f3f0*/  ISETP.GE.AND P3, PT, R24, R117, PT ;  /* 0x000000751800720c */ /* 0x000fe20003f66270 */
[----:B------:R-:W-:Y:S01]  /*f400*/  FMUL.FTZ R80, R82, c[0x0][0x2ec] ;  /* 0x0000bb0052507a20 */ /* 0x000fe20000410000 */
[C---:B------:R-:W-:Y:S01]  /*f410*/  IADD3 R24, R68.reuse, 0x20, RZ ;  /* 0x0000002044187810 */ /* 0x040fe20007ffe0ff */
[----:B------:R-:W5:Y:S01]  /*f420*/  MUFU.TANH R78, R78 ;  /* 0x0000004e004e7308 */ /* 0x000f620000002400 */
[----:B------:R-:W-:Y:S01]  /*f430*/  IADD3 R20, R68, 0x19, RZ ;  /* 0x0000001944147810 */ /* 0x000fe20007ffe0ff */
[----:B------:R-:W-:Y:S01]  /*f440*/  HMMA.16816.F32 R44, R8, R30, R44 ;  /* 0x0000001e082c723c */ /* 0x000fe2000000182c */
[C---:B------:R-:W-:Y:S01]  /*f450*/  ISETP.GE.AND P5, PT, R24.reuse, R3, PT ;  /* 0x000000031800720c */ /* 0x040fe20003fa6270 */
[----:B------:R-:W-:Y:S01]  /*f460*/  FMUL.FTZ R67, R67, c[0x0][0x2ec] ;  /* 0x0000bb0043437a20 */ /* 0x000fe20000410000 */
[----:B------:R-:W-:Y:S01]  /*f470*/  ISETP.GE.AND P1, PT, R24, R117, PT ;  /* 0x000000751800720c */ /* 0x000fe20003f26270 */
[----:B------:R-:W-:Y:S01]  /*f480*/  FMUL.FTZ R65, R65, c[0x0][0x2ec] ;  /* 0x0000bb0041417a20 */ /* 0x000fe20000410000 */
[----:B------:R-:W1:Y:S01]  /*f490*/  LDSM.16.M88.4 R24, [R146+0x8c00] ;  /* 0x008c00009218783b */ /* 0x000e620000000200 */
[----:B------:R-:W-:Y:S01]  /*f4a0*/  FSEL R96, R96, -INF , !P6 ;  /* 0xff80000060607808 */ /* 0x000fe20007000000 */
[----:B------:R1:W-:Y:S01]  /*f4b0*/  MUFU.TANH R127, R67 ;  /* 0x00000043007f7308 */ /* 0x0003e20000002400 */
[----:B------:R-:W-:Y:S01]  /*f4c0*/  FSEL R35, R98, -INF , !P4 ;  /* 0xff80000062237808 */ /* 0x000fe20006000000 */
[C---:B--2---:R-:W-:Y:S01]  /*f4d0*/  HMMA.16816.F32 R48, R4.reuse, R16, R48 ;  /* 0x000000100430723c */ /* 0x044fe20000001830 */
[----:B------:R-:W-:Y:S01]  /*f4e0*/  ISETP.GE.AND P6, PT, R20, R3, PT ;  /* 0x000000031400720c */ /* 0x000fe20003fc6270 */
[----:B------:R-:W-:Y:S01]  /*f4f0*/  FMUL.FTZ R66, R66, c[0x0][0x2ec] ;  /* 0x0000bb0042427a20 */ /* 0x000fe20000410000 */
[----:B------:R-:W-:Y:S01]  /*f500*/  ISETP.GE.AND P4, PT, R20, R117, PT ;  /* 0x000000751400720c */ /* 0x000fe20003f86270 */
[----:B------:R-:W-:Y:S01]  /*f510*/  FMUL.FTZ R64, R64, c[0x0][0x2ec] ;  /* 0x0000bb0040407a20 */ /* 0x000fe20000410000 */
[----:B------:R-:W-:Y:S01]  /*f520*/  IADD3 R20, R68, 0x21, RZ ;  /* 0x0000002144147810 */ /* 0x000fe20007ffe0ff */
[----:B------:R-:W2:Y:S01]  /*f530*/  MUFU.TANH R79, R79 ;  /* 0x0000004f004f7308 */ /* 0x000ea20000002400 */
[----:B------:R-:W-:Y:S01]  /*f540*/  FSEL R30, R108, -INF , !P0 ;  /* 0xff8000006c1e7808 */ /* 0x000fe20004000000 */
[----:B------:R-:W-:Y:S01]  /*f550*/  FMUL.FTZ R52, R52, c[0x0][0x2ec] ;  /* 0x0000bb0034347a20 */ /* 0x000fe20000410000 */
[----:B------:R-:W-:Y:S01]  /*f560*/  FSEL R29, R110, -INF , !P3 ;  /* 0xff8000006e1d7808 */ /* 0x000fe20005800000 */
[----:B------:R-:W-:Y:S01]  /*f570*/  FMUL.FTZ R54, R54, c[0x0][0x2ec] ;  /* 0x0000bb0036367a20 */ /* 0x000fe20000410000 */
[----:B------:R-:W-:Y:S01]  /*f580*/  IADD3 R16, R68, 0x28, RZ ;  /* 0x0000002844107810 */ /* 0x000fe20007ffe0ff */
[----:B------:R-:W-:Y:S01]  /*f590*/  FMUL.FTZ R53, R53, c[0x0][0x2ec] ;  /* 0x0000bb0035357a20 */ /* 0x000fe20000410000 */
[C---:B------:R-:W-:Y:S01]  /*f5a0*/  ISETP.GE.AND P0, PT, R20.reuse, R3, PT ;  /* 0x000000031400720c */ /* 0x040fe20003f06270 */
[----:B------:R-:W-:Y:S01]  /*f5b0*/  MUFU.TANH R80, R80 ;  /* 0x0000005000507308 */ /* 0x000fe20000002400 */
[----:B------:R-:W-:Y:S01]  /*f5c0*/  ISETP.GE.AND P3, PT, R20, R117, PT ;  /* 0x000000751400720c */ /* 0x000fe20003f66270 */
[----:B------:R-:W-:Y:S01]  /*f5d0*/  HMMA.16816.F32 R44, R4, R18, R44 ;  /* 0x00000012042c723c */ /* 0x000fe2000000182c */
[----:B------:R-:W-:Y:S01]  /*f5e0*/  IADD3 R20, R68, 0x29, RZ ;  /* 0x0000002944147810 */ /* 0x000fe20007ffe0ff */
[----:B------:R-:W-:Y:S01]  /*f5f0*/  FMUL.FTZ R55, R55, c[0x0][0x2ec] ;  /* 0x0000bb0037377a20 */ /* 0x000fe20000410000 */
[----:B------:R-:W-:-:S02]  /*f600*/  FSEL R34, R107, -INF , !P6 ;  /* 0xff8000006b227808 */ /* 0x000fc40007000000 */
[----:B----4-:R-:W-:Y:S01]  /*f610*/  FSEL R73, R109, -INF , !P4 ;  /* 0xff8000006d497808 */ /* 0x010fe20006000000 */
[----:B------:R4:W-:Y:S01]  /*f620*/  MUFU.TANH R142, R81 ;  /* 0x00000051008e7308 */ /* 0x0009e20000002400 */
[----:B------:R-:W-:Y:S01]  /*f630*/  ISETP.GE.AND P6, PT, R16, R3, PT ;  /* 0x000000031000720c */ /* 0x000fe20003fc6270 */
[----:B------:R-:W-:Y:S01]  /*f640*/  FMUL.FTZ R50, R50, c[0x0][0x2ec] ;  /* 0x0000bb0032327a20 */ /* 0x000fe20000410000 */
[----:B------:R-:W-:Y:S01]  /*f650*/  ISETP.GE.AND P4, PT, R16, R117, PT ;  /* 0x000000751000720c */ /* 0x000fe20003f86270 */
[----:B------:R-:W-:Y:S01]  /*f660*/  FMUL.FTZ R49, R49, c[0x0][0x2ec] ;  /* 0x0000bb0031317a20 */ /* 0x000fe20000410000 */
[----:B------:R-:W-:Y:S01]  /*f670*/  FSEL R16, R88, -INF , !P5 ;  /* 0xff80000058107808 */ /* 0x000fe20006800000 */
[----:B------:R-:W-:Y:S01]  /*f680*/  FMUL.FTZ R51, R51, c[0x0][0x2ec] ;  /* 0x0000bb0033337a20 */ /* 0x000fe20000410000 */
[----:B------:R-:W-:Y:S01]  /*f690*/  FSEL R31, R89, -INF , !P1 ;  /* 0xff800000591f7808 */ /* 0x000fe20004800000 */
[----:B------:R-:W2:Y:S01]  /*f6a0*/  MUFU.TANH R76, R76 ;  /* 0x0000004c004c7308 */ /* 0x000ea20000002400 */
[----:B------:R-:W-:-:S02]  /*f6b0*/  ISETP.GE.AND P5, PT, R20, R3, PT ;  /* 0x000000031400720c */ /* 0x000fc40003fa6270 */
[----:B------:R-:W-:Y:S02]  /*f6c0*/  ISETP.GE.AND P1, PT, R20, R117, PT ;  /* 0x000000751400720c */ /* 0x000fe40003f26270 */
[----:B------:R-:W-:Y:S01]  /*f6d0*/  HMMA.16816.F32 R20, R12, R22, R120 ;  /* 0x000000160c14723c */ /* 0x000fe20000001878 */
[----:B------:R-:W-:Y:S02]  /*f6e0*/  FSEL R168, R168, -INF , !P0 ;  /* 0xff800000a8a87808 */ /* 0x000fe40004000000 */
[----:B-1----:R-:W-:Y:S01]  /*f6f0*/  FSEL R67, R90, -INF , !P3 ;  /* 0xff8000005a437808 */ /* 0x002fe20005800000 */
[----:B----4-:R-:W-:Y:S01]  /*f700*/  FMUL.FTZ R81, R103, c[0x0][0x2ec] ;  /* 0x0000bb0067517a20 */ /* 0x010fe20000410000 */
[----:B---3--:R-:W-:Y:S01]  /*f710*/  FSEL R28, R84, -INF , !P6 ;  /* 0xff800000541c7808 */ /* 0x008fe20007000000 */
[----:B------:R-:W1:Y:S01]  /*f720*/  MUFU.TANH R77, R77 ;  /* 0x0000004d004d7308 */ /* 0x000e620000002400 */
[C---:B------:R-:W-:Y:S01]  /*f730*/  IADD3 R14, R68.reuse, 0x30, RZ ;  /* 0x00000030440e7810 */ /* 0x040fe20007ffe0ff */
[----:B------:R-:W-:Y:S01]  /*f740*/  HMMA.16816.F32 R36, R8, R24, R36 ;  /* 0x000000180824723c */ /* 0x000fe20000001824 */
[----:B------:R-:W-:Y:S01]  /*f750*/  IADD3 R12, R68, 0x31, RZ ;  /* 0x00000031440c7810 */ /* 0x000fe20007ffe0ff */
[----:B------:R-:W-:Y:S01]  /*f760*/  FMUL.FTZ R120, R48, c[0x0][0x2ec] ;  /* 0x0000bb0030787a20 */ /* 0x000fe20000410000 */
[----:B-----5:R-:W-:Y:S01]  /*f770*/  FSEL R17, R78, -INF , !P4 ;  /* 0xff8000004e117808 */ /* 0x020fe20006000000 */
[----:B------:R-:W-:Y:S01]  /*f780*/  FMUL.FTZ R45, R45, c[0x0][0x2ec] ;  /* 0x0000bb002d2d7a20 */ /* 0x000fe20000410000 */
[C---:B------:R-:W-:Y:S01]  /*f790*/  ISETP.GE.AND P0, PT, R14.reuse, R3, PT ;  /* 0x000000030e00720c */ /* 0x040fe20003f06270 */
[----:B------:R-:W3:Y:S01]  /*f7a0*/  MUFU.TANH R131, R83 ;  /* 0x0000005300837308 */ /* 0x000ee20000002400 */
[----:B------:R-:W-:Y:S01]  /*f7b0*/  ISETP.GE.AND P3, PT, R14, R117, PT ;  /* 0x000000750e00720c */ /* 0x000fe20003f66270 */
[----:B------:R-:W-:Y:S01]  /*f7c0*/  FMUL.FTZ R41, R47, c[0x0][0x2ec] ;  /* 0x0000bb002f297a20 */ /* 0x000fe20000410000 */
[----:B------:R-:W-:Y:S01]  /*f7d0*/  ISETP.GE.AND P6, PT, R12, R3, PT ;  /* 0x000000030c00720c */ /* 0x000fe20003fc6270 */
[----:B------:R-:W-:Y:S01]  /*f7e0*/  FMUL.FTZ R44, R44, c[0x0][0x2ec] ;  /* 0x0000bb002c2c7a20 */ /* 0x000fe20000410000 */
[----:B------:R-:W-:-:S02]  /*f7f0*/  ISETP.GE.AND P4, PT, R12, R117, PT ;  /* 0x000000750c00720c */ /* 0x000fc40003f86270 */
[----:B------:R-:W4:Y:S01]  /*f800*/  LDSM.16.M88.4 R12, [R118+0x8c00] ;  /* 0x008c0000760c783b */ /* 0x000f220000000200 */
[----:B------:R-:W5:Y:S01]  /*f810*/  MUFU.TANH R124, R100 ;  /* 0x00000064007c7308 */ /* 0x000f620000002400 */
[----:B--2---:R-:W-:Y:S01]  /*f820*/  FSEL R122, R79, -INF , !P0 ;  /* 0xff8000004f7a7808 */ /* 0x004fe20004000000 */
[----:B------:R-:W-:Y:S01]  /*f830*/  HMMA.16816.F32 R20, R8, R26, R20 ;  /* 0x0000001a0814723c */ /* 0x000fe20000001814 */
[----:B------:R-:W-:Y:S01]  /*f840*/  ISETP.GE.AND P0, PT, R42, R3, PT ;  /* 0x000000032a00720c */ /* 0x000fe20003f06270 */
[----:B------:R-:W-:-:S04]  /*f850*/  DEPBAR.LE SB0, 0x0 ;  /* 0x000080000000791a */ /* 0x000fc80000000000 */
[----:B------:R-:W2:Y:S01]  /*f860*/  MUFU.TANH R166, R101 ;  /* 0x0000006500a67308 */ /* 0x000ea20000002400 */
[----:B------:R-:W-:Y:S02]  /*f870*/  IADD3 R48, R68, 0x38, RZ ;  /* 0x0000003844307810 */ /* 0x000fe40007ffe0ff */
[----:B------:R-:W-:Y:S02]  /*f880*/  FSEL R18, R76, -INF , !P5 ;  /* 0xff8000004c127808 */ /* 0x000fe40006800000 */
[----:B-1----:R-:W-:Y:S02]  /*f890*/  FSEL R19, R77, -INF , !P1 ;  /* 0xff8000004d137808 */ /* 0x002fe40004800000 */
[----:B------:R-:W-:Y:S01]  /*f8a0*/  FSEL R142, R142, -INF , !P6 ;  /* 0xff8000008e8e7808 */ /* 0x000fe20007000000 */
[----:B------:R-:W1:Y:S01]  /*f8b0*/  MUFU.TANH R129, R102 ;  /* 0x0000006600817308 */ /* 0x000e620000002400 */
[----:B---3--:R-:W-:Y:S02]  /*f8c0*/  FSEL R131, R131, -INF , !P4 ;  /* 0xff80000083837808 */ /* 0x008fe40006000000 */
[----:B------:R-:W-:-:S02]  /*f8d0*/  ISETP.GE.AND P5, PT, R48, R3, PT ;  /* 0x000000033000720c */ /* 0x000fc40003fa6270 */
[----:B------:R-:W-:Y:S02]  /*f8e0*/  ISETP.GE.AND P1, PT, R48, R117, PT ;  /* 0x000000753000720c */ /* 0x000fe40003f26270 */
[C---:B------:R-:W-:Y:S01]  /*f8f0*/  IADD3 R24, R68.reuse, 0x41, RZ ;  /* 0x0000004144187810 */ /* 0x040fe20007ffe0ff */
[----:B------:R-:W-:Y:S01]  /*f900*/  MUFU.TANH R81, R81 ;  /* 0x0000005100517308 */ /* 0x000fe20000002400 */
[C---:B------:R-:W-:Y:S02]  /*f910*/  IADD3 R10, R68.reuse, 0x48, RZ ;  /* 0x00000048440a7810 */ /* 0x040fe40007ffe0ff */
[----:B------:R-:W-:Y:S02]  /*f920*/  IADD3 R8, R68, 0x49, RZ ;  /* 0x0000004944087810 */ /* 0x000fe40007ffe0ff */
[----:B-----5:R-:W-:Y:S02]  /*f930*/  FSEL R124, R124, -INF , !P5 ;  /* 0xff8000007c7c7808 */ /* 0x020fe40006800000 */
[----:B--2---:R-:W-:Y:S01]  /*f940*/  FSEL R166, R166, -INF , !P0 ;  /* 0xff800000a6a67808 */ /* 0x004fe20004000000 */
[----:B------:R-:W-:Y:S01]  /*f950*/  MUFU.TANH R136, R72 ;  /* 0x0000004800887308 */ /* 0x000fe20000002400 */
[----:B-1----:R-:W-:-:S02]  /*f960*/  FSEL R129, R129, -INF , !P1 ;  /* 0xff80000081817808 */ /* 0x002fc40004800000 */
[C---:B------:R-:W-:Y:S02]  /*f970*/  ISETP.GE.AND P5, PT, R24.reuse, R3, PT ;  /* 0x000000031800720c */ /* 0x040fe40003fa6270 */
[----:B------:R-:W-:Y:S01]  /*f980*/  ISETP.GE.AND P1, PT, R24, R117, PT ;  /* 0x000000751800720c */ /* 0x000fe20003f26270 */
[C---:B----4-:R-:W-:Y:S02]  /*f990*/  HMMA.16816.F32 R20, R4.reuse, R14, R20 ;  /* 0x0000000e0414723c */ /* 0x050fe40000001814 */
[----:B------:R-:W-:Y:S01]  /*f9a0*/  MUFU.TANH R139, R74 ;  /* 0x0000004a008b7308 */ /* 0x000fe20000002400 */
[----:B------:R-:W-:Y:S02]  /*f9b0*/  ISETP.GE.AND P0, PT, R10, R3, PT ;  /* 0x000000030a00720c */ /* 0x000fe40003f06270 */
[----:B------:R-:W-:Y:S02]  /*f9c0*/  FSEL R140, R140, -INF , !P5 ;  /* 0xff8000008c8c7808 */ /* 0x000fe40006800000 */
[----:B------:R-:W-:Y:S01]  /*f9d0*/  FSEL R135, R135, -INF , !P1 ;  /* 0xff80000087877808 */ /* 0x000fe20004800000 */
[----:B------:R-:W-:Y:S02]  /*f9e0*/  HMMA.16816.F32 R36, R4, R12, R36 ;  /* 0x0000000c0424723c */ /* 0x000fe40000001824 */
[----:B------:R-:W1:Y:S05]  /*f9f0*/  MUFU.TANH R138, R138 ;  /* 0x0000008a008a7308 */ /* 0x000e6a0000002400 */
[----:B------:R-:W-:-:S03]  /*fa00*/  IADD3 R6, R68, 0x60, RZ ;  /* 0x0000006044067810 */ /* 0x000fc60007ffe0ff */
[----:B------:R2:W3:Y:S01]  /*fa10*/  MUFU.TANH R132, R65 ;  /* 0x0000004100847308 */ /* 0x0004e20000002400 */
[----:B------:R-:W-:-:S05]  /*fa20*/  IADD3 R4, R68, 0x61, RZ ;  /* 0x0000006144047810 */ /* 0x000fca0007ffe0ff */
[----:B------:R-:W-:Y:S02]  /*fa30*/  FMUL.FTZ R20, R20, c[0x0][0x2ec] ;  /* 0x0000bb0014147a20 */ /* 0x000fe40000410000 */
[----:B------:R-:W4:Y:S01]  /*fa40*/  MUFU.TANH R130, R52 ;  /* 0x0000003400827308 */ /* 0x000f220000002400 */
[----:B-1----:R-:W-:-:S05]  /*fa50*/  FSEL R138, R138, -INF , !P0 ;  /* 0xff8000008a8a7808 */ /* 0x002fca0004000000 */
[----:B------:R-:W-:Y:S01]  /*fa60*/  FMUL.FTZ R5, R39, c[0x0][0x2ec] ;  /* 0x0000bb0027057a20 */ /* 0x000fe20000410000 */
[----:B--2---:R-:W-:Y:S01]  /*fa70*/  FSEL R65, R80, -INF , !P3 ;  /* 0xff80000050417808 */ /* 0x004fe20005800000 */
[----:B------:R-:W1:Y:S01]  /*fa80*/  MUFU.TANH R123, R54 ;  /* 0x00000036007b7308 */ /* 0x000e620000002400 */
[----:B------:R-:W-:Y:S01]  /*fa90*/  ISETP.GE.AND P3, PT, R42, R117, PT ;  /* 0x000000752a00720c */ /* 0x000fe20003f66270 */
[----:B------:R-:W-:Y:S01]  /*faa0*/  FMUL.FTZ R36, R36, c[0x0][0x2ec] ;  /* 0x0000bb0024247a20 */ /* 0x000fe20000410000 */
[----:B------:R-:W-:Y:S01]  /*fab0*/  IADD3 R42, R68, 0x40, RZ ;  /* 0x00000040442a7810 */ /* 0x000fe20007ffe0ff */
[----:B------:R-:W-:Y:S01]  /*fac0*/  FMUL.FTZ R37, R37, c[0x0][0x2ec] ;  /* 0x0000bb0025257a20 */ /* 0x000fe20000410000 */
[----:B------:R-:W-:Y:S01]  /*fad0*/  FSEL R119, R81, -INF , !P3 ;  /* 0xff80000051777808 */ /* 0x000fe20005800000 */
[----:B------:R-:W-:Y:S01]  /*fae0*/  FMUL.FTZ R38, R38, c[0x0][0x2ec] ;  /* 0x0000bb0026267a20 */ /* 0x000fe20000410000 */
[C---:B------:R-:W-:Y:S01]  /*faf0*/  ISETP.GE.AND P6, PT, R42.reuse, R3, PT ;  /* 0x000000032a00720c */ /* 0x040fe20003fc6270 */
[----:B------:R-:W2:Y:S01]  /*fb00*/  MUFU.TANH R120, R120 ;  /* 0x0000007800787308 */ /* 0x000ea20000002400 */
[----:B------:R-:W-:Y:S01]  /*fb10*/  ISETP.GE.AND P4, PT, R42, R117, PT ;  /* 0x000000752a00720c */ /* 0x000fe20003f86270 */
[----:B------:R-:W-:Y:S01]  /*fb20*/  FMUL.FTZ R42, R46, c[0x0][0x2ec] ;  /* 0x0000bb002e2a7a20 */ /* 0x000fe20000410000 */
[----:B------:R-:W-:-:S02]  /*fb30*/  FSEL R136, R136, -INF , !P6 ;  /* 0xff80000088887808 */ /* 0x000fc40007000000 */
[----:B------:R-:W-:Y:S02]  /*fb40*/  FSEL R139, R139, -INF , !P4 ;  /* 0xff8000008b8b7808 */ /* 0x000fe40006000000 */
[----:B------:R-:W-:Y:S01]  /*fb50*/  ISETP.GE.AND P3, PT, R10, R117, PT ;  /* 0x000000750a00720c */ /* 0x000fe20003f66270 */
[----:B------:R-:W5:Y:S01]  /*fb60*/  MUFU.TANH R63, R50 ;  /* 0x00000032003f7308 */ /* 0x000f620000002400 */
[C---:B------:R-:W-:Y:S02]  /*fb70*/  ISETP.GE.AND P6, PT, R8.reuse, R3, PT ;  /* 0x000000030800720c */ /* 0x040fe40003fc6270 */
[----:B------:R-:W-:Y:S02]  /*fb80*/  ISETP.GE.AND P4, PT, R8, R117, PT ;  /* 0x000000750800720c */ /* 0x000fe40003f86270 */
[C---:B------:R-:W-:Y:S02]  /*fb90*/  IADD3 R10, R68.reuse, 0x50, RZ ;  /* 0x00000050440a7810 */ /* 0x040fe40007ffe0ff */
[----:B------:R-:W-:Y:S01]  /*fba0*/  IADD3 R8, R68, 0x51, RZ ;  /* 0x0000005144087810 */ /* 0x000fe20007ffe0ff */
[----:B------:R-:W-:Y:S01]  /*fbb0*/  MUFU.TANH R125, R66 ;  /* 0x00000042007d7308 */ /* 0x000fe20000002400 */
[----:B------:R-:W-:-:S02]  /*fbc0*/  FSEL R137, R137, -INF , !P3 ;  /* 0xff80000089897808 */ /* 0x000fc40005800000 */
[C---:B------:R-:W-:Y:S02]  /*fbd0*/  ISETP.GE.AND P5, PT, R10.reuse, R3, PT ;  /* 0x000000030a00720c */ /* 0x040fe40003fa6270 */
[----:B------:R-:W-:Y:S02]  /*fbe0*/  ISETP.GE.AND P1, PT, R10, R117, PT ;  /* 0x000000750a00720c */ /* 0x000fe40003f26270 */
[C---:B------:R-:W-:Y:S01]  /*fbf0*/  ISETP.GE.AND P0, PT, R8.reuse, R3, PT ;  /* 0x000000030800720c */ /* 0x040fe20003f06270 */
[----:B------:R-:W1:Y:S01]  /*fc00*/  MUFU.TANH R66, R49 ;  /* 0x0000003100427308 */ /* 0x000e620000002400 */
[----:B------:R-:W-:Y:S02]  /*fc10*/  ISETP.GE.AND P3, PT, R8, R117, PT ;  /* 0x000000750800720c */ /* 0x000fe40003f66270 */
[----:B------:R-:W-:Y:S02]  /*fc20*/  IADD3 R10, R68, 0x58, RZ ;  /* 0x00000058440a7810 */ /* 0x000fe40007ffe0ff */
[----:B------:R-:W-:-:S02]  /*fc30*/  FSEL R134, R134, -INF , !P6 ;  /* 0xff80000086867808 */ /* 0x000fc40007000000 */
[----:B------:R-:W-:Y:S01]  /*fc40*/  FSEL R133, R133, -INF , !P4 ;  /* 0xff80000085857808 */ /* 0x000fe20006000000 */
[----:B------:R-:W1:Y:S01]  /*fc50*/  MUFU.TANH R61, R51 ;  /* 0x00000033003d7308 */ /* 0x000e620000002400 */
[----:B---3--:R-:W-:Y:S02]  /*fc60*/  FSEL R132, R132, -INF , !P0 ;  /* 0xff80000084847808 */ /* 0x008fe40004000000 */
[----:B------:R-:W-:Y:S02]  /*fc70*/  FSEL R127, R127, -INF , !P3 ;  /* 0xff8000007f7f7808 */ /* 0x000fe40005800000 */
[C---:B------:R-:W-:Y:S02]  /*fc80*/  ISETP.GE.AND P6, PT, R10.reuse, R3, PT ;  /* 0x000000030a00720c */ /* 0x040fe40003fc6270 */
[----:B------:R-:W-:Y:S01]  /*fc90*/  ISETP.GE.AND P4, PT, R10, R117, PT ;  /* 0x000000750a00720c */ /* 0x000fe20003f86270 */
[----:B------:R-:W3:Y:S01]  /*fca0*/  MUFU.TANH R62, R45 ;  /* 0x0000002d003e7308 */ /* 0x000ee20000002400 */
[----:B------:R-:W-:-:S02]  /*fcb0*/  ISETP.GE.AND P0, PT, R6, R3, PT ;  /* 0x000000030600720c */ /* 0x000fc40003f06270 */
[----:B------:R-:W-:Y:S02]  /*fcc0*/  ISETP.GE.AND P3, PT, R6, R117, PT ;  /* 0x000000750600720c */ /* 0x000fe40003f66270 */
[----:B------:R-:W-:Y:S02]  /*fcd0*/  IADD3 R6, R68, 0x69, RZ ;  /* 0x0000006944067810 */ /* 0x000fe40007ffe0ff */
[----:B----4-:R-:W-:Y:S01]  /*fce0*/  FSEL R130, R130, -INF , !P6 ;  /* 0xff80000082827808 */ /* 0x010fe20007000000 */
[----:B------:R-:W4:Y:S01]  /*fcf0*/  MUFU.TANH R126, R64 ;  /* 0x00000040007e7308 */ /* 0x000f220000002400 */
[----:B-1----:R-:W-:Y:S02]  /*fd00*/  FSEL R123, R123, -INF , !P4 ;  /* 0xff8000007b7b7808 */ /* 0x002fe40006000000 */
[----:B--2---:R-:W-:Y:S02]  /*fd10*/  FSEL R120, R120, -INF , !P0 ;  /* 0xff80000078787808 */ /* 0x004fe40004000000 */
[----:B-----5:R-:W-:-:S02]  /*fd20*/  FSEL R63, R63, -INF , !P3 ;  /* 0xff8000003f3f7808 */ /* 0x020fc40005800000 */
[C---:B------:R-:W-:Y:S01]  /*fd30*/  ISETP.GE.AND P6, PT, R4.reuse, R3, PT ;  /* 0x000000030400720c */ /* 0x040fe20003fc6270 */
[----:B------:R1:W2:Y:S01]  /*fd40*/  MUFU.TANH R45, R20 ;  /* 0x00000014002d7308 */ /* 0x0002a20000002400 */
[----:B------:R-:W-:Y:S02]  /*fd50*/  ISETP.GE.AND P4, PT, R4, R117, PT ;  /* 0x000000750400720c */ /* 0x000fe40003f86270 */
[C---:B------:R-:W-:Y:S02]  /*fd60*/  ISETP.GE.AND P0, PT, R6.reuse, R3, PT ;  /* 0x000000030600720c */ /* 0x040fe40003f06270 */
[----:B------:R-:W-:Y:S02]  /*fd70*/  ISETP.GE.AND P3, PT, R6, R117, PT ;  /* 0x000000750600720c */ /* 0x000fe40003f66270 */
[----:B------:R-:W-:Y:S01]  /*fd80*/  IADD3 R6, R68, 0x70, RZ ;  /* 0x0000007044067810 */ /* 0x000fe20007ffe0ff */
[----:B------:R-:W5:Y:S01]  /*fd90*/  MUFU.TANH R128, R53 ;  /* 0x0000003500807308 */ /* 0x000f620000002400 */
[----:B------:R-:W-:-:S02]  /*fda0*/  FSEL R66, R66, -INF , !P6 ;  /* 0xff80000042427808 */ /* 0x000fc40007000000 */
[----:B------:R-:W-:Y:S02]  /*fdb0*/  FSEL R61, R61, -INF , !P4 ;  /* 0xff8000003d3d7808 */ /* 0x000fe40006000000 */
[C---:B------:R-:W-:Y:S02]  /*fdc0*/  ISETP.GE.AND P6, PT, R6.reuse, R3, PT ;  /* 0x000000030600720c */ /* 0x040fe40003fc6270 */
[----:B------:R-:W-:Y:S01]  /*fdd0*/  ISETP.GE.AND P4, PT, R6, R117, PT ;  /* 0x000000750600720c */ /* 0x000fe20003f86270 */
[----:B------:R-:W2:Y:S01]  /*fde0*/  MUFU.TANH R121, R55 ;  /* 0x0000003700797308 */ /* 0x000ea20000002400 */
[C---:B------:R-:W-:Y:S01]  /*fdf0*/  IADD3 R6, R68.reuse, 0x78, RZ ;  /* 0x0000007844067810 */ /* 0x040fe20007ffe0ff */
[----:B-1----:R-:W-:Y:S01]  /*fe00*/  FMUL.FTZ R20, R23, c[0x0][0x2ec] ;  /* 0x0000bb0017147a20 */ /* 0x002fe20000410000 */
[----:B------:R-:W-:Y:S02]  /*fe10*/  IADD3 R8, R68, 0x59, RZ ;  /* 0x0000005944087810 */ /* 0x000fe40007ffe0ff */
[----:B---3--:R-:W-:-:S02]  /*fe20*/  FSEL R62, R62, -INF , !P0 ;  /* 0xff8000003e3e7808 */ /* 0x008fc40004000000 */
[----:B----4-:R-:W-:Y:S01]  /*fe30*/  FSEL R126, R126, -INF , !P5 ;  /* 0xff8000007e7e7808 */ /* 0x010fe20006800000 */
[----:B------:R1:W3:Y:S01]  /*fe40*/  MUFU.TANH R64, R44 ;  /* 0x0000002c00407308 */ /* 0x0002e20000002400 */
[----:B------:R-:W-:Y:S02]  /*fe50*/  FSEL R125, R125, -INF , !P1 ;  /* 0xff8000007d7d7808 */ /* 0x000fe40004800000 */
[-C--:B------:R-:W-:Y:S02]  /*fe60*/  ISETP.GE.AND P0, PT, R6, R3.reuse, PT ;  /* 0x000000030600720c */ /* 0x080fe40003f06270 */
[C---:B------:R-:W-:Y:S02]  /*fe70*/  ISETP.GE.AND P5, PT, R8.reuse, R3, PT ;  /* 0x000000030800720c */ /* 0x040fe40003fa6270 */
[----:B------:R-:W-:Y:S01]  /*fe80*/  ISETP.GE.AND P1, PT, R8, R117, PT ;  /* 0x000000750800720c */ /* 0x000fe20003f26270 */
[----:B------:R-:W4:Y:S01]  /*fe90*/  MUFU.TANH R42, R42 ;  /* 0x0000002a002a7308 */ /* 0x000f220000002400 */
[----:B------:R-:W-:-:S02]  /*fea0*/  IADD3 R8, R68, 0x68, RZ ;  /* 0x0000006844087810 */ /* 0x000fc40007ffe0ff */
[----:B--2---:R-:W-:Y:S02]  /*feb0*/  FSEL R45, R45, -INF , !P0 ;  /* 0xff8000002d2d7808 */ /* 0x004fe40004000000 */
[----:B-----5:R-:W-:Y:S02]  /*fec0*/  FSEL R128, R128, -INF , !P5 ;  /* 0xff80000080807808 */ /* 0x020fe40006800000 */
[----:B------:R-:W-:Y:S01]  /*fed0*/  FSEL R121, R121, -INF , !P1 ;  /* 0xff80000079797808 */ /* 0x000fe20004800000 */
[----:B------:R-:W2:Y:S01]  /*fee0*/  MUFU.TANH R41, R41 ;  /* 0x0000002900297308 */ /* 0x000ea20000002400 */
[----:B-1----:R-:W-:Y:S01]  /*fef0*/  FMUL.FTZ R44, R21, c[0x0][0x2ec] ;  /* 0x0000bb00152c7a20 */ /* 0x002fe20000410000 */
[----:B------:R-:W-:Y:S01]  /*ff00*/  ISETP.GT.AND P0, PT, R159, R148, PT ;  /* 0x000000949f00720c */ /* 0x000fe20003f04270 */
[----:B------:R-:W-:Y:S01]  /*ff10*/  FMUL.FTZ R21, R22, c[0x0][0x2ec] ;  /* 0x0000bb0016157a20 */ /* 0x000fe20000410000 */
[C---:B------:R-:W-:Y:S02]  /*ff20*/  ISETP.GE.AND P5, PT, R8.reuse, R3, PT ;  /* 0x000000030800720c */ /* 0x040fe40003fa6270 */
[----:B------:R-:W-:-:S02]  /*ff30*/  ISETP.GE.AND P1, PT, R8, R117, PT ;  /* 0x000000750800720c */ /* 0x000fc40003f26270 */
[----:B------:R-:W1:Y:S01]  /*ff40*/  MUFU.TANH R47, R36 ;  /* 0x00000024002f7308 */ /* 0x000e620000002400 */
[----:B------:R-:W-:Y:S02]  /*ff50*/  IADD3 R8, R68, 0x71, RZ ;  /* 0x0000007144087810 */ /* 0x000fe40007ffe0ff */
[----:B---3--:R-:W-:Y:S02]  /*ff60*/  FSEL R64, R64, -INF , !P5 ;  /* 0xff80000040407808 */ /* 0x008fe40006800000 */
[----:B----4-:R-:W-:Y:S02]  /*ff70*/  FSEL R42, R42, -INF , !P1 ;  /* 0xff8000002a2a7808 */ /* 0x010fe40004800000 */
[C---:B------:R-:W-:Y:S01]  /*ff80*/  ISETP.GE.AND P5, PT, R8.reuse, R3, PT ;  /* 0x000000030800720c */ /* 0x040fe20003fa6270 */
[----:B------:R-:W3:Y:S01]  /*ff90*/  MUFU.TANH R46, R37 ;  /* 0x00000025002e7308 */ /* 0x000ee20000002400 */
[----:B--2---:R-:W-:Y:S02]  /*ffa0*/  FSEL R41, R41, -INF , !P3 ;  /* 0xff80000029297808 */ /* 0x004fe40005800000 */
[----:B------:R-:W-:-:S02]  /*ffb0*/  ISETP.GE.AND P1, PT, R8, R117, PT ;  /* 0x000000750800720c */ /* 0x000fc40003f26270 */
[----:B------:R-:W-:Y:S02]  /*ffc0*/  ISETP.GE.AND P3, PT, R6, R117, PT ;  /* 0x000000750600720c */ /* 0x000fe40003f66270 */
[C---:B------:R-:W-:Y:S01]  /*ffd0*/  IADD3 R6, R68.reuse, 0x79, RZ ;  /* 0x0000007944067810 */ /* 0x040fe20007ffe0ff */
[----:B------:R-:W2:Y:S01]  /*ffe0*/  MUFU.TANH R4, R38 ;  /* 0x0000002600047308 */ /* 0x000ea20000002400 */
[----:B-1----:R-:W-:Y:S01]  /*fff0*/  FSEL R47, R47, -INF , !P6 ;  /* 0xff8000002f2f7808 */ /* 0x002fe20007000000 */
[----:B------:R-:W-:Y:S01]  /*10000*/  BAR.SYNC.DEFER_BLOCKING 0x0 ;  /* 0x0000000000007b1d */ /* 0x000fe20000010000 */
[----:B------:R-:W-:-:S04]  /*10010*/  ISETP.GE.AND P6, PT, R68, R3, PT ;  /* 0x000000034400720c */ /* 0x000fc80003fc6270 */
[----:B------:R-:W-:Y:S01]  /*10020*/  FSEL R92, R92, -INF , !P6 ;  /* 0xff8000005c5c7808 */ /* 0x000fe20007000000 */
        /* <DEDUP_REMOVED lines=9> */
[----:B------:R-:W-:-:S05]  /*100c0*/  ISETP.GE.AND P1, PT, R6, R117, PT ;  /* 0x000000750600720c */ /* 0x000fca0003f26270 */
[----:B------:R-:W1:Y:S01]  /*100d0*/  MUFU.TANH R20, R20 ;  /* 0x0000001400147308 */ /* 0x000e620000002400 */
[----:B---3--:R-:W-:Y:S02]  /*100e0*/  FSEL R44, R44, -INF , !P5 ;  /* 0xff8000002c2c7808 */ /* 0x008fe40006800000 */
[----:B--2---:R-:W-:Y:S02]  /*100f0*/  FSEL R21, R21, -INF , !P3 ;  /* 0xff80000015157808 */ /* 0x004fe40005800000 */
        /* <DEDUP_REMOVED lines=61> */
.L_x_2902:
[----:B------:R-:W-:-:S05]  /*104d0*/  IMAD.MOV.U32 R7, RZ, RZ, c[0x0][0x198] ;  /* 0x00006600ff077624 */ /* 0x000fca00078e00ff */
[----:B------:R-:W-:-:S04]  /*104e0*/  LEA R7, -R7, RZ, 0x7 ;  /* 0x000000ff07077211 */ /* 0x000fc800078e39ff */
[----:B------:R-:W-:Y:S02]  /*104f0*/  SHF.R.S32.HI R5, RZ, 0x1f, R7 ;  /* 0x0000001fff057819 */ /* 0x000fe40000011407 */
.L_x_2903:
        /* <DEDUP_REMOVED lines=40> */
.L_x_2901:
        /* <DEDUP_REMOVED lines=92> */
[----:B------:R-:W-:Y:S01]  /*10d40*/  FFMA.FTZ R38, R32, c[0x0][0x23c], -R53 ;  /* 0x00008f0020267a23 */ /* 0x000fe20000010835 */
[----:B------:R-:W1:Y:S01]  /*10d50*/  MUFU.EX2 R52, R52 ;  /* 0x0000003400347308 */ /* 0x000e620000000800 */
[--C-:B------:R-:W-:Y:S02]  /*10d60*/  FFMA.FTZ R54, R93, c[0x0][0x23c], -R48.reuse ;  /* 0x00008f005d367a23 */ /* 0x100fe40000010830 */
[--C-:B------:R-:W-:Y:S01]  /*10d70*/  FFMA.FTZ R55, R69, c[0x0][0x23c], -R48.reuse ;  /* 0x00008f0045377a23 */ /* 0x100fe20000010830 */
[----:B------:R-:W2:Y:S01]  /*10d80*/  LDSM.16.MT88.4 R92, [R144+0xb000] ;  /* 0x00b00000905c783b */ /* 0x000ea20000004200 */
[--C-:B------:R-:W-:Y:S02]  /*10d90*/  FFMA.FTZ R43, R105, c[0x0][0x23c], -R48.reuse ;  /* 0x00008f00692b7a23 */ /* 0x100fe40000010830 */
[--C-:B------:R-:W-:Y:S01]  /*10da0*/  FFMA.FTZ R40, R71, c[0x0][0x23c], -R48.reuse ;  /* 0x00008f0047287a23 */ /* 0x100fe20000010830 */
[----:B------:R-:W-:Y:S01]  /*10db0*/  MUFU.EX2 R50, R50 ;  /* 0x0000003200327308 */ /* 0x000fe20000000800 */
[----:B------:R-:W-:-:S02]  /*10dc0*/  FFMA.FTZ R36, R35, c[0x0][0x23c], -R48 ;  /* 0x00008f0023247a23 */ /* 0x000fc40000010830 */
[--C-:B------:R-:W-:Y:S02]  /*10dd0*/  FFMA.FTZ R35, R33, c[0x0][0x23c], -R48.reuse ;  /* 0x00008f0021237a23 */ /* 0x100fe40000010830 */
[--C-:B------:R-:W-:Y:S02]  /*10de0*/  FFMA.FTZ R34, R34, c[0x0][0x23c], -R53.reuse ;  /* 0x00008f0022227a23 */ /* 0x100fe40000010835 */
[--C-:B------:R-:W-:Y:S01]  /*10df0*/  FFMA.FTZ R33, R29, c[0x0][0x23c], -R48.reuse ;  /* 0x00008f001d217a23 */ /* 0x100fe20000010830 */
[----:B------:R-:W3:Y:S01]  /*10e00*/  MUFU.EX2 R49, R49 ;  /* 0x0000003100317308 */ /* 0x000ee20000000800 */
[----:B-1----:R-:W-:Y:S01]  /*10e10*/  F2FP.PACK_AB R68, R51, R52 ;  /* 0x000000343344723e */ /* 0x002fe200000000ff */
        /* <DEDUP_REMOVED lines=12> */
[----:B------:R-:W-:Y:S01]  /*10ee0*/  LDSM.16.MT88.4 R16, [R144+0xb800] ;  /* 0x00b800009010783b */ /* 0x000fe20000004200 */
[--C-:B------:R-:W-:Y:S01]  /*10ef0*/  FFMA.FTZ R67, R122, c[0x0][0x23c], -R53.reuse ;  /* 0x00008f007a437a23 */ /* 0x100fe20000010835 */
[----:B------:R-:W-:Y:S01]  /*10f00*/  MUFU.EX2 R43, R43 ;  /* 0x0000002b002b7308 */ /* 0x000fe20000000800 */
[--C-:B------:R-:W-:Y:S02]  /*10f10*/  FFMA.FTZ R59, R124, c[0x0][0x23c], -R53.reuse ;  /* 0x00008f007c3b7a23 */ /* 0x100fe40000010835 */
[--C-:B------:R-:W-:Y:S02]  /*10f20*/  FFMA.FTZ R60, R142, c[0x0][0x23c], -R53.reuse ;  /* 0x00008f008e3c7a23 */ /* 0x100fe40000010835 */
[----:B------:R-:W-:Y:S02]  /*10f30*/  FFMA.FTZ R58, R166, c[0x0][0x23c], -R53 ;  /* 0x00008f00a63a7a23 */ /* 0x000fe40000010835 */
        /* <DEDUP_REMOVED lines=31> */
[----:B------:R-:W-:Y:S02]  /*11130*/  FADD.FTZ R51, R52, R51 ;  /* 0x0000003334337221 */ /* 0x000fe40000010000 */
[--C-:B------:R-:W-:Y:S02]  /*11140*/  FFMA.FTZ R123, R64, c[0x0][0x23c], -R53.reuse ;  /* 0x00008f00407b7a23 */ /* 0x100fe40000010835 */
[--C-:B------:R-:W-:Y:S01]  /*11150*/  FFMA.FTZ R127, R120, c[0x0][0x23c], -R53.reuse ;  /* 0x00008f00787f7a23 */ /* 0x100fe20000010835 */
[----:B--2---:R-:W-:Y:S01]  /*11160*/  HMMA.16816.F32 R96, R68, R92, RZ ;  /* 0x0000005c4460723c */ /* 0x004fe200000018ff */
[----:B------:R-:W-:Y:S01]  /*11170*/  FFMA.FTZ R64, R61, c[0x0][0x23c], -R48 ;  /* 0x00008f003d407a23 */ /* 0x000fe20000010830 */
        /* <DEDUP_REMOVED lines=14> */
[----:B------:R-:W-:Y:S02]  /*11260*/  FFMA.FTZ R41, R41, c[0x0][0x23c], -R48 ;  /* 0x00008f0029297a23 */ /* 0x000fe40000010830 */
[----:B------:R-:W-:Y:S01]  /*11270*/  FADD.FTZ R54, R54, R55 ;  /* 0x0000003736367221 */ /* 0x000fe20000010000 */
        /* <DEDUP_REMOVED lines=14> */
[----:B--2---:R-:W-:Y:S01]  /*11360*/  F2FP.PACK_AB R5, R35, R36 ;  /* 0x000000242305723e */ /* 0x004fe200000000ff */
        /* <DEDUP_REMOVED lines=41> */
[----:B------:R-:W-:Y:S02]  /*11600*/  F2FP.PACK_AB R6, R25, R28 ;  /* 0x0000001c1906723e */ /* 0x000fe400000000ff */
[----:B------:R-:W-:-:S05]  /*11610*/  F2FP.PACK_AB R7, R24, R27 ;  /* 0x0000001b1807723e */ /* 0x000fca00000000ff */
[----:B------:R-:W-:Y:S02]  /*11620*/  MUFU.EX2 R139, R139 ;  /* 0x0000008b008b7308 */ /* 0x000fe40000000800 */
[C---:B------:R-:W-:Y:S06]  /*11630*/  HMMA.16816.F32 R96, R4.reuse, R16, R96 ;  /* 0x000000100460723c */ /* 0x040fec0000001860 */
        /* <DEDUP_REMOVED lines=31> */
[----:B------:R-:W1:Y:S01]  /*11830*/  MUFU.EX2 R41, R41 ;  /* 0x0000002900297308 */ /* 0x000e620000000800 */
[----:B-----5:R-:W-:-:S02]  /*11840*/  F2FP.PACK_AB R4, R60, R67 ;  /* 0x000000433c04723e */ /* 0x020fc400000000ff */
[----:B---3--:R-:W-:Y:S02]  /*11850*/  F2FP.PACK_AB R5, R122, R65 ;  /* 0x000000417a05723e */ /* 0x008fe400000000ff */
[----:B------:R-:W-:-:S03]  /*11860*/  F2FP.PACK_AB R6, R58, R59 ;  /* 0x0000003b3a06723e */ /* 0x000fc600000000ff */
[----:B------:R-:W-:Y:S01]  /*11870*/  MUFU.EX2 R45, R120 ;  /* 0x00000078002d7308 */ /* 0x000fe20000000800 */
[----:B------:R-:W-:-:S07]  /*11880*/  F2FP.PACK_AB R7, R119, R124 ;  /* 0x0000007c7707723e */ /* 0x000fce00000000ff */
[C---:B------:R-:W-:Y:S01]  /*11890*/  HMMA.16816.F32 R112, R4.reuse, R16, R112 ;  /* 0x000000100470723c */ /* 0x040fe20000001870 */
[----:B------:R-:W3:Y:S07]  /*118a0*/  MUFU.EX2 R44, R61 ;  /* 0x0000003d002c7308 */ /* 0x000eee0000000800 */
[C---:B------:R-:W-:Y:S01]  /*118b0*/  HMMA.16816.F32 R108, R4.reuse, R18, R108 ;  /* 0x00000012046c723c */ /* 0x040fe2000000186c */
[----:B------:R-:W5:Y:S01]  /*118c0*/  LDSM.16.MT88.4 R16, [R116+0xbc00] ;  /* 0x00bc00007410783b */ /* 0x000f620000004200 */
[----:B------:R-:W-:Y:S06]  /*118d0*/  MUFU.EX2 R156, R156 ;  /* 0x0000009c009c7308 */ /* 0x000fec0000000800 */
        /* <DEDUP_REMOVED lines=8> */
[----:B------:R-:W1:Y:S07]  /*11960*/  LDSM.16.MT88.4 R8, [R116+0xdc00] ;  /* 0x00dc00007408783b */ /* 0x000e6e0000004200 */
[C---:B-----5:R-:W-:Y:S08]  /*11970*/  HMMA.16816.F32 R88, R4.reuse, R16, R88 ;  /* 0x000000100458723c */ /* 0x060ff00000001858 */
[C---:B------:R-:W-:Y:S01]  /*11980*/  HMMA.16816.F32 R84, R4.reuse, R18, R84 ;  /* 0x000000120454723c */ /* 0x040fe20000001854 */
[----:B------:R-:W-:Y:S07]  /*11990*/  LDSM.16.MT88.4 R16, [R144+0xc400] ;  /* 0x00c400009010783b */ /* 0x000fee0000004200 */
        /* <DEDUP_REMOVED lines=9> */
[----:B----4-:R-:W-:-:S07]  /*11a30*/  F2FP.PACK_AB R7, R133, R138 ;  /* 0x0000008a8507723e */ /* 0x010fce00000000ff */
        /* <DEDUP_REMOVED lines=23> */
[C---:B--2---:R-:W-:Y:S08]  /*11bb0*/  HMMA.16816.F32 R112, R4.reuse, R12, R112 ;  /* 0x0000000c0470723c */ /* 0x044ff00000001870 */
[C---:B------:R-:W-:Y:S01]  /*11bc0*/  HMMA.16816.F32 R108, R4.reuse, R14, R108 ;  /* 0x0000000e046c723c */ /* 0x040fe2000000186c */
[----:B------:R-:W2:Y:S07]  /*11bd0*/  LDSM.16.MT88.4 R12, [R116+0xc400] ;  /* 0x00c40000740c783b */ /* 0x000eae0000004200 */
        /* <DEDUP_REMOVED lines=11> */
[C---:B--2---:R-:W-:Y:S07]  /*11c90*/  HMMA.16816.F32 R72, R4.reuse, R12, R72 ;  /* 0x0000000c0448723c */ /* 0x044fee0000001848 */
[----:B------:R-:W-:Y:S01]  /*11ca0*/  FADD.FTZ R12, R50, R51 ;  /* 0x00000033320c7221 */ /* 0x000fe20000010000 */
[----:B------:R-:W-:Y:S01]  /*11cb0*/  HMMA.16816.F32 R68, R4, R14, R68 ;  /* 0x0000000e0444723c */ /* 0x000fe20000001844 */
[----:B------:R-:W-:-:S02]  /*11cc0*/  FFMA.FTZ R50, R21, c[0x0][0x23c], -R48 ;  /* 0x00008f0015327a23 */ /* 0x000fc40000010830 */
[----:B------:R-:W2:Y:S01]  /*11cd0*/  LDSM.16.MT88.4 R20, [R116+0xa800] ;  /* 0x00a800007414783b */ /* 0x000ea20000004200 */
[----:B------:R-:W-:Y:S02]  /*11ce0*/  FADD.FTZ R48, R49, R12 ;  /* 0x0000000c31307221 */ /* 0x000fe40000010000 */
[----:B------:R-:W-:Y:S01]  /*11cf0*/  FADD.FTZ R51, R43, R54 ;  /* 0x000000362b337221 */ /* 0x000fe20000010000 */
[----:B------:R-:W-:Y:S01]  /*11d00*/  F2FP.PACK_AB R4, R66, R127 ;  /* 0x0000007f4204723e */ /* 0x000fe200000000ff */
[----:B------:R-:W4:Y:S01]  /*11d10*/  LDSM.16.MT88.4 R12, [R116+0xc800] ;  /* 0x00c80000740c783b */ /* 0x000f220000004200 */
[----:B------:R-:W-:Y:S01]  /*11d20*/  F2FP.PACK_AB R5, R64, R63 ;  /* 0x0000003f4005723e */ /* 0x000fe200000000ff */
[----:B------:R-:W-:Y:S01]  /*11d30*/  FADD.FTZ R51, R40, R51 ;  /* 0x0000003328337221 */ /* 0x000fe20000010000 */
[----:B------:R-:W-:Y:S01]  /*11d40*/  F2FP.PACK_AB R6, R62, R123 ;  /* 0x0000007b3e06723e */ /* 0x000fe200000000ff */
[----:B------:R-:W-:Y:S01]  /*11d50*/  FADD.FTZ R39, R39, R48 ;  /* 0x0000003027277221 */ /* 0x000fe20000010000 */
[----:B------:R-:W-:Y:S01]  /*11d60*/  F2FP.PACK_AB R7, R41, R42 ;  /* 0x0000002a2907723e */ /* 0x000fe200000000ff */
[----:B------:R-:W-:Y:S01]  /*11d70*/  FADD.FTZ R36, R36, R51 ;  /* 0x0000003324247221 */ /* 0x000fe20000010000 */
[----:B------:R-:W5:Y:S01]  /*11d80*/  MUFU.EX2 R43, R52 ;  /* 0x00000034002b7308 */ /* 0x000f620000000800 */
[----:B------:R-:W-:-:S02]  /*11d90*/  FADD.FTZ R38, R38, R39 ;  /* 0x0000002726267221 */ /* 0x000fc40000010000 */
[----:B------:R-:W-:Y:S02]  /*11da0*/  FADD.FTZ R36, R35, R36 ;  /* 0x0000002423247221 */ /* 0x000fe40000010000 */
[C---:B-1----:R-:W-:Y:S02]  /*11db0*/  HMMA.16816.F32 R112, R4.reuse, R8, R112 ;  /* 0x000000080470723c */ /* 0x042fe40000001870 */
[----:B------:R-:W-:Y:S01]  /*11dc0*/  FADD.FTZ R33, R33, R36 ;  /* 0x0000002421217221 */ /* 0x000fe20000010000 */
[----:B------:R-:W1:Y:S03]  /*11dd0*/  MUFU.EX2 R40, R50 ;  /* 0x0000003200287308 */ /* 0x000e660000000800 */
[----:B------:R-:W-:Y:S02]  /*11de0*/  FADD.FTZ R30, R30, R33 ;  /* 0x000000211e1e7221 */ /* 0x000fe40000010000 */
[----:B------:R-:W-:Y:S01]  /*11df0*/  HMMA.16816.F32 R108, R4, R10, R108 ;  /* 0x0000000a046c723c */ /* 0x000fe2000000186c */
[----:B------:R-:W1:Y:S01]  /*11e00*/  LDSM.16.MT88.4 R8, [R144+0xe800] ;  /* 0x00e800009008783b */ /* 0x000e620000004200 */
[----:B------:R-:W-:-:S04]  /*11e10*/  FADD.FTZ R31, R31, R30 ;  /* 0x0000001e1f1f7221 */ /* 0x000fc80000010000 */
[----:B------:R-:W-:Y:S02]  /*11e20*/  FADD.FTZ R26, R26, R31 ;  /* 0x0000001f1a1a7221 */ /* 0x000fe40000010000 */
[----:B------:R-:W-:Y:S02]  /*11e30*/  HMMA.16816.F32 R96, R4, R16, R96 ;  /* 0x000000100460723c */ /* 0x000fe40000001860 */
        /* <DEDUP_REMOVED lines=9> */
[----:B------:R-:W-:Y:S01]  /*11ed0*/  HMMA.16816.F32 R92, R4, R18, R92 ;  /* 0x00000012045c723c */ /* 0x000fe2000000185c */
[----:B------:R-:W3:Y:S01]  /*11ee0*/  LDSM.16.MT88.4 R16, [R144+0xac00] ;  /* 0x00ac00009010783b */ /* 0x000ee20000004200 */
[----:B------:R-:W-:-:S04]  /*11ef0*/  FADD.FTZ R140, R140, R119 ;  /* 0x000000778c8c7221 */ /* 0x000fc80000010000 */
[----:B------:R-:W-:Y:S02]  /*11f00*/  FADD.FTZ R135, R135, R140 ;  /* 0x0000008c87877221 */ /* 0x000fe40000010000 */
[----:B----4-:R-:W-:Y:S02]  /*11f10*/  HMMA.16816.F32 R88, R4, R12, R88 ;  /* 0x0000000c0458723c */ /* 0x010fe40000001858 */
[----:B------:R-:W-:-:S04]  /*11f20*/  FADD.FTZ R138, R138, R135 ;  /* 0x000000878a8a7221 */ /* 0x000fc80000010000 */
[----:B------:R-:W-:Y:S02]  /*11f30*/  FADD.FTZ R138, R133, R138 ;  /* 0x0000008a858a7221 */ /* 0x000fe40000010000 */
[----:B------:R-:W-:Y:S01]  /*11f40*/  HMMA.16816.F32 R84, R4, R14, R84 ;  /* 0x0000000e0454723c */ /* 0x000fe20000001854 */
[----:B------:R-:W4:Y:S01]  /*11f50*/  LDSM.16.MT88.4 R12, [R116+0xac00] ;  /* 0x00ac0000740c783b */ /* 0x000f220000004200 */
        /* <DEDUP_REMOVED lines=9> */
[----:B--2---:R-:W-:Y:S02]  /*11ff0*/  HMMA.16816.F32 R72, R4, R20, R72 ;  /* 0x000000140448723c */ /* 0x004fe40000001848 */
[----:B------:R-:W-:-:S04]  /*12000*/  FADD.FTZ R42, R42, R63 ;  /* 0x0000003f2a2a7221 */ /* 0x000fc80000010000 */
[----:B------:R-:W-:Y:S02]  /*12010*/  FADD.FTZ R41, R41, R42 ;  /* 0x0000002a29297221 */ /* 0x000fe40000010000 */
[----:B------:R-:W-:Y:S01]  /*12020*/  FADD.FTZ R21, R37, R38 ;  /* 0x0000002625157221 */ /* 0x000fe20000010000 */
[----:B------:R-:W-:Y:S03]  /*12030*/  HMMA.16816.F32 R68, R4, R22, R68 ;  /* 0x000000160444723c */ /* 0x000fe60000001844 */
[----:B------:R-:W-:-:S04]  /*12040*/  FADD.FTZ R21, R34, R21 ;  /* 0x0000001522157221 */ /* 0x000fc80000010000 */
[----:B------:R-:W-:Y:S01]  /*12050*/  FADD.FTZ R32, R32, R21 ;  /* 0x0000001520207221 */ /* 0x000fe20000010000 */
[----:B---3--:R-:W-:Y:S02]  /*12060*/  F2FP.PACK_AB R4, R44, R45 ;  /* 0x0000002d2c04723e */ /* 0x008fe400000000ff */
[----:B------:R-:W-:Y:S01]  /*12070*/  F2FP.PACK_AB R5, R47, R46 ;  /* 0x0000002e2f05723e */ /* 0x000fe200000000ff */
[----:B------:R-:W-:Y:S01]  /*12080*/  FADD.FTZ R29, R29, R32 ;  /* 0x000000201d1d7221 */ /* 0x000fe20000010000 */
[----:B-----5:R-:W-:Y:S01]  /*12090*/  F2FP.PACK_AB R6, R156, R43 ;  /* 0x0000002b9c06723e */ /* 0x020fe200000000ff */
[----:B------:R-:W-:Y:S01]  /*120a0*/  FADD.FTZ R46, R46, R41 ;  /* 0x000000292e2e7221 */ /* 0x000fe20000010000 */
[----:B------:R-:W-:Y:S01]  /*120b0*/  F2FP.PACK_AB R7, R157, R40 ;  /* 0x000000289d07723e */ /* 0x000fe200000000ff */
        /* <DEDUP_REMOVED lines=12> */
[----:B----4-:R-:W-:Y:S03]  /*12180*/  HMMA.16816.F32 R104, R4, R12, R104 ;  /* 0x0000000c0468723c */ /* 0x010fe60000001868 */
        /* <DEDUP_REMOVED lines=19> */
[----:B---3--:R-:W-:Y:S03]  /*122c0*/  HMMA.16816.F32 R80, R4, R12, R80 ;  /* 0x0000000c0450723c */ /* 0x008fe60000001850 */
[----:B------:R-:W-:-:S04]  /*122d0*/  FADD.FTZ R45, R45, R62 ;  /* 0x0000003e2d2d7221 */ /* 0x000fc80000010000 */
[----:B------:R-:W-:Y:S01]  /*122e0*/  FADD.FTZ R44, R44, R45 ;  /* 0x0000002d2c2c7221 */ /* 0x000fe20000010000 */
[----:B------:R-:W-:Y:S03]  /*122f0*/  HMMA.16816.F32 R76, R4, R14, R76 ;  /* 0x0000000e044c723c */ /* 0x000fe6000000184c */
[----:B------:R-:W-:-:S04]  /*12300*/  FADD.FTZ R43, R43, R44 ;  /* 0x0000002c2b2b7221 */ /* 0x000fc80000010000 */
[----:B------:R-:W-:Y:S01]  /*12310*/  FADD.FTZ R156, R156, R43 ;  /* 0x0000002b9c9c7221 */ /* 0x000fe20000010000 */
[C---:B-1----:R-:W-:Y:S08]  /*12320*/  HMMA.16816.F32 R72, R4.reuse, R8, R72 ;  /* 0x000000080448723c */ /* 0x042ff00000001848 */
        /* <DEDUP_REMOVED lines=66> */
.L_x_2905:
[----:B------:R-:W-:-:S05]  /*12750*/  IMAD.MOV.U32 R7, RZ, RZ, c[0x0][0x1a0] ;  /* 0x00006800ff077624 */ /* 0x000fca00078e00ff */
[----:B------:R-:W-:-:S04]  /*12760*/  LEA R7, -R7, RZ, 0x7 ;  /* 0x000000ff07077211 */ /* 0x000fc800078e39ff */
[----:B------:R-:W-:Y:S02]  /*12770*/  SHF.R.S32.HI R5, RZ, 0x1f, R7 ;  /* 0x0000001fff057819 */ /* 0x000fe40000011407 */
.L_x_2906:
        /* <DEDUP_REMOVED lines=47> */
[----:B--2---:R-:W2:Y:S04]  /*12a70*/  LDSM.16.M88.4 R8, [R118+0x3400] ;  /* 0x003400007608783b */ /* 0x004ea80000000200 */
[----:B-----5:R-:W5:Y:S04]  /*12a80*/  LDSM.16.M88.4 R20, [R146+0x3800] ;  /* 0x003800009214783b */ /* 0x020f680000000200 */
[----:B---3--:R-:W3:Y:S04]  /*12a90*/  LDSM.16.M88.4 R12, [R146+0x3c00] ;  /* 0x003c0000920c783b */ /* 0x008ee80000000200 */
[----:B----4-:R-:W4:Y:S04]  /*12aa0*/  LDSM.16.M88.4 R4, [R146+0x4000] ;  /* 0x004000009204783b */ /* 0x010f280000000200 */
        /* <DEDUP_REMOVED lines=16> */
[C---:B--2---:R-:W-:Y:S08]  /*12bb0*/  HMMA.16816.F32 R32, R132.reuse, R8, R32 ;  /* 0x000000088420723c */ /* 0x044ff00000001820 */
[----:B------:R-:W-:Y:S08]  /*12bc0*/  HMMA.16816.F32 R28, R132, R10, R28 ;  /* 0x0000000a841c723c */ /* 0x000ff0000000181c */
[C---:B-----5:R-:W-:Y:S08]  /*12bd0*/  HMMA.16816.F32 R24, R136.reuse, R20, RZ ;  /* 0x000000148818723c */ /* 0x060ff000000018ff */
[C---:B---3--:R-:W-:Y:S08]  /*12be0*/  HMMA.16816.F32 R16, R136.reuse, R12, RZ ;  /* 0x0000000c8810723c */ /* 0x048ff000000018ff */
[C---:B----4-:R-:W-:Y:S08]  /*12bf0*/  HMMA.16816.F32 R8, R136.reuse, R4, RZ ;  /* 0x000000048808723c */ /* 0x050ff000000018ff */
        /* <DEDUP_REMOVED lines=71> */
[----:B--2---:R-:W-:Y:S08]  /*13070*/  HMMA.16816.F32 R48, R60, R124, R48 ;  /* 0x0000007c3c30723c */ /* 0x004ff00000001830 */
[----:B------:R-:W-:-:S04]  /*13080*/  FMUL.FTZ R41, R41, c[0x0][0x2ec] ;  /* 0x0000bb0029297a20 */ /* 0x000fc80000410000 */
[----:B------:R-:W2:Y:S01]  /*13090*/  MUFU.TANH R119, R41 ;  /* 0x0000002900777308 */ /* 0x000ea20000002400 */
[----:B------:R-:W-:Y:S01]  /*130a0*/  HMMA.16816.F32 R44, R60, R126, R44 ;  /* 0x0000007e3c2c723c */ /* 0x000fe2000000182c */
[----:B------:R-:W3:Y:S07]  /*130b0*/  LDSM.16.M88.4 R124, [R118+0x7400] ;  /* 0x00740000767c783b */ /* 0x000eee0000000200 */
[C---:B-1----:R-:W-:Y:S08]  /*130c0*/  HMMA.16816.F32 R24, R56.reuse, R52, R24 ;  /* 0x000000343818723c */ /* 0x042ff00000001818 */
[C---:B------:R-:W-:Y:S01]  /*130d0*/  HMMA.16816.F32 R20, R56.reuse, R54, R20 ;  /* 0x000000363814723c */ /* 0x040fe20000001814 */
[----:B------:R-:W1:Y:S07]  /*130e0*/  LDSM.16.M88.4 R52, [R118+0x8000] ;  /* 0x008000007634783b */ /* 0x000e6e0000000200 */
[----:B---3--:R-:W-:Y:S08]  /*130f0*/  HMMA.16816.F32 R32, R56, R124, R32 ;  /* 0x0000007c3820723c */ /* 0x008ff00000001820 */
[----:B------:R-:W-:-:S02]  /*13100*/  FMUL.FTZ R191, R24, c[0x0][0x2ec] ;  /* 0x0000bb0018bf7a20 */ /* 0x000fc40000410000 */
[----:B------:R-:W-:Y:S02]  /*13110*/  IMAD R24, R159, 0x80, R164 ;  /* 0x000000809f187824 */ /* 0x000fe400078e02a4 */
[----:B------:R-:W-:Y:S02]  /*13120*/  FMUL.FTZ R188, R27, c[0x0][0x2ec] ;  /* 0x0000bb001bbc7a20 */ /* 0x000fe40000410000 */
[----:B------:R-:W-:Y:S01]  /*13130*/  FMUL.FTZ R25, R25, c[0x0][0x2ec] ;  /* 0x0000bb0019197a20 */ /* 0x000fe20000410000 */
[----:B------:R-:W-:Y:S01]  /*13140*/  HMMA.16816.F32 R28, R56, R126, R28 ;  /* 0x0000007e381c723c */ /* 0x000fe2000000181c */
[----:B------:R-:W3:Y:S01]  /*13150*/  LDSM.16.M88.4 R124, [R118+0x7c00] ;  /* 0x007c0000767c783b */ /* 0x000ee20000000200 */
[----:B------:R-:W-:Y:S01]  /*13160*/  FMUL.FTZ R187, R20, c[0x0][0x2ec] ;  /* 0x0000bb0014bb7a20 */ /* 0x000fe20000410000 */
[C---:B------:R-:W-:Y:S01]  /*13170*/  IADD3 R20, R24.reuse, 0x1, RZ ;  /* 0x0000000118147810 */ /* 0x040fe20007ffe0ff */
[----:B------:R-:W-:Y:S01]  /*13180*/  FMUL.FTZ R21, R21, c[0x0][0x2ec] ;  /* 0x0000bb0015157a20 */ /* 0x000fe20000410000 */
[-C--:B------:R-:W-:Y:S01]  /*13190*/  ISETP.GE.AND P0, PT, R24, R3.reuse, PT ;  /* 0x000000031800720c */ /* 0x080fe20003f06270 */
[----:B------:R-:W-:Y:S01]  /*131a0*/  FMUL.FTZ R22, R22, c[0x0][0x2ec] ;  /* 0x0000bb0016167a20 */ /* 0x000fe20000410000 */
[C---:B------:R-:W-:Y:S01]  /*131b0*/  ISETP.GE.AND P6, PT, R20.reuse, R3, PT ;  /* 0x000000031400720c */ /* 0x040fe20003fc6270 */
[----:B------:R-:W-:Y:S01]  /*131c0*/  MUFU.TANH R185, R21 ;  /* 0x0000001500b97308 */ /* 0x000fe20000002400 */
[----:B------:R-:W-:Y:S01]  /*131d0*/  ISETP.GE.AND P3, PT, R20, R117, PT ;  /* 0x000000751400720c */ /* 0x000fe20003f66270 */
[----:B------:R-:W-:Y:S01]  /*131e0*/  FMUL.FTZ R184, R23, c[0x0][0x2ec] ;  /* 0x0000bb0017b87a20 */ /* 0x000fe20000410000 */
[----:B------:R-:W-:Y:S01]  /*131f0*/  IADD3 R20, R24, 0x8, RZ ;  /* 0x0000000818147810 */ /* 0x000fe20007ffe0ff */
[----:B------:R-:W-:-:S03]  /*13200*/  FMUL.FTZ R26, R26, c[0x0][0x2ec] ;  /* 0x0000bb001a1a7a20 */ /* 0x000fc60000410000 */
[----:B------:R-:W-:Y:S01]  /*13210*/  ISETP.GE.AND P4, PT, R20, R3, PT ;  /* 0x000000031400720c */ /* 0x000fe20003f86270 */
[----:B------:R-:W-:Y:S01]  /*13220*/  FMUL.FTZ R32, R32, c[0x0][0x2ec] ;  /* 0x0000bb0020207a20 */ /* 0x000fe20000410000 */
[C---:B-1----:R-:W-:Y:S01]  /*13230*/  HMMA.16816.F32 R8, R56.reuse, R52, R8 ;  /* 0x000000343808723c */ /* 0x042fe20000001808 */
[----:B------:R-:W-:Y:S01]  /*13240*/  ISETP.GE.AND P1, PT, R20, R117, PT ;  /* 0x000000751400720c */ /* 0x000fe20003f26270 */
[----:B------:R-:W-:Y:S01]  /*13250*/  FMUL.FTZ R33, R33, c[0x0][0x2ec] ;  /* 0x0000bb0021217a20 */ /* 0x000fe20000410000 */
[----:B------:R-:W-:Y:S01]  /*13260*/  IADD3 R20, R24, 0x9, RZ ;  /* 0x0000000918147810 */ /* 0x000fe20007ffe0ff */
[----:B------:R-:W-:Y:S01]  /*13270*/  MUFU.TANH R41, R32 ;  /* 0x0000002000297308 */ /* 0x000fe20000002400 */
[----:B------:R-:W-:Y:S02]  /*13280*/  FMUL.FTZ R34, R34, c[0x0][0x2ec] ;  /* 0x0000bb0022227a20 */ /* 0x000fe40000410000 */
[----:B------:R-:W-:Y:S01]  /*13290*/  ISETP.GE.AND P5, PT, R20, R3, PT ;  /* 0x000000031400720c */ /* 0x000fe20003fa6270 */
[----:B------:R-:W-:Y:S01]  /*132a0*/  HMMA.16816.F32 R4, R56, R54, R4 ;  /* 0x000000363804723c */ /* 0x000fe20000001804 */
[----:B------:R-:W1:Y:S01]  /*132b0*/  LDSM.16.M88.4 R52, [R118+0x8400] ;  /* 0x008400007634783b */ /* 0x000e620000000200 */
[----:B------:R-:W-:-:S02]  /*132c0*/  FMUL.FTZ R28, R28, c[0x0][0x2ec] ;  /* 0x0000bb001c1c7a20 */ /* 0x000fc40000410000 */
[----:B------:R-:W-:Y:S01]  /*132d0*/  MUFU.TANH R197, R33 ;  /* 0x0000002100c57308 */ /* 0x000fe20000002400 */
[----:B------:R-:W-:Y:S02]  /*132e0*/  FMUL.FTZ R29, R29, c[0x0][0x2ec] ;  /* 0x0000bb001d1d7a20 */ /* 0x000fe40000410000 */
[----:B------:R-:W-:Y:S02]  /*132f0*/  FMUL.FTZ R35, R35, c[0x0][0x2ec] ;  /* 0x0000bb0023237a20 */ /* 0x000fe40000410000 */
[----:B------:R-:W-:Y:S02]  /*13300*/  FMUL.FTZ R30, R30, c[0x0][0x2ec] ;  /* 0x0000bb001e1e7a20 */ /* 0x000fe40000410000 */
[----:B------:R-:W-:Y:S01]  /*13310*/  FMUL.FTZ R31, R31, c[0x0][0x2ec] ;  /* 0x0000bb001f1f7a20 */ /* 0x000fe20000410000 */
[----:B------:R-:W-:Y:S01]  /*13320*/  MUFU.TANH R195, R28 ;  /* 0x0000001c00c37308 */ /* 0x000fe20000002400 */
[----:B---3--:R-:W-:Y:S03]  /*13330*/  HMMA.16816.F32 R16, R56, R124, R16 ;  /* 0x0000007c3810723c */ /* 0x008fe60000001810 */
[----:B------:R-:W-:Y:S01]  /*13340*/  FMUL.FTZ R175, R8, c[0x0][0x2ec] ;  /* 0x0000bb0008af7a20 */ /* 0x000fe20000410000 */
[----:B------:R-:W-:Y:S01]  /*13350*/  IADD3 R8, R24, 0x30, RZ ;  /* 0x0000003018087810 */ /* 0x000fe20007ffe0ff */
[----:B------:R-:W-:-:S02]  /*13360*/  FMUL.FTZ R9, R9, c[0x0][0x2ec] ;  /* 0x0000bb0009097a20 */ /* 0x000fc40000410000 */
[----:B------:R-:W-:Y:S01]  /*13370*/  MUFU.TANH R193, R29 ;  /* 0x0000001d00c17308 */ /* 0x000fe20000002400 */
[----:B------:R-:W-:Y:S02]  /*13380*/  FMUL.FTZ R10, R10, c[0x0][0x2ec] ;  /* 0x0000bb000a0a7a20 */ /* 0x000fe40000410000 */
[----:B------:R-:W-:Y:S01]  /*13390*/  FMUL.FTZ R11, R11, c[0x0][0x2ec] ;  /* 0x0000bb000b0b7a20 */ /* 0x000fe20000410000 */
[----:B------:R-:W-:Y:S01]  /*133a0*/  HMMA.16816.F32 R12, R56, R126, R12 ;  /* 0x0000007e380c723c */ /* 0x000fe2000000180c */
[----:B------:R-:W-:Y:S01]  /*133b0*/  FMUL.FTZ R171, R4, c[0x0][0x2ec] ;  /* 0x0000bb0004ab7a20 */ /* 0x000fe20000410000 */
[----:B------:R-:W-:Y:S01]  /*133c0*/  IADD3 R4, R24, 0x38, RZ ;  /* 0x0000003818047810 */ /* 0x000fe20007ffe0ff */
[----:B------:R-:W-:Y:S01]  /*133d0*/  FMUL.FTZ R5, R5, c[0x0][0x2ec] ;  /* 0x0000bb0005057a20 */ /* 0x000fe20000410000 */
[----:B------:R2:W-:Y:S01]  /*133e0*/  MUFU.TANH R189, R25 ;  /* 0x0000001900bd7308 */ /* 0x0005e20000002400 */
[----:B------:R-:W-:Y:S02]  /*133f0*/  FMUL.FTZ R6, R6, c[0x0][0x2ec] ;  /* 0x0000bb0006067a20 */ /* 0x000fe40000410000 */
[----:B------:R-:W-:Y:S01]  /*13400*/  FMUL.FTZ R7, R7, c[0x0][0x2ec] ;  /* 0x0000bb0007077a20 */ /* 0x000fe20000410000 */
[C---:B------:R-:W-:Y:S04]  /*13410*/  HMMA.16816.F32 R124, R136.reuse, R140, RZ ;  /* 0x0000008c887c723c */ /* 0x040fe800000018ff */
[----:B------:R-:W-:Y:S04]  /*13420*/  MUFU.TANH R186, R22 ;  /* 0x0000001600ba7308 */ /* 0x000fe80000002400 */
[----:B------:R-:W-:Y:S01]  /*13430*/  HMMA.16816.F32 R140, R136, R142, RZ ;  /* 0x0000008e888c723c */ /* 0x000fe200000018ff */
[----:B------:R-:W-:Y:S01]  /*13440*/  FMUL.FTZ R183, R16, c[0x0][0x2ec] ;  /* 0x0000bb0010b77a20 */ /* 0x000fe20000410000 */
[----:B------:R-:W-:Y:S01]  /*13450*/  IADD3 R16, R24, 0x11, RZ ;  /* 0x0000001118107810 */ /* 0x000fe20007ffe0ff */
[----:B------:R-:W-:Y:S01]  /*13460*/  FMUL.FTZ R181, R17, c[0x0][0x2ec] ;  /* 0x0000bb0011b57a20 */ /* 0x000fe20000410000 */
[----:B--2---:R-:W-:Y:S01]  /*13470*/  FSEL R25, R119, -INF , !P6 ;  /* 0xff80000077197808 */ /* 0x004fe20007000000 */
[----:B------:R-:W-:Y:S01]  /*13480*/  MUFU.TANH R198, R34 ;  /* 0x0000002200c67308 */ /* 0x000fe20000002400 */
[----:B------:R-:W-:-:S02]  /*13490*/  FMUL.FTZ R18, R18, c[0x0][0x2ec] ;  /* 0x0000bb0012127a20 */ /* 0x000fc40000410000 */
[C---:B-1----:R-:W-:Y:S01]  /*134a0*/  HMMA.16816.F32 R48, R56.reuse, R52, R48 ;  /* 0x000000343830723c */ /* 0x042fe20000001830 */
[----:B------:R-:W-:Y:S01]  /*134b0*/  FMUL.FTZ R179, R12, c[0x0][0x2ec] ;  /* 0x0000bb000cb37a20 */ /* 0x000fe20000410000 */
[----:B------:R-:W-:Y:S01]  /*134c0*/  IADD3 R12, R24, 0x18, RZ ;  /* 0x00000018180c7810 */ /* 0x000fe20007ffe0ff */
[----:B------:R-:W-:Y:S02]  /*134d0*/  FMUL.FTZ R13, R13, c[0x0][0x2ec] ;  /* 0x0000bb000d0d7a20 */ /* 0x000fe40000410000 */
[----:B------:R-:W-:Y:S01]  /*134e0*/  MUFU.TANH R196, R35 ;  /* 0x0000002300c47308 */ /* 0x000fe20000002400 */
[----:B------:R-:W-:Y:S02]  /*134f0*/  FMUL.FTZ R19, R19, c[0x0][0x2ec] ;  /* 0x0000bb0013137a20 */ /* 0x000fe40000410000 */
[----:B------:R-:W-:Y:S01]  /*13500*/  HMMA.16816.F32 R44, R56, R54, R44 ;  /* 0x00000036382c723c */ /* 0x000fe2000000182c */
[----:B------:R-:W1:Y:S01]  /*13510*/  LDSM.16.M88.4 R52, [R146+0x4c00] ;  /* 0x004c00009234783b */ /* 0x000e620000000200 */
[----:B------:R-:W-:-:S02]  /*13520*/  FMUL.FTZ R14, R14, c[0x0][0x2ec] ;  /* 0x0000bb000e0e7a20 */ /* 0x000fc40000410000 */
[----:B------:R-:W-:Y:S01]  /*13530*/  FMUL.FTZ R15, R15, c[0x0][0x2ec] ;  /* 0x0000bb000f0f7a20 */ /* 0x000fe20000410000 */
[----:B------:R-:W-:Y:S03]  /*13540*/  MUFU.TANH R194, R30 ;  /* 0x0000001e00c27308 */ /* 0x000fe60000002400 */
[C---:B------:R-:W-:Y:S05]  /*13550*/  HMMA.16816.F32 R124, R132.reuse, R128, R124 ;  /* 0x00000080847c723c */ /* 0x040fea000000187c */
[----:B------:R-:W-:Y:S03]  /*13560*/  MUFU.TANH R192, R31 ;  /* 0x0000001f00c07308 */ /* 0x000fe60000002400 */
[----:B------:R-:W-:Y:S01]  /*13570*/  HMMA.16816.F32 R128, R132, R130, R140 ;  /* 0x000000828480723c */ /* 0x000fe2000000188c */
[----:B------:R-:W-:-:S02]  /*13580*/  FMUL.FTZ R48, R48, c[0x0][0x2ec] ;  /* 0x0000bb0030307a20 */ /* 0x000fc40000410000 */
[----:B------:R-:W-:Y:S02]  /*13590*/  FMUL.FTZ R49, R49, c[0x0][0x2ec] ;  /* 0x0000bb0031317a20 */ /* 0x000fe40000410000 */
[----:B------:R-:W-:Y:S01]  /*135a0*/  MUFU.TANH R191, R191 ;  /* 0x000000bf00bf7308 */ /* 0x000fe20000002400 */
[----:B------:R-:W-:Y:S02]  /*135b0*/  FMUL.FTZ R50, R50, c[0x0][0x2ec] ;  /* 0x0000bb0032327a20 */ /* 0x000fe40000410000 */
[----:B------:R-:W-:Y:S02]  /*135c0*/  FMUL.FTZ R44, R44, c[0x0][0x2ec] ;  /* 0x0000bb002c2c7a20 */ /* 0x000fe40000410000 */
[----:B------:R-:W-:Y:S02]  /*135d0*/  FMUL.FTZ R51, R51, c[0x0][0x2ec] ;  /* 0x0000bb0033337a20 */ /* 0x000fe40000410000 */
[----:B------:R-:W-:Y:S01]  /*135e0*/  FMUL.FTZ R46, R46, c[0x0][0x2ec] ;  /* 0x0000bb002e2e7a20 */ /* 0x000fe20000410000 */
[----:B------:R-:W-:Y:S08]  /*135f0*/  MUFU.TANH R187, R187 ;  /* 0x000000bb00bb7308 */ /* 0x000ff00000002400 */
[----:B------:R-:W-:Y:S01]  /*13600*/  MUFU.TANH R190, R26 ;  /* 0x0000001a00be7308 */ /* 0x000fe20000002400 */
[C---:B-1----:R-:W-:Y:S07]  /*13610*/  HMMA.16816.F32 R140, R136.reuse, R52, RZ ;  /* 0x00000034888c723c */ /* 0x042fee00000018ff */
[----:B------:R-:W-:Y:S01]  /*13620*/  MUFU.TANH R184, R184 ;  /* 0x000000b800b87308 */ /* 0x000fe20000002400 */
[----:B------:R-:W-:Y:S07]  /*13630*/  HMMA.16816.F32 R52, R136, R54, RZ ;  /* 0x000000368834723c */ /* 0x000fee00000018ff */
[----:B------:R-:W-:Y:S01]  /*13640*/  MUFU.TANH R183, R183 ;  /* 0x000000b700b77308 */ /* 0x000fe20000002400 */
[----:B------:R-:W-:-:S02]  /*13650*/  FMUL.FTZ R136, R40, c[0x0][0x2ec] ;  /* 0x0000bb0028887a20 */ /* 0x000fc40000410000 */
[----:B------:R-:W-:Y:S02]  /*13660*/  FMUL.FTZ R137, R37, c[0x0][0x2ec] ;  /* 0x0000bb0025897a20 */ /* 0x000fe40000410000 */
[----:B------:R-:W-:-:S03]  /*13670*/  FMUL.FTZ R40, R42, c[0x0][0x2ec] ;  /* 0x0000bb002a287a20 */ /* 0x000fc60000410000 */
[----:B------:R-:W-:Y:S01]  /*13680*/  MUFU.TANH R181, R181 ;  /* 0x000000b500b57308 */ /* 0x000fe20000002400 */
[----:B------:R-:W-:Y:S02]  /*13690*/  FMUL.FTZ R138, R36, c[0x0][0x2ec] ;  /* 0x0000bb00248a7a20 */ /* 0x000fe40000410000 */
[----:B------:R-:W-:Y:S02]  /*136a0*/  FMUL.FTZ R42, R43, c[0x0][0x2ec] ;  /* 0x0000bb002b2a7a20 */ /* 0x000fe40000410000 */
[----:B------:R-:W-:Y:S02]  /*136b0*/  FMUL.FTZ R37, R38, c[0x0][0x2ec] ;  /* 0x0000bb0026257a20 */ /* 0x000fe40000410000 */
[----:B------:R-:W-:Y:S01]  /*136c0*/  FMUL.FTZ R36, R39, c[0x0][0x2ec] ;  /* 0x0000bb0027247a20 */ /* 0x000fe20000410000 */
[----:B------:R-:W1:Y:S08]  /*136d0*/  MUFU.TANH R136, R136 ;  /* 0x0000008800887308 */ /* 0x000e700000002400 */
[----:B------:R-:W2:Y:S08]  /*136e0*/  MUFU.TANH R137, R137 ;  /* 0x0000008900897308 */ /* 0x000eb00000002400 */
[----:B------:R-:W3:Y:S01]  /*136f0*/  MUFU.TANH R40, R40 ;  /* 0x0000002800287308 */ /* 0x000ee20000002400 */
[----:B-1----:R-:W-:-:S02]  /*13700*/  FSEL R27, R136, -INF , !P0 ;  /* 0xff800000881b7808 */ /* 0x002fc40004000000 */
[----:B------:R-:W-:Y:S02]  /*13710*/  ISETP.GE.AND P0, PT, R20, R117, PT ;  /* 0x000000751400720c */ /* 0x000fe40003f06270 */
[----:B------:R-:W-:-:S03]  /*13720*/  IADD3 R20, R24, 0x10, RZ ;  /* 0x0000001018147810 */ /* 0x000fc60007ffe0ff */
[----:B------:R-:W1:Y:S01]  /*13730*/  MUFU.TANH R138, R138 ;  /* 0x0000008a008a7308 */ /* 0x000e620000002400 */
[----:B--2---:R-:W-:Y:S02]  /*13740*/  FSEL R21, R137, -INF , !P5 ;  /* 0xff80000089157808 */ /* 0x004fe40006800000 */
[----:B------:R-:W-:Y:S02]  /*13750*/  ISETP.GE.AND P5, PT, R24, R117, PT ;  /* 0x000000751800720c */ /* 0x000fe40003fa6270 */
[----:B------:R-:W-:-:S03]  /*13760*/  ISETP.GE.AND P6, PT, R20, R3, PT ;  /* 0x000000031400720c */ /* 0x000fc60003fc6270 */
[----:B------:R-:W2:Y:S01]  /*13770*/  MUFU.TANH R42, R42 ;  /* 0x0000002a002a7308 */ /* 0x000ea20000002400 */
[----:B---3--:R-:W-:Y:S02]  /*13780*/  FSEL R17, R40, -INF , !P5 ;  /* 0xff80000028117808 */ /* 0x008fe40006800000 */
[----:B------:R-:W-:Y:S02]  /*13790*/  ISETP.GE.AND P5, PT, R16, R3, PT ;  /* 0x000000031000720c */ /* 0x000fe40003fa6270 */
[----:B------:R-:W-:Y:S02]  /*137a0*/  FSEL R41, R41, -INF , !P6 ;  /* 0xff80000029297808 */ /* 0x000fe40007000000 */
[----:B------:R-:W-:Y:S01]  /*137b0*/  FSEL R197, R197, -INF , !P5 ;  /* 0xff800000c5c57808 */ /* 0x000fe20006800000 */
[----:B------:R-:W3:Y:S01]  /*137c0*/  MUFU.TANH R37, R37 ;  /* 0x0000002500257308 */ /* 0x000ee20000002400 */
[----:B-1----:R-:W-:Y:S02]  /*137d0*/  FSEL R23, R138, -INF , !P4 ;  /* 0xff8000008a177808 */ /* 0x002fe40006000000 */
[----:B------:R-:W-:-:S04]  /*137e0*/  ISETP.GE.AND P4, PT, R20, R117, PT ;  /* 0x000000751400720c */ /* 0x000fc80003f86270 */
[----:B------:R-:W-:Y:S01]  /*137f0*/  FSEL R198, R198, -INF , !P4 ;  /* 0xff800000c6c67808 */ /* 0x000fe20006000000 */
[----:B------:R-:W1:Y:S01]  /*13800*/  MUFU.TANH R36, R36 ;  /* 0x0000002400247308 */ /* 0x000e620000002400 */
[----:B--2---:R-:W-:Y:S02]  /*13810*/  FSEL R22, R42, -INF , !P3 ;  /* 0xff8000002a167808 */ /* 0x004fe40005800000 */
[----:B------:R-:W-:-:S04]  /*13820*/  ISETP.GE.AND P3, PT, R16, R117, PT ;  /* 0x000000751000720c */ /* 0x000fc80003f66270 */
[----:B------:R-:W-:Y:S01]  /*13830*/  FSEL R196, R196, -INF , !P3 ;  /* 0xff800000c4c47808 */ /* 0x000fe20005800000 */
[----:B------:R-:W2:Y:S01]  /*13840*/  MUFU.TANH R188, R188 ;  /* 0x000000bc00bc7308 */ /* 0x000ea20000002400 */
[----:B---3--:R-:W-:Y:S02]  /*13850*/  FSEL R20, R37, -INF , !P1 ;  /* 0xff80000025147808 */ /* 0x008fe40004800000 */
[----:B------:R-:W-:-:S04]  /*13860*/  ISETP.GE.AND P1, PT, R12, R3, PT ;  /* 0x000000030c00720c */ /* 0x000fc80003f26270 */
[----:B------:R-:W-:Y:S01]  /*13870*/  FSEL R195, R195, -INF , !P1 ;  /* 0xff800000c3c37808 */ /* 0x000fe20004800000 */
[----:B------:R-:W3:Y:S01]  /*13880*/  MUFU.TANH R179, R179 ;  /* 0x000000b300b37308 */ /* 0x000ee20000002400 */
[----:B-1----:R-:W-:Y:S02]  /*13890*/  FSEL R16, R36, -INF , !P0 ;  /* 0xff80000024107808 */ /* 0x002fe40004000000 */
[----:B------:R-:W-:Y:S02]  /*138a0*/  ISETP.GE.AND P0, PT, R12, R117, PT ;  /* 0x000000750c00720c */ /* 0x000fe40003f06270 */
[----:B------:R-:W-:Y:S02]  /*138b0*/  IADD3 R12, R24, 0x19, RZ ;  /* 0x00000019180c7810 */ /* 0x000fe40007ffe0ff */
[----:B------:R-:W-:Y:S01]  /*138c0*/  FSEL R194, R194, -INF , !P0 ;  /* 0xff800000c2c27808 */ /* 0x000fe20004000000 */
[----:B------:R-:W1:Y:S01]  /*138d0*/  MUFU.TANH R177, R13 ;  /* 0x0000000d00b17308 */ /* 0x000e620000002400 */
[----:B------:R-:W-:-:S02]  /*138e0*/  ISETP.GE.AND P6, PT, R12, R3, PT ;  /* 0x000000030c00720c */ /* 0x000fc40003fc6270 */
[----:B------:R-:W-:Y:S02]  /*138f0*/  ISETP.GE.AND P5, PT, R12, R117, PT ;  /* 0x000000750c00720c */ /* 0x000fe40003fa6270 */
[----:B------:R-:W-:Y:S02]  /*13900*/  IADD3 R12, R24, 0x20, RZ ;  /* 0x00000020180c7810 */ /* 0x000fe40007ffe0ff */
[----:B------:R-:W-:Y:S01]  /*13910*/  FSEL R193, R193, -INF , !P6 ;  /* 0xff800000c1c17808 */ /* 0x000fe20007000000 */
[----:B------:R-:W4:Y:S01]  /*13920*/  MUFU.TANH R182, R18 ;  /* 0x0000001200b67308 */ /* 0x000f220000002400 */
[C---:B------:R-:W-:Y:S02]  /*13930*/  ISETP.GE.AND P1, PT, R12.reuse, R3, PT ;  /* 0x000000030c00720c */ /* 0x040fe40003f26270 */
[----:B------:R-:W-:Y:S02]  /*13940*/  ISETP.GE.AND P6, PT, R12, R117, PT ;  /* 0x000000750c00720c */ /* 0x000fe40003fc6270 */
[----:B------:R-:W-:-:S02]  /*13950*/  IADD3 R12, R24, 0x21, RZ ;  /* 0x00000021180c7810 */ /* 0x000fc40007ffe0ff */
[----:B------:R-:W-:Y:S01]  /*13960*/  FSEL R192, R192, -INF , !P5 ;  /* 0xff800000c0c07808 */ /* 0x000fe20006800000 */
[----:B------:R-:W5:Y:S01]  /*13970*/  MUFU.TANH R176, R19 ;  /* 0x0000001300b07308 */ /* 0x000f620000002400 */
[C---:B------:R-:W-:Y:S02]  /*13980*/  ISETP.GE.AND P4, PT, R12.reuse, R3, PT ;  /* 0x000000030c00720c */ /* 0x040fe40003f86270 */
        /* <DEDUP_REMOVED lines=8> */
[----:B------:R1:W1:Y:S01]  /*13a10*/  MUFU.TANH R178, R15 ;  /* 0x0000000f00b27308 */ /* 0x0002620000002400 */
[----:B------:R-:W-:Y:S02]  /*13a20*/  ISETP.GE.AND P1, PT, R12, R3, PT ;  /* 0x000000030c00720c */ /* 0x000fe40003f26270 */
[----:B------:R-:W-:Y:S02]  /*13a30*/  FSEL R187, R187, -INF , !P0 ;  /* 0xff800000bbbb7808 */ /* 0x000fe40004000000 */
[----:B------:R-:W-:-:S02]  /*13a40*/  FSEL R185, R185, -INF , !P1 ;  /* 0xff800000b9b97808 */ /* 0x000fc40004800000 */
[----:B------:R-:W-:Y:S01]  /*13a50*/  ISETP.GE.AND P4, PT, R12, R117, PT ;  /* 0x000000750c00720c */ /* 0x000fe20003f86270 */
[----:B------:R-:W2:Y:S01]  /*13a60*/  MUFU.TANH R175, R175 ;  /* 0x000000af00af7308 */ /* 0x000ea20000002400 */
[C---:B------:R-:W-:Y:S02]  /*13a70*/  ISETP.GE.AND P0, PT, R8.reuse, R3, PT ;  /* 0x000000030800720c */ /* 0x040fe40003f06270 */
[----:B------:R-:W-:Y:S02]  /*13a80*/  ISETP.GE.AND P1, PT, R8, R117, PT ;  /* 0x000000750800720c */ /* 0x000fe40003f26270 */
[----:B------:R-:W-:Y:S02]  /*13a90*/  IADD3 R8, R24, 0x31, RZ ;  /* 0x0000003118087810 */ /* 0x000fe40007ffe0ff */
[----:B------:R-:W-:Y:S01]  /*13aa0*/  FSEL R190, R190, -INF , !P6 ;  /* 0xff800000bebe7808 */ /* 0x000fe20007000000 */
[----:B------:R-:W2:Y:S01]  /*13ab0*/  MUFU.TANH R173, R9 ;  /* 0x0000000900ad7308 */ /* 0x000ea20000002400 */
[----:B------:R-:W-:Y:S01]  /*13ac0*/  FSEL R186, R186, -INF , !P5 ;  /* 0xff800000baba7808 */ /* 0x000fe20006800000 */
[----:B-1----:R-:W-:Y:S01]  /*13ad0*/  LDSM.16.M88.4 R12, [R146+0x8c00] ;  /* 0x008c0000920c783b */ /* 0x002fe20000000200 */
[----:B------:R-:W-:-:S02]  /*13ae0*/  FSEL R184, R184, -INF , !P4 ;  /* 0xff800000b8b87808 */ /* 0x000fc40006000000 */
[-C--:B------:R-:W-:Y:S02]  /*13af0*/  ISETP.GE.AND P6, PT, R8, R3.reuse, PT ;  /* 0x000000030800720c */ /* 0x080fe40003fc6270 */
[C---:B------:R-:W-:Y:S01]  /*13b00*/  ISETP.GE.AND P5, PT, R4.reuse, R3, PT ;  /* 0x000000030400720c */ /* 0x040fe20003fa6270 */
[----:B------:R-:W1:Y:S01]  /*13b10*/  MUFU.TANH R171, R171 ;  /* 0x000000ab00ab7308 */ /* 0x000e620000002400 */
[----:B------:R-:W-:Y:S02]  /*13b20*/  ISETP.GE.AND P4, PT, R4, R117, PT ;  /* 0x000000750400720c */ /* 0x000fe40003f86270 */
[----:B------:R-:W-:Y:S02]  /*13b30*/  IADD3 R4, R24, 0x39, RZ ;  /* 0x0000003918047810 */ /* 0x000fe40007ffe0ff */
[----:B------:R-:W-:Y:S02]  /*13b40*/  FSEL R183, R183, -INF , !P0 ;  /* 0xff800000b7b77808 */ /* 0x000fe40004000000 */
[----:B------:R-:W-:Y:S01]  /*13b50*/  FSEL R181, R181, -INF , !P6 ;  /* 0xff800000b5b57808 */ /* 0x000fe20007000000 */
[----:B------:R-:W1:Y:S01]  /*13b60*/  MUFU.TANH R169, R5 ;  /* 0x0000000500a97308 */ /* 0x000e620000002400 */
[----:B------:R-:W-:-:S02]  /*13b70*/  ISETP.GE.AND P0, PT, R4, R3, PT ;  /* 0x000000030400720c */ /* 0x000fc40003f06270 */
[-C--:B------:R-:W-:Y:S02]  /*13b80*/  ISETP.GE.AND P6, PT, R4, R117.reuse, PT ;  /* 0x000000750400720c */ /* 0x080fe40003fc6270 */
[----:B------:R-:W-:Y:S02]  /*13b90*/  IADD3 R4, R24, 0x40, RZ ;  /* 0x0000004018047810 */ /* 0x000fe40007ffe0ff */
[----:B--2---:R-:W-:Y:S01]  /*13ba0*/  FSEL R188, R188, -INF , !P3 ;  /* 0xff800000bcbc7808 */ /* 0x004fe20005800000 */
[----:B------:R-:W2:Y:S01]  /*13bb0*/  MUFU.TANH R174, R10 ;  /* 0x0000000a00ae7308 */ /* 0x000ea20000002400 */
[----:B---3--:R-:W-:Y:S02]  /*13bc0*/  FSEL R179, R179, -INF , !P5 ;  /* 0xff800000b3b37808 */ /* 0x008fe40006800000 */
[----:B------:R-:W-:Y:S02]  /*13bd0*/  FSEL R177, R177, -INF , !P0 ;  /* 0xff800000b1b17808 */ /* 0x000fe40004000000 */
[----:B------:R-:W-:-:S02]  /*13be0*/  ISETP.GE.AND P3, PT, R8, R117, PT ;  /* 0x000000750800720c */ /* 0x000fc40003f66270 */
[C---:B------:R-:W-:Y:S01]  /*13bf0*/  ISETP.GE.AND P5, PT, R4.reuse, R3, PT ;  /* 0x000000030400720c */ /* 0x040fe20003fa6270 */
[----:B------:R3:W1:Y:S01]  /*13c00*/  MUFU.TANH R172, R11 ;  /* 0x0000000b00ac7308 */ /* 0x0006620000002400 */
[----:B------:R-:W-:Y:S02]  /*13c10*/  ISETP.GE.AND P0, PT, R4, R117, PT ;  /* 0x000000750400720c */ /* 0x000fe40003f06270 */
[----:B------:R-:W-:Y:S02]  /*13c20*/  IADD3 R4, R24, 0x41, RZ ;  /* 0x0000004118047810 */ /* 0x000fe40007ffe0ff */
[----:B----4-:R-:W-:Y:S02]  /*13c30*/  FSEL R182, R182, -INF , !P1 ;  /* 0xff800000b6b67808 */ /* 0x010fe40004800000 */
[----:B-----5:R-:W-:Y:S01]  /*13c40*/  FSEL R176, R176, -INF , !P3 ;  /* 0xff800000b0b07808 */ /* 0x020fe20005800000 */
[----:B------:R-:W4:Y:S01]  /*13c50*/  MUFU.TANH R170, R6 ;  /* 0x0000000600aa7308 */ /* 0x000f220000002400 */
[----:B------:R-:W-:-:S02]  /*13c60*/  ISETP.GE.AND P1, PT, R4, R3, PT ;  /* 0x000000030400720c */ /* 0x000fc40003f26270 */
[----:B------:R-:W-:Y:S02]  /*13c70*/  ISETP.GE.AND P3, PT, R4, R117, PT ;  /* 0x000000750400720c */ /* 0x000fe40003f66270 */
[----:B------:R-:W-:Y:S02]  /*13c80*/  IADD3 R4, R24, 0x48, RZ ;  /* 0x0000004818047810 */ /* 0x000fe40007ffe0ff */
[----:B------:R-:W-:Y:S01]  /*13c90*/  FSEL R180, R180, -INF , !P4 ;  /* 0xff800000b4b47808 */ /* 0x000fe20006000000 */
[----:B------:R-:W5:Y:S01]  /*13ca0*/  MUFU.TANH R168, R7 ;  /* 0x0000000700a87308 */ /* 0x000f620000002400 */
[----:B------:R-:W-:Y:S01]  /*13cb0*/  FSEL R178, R178, -INF , !P6 ;  /* 0xff800000b2b27808 */ /* 0x000fe20007000000 */
[----:B---3--:R-:W-:Y:S01]  /*13cc0*/  LDSM.16.M88.4 R8, [R146+0x6c00] ;  /* 0x006c00009208783b */ /* 0x008fe20000000200 */
[C---:B------:R-:W-:Y:S02]  /*13cd0*/  ISETP.GE.AND P4, PT, R4.reuse, R3, PT ;  /* 0x000000030400720c */ /* 0x040fe40003f86270 */
[----:B------:R-:W-:-:S02]  /*13ce0*/  ISETP.GE.AND P6, PT, R4, R117, PT ;  /* 0x000000750400720c */ /* 0x000fc40003fc6270 */
[----:B------:R-:W-:Y:S01]  /*13cf0*/  IADD3 R4, R24, 0x49, RZ ;  /* 0x0000004918047810 */ /* 0x000fe20007ffe0ff */
[----:B------:R-:W3:Y:S01]  /*13d00*/  MUFU.TANH R165, R48 ;  /* 0x0000003000a57308 */ /* 0x000ee20000002400 */
[----:B------:R-:W-:Y:S02]  /*13d10*/  FSEL R175, R175, -INF , !P5 ;  /* 0xff800000afaf7808 */ /* 0x000fe40006800000 */
[----:B------:R-:W-:Y:S02]  /*13d20*/  FSEL R173, R173, -INF , !P1 ;  /* 0xff800000adad7808 */ /* 0x000fe40004800000 */
[C---:B------:R-:W-:Y:S02]  /*13d30*/  ISETP.GE.AND P5, PT, R4.reuse, R3, PT ;  /* 0x000000030400720c */ /* 0x040fe40003fa6270 */
[----:B------:R-:W-:Y:S01]  /*13d40*/  ISETP.GE.AND P1, PT, R4, R117, PT ;  /* 0x000000750400720c */ /* 0x000fe20003f26270 */
[----:B------:R-:W3:Y:S01]  /*13d50*/  MUFU.TANH R155, R49 ;  /* 0x00000031009b7308 */ /* 0x000ee20000002400 */
[----:B------:R-:W-:-:S02]  /*13d60*/  IADD3 R4, R24, 0x50, RZ ;  /* 0x0000005018047810 */ /* 0x000fc40007ffe0ff */
[----:B-1----:R-:W-:Y:S02]  /*13d70*/  FSEL R171, R171, -INF , !P4 ;  /* 0xff800000abab7808 */ /* 0x002fe40006000000 */
[----:B------:R-:W-:Y:S02]  /*13d80*/  FSEL R169, R169, -INF , !P5 ;  /* 0xff800000a9a97808 */ /* 0x000fe40006800000 */
[C---:B------:R-:W-:Y:S01]  /*13d90*/  ISETP.GE.AND P4, PT, R4.reuse, R3, PT ;  /* 0x000000030400720c */ /* 0x040fe20003f86270 */
[----:B------:R-:W1:Y:S01]  /*13da0*/  MUFU.TANH R167, R44 ;  /* 0x0000002c00a77308 */ /* 0x000e620000002400 */
[----:B------:R-:W-:Y:S02]  /*13db0*/  ISETP.GE.AND P5, PT, R4, R117, PT ;  /* 0x000000750400720c */ /* 0x000fe40003fa6270 */
[----:B------:R-:W-:Y:S02]  /*13dc0*/  IADD3 R4, R24, 0x51, RZ ;  /* 0x0000005118047810 */ /* 0x000fe40007ffe0ff */
[----:B--2---:R-:W-:-:S02]  /*13dd0*/  FSEL R174, R174, -INF , !P0 ;  /* 0xff800000aeae7808 */ /* 0x004fc40004000000 */
[----:B------:R-:W-:Y:S01]  /*13de0*/  FSEL R172, R172, -INF , !P3 ;  /* 0xff800000acac7808 */ /* 0x000fe20005800000 */
[----:B------:R-:W2:Y:S01]  /*13df0*/  MUFU.TANH R166, R50 ;  /* 0x0000003200a67308 */ /* 0x000ea20000002400 */
[C---:B------:R-:W-:Y:S02]  /*13e00*/  ISETP.GE.AND P0, PT, R4.reuse, R3, PT ;  /* 0x000000030400720c */ /* 0x040fe40003f06270 */
[----:B------:R-:W-:Y:S02]  /*13e10*/  ISETP.GE.AND P3, PT, R4, R117, PT ;  /* 0x000000750400720c */ /* 0x000fe40003f66270 */
[----:B------:R-:W-:Y:S02]  /*13e20*/  IADD3 R4, R24, 0x58, RZ ;  /* 0x0000005818047810 */ /* 0x000fe40007ffe0ff */
[----:B----4-:R-:W-:Y:S01]  /*13e30*/  FSEL R170, R170, -INF , !P6 ;  /* 0xff800000aaaa7808 */ /* 0x010fe20007000000 */
[----:B------:R-:W4:Y:S01]  /*13e40*/  MUFU.TANH R164, R51 ;  /* 0x0000003300a47308 */ /* 0x000f220000002400 */
[----:B-----5:R-:W-:-:S02]  /*13e50*/  FSEL R168, R168, -INF , !P1 ;  /* 0xff800000a8a87808 */ /* 0x020fc40004800000 */
[C---:B------:R-:W-:Y:S02]  /*13e60*/  ISETP.GE.AND P6, PT, R4.reuse, R3, PT ;  /* 0x000000030400720c */ /* 0x040fe40003fc6270 */
[----:B------:R-:W-:Y:S02]  /*13e70*/  ISETP.GE.AND P1, PT, R4, R117, PT ;  /* 0x000000750400720c */ /* 0x000fe40003f26270 */
[----:B------:R-:W-:Y:S01]  /*13e80*/  IADD3 R4, R24, 0x59, RZ ;  /* 0x0000005918047810 */ /* 0x000fe20007ffe0ff */
[----:B------:R-:W5:Y:S01]  /*13e90*/  MUFU.TANH R154, R46 ;  /* 0x0000002e009a7308 */ /* 0x000f620000002400 */
[----:B---3--:R-:W-:Y:S02]  /*13ea0*/  FSEL R165, R165, -INF , !P4 ;  /* 0xff800000a5a57808 */ /* 0x008fe40006000000 */
[----:B------:R-:W-:Y:S02]  /*13eb0*/  FSEL R155, R155, -INF , !P0 ;  /* 0xff8000009b9b7808 */ /* 0x000fe40004000000 */
[----:B------:R-:W-:-:S02]  /*13ec0*/  ISETP.GE.AND P4, PT, R4, R3, PT ;  /* 0x000000030400720c */ /* 0x000fc40003f86270 */
[----:B------:R-:W-:Y:S02]  /*13ed0*/  ISETP.GE.AND P0, PT, R4, R117, PT ;  /* 0x000000750400720c */ /* 0x000fe40003f06270 */
[----:B------:R-:W3:Y:S01]  /*13ee0*/  LDSM.16.M88.4 R4, [R118+0x4c00] ;  /* 0x004c00007604783b */ /* 0x000ee20000000200 */
[----:B-1----:R-:W-:Y:S02]  /*13ef0*/  FSEL R167, R167, -INF , !P6 ;  /* 0xff800000a7a77808 */ /* 0x002fe40007000000 */
[----:B--2---:R-:W-:Y:S02]  /*13f00*/  FSEL R166, R166, -INF , !P5 ;  /* 0xff800000a6a67808 */ /* 0x004fe40006800000 */
[----:B----4-:R-:W-:Y:S02]  /*13f10*/  FSEL R164, R164, -INF , !P3 ;  /* 0xff800000a4a47808 */ /* 0x010fe40005800000 */
[----:B-----5:R-:W-:Y:S01]  /*13f20*/  FSEL R154, R154, -INF , !P1 ;  /* 0xff8000009a9a7808 */ /* 0x020fe20004800000 */
[C---:B---3--:R-:W-:Y:S08]  /*13f30*/  HMMA.16816.F32 R140, R132.reuse, R4, R140 ;  /* 0x00000004848c723c */ /* 0x048ff0000000188c */
[----:B------:R-:W-:Y:S01]  /*13f40*/  HMMA.16816.F32 R52, R132, R6, R52 ;  /* 0x000000068434723c */ /* 0x000fe20000001834 */
[----:B------:R-:W1:Y:S11]  /*13f50*/  LDSM.16.M88.4 R4, [R146+0x6800] ;  /* 0x006800009204783b */ /* 0x000e760000000200 */
[----:B------:R-:W-:Y:S04]  /*13f60*/  @!UPT UIADD3 URZ, URZ, URZ, URZ ;  /* 0x0000003f3f3ff290 */ /* 0x000fe8000fffe03f */
[C---:B------:R-:W-:Y:S08]  /*13f70*/  HMMA.16816.F32 R140, R120.reuse, R8, R140 ;  /* 0x00000008788c723c */ /* 0x040ff0000000188c */
[C---:B------:R-:W-:Y:S01]  /*13f80*/  HMMA.16816.F32 R52, R120.reuse, R10, R52 ;  /* 0x0000000a7834723c */ /* 0x040fe20000001834 */
[----:B------:R-:W2:Y:S07]  /*13f90*/  LDSM.16.M88.4 R8, [R118+0x6800] ;  /* 0x006800007608783b */ /* 0x000eae0000000200 */
[C---:B-1----:R-:W-:Y:S08]  /*13fa0*/  HMMA.16816.F32 R124, R120.reuse, R4, R124 ;  /* 0x00000004787c723c */ /* 0x042ff0000000187c */
[----:B------:R-:W-:Y:S01]  /*13fb0*/  HMMA.16816.F32 R128, R120, R6, R128 ;  /* 0x000000067880723c */ /* 0x000fe20000001880 */
[----:B------:R-:W1:Y:S11]  /*13fc0*/  LDSM.16.M88.4 R4, [R118+0x6c00] ;  /* 0x006c00007604783b */ /* 0x000e760000000200 */
[----:B------:R-:W-:Y:S04]  /*13fd0*/  @!UPT UIADD3 URZ, URZ, URZ, URZ ;  /* 0x0000003f3f3ff290 */ /* 0x000fe8000fffe03f */
[C---:B--2---:R-:W-:Y:S08]  /*13fe0*/  HMMA.16816.F32 R124, R64.reuse, R8, R124 ;  /* 0x00000008407c723c */ /* 0x044ff0000000187c */
[C---:B------:R-:W-:Y:S01]  /*13ff0*/  HMMA.16816.F32 R128, R64.reuse, R10, R128 ;  /* 0x0000000a4080723c */ /* 0x040fe20000001880 */
[----:B------:R-:W2:Y:S07]  /*14000*/  LDSM.16.M88.4 R8, [R146+0x8800] ;  /* 0x008800009208783b */ /* 0x000eae0000000200 */
[C---:B-1----:R-:W-:Y:S08]  /*14010*/  HMMA.16816.F32 R140, R64.reuse, R4, R140 ;  /* 0x00000004408c723c */ /* 0x042ff0000000188c */
[----:B------:R-:W-:Y:S01]  /*14020*/  HMMA.16816.F32 R52, R64, R6, R52 ;  /* 0x000000064034723c */ /* 0x000fe20000001834 */
[----:B------:R-:W1:Y:S07]  /*14030*/  LDSM.16.M88.4 R4, [R118+0x8800] ;  /* 0x008800007604783b */ /* 0x000e6e0000000200 */
[C---:B--2---:R-:W-:Y:S08]  /*14040*/  HMMA.16816.F32 R124, R60.reuse, R8, R124 ;  /* 0x000000083c7c723c */ /* 0x044ff0000000187c */
[----:B------:R-:W-:Y:S01]  /*14050*/  HMMA.16816.F32 R128, R60, R10, R128 ;  /* 0x0000000a3c80723c */ /* 0x000fe20000001880 */
[----:B------:R-:W2:Y:S01]  /*14060*/  LDSM.16.M88.4 R8, [R118+0x8c00] ;  /* 0x008c00007608783b */ /* 0x000ea20000000200 */
[----:B------:R-:W-:-:S06]  /*14070*/  DEPBAR.LE SB0, 0x0 ;  /* 0x000080000000791a */ /* 0x000fcc0000000000 */
[C---:B------:R-:W-:Y:S07]  /*14080*/  HMMA.16816.F32 R140, R60.reuse, R12, R140 ;  /* 0x0000000c3c8c723c */ /* 0x040fee000000188c */
[----:B------:R-:W-:Y:S01]  /*14090*/  FMUL.FTZ R12, R45, c[0x0][0x2ec] ;  /* 0x0000bb002d0c7a20 */ /* 0x000fe20000410000 */
[----:B------:R-:W-:Y:S01]  /*140a0*/  HMMA.16816.F32 R52, R60, R14, R52 ;  /* 0x0000000e3c34723c */ /* 0x000fe20000001834 */
[----:B------:R-:W-:-:S04]  /*140b0*/  FMUL.FTZ R13, R47, c[0x0][0x2ec] ;  /* 0x0000bb002f0d7a20 */ /* 0x000fc80000410000 */
[----:B------:R-:W3:Y:S03]  /*140c0*/  MUFU.TANH R12, R12 ;  /* 0x0000000c000c7308 */ /* 0x000ee60000002400 */
[C---:B-1----:R-:W-:Y:S05]  /*140d0*/  HMMA.16816.F32 R128, R56.reuse, R6, R128 ;  /* 0x000000063880723c */ /* 0x042fea0000001880 */
[----:B------:R-:W1:Y:S03]  /*140e0*/  MUFU.TANH R13, R13 ;  /* 0x0000000d000d7308 */ /* 0x000e660000002400 */
[C---:B------:R-:W-:Y:S08]  /*140f0*/  HMMA.16816.F32 R124, R56.reuse, R4, R124 ;  /* 0x00000004387c723c */ /* 0x040ff0000000187c */
[C---:B--2---:R-:W-:Y:S08]  /*14100*/  HMMA.16816.F32 R4, R56.reuse, R8, R140 ;  /* 0x000000083804723c */ /* 0x044ff0000000188c */
[----:B------:R-:W-:Y:S01]  /*14110*/  FMUL.FTZ R130, R130, c[0x0][0x2ec] ;  /* 0x0000bb0082827a20 */ /* 0x000fe20000410000 */
[----:B------:R-:W-:Y:S01]  /*14120*/  HMMA.16816.F32 R52, R56, R10, R52 ;  /* 0x0000000a3834723c */ /* 0x000fe20000001834 */
[----:B------:R-:W-:Y:S01]  /*14130*/  FMUL.FTZ R128, R128, c[0x0][0x2ec] ;  /* 0x0000bb0080807a20 */ /* 0x000fe20000410000 */
[----:B---3--:R-:W-:Y:S01]  /*14140*/  FSEL R143, R12, -INF , !P4 ;  /* 0xff8000000c8f7808 */ /* 0x008fe20006000000 */
[----:B------:R-:W2:Y:S01]  /*14150*/  MUFU.TANH R134, R130 ;  /* 0x0000008200867308 */ /* 0x000ea20000002400 */
[----:B------:R-:W-:Y:S01]  /*14160*/  FMUL.FTZ R129, R129, c[0x0][0x2ec] ;  /* 0x0000bb0081817a20 */ /* 0x000fe20000410000 */
[----:B-1----:R-:W-:Y:S01]  /*14170*/  FSEL R142, R13, -INF , !P0 ;  /* 0xff8000000d8e7808 */ /* 0x002fe20004000000 */
[----:B------:R-:W-:Y:S01]  /*14180*/  FMUL.FTZ R131, R131, c[0x0][0x2ec] ;  /* 0x0000bb0083837a20 */ /* 0x000fe20000410000 */
[----:B------:R-:W-:Y:S01]  /*14190*/  IADD3 R8, R24, 0x61, RZ ;  /* 0x0000006118087810 */ /* 0x000fe20007ffe0ff */
[----:B------:R-:W-:Y:S01]  /*141a0*/  FMUL.FTZ R124, R124, c[0x0][0x2ec] ;  /* 0x0000bb007c7c7a20 */ /* 0x000fe20000410000 */
[----:B------:R-:W-:Y:S01]  /*141b0*/  IADD3 R10, R24, 0x69, RZ ;  /* 0x00000069180a7810 */ /* 0x000fe20007ffe0ff */
[----:B------:R-:W-:Y:S01]  /*141c0*/  FMUL.FTZ R125, R125, c[0x0][0x2ec] ;  /* 0x0000bb007d7d7a20 */ /* 0x000fe20000410000 */
[----:B------:R-:W-:Y:S01]  /*141d0*/  MUFU.TANH R135, R128 ;  /* 0x0000008000877308 */ /* 0x000fe20000002400 */
[----:B------:R-:W-:Y:S01]  /*141e0*/  FMUL.FTZ R126, R126, c[0x0][0x2ec] ;  /* 0x0000bb007e7e7a20 */ /* 0x000fe20000410000 */
[C---:B------:R-:W-:Y:S01]  /*141f0*/  ISETP.GE.AND P5, PT, R8.reuse, R3, PT ;  /* 0x000000030800720c */ /* 0x040fe20003fa6270 */
[----:B------:R-:W-:Y:S01]  /*14200*/  FMUL.FTZ R127, R127, c[0x0][0x2ec] ;  /* 0x0000bb007f7f7a20 */ /* 0x000fe20000410000 */
[----:B------:R-:W-:Y:S01]  /*14210*/  ISETP.GE.AND P3, PT, R8, R117, PT ;  /* 0x000000750800720c */ /* 0x000fe20003f66270 */
[----:B------:R-:W-:Y:S01]  /*14220*/  FMUL.FTZ R123, R4, c[0x0][0x2ec] ;  /* 0x0000bb00047b7a20 */ /* 0x000fe20000410000 */
[----:B------:R-:W-:Y:S01]  /*14230*/  IADD3 R4, R24, 0x60, RZ ;  /* 0x0000006018047810 */ /* 0x000fe20007ffe0ff */
[----:B------:R-:W-:Y:S01]  /*14240*/  FMUL.FTZ R5, R5, c[0x0][0x2ec] ;  /* 0x0000bb0005057a20 */ /* 0x000fe20000410000 */
[----:B------:R-:W1:Y:S01]  /*14250*/  MUFU.TANH R139, R124 ;  /* 0x0000007c008b7308 */ /* 0x000e620000002400 */
[----:B------:R-:W-:Y:S01]  /*14260*/  FMUL.FTZ R7, R7, c[0x0][0x2ec] ;  /* 0x0000bb0007077a20 */ /* 0x000fe20000410000 */
[----:B------:R-:W-:-:S02]  /*14270*/  ISETP.GE.AND P6, PT, R4, R3, PT ;  /* 0x000000030400720c */ /* 0x000fc40003fc6270 */
[-C--:B------:R-:W-:Y:S01]  /*14280*/  ISETP.GE.AND P4, PT, R4, R117.reuse, PT ;  /* 0x000000750400720c */ /* 0x080fe20003f86270 */
[----:B------:R-:W-:Y:S01]  /*14290*/  FMUL.FTZ R52, R52, c[0x0][0x2ec] ;  /* 0x0000bb0034347a20 */ /* 0x000fe20000410000 */
[----:B------:R-:W-:Y:S01]  /*142a0*/  IADD3 R4, R24, 0x68, RZ ;  /* 0x0000006818047810 */ /* 0x000fe20007ffe0ff */
[----:B------:R-:W-:Y:S01]  /*142b0*/  FMUL.FTZ R53, R53, c[0x0][0x2ec] ;  /* 0x0000bb0035357a20 */ /* 0x000fe20000410000 */
[----:B------:R-:W3:Y:S01]  /*142c0*/  MUFU.TANH R137, R125 ;  /* 0x0000007d00897308 */ /* 0x000ee20000002400 */
[----:B------:R-:W-:Y:S01]  /*142d0*/  FMUL.FTZ R54, R54, c[0x0][0x2ec] ;  /* 0x0000bb0036367a20 */ /* 0x000fe20000410000 */
[C---:B------:R-:W-:Y:S01]  /*142e0*/  ISETP.GE.AND P0, PT, R4.reuse, R117, PT ;  /* 0x000000750400720c */ /* 0x040fe20003f06270 */
[----:B------:R-:W-:Y:S01]  /*142f0*/  FMUL.FTZ R55, R55, c[0x0][0x2ec] ;  /* 0x0000bb0037377a20 */ /* 0x000fe20000410000 */
[----:B------:R-:W-:Y:S02]  /*14300*/  ISETP.GE.AND P1, PT, R4, R3, PT ;  /* 0x000000030400720c */ /* 0x000fe40003f26270 */
[----:B--2---:R-:W-:-:S02]  /*14310*/  FSEL R134, R134, -INF , !P0 ;  /* 0xff80000086867808 */ /* 0x004fc40004000000 */
[----:B------:R-:W2:Y:S01]  /*14320*/  MUFU.TANH R138, R126 ;  /* 0x0000007e008a7308 */ /* 0x000ea20000002400 */
[----:B------:R-:W-:Y:S02]  /*14330*/  ISETP.GT.AND P0, PT, R159, R148, PT ;  /* 0x000000949f00720c */ /* 0x000fe40003f04270 */
[C---:B------:R-:W-:Y:S02]  /*14340*/  IADD3 R8, R24.reuse, 0x70, RZ ;  /* 0x0000007018087810 */ /* 0x040fe40007ffe0ff */
[----:B------:R-:W-:Y:S02]  /*14350*/  IADD3 R4, R24, 0x78, RZ ;  /* 0x0000007818047810 */ /* 0x000fe40007ffe0ff */
[----:B-1----:R-:W-:Y:S01]  /*14360*/  FSEL R139, R139, -INF , !P6 ;  /* 0xff8000008b8b7808 */ /* 0x002fe20007000000 */
[----:B------:R1:W4:Y:S01]  /*14370*/  MUFU.TANH R136, R127 ;  /* 0x0000007f00887308 */ /* 0x0003220000002400 */
[----:B---3--:R-:W-:Y:S02]  /*14380*/  FSEL R137, R137, -INF , !P5 ;  /* 0xff80000089897808 */ /* 0x008fe40006800000 */
[----:B------:R-:W-:-:S02]  /*14390*/  FSEL R135, R135, -INF , !P1 ;  /* 0xff80000087877808 */ /* 0x000fc40004800000 */
[-C--:B------:R-:W-:Y:S02]  /*143a0*/  ISETP.GE.AND P6, PT, R10, R3.reuse, PT ;  /* 0x000000030a00720c */ /* 0x080fe40003fc6270 */
[----:B------:R-:W-:Y:S01]  /*143b0*/  ISETP.GE.AND P5, PT, R8, R3, PT ;  /* 0x000000030800720c */ /* 0x000fe20003fa6270 */
[----:B------:R-:W3:Y:S01]  /*143c0*/  MUFU.TANH R133, R129 ;  /* 0x0000008100857308 */ /* 0x000ee20000002400 */
[----:B--2---:R-:W-:Y:S01]  /*143d0*/  FSEL R138, R138, -INF , !P4 ;  /* 0xff8000008a8a7808 */ /* 0x004fe20006000000 */
[----:B-1----:R-:W-:-:S06]  /*143e0*/  FMUL.FTZ R127, R6, c[0x0][0x2ec] ;  /* 0x0000bb00067f7a20 */ /* 0x002fcc0000410000 */
[----:B------:R-:W1:Y:S01]  /*143f0*/  MUFU.TANH R123, R123 ;  /* 0x0000007b007b7308 */ /* 0x000e620000002400 */
[C---:B------:R-:W-:Y:S02]  /*14400*/  IADD3 R6, R24.reuse, 0x71, RZ ;  /* 0x0000007118067810 */ /* 0x040fe40007ffe0ff */
[----:B------:R-:W-:Y:S02]  /*14410*/  IADD3 R24, R24, 0x79, RZ ;  /* 0x0000007918187810 */ /* 0x000fe40007ffe0ff */
[----:B----4-:R-:W-:Y:S02]  /*14420*/  FSEL R136, R136, -INF , !P3 ;  /* 0xff80000088887808 */ /* 0x010fe40005800000 */
[-C--:B------:R-:W-:Y:S01]  /*14430*/  ISETP.GE.AND P4, PT, R6, R3.reuse, PT ;  /* 0x000000030600720c */ /* 0x080fe20003f86270 */
[----:B------:R-:W2:Y:S01]  /*14440*/  MUFU.TANH R122, R5 ;  /* 0x00000005007a7308 */ /* 0x000ea20000002400 */
[-C--:B------:R-:W-:Y:S02]  /*14450*/  ISETP.GE.AND P3, PT, R4, R3.reuse, PT ;  /* 0x000000030400720c */ /* 0x080fe40003f66270 */
[----:B------:R-:W-:-:S02]  /*14460*/  ISETP.GE.AND P1, PT, R24, R3, PT ;  /* 0x000000031800720c */ /* 0x000fc40003f26270 */
[----:B---3--:R-:W-:Y:S02]  /*14470*/  FSEL R133, R133, -INF , !P6 ;  /* 0xff80000085857808 */ /* 0x008fe40007000000 */
[-C--:B------:R-:W-:Y:S01]  /*14480*/  ISETP.GE.AND P6, PT, R10, R117.reuse, PT ;  /* 0x000000750a00720c */ /* 0x080fe20003fc6270 */
        /* <DEDUP_REMOVED lines=82> */
.L_x_2908:
[----:B------:R-:W-:-:S05]  /*149b0*/  IMAD.MOV.U32 R8, RZ, RZ, c[0x0][0x198] ;  /* 0x00006600ff087624 */ /* 0x000fca00078e00ff */
[----:B------:R-:W-:-:S04]  /*149c0*/  LEA R8, -R8, RZ, 0x7 ;  /* 0x000000ff08087211 */ /* 0x000fc800078e39ff */
[----:B------:R-:W-:Y:S02]  /*149d0*/  SHF.R.S32.HI R4, RZ, 0x1f, R8 ;  /* 0x0000001fff047819 */ /* 0x000fe40000011408 */
.L_x_2909:
        /* <DEDUP_REMOVED lines=28> */
.L_x_2907:
        /* <DEDUP_REMOVED lines=92> */
[----:B------:R-:W-:Y:S02]  /*15160*/  FFMA.FTZ R117, R20, c[0x0][0x23c], -R129 ;  /* 0x00008f0014757a23 */ /* 0x000fe40000010881 */
[----:B------:R-:W-:Y:S01]  /*15170*/  FMUL.FTZ R131, R0, c[0x0][0x23c] ;  /* 0x00008f0000837a20 */ /* 0x000fe20000410000 */
[----:B------:R-:W1:Y:S01]  /*15180*/  LDSM.16.MT88.4 R20, [R116+0x9000] ;  /* 0x009000007414783b */ /* 0x000e620000004200 */
[----:B------:R-:W-:-:S02]  /*15190*/  FFMA.FTZ R140, R27, c[0x0][0x23c], -R130 ;  /* 0x00008f001b8c7a23 */ /* 0x000fc40000010882 */
[--C-:B------:R-:W-:Y:S01]  /*151a0*/  FFMA.FTZ R59, R25, c[0x0][0x23c], -R130.reuse ;  /* 0x00008f00193b7a23 */ /* 0x100fe20000010882 */
[----:B------:R-:W2:Y:S01]  /*151b0*/  MUFU.EX2 R57, R57 ;  /* 0x0000003900397308 */ /* 0x000ea20000000800 */
[--C-:B------:R-:W-:Y:S02]  /*151c0*/  FFMA.FTZ R128, R17, c[0x0][0x23c], -R129.reuse ;  /* 0x00008f0011807a23 */ /* 0x100fe40000010881 */
[----:B------:R-:W-:Y:S02]  /*151d0*/  FMUL.FTZ R141, R141, c[0x0][0x23c] ;  /* 0x00008f008d8d7a20 */ /* 0x000fe40000410000 */
[----:B------:R-:W-:Y:S02]  /*151e0*/  FFMA.FTZ R0, R16, c[0x0][0x23c], -R129 ;  /* 0x00008f0010007a23 */ /* 0x000fe40000010881 */
[--C-:B------:R-:W-:Y:S01]  /*151f0*/  FFMA.FTZ R2, R195, c[0x0][0x23c], -R130.reuse ;  /* 0x00008f00c3027a23 */ /* 0x100fe20000010882 */
[----:B------:R-:W-:Y:S01]  /*15200*/  MUFU.EX2 R140, R140 ;  /* 0x0000008c008c7308 */ /* 0x000fe20000000800 */
[----:B------:R-:W-:-:S02]  /*15210*/  FFMA.FTZ R179, R179, c[0x0][0x23c], -R130 ;  /* 0x00008f00b3b37a23 */ /* 0x000fc40000010882 */
[--C-:B------:R-:W-:Y:S02]  /*15220*/  FFMA.FTZ R175, R175, c[0x0][0x23c], -R130.reuse ;  /* 0x00008f00afaf7a23 */ /* 0x100fe40000010882 */
[--C-:B------:R-:W-:Y:S02]  /*15230*/  FFMA.FTZ R171, R171, c[0x0][0x23c], -R130.reuse ;  /* 0x00008f00abab7a23 */ /* 0x100fe40000010882 */
[--C-:B------:R-:W-:Y:S01]  /*15240*/  FFMA.FTZ R172, R172, c[0x0][0x23c], -R129.reuse ;  /* 0x00008f00acac7a23 */ /* 0x100fe20000010881 */
[----:B------:R-:W3:Y:S01]  /*15250*/  MUFU.EX2 R59, R59 ;  /* 0x0000003b003b7308 */ /* 0x000ee20000000800 */
        /* <DEDUP_REMOVED lines=13> */
[----:B------:R-:W-:Y:S02]  /*15330*/  FFMA.FTZ R121, R121, c[0x0][0x23c], -R130 ;  /* 0x00008f0079797a23 */ /* 0x000fe40000010882 */
[----:B------:R-:W-:Y:S01]  /*15340*/  MUFU.EX2 R117, R117 ;  /* 0x0000007500757308 */ /* 0x000fe20000000800 */
[--C-:B------:R-:W-:Y:S02]  /*15350*/  FFMA.FTZ R127, R127, c[0x0][0x23c], -R129.reuse ;  /* 0x00008f007f7f7a23 */ /* 0x100fe40000010881 */
[--C-:B------:R-:W-:Y:S02]  /*15360*/  FFMA.FTZ R126, R126, c[0x0][0x23c], -R129.reuse ;  /* 0x00008f007e7e7a23 */ /* 0x100fe40000010881 */
[--C-:B------:R-:W-:Y:S02]  /*15370*/  FFMA.FTZ R125, R125, c[0x0][0x23c], -R129.reuse ;  /* 0x00008f007d7d7a23 */ /* 0x100fe40000010881 */
[----:B------:R-:W-:Y:S01]  /*15380*/  FFMA.FTZ R124, R124, c[0x0][0x23c], -R129 ;  /* 0x00008f007c7c7a23 */ /* 0x000fe20000010881 */
[----:B------:R-:W3:Y:S01]  /*15390*/  MUFU.EX2 R141, R141 ;  /* 0x0000008d008d7308 */ /* 0x000ee20000000800 */
[----:B--2---:R-:W-:-:S07]  /*153a0*/  F2FP.PACK_AB R5, R58, R128 ;  /* 0x000000803a05723e */ /* 0x004fce00000000ff */
[----:B------:R-:W2:Y:S08]  /*153b0*/  MUFU.EX2 R131, R131 ;  /* 0x0000008300837308 */ /* 0x000eb00000000800 */
[----:B------:R-:W4:Y:S01]  /*153c0*/  MUFU.EX2 R0, R0 ;  /* 0x0000000000007308 */ /* 0x000f220000000800 */
[-C--:B---3--:R-:W-:Y:S02]  /*153d0*/  FMUL.FTZ R32, R88, R141.reuse ;  /* 0x0000008d58207220 */ /* 0x088fe40000410000 */
[----:B------:R-:W-:-:S02]  /*153e0*/  FMUL.FTZ R33, R89, R141 ;  /* 0x0000008d59217220 */ /* 0x000fc40000410000 */
[-C--:B------:R-:W-:Y:S02]  /*153f0*/  FMUL.FTZ R84, R84, R141.reuse ;  /* 0x0000008d54547220 */ /* 0x080fe40000410000 */
[----:B------:R-:W-:Y:S01]  /*15400*/  FMUL.FTZ R85, R85, R141 ;  /* 0x0000008d55557220 */ /* 0x000fe20000410000 */
[----:B------:R-:W-:Y:S01]  /*15410*/  MUFU.EX2 R2, R2 ;  /* 0x0000000200027308 */ /* 0x000fe20000000800 */
[-C--:B--2---:R-:W-:Y:S02]  /*15420*/  FMUL.FTZ R34, R90, R131.reuse ;  /* 0x000000835a227220 */ /* 0x084fe40000410000 */
        /* <DEDUP_REMOVED lines=19> */
[----:B------:R-:W-:Y:S01]  /*15560*/  FFMA.FTZ R85, R41, c[0x0][0x23c], -R130 ;  /* 0x00008f0029557a23 */ /* 0x000fe20000010882 */
[----:B------:R-:W-:Y:S01]  /*15570*/  HMMA.16816.F32 R8, R4, R12, R8 ;  /* 0x0000000c0408723c */ /* 0x000fe20000001808 */
[-C--:B------:R-:W-:Y:S02]  /*15580*/  FMUL.FTZ R26, R98, R131.reuse ;  /* 0x00000083621a7220 */ /* 0x080fe40000410000 */
[----:B------:R-:W-:Y:S01]  /*15590*/  FMUL.FTZ R27, R99, R131 ;  /* 0x00000083631b7220 */ /* 0x000fe20000410000 */
[----:B------:R-:W-:Y:S01]  /*155a0*/  MUFU.EX2 R172, R172 ;  /* 0x000000ac00ac7308 */ /* 0x000fe20000000800 */
[----:B------:R-:W-:-:S02]  /*155b0*/  FMUL.FTZ R40, R80, R141 ;  /* 0x0000008d50287220 */ /* 0x000fc40000410000 */
[----:B------:R-:W-:Y:S01]  /*155c0*/  FMUL.FTZ R41, R81, R141 ;  /* 0x0000008d51297220 */ /* 0x000fe20000410000 */
[C---:B-1----:R-:W-:Y:S01]  /*155d0*/  HMMA.16816.F32 R16, R4.reuse, R20, R16 ;  /* 0x000000140410723c */ /* 0x042fe20000001810 */
[-C--:B------:R-:W-:Y:S02]  /*155e0*/  FMUL.FTZ R42, R82, R131.reuse ;  /* 0x00000083522a7220 */ /* 0x080fe40000410000 */
[----:B------:R-:W-:Y:S01]  /*155f0*/  FMUL.FTZ R43, R83, R131 ;  /* 0x00000083532b7220 */ /* 0x000fe20000410000 */
[----:B------:R-:W-:Y:S01]  /*15600*/  MUFU.EX2 R85, R85 ;  /* 0x0000005500557308 */ /* 0x000fe20000000800 */
[-C--:B------:R-:W-:Y:S02]  /*15610*/  FMUL.FTZ R108, R108, R141.reuse ;  /* 0x0000008d6c6c7220 */ /* 0x080fe40000410000 */
[----:B------:R-:W-:Y:S01]  /*15620*/  FMUL.FTZ R109, R109, R141 ;  /* 0x0000008d6d6d7220 */ /* 0x000fe20000410000 */
[----:B------:R-:W-:Y:S01]  /*15630*/  HMMA.16816.F32 R24, R4, R28, R24 ;  /* 0x0000001c0418723c */ /* 0x000fe20000001818 */
[----:B------:R-:W-:-:S02]  /*15640*/  FMUL.FTZ R110, R110, R131 ;  /* 0x000000836e6e7220 */ /* 0x000fc40000410000 */
[----:B------:R-:W-:Y:S01]  /*15650*/  FMUL.FTZ R111, R111, R131 ;  /* 0x000000836f6f7220 */ /* 0x000fe20000410000 */
[----:B------:R-:W-:Y:S01]  /*15660*/  MUFU.EX2 R170, R170 ;  /* 0x000000aa00aa7308 */ /* 0x000fe20000000800 */
[-C--:B------:R-:W-:Y:S02]  /*15670*/  FMUL.FTZ R100, R100, R141.reuse ;  /* 0x0000008d64647220 */ /* 0x080fe40000410000 */
[----:B------:R-:W-:Y:S01]  /*15680*/  FMUL.FTZ R101, R101, R141 ;  /* 0x0000008d65657220 */ /* 0x000fe20000410000 */
[----:B------:R-:W-:Y:S01]  /*15690*/  HMMA.16816.F32 R40, R4, R44, R40 ;  /* 0x0000002c0428723c */ /* 0x000fe20000001828 */
[-C--:B------:R-:W-:Y:S02]  /*156a0*/  FMUL.FTZ R102, R102, R131.reuse ;  /* 0x0000008366667220 */ /* 0x080fe40000410000 */
[----:B------:R-:W-:Y:S01]  /*156b0*/  FMUL.FTZ R103, R103, R131 ;  /* 0x0000008367677220 */ /* 0x000fe20000410000 */
[----:B------:R-:W-:Y:S01]  /*156c0*/  MUFU.EX2 R165, R165 ;  /* 0x000000a500a57308 */ /* 0x000fe20000000800 */
[----:B------:R-:W-:-:S02]  /*156d0*/  FMUL.FTZ R92, R92, R141 ;  /* 0x0000008d5c5c7220 */ /* 0x000fc40000410000 */
[----:B------:R-:W-:Y:S01]  /*156e0*/  FMUL.FTZ R93, R93, R141 ;  /* 0x0000008d5d5d7220 */ /* 0x000fe20000410000 */
[C---:B------:R-:W-:Y:S01]  /*156f0*/  HMMA.16816.F32 R12, R4.reuse, R14, R108 ;  /* 0x0000000e040c723c */ /* 0x040fe2000000186c */
[-C--:B------:R-:W-:Y:S01]  /*15700*/  FMUL.FTZ R94, R94, R131.reuse ;  /* 0x000000835e5e7220 */ /* 0x080fe20000410000 */
[----:B------:R-:W-:Y:S01]  /*15710*/  LDSM.16.MT88.4 R108, [R144+0xac00] ;  /* 0x00ac0000906c783b */ /* 0x000fe20000004200 */
[----:B------:R-:W-:Y:S01]  /*15720*/  FMUL.FTZ R95, R95, R131 ;  /* 0x000000835f5f7220 */ /* 0x000fe20000410000 */
[----:B------:R-:W-:Y:S01]  /*15730*/  MUFU.EX2 R164, R164 ;  /* 0x000000a400a47308 */ /* 0x000fe20000000800 */
[-C--:B------:R-:W-:Y:S02]  /*15740*/  FMUL.FTZ R76, R76, R141.reuse ;  /* 0x0000008d4c4c7220 */ /* 0x080fe40000410000 */
[----:B------:R-:W-:Y:S01]  /*15750*/  FMUL.FTZ R77, R77, R141 ;  /* 0x0000008d4d4d7220 */ /* 0x000fe20000410000 */
        /* <DEDUP_REMOVED lines=8> */
[-C--:B------:R-:W-:Y:S02]  /*157e0*/  FMUL.FTZ R50, R74, R131.reuse ;  /* 0x000000834a327220 */ /* 0x080fe40000410000 */
[----:B------:R-:W-:Y:S01]  /*157f0*/  FMUL.FTZ R51, R75, R131 ;  /* 0x000000834b337220 */ /* 0x000fe20000410000 */
[----:B------:R-:W-:Y:S01]  /*15800*/  MUFU.EX2 R139, R139 ;  /* 0x0000008b008b7308 */ /* 0x000fe20000000800 */
[-C--:B------:R-:W-:Y:S01]  /*15810*/  FMUL.FTZ R60, R68, R141.reuse ;  /* 0x0000008d443c7220 */ /* 0x080fe20000410000 */
[----:B------:R-:W-:Y:S01]  /*15820*/  LDSM.16.MT88.4 R72, [R144+0xa400] ;  /* 0x00a400009048783b */ /* 0x000fe20000004200 */
[----:B------:R-:W-:Y:S01]  /*15830*/  FMUL.FTZ R61, R69, R141 ;  /* 0x0000008d453d7220 */ /* 0x000fe20000410000 */
[C---:B------:R-:W-:Y:S01]  /*15840*/  HMMA.16816.F32 R44, R4.reuse, R46, R76 ;  /* 0x0000002e042c723c */ /* 0x040fe2000000184c */
[-C--:B------:R-:W-:Y:S01]  /*15850*/  FMUL.FTZ R62, R70, R131.reuse ;  /* 0x00000083463e7220 */ /* 0x080fe20000410000 */
[----:B------:R-:W-:Y:S01]  /*15860*/  LDSM.16.MT88.4 R76, [R116+0xa800] ;  /* 0x00a80000744c783b */ /* 0x000fe20000004200 */
[----:B------:R-:W-:Y:S01]  /*15870*/  FMUL.FTZ R63, R71, R131 ;  /* 0x00000083473f7220 */ /* 0x000fe20000410000 */
[----:B------:R-:W-:Y:S01]  /*15880*/  MUFU.EX2 R135, R135 ;  /* 0x0000008700877308 */ /* 0x000fe20000000800 */
[--C-:B------:R-:W-:Y:S01]  /*15890*/  FFMA.FTZ R80, R197, c[0x0][0x23c], -R130.reuse ;  /* 0x00008f00c5507a23 */ /* 0x100fe20000010882 */
[----:B------:R-:W1:Y:S01]  /*158a0*/  LDSM.16.MT88.4 R68, [R144+0x9400] ;  /* 0x009400009044783b */ /* 0x000e620000004200 */
[----:B------:R-:W-:Y:S01]  /*158b0*/  FFMA.FTZ R81, R193, c[0x0][0x23c], -R130 ;  /* 0x00008f00c1517a23 */ /* 0x000fe20000010882 */
[----:B------:R-:W-:Y:S01]  /*158c0*/  HMMA.16816.F32 R48, R4, R52, R48 ;  /* 0x000000340430723c */ /* 0x000fe20000001830 */
[----:B------:R-:W-:-:S02]  /*158d0*/  FFMA.FTZ R87, R198, c[0x0][0x23c], -R129 ;  /* 0x00008f00c6577a23 */ /* 0x000fc40000010881 */
[--C-:B------:R-:W-:Y:S01]  /*158e0*/  FFMA.FTZ R84, R196, c[0x0][0x23c], -R129.reuse ;  /* 0x00008f00c4547a23 */ /* 0x100fe20000010881 */
[----:B------:R-:W2:Y:S01]  /*158f0*/  MUFU.EX2 R80, R80 ;  /* 0x0000005000507308 */ /* 0x000ea20000000800 */
[--C-:B------:R-:W-:Y:S02]  /*15900*/  FFMA.FTZ R83, R194, c[0x0][0x23c], -R129.reuse ;  /* 0x00008f00c2537a23 */ /* 0x100fe40000010881 */
[----:B------:R-:W-:Y:S01]  /*15910*/  FFMA.FTZ R82, R192, c[0x0][0x23c], -R129 ;  /* 0x00008f00c0527a23 */ /* 0x000fe20000010881 */
[----:B------:R-:W-:Y:S01]  /*15920*/  HMMA.16816.F32 R4, R4, R54, R60 ;  /* 0x000000360404723c */ /* 0x000fe2000000183c */
[----:B------:R-:W3:Y:S01]  /*15930*/  LDSM.16.MT88.4 R60, [R144+0xb400] ;  /* 0x00b40000903c783b */ /* 0x000ee20000004200 */
[--C-:B------:R-:W-:Y:S02]  /*15940*/  FFMA.FTZ R89, R191, c[0x0][0x23c], -R130.reuse ;  /* 0x00008f00bf597a23 */ /* 0x100fe40000010882 */
[----:B------:R-:W4:Y:S01]  /*15950*/  MUFU.EX2 R81, R81 ;  /* 0x0000005100517308 */ /* 0x000f220000000800 */
        /* <DEDUP_REMOVED lines=28> */
[----:B------:R-:W-:Y:S01]  /*15b20*/  FFMA.FTZ R174, R143, c[0x0][0x23c], -R130 ;  /* 0x00008f008fae7a23 */ /* 0x000fe20000010882 */
[----:B----4-:R-:W-:Y:S01]  /*15b30*/  F2FP.PACK_AB R55, R82, R83 ;  /* 0x000000535237723e */ /* 0x010fe200000000ff */
[----:B------:R-:W2:Y:S01]  /*15b40*/  MUFU.EX2 R88, R88 ;  /* 0x0000005800587308 */ /* 0x000ea20000000800 */
[--C-:B------:R-:W-:Y:S02]  /*15b50*/  FFMA.FTZ R143, R166, c[0x0][0x23c], -R129.reuse ;  /* 0x00008f00a68f7a23 */ /* 0x100fe40000010881 */
[----:B------:R-:W-:Y:S02]  /*15b60*/  FFMA.FTZ R167, R142, c[0x0][0x23c], -R129 ;  /* 0x00008f008ea77a23 */ /* 0x000fe40000010881 */
[----:B------:R-:W-:Y:S01]  /*15b70*/  FFMA.FTZ R156, R156, R141, R140 ;  /* 0x0000008d9c9c7223 */ /* 0x000fe2000001008c */
[----:B-1----:R-:W-:Y:S01]  /*15b80*/  HMMA.16816.F32 R8, R52, R68, R8 ;  /* 0x000000443408723c */ /* 0x002fe20000001808 */
[--C-:B------:R-:W-:Y:S01]  /*15b90*/  FFMA.FTZ R140, R137, c[0x0][0x23c], -R130.reuse ;  /* 0x00008f00898c7a23 */ /* 0x100fe20000010882 */
[----:B------:R-:W-:Y:S01]  /*15ba0*/  MUFU.EX2 R86, R86 ;  /* 0x0000005600567308 */ /* 0x000fe20000000800 */
[----:B------:R-:W-:-:S02]  /*15bb0*/  FFMA.FTZ R142, R133, c[0x0][0x23c], -R130 ;  /* 0x00008f00858e7a23 */ /* 0x000fc40000010882 */
[--C-:B------:R-:W-:Y:S02]  /*15bc0*/  FFMA.FTZ R133, R138, c[0x0][0x23c], -R129.reuse ;  /* 0x00008f008a857a23 */ /* 0x100fe40000010881 */
[----:B------:R-:W-:Y:S01]  /*15bd0*/  FFMA.FTZ R137, R132, c[0x0][0x23c], -R129 ;  /* 0x00008f0084897a23 */ /* 0x000fe20000010881 */
[C---:B------:R-:W-:Y:S01]  /*15be0*/  HMMA.16816.F32 R12, R52.reuse, R70, R12 ;  /* 0x00000046340c723c */ /* 0x040fe2000000180c */
[----:B------:R-:W1:Y:S01]  /*15bf0*/  LDSM.16.MT88.4 R68, [R116+0xb400] ;  /* 0x00b400007444783b */ /* 0x000e620000004200 */
[----:B------:R-:W-:Y:S01]  /*15c00*/  MUFU.EX2 R91, R91 ;  /* 0x0000005b005b7308 */ /* 0x000fe20000000800 */
[----:B------:R-:W-:Y:S02]  /*15c10*/  FFMA.FTZ R131, R157, R131, R128 ;  /* 0x000000839d837223 */ /* 0x000fe40000010080 */
[--C-:B------:R-:W-:Y:S02]  /*15c20*/  FFMA.FTZ R98, R122, c[0x0][0x23c], -R130.reuse ;  /* 0x00008f007a627a23 */ /* 0x100fe40000010882 */
[----:B------:R-:W-:Y:S01]  /*15c30*/  FFMA.FTZ R130, R119, c[0x0][0x23c], -R130 ;  /* 0x00008f0077827a23 */ /* 0x000fe20000010882 */
[----:B------:R-:W-:Y:S01]  /*15c40*/  HMMA.16816.F32 R16, R52, R64, R16 ;  /* 0x000000403410723c */ /* 0x000fe20000001810 */
[----:B------:R-:W-:Y:S01]  /*15c50*/  FADD.FTZ R59, R59, R156 ;  /* 0x0000009c3b3b7221 */ /* 0x000fe20000010000 */
[----:B------:R-:W-:Y:S01]  /*15c60*/  MUFU.EX2 R90, R90 ;  /* 0x0000005a005a7308 */ /* 0x000fe20000000800 */
        /* <DEDUP_REMOVED lines=9> */
[----:B---3--:R-:W-:Y:S01]  /*15d00*/  HMMA.16816.F32 R24, R52, R60, R24 ;  /* 0x0000003c3418723c */ /* 0x008fe20000001818 */
[----:B------:R-:W-:Y:S01]  /*15d10*/  FADD.FTZ R87, R87, R0 ;  /* 0x0000000057577221 */ /* 0x000fe20000010000 */
[----:B------:R-:W-:Y:S01]  /*15d20*/  MUFU.EX2 R93, R93 ;  /* 0x0000005d005d7308 */ /* 0x000fe20000000800 */
[----:B------:R-:W-:-:S02]  /*15d30*/  FADD.FTZ R85, R80, R85 ;  /* 0x0000005550557221 */ /* 0x000fc40000010000 */
[----:B------:R-:W-:Y:S02]  /*15d40*/  FADD.FTZ R84, R84, R87 ;  /* 0x0000005754547221 */ /* 0x000fe40000010000 */
[----:B------:R-:W-:Y:S01]  /*15d50*/  FADD.FTZ R0, R2, R85 ;  /* 0x0000005502007221 */ /* 0x000fe20000010000 */
[C---:B------:R-:W-:Y:S01]  /*15d60*/  HMMA.16816.F32 R28, R52.reuse, R62, R28 ;  /* 0x0000003e341c723c */ /* 0x040fe2000000181c */
[----:B------:R-:W3:Y:S01]  /*15d70*/  LDSM.16.MT88.4 R60, [R116+0xd400] ;  /* 0x00d40000743c783b */ /* 0x000ee20000004200 */
[----:B------:R-:W2:Y:S01]  /*15d80*/  MUFU.EX2 R92, R92 ;  /* 0x0000005c005c7308 */ /* 0x000ea20000000800 */
[----:B------:R-:W-:Y:S01]  /*15d90*/  FADD.FTZ R57, R83, R84 ;  /* 0x0000005453397221 */ /* 0x000fe20000010000 */
[----:B------:R-:W-:Y:S01]  /*15da0*/  MOV R2, R56 ;  /* 0x0000003800027202 */ /* 0x000fe20000000f00 */
[----:B------:R-:W-:Y:S02]  /*15db0*/  FADD.FTZ R0, R81, R0 ;  /* 0x0000000051007221 */ /* 0x000fe40000010000 */
[----:B------:R-:W-:Y:S01]  /*15dc0*/  FADD.FTZ R57, R82, R57 ;  /* 0x0000003952397221 */ /* 0x000fe20000010000 */
[C---:B-1----:R-:W-:Y:S02]  /*15dd0*/  HMMA.16816.F32 R32, R52.reuse, R68, R32 ;  /* 0x000000443420723c */ /* 0x042fe40000001820 */
[----:B------:R-:W-:Y:S06]  /*15de0*/  MUFU.EX2 R94, R94 ;  /* 0x0000005e005e7308 */ /* 0x000fec0000000800 */
[C---:B------:R-:W-:Y:S01]  /*15df0*/  HMMA.16816.F32 R36, R52.reuse, R70, R36 ;  /* 0x000000463424723c */ /* 0x040fe20000001824 */
[----:B------:R-:W1:Y:S01]  /*15e00*/  LDSM.16.MT88.4 R68, [R116+0x9800] ;  /* 0x009800007444783b */ /* 0x000e620000004200 */
[----:B------:R-:W1:Y:S06]  /*15e10*/  MUFU.EX2 R97, R97 ;  /* 0x0000006100617308 */ /* 0x000e6c0000000800 */
[C---:B----4-:R-:W-:Y:S02]  /*15e20*/  HMMA.16816.F32 R40, R52.reuse, R64, R40 ;  /* 0x000000403428723c */ /* 0x050fe40000001828 */
[----:B------:R-:W-:Y:S06]  /*15e30*/  MUFU.EX2 R184, R184 ;  /* 0x000000b800b87308 */ /* 0x000fec0000000800 */
[C---:B------:R-:W-:Y:S01]  /*15e40*/  HMMA.16816.F32 R44, R52.reuse, R66, R44 ;  /* 0x00000042342c723c */ /* 0x040fe2000000182c */
[----:B------:R-:W4:Y:S01]  /*15e50*/  LDSM.16.MT88.4 R64, [R144+0x9800] ;  /* 0x009800009040783b */ /* 0x000f220000004200 */
[----:B------:R-:W-:Y:S06]  /*15e60*/  MUFU.EX2 R96, R96 ;  /* 0x0000006000607308 */ /* 0x000fec0000000800 */
[C---:B---3--:R-:W-:Y:S02]  /*15e70*/  HMMA.16816.F32 R48, R52.reuse, R60, R48 ;  /* 0x0000003c3430723c */ /* 0x048fe40000001830 */
[----:B------:R-:W3:Y:S06]  /*15e80*/  MUFU.EX2 R99, R99 ;  /* 0x0000006300637308 */ /* 0x000eec0000000800 */
[----:B------:R-:W-:Y:S01]  /*15e90*/  HMMA.16816.F32 R4, R52, R62, R4 ;  /* 0x0000003e3404723c */ /* 0x000fe20000001804 */
[----:B------:R-:W3:Y:S01]  /*15ea0*/  LDSM.16.MT88.4 R60, [R144+0xb800] ;  /* 0x00b80000903c783b */ /* 0x000ee20000004200 */
[----:B------:R-:W-:Y:S05]  /*15eb0*/  MUFU.EX2 R176, R176 ;  /* 0x000000b000b07308 */ /* 0x000fea0000000800 */
[----:B--2---:R-:W-:-:S02]  /*15ec0*/  F2FP.PACK_AB R52, R88, R89 ;  /* 0x000000595834723e */ /* 0x004fc400000000ff */
[----:B-----5:R-:W-:Y:S01]  /*15ed0*/  F2FP.PACK_AB R53, R95, R90 ;  /* 0x0000005a5f35723e */ /* 0x020fe200000000ff */
[----:B------:R-:W2:Y:S01]  /*15ee0*/  MUFU.EX2 R177, R177 ;  /* 0x000000b100b17308 */ /* 0x000ea20000000800 */
[----:B------:R-:W-:Y:S02]  /*15ef0*/  F2FP.PACK_AB R54, R91, R86 ;  /* 0x000000565b36723e */ /* 0x000fe400000000ff */
[----:B------:R-:W-:-:S05]  /*15f00*/  F2FP.PACK_AB R55, R92, R93 ;  /* 0x0000005d5c37723e */ /* 0x000fca00000000ff */
[----:B------:R-:W5:Y:S02]  /*15f10*/  MUFU.EX2 R178, R178 ;  /* 0x000000b200b27308 */ /* 0x000f640000000800 */
[C---:B-1----:R-:W-:Y:S06]  /*15f20*/  HMMA.16816.F32 R16, R52.reuse, R68, R16 ;  /* 0x000000443410723c */ /* 0x042fec0000001810 */
[----:B------:R-:W-:Y:S02]  /*15f30*/  MUFU.EX2 R180, R180 ;  /* 0x000000b400b47308 */ /* 0x000fe40000000800 */
[C---:B------:R-:W-:Y:S01]  /*15f40*/  HMMA.16816.F32 R20, R52.reuse, R70, R20 ;  /* 0x000000463414723c */ /* 0x040fe20000001814 */
[----:B------:R-:W1:Y:S05]  /*15f50*/  LDSM.16.MT88.4 R68, [R116+0xb800] ;  /* 0x00b800007444783b */ /* 0x000e6a0000004200 */
[----:B------:R-:W1:Y:S02]  /*15f60*/  MUFU.EX2 R169, R169 ;  /* 0x000000a900a97308 */ /* 0x000e640000000800 */
[C---:B----4-:R-:W-:Y:S06]  /*15f70*/  HMMA.16816.F32 R8, R52.reuse, R64, R8 ;  /* 0x000000403408723c */ /* 0x050fec0000001808 */
[----:B------:R-:W4:Y:S02]  /*15f80*/  MUFU.EX2 R173, R173 ;  /* 0x000000ad00ad7308 */ /* 0x000f240000000800 */
[C---:B------:R-:W-:Y:S01]  /*15f90*/  HMMA.16816.F32 R12, R52.reuse, R66, R12 ;  /* 0x00000042340c723c */ /* 0x040fe2000000180c */
[----:B------:R-:W2:Y:S05]  /*15fa0*/  LDSM.16.MT88.4 R64, [R144+0xd800] ;  /* 0x00d800009040783b */ /* 0x000eaa0000004200 */
[----:B------:R-:W1:Y:S02]  /*15fb0*/  MUFU.EX2 R168, R168 ;  /* 0x000000a800a87308 */ /* 0x000e640000000800 */
        /* <DEDUP_REMOVED lines=8> */
[----:B------:R-:W1:Y:S05]  /*16040*/  LDSM.16.MT88.4 R68, [R116+0x9c00] ;  /* 0x009c00007444783b */ /* 0x000e6a0000004200 */
[----:B------:R-:W1:Y:S02]  /*16050*/  MUFU.EX2 R167, R167 ;  /* 0x000000a700a77308 */ /* 0x000e640000000800 */
[C---:B--2---:R-:W-:Y:S06]  /*16060*/  HMMA.16816.F32 R40, R52.reuse, R64, R40 ;  /* 0x000000403428723c */ /* 0x044fec0000001828 */
[----:B------:R-:W2:Y:S02]  /*16070*/  MUFU.EX2 R140, R140 ;  /* 0x0000008c008c7308 */ /* 0x000ea40000000800 */
[C---:B------:R-:W-:Y:S01]  /*16080*/  HMMA.16816.F32 R44, R52.reuse, R66, R44 ;  /* 0x00000042342c723c */ /* 0x040fe2000000182c */
[----:B------:R-:W2:Y:S05]  /*16090*/  LDSM.16.MT88.4 R64, [R144+0x9c00] ;  /* 0x009c00009040783b */ /* 0x000eaa0000004200 */
[----:B------:R-:W-:Y:S02]  /*160a0*/  MUFU.EX2 R142, R142 ;  /* 0x0000008e008e7308 */ /* 0x000fe40000000800 */
[C---:B---3--:R-:W-:Y:S06]  /*160b0*/  HMMA.16816.F32 R48, R52.reuse, R60, R48 ;  /* 0x0000003c3430723c */ /* 0x048fec0000001830 */
[----:B------:R-:W-:Y:S02]  /*160c0*/  MUFU.EX2 R133, R133 ;  /* 0x0000008500857308 */ /* 0x000fe40000000800 */
[----:B------:R-:W-:Y:S01]  /*160d0*/  HMMA.16816.F32 R4, R52, R62, R4 ;  /* 0x0000003e3404723c */ /* 0x000fe20000001804 */
[----:B------:R-:W3:Y:S05]  /*160e0*/  LDSM.16.MT88.4 R60, [R144+0xbc00] ;  /* 0x00bc0000903c783b */ /* 0x000eea0000004200 */
[----:B------:R-:W2:Y:S01]  /*160f0*/  MUFU.EX2 R136, R136 ;  /* 0x0000008800887308 */ /* 0x000ea20000000800 */
[----:B------:R-:W-:-:S02]  /*16100*/  F2FP.PACK_AB R52, R97, R94 ;  /* 0x0000005e6134723e */ /* 0x000fc400000000ff */
[----:B------:R-:W-:Y:S02]  /*16110*/  F2FP.PACK_AB R53, R99, R96 ;  /* 0x000000606335723e */ /* 0x000fe400000000ff */
[----:B------:R-:W-:Y:S02]  /*16120*/  F2FP.PACK_AB R54, R184, R179 ;  /* 0x000000b3b836723e */ /* 0x000fe400000000ff */
[----:B------:R-:W-:Y:S01]  /*16130*/  F2FP.PACK_AB R55, R177, R176 ;  /* 0x000000b0b137723e */ /* 0x000fe200000000ff */
[----:B------:R-:W-:Y:S06]  /*16140*/  MUFU.EX2 R134, R134 ;  /* 0x0000008600867308 */ /* 0x000fec0000000800 */
[C---:B-1----:R-:W-:Y:S02]  /*16150*/  HMMA.16816.F32 R16, R52.reuse, R68, R16 ;  /* 0x000000443410723c */ /* 0x042fe40000001810 */
[----:B------:R-:W1:Y:S06]  /*16160*/  MUFU.EX2 R137, R137 ;  /* 0x0000008900897308 */ /* 0x000e6c0000000800 */
[C---:B------:R-:W-:Y:S01]  /*16170*/  HMMA.16816.F32 R20, R52.reuse, R70, R20 ;  /* 0x000000463414723c */ /* 0x040fe20000001814 */
[----:B------:R-:W1:Y:S01]  /*16180*/  LDSM.16.MT88.4 R68, [R116+0xbc00] ;  /* 0x00bc00007444783b */ /* 0x000e620000004200 */
[----:B------:R-:W-:Y:S06]  /*16190*/  MUFU.EX2 R122, R123 ;  /* 0x0000007b007a7308 */ /* 0x000fec0000000800 */
[C---:B--2---:R-:W-:Y:S02]  /*161a0*/  HMMA.16816.F32 R8, R52.reuse, R64, R8 ;  /* 0x000000403408723c */ /* 0x044fe40000001808 */
[----:B------:R-:W2:Y:S06]  /*161b0*/  MUFU.EX2 R119, R98 ;  /* 0x0000006200777308 */ /* 0x000eac0000000800 */
[C---:B------:R-:W-:Y:S01]  /*161c0*/  HMMA.16816.F32 R12, R52.reuse, R66, R12 ;  /* 0x00000042340c723c */ /* 0x040fe2000000180c */
[----:B------:R-:W2:Y:S01]  /*161d0*/  LDSM.16.MT88.4 R64, [R144+0xdc00] ;  /* 0x00dc00009040783b */ /* 0x000ea20000004200 */
[----:B------:R-:W-:Y:S06]  /*161e0*/  MUFU.EX2 R157, R124 ;  /* 0x0000007c009d7308 */ /* 0x000fec0000000800 */
        /* <DEDUP_REMOVED lines=12> */
[----:B-----5:R-:W-:-:S02]  /*162b0*/  F2FP.PACK_AB R52, R178, R175 ;  /* 0x000000afb234723e */ /* 0x020fc400000000ff */
[----:B------:R-:W-:Y:S02]  /*162c0*/  F2FP.PACK_AB R53, R172, R169 ;  /* 0x000000a9ac35723e */ /* 0x000fe400000000ff */
[----:B------:R-:W-:Y:S02]  /*162d0*/  F2FP.PACK_AB R54, R180, R171 ;  /* 0x000000abb436723e */ /* 0x000fe400000000ff */
[----:B----4-:R-:W-:-:S07]  /*162e0*/  F2FP.PACK_AB R55, R173, R170 ;  /* 0x000000aaad37723e */ /* 0x010fce00000000ff */
        /* <DEDUP_REMOVED lines=44> */
[C---:B---3--:R-:W-:Y:S08]  /*165b0*/  HMMA.16816.F32 R8, R68.reuse, R60, R8 ;  /* 0x0000003c4408723c */ /* 0x048ff00000001808 */
[C---:B------:R-:W-:Y:S01]  /*165c0*/  HMMA.16816.F32 R12, R68.reuse, R62, R12 ;  /* 0x0000003e440c723c */ /* 0x040fe2000000180c */
[----:B------:R-:W2:Y:S07]  /*165d0*/  LDSM.16.MT88.4 R60, [R144+0xe800] ;  /* 0x00e80000903c783b */ /* 0x000eae0000004200 */
[C---:B------:R-:W-:Y:S08]  /*165e0*/  HMMA.16816.F32 R16, R68.reuse, R76, R16 ;  /* 0x0000004c4410723c */ /* 0x040ff00000001810 */
[C---:B------:R-:W-:Y:S01]  /*165f0*/  HMMA.16816.F32 R20, R68.reuse, R78, R20 ;  /* 0x0000004e4414723c */ /* 0x040fe20000001814 */
[----:B------:R-:W3:Y:S07]  /*16600*/  LDSM.16.MT88.4 R76, [R144+0xec00] ;  /* 0x00ec0000904c783b */ /* 0x000eee0000004200 */
[C---:B----4-:R-:W-:Y:S08]  /*16610*/  HMMA.16816.F32 R24, R68.reuse, R72, R24 ;  /* 0x000000484418723c */ /* 0x050ff00000001818 */
[C---:B-1----:R-:W-:Y:S01]  /*16620*/  HMMA.16816.F32 R32, R68.reuse, R64, R32 ;  /* 0x000000404420723c */ /* 0x042fe20000001820 */
[----:B------:R-:W-:Y:S07]  /*16630*/  MUFU.EX2 R65, R121 ;  /* 0x0000007900417308 */ /* 0x000fee0000000800 */
[C---:B------:R-:W-:Y:S01]  /*16640*/  HMMA.16816.F32 R36, R68.reuse, R66, R36 ;  /* 0x000000424424723c */ /* 0x040fe20000001824 */
[----:B------:R-:W-:Y:S07]  /*16650*/  MUFU.EX2 R64, R130 ;  /* 0x0000008200407308 */ /* 0x000fee0000000800 */
[C---:B--2---:R-:W-:Y:S01]  /*16660*/  HMMA.16816.F32 R40, R68.reuse, R60, R40 ;  /* 0x0000003c4428723c */ /* 0x044fe20000001828 */
[----:B------:R-:W-:Y:S07]  /*16670*/  MUFU.EX2 R67, R127 ;  /* 0x0000007f00437308 */ /* 0x000fee0000000800 */
[C---:B------:R-:W-:Y:S01]  /*16680*/  HMMA.16816.F32 R28, R68.reuse, R74, R28 ;  /* 0x0000004a441c723c */ /* 0x040fe2000000181c */
[----:B------:R-:W1:Y:S07]  /*16690*/  MUFU.EX2 R66, R126 ;  /* 0x0000007e00427308 */ /* 0x000e6e0000000800 */
[C---:B------:R-:W-:Y:S01]  /*166a0*/  HMMA.16816.F32 R44, R68.reuse, R62, R44 ;  /* 0x0000003e442c723c */ /* 0x040fe2000000182c */
[----:B------:R-:W2:Y:S07]  /*166b0*/  MUFU.EX2 R60, R125 ;  /* 0x0000007d003c7308 */ /* 0x000eae0000000800 */
[C---:B------:R-:W-:Y:S08]  /*166c0*/  HMMA.16816.F32 R48, R68.reuse, R52, R48 ;  /* 0x000000344430723c */ /* 0x040ff00000001830 */
[----:B------:R-:W-:Y:S01]  /*166d0*/  HMMA.16816.F32 R68, R68, R54, R4 ;  /* 0x000000364444723c */ /* 0x000fe20000001804 */
[----:B------:R-:W4:Y:S06]  /*166e0*/  LDSM.16.MT88.4 R52, [R144+0xcc00] ;  /* 0x00cc00009034783b */ /* 0x000f2c0000004200 */
[----:B------:R-:W-:-:S02]  /*166f0*/  F2FP.PACK_AB R4, R119, R122 ;  /* 0x0000007a7704723e */ /* 0x000fc400000000ff */
[----:B-1----:R-:W-:Y:S02]  /*16700*/  F2FP.PACK_AB R5, R66, R67 ;  /* 0x000000434205723e */ /* 0x002fe400000000ff */
[----:B------:R-:W-:Y:S02]  /*16710*/  F2FP.PACK_AB R6, R64, R65 ;  /* 0x000000414006723e */ /* 0x000fe400000000ff */
[----:B--2---:R-:W-:-:S07]  /*16720*/  F2FP.PACK_AB R7, R157, R60 ;  /* 0x0000003c9d07723e */ /* 0x004fce00000000ff */
[C---:B------:R-:W-:Y:S01]  /*16730*/  HMMA.16816.F32 R112, R4.reuse, R108, R8 ;  /* 0x0000006c0470723c */ /* 0x040fe20000001808 */
[----:B------:R-:W1:Y:S07]  /*16740*/  LDSM.16.MT88.4 R8, [R116+0xcc00] ;  /* 0x00cc00007408783b */ /* 0x000e6e0000004200 */
[C---:B------:R-:W-:Y:S07]  /*16750*/  HMMA.16816.F32 R108, R4.reuse, R110, R12 ;  /* 0x0000006e046c723c */ /* 0x040fee000000180c */
[----:B------:R-:W-:Y:S01]  /*16760*/  FADD.FTZ R13, R89, R0 ;  /* 0x00000000590d7221 */ /* 0x000fe20000010000 */
[----:B------:R-:W-:Y:S01]  /*16770*/  HMMA.16816.F32 R104, R4, R100, R16 ;  /* 0x000000640468723c */ /* 0x000fe20000001810 */
        /* <DEDUP_REMOVED lines=16> */
[----:B------:R-:W-:Y:S01]  /*16880*/  FADD.FTZ R184, R184, R179 ;  /* 0x000000b3b8b87221 */ /* 0x000fe20000010000 */
[----:B------:R-:W2:Y:S01]  /*16890*/  LDSM.16.MT88.4 R12, [R116+0xec00] ;  /* 0x00ec0000740c783b */ /* 0x000ea20000004200 */
        /* <DEDUP_REMOVED lines=30> */
[----:B------:R-:W-:Y:S02]  /*16a80*/  FADD.FTZ R0, R137, R0 ;  /* 0x0000000089007221 */ /* 0x000fe40000010000 */
[----:B------:R-:W-:Y:S02]  /*16a90*/  FADD.FTZ R122, R122, R9 ;  /* 0x000000097a7a7221 */ /* 0x000fe40000010000 */
[----:B------:R-:W-:Y:S01]  /*16aa0*/  FADD.FTZ R67, R67, R0 ;  /* 0x0000000043437221 */ /* 0x000fe20000010000 */
[----:B------:R-:W-:Y:S01]  /*16ab0*/  MOV R0, R3 ;  /* 0x0000000300007202 */ /* 0x000fe20000000f00 */
[----:B------:R-:W-:Y:S02]  /*16ac0*/  FADD.FTZ R122, R119, R122 ;  /* 0x0000007a777a7221 */ /* 0x000fe40000010000 */
[----:B------:R-:W-:-:S02]  /*16ad0*/  FADD.FTZ R67, R66, R67 ;  /* 0x0000004342437221 */ /* 0x000fc40000010000 */
[----:B------:R-:W-:Y:S02]  /*16ae0*/  FADD.FTZ R65, R65, R122 ;  /* 0x0000007a41417221 */ /* 0x000fe40000010000 */
[----:B------:R-:W-:Y:S02]  /*16af0*/  FADD.FTZ R60, R60, R67 ;  /* 0x000000433c3c7221 */ /* 0x000fe40000010000 */
[----:B------:R-:W-:Y:S02]  /*16b00*/  FADD.FTZ R156, R64, R65 ;  /* 0x00000041409c7221 */ /* 0x000fe40000010000 */
[----:B------:R-:W-:Y:S02]  /*16b10*/  FADD.FTZ R157, R157, R60 ;  /* 0x0000003c9d9d7221 */ /* 0x000fe40000010000 */
.L_x_2904:
[----:B------:R-:W-:Y:S01]  /*16b20*/  ULDC.64 UR12, c[0x0][0x118] ;  /* 0x00004600000c7ab9 */ /* 0x000fe20000000a00 */
        /* <DEDUP_REMOVED lines=13> */
.L_x_2914:
        /* <DEDUP_REMOVED lines=65> */
.L_x_2911:
        /* <DEDUP_REMOVED lines=25> */
[----:B------:R-:W2:Y:S08]  /*171a0*/  LDSM.16.M88.4 R8, [R146+0x3000] ;  /* 0x003000009208783b */ /* 0x000eb00000000200 */
[----:B------:R-:W4:Y:S08]  /*171b0*/  LDSM.16.M88.4 R16, [R146+0x3400] ;  /* 0x003400009210783b */ /* 0x000f300000000200 */
[----:B------:R-:W5:Y:S08]  /*171c0*/  LDSM.16.M88.4 R24, [R146+0x3800] ;  /* 0x003800009218783b */ /* 0x000f700000000200 */
[----:B------:R-:W0:Y:S08]  /*171d0*/  LDGDEPBAR ;  /* 0x00000000000079af */ /* 0x000e300000000000 */
[----:B------:R-:W1:Y:S01]  /*171e0*/  LDSM.16.M88.4 R32, [R146+0x3c00] ;  /* 0x003c00009220783b */ /* 0x000e620000000200 */
[C---:B--2---:R-:W-:Y:S07]  /*171f0*/  HMMA.16816.F32 R4, R64.reuse, R8, RZ ;  /* 0x000000084004723c */ /* 0x044fee00000018ff */
[----:B------:R-:W2:Y:S01]  /*17200*/  LDSM.16.M88.4 R40, [R146+0x4000] ;  /* 0x004000009228783b */ /* 0x000ea20000000200 */
[C---:B------:R-:W-:Y:S07]  /*17210*/  HMMA.16816.F32 R8, R64.reuse, R10, RZ ;  /* 0x0000000a4008723c */ /* 0x040fee00000018ff */
[----:B------:R-:W2:Y:S01]  /*17220*/  LDSM.16.M88.4 R48, [R146+0x4400] ;  /* 0x004400009230783b */ /* 0x000ea20000000200 */
[C---:B----4-:R-:W-:Y:S07]  /*17230*/  HMMA.16816.F32 R12, R64.reuse, R16, RZ ;  /* 0x00000010400c723c */ /* 0x050fee00000018ff */
[----:B------:R-:W4:Y:S01]  /*17240*/  LDSM.16.M88.4 R56, [R146+0x4800] ;  /* 0x004800009238783b */ /* 0x000f220000000200 */
[C---:B------:R-:W-:Y:S07]  /*17250*/  HMMA.16816.F32 R16, R64.reuse, R18, RZ ;  /* 0x000000124010723c */ /* 0x040fee00000018ff */
[----:B------:R-:W3:Y:S01]  /*17260*/  LDSM.16.M88.4 R120, [R146+0x4c00] ;  /* 0x004c00009278783b */ /* 0x000ee20000000200 */
[C---:B-----5:R-:W-:Y:S07]  /*17270*/  HMMA.16816.F32 R20, R64.reuse, R24, RZ ;  /* 0x000000184014723c */ /* 0x060fee00000018ff */
[----:B------:R-:W-:Y:S01]  /*17280*/  LDSM.16.M88.4 R124, [R145] ;  /* 0x00000000917c783b */ /* 0x000fe20000000200 */
[C---:B------:R-:W-:Y:S07]  /*17290*/  HMMA.16816.F32 R24, R64.reuse, R26, RZ ;  /* 0x0000001a4018723c */ /* 0x040fee00000018ff */
[----:B------:R-:W5:Y:S01]  /*172a0*/  LDSM.16.M88.4 R128, [R118+0x3000] ;  /* 0x003000007680783b */ /* 0x000f620000000200 */
[C---:B-1----:R-:W-:Y:S07]  /*172b0*/  HMMA.16816.F32 R28, R64.reuse, R32, RZ ;  /* 0x00000020401c723c */ /* 0x042fee00000018ff */
        /* <DEDUP_REMOVED lines=8> */
[C---:B----4-:R-:W-:Y:S08]  /*17340*/  HMMA.16816.F32 R52, R64.reuse, R56, RZ ;  /* 0x000000384034723c */ /* 0x050ff000000018ff */
[C---:B------:R-:W-:Y:S08]  /*17350*/  HMMA.16816.F32 R56, R64.reuse, R58, RZ ;  /* 0x0000003a4038723c */ /* 0x040ff000000018ff */
[C---:B---3--:R-:W-:Y:S08]  /*17360*/  HMMA.16816.F32 R60, R64.reuse, R120, RZ ;  /* 0x00000078403c723c */ /* 0x048ff000000018ff */
        /* <DEDUP_REMOVED lines=143> */
[----:B------:R1:W1:Y:S01]  /*17c60*/  MUFU.TANH R233, R14 ;  /* 0x0000000e00e97308 */ /* 0x0002620000002400 */
[C---:B-----5:R-:W-:Y:S08]  /*17c70*/  HMMA.16816.F32 R28, R136.reuse, R8, R28 ;  /* 0x00000008881c723c */ /* 0x060ff0000000181c */
[C---:B------:R-:W-:Y:S01]  /*17c80*/  HMMA.16816.F32 R32, R136.reuse, R10, R32 ;  /* 0x0000000a8820723c */ /* 0x040fe20000001820 */
[----:B------:R1:W1:Y:S01]  /*17c90*/  MUFU.TANH R231, R15 ;  /* 0x0000000f00e77308 */ /* 0x0002620000002400 */
[----:B------:R-:W5:Y:S06]  /*17ca0*/  LDSM.16.M88.4 R8, [R118+0x8400] ;  /* 0x008400007608783b */ /* 0x000f6c0000000200 */
[C---:B------:R-:W-:Y:S03]  /*17cb0*/  HMMA.16816.F32 R36, R136.reuse, R4, R36 ;  /* 0x000000048824723c */ /* 0x040fe60000001824 */
[----:B------:R-:W1:Y:S05]  /*17cc0*/  MUFU.TANH R229, R229 ;  /* 0x000000e500e57308 */ /* 0x000e6a0000002400 */
[C---:B------:R-:W-:Y:S01]  /*17cd0*/  HMMA.16816.F32 R40, R136.reuse, R6, R40 ;  /* 0x000000068828723c */ /* 0x040fe20000001828 */
[----:B------:R-:W1:Y:S03]  /*17ce0*/  LDSM.16.M88.4 R4, [R118+0x8800] ;  /* 0x008800007604783b */ /* 0x000e660000000200 */
[----:B------:R-:W-:Y:S01]  /*17cf0*/  FMUL.FTZ R205, R28, c[0x0][0x2ec] ;  /* 0x0000bb001ccd7a20 */ /* 0x000fe20000410000 */
[----:B------:R1:W1:Y:S01]  /*17d00*/  MUFU.TANH R227, R17 ;  /* 0x0000001100e37308 */ /* 0x0002620000002400 */
[----:B------:R-:W-:Y:S02]  /*17d10*/  FMUL.FTZ R29, R29, c[0x0][0x2ec] ;  /* 0x0000bb001d1d7a20 */ /* 0x000fe40000410000 */
[----:B------:R-:W-:Y:S04]  /*17d20*/  FMUL.FTZ R183, R32, c[0x0][0x2ec] ;  /* 0x0000bb0020b77a20 */ /* 0x000fe80000410000 */
[----:B------:R-:W-:Y:S02]  /*17d30*/  FMUL.FTZ R30, R30, c[0x0][0x2ec] ;  /* 0x0000bb001e1e7a20 */ /* 0x000fe40000410000 */
[----:B------:R-:W-:Y:S01]  /*17d40*/  FMUL.FTZ R31, R31, c[0x0][0x2ec] ;  /* 0x0000bb001f1f7a20 */ /* 0x000fe20000410000 */
[----:B------:R1:W1:Y:S01]  /*17d50*/  MUFU.TANH R225, R18 ;  /* 0x0000001200e17308 */ /* 0x0002620000002400 */
[----:B------:R-:W-:Y:S02]  /*17d60*/  FMUL.FTZ R195, R36, c[0x0][0x2ec] ;  /* 0x0000bb0024c37a20 */ /* 0x000fe40000410000 */
[----:B------:R-:W-:Y:S02]  /*17d70*/  FMUL.FTZ R33, R33, c[0x0][0x2ec] ;  /* 0x0000bb0021217a20 */ /* 0x000fe40000410000 */
[----:B------:R-:W-:Y:S02]  /*17d80*/  FMUL.FTZ R34, R34, c[0x0][0x2ec] ;  /* 0x0000bb0022227a20 */ /* 0x000fe40000410000 */
[----:B------:R-:W-:Y:S02]  /*17d90*/  FMUL.FTZ R35, R35, c[0x0][0x2ec] ;  /* 0x0000bb0023237a20 */ /* 0x000fe40000410000 */
[----:B------:R-:W-:Y:S01]  /*17da0*/  FMUL.FTZ R185, R40, c[0x0][0x2ec] ;  /* 0x0000bb0028b97a20 */ /* 0x000fe20000410000 */
[----:B------:R2:W2:Y:S01]  /*17db0*/  MUFU.TANH R223, R19 ;  /* 0x0000001300df7308 */ /* 0x0004a20000002400 */
        /* <DEDUP_REMOVED lines=10> */
[----:B------:R1:W1:Y:S01]  /*17e60*/  MUFU.TANH R219, R21 ;  /* 0x0000001500db7308 */ /* 0x0002620000002400 */
[----:B------:R-:W-:Y:S01]  /*17e70*/  BAR.SYNC.DEFER_BLOCKING 0x0 ;  /* 0x0000000000007b1d */ /* 0x000fe20000010000 */
[----:B------:R-:W-:Y:S02]  /*17e80*/  FMUL.FTZ R42, R42, c[0x0][0x2ec] ;  /* 0x0000bb002a2a7a20 */ /* 0x000fe40000410000 */
[----:B------:R-:W-:Y:S01]  /*17e90*/  FMUL.FTZ R43, R43, c[0x0][0x2ec] ;  /* 0x0000bb002b2b7a20 */ /* 0x000fe20000410000 */
[C---:B------:R-:W-:Y:S04]  /*17ea0*/  HMMA.16816.F32 R56, R136.reuse, R6, R56 ;  /* 0x000000068838723c */ /* 0x040fe80000001838 */
        /* <DEDUP_REMOVED lines=22> */
[----:B------:R1:W1:Y:S05]  /*18010*/  MUFU.TANH R209, R26 ;  /* 0x0000001a00d17308 */ /* 0x00026a0000002400 */
[----:B------:R-:W-:Y:S02]  /*18020*/  FMUL.FTZ R0, R60, c[0x0][0x2ec] ;  /* 0x0000bb003c007a20 */ /* 0x000fe40000410000 */
        /* <DEDUP_REMOVED lines=114> */
.L_x_2913:
        /* <DEDUP_REMOVED lines=26> */
.L_x_2912:
[----:B--234-:R-:W-:Y:S01]  /*188f0*/  FMNMX.FTZ R2, R134, R119, !PT ;  /* 0x0000007786027209 */ /* 0x01cfe20007810000 */
        /* <DEDUP_REMOVED lines=86> */
[--C-:B------:R-:W-:Y:S02]  /*18e60*/  FFMA.FTZ R168, R134, c[0x0][0x23c], -R136.reuse ;  /* 0x00008f0086a87a23 */ /* 0x100fe40000010888 */
[----:B------:R-:W-:Y:S01]  /*18e70*/  FMUL.FTZ R134, R0, c[0x0][0x23c] ;  /* 0x00008f0000867a20 */ /* 0x000fe20000410000 */
[----:B------:R-:W1:Y:S01]  /*18e80*/  MUFU.EX2 R53, R53 ;  /* 0x0000003500357308 */ /* 0x000e620000000800 */
[----:B------:R-:W-:Y:S02]  /*18e90*/  FMUL.FTZ R54, R4, c[0x0][0x23c] ;  /* 0x00008f0004367a20 */ /* 0x000fe40000410000 */
[--C-:B------:R-:W-:Y:S01]  /*18ea0*/  FFMA.FTZ R133, R133, c[0x0][0x23c], -R136.reuse ;  /* 0x00008f0085857a23 */ /* 0x100fe20000010888 */
[----:B------:R-:W-:Y:S01]  /*18eb0*/  FSEL R134, R134, RZ, P0 ;  /* 0x000000ff86867208 */ /* 0x000fe20000000000 */
[--C-:B------:R-:W-:Y:S01]  /*18ec0*/  FFMA.FTZ R121, R239, c[0x0][0x23c], -R136.reuse ;  /* 0x00008f00ef797a23 */ /* 0x100fe20000010888 */
[----:B------:R-:W-:Y:S01]  /*18ed0*/  ISETP.GT.AND P0, PT, R159, R148, PT ;  /* 0x000000949f00720c */ /* 0x000fe20003f04270 */
[----:B------:R-:W-:Y:S02]  /*18ee0*/  FFMA.FTZ R120, R247, c[0x0][0x23c], -R136 ;  /* 0x00008f00f7787a23 */ /* 0x000fe40000010888 */
[--C-:B------:R-:W-:Y:S01]  /*18ef0*/  FFMA.FTZ R137, R132, c[0x0][0x23c], -R134.reuse ;  /* 0x00008f0084897a23 */ /* 0x100fe20000010886 */
[----:B------:R-:W2:Y:S01]  /*18f00*/  MUFU.EX2 R54, R54 ;  /* 0x0000003600367308 */ /* 0x000ea20000000800 */
[--C-:B------:R-:W-:Y:S02]  /*18f10*/  FFMA.FTZ R132, R241, c[0x0][0x23c], -R134.reuse ;  /* 0x00008f00f1847a23 */ /* 0x100fe40000010886 */
[--C-:B------:R-:W-:Y:S02]  /*18f20*/  FFMA.FTZ R122, R245, c[0x0][0x23c], -R134.reuse ;  /* 0x00008f00f57a7a23 */ /* 0x100fe40000010886 */
[--C-:B------:R-:W-:Y:S02]  /*18f30*/  FFMA.FTZ R117, R243, c[0x0][0x23c], -R134.reuse ;  /* 0x00008f00f3757a23 */ /* 0x100fe40000010886 */
[--C-:B------:R-:W-:Y:S02]  /*18f40*/  FFMA.FTZ R231, R231, c[0x0][0x23c], -R134.reuse ;  /* 0x00008f00e7e77a23 */ /* 0x100fe40000010886 */
[----:B------:R-:W-:Y:S01]  /*18f50*/  FFMA.FTZ R138, R207, c[0x0][0x23c], -R134 ;  /* 0x00008f00cf8a7a23 */ /* 0x000fe20000010886 */
[----:B------:R-:W-:Y:S01]  /*18f60*/  MUFU.EX2 R168, R168 ;  /* 0x000000a800a87308 */ /* 0x000fe20000000800 */
[----:B------:R-:W-:Y:S02]  /*18f70*/  FFMA.FTZ R170, R203, c[0x0][0x23c], -R136 ;  /* 0x00008f00cbaa7a23 */ /* 0x000fe40000010888 */
[----:B------:R-:W-:Y:S02]  /*18f80*/  FFMA.FTZ R172, R201, c[0x0][0x23c], -R134 ;  /* 0x00008f00c9ac7a23 */ /* 0x000fe40000010886 */
        /* <DEDUP_REMOVED lines=40> */
[----:B------:R-:W-:Y:S02]  /*19210*/  FFMA.FTZ R92, R123, c[0x0][0x23c], -R136 ;  /* 0x00008f007b5c7a23 */ /* 0x000fe40000010888 */
[--C-:B------:R-:W-:Y:S02]  /*19220*/  FFMA.FTZ R86, R52, c[0x0][0x23c], -R134.reuse ;  /* 0x00008f0034567a23 */ /* 0x100fe40000010886 */
[----:B------:R-:W-:Y:S02]  /*19230*/  FFMA.FTZ R87, R124, c[0x0][0x23c], -R134 ;  /* 0x00008f007c577a23 */ /* 0x000fe40000010886 */
[----:B------:R-:W2:Y:S01]  /*19240*/  MUFU.EX2 R117, R117 ;  /* 0x0000007500757308 */ /* 0x000ea20000000800 */
[--C-:B------:R-:W-:Y:S02]  /*19250*/  FFMA.FTZ R93, R235, c[0x0][0x23c], -R136.reuse ;  /* 0x00008f00eb5d7a23 */ /* 0x100fe40000010888 */
[----:B------:R-:W-:Y:S01]  /*19260*/  FFMA.FTZ R84, R229, c[0x0][0x23c], -R136 ;  /* 0x00008f00e5547a23 */ /* 0x000fe20000010888 */
[----:B-1----:R-:W-:Y:S01]  /*19270*/  F2FP.PACK_AB R58, R120, R121 ;  /* 0x00000079783a723e */ /* 0x002fe200000000ff */
[----:B------:R-:W-:Y:S02]  /*19280*/  FFMA.FTZ R177, R177, c[0x0][0x23c], -R134 ;  /* 0x00008f00b1b17a23 */ /* 0x000fe40000010886 */
[----:B------:R-:W-:Y:S02]  /*19290*/  FFMA.FTZ R174, R183, c[0x0][0x23c], -R136 ;  /* 0x00008f00b7ae7a23 */ /* 0x000fe40000010888 */
[--C-:B------:R-:W-:Y:S01]  /*192a0*/  FFMA.FTZ R176, R197, c[0x0][0x23c], -R134.reuse ;  /* 0x00008f00c5b07a23 */ /* 0x100fe20000010886 */
[----:B------:R-:W-:Y:S01]  /*192b0*/  MUFU.EX2 R93, R93 ;  /* 0x0000005d005d7308 */ /* 0x000fe20000000800 */
[--C-:B------:R-:W-:Y:S02]  /*192c0*/  FFMA.FTZ R191, R191, c[0x0][0x23c], -R134.reuse ;  /* 0x00008f00bfbf7a23 */ /* 0x100fe40000010886 */
[--C-:B------:R-:W-:Y:S02]  /*192d0*/  FFMA.FTZ R180, R189, c[0x0][0x23c], -R134.reuse ;  /* 0x00008f00bdb47a23 */ /* 0x100fe40000010886 */
[--C-:B------:R-:W-:Y:S02]  /*192e0*/  FFMA.FTZ R187, R187, c[0x0][0x23c], -R134.reuse ;  /* 0x00008f00bbbb7a23 */ /* 0x100fe40000010886 */
[--C-:B------:R-:W-:Y:S02]  /*192f0*/  FFMA.FTZ R179, R179, c[0x0][0x23c], -R134.reuse ;  /* 0x00008f00b3b37a23 */ /* 0x100fe40000010886 */
[----:B------:R-:W-:Y:S01]  /*19300*/  FFMA.FTZ R184, R175, c[0x0][0x23c], -R134 ;  /* 0x00008f00afb87a23 */ /* 0x000fe20000010886 */
[----:B------:R-:W-:Y:S01]  /*19310*/  MUFU.EX2 R84, R84 ;  /* 0x0000005400547308 */ /* 0x000fe20000000800 */
[--C-:B------:R-:W-:Y:S02]  /*19320*/  FFMA.FTZ R173, R173, c[0x0][0x23c], -R136.reuse ;  /* 0x00008f00adad7a23 */ /* 0x100fe40000010888 */
[----:B------:R-:W-:Y:S01]  /*19330*/  FFMA.FTZ R186, R171, c[0x0][0x23c], -R136 ;  /* 0x00008f00abba7a23 */ /* 0x000fe20000010888 */
[----:B--2---:R-:W-:Y:S01]  /*19340*/  F2FP.PACK_AB R59, R117, R122 ;  /* 0x0000007a753b723e */ /* 0x004fe200000000ff */
[--C-:B------:R-:W-:Y:S02]  /*19350*/  FFMA.FTZ R169, R169, c[0x0][0x23c], -R134.reuse ;  /* 0x00008f00a9a97a23 */ /* 0x100fe40000010886 */
[----:B------:R-:W-:Y:S02]  /*19360*/  FFMA.FTZ R188, R167, c[0x0][0x23c], -R134 ;  /* 0x00008f00a7bc7a23 */ /* 0x000fe40000010886 */
[--C-:B------:R-:W-:Y:S01]  /*19370*/  FFMA.FTZ R166, R166, c[0x0][0x23c], -R136.reuse ;  /* 0x00008f00a6a67a23 */ /* 0x100fe20000010888 */
[----:B------:R-:W-:Y:S01]  /*19380*/  MUFU.EX2 R124, R92 ;  /* 0x0000005c007c7308 */ /* 0x000fe20000000800 */
[C---:B------:R-:W-:Y:S05]  /*19390*/  HMMA.16816.F32 R4, R56.reuse, R12, R4 ;  /* 0x0000000c3804723c */ /* 0x040fea0000001804 */
[----:B------:R-:W-:Y:S02]  /*193a0*/  FFMA.FTZ R167, R164, c[0x0][0x23c], -R136 ;  /* 0x00008f00a4a77a23 */ /* 0x000fe40000010888 */
[C---:B------:R-:W-:Y:S01]  /*193b0*/  FMUL.FTZ R12, R53.reuse, R104 ;  /* 0x00000068350c7220 */ /* 0x040fe20000410000 */
[C---:B------:R-:W-:Y:S01]  /*193c0*/  HMMA.16816.F32 R8, R56.reuse, R14, R8 ;  /* 0x0000000e3808723c */ /* 0x040fe20000001808 */
[----:B------:R-:W-:Y:S03]  /*193d0*/  MUFU.EX2 R85, R231 ;  /* 0x000000e700557308 */ /* 0x000fe60000000800 */
[C---:B------:R-:W-:Y:S02]  /*193e0*/  FMUL.FTZ R13, R53.reuse, R105 ;  /* 0x00000069350d7220 */ /* 0x040fe40000410000 */
        /* <DEDUP_REMOVED lines=10> */
[----:B------:R-:W-:Y:S02]  /*19490*/  FFMA.FTZ R129, R129, c[0x0][0x23c], -R134 ;  /* 0x00008f0081817a23 */ /* 0x000fe40000010886 */
[C---:B------:R-:W-:Y:S01]  /*194a0*/  FMUL.FTZ R20, R53.reuse, R96 ;  /* 0x0000006035147220 */ /* 0x040fe20000410000 */
[C---:B------:R-:W-:Y:S04]  /*194b0*/  HMMA.16816.F32 R16, R56.reuse, R22, R16 ;  /* 0x000000163810723c */ /* 0x040fe80000001810 */
[----:B------:R-:W-:Y:S01]  /*194c0*/  FMUL.FTZ R21, R53, R97 ;  /* 0x0000006135157220 */ /* 0x000fe20000410000 */
[----:B------:R-:W-:Y:S01]  /*194d0*/  MUFU.EX2 R173, R173 ;  /* 0x000000ad00ad7308 */ /* 0x000fe20000000800 */
[----:B------:R-:W-:Y:S02]  /*194e0*/  FFMA.FTZ R96, R237, c[0x0][0x23c], -R136 ;  /* 0x00008f00ed607a23 */ /* 0x000fe40000010888 */
[C---:B------:R-:W-:Y:S04]  /*194f0*/  FMUL.FTZ R22, R54.reuse, R98 ;  /* 0x0000006236167220 */ /* 0x040fe80000410000 */
[----:B------:R-:W-:Y:S02]  /*19500*/  FMUL.FTZ R23, R54, R99 ;  /* 0x0000006336177220 */ /* 0x000fe40000410000 */
[--C-:B------:R-:W-:Y:S01]  /*19510*/  FFMA.FTZ R99, R209, c[0x0][0x23c], -R134.reuse ;  /* 0x00008f00d1637a23 */ /* 0x100fe20000010886 */
[----:B------:R-:W1:Y:S01]  /*19520*/  MUFU.EX2 R96, R96 ;  /* 0x0000006000607308 */ /* 0x000e620000000800 */
[----:B------:R-:W-:Y:S02]  /*19530*/  FFMA.FTZ R128, R128, c[0x0][0x23c], -R134 ;  /* 0x00008f0080807a23 */ /* 0x000fe40000010886 */
[----:B------:R-:W-:Y:S01]  /*19540*/  FFMA.FTZ R55, R55, c[0x0][0x23c], -R136 ;  /* 0x00008f0037377a23 */ /* 0x000fe20000010888 */
[C---:B------:R-:W-:Y:S03]  /*19550*/  HMMA.16816.F32 R20, R56.reuse, R28, R20 ;  /* 0x0000001c3814723c */ /* 0x040fe60000001814 */
[C---:B------:R-:W-:Y:S02]  /*19560*/  FFMA.FTZ R137, R54.reuse, R157, R137 ;  /* 0x0000009d36897223 */ /* 0x040fe40000010089 */
        /* <DEDUP_REMOVED lines=8> */
[C---:B------:R-:W-:Y:S02]  /*195f0*/  FMUL.FTZ R31, R54.reuse, R91 ;  /* 0x0000005b361f7220 */ /* 0x040fe40000410000 */
[--C-:B------:R-:W-:Y:S02]  /*19600*/  FFMA.FTZ R90, R217, c[0x0][0x23c], -R134.reuse ;  /* 0x00008f00d95a7a23 */ /* 0x100fe40000010886 */
[----:B------:R-:W-:Y:S02]  /*19610*/  FFMA.FTZ R91, R215, c[0x0][0x23c], -R134 ;  /* 0x00008f00d75b7a23 */ /* 0x000fe40000010886 */
        /* <DEDUP_REMOVED lines=9> */
[----:B------:R-:W-:Y:S02]  /*196b0*/  FFMA.FTZ R81, R227, c[0x0][0x23c], -R136 ;  /* 0x00008f00e3517a23 */ /* 0x000fe40000010888 */
[C---:B------:R-:W-:Y:S04]  /*196c0*/  FMUL.FTZ R38, R54.reuse, R82 ;  /* 0x0000005236267220 */ /* 0x040fe80000410000 */
[C---:B------:R-:W-:Y:S01]  /*196d0*/  FMUL.FTZ R39, R54.reuse, R83 ;  /* 0x0000005336277220 */ /* 0x040fe20000410000 */
[----:B------:R-:W2:Y:S01]  /*196e0*/  MUFU.EX2 R81, R81 ;  /* 0x0000005100517308 */ /* 0x000ea20000000800 */
[--C-:B------:R-:W-:Y:S02]  /*196f0*/  FFMA.FTZ R80, R225, c[0x0][0x23c], -R134.reuse ;  /* 0x00008f00e1507a23 */ /* 0x100fe40000010886 */
[--C-:B------:R-:W-:Y:S02]  /*19700*/  FFMA.FTZ R83, R223, c[0x0][0x23c], -R134.reuse ;  /* 0x00008f00df537a23 */ /* 0x100fe40000010886 */
[----:B------:R-:W-:Y:S01]  /*19710*/  FFMA.FTZ R134, R3, c[0x0][0x23c], -R134 ;  /* 0x00008f0003867a23 */ /* 0x000fe20000010886 */
        /* <DEDUP_REMOVED lines=11> */
[--C-:B------:R-:W-:Y:S02]  /*197d0*/  FFMA.FTZ R183, R199, c[0x0][0x23c], -R136.reuse ;  /* 0x00008f00c7b77a23 */ /* 0x100fe40000010888 */
[--C-:B------:R-:W-:Y:S02]  /*197e0*/  FFMA.FTZ R178, R195, c[0x0][0x23c], -R136.reuse ;  /* 0x00008f00c3b27a23 */ /* 0x100fe40000010888 */
[C---:B------:R-:W-:Y:S01]  /*197f0*/  HMMA.16816.F32 R44, R56.reuse, R60, R44 ;  /* 0x0000003c382c723c */ /* 0x040fe2000000182c */
[----:B------:R-:W4:Y:S02]  /*19800*/  MUFU.EX2 R83, R83 ;  /* 0x0000005300537308 */ /* 0x000f240000000800 */
[--C-:B------:R-:W-:Y:S02]  /*19810*/  FFMA.FTZ R193, R193, c[0x0][0x23c], -R136.reuse ;  /* 0x00008f00c1c17a23 */ /* 0x100fe40000010888 */
[--C-:B------:R-:W-:Y:S02]  /*19820*/  FFMA.FTZ R182, R185, c[0x0][0x23c], -R136.reuse ;  /* 0x00008f00b9b67a23 */ /* 0x100fe40000010888 */
[--C-:B------:R-:W-:Y:S01]  /*19830*/  FFMA.FTZ R181, R181, c[0x0][0x23c], -R136.reuse ;  /* 0x00008f00b5b57a23 */ /* 0x100fe20000010888 */
[----:B------:R-:W-:Y:S01]  /*19840*/  HMMA.16816.F32 R48, R56, R62, R48 ;  /* 0x0000003e3830723c */ /* 0x000fe20000001830 */
[----:B------:R-:W5:Y:S02]  /*19850*/  LDSM.16.MT88.4 R60, [R144+0xb400] ;  /* 0x00b40000903c783b */ /* 0x000f640000004200 */
[----:B------:R-:W-:Y:S01]  /*19860*/  MUFU.EX2 R91, R91 ;  /* 0x0000005b005b7308 */ /* 0x000fe20000000800 */
[--C-:B------:R-:W-:Y:S02]  /*19870*/  FFMA.FTZ R140, R165, c[0x0][0x23c], -R136.reuse ;  /* 0x00008f00a58c7a23 */ /* 0x100fe40000010888 */
[--C-:B------:R-:W-:Y:S01]  /*19880*/  FFMA.FTZ R143, R143, c[0x0][0x23c], -R136.reuse ;  /* 0x00008f008f8f7a23 */ /* 0x100fe20000010888 */
[----:B-1----:R-:W-:Y:S01]  /*19890*/  F2FP.PACK_AB R56, R93, R96 ;  /* 0x000000605d38723e */ /* 0x002fe200000000ff */
[--C-:B------:R-:W-:Y:S01]  /*198a0*/  FFMA.FTZ R131, R135, c[0x0][0x23c], -R136.reuse ;  /* 0x00008f0087837a23 */ /* 0x100fe20000010888 */
[----:B--2---:R-:W-:Y:S03]  /*198b0*/  F2FP.PACK_AB R58, R81, R84 ;  /* 0x00000054513a723e */ /* 0x004fe600000000ff */
[----:B------:R-:W-:Y:S01]  /*198c0*/  F2FP.PACK_AB R57, R85, R88 ;  /* 0x000000585539723e */ /* 0x000fe200000000ff */
[----:B------:R-:W-:Y:S01]  /*198d0*/  MUFU.EX2 R188, R188 ;  /* 0x000000bc00bc7308 */ /* 0x000fe20000000800 */
[--C-:B------:R-:W-:Y:S02]  /*198e0*/  FFMA.FTZ R130, R130, c[0x0][0x23c], -R136.reuse ;  /* 0x00008f0082827a23 */ /* 0x100fe40000010888 */
[--C-:B------:R-:W-:Y:S01]  /*198f0*/  FFMA.FTZ R126, R126, c[0x0][0x23c], -R136.reuse ;  /* 0x00008f007e7e7a23 */ /* 0x100fe20000010888 */
[----:B----4-:R-:W-:Y:S01]  /*19900*/  F2FP.PACK_AB R59, R83, R80 ;  /* 0x00000050533b723e */ /* 0x010fe200000000ff */
[----:B------:R-:W-:Y:S02]  /*19910*/  FFMA.FTZ R136, R127, c[0x0][0x23c], -R136 ;  /* 0x00008f007f887a23 */ /* 0x000fe40000010888 */
[----:B------:R-:W-:Y:S02]  /*19920*/  FADD.FTZ R168, R133, R168 ;  /* 0x000000a885a87221 */ /* 0x000fe40000010000 */
[----:B------:R-:W-:Y:S01]  /*19930*/  FADD.FTZ R137, R132, R137 ;  /* 0x0000008984897221 */ /* 0x000fe20000010000 */
[----:B------:R-:W-:Y:S01]  /*19940*/  MUFU.EX2 R166, R166 ;  /* 0x000000a600a67308 */ /* 0x000fe20000000800 */
[C---:B------:R-:W-:Y:S03]  /*19950*/  HMMA.16816.F32 R4, R56.reuse, R64, R4 ;  /* 0x000000403804723c */ /* 0x040fe60000001804 */
[----:B------:R-:W-:Y:S04]  /*19960*/  FADD.FTZ R122, R122, R137 ;  /* 0x000000897a7a7221 */ /* 0x000fe80000010000 */
[----:B------:R-:W-:Y:S01]  /*19970*/  FADD.FTZ R117, R117, R122 ;  /* 0x0000007a75757221 */ /* 0x000fe20000010000 */
[C---:B------:R-:W-:Y:S01]  /*19980*/  HMMA.16816.F32 R8, R56.reuse, R66, R8 ;  /* 0x000000423808723c */ /* 0x040fe20000001808 */
[----:B------:R-:W1:Y:S01]  /*19990*/  LDSM.16.MT88.4 R64, [R144+0xd400] ;  /* 0x00d400009040783b */ /* 0x000e620000004200 */
[----:B------:R-:W-:Y:S02]  /*199a0*/  MUFU.EX2 R167, R167 ;  /* 0x000000a700a77308 */ /* 0x000fe40000000800 */
[----:B------:R-:W-:Y:S01]  /*199b0*/  FADD.FTZ R88, R88, R117 ;  /* 0x0000007558587221 */ /* 0x000fe20000010000 */
[----:B------:R-:W-:Y:S03]  /*199c0*/  MOV R117, R0 ;  /* 0x0000000000757202 */ /* 0x000fe60000000f00 */
[C---:B---3--:R-:W-:Y:S04]  /*199d0*/  HMMA.16816.F32 R12, R56.reuse, R72, R12 ;  /* 0x00000048380c723c */ /* 0x048fe8000000180c */
[----:B------:R-:W-:Y:S01]  /*199e0*/  FADD.FTZ R85, R85, R88 ;  /* 0x0000005855557221 */ /* 0x000fe20000010000 */
[----:B------:R-:W-:Y:S03]  /*199f0*/  MUFU.EX2 R142, R142 ;  /* 0x0000008e008e7308 */ /* 0x000fe60000000800 */
[C---:B------:R-:W-:Y:S01]  /*19a00*/  HMMA.16816.F32 R16, R56.reuse, R74, R16 ;  /* 0x0000004a3810723c */ /* 0x040fe20000001810 */
[----:B------:R-:W2:Y:S03]  /*19a10*/  LDSM.16.MT88.4 R72, [R116+0xd400] ;  /* 0x00d400007448783b */ /* 0x000ea60000004200 */
[----:B------:R-:W-:Y:S03]  /*19a20*/  FADD.FTZ R80, R80, R85 ;  /* 0x0000005550507221 */ /* 0x000fe60000010000 */
[----:B------:R-:W-:Y:S01]  /*19a30*/  MUFU.EX2 R171, R171 ;  /* 0x000000ab00ab7308 */ /* 0x000fe20000000800 */
[C---:B-----5:R-:W-:Y:S04]  /*19a40*/  HMMA.16816.F32 R20, R56.reuse, R60, R20 ;  /* 0x0000003c3814723c */ /* 0x060fe80000001814 */
[----:B------:R-:W-:Y:S04]  /*19a50*/  FADD.FTZ R83, R83, R80 ;  /* 0x0000005053537221 */ /* 0x000fe80000010000 */
[C---:B------:R-:W-:Y:S01]  /*19a60*/  HMMA.16816.F32 R24, R56.reuse, R62, R24 ;  /* 0x0000003e3818723c */ /* 0x040fe20000001818 */
[----:B------:R-:W3:Y:S01]  /*19a70*/  LDSM.16.MT88.4 R60, [R144+0x9800] ;  /* 0x00980000903c783b */ /* 0x000ee20000004200 */
[----:B------:R-:W-:Y:S06]  /*19a80*/  MUFU.EX2 R89, R89 ;  /* 0x0000005900597308 */ /* 0x000fec0000000800 */
[C---:B------:R-:W-:Y:S04]  /*19a90*/  HMMA.16816.F32 R28, R56.reuse, R68, R28 ;  /* 0x00000044381c723c */ /* 0x040fe8000000181c */
[----:B------:R-:W4:Y:S04]  /*19aa0*/  MUFU.EX2 R82, R82 ;  /* 0x0000005200527308 */ /* 0x000f280000000800 */
[C---:B------:R-:W-:Y:S01]  /*19ab0*/  HMMA.16816.F32 R32, R56.reuse, R70, R32 ;  /* 0x000000463820723c */ /* 0x040fe20000001820 */
[----:B------:R-:W5:Y:S05]  /*19ac0*/  LDSM.16.MT88.4 R68, [R116+0x9800] ;  /* 0x009800007444783b */ /* 0x000f6a0000004200 */
[----:B------:R-:W3:Y:S02]  /*19ad0*/  MUFU.EX2 R90, R90 ;  /* 0x0000005a005a7308 */ /* 0x000ee40000000800 */
[C---:B-1----:R-:W-:Y:S08]  /*19ae0*/  HMMA.16816.F32 R36, R56.reuse, R64, R36 ;  /* 0x000000403824723c */ /* 0x042ff00000001824 */
[C---:B------:R-:W-:Y:S01]  /*19af0*/  HMMA.16816.F32 R40, R56.reuse, R66, R40 ;  /* 0x000000423828723c */ /* 0x040fe20000001828 */
[----:B------:R-:W-:Y:S01]  /*19b00*/  MUFU.EX2 R97, R97 ;  /* 0x0000006100617308 */ /* 0x000fe20000000800 */
[----:B------:R-:W1:Y:S06]  /*19b10*/  LDSM.16.MT88.4 R64, [R144+0xb800] ;  /* 0x00b800009040783b */ /* 0x000e6c0000004200 */
[C---:B--2---:R-:W-:Y:S03]  /*19b20*/  HMMA.16816.F32 R44, R56.reuse, R72, R44 ;  /* 0x00000048382c723c */ /* 0x044fe6000000182c */
[----:B------:R-:W2:Y:S05]  /*19b30*/  MUFU.EX2 R98, R98 ;  /* 0x0000006200627308 */ /* 0x000eaa0000000800 */
[----:B------:R-:W-:Y:S01]  /*19b40*/  HMMA.16816.F32 R48, R56, R74, R48 ;  /* 0x0000004a3830723c */ /* 0x000fe20000001830 */
[----:B------:R-:W1:Y:S04]  /*19b50*/  LDSM.16.MT88.4 R72, [R116+0xb800] ;  /* 0x00b800007448783b */ /* 0x000e680000004200 */
[----:B------:R-:W5:Y:S02]  /*19b60*/  MUFU.EX2 R138, R138 ;  /* 0x0000008a008a7308 */ /* 0x000f640000000800 */
[----:B----4-:R-:W-:Y:S02]  /*19b70*/  F2FP.PACK_AB R56, R82, R89 ;  /* 0x000000595238723e */ /* 0x010fe400000000ff */
[----:B---3--:R-:W-:Y:S06]  /*19b80*/  F2FP.PACK_AB R57, R91, R90 ;  /* 0x0000005a5b39723e */ /* 0x008fec00000000ff */
[----:B------:R-:W3:Y:S01]  /*19b90*/  MUFU.EX2 R139, R139 ;  /* 0x0000008b008b7308 */ /* 0x000ee20000000800 */
[----:B--2---:R-:W-:Y:S09]  /*19ba0*/  F2FP.PACK_AB R58, R98, R97 ;  /* 0x00000061623a723e */ /* 0x004ff200000000ff */
[----:B------:R-:W-:Y:S01]  /*19bb0*/  MUFU.EX2 R172, R172 ;  /* 0x000000ac00ac7308 */ /* 0x000fe20000000800 */
[----:B-----5:R-:W-:Y:S09]  /*19bc0*/  F2FP.PACK_AB R59, R138, R99 ;  /* 0x000000638a3b723e */ /* 0x020ff200000000ff */
[----:B------:R-:W2:Y:S01]  /*19bd0*/  MUFU.EX2 R177, R177 ;  /* 0x000000b100b17308 */ /* 0x000ea20000000800 */
[C---:B------:R-:W-:Y:S08]  /*19be0*/  HMMA.16816.F32 R4, R56.reuse, R60, R4 ;  /* 0x0000003c3804723c */ /* 0x040ff00000001804 */
[C---:B------:R-:W-:Y:S01]  /*19bf0*/  HMMA.16816.F32 R8, R56.reuse, R62, R8 ;  /* 0x0000003e3808723c */ /* 0x040fe20000001808 */
[----:B------:R-:W4:Y:S01]  /*19c00*/  LDSM.16.MT88.4 R60, [R144+0xd800] ;  /* 0x00d80000903c783b */ /* 0x000f220000004200 */
[----:B------:R-:W5:Y:S06]  /*19c10*/  MUFU.EX2 R183, R183 ;  /* 0x000000b700b77308 */ /* 0x000f6c0000000800 */
[C---:B------:R-:W-:Y:S04]  /*19c20*/  HMMA.16816.F32 R12, R56.reuse, R68, R12 ;  /* 0x00000044380c723c */ /* 0x040fe8000000180c */
[----:B------:R-:W-:Y:S04]  /*19c30*/  MUFU.EX2 R176, R176 ;  /* 0x000000b000b07308 */ /* 0x000fe80000000800 */
[C---:B------:R-:W-:Y:S01]  /*19c40*/  HMMA.16816.F32 R16, R56.reuse, R70, R16 ;  /* 0x000000463810723c */ /* 0x040fe20000001810 */
[----:B------:R-:W2:Y:S05]  /*19c50*/  LDSM.16.MT88.4 R68, [R116+0xd800] ;  /* 0x00d800007444783b */ /* 0x000eaa0000004200 */
[----:B------:R-:W2:Y:S02]  /*19c60*/  MUFU.EX2 R191, R191 ;  /* 0x000000bf00bf7308 */ /* 0x000ea40000000800 */
[C---:B-1----:R-:W-:Y:S08]  /*19c70*/  HMMA.16816.F32 R20, R56.reuse, R64, R20 ;  /* 0x000000403814723c */ /* 0x042ff00000001814 */
[C---:B------:R-:W-:Y:S01]  /*19c80*/  HMMA.16816.F32 R24, R56.reuse, R66, R24 ;  /* 0x000000423818723c */ /* 0x040fe20000001818 */
[----:B------:R-:W1:Y:S01]  /*19c90*/  LDSM.16.MT88.4 R64, [R144+0x9c00] ;  /* 0x009c00009040783b */ /* 0x000e620000004200 */
[----:B------:R-:W-:Y:S06]  /*19ca0*/  MUFU.EX2 R178, R178 ;  /* 0x000000b200b27308 */ /* 0x000fec0000000800 */
[C---:B------:R-:W-:Y:S04]  /*19cb0*/  HMMA.16816.F32 R28, R56.reuse, R72, R28 ;  /* 0x00000048381c723c */ /* 0x040fe8000000181c */
[----:B------:R-:W-:Y:S04]  /*19cc0*/  MUFU.EX2 R193, R193 ;  /* 0x000000c100c17308 */ /* 0x000fe80000000800 */
[C---:B------:R-:W-:Y:S01]  /*19cd0*/  HMMA.16816.F32 R32, R56.reuse, R74, R32 ;  /* 0x0000004a3820723c */ /* 0x040fe20000001820 */
[----:B------:R-:W1:Y:S05]  /*19ce0*/  LDSM.16.MT88.4 R72, [R116+0x9c00] ;  /* 0x009c00007448783b */ /* 0x000e6a0000004200 */
[----:B------:R-:W-:Y:S02]  /*19cf0*/  MUFU.EX2 R180, R180 ;  /* 0x000000b400b47308 */ /* 0x000fe40000000800 */
[C---:B----4-:R-:W-:Y:S08]  /*19d00*/  HMMA.16816.F32 R36, R56.reuse, R60, R36 ;  /* 0x0000003c3824723c */ /* 0x050ff00000001824 */
[C---:B------:R-:W-:Y:S01]  /*19d10*/  HMMA.16816.F32 R40, R56.reuse, R62, R40 ;  /* 0x0000003e3828723c */ /* 0x040fe20000001828 */
[----:B------:R-:W4:Y:S01]  /*19d20*/  LDSM.16.MT88.4 R60, [R144+0xbc00] ;  /* 0x00bc0000903c783b */ /* 0x000f220000004200 */
[----:B------:R-:W-:Y:S06]  /*19d30*/  MUFU.EX2 R187, R187 ;  /* 0x000000bb00bb7308 */ /* 0x000fec0000000800 */
[C---:B--2---:R-:W-:Y:S04]  /*19d40*/  HMMA.16816.F32 R44, R56.reuse, R68, R44 ;  /* 0x00000044382c723c */ /* 0x044fe8000000182c */
[----:B------:R-:W-:Y:S04]  /*19d50*/  MUFU.EX2 R182, R182 ;  /* 0x000000b600b67308 */ /* 0x000fe80000000800 */
[----:B------:R-:W-:Y:S01]  /*19d60*/  HMMA.16816.F32 R48, R56, R70, R48 ;  /* 0x000000463830723c */ /* 0x000fe20000001830 */
[----:B------:R-:W2:Y:S05]  /*19d70*/  LDSM.16.MT88.4 R68, [R116+0xbc00] ;  /* 0x00bc00007444783b */ /* 0x000eaa0000004200 */
[----:B------:R-:W-:Y:S01]  /*19d80*/  MUFU.EX2 R181, R181 ;  /* 0x000000b500b57308 */ /* 0x000fe20000000800 */
[----:B---3--:R-:W-:Y:S02]  /*19d90*/  F2FP.PACK_AB R56, R170, R139 ;  /* 0x0000008baa38723e */ /* 0x008fe400000000ff */
[----:B------:R-:W-:Y:S03]  /*19da0*/  F2FP.PACK_AB R57, R177, R172 ;  /* 0x000000acb139723e */ /* 0x000fe600000000ff */
[----:B-----5:R-:W-:Y:S02]  /*19db0*/  F2FP.PACK_AB R58, R183, R174 ;  /* 0x000000aeb73a723e */ /* 0x020fe400000000ff */
[----:B------:R-:W-:Y:S02]  /*19dc0*/  F2FP.PACK_AB R59, R191, R176 ;  /* 0x000000b0bf3b723e */ /* 0x000fe400000000ff */
[----:B------:R-:W-:Y:S05]  /*19dd0*/  MUFU.EX2 R179, R179 ;  /* 0x000000b300b37308 */ /* 0x000fea0000000800 */
[C---:B-1----:R-:W-:Y:S05]  /*19de0*/  HMMA.16816.F32 R4, R56.reuse, R64, R4 ;  /* 0x000000403804723c */ /* 0x042fea0000001804 */
[----:B------:R-:W-:Y:S03]  /*19df0*/  MUFU.EX2 R184, R184 ;  /* 0x000000b800b87308 */ /* 0x000fe60000000800 */
[C---:B------:R-:W-:Y:S01]  /*19e00*/  HMMA.16816.F32 R8, R56.reuse, R66, R8 ;  /* 0x000000423808723c */ /* 0x040fe20000001808 */
[----:B------:R-:W1:Y:S06]  /*19e10*/  LDSM.16.MT88.4 R64, [R144+0xdc00] ;  /* 0x00dc00009040783b */ /* 0x000e6c0000004200 */
[----:B------:R-:W-:Y:S01]  /*19e20*/  MUFU.EX2 R140, R140 ;  /* 0x0000008c008c7308 */ /* 0x000fe20000000800 */
[C---:B------:R-:W-:Y:S08]  /*19e30*/  HMMA.16816.F32 R12, R56.reuse, R72, R12 ;  /* 0x00000048380c723c */ /* 0x040ff0000000180c */
[C---:B------:R-:W-:Y:S01]  /*19e40*/  HMMA.16816.F32 R16, R56.reuse, R74, R16 ;  /* 0x0000004a3810723c */ /* 0x040fe20000001810 */
[----:B------:R-:W3:Y:S01]  /*19e50*/  LDSM.16.MT88.4 R72, [R116+0xdc00] ;  /* 0x00dc00007448783b */ /* 0x000ee20000004200 */
[----:B------:R-:W5:Y:S06]  /*19e60*/  MUFU.EX2 R143, R143 ;  /* 0x0000008f008f7308 */ /* 0x000f6c0000000800 */
[C---:B----4-:R-:W-:Y:S04]  /*19e70*/  HMMA.16816.F32 R20, R56.reuse, R60, R20 ;  /* 0x0000003c3814723c */ /* 0x050fe80000001814 */
[----:B------:R-:W-:Y:S04]  /*19e80*/  MUFU.EX2 R141, R141 ;  /* 0x0000008d008d7308 */ /* 0x000fe80000000800 */
[C---:B------:R-:W-:Y:S01]  /*19e90*/  HMMA.16816.F32 R24, R56.reuse, R62, R24 ;  /* 0x0000003e3818723c */ /* 0x040fe20000001818 */
[----:B------:R-:W4:Y:S05]  /*19ea0*/  LDSM.16.MT88.4 R60, [R144+0xa000] ;  /* 0x00a00000903c783b */ /* 0x000f2a0000004200 */
[----:B------:R-:W3:Y:S02]  /*19eb0*/  MUFU.EX2 R156, R156 ;  /* 0x0000009c009c7308 */ /* 0x000ee40000000800 */
[C---:B--2---:R-:W-:Y:S04]  /*19ec0*/  HMMA.16816.F32 R28, R56.reuse, R68, R28 ;  /* 0x00000044381c723c */ /* 0x044fe8000000181c */
[----:B-----5:R-:W-:Y:S04]  /*19ed0*/  F2FP.PACK_AB R52, R143, R140 ;  /* 0x0000008c8f34723e */ /* 0x020fe800000000ff */
[C---:B------:R-:W-:Y:S01]  /*19ee0*/  HMMA.16816.F32 R32, R56.reuse, R70, R32 ;  /* 0x000000463820723c */ /* 0x040fe20000001820 */
[----:B------:R-:W2:Y:S01]  /*19ef0*/  LDSM.16.MT88.4 R68, [R116+0xa000] ;  /* 0x00a000007444783b */ /* 0x000ea20000004200 */
[----:B------:R-:W-:Y:S06]  /*19f00*/  MUFU.EX2 R131, R131 ;  /* 0x0000008300837308 */ /* 0x000fec0000000800 */
[C---:B-1----:R-:W-:Y:S04]  /*19f10*/  HMMA.16816.F32 R36, R56.reuse, R64, R36 ;  /* 0x000000403824723c */ /* 0x042fe80000001824 */
[----:B------:R-:W1:Y:S01]  /*19f20*/  MUFU.EX2 R130, R130 ;  /* 0x0000008200827308 */ /* 0x000e620000000800 */
[----:B---3--:R-:W-:Y:S03]  /*19f30*/  F2FP.PACK_AB R53, R156, R141 ;  /* 0x0000008d9c35723e */ /* 0x008fe600000000ff */
[C---:B------:R-:W-:Y:S01]  /*19f40*/  HMMA.16816.F32 R40, R56.reuse, R66, R40 ;  /* 0x000000423828723c */ /* 0x040fe20000001828 */
[----:B------:R-:W3:Y:S05]  /*19f50*/  LDSM.16.MT88.4 R64, [R144+0xc000] ;  /* 0x00c000009040783b */ /* 0x000eea0000004200 */
        /* <DEDUP_REMOVED lines=9> */
[----:B------:R1:W1:Y:S01]  /*19ff0*/  MUFU.EX2 R123, R55 ;  /* 0x00000037007b7308 */ /* 0x0002620000000800 */
[----:B------:R-:W-:Y:S07]  /*1a000*/  F2FP.PACK_AB R59, R184, R179 ;  /* 0x000000b3b83b723e */ /* 0x000fee00000000ff */
[C---:B----4-:R-:W-:Y:S02]  /*1a010*/  HMMA.16816.F32 R4, R56.reuse, R60, R4 ;  /* 0x0000003c3804723c */ /* 0x050fe40000001804 */
[----:B------:R-:W-:Y:S06]  /*1a020*/  MUFU.EX2 R136, R136 ;  /* 0x0000008800887308 */ /* 0x000fec0000000800 */
[C---:B------:R-:W-:Y:S01]  /*1a030*/  HMMA.16816.F32 R8, R56.reuse, R62, R8 ;  /* 0x0000003e3808723c */ /* 0x040fe20000001808 */
[----:B------:R-:W4:Y:S03]  /*1a040*/  LDSM.16.MT88.4 R60, [R144+0xe000] ;  /* 0x00e00000903c783b */ /* 0x000f260000004200 */
[----:B------:R-:W-:Y:S04]  /*1a050*/  MUFU.EX2 R157, R134 ;  /* 0x00000086009d7308 */ /* 0x000fe80000000800 */
[C---:B--2---:R-:W-:Y:S04]  /*1a060*/  HMMA.16816.F32 R12, R56.reuse, R68, R12 ;  /* 0x00000044380c723c */ /* 0x044fe8000000180c */
[----:B-1----:R-:W-:Y:S04]  /*1a070*/  F2FP.PACK_AB R55, R128, R129 ;  /* 0x000000818037723e */ /* 0x002fe800000000ff */
[C---:B------:R-:W-:Y:S01]  /*1a080*/  HMMA.16816.F32 R16, R56.reuse, R70, R16 ;  /* 0x000000463810723c */ /* 0x040fe20000001810 */
[----:B------:R-:W1:Y:S07]  /*1a090*/  LDSM.16.MT88.4 R68, [R116+0xe000] ;  /* 0x00e000007444783b */ /* 0x000e6e0000004200 */
[C---:B---3--:R-:W-:Y:S08]  /*1a0a0*/  HMMA.16816.F32 R20, R56.reuse, R64, R20 ;  /* 0x000000403814723c */ /* 0x048ff00000001814 */
[C---:B------:R-:W-:Y:S01]  /*1a0b0*/  HMMA.16816.F32 R24, R56.reuse, R66, R24 ;  /* 0x000000423818723c */ /* 0x040fe20000001818 */
[----:B------:R-:W2:Y:S07]  /*1a0c0*/  LDSM.16.MT88.4 R64, [R144+0xa400] ;  /* 0x00a400009040783b */ /* 0x000eae0000004200 */
[C---:B-----5:R-:W-:Y:S08]  /*1a0d0*/  HMMA.16816.F32 R28, R56.reuse, R72, R28 ;  /* 0x00000048381c723c */ /* 0x060ff0000000181c */
        /* <DEDUP_REMOVED lines=18> */
[C---:B----4-:R-:W-:Y:S08]  /*1a200*/  HMMA.16816.F32 R20, R56.reuse, R60, R20 ;  /* 0x0000003c3814723c */ /* 0x050ff00000001814 */
[C---:B------:R-:W-:Y:S01]  /*1a210*/  HMMA.16816.F32 R24, R56.reuse, R62, R24 ;  /* 0x0000003e3818723c */ /* 0x040fe20000001818 */
[----:B------:R-:W4:Y:S07]  /*1a220*/  LDSM.16.MT88.4 R60, [R144+0xa800] ;  /* 0x00a80000903c783b */ /* 0x000f2e0000004200 */
[C---:B-1----:R-:W-:Y:S08]  /*1a230*/  HMMA.16816.F32 R28, R56.reuse, R68, R28 ;  /* 0x00000044381c723c */ /* 0x042ff0000000181c */
[C---:B------:R-:W-:Y:S01]  /*1a240*/  HMMA.16816.F32 R32, R56.reuse, R70, R32 ;  /* 0x000000463820723c */ /* 0x040fe20000001820 */
[----:B------:R-:W-:Y:S07]  /*1a250*/  LDSM.16.MT88.4 R68, [R144+0xc800] ;  /* 0x00c800009044783b */ /* 0x000fee0000004200 */
[C---:B--2---:R-:W-:Y:S08]  /*1a260*/  HMMA.16816.F32 R36, R56.reuse, R64, R36 ;  /* 0x000000403824723c */ /* 0x044ff00000001824 */
[C---:B------:R-:W-:Y:S01]  /*1a270*/  HMMA.16816.F32 R40, R56.reuse, R66, R40 ;  /* 0x000000423828723c */ /* 0x040fe20000001828 */
[----:B------:R-:W1:Y:S07]  /*1a280*/  LDSM.16.MT88.4 R64, [R116+0xa800] ;  /* 0x00a800007440783b */ /* 0x000e6e0000004200 */
[C---:B---3--:R-:W-:Y:S08]  /*1a290*/  HMMA.16816.F32 R44, R56.reuse, R72, R44 ;  /* 0x00000048382c723c */ /* 0x048ff0000000182c */
[----:B------:R-:W-:Y:S01]  /*1a2a0*/  HMMA.16816.F32 R48, R56, R74, R48 ;  /* 0x0000004a3830723c */ /* 0x000fe20000001830 */
[----:B------:R-:W2:Y:S07]  /*1a2b0*/  LDSM.16.MT88.4 R56, [R144+0xe800] ;  /* 0x00e800009038783b */ /* 0x000eae0000004200 */
[C---:B----4-:R-:W-:Y:S01]  /*1a2c0*/  HMMA.16816.F32 R4, R52.reuse, R60, R4 ;  /* 0x0000003c3404723c */ /* 0x050fe20000001804 */
[----:B------:R-:W3:Y:S01]  /*1a2d0*/  LDSM.16.MT88.4 R72, [R116+0xe800] ;  /* 0x00e800007448783b */ /* 0x000ee20000004200 */
[----:B------:R-:W4:Y:S06]  /*1a2e0*/  MUFU.EX2 R60, R125 ;  /* 0x0000007d003c7308 */ /* 0x000f2c0000000800 */
[C---:B------:R-:W-:Y:S04]  /*1a2f0*/  HMMA.16816.F32 R8, R52.reuse, R62, R8 ;  /* 0x0000003e3408723c */ /* 0x040fe80000001808 */
[----:B------:R-:W-:Y:S04]  /*1a300*/  MUFU.EX2 R62, R86 ;  /* 0x00000056003e7308 */ /* 0x000fe80000000800 */
[C---:B-1----:R-:W-:Y:S06]  /*1a310*/  HMMA.16816.F32 R12, R52.reuse, R64, R12 ;  /* 0x00000040340c723c */ /* 0x042fec000000180c */
[----:B------:R-:W1:Y:S02]  /*1a320*/  MUFU.EX2 R61, R126 ;  /* 0x0000007e003d7308 */ /* 0x000e640000000800 */
[C---:B------:R-:W-:Y:S08]  /*1a330*/  HMMA.16816.F32 R16, R52.reuse, R66, R16 ;  /* 0x000000423410723c */ /* 0x040ff00000001810 */
[C---:B------:R-:W-:Y:S07]  /*1a340*/  HMMA.16816.F32 R20, R52.reuse, R68, R20 ;  /* 0x000000443414723c */ /* 0x040fee0000001814 */
[----:B------:R-:W-:Y:S01]  /*1a350*/  F2FP.PACK_AB R68, R124, R123 ;  /* 0x0000007b7c44723e */ /* 0x000fe200000000ff */
[C---:B------:R-:W-:Y:S04]  /*1a360*/  HMMA.16816.F32 R24, R52.reuse, R70, R24 ;  /* 0x000000463418723c */ /* 0x040fe80000001818 */
[----:B----4-:R-:W-:Y:S03]  /*1a370*/  F2FP.PACK_AB R69, R60, R3 ;  /* 0x000000033c45723e */ /* 0x010fe600000000ff */
[----:B-1----:R-:W-:Y:S01]  /*1a380*/  F2FP.PACK_AB R70, R136, R61 ;  /* 0x0000003d8846723e */ /* 0x002fe200000000ff */
[C---:B------:R-:W-:Y:S04]  /*1a390*/  HMMA.16816.F32 R28, R52.reuse, R76, R28 ;  /* 0x0000004c341c723c */ /* 0x040fe8000000181c */
[----:B------:R-:W-:Y:S04]  /*1a3a0*/  F2FP.PACK_AB R71, R157, R62 ;  /* 0x0000003e9d47723e */ /* 0x000fe800000000ff */
[C---:B------:R-:W-:Y:S01]  /*1a3b0*/  HMMA.16816.F32 R32, R52.reuse, R78, R32 ;  /* 0x0000004e3420723c */ /* 0x040fe20000001820 */
[----:B------:R-:W-:Y:S07]  /*1a3c0*/  LDSM.16.MT88.4 R76, [R144+0xec00] ;  /* 0x00ec0000904c783b */ /* 0x000fee0000004200 */
[C---:B--2---:R-:W-:Y:S07]  /*1a3d0*/  HMMA.16816.F32 R36, R52.reuse, R56, R36 ;  /* 0x000000383424723c */ /* 0x044fee0000001824 */
[----:B------:R-:W-:Y:S01]  /*1a3e0*/  FADD.FTZ R57, R121, R168 ;  /* 0x000000a879397221 */ /* 0x000fe20000010000 */
[C---:B------:R-:W-:Y:S04]  /*1a3f0*/  HMMA.16816.F32 R40, R52.reuse, R58, R40 ;  /* 0x0000003a3428723c */ /* 0x040fe80000001828 */
[----:B------:R-:W-:Y:S04]  /*1a400*/  FADD.FTZ R57, R120, R57 ;  /* 0x0000003978397221 */ /* 0x000fe80000010000 */
[C---:B---3--:R-:W-:Y:S04]  /*1a410*/  HMMA.16816.F32 R44, R52.reuse, R72, R44 ;  /* 0x00000048342c723c */ /* 0x048fe8000000182c */
[----:B------:R-:W-:Y:S04]  /*1a420*/  FADD.FTZ R96, R96, R57 ;  /* 0x0000003960607221 */ /* 0x000fe80000010000 */
[----:B------:R-:W-:Y:S04]  /*1a430*/  HMMA.16816.F32 R48, R52, R74, R48 ;  /* 0x0000004a3430723c */ /* 0x000fe80000001830 */
[----:B------:R-:W-:Y:S02]  /*1a440*/  FADD.FTZ R57, R93, R96 ;  /* 0x000000605d397221 */ /* 0x000fe40000010000 */
[----:B------:R-:W1:Y:S02]  /*1a450*/  LDSM.16.MT88.4 R92, [R144+0xcc00] ;  /* 0x00cc0000905c783b */ /* 0x000e640000004200 */
[C---:B------:R-:W-:Y:S07]  /*1a460*/  HMMA.16816.F32 R112, R68.reuse, R108, R4 ;  /* 0x0000006c4470723c */ /* 0x040fee0000001804 */
[----:B------:R-:W-:Y:S01]  /*1a470*/  FADD.FTZ R4, R84, R57 ;  /* 0x0000003954047221 */ /* 0x000fe20000010000 */
[C---:B------:R-:W-:Y:S01]  /*1a480*/  HMMA.16816.F32 R108, R68.reuse, R110, R8 ;  /* 0x0000006e446c723c */ /* 0x040fe20000001808 */
[----:B------:R-:W2:Y:S03]  /*1a490*/  LDSM.16.MT88.4 R84, [R116+0xcc00] ;  /* 0x00cc00007454783b */ /* 0x000ea60000004200 */
        /* <DEDUP_REMOVED lines=11> */
[----:B------:R-:W-:Y:S02]  /*1a550*/  FADD.FTZ R139, R139, R98 ;  /* 0x000000628b8b7221 */ /* 0x000fe40000010000 */
[----:B------:R-:W-:Y:S01]  /*1a560*/  FADD.FTZ R172, R172, R5 ;  /* 0x00000005acac7221 */ /* 0x000fe20000010000 */
[C---:B-1----:R-:W-:Y:S03]  /*1a570*/  HMMA.16816.F32 R96, R68.reuse, R92, R20 ;  /* 0x0000005c4460723c */ /* 0x042fe60000001814 */
[----:B------:R-:W-:Y:S02]  /*1a580*/  FADD.FTZ R5, R170, R139 ;  /* 0x0000008baa057221 */ /* 0x000fe40000010000 */
[----:B------:R-:W-:Y:S02]  /*1a590*/  FADD.FTZ R177, R177, R172 ;  /* 0x000000acb1b17221 */ /* 0x000fe40000010000 */
[----:B------:R-:W-:Y:S01]  /*1a5a0*/  FADD.FTZ R174, R174, R5 ;  /* 0x00000005aeae7221 */ /* 0x000fe20000010000 */
[C---:B------:R-:W-:Y:S01]  /*1a5b0*/  HMMA.16816.F32 R92, R68.reuse, R94, R24 ;  /* 0x0000005e445c723c */ /* 0x040fe20000001818 */
[----:B------:R-:W1:Y:S03]  /*1a5c0*/  LDSM.16.MT88.4 R4, [R116+0xec00] ;  /* 0x00ec00007404783b */ /* 0x000e660000004200 */
        /* <DEDUP_REMOVED lines=42> */
.L_x_2910:
[----:B------:R-:W1:Y:S01]  /*1a870*/  SHFL.BFLY PT, R3, R156, 0x2, 0x1f ;  /* 0x0c401f009c037f89 */ /* 0x000e6200000e0000 */
[----:B------:R-:W-:Y:S01]  /*1a880*/  MOV R7, 0x3f800000 ;  /* 0x3f80000000077802 */ /* 0x000fe20000000f00 */
[----:B------:R-:W-:Y:S01]  /*1a890*/  BSSY B0, `(.L_x_2915) ;  /* 0x00000c1000007945 */ /* 0x000fe20003800000 */
[----:B------:R-:W-:Y:S01]  /*1a8a0*/  MOV R6, 0x3f800000 ;  /* 0x3f80000000067802 */ /* 0x000fe20000000f00 */
[----:B------:R-:W2:Y:S01]  /*1a8b0*/  SHFL.BFLY PT, R4, R157, 0x2, 0x1f ;  /* 0x0c401f009d047f89 */ /* 0x000ea200000e0000 */
[----:B------:R-:W-:-:S03]  /*1a8c0*/  IADD3 R64, -R151, RZ, RZ ;  /* 0x000000ff97407210 */ /* 0x000fc60007ffe1ff */
[----:B------:R-:W-:Y:S06]  /*1a8d0*/  BAR.SYNC.DEFER_BLOCKING 0x0 ;  /* 0x0000000000007b1d */ /* 0x000fec0000010000 */
[----:B------:R-:W3:Y:S04]  /*1a8e0*/  S2R R60, SR_CTAID.Y ;  /* 0x00000000003c7919 */ /* 0x000ee80000002600 */
[----:B------:R-:W4:Y:S01]  /*1a8f0*/  S2R R62, SR_CTAID.X ;  /* 0x00000000003e7919 */ /* 0x000f220000002500 */
[----:B-1----:R-:W-:-:S03]  /*1a900*/  FADD.FTZ R8, R3, R156 ;  /* 0x0000009c03087221 */ /* 0x002fc60000010000 */
[----:B------:R-:W1:Y:S01]  /*1a910*/  S2R R3, SR_TID.X ;  /* 0x0000000000037919 */ /* 0x000e620000002100 */
[----:B--2---:R-:W-:-:S03]  /*1a920*/  FADD.FTZ R9, R4, R157 ;  /* 0x0000009d04097221 */ /* 0x004fc60000010000 */
[----:B------:R-:W2:Y:S04]  /*1a930*/  SHFL.BFLY PT, R5, R8, 0x1, 0x1f ;  /* 0x0c201f0008057f89 */ /* 0x000ea800000e0000 */
[----:B------:R-:W5:Y:S01]  /*1a940*/  SHFL.BFLY PT, R4, R9, 0x1, 0x1f ;  /* 0x0c201f0009047f89 */ /* 0x000f6200000e0000 */
[----:B---3--:R-:W-:Y:S02]  /*1a950*/  IMAD R60, R60, c[0x0][0x210], R151 ;  /* 0x000084003c3c7a24 */ /* 0x008fe400078e0297 */
[----:B--2---:R-:W-:Y:S01]  /*1a960*/  FADD.FTZ R5, R8, R5 ;  /* 0x0000000508057221 */ /* 0x004fe20000010000 */
[----:B-1----:R-:W-:Y:S01]  /*1a970*/  SHF.R.S32.HI R8, RZ, 0x1f, R3 ;  /* 0x0000001fff087819 */ /* 0x002fe20000011403 */
[----:B-----5:R-:W-:-:S03]  /*1a980*/  FADD.FTZ R4, R9, R4 ;  /* 0x0000000409047221 */ /* 0x020fc60000010000 */
        /* <DEDUP_REMOVED lines=154> */
[----:B------:R-:W1:Y:S04]  /*1b330*/  LDS.128 R40, [R6.X4+0x1800] ;  /* 0x0018000006287984 */ /* 0x000e680000004c00 */
        /* <DEDUP_REMOVED lines=8> */
[----:B----4-:R-:W-:-:S05]  /*1b3c0*/  SHF.L.U32 R6, R62, 0x6, RZ ;  /* 0x000000063e067819 */ /* 0x010fca00000006ff */
[----:B------:R-:W-:Y:S01]  /*1b3d0*/  IMAD R6, R7, c[0x0][0x214], R6 ;  /* 0x0000850007067a24 */ /* 0x000fe200078e0206 */
[----:B------:R-:W-:Y:S05]  /*1b3e0*/  @P0 BRA `(.L_x_2916) ;  /* 0x000000b000000947 */ /* 0x000fea0003800000 */
[----:B--23--:R-:W-:Y:S01]  /*1b3f0*/  IMAD R0, R62, -0x40, R149 ;  /* 0xffffffc03e007824 */ /* 0x00cfe200078e0295 */
        /* <DEDUP_REMOVED lines=10> */
.L_x_2916:
[----:B--23--:R-:W-:Y:S05]  /*1b4a0*/  BSYNC B0 ;  /* 0x0000000000007941 */ /* 0x00cfea0003800000 */
.L_x_2915:
        /* <DEDUP_REMOVED lines=31> */
.L_x_2917:
        /* <DEDUP_REMOVED lines=14> */
.L_x_6131:


//--------------------- .text._ZN5flash24flash_fwd_splitkv_kernelI23Flash_fwd_kernel_traitsILi96ELi64ELi128ELi4ELb0ELb0EN7cutlass6half_tE19Flash_kernel_traitsILi96ELi64ELi128ELi4ES3_EELb1ELb0ELb1ELb0ELb0ELb0ELb1ELb1EEEvNS_16Flash_fwd_paramsE --------------------------
	.section	.text._ZN5flash24flash_fwd_splitkv_kernelI23Flash_fwd_kernel_traitsILi96ELi64ELi128ELi4ELb0ELb0EN7cutlass6half_tE19Flash_kernel_traitsILi96ELi64ELi128ELi4ES3_EELb1ELb0ELb1ELb0ELb0ELb0ELb1ELb1EEEvNS_16Flash_fwd_paramsE,"ax",@progbits
	.sectioninfo	@"SHI_REGISTERS=214"
	.align	128
        .global         _ZN5flash24flash_fwd_splitkv_kernelI23Flash_fwd_kernel_traitsILi96ELi64ELi128ELi4ELb0ELb0EN7cutlass6half_tE19Flash_kernel_traitsILi96ELi64ELi128ELi4ES3_EELb1ELb0ELb1ELb0ELb0ELb0ELb1ELb1EEEvNS_16Flash_fwd_paramsE
        .type           _ZN5flash24flash_fwd_splitkv_kernelI23Flash_fwd_kernel_traitsILi96ELi64ELi128ELi4ELb0ELb0EN7cutlass6half_tE19Flash_kernel_traitsILi96ELi64ELi128ELi4ES3_EELb1ELb0ELb1ELb0ELb0ELb0ELb1ELb1EEEvNS_16Flash_fwd_paramsE,@function
        .size           _ZN5flash24flash_fwd_splitkv_kernelI23Flash_fwd_kernel_traitsILi96ELi64ELi128ELi4ELb0ELb0EN7cutlass6half_tE19Flash_kernel_traitsILi96ELi64ELi128ELi4ES3_EELb1ELb0ELb1ELb0ELb0ELb0ELb1ELb1EEEvNS_16Flash_fwd_paramsE,(.L_x_6132 - _ZN5flash24flash_fwd_splitkv_kernelI23Flash_fwd_kernel_traitsILi96ELi64ELi128ELi4ELb0ELb0EN7cutlass6half_tE19Flash_kernel_traitsILi96ELi64ELi128ELi4ES3_EELb1ELb0ELb1ELb0ELb0ELb0ELb1ELb1EEEvNS_16Flash_fwd_paramsE)
        .other          _ZN5flash24flash_fwd_splitkv_kernelI23Flash_fwd_kernel_traitsILi96ELi64ELi128ELi4ELb0ELb0EN7cutlass6half_tE19Flash_kernel_traitsILi96ELi64ELi128ELi4ES3_EELb1ELb0ELb1ELb0ELb0ELb0ELb1ELb1EEEvNS_16Flash_fwd_paramsE,@"STO_CUDA_ENTRY STV_DEFAULT"
_ZN5flash24flash_fwd_splitkv_kernelI23Flash_fwd_kernel_traitsILi96ELi64ELi128ELi4ELb0ELb0EN7cutlass6half_tE19Flash_kernel_traitsILi96ELi64ELi128ELi4ES3_EELb1ELb0ELb1ELb0ELb0ELb0ELb1ELb1EEEvNS_16Flash_fwd_paramsE:
.text._ZN5flash24flash_fwd_splitkv_kernelI23Flash_fwd_kernel_traitsILi96ELi64ELi128ELi4ELb0ELb0EN7cutlass6half_tE19Flash_kernel_traitsILi96ELi64ELi128ELi4ES3_EELb1ELb0ELb1ELb0ELb0ELb0ELb1ELb1EEEvNS_16Flash_fwd_paramsE:
[----:B------:R-:W-:Y:S02]  /*0000*/  MOV R1, c[0x0][0x28] ;  /* 0x00000a0000017a02 */ /* 0x000fe40000000f00 */
[----:B------:R-:W1:Y:S01]  /*0010*/  I2F.U32.RP R4, c[0x0][0x1c0] ;  /* 0x0000700000047b06 */ /* 0x000e620000209000 */
[----:B------:R-:W2:Y:S01]  /*0020*/  S2R R173, SR_CTAID.Z ;  /* 0x0000000000ad7919 */ /* 0x000ea20000002700 */
[----:B------:R-:W-:Y:S01]  /*0030*/  IMAD.MOV.U32 R2, RZ, RZ, RZ ;  /* 0x000000ffff027224 */ /* 0x000fe200078e00ff */
[----:B------:R-:W-:Y:S01]  /*0040*/  ISETP.NE.U32.AND P2, PT, RZ, c[0x0][0x1c0], PT ;  /* 0x00007000ff007a0c */ /* 0x000fe20003f45070 */
[----:B------:R-:W-:Y:S01]  /*0050*/  IMAD.MOV.U32 R17, RZ, RZ, -0x1 ;  /* 0xffffffffff117424 */ /* 0x000fe200078e00ff */
[----:B------:R-:W-:Y:S01]  /*0060*/  ULDC.64 UR6, c[0x0][0x118] ;  /* 0x0000460000067ab9 */ /* 0x000fe20000000a00 */
[----:B------:R-:W-:Y:S02]  /*0070*/  ISETP.EQ.U32.AND P3, PT, RZ, c[0x0][0x248], PT ;  /* 0x00009200ff007a0c */ /* 0x000fe40003f62070 */
[----:B-1----:R-:W1:Y:S02]  /*0080*/  MUFU.RCP R3, R4 ;  /* 0x0000000400037308 */ /* 0x002e640000001000 */
[----:B-1----:R-:W-:-:S06]  /*0090*/  IADD3 R3, R3, 0xffffffe, RZ ;  /* 0x0ffffffe03037810 */ /* 0x002fcc0007ffe0ff */
[----:B------:R-:W1:Y:S02]  /*00a0*/  F2I.FTZ.U32.TRUNC.NTZ R3, R3 ;  /* 0x0000000300037305 */ /* 0x000e64000021f000 */
[----:B-1----:R-:W-:-:S04]  /*00b0*/  IMAD.MOV R0, RZ, RZ, -R3 ;  /* 0x000000ffff007224 */ /* 0x002fc800078e0a03 */
[----:B------:R-:W-:-:S04]  /*00c0*/  IMAD R5, R0, c[0x0][0x1c0], RZ ;  /* 0x0000700000057a24 */ /* 0x000fc800078e02ff */
[----:B------:R-:W-:-:S06]  /*00d0*/  IMAD.HI.U32 R2, R3, R5, R2 ;  /* 0x0000000503027227 */ /* 0x000fcc00078e0002 */
        /* <DEDUP_REMOVED lines=39> */
.L_x_2918:
[----:B-1-34-:R-:W-:Y:S02]  /*0350*/  MOV R71, c[0x0][0x218] ;  /* 0x0000860000477a02 */ /* 0x01afe40000000f00 */
.L_x_2919:
        /* <DEDUP_REMOVED lines=22> */
[----:B------:R-:W-:-:S04]  /*04c0*/  IADD3 R6, R6, -0x1, RZ ;  /* 0xffffffff06067810 */ /* 0x000fc80007ffe0ff */
[----:B------:R-:W-:Y:S02]  /*04d0*/  IABS R3, R6 ;  /* 0x0000000600037213 */ /* 0x000fe40000000000 */
[----:B------:R-:W-:-:S04]  /*04e0*/  LOP3.LUT R6, R6, c[0x0][0x10], RZ, 0x3c, !PT ;  /* 0x0000040006067a12 */ /* 0x000fc800078e3cff */
[----:B------:R-:W-:Y:S02]  /*04f0*/  ISETP.GE.AND P1, PT, R6, RZ, PT ;  /* 0x000000ff0600720c */ /* 0x000fe40003f26270 */
[----:B------:R-:W-:Y:S02]  /*0500*/  IADD3 R6, -R151, 0xbf, R56 ;  /* 0x000000bf97067810 */ /* 0x000fe40007ffe138 */
[----:B--2---:R-:W-:Y:S02]  /*0510*/  IADD3 R10, R10, 0xffffffe, RZ ;  /* 0x0ffffffe0a0a7810 */ /* 0x004fe40007ffe0ff */
[----:B------:R-:W-:Y:S02]  /*0520*/  IADD3 R6, R6, c[0x0][0x2e8], R55 ;  /* 0x0000ba0006067a10 */ /* 0x000fe40007ffe037 */
[----:B------:R-:W2:Y:S02]  /*0530*/  F2I.FTZ.U32.TRUNC.NTZ R11, R10 ;  /* 0x0000000a000b7305 */ /* 0x000ea4000021f000 */
[----:B------:R-:W-:-:S04]  /*0540*/  SHF.R.S32.HI R53, RZ, 0x1f, R6 ;  /* 0x0000001fff357819 */ /* 0x000fc80000011406 */
[----:B------:R-:W-:-:S04]  /*0550*/  LEA.HI R53, R53, R6, RZ, 0x7 ;  /* 0x0000000635357211 */ /* 0x000fc800078f38ff */
[----:B------:R-:W-:Y:S01]  /*0560*/  SHF.R.S32.HI R53, RZ, 0x7, R53 ;  /* 0x00000007ff357819 */ /* 0x000fe20000011435 */
[----:B--2---:R-:W-:Y:S02]  /*0570*/  IMAD.MOV R4, RZ, RZ, -R11 ;  /* 0x000000ffff047224 */ /* 0x004fe400078e0a0b */
        /* <DEDUP_REMOVED lines=11> */
[----:B------:R-:W-:-:S04]  /*0630*/  IADD3 R5, R55, 0x7f, RZ ;  /* 0x0000007f37057810 */ /* 0x000fc80007ffe0ff */
[----:B------:R-:W-:-:S04]  /*0640*/  SHF.R.S32.HI R4, RZ, 0x1f, R5 ;  /* 0x0000001fff047819 */ /* 0x000fc80000011405 */
[----:B------:R-:W-:-:S03]  /*0650*/  LEA.HI R4, R4, R5, RZ, 0x7 ;  /* 0x0000000504047211 */ /* 0x000fc600078f38ff */
[----:B------:R-:W-:Y:S02]  /*0660*/  @P2 IADD3 R7, R7, 0x1, RZ ;  /* 0x0000000107072810 */ /* 0x000fe40007ffe0ff */
[----:B------:R-:W-:-:S03]  /*0670*/  SHF.R.S32.HI R4, RZ, 0x7, R4 ;  /* 0x00000007ff047819 */ /* 0x000fc60000011404 */
[----:B------:R-:W-:-:S04]  /*0680*/  IMAD.MOV.U32 R3, RZ, RZ, R7 ;  /* 0x000000ffff037224 */ /* 0x000fc800078e0007 */
        /* <DEDUP_REMOVED lines=36> */
.L_x_2922:
[----:B------:R-:W-:Y:S05]  /*08d0*/  BSYNC B0 ;  /* 0x0000000000007941 */ /* 0x000fea0003800000 */
.L_x_2921:
        /* <DEDUP_REMOVED lines=10> */
.L_x_2924:
[----:B------:R-:W-:Y:S05]  /*0980*/  BSYNC B0 ;  /* 0x0000000000007941 */ /* 0x000fea0003800000 */
.L_x_2923:
        /* <DEDUP_REMOVED lines=10> */
.L_x_2926:
[----:B------:R-:W-:Y:S05]  /*0a30*/  BSYNC B0 ;  /* 0x0000000000007941 */ /* 0x000fea0003800000 */
.L_x_2925:
        /* <DEDUP_REMOVED lines=10> */
.L_x_2928:
[----:B------:R-:W-:Y:S05]  /*0ae0*/  BSYNC B0 ;  /* 0x0000000000007941 */ /* 0x000fea0003800000 */
.L_x_2927:
        /* <DEDUP_REMOVED lines=8> */
[----:B------:R-:W-:-:S04]  /*0b70*/  LEA R4, P4, R2, c[0x0][0x208], 0x2 ;  /* 0x0000820002047a11 */ /* 0x000fc800078810ff */
[----:B------:R-:W-:Y:S01]  /*0b80*/  LEA.HI.X R5, R2, c[0x0][0x20c], R3, 0x2, P4 ;  /* 0x0000830002057a11 */ /* 0x000fe200020f1403 */
[----:B------:R-:W-:Y:S02]  /*0b90*/  @!P3 IMAD.MOV.U32 R3, RZ, RZ, -0x800000 ;  /* 0xff800000ff03b424 */ /* 0x000fe400078e00ff */
[----:B------:R-:W-:Y:S02]  /*0ba0*/  @!P2 IMAD.MOV.U32 R2, RZ, RZ, -0x800000 ;  /* 0xff800000ff02a424 */ /* 0x000fe400078e00ff */
[----:B------:R-:W-:Y:S01]  /*0bb0*/  @!P1 IMAD.MOV.U32 R0, RZ, RZ, -0x800000 ;  /* 0xff800000ff009424 */ /* 0x000fe200078e00ff */
[----:B------:R1:W-:Y:S04]  /*0bc0*/  @!P3 STG.E [R4.64], R3 ;  /* 0x000000030400b986 */ /* 0x0003e8000c101906 */
[----:B------:R1:W-:Y:S04]  /*0bd0*/  @!P2 STG.E [R4.64+0x40], R2 ;  /* 0x000040020400a986 */ /* 0x0003e8000c101906 */
[----:B------:R1:W-:Y:S01]  /*0be0*/  @!P1 STG.E [R4.64+0x80], R0 ;  /* 0x0000800004009986 */ /* 0x0003e2000c101906 */
[----:B------:R-:W-:Y:S05]  /*0bf0*/  @P0 EXIT ;  /* 0x000000000000094d */ /* 0x000fea0003800000 */
[----:B-1----:R-:W-:-:S05]  /*0c00*/  MOV R3, 0xff800000 ;  /* 0xff80000000037802 */ /* 0x002fca0000000f00 */
[----:B------:R-:W-:Y:S01]  /*0c10*/  STG.E [R4.64+0xc0], R3 ;  /* 0x0000c00304007986 */ /* 0x000fe2000c101906 */
[----:B------:R-:W-:Y:S05]  /*0c20*/  EXIT ;  /* 0x000000000000794d */ /* 0x000fea0003800000 */
.L_x_2920:
        /* <DEDUP_REMOVED lines=32> */
[----:B-----5:R-:W-:-:S05]  /*0e30*/  IMAD.HI.U32 R7, R0, R3, RZ ;  /* 0x0000000300077227 */ /* 0x020fca00078e00ff */
        /* <DEDUP_REMOVED lines=47> */
[C---:B------:R-:W-:Y:S02]  /*1130*/  IMAD R13, R4.reuse, c[0x0][0x18c], R13 ;  /* 0x00006300040d7a24 */ /* 0x040fe400078e020d */
[----:B------:R-:W-:Y:S01]  /*1140*/  IMAD.IADD R9, R9, 0x1, R0 ;  /* 0x0000000109097824 */ /* 0x000fe200078e0200 */
[----:B------:R-:W-:Y:S01]  /*1150*/  SHF.R.S32.HI R0, RZ, 0x1f, R2 ;  /* 0x0000001fff007819 */ /* 0x000fe20000011402 */
[----:B------:R-:W-:-:S04]  /*1160*/  IMAD.WIDE.U32 R10, R4, c[0x0][0x188], RZ ;  /* 0x00006200040a7a25 */ /* 0x000fc800078e00ff */
[----:B------:R-:W-:Y:S01]  /*1170*/  IMAD.WIDE.U32 R8, R3, c[0x0][0x198], R8 ;  /* 0x0000660003087a25 */ /* 0x000fe200078e0008 */
[----:B------:R-:W-:-:S03]  /*1180*/  IADD3 R13, R11, R13, RZ ;  /* 0x0000000d0b0d7210 */ /* 0x000fc60007ffe0ff */
[----:B------:R-:W-:Y:S01]  /*1190*/  IMAD R7, R0, c[0x0][0x1b0], RZ ;  /* 0x00006c0000077a24 */ /* 0x000fe200078e02ff */
[----:B------:R-:W-:Y:S01]  /*11a0*/  IADD3 R9, R9, R6, RZ ;  /* 0x0000000609097210 */ /* 0x000fe20007ffe0ff */
[----:B------:R-:W-:Y:S02]  /*11b0*/  IMAD.MOV.U32 R6, RZ, RZ, R10 ;  /* 0x000000ffff067224 */ /* 0x000fe400078e000a */
[C---:B------:R-:W-:Y:S02]  /*11c0*/  IMAD R7, R2.reuse, c[0x0][0x1b4], R7 ;  /* 0x00006d0002077a24 */ /* 0x040fe400078e0207 */
[----:B------:R-:W-:-:S04]  /*11d0*/  IMAD.WIDE.U32 R8, R2, c[0x0][0x1b0], R8 ;  /* 0x00006c0002087a25 */ /* 0x000fc800078e0008 */
[----:B------:R-:W-:Y:S01]  /*11e0*/  IMAD.IADD R9, R9, 0x1, R7 ;  /* 0x0000000109097824 */ /* 0x000fe200078e0207 */
[----:B------:R-:W-:Y:S01]  /*11f0*/  MOV R4, R8 ;  /* 0x0000000800047202 */ /* 0x000fe20000000f00 */
[----:B------:R-:W-:Y:S05]  /*1200*/  BRA `(.L_x_2930) ;  /* 0x0000047000007947 */ /* 0x000fea0003800000 */
.L_x_2929:
        /* <DEDUP_REMOVED lines=17> */
.L_x_2931:
[----:B------:R-:W-:Y:S02]  /*1320*/  IABS R5, c[0x0][0x1c8] ;  /* 0x0000720000057a13 */ /* 0x000fe40000000000 */
[----:B------:R-:W-:Y:S02]  /*1330*/  IABS R4, R172 ;  /* 0x000000ac00047213 */ /* 0x000fe40000000000 */
[----:B------:R-:W1:Y:S01]  /*1340*/  I2F.RP R6, R5 ;  /* 0x0000000500067306 */ /* 0x000e620000209400 */
[----:B------:R-:W-:Y:S02]  /*1350*/  LEA R120, R53, 0xffffff80, 0x7 ;  /* 0xffffff8035787811 */ /* 0x000fe400078e38ff */
[----:B------:R-:W-:-:S05]  /*1360*/  @P0 IADD3 R13, R8, R13, RZ ;  /* 0x0000000d080d0210 */ /* 0x000fca0007ffe0ff */
[----:B------:R-:W-:-:S04]  /*1370*/  @P0 IMAD.WIDE.U32 R14, R13, c[0x0][0x1a0], RZ ;  /* 0x000068000d0e0a25 */ /* 0x000fc800078e00ff */
[----:B------:R-:W-:Y:S01]  /*1380*/  @P0 IMAD R13, R13, c[0x0][0x1a4], R15 ;  /* 0x000069000d0d0a24 */ /* 0x000fe200078e020f */
[----:B-1----:R-:W1:Y:S02]  /*1390*/  MUFU.RCP R10, R6 ;  /* 0x00000006000a7308 */ /* 0x002e640000001000 */
[----:B-1----:R-:W-:Y:S02]  /*13a0*/  IADD3 R10, R10, 0xffffffe, RZ ;  /* 0x0ffffffe0a0a7810 */ /* 0x002fe40007ffe0ff */
[----:B------:R-:W-:-:S04]  /*13b0*/  @P0 MOV R6, R14 ;  /* 0x0000000e00060202 */ /* 0x000fc80000000f00 */
[----:B------:R-:W1:Y:S02]  /*13c0*/  F2I.FTZ.U32.TRUNC.NTZ R11, R10 ;  /* 0x0000000a000b7305 */ /* 0x000e64000021f000 */
[----:B-1----:R-:W-:Y:S01]  /*13d0*/  IMAD.MOV R2, RZ, RZ, -R11 ;  /* 0x000000ffff027224 */ /* 0x002fe200078e0a0b */
[----:B------:R-:W-:-:S03]  /*13e0*/  MOV R10, RZ ;  /* 0x000000ff000a7202 */ /* 0x000fc60000000f00 */
[----:B------:R-:W-:-:S04]  /*13f0*/  IMAD R3, R2, R5, RZ ;  /* 0x0000000502037224 */ /* 0x000fc800078e02ff */
[----:B------:R-:W-:Y:S01]  /*1400*/  IMAD.HI.U32 R3, R11, R3, R10 ;  /* 0x000000030b037227 */ /* 0x000fe200078e000a */
[----:B------:R-:W-:-:S03]  /*1410*/  MOV R10, R0 ;  /* 0x00000000000a7202 */ /* 0x000fc60000000f00 */
[----:B------:R-:W-:Y:S02]  /*1420*/  IMAD.MOV.U32 R11, RZ, RZ, R9 ;  /* 0x000000ffff0b7224 */ /* 0x000fe400078e0009 */
[----:B------:R-:W-:-:S04]  /*1430*/  IMAD.HI.U32 R2, R3, R4, RZ ;  /* 0x0000000403027227 */ /* 0x000fc800078e00ff */
[----:B------:R-:W-:Y:S02]  /*1440*/  IMAD.MOV R3, RZ, RZ, -R2 ;  /* 0x000000ffff037224 */ /* 0x000fe400078e0a02 */
[----:B------:R-:W-:-:S04]  /*1450*/  IMAD.WIDE.U32 R10, R120, c[0x0][0x198], R10 ;  /* 0x00006600780a7a25 */ /* 0x000fc800078e000a */
        /* <DEDUP_REMOVED lines=14> */
[----:B------:R-:W-:Y:S02]  /*1540*/  IMAD.IADD R11, R11, 0x1, R3 ;  /* 0x000000010b0b7824 */ /* 0x000fe400078e0203 */
[----:B------:R-:W-:Y:S01]  /*1550*/  IMAD.MOV.U32 R3, RZ, RZ, R120 ;  /* 0x000000ffff037224 */ /* 0x000fe200078e0078 */
        /* <DEDUP_REMOVED lines=18> */
.L_x_2930:
[----:B-----5:R1:W5:Y:S01]  /*1680*/  @P4 LDG.E R7, [R176.64] ;  /* 0x00000006b0074981 */ /* 0x020362000c1e1900 */
[----:B------:R-:W-:Y:S01]  /*1690*/  SHF.R.S32.HI R15, RZ, 0x1f, R132 ;  /* 0x0000001fff0f7819 */ /* 0x000fe20000011484 */
[----:B------:R-:W-:Y:S01]  /*16a0*/  IMAD.MOV.U32 R21, RZ, RZ, 0x2 ;  /* 0x00000002ff157424 */ /* 0x000fe200078e00ff */
[----:B------:R-:W-:Y:S01]  /*16b0*/  ISETP.NE.AND P0, PT, R17, -0x1, PT ;  /* 0xffffffff1100780c */ /* 0x000fe20003f05270 */
[----:B------:R-:W-:Y:S01]  /*16c0*/  IMAD.MOV.U32 R160, RZ, RZ, c[0x0][0x230] ;  /* 0x00008c00ffa07624 */ /* 0x000fe200078e00ff */
[CC--:B------:R-:W-:Y:S01]  /*16d0*/  LEA.HI R11, R15.reuse, R132.reuse, RZ, 0x3 ;  /* 0x000000840f0b7211 */ /* 0x0c0fe200078f18ff */
[----:B------:R-:W-:Y:S01]  /*16e0*/  IMAD.MOV.U32 R26, RZ, RZ, RZ ;  /* 0x000000ffff1a7224 */ /* 0x000fe200078e00ff */
[----:B------:R-:W-:Y:S01]  /*16f0*/  LEA.HI R163, R15, R132, RZ, 0x2 ;  /* 0x000000840fa37211 */ /* 0x000fe200078f10ff */
[----:B------:R-:W-:Y:S01]  /*1700*/  IMAD.MOV.U32 R27, RZ, RZ, c[0x0][0x230] ;  /* 0x00008c00ff1b7624 */ /* 0x000fe200078e00ff */
[----:B------:R-:W-:Y:S01]  /*1710*/  SHF.R.S32.HI R8, RZ, 0x3, R11 ;  /* 0x00000003ff087819 */ /* 0x000fe2000001140b */
[----:B------:R-:W-:Y:S01]  /*1720*/  IMAD.MOV.U32 R181, RZ, RZ, c[0x0][0x198] ;  /* 0x00006600ffb57624 */ /* 0x000fe200078e00ff */
[----:B------:R-:W-:Y:S01]  /*1730*/  LOP3.LUT R155, R163, 0xfffffffc, RZ, 0xc0, !PT ;  /* 0xfffffffca39b7812 */ /* 0x000fe200078ec0ff */
[----:B------:R-:W-:Y:S01]  /*1740*/  IMAD.HI.U32 R160, R21, R160, R26 ;  /* 0x000000a015a07227 */ /* 0x000fe200078e001a */
[----:B------:R-:W-:-:S02]  /*1750*/  LEA.HI R59, R11, R8, RZ, 0x1 ;  /* 0x000000080b3b7211 */ /* 0x000fc400078f08ff */
[----:B------:R-:W-:Y:S01]  /*1760*/  LOP3.LUT R11, R11, 0xfffffff8, RZ, 0xc0, !PT ;  /* 0xfffffff80b0b7812 */ /* 0x000fe200078ec0ff */
[----:B------:R-:W-:Y:S01]  /*1770*/  @!P0 IMAD R10, R131, c[0x0][0x178], RZ ;  /* 0x00005e00830a8a24 */ /* 0x000fe200078e02ff */
[----:B------:R-:W-:Y:S01]  /*1780*/  SHF.R.S32.HI R174, RZ, 0x2, R163 ;  /* 0x00000002ffae7819 */ /* 0x000fe200000114a3 */
[----:B------:R-:W-:Y:S01]  /*1790*/  @P0 IMAD.WIDE.U32 R24, R17, c[0x0][0x190], RZ ;  /* 0x0000640011180a25 */ /* 0x000fe200078e00ff */
[----:B------:R-:W-:Y:S02]  /*17a0*/  LEA.HI R60, R15, R132, RZ, 0x4 ;  /* 0x000000840f3c7211 */ /* 0x000fe400078f20ff */
[----:B------:R-:W-:Y:S01]  /*17b0*/  SHF.R.S32.HI R175, RZ, 0x1f, R174 ;  /* 0x0000001fffaf7819 */ /* 0x000fe200000114ae */
[----:B------:R-:W-:Y:S01]  /*17c0*/  @!P0 IMAD.WIDE.U32 R22, R153, c[0x0][0x178], RZ ;  /* 0x00005e0099168a25 */ /* 0x000fe200078e00ff */
[----:B------:R-:W-:Y:S02]  /*17d0*/  LEA.HI R163, R163, R174, RZ, 0x1 ;  /* 0x000000aea3a37211 */ /* 0x000fe400078f08ff */
[----:B------:R-:W-:Y:S01]  /*17e0*/  LEA.HI R15, R15, R132, RZ, 0x5 ;  /* 0x000000840f0f7211 */ /* 0x000fe200078f28ff */
[C---:B------:R-:W-:Y:S01]  /*17f0*/  IMAD.IADD R155, R132.reuse, 0x1, -R155 ;  /* 0x00000001849b7824 */ /* 0x040fe200078e0a9b */
[----:B------:R-:W-:Y:S01]  /*1800*/  LOP3.LUT R163, R163, 0x7fffffe, RZ, 0xc0, !PT ;  /* 0x07fffffea3a37812 */ /* 0x000fe200078ec0ff */
[----:B------:R-:W-:Y:S01]  /*1810*/  IMAD.IADD R58, R132, 0x1, -R11 ;  /* 0x00000001843a7824 */ /* 0x000fe200078e0a0b */
[----:B------:R-:W-:Y:S01]  /*1820*/  SHF.R.S32.HI R54, RZ, 0x5, R15 ;  /* 0x00000005ff367819 */ /* 0x000fe2000001140f */
[----:B------:R-:W-:Y:S01]  /*1830*/  @!P0 IMAD R10, R153, c[0x0][0x17c], R10 ;  /* 0x00005f00990a8a24 */ /* 0x000fe200078e020a */
[----:B------:R-:W-:Y:S01]  /*1840*/  IADD3 R163, R174, -R163, RZ ;  /* 0x800000a3aea37210 */ /* 0x000fe20007ffe0ff */
[----:B------:R-:W-:Y:S01]  /*1850*/  @P0 IMAD.MOV.U32 R16, RZ, RZ, R24 ;  /* 0x000000ffff100224 */ /* 0x000fe200078e0018 */
[----:B------:R-:W-:Y:S01]  /*1860*/  LEA.HI R57, R58, R58, RZ, 0x1 ;  /* 0x0000003a3a397211 */ /* 0x000fe200078f08ff */
[----:B------:R-:W-:Y:S01]  /*1870*/  @P0 IMAD R17, R17, c[0x0][0x194], R25 ;  /* 0x0000650011110a24 */ /* 0x000fe200078e0219 */
[----:B------:R-:W-:Y:S01]  /*1880*/  IADD3 R164, P1, R174, R3, RZ ;  /* 0x00000003aea47210 */ /* 0x000fe20007f3e0ff */
[----:B------:R-:W-:Y:S01]  /*1890*/  @!P0 IMAD.MOV.U32 R16, RZ, RZ, R22 ;  /* 0x000000ffff108224 */ /* 0x000fe200078e0016 */
[----:B------:R-:W-:Y:S01]  /*18a0*/  LOP3.LUT R11, R57, 0xfffffffe, RZ, 0xc0, !PT ;  /* 0xfffffffe390b7812 */ /* 0x000fe200078ec0ff */
[----:B------:R-:W-:Y:S01]  /*18b0*/  IMAD.SHL.U32 R116, R155, 0x8, RZ ;  /* 0x000000089b747824 */ /* 0x000fe200078e00ff */
[----:B------:R-:W-:Y:S01]  /*18c0*/  LOP3.LUT R63, R60, 0xfffffff0, RZ, 0xc0, !PT ;  /* 0xfffffff03c3f7812 */ /* 0x000fe200078ec0ff */
[----:B------:R-:W-:Y:S01]  /*18d0*/  @!P0 IMAD.IADD R17, R23, 0x1, R10 ;  /* 0x0000000117118824 */ /* 0x000fe200078e020a */
[----:B------:R-:W-:Y:S01]  /*18e0*/  LOP3.LUT R59, R59, 0xfffffffe, RZ, 0xc0, !PT ;  /* 0xfffffffe3b3b7812 */ /* 0x000fe200078ec0ff */
[----:B------:R-:W-:Y:S01]  /*18f0*/  IMAD.SHL.U32 R23, R8, 0x40, RZ ;  /* 0x0000004008177824 */ /* 0x000fe200078e00ff */
[----:B------:R-:W-:Y:S01]  /*1900*/  IADD3 R16, P0, R116, R16, RZ ;  /* 0x0000001074107210 */ /* 0x000fe20007f1e0ff */
[----:B------:R-:W-:Y:S01]  /*1910*/  IMAD.WIDE R18, R19, 0x40, R174 ;  /* 0x0000004013127825 */ /* 0x000fe200078e02ae */
[----:B------:R-:W-:-:S02]  /*1920*/  SHF.R.S32.HI R117, RZ, 0x1f, R116 ;  /* 0x0000001fff757819 */ /* 0x000fc40000011474 */
[----:B------:R-:W-:Y:S01]  /*1930*/  LOP3.LUT R23, R23, 0xc0, RZ, 0xc0, !PT ;  /* 0x000000c017177812 */ /* 0x000fe200078ec0ff */
[----:B------:R-:W-:Y:S01]  /*1940*/  IMAD.IADD R58, R58, 0x1, -R11 ;  /* 0x000000013a3a7824 */ /* 0x000fe200078e0a0b */
[----:B------:R-:W-:Y:S01]  /*1950*/  IADD3 R11, R116, 0x20, RZ ;  /* 0x00000020740b7810 */ /* 0x000fe20007ffe0ff */
[----:B------:R-:W-:Y:S01]  /*1960*/  IMAD.X R17, R117, 0x1, R17, P0 ;  /* 0x0000000175117824 */ /* 0x000fe200000e0611 */
[----:B------:R-:W-:Y:S01]  /*1970*/  LOP3.LUT R21, R23, 0x18, R116, 0xf8, !PT ;  /* 0x0000001817157812 */ /* 0x000fe200078ef874 */
[----:B------:R-:W-:Y:S01]  /*1980*/  IMAD R170, R19, c[0x0][0x190], RZ ;  /* 0x0000640013aa7a24 */ /* 0x000fe200078e02ff */
[----:B------:R-:W-:Y:S01]  /*1990*/  SHF.R.U32.HI R10, RZ, 0x3, R23 ;  /* 0x00000003ff0a7819 */ /* 0x000fe20000011617 */
[C---:B------:R-:W-:Y:S01]  /*19a0*/  IMAD.WIDE.U32 R16, R18.reuse, c[0x0][0x190], R16 ;  /* 0x0000640012107a25 */ /* 0x040fe200078e0010 */
[----:B------:R-:W-:Y:S02]  /*19b0*/  ISETP.GE.AND P5, PT, R11, c[0x0][0x220], PT ;  /* 0x000088000b007a0c */ /* 0x000fe40003fa6270 */
[----:B------:R-:W-:Y:S01]  /*19c0*/  LOP3.LUT R10, R21, R10, RZ, 0x3c, !PT ;  /* 0x0000000a150a7212 */ /* 0x000fe200078e3cff */
[----:B------:R-:W-:Y:S01]  /*19d0*/  IMAD R170, R18, c[0x0][0x194], R170 ;  /* 0x0000650012aa7a24 */ /* 0x000fe200078e02aa */
[----:B------:R-:W-:Y:S01]  /*19e0*/  IADD3 R18, P0, R116, R6, RZ ;  /* 0x0000000674127210 */ /* 0x000fe20007f1e0ff */
[----:B------:R-:W-:Y:S01]  /*19f0*/  IMAD R19, R0, c[0x0][0x1b8], RZ ;  /* 0x00006e0000137a24 */ /* 0x000fe200078e02ff */
[----:B------:R-:W-:Y:S01]  /*1a00*/  SEL R6, RZ, 0xffffffff, P5 ;  /* 0xffffffffff067807 */ /* 0x000fe20002800000 */
[----:B------:R-:W-:Y:S01]  /*1a10*/  IMAD R163, R54, 0x8, R163 ;  /* 0x0000000836a37824 */ /* 0x000fe200078e02a3 */
[----:B------:R-:W-:Y:S01]  /*1a20*/  SHF.R.S32.HI R145, RZ, 0x1, R160 ;  /* 0x00000001ff917819 */ /* 0x000fe200000114a0 */
[----:B------:R-:W-:Y:S01]  /*1a30*/  IMAD R3, R2, c[0x0][0x1bc], R19 ;  /* 0x00006f0002037a24 */ /* 0x000fe200078e0213 */
[----:B------:R-:W-:Y:S01]  /*1a40*/  SHF.L.U32 R155, R155, 0x2, RZ ;  /* 0x000000029b9b7819 */ /* 0x000fe200000006ff */
[----:B------:R-:W-:Y:S01]  /*1a50*/  IMAD.U32 R163, R163, 0x20, R10 ;  /* 0x00000020a3a37824 */ /* 0x000fe200078e000a */
[C---:B------:R-:W-:Y:S01]  /*1a60*/  IADD3 R10, R116.reuse, 0x40, RZ ;  /* 0x00000040740a7810 */ /* 0x040fe20007ffe0ff */
[----:B------:R-:W-:Y:S01]  /*1a70*/  IMAD.X R19, R117, 0x1, R13, P0 ;  /* 0x0000000175137824 */ /* 0x000fe200000e060d */
[----:B------:R-:W-:Y:S01]  /*1a80*/  ISETP.GE.AND P0, PT, R116, c[0x0][0x220], PT ;  /* 0x0000880074007a0c */ /* 0x000fe20003f06270 */
[----:B------:R-:W-:Y:S01]  /*1a90*/  IMAD.SHL.U32 R6, R6, 0x2, RZ ;  /* 0x0000000206067824 */ /* 0x000fe200078e00ff */
[----:B------:R-:W-:Y:S01]  /*1aa0*/  ISETP.GE.AND P2, PT, R10, c[0x0][0x220], PT ;  /* 0x000088000a007a0c */ /* 0x000fe20003f46270 */
[----:B------:R-:W-:Y:S01]  /*1ab0*/  IMAD.IADD R63, R132, 0x1, -R63 ;  /* 0x00000001843f7824 */ /* 0x000fe200078e0a3f */
[----:B------:R-:W-:Y:S01]  /*1ac0*/  SEL R13, RZ, 0x1, P0 ;  /* 0x00000001ff0d7807 */ /* 0x000fe20000000000 */
[----:B------:R-:W-:Y:S01]  /*1ad0*/  IMAD.IADD R59, R8, 0x1, -R59 ;  /* 0x00000001083b7824 */ /* 0x000fe200078e0a3b */
[----:B------:R-:W-:Y:S01]  /*1ae0*/  SEL R161, RZ, 0x4, P2 ;  /* 0x00000004ffa17807 */ /* 0x000fe20001000000 */
[----:B------:R-:W-:Y:S01]  /*1af0*/  IMAD.X R5, R175, 0x1, R5, P1 ;  /* 0x00000001af057824 */ /* 0x000fe200008e0605 */
[----:B------:R-:W-:Y:S01]  /*1b00*/  LOP3.LUT R6, R6, 0x2, R13, 0xe2, !PT ;  /* 0x0000000206067812 */ /* 0x000fe200078ee20d */
[----:B------:R-:W-:Y:S01]  /*1b10*/  IMAD.WIDE.U32 R18, R2, c[0x0][0x1b8], R18 ;  /* 0x00006e0002127a25 */ /* 0x000fe200078e0012 */
[----:B------:R-:W-:-:S02]  /*1b20*/  IADD3 R166, P0, R116, R4, RZ ;  /* 0x0000000474a67210 */ /* 0x000fc40007f1e0ff */
[----:B------:R-:W-:Y:S01]  /*1b30*/  LOP3.LUT R161, R6, R161, RZ, 0xfc, !PT ;  /* 0x000000a106a17212 */ /* 0x000fe200078efcff */
[----:B------:R-:W-:Y:S01]  /*1b40*/  IMAD R5, R5, c[0x0][0x1a0], RZ ;  /* 0x0000680005057a24 */ /* 0x000fe200078e02ff */
[----:B------:R-:W-:Y:S01]  /*1b50*/  SHF.R.S32.HI R6, RZ, 0x1f, R71 ;  /* 0x0000001fff067819 */ /* 0x000fe20000011447 */
[----:B------:R-:W-:Y:S01]  /*1b60*/  IMAD.X R167, R117, 0x1, R9, P0 ;  /* 0x0000000175a77824 */ /* 0x000fe200000e0609 */
[----:B------:R-:W-:Y:S01]  /*1b70*/  LEA.HI R62, R63, R63, RZ, 0x1 ;  /* 0x0000003f3f3e7211 */ /* 0x000fe200078f08ff */
[----:B------:R-:W-:Y:S01]  /*1b80*/  IMAD R158, R174, R145, R155 ;  /* 0x00000091ae9e7224 */ /* 0x000fe200078e029b */
[----:B------:R-:W-:Y:S01]  /*1b90*/  LEA.HI R13, R6, R71, RZ, 0x7 ;  /* 0x00000047060d7211 */ /* 0x000fe200078f38ff */
[----:B------:R-:W-:Y:S01]  /*1ba0*/  IMAD.IADD R19, R19, 0x1, R3 ;  /* 0x0000000113137824 */ /* 0x000fe200078e0203 */
[--C-:B------:R-:W-:Y:S01]  /*1bb0*/  SHF.R.S32.HI R8, RZ, 0x1, R62.reuse ;  /* 0x00000001ff087819 */ /* 0x100fe2000001143e */
[----:B------:R-:W-:Y:S01]  /*1bc0*/  IMAD R169, R175, c[0x0][0x198], RZ ;  /* 0x00006600afa97a24 */ /* 0x000fe200078e02ff */
[----:B------:R-:W-:Y:S01]  /*1bd0*/  SHF.R.S32.HI R13, RZ, 0x7, R13 ;  /* 0x00000007ff0d7819 */ /* 0x000fe2000001140d */
[----:B------:R-:W-:Y:S01]  /*1be0*/  IMAD R5, R164, c[0x0][0x1a4], R5 ;  /* 0x00006900a4057a24 */ /* 0x000fe200078e0205 */
[----:B------:R-:W-:Y:S01]  /*1bf0*/  SHF.R.S32.HI R61, RZ, 0x1f, R62 ;  /* 0x0000001fff3d7819 */ /* 0x000fe2000001143e */
[----:B------:R-:W-:Y:S01]  /*1c00*/  IMAD.MOV.U32 R100, RZ, RZ, 0x5 ;  /* 0x00000005ff647424 */ /* 0x000fe200078e00ff */
[----:B------:R-:W-:Y:S01]  /*1c10*/  IMNMX R68, R146, R13, !PT ;  /* 0x0000000d92447217 */ /* 0x000fe20007800200 */
[----:B------:R-:W-:Y:S01]  /*1c20*/  IMAD.MOV.U32 R3, RZ, RZ, c[0x0][0x1a0] ;  /* 0x00006800ff037624 */ /* 0x000fe200078e00ff */
[----:B------:R-:W-:Y:S01]  /*1c30*/  SHF.R.S32.HI R173, RZ, 0x1f, R172 ;  /* 0x0000001fffad7819 */ /* 0x000fe200000114ac */
[----:B------:R-:W-:Y:S01]  /*1c40*/  IMAD.IADD R155, R155, 0x1, R158 ;  /* 0x000000019b9b7824 */ /* 0x000fe200078e029e */
[----:B------:R-:W-:Y:S01]  /*1c50*/  ISETP.GT.AND P0, PT, R53, R68, PT ;  /* 0x000000443500720c */ /* 0x000fe20003f04270 */
[----:B------:R-:W-:Y:S01]  /*1c60*/  IMAD.WIDE.U32 R164, R164, c[0x0][0x1a0], R18 ;  /* 0x00006800a4a47a25 */ /* 0x000fe200078e0012 */
[----:B------:R-:W-:-:S02]  /*1c70*/  LEA.HI R61, R61, R8, RZ, 0x2 ;  /* 0x000000083d3d7211 */ /* 0x000fc400078f10ff */
[----:B------:R-:W-:Y:S01]  /*1c80*/  IADD3 R171, R17, R170, RZ ;  /* 0x000000aa11ab7210 */ /* 0x000fe20007ffe0ff */
[----:B------:R-:W-:Y:S01]  /*1c90*/  IMAD.MOV.U32 R170, RZ, RZ, R16 ;  /* 0x000000ffffaa7224 */ /* 0x000fe200078e0010 */
[----:B------:R-:W-:Y:S01]  /*1ca0*/  LOP3.LUT R61, R61, 0xfffffffc, RZ, 0xc0, !PT ;  /* 0xfffffffc3d3d7812 */ /* 0x000fe200078ec0ff */
[----:B------:R-:W-:Y:S01]  /*1cb0*/  IMAD R69, R173, c[0x0][0x1a8], RZ ;  /* 0x00006a00ad457a24 */ /* 0x000fe200078e02ff */
[----:B------:R-:W-:Y:S01]  /*1cc0*/  LOP3.LUT R15, R15, 0xffffffe0, RZ, 0xc0, !PT ;  /* 0xffffffe00f0f7812 */ /* 0x000fe200078ec0ff */
[----:B------:R-:W-:Y:S01]  /*1cd0*/  IMAD R169, R174, c[0x0][0x19c], R169 ;  /* 0x00006700aea97a24 */ /* 0x000fe200078e02a9 */
[----:B------:R-:W-:Y:S01]  /*1ce0*/  P2R R152, PR, RZ, 0x4 ;  /* 0x00000004ff987803 */ /* 0x000fe20000000000 */
[----:B------:R-:W-:Y:S01]  /*1cf0*/  IMAD R69, R172, c[0x0][0x1ac], R69 ;  /* 0x00006b00ac457a24 */ /* 0x000fe200078e0245 */
[-C--:B------:R-:W-:Y:S01]  /*1d00*/  SHF.L.U64.HI R147, R181, R100.reuse, c[0x0][0x19c] ;  /* 0x00006700b5937619 */ /* 0x080fe20000010264 */
[----:B------:R-:W-:Y:S01]  /*1d10*/  IMAD.WIDE.U32 R166, R174, c[0x0][0x198], R166 ;  /* 0x00006600aea67a25 */ /* 0x000fe200078e00a6 */
[----:B------:R-:W-:-:S02]  /*1d20*/  SHF.L.U64.HI R149, R3, R100, c[0x0][0x1a4] ;  /* 0x0000690003957619 */ /* 0x000fc40000010264 */
[----:B------:R-:W-:Y:S01]  /*1d30*/  SHF.R.S32.HI R60, RZ, 0x4, R60 ;  /* 0x00000004ff3c7819 */ /* 0x000fe2000001143c */
[----:B------:R-:W-:Y:S01]  /*1d40*/  IMAD.WIDE.U32 R170, R172, c[0x0][0x1a8], R170 ;  /* 0x00006a00acaa7a25 */ /* 0x000fe200078e00aa */
[----:B------:R-:W-:Y:S02]  /*1d50*/  SHF.R.S32.HI R57, RZ, 0x1, R57 ;  /* 0x00000001ff397819 */ /* 0x000fe40000011439 */
[----:B------:R-:W-:Y:S01]  /*1d60*/  SHF.R.S32.HI R130, RZ, 0x1f, R158 ;  /* 0x0000001fff827819 */ /* 0x000fe2000001149e */
[----:B------:R-:W-:Y:S01]  /*1d70*/  IMAD.IADD R61, R8, 0x1, -R61 ;  /* 0x00000001083d7824 */ /* 0x000fe200078e0a3d */
[----:B------:R-:W-:Y:S01]  /*1d80*/  SHF.R.S32.HI R129, RZ, 0x1f, R155 ;  /* 0x0000001fff817819 */ /* 0x000fe2000001149b */
[----:B------:R-:W-:Y:S02]  /*1d90*/  IMAD.SHL.U32 R148, R181, 0x20, RZ ;  /* 0x00000020b5947824 */ /* 0x000fe400078e00ff */
[----:B------:R-:W-:Y:S02]  /*1da0*/  IMAD.SHL.U32 R150, R3, 0x20, RZ ;  /* 0x0000002003967824 */ /* 0x000fe400078e00ff */
[----:B------:R-:W-:-:S02]  /*1db0*/  IMAD.IADD R162, R132, 0x1, -R15 ;  /* 0x0000000184a27824 */ /* 0x000fc400078e0a0f */
[----:B------:R-:W-:Y:S02]  /*1dc0*/  IMAD.SHL.U32 R159, R145, 0x20, RZ ;  /* 0x00000020919f7824 */ /* 0x000fe400078e00ff */
[----:B------:R-:W-:Y:S02]  /*1dd0*/  IMAD.IADD R169, R167, 0x1, R169 ;  /* 0x00000001a7a97824 */ /* 0x000fe400078e02a9 */
[----:B------:R-:W-:Y:S02]  /*1de0*/  IMAD.IADD R52, R165, 0x1, R5 ;  /* 0x00000001a5347824 */ /* 0x000fe400078e0205 */
[----:B------:R-:W-:Y:S02]  /*1df0*/  IMAD.IADD R69, R171, 0x1, R69 ;  /* 0x00000001ab457824 */ /* 0x000fe400078e0245 */
[----:B------:R-:W-:Y:S01]  /*1e00*/  @!P4 IMAD.MOV.U32 R7, RZ, RZ, RZ ;  /* 0x000000ffff07c224 */ /* 0x000fe200078e00ff */
[----:B------:R-:W-:Y:S05]  /*1e10*/  @!P0 BRA `(.L_x_2932) ;  /* 0x0000964000008947 */ /* 0x000fea0003800000 */
[----:B-1----:R-:W-:Y:S01]  /*1e20*/  IMAD R4, R131, c[0x0][0x280], RZ ;  /* 0x0000a00083047a24 */ /* 0x002fe200078e02ff */
[----:B------:R-:W-:Y:S01]  /*1e30*/  SHF.R.S32.HI R9, RZ, 0x1f, R120 ;  /* 0x0000001fff097819 */ /* 0x000fe20000011478 */
[C---:B------:R-:W-:Y:S01]  /*1e40*/  IMAD.WIDE.U32 R12, R153.reuse, c[0x0][0x280], R116 ;  /* 0x0000a000990c7a25 */ /* 0x040fe200078e0074 */
[--C-:B------:R-:W-:Y:S01]  /*1e50*/  SHF.R.S32.HI R6, RZ, 0x1f, R71.reuse ;  /* 0x0000001fff067819 */ /* 0x100fe20000011447 */
[----:B------:R-:W-:Y:S01]  /*1e60*/  UMOV UR9, 0x40 ;  /* 0x0000004000097882 */ /* 0x000fe20000000000 */
[----:B------:R-:W-:Y:S01]  /*1e70*/  IADD3 R8, P1, P0, R120, R174, -R71 ;  /* 0x000000ae78087210 */ /* 0x000fe2000783e847 */
[----:B------:R-:W-:Y:S01]  /*1e80*/  IMAD R5, R153, c[0x0][0x284], R4 ;  /* 0x0000a10099057a24 */ /* 0x000fe200078e0204 */
[C---:B------:R-:W-:Y:S01]  /*1e90*/  LEA R108, P3, R166.reuse, c[0x0][0x168], 0x1 ;  /* 0x00005a00a66c7a11 */ /* 0x040fe200078608ff */
[----:B------:R-:W-:Y:S01]  /*1ea0*/  IMAD R4, R131, c[0x0][0x278], RZ ;  /* 0x00009e0083047a24 */ /* 0x000fe200078e02ff */
[----:B------:R-:W-:Y:S01]  /*1eb0*/  IADD3.X R6, R9, R175, ~R6, P1, P0 ;  /* 0x000000af09067210 */ /* 0x000fe20000fe0c06 */
[C---:B------:R-:W-:Y:S01]  /*1ec0*/  IMAD.WIDE.U32 R14, R153.reuse, c[0x0][0x278], R116 ;  /* 0x00009e00990e7a25 */ /* 0x040fe200078e0074 */
[----:B------:R-:W-:Y:S01]  /*1ed0*/  LEA.HI.X R107, R166, c[0x0][0x16c], R169, 0x1, P3 ;  /* 0x00005b00a66b7a11 */ /* 0x000fe200018f0ca9 */
[----:B------:R-:W-:Y:S01]  /*1ee0*/  ULDC.64 UR4, c[0x0][0x1a0] ;  /* 0x0000680000047ab9 */ /* 0x000fe20000000a00 */
[C---:B------:R-:W-:Y:S01]  /*1ef0*/  LEA R110, P2, R164.reuse, c[0x0][0x170], 0x1 ;  /* 0x00005c00a46e7a11 */ /* 0x040fe200078408ff */
[----:B------:R-:W-:Y:S01]  /*1f00*/  IMAD R4, R153, c[0x0][0x27c], R4 ;  /* 0x00009f0099047a24 */ /* 0x000fe200078e0204 */
[----:B------:R-:W-:Y:S01]  /*1f10*/  UIMAD UR10, UR9, UR5, URZ ;  /* 0x00000005090a72a4 */ /* 0x000fe2000f8e023f */
[----:B------:R-:W-:Y:S01]  /*1f20*/  IMAD.IADD R13, R13, 0x1, R5 ;  /* 0x000000010d0d7824 */ /* 0x000fe200078e0205 */
[----:B------:R-:W-:Y:S01]  /*1f30*/  LEA.HI.X R111, R164, c[0x0][0x174], R52, 0x1, P2 ;  /* 0x00005d00a46f7a11 */ /* 0x000fe200010f0c34 */
[C---:B------:R-:W-:Y:S01]  /*1f40*/  IMAD R5, R6.reuse, c[0x0][0x290], RZ ;  /* 0x0000a40006057a24 */ /* 0x040fe200078e02ff */
[C---:B------:R-:W-:Y:S01]  /*1f50*/  IADD3 R138, R159.reuse, 0x20, RZ ;  /* 0x000000209f8a7810 */ /* 0x040fe20007ffe0ff */
[----:B------:R-:W-:Y:S01]  /*1f60*/  IMAD R9, R6, c[0x0][0x288], RZ ;  /* 0x0000a20006097a24 */ /* 0x000fe200078e02ff */
[----:B------:R-:W-:Y:S01]  /*1f70*/  IADD3 R137, R159, 0x40, RZ ;  /* 0x000000409f897810 */ /* 0x000fe20007ffe0ff */
[----:B------:R-:W-:Y:S01]  /*1f80*/  IMAD.IADD R15, R15, 0x1, R4 ;  /* 0x000000010f0f7824 */ /* 0x000fe200078e0204 */
[----:B------:R-:W-:Y:S01]  /*1f90*/  UMOV UR8, 0xc0 ;  /* 0x000000c000087882 */ /* 0x000fe20000000000 */
[C---:B------:R-:W-:Y:S01]  /*1fa0*/  IMAD R5, R8.reuse, c[0x0][0x294], R5 ;  /* 0x0000a50008057a24 */ /* 0x040fe200078e0205 */
[----:B------:R-:W-:Y:S01]  /*1fb0*/  UIMAD UR11, UR8, UR5, URZ ;  /* 0x00000005080b72a4 */ /* 0x000fe2000f8e023f */
[----:B------:R-:W-:Y:S01]  /*1fc0*/  IMAD.WIDE.U32 R12, R8, c[0x0][0x290], R12 ;  /* 0x0000a400080c7a25 */ /* 0x000fe200078e000c */
[----:B------:R-:W-:Y:S01]  /*1fd0*/  LOP3.LUT R140, R161, 0xffff, RZ, 0xc0, !PT ;  /* 0x0000ffffa18c7812 */ /* 0x000fe200078ec0ff */
[----:B------:R-:W-:Y:S01]  /*1fe0*/  ULDC UR5, c[0x0][0x294] ;  /* 0x0000a50000057ab9 */ /* 0x000fe20000000800 */
[----:B------:R-:W-:Y:S01]  /*1ff0*/  IADD3 R143, R174, 0x20, RZ ;  /* 0x00000020ae8f7810 */ /* 0x000fe20007ffe0ff */
[C---:B------:R-:W-:Y:S01]  /*2000*/  IMAD R4, R8.reuse, c[0x0][0x28c], R9 ;  /* 0x0000a30008047a24 */ /* 0x040fe200078e0209 */
[----:B------:R-:W-:Y:S01]  /*2010*/  UIMAD UR5, UR8, UR5, URZ ;  /* 0x00000005080572a4 */ /* 0x000fe2000f8e023f */
[----:B------:R-:W-:Y:S01]  /*2020*/  IMAD.WIDE.U32 R8, R8, c[0x0][0x288], R14 ;  /* 0x0000a20008087a25 */ /* 0x000fe200078e000e */
[----:B------:R-:W-:Y:S01]  /*2030*/  UIMAD.WIDE.U32 UR12, UR8, UR4, URZ ;  /* 0x00000004080c72a5 */ /* 0x000fe2000f8e003f */
[----:B------:R-:W-:-:S02]  /*2040*/  LOP3.LUT R144, R140, 0x1, RZ, 0xc0, !PT ;  /* 0x000000018c907812 */ /* 0x000fc400078ec0ff */
[----:B------:R-:W-:Y:S01]  /*2050*/  IMAD.IADD R13, R13, 0x1, R5 ;  /* 0x000000010d0d7824 */ /* 0x000fe200078e0205 */
[----:B------:R-:W-:Y:S01]  /*2060*/  LOP3.LUT R142, R140, 0x2, RZ, 0xc0, !PT ;  /* 0x000000028c8e7812 */ /* 0x000fe200078ec0ff */
[----:B------:R-:W-:Y:S01]  /*2070*/  IMAD R113, R0, c[0x0][0x2a0], RZ ;  /* 0x0000a80000717a24 */ /* 0x000fe200078e02ff */
[C---:B------:R-:W-:Y:S01]  /*2080*/  IADD3 R141, R174.reuse, 0x40, RZ ;  /* 0x00000040ae8d7810 */ /* 0x040fe20007ffe0ff */
[----:B------:R-:W-:Y:S01]  /*2090*/  IMAD.IADD R5, R9, 0x1, R4 ;  /* 0x0000000109057824 */ /* 0x000fe200078e0204 */
[----:B------:R-:W-:Y:S01]  /*20a0*/  IADD3 R139, R174, 0x60, RZ ;  /* 0x00000060ae8b7810 */ /* 0x000fe20007ffe0ff */
[----:B------:R-:W-:Y:S01]  /*20b0*/  IMAD R115, R0, c[0x0][0x298], RZ ;  /* 0x0000a60000737a24 */ /* 0x000fe200078e02ff */
[----:B------:R-:W-:Y:S01]  /*20c0*/  SHF.R.S32.HI R128, RZ, 0x1f, R159 ;  /* 0x0000001fff807819 */ /* 0x000fe2000001149f */
[----:B------:R-:W-:Y:S01]  /*20d0*/  IMAD.MOV.U32 R4, RZ, RZ, R8 ;  /* 0x000000ffff047224 */ /* 0x000fe200078e0008 */
[----:B------:R-:W-:Y:S01]  /*20e0*/  LOP3.LUT R140, R140, 0x4, RZ, 0xc0, !PT ;  /* 0x000000048c8c7812 */ /* 0x000fe200078ec0ff */
[----:B-----5:R-:W-:Y:S01]  /*20f0*/  IMAD.IADD R120, R7, 0x1, R120 ;  /* 0x0000000107787824 */ /* 0x020fe200078e0278 */
[----:B------:R-:W-:Y:S01]  /*2100*/  SHF.R.S32.HI R127, RZ, 0x1f, R138 ;  /* 0x0000001fff7f7819 */ /* 0x000fe2000001148a */
[----:B------:R-:W-:Y:S01]  /*2110*/  IMAD.WIDE.U32 R6, R3, 0x40, RZ ;  /* 0x0000004003067825 */ /* 0x000fe200078e00ff */
[----:B------:R-:W-:Y:S01]  /*2120*/  SHF.R.S32.HI R126, RZ, 0x1f, R137 ;  /* 0x0000001fff7e7819 */ /* 0x000fe20000011489 */
[----:B------:R-:W-:-:S02]  /*2130*/  ULDC UR4, c[0x0][0x230] ;  /* 0x00008c0000047ab9 */ /* 0x000fc40000000800 */
[C---:B------:R-:W-:Y:S01]  /*2140*/  IMAD R113, R2.reuse, c[0x0][0x2a4], R113 ;  /* 0x0000a90002717a24 */ /* 0x040fe200078e0271 */
[----:B------:R-:W-:Y:S01]  /*2150*/  IADD3 R104, R7, UR10, RZ ;  /* 0x0000000a07687c10 */ /* 0x000fe2000fffe0ff */
[C---:B------:R-:W-:Y:S01]  /*2160*/  IMAD R115, R2.reuse, c[0x0][0x29c], R115 ;  /* 0x0000a70002737a24 */ /* 0x040fe200078e0273 */
[----:B------:R-:W-:Y:S01]  /*2170*/  ULDC UR10, c[0x0][0x19c] ;  /* 0x00006700000a7ab9 */ /* 0x000fe20000000800 */
[----:B------:R-:W-:Y:S01]  /*2180*/  IMAD.WIDE.U32 R12, R2, c[0x0][0x2a0], R12 ;  /* 0x0000a800020c7a25 */ /* 0x000fe200078e000c */
[----:B------:R-:W-:Y:S01]  /*2190*/  UIMAD UR10, UR9, UR10, URZ ;  /* 0x0000000a090a72a4 */ /* 0x000fe2000f8e023f */
[----:B------:R-:W-:Y:S01]  /*21a0*/  SHF.L.U64.HI R104, R6, 0x1, R104 ;  /* 0x0000000106687819 */ /* 0x000fe20000010268 */
[----:B------:R-:W-:Y:S01]  /*21b0*/  UIADD3 UR11, UR13, UR11, URZ ;  /* 0x0000000b0d0b7290 */ /* 0x000fe2000fffe03f */
[----:B------:R-:W-:Y:S01]  /*21c0*/  IMAD.WIDE.U32 R2, R2, c[0x0][0x298], R4 ;  /* 0x0000a60002027a25 */ /* 0x000fe200078e0004 */
[----:B------:R-:W-:Y:S01]  /*21d0*/  LEA R112, P1, R12, c[0x0][0x270], 0x1 ;  /* 0x00009c000c707a11 */ /* 0x000fe200078208ff */
[----:B------:R-:W-:-:S02]  /*21e0*/  ULDC.U8 UR8, c[0x0][0x313] ;  /* 0x0000c4c000087ab9 */ /* 0x000fc40000000000 */
        /* <DEDUP_REMOVED lines=74> */
[----:B------:R-:W-:Y:S01]  /*2690*/  SHF.R.S32.HI R124, RZ, 0x1f, R135 ;  /* 0x0000001fff7c7819 */ /* 0x000fe20000011487 */
[----:B------:R-:W-:Y:S01]  /*26a0*/  IMAD.X R96, R87, 0x1, R70, P0 ;  /* 0x0000000157607824 */ /* 0x000fe200000e0646 */
[----:B------:R-:W-:-:S02]  /*26b0*/  IADD3 R106, R179, UR5, RZ ;  /* 0x00000005b36a7c10 */ /* 0x000fc4000fffe0ff */
[----:B------:R-:W-:Y:S02]  /*26c0*/  SHF.R.S32.HI R123, RZ, 0x1f, R134 ;  /* 0x0000001fff7b7819 */ /* 0x000fe40000011486 */
[----:B------:R-:W-:Y:S02]  /*26d0*/  SHF.R.S32.HI R122, RZ, 0x1f, R133 ;  /* 0x0000001fff7a7819 */ /* 0x000fe40000011485 */
[----:B------:R-:W-:Y:S02]  /*26e0*/  IADD3.X R43, R0, c[0x0][0x2ac], RZ, P1, !PT ;  /* 0x0000ab00002b7a10 */ /* 0x000fe40000ffe4ff */
.L_x_3025:
        /* <DEDUP_REMOVED lines=18> */
.L_x_2934:
[----:B------:R-:W-:Y:S05]  /*2810*/  BSYNC B0 ;  /* 0x0000000000007941 */ /* 0x000fea0003800000 */
.L_x_2933:
        /* <DEDUP_REMOVED lines=18> */
.L_x_2936:
[----:B------:R-:W-:Y:S05]  /*2940*/  BSYNC B0 ;  /* 0x0000000000007941 */ /* 0x000fea0003800000 */
.L_x_2935:
        /* <DEDUP_REMOVED lines=21> */
.L_x_2938:
[----:B------:R-:W-:Y:S05]  /*2aa0*/  BSYNC B0 ;  /* 0x0000000000007941 */ /* 0x000fea0003800000 */
.L_x_2937:
        /* <DEDUP_REMOVED lines=21> */
.L_x_2940:
[----:B------:R-:W-:Y:S05]  /*2c00*/  BSYNC B0 ;  /* 0x0000000000007941 */ /* 0x000fea0003800000 */
.L_x_2939:
        /* <DEDUP_REMOVED lines=66> */
.L_x_2946:
[----:B------:R-:W-:Y:S05]  /*3030*/  BSYNC B0 ;  /* 0x0000000000007941 */ /* 0x000fea0003800000 */
.L_x_2945:
        /* <DEDUP_REMOVED lines=54> */
.L_x_2948:
[----:B------:R-:W-:Y:S05]  /*33a0*/  BSYNC B0 ;  /* 0x0000000000007941 */ /* 0x000fea0003800000 */
.L_x_2947:
        /* <DEDUP_REMOVED lines=53> */
.L_x_2944:
[----:B------:R-:W-:Y:S05]  /*3700*/  BSYNC B1 ;  /* 0x0000000000017941 */ /* 0x000fea0003800000 */
.L_x_2943:
        /* <DEDUP_REMOVED lines=65> */
.L_x_2952:
[----:B------:R-:W-:Y:S05]  /*3b20*/  BSYNC B0 ;  /* 0x0000000000007941 */ /* 0x000fea0003800000 */
.L_x_2951:
        /* <DEDUP_REMOVED lines=57> */
.L_x_2954:
[----:B------:R-:W-:Y:S05]  /*3ec0*/  BSYNC B0 ;  /* 0x0000000000007941 */ /* 0x000fea0003800000 */
.L_x_2953:
        /* <DEDUP_REMOVED lines=56> */
.L_x_2950:
[----:B------:R-:W-:Y:S05]  /*4250*/  BSYNC B1 ;  /* 0x0000000000017941 */ /* 0x000fea0003800000 */
.L_x_2949:
        /* <DEDUP_REMOVED lines=64> */
.L_x_2958:
[----:B------:R-:W-:Y:S05]  /*4660*/  BSYNC B0 ;  /* 0x0000000000007941 */ /* 0x000fea0003800000 */
.L_x_2957:
        /* <DEDUP_REMOVED lines=57> */
.L_x_2960:
[----:B------:R-:W-:Y:S05]  /*4a00*/  BSYNC B0 ;  /* 0x0000000000007941 */ /* 0x000fea0003800000 */
.L_x_2959:
        /* <DEDUP_REMOVED lines=56> */
.L_x_2956:
[----:B------:R-:W-:Y:S05]  /*4d90*/  BSYNC B1 ;  /* 0x0000000000017941 */ /* 0x000fea0003800000 */
.L_x_2955:
        /* <DEDUP_REMOVED lines=70> */
.L_x_2964:
[----:B------:R-:W-:Y:S05]  /*5200*/  BSYNC B0 ;  /* 0x0000000000007941 */ /* 0x000fea0003800000 */
.L_x_2963:
        /* <DEDUP_REMOVED lines=57> */
.L_x_2966:
[----:B------:R-:W-:Y:S05]  /*55a0*/  BSYNC B0 ;  /* 0x0000000000007941 */ /* 0x000fea0003800000 */
.L_x_2965:
        /* <DEDUP_REMOVED lines=56> */
.L_x_2962:
[----:B------:R-:W-:Y:S05]  /*5930*/  BSYNC B1 ;  /* 0x0000000000017941 */ /* 0x000fea0003800000 */
.L_x_2961:
        /* <DEDUP_REMOVED lines=8> */
.L_x_2942:
        /* <DEDUP_REMOVED lines=95> */
.L_x_2973:
[----:B------:R-:W-:Y:S05]  /*5fb0*/  BSYNC B0 ;  /* 0x0000000000007941 */ /* 0x000fea0003800000 */
.L_x_2972:
[----:B------:R-:W-:Y:S05]  /*5fc0*/  MOV R109, R107 ;  /* 0x0000006b006d7202 */ /* 0x000fea0000000f00 */
[----:B-----5:R2:W-:Y:S02]  /*5fd0*/  STG.E.128 [R108.64], R48 ;  /* 0x000000306c007986 */ /* 0x0205e4000c101d06 */
.L_x_2971:
[----:B------:R-:W-:Y:S05]  /*5fe0*/  BSYNC B1 ;  /* 0x0000000000017941 */ /* 0x000fea0003800000 */
.L_x_2970:
        /* <DEDUP_REMOVED lines=95> */
.L_x_2977:
[----:B------:R-:W-:Y:S05]  /*65e0*/  BSYNC B0 ;  /* 0x0000000000007941 */ /* 0x000fea0003800000 */
.L_x_2976:
[----:B------:R-:W-:Y:S05]  /*65f0*/  MOV R109, R107 ;  /* 0x0000006b006d7202 */ /* 0x000fea0000000f00 */
[----:B-----5:R3:W-:Y:S02]  /*6600*/  STG.E.128 [R108.64+0x40], R48 ;  /* 0x000040306c007986 */ /* 0x0207e4000c101d06 */
.L_x_2975:
[----:B------:R-:W-:Y:S05]  /*6610*/  BSYNC B1 ;  /* 0x0000000000017941 */ /* 0x000fea0003800000 */
.L_x_2974:
        /* <DEDUP_REMOVED lines=94> */
.L_x_2979:
[----:B------:R-:W-:Y:S05]  /*6c00*/  BSYNC B0 ;  /* 0x0000000000007941 */ /* 0x000fea0003800000 */
.L_x_2978:
[----:B------:R-:W-:Y:S05]  /*6c10*/  MOV R109, R107 ;  /* 0x0000006b006d7202 */ /* 0x000fea0000000f00 */
[----:B-----5:R3:W-:Y:S02]  /*6c20*/  STG.E.128 [R108.64+0x80], R48 ;  /* 0x000080306c007986 */ /* 0x0207e4000c101d06 */
.L_x_2969:
[----:B------:R-:W-:Y:S05]  /*6c30*/  BSYNC B2 ;  /* 0x0000000000027941 */ /* 0x000fea0003800000 */
.L_x_2968:
        /* <DEDUP_REMOVED lines=102> */
.L_x_2985:
[----:B------:R-:W-:Y:S05]  /*72a0*/  BSYNC B0 ;  /* 0x0000000000007941 */ /* 0x000fea0003800000 */
.L_x_2984:
[C---:B------:R-:W-:Y:S04]  /*72b0*/  LEA R2, P0, R148.reuse, R108, 0x1 ;  /* 0x0000006c94027211 */ /* 0x040fe800078008ff */
[----:B------:R-:W-:Y:S05]  /*72c0*/  LEA.HI.X R3, R148, R107, R147, 0x1, P0 ;  /* 0x0000006b94037211 */ /* 0x000fea00000f0c93 */
[----:B-----5:R1:W-:Y:S04]  /*72d0*/  STG.E.128 [R2.64], R36 ;  /* 0x0000002402007986 */ /* 0x0203e8000c101d06 */
.L_x_2983:
[----:B------:R-:W-:Y:S05]  /*72e0*/  BSYNC B1 ;  /* 0x0000000000017941 */ /* 0x000fea0003800000 */
.L_x_2982:
        /* <DEDUP_REMOVED lines=100> */
.L_x_2989:
[----:B------:R-:W-:Y:S05]  /*7930*/  BSYNC B0 ;  /* 0x0000000000007941 */ /* 0x000fea0003800000 */
.L_x_2988:
[C---:B------:R-:W-:Y:S04]  /*7940*/  LEA R2, P0, R81.reuse, R108, 0x1 ;  /* 0x0000006c51027211 */ /* 0x040fe800078008ff */
[----:B------:R-:W-:Y:S05]  /*7950*/  LEA.HI.X R3, R81, R107, R80, 0x1, P0 ;  /* 0x0000006b51037211 */ /* 0x000fea00000f0c50 */
[----:B-----5:R4:W-:Y:S04]  /*7960*/  STG.E.128 [R2.64], R36 ;  /* 0x0000002402007986 */ /* 0x0209e8000c101d06 */
.L_x_2987:
[----:B------:R-:W-:Y:S05]  /*7970*/  BSYNC B1 ;  /* 0x0000000000017941 */ /* 0x000fea0003800000 */
.L_x_2986:
        /* <DEDUP_REMOVED lines=99> */
.L_x_2991:
[----:B------:R-:W-:Y:S05]  /*7fb0*/  BSYNC B0 ;  /* 0x0000000000007941 */ /* 0x000fea0003800000 */
.L_x_2990:
[C---:B------:R-:W-:Y:S04]  /*7fc0*/  LEA R2, P0, R89.reuse, R108, 0x1 ;  /* 0x0000006c59027211 */ /* 0x040fe800078008ff */
[----:B------:R-:W-:Y:S05]  /*7fd0*/  LEA.HI.X R3, R89, R107, R88, 0x1, P0 ;  /* 0x0000006b59037211 */ /* 0x000fea00000f0c58 */
[----:B-----5:R4:W-:Y:S04]  /*7fe0*/  STG.E.128 [R2.64], R36 ;  /* 0x0000002402007986 */ /* 0x0209e8000c101d06 */
.L_x_2981:
[----:B------:R-:W-:Y:S05]  /*7ff0*/  BSYNC B2 ;  /* 0x0000000000027941 */ /* 0x000fea0003800000 */
.L_x_2980:
        /* <DEDUP_REMOVED lines=102> */
.L_x_2997:
[----:B------:R-:W-:Y:S05]  /*8660*/  BSYNC B0 ;  /* 0x0000000000007941 */ /* 0x000fea0003800000 */
.L_x_2996:
[C---:B------:R-:W-:Y:S04]  /*8670*/  LEA R2, P0, R180.reuse, R108, 0x1 ;  /* 0x0000006cb4027211 */ /* 0x040fe800078008ff */
[----:B------:R-:W-:Y:S05]  /*8680*/  LEA.HI.X R3, R180, R107, R74, 0x1, P0 ;  /* 0x0000006bb4037211 */ /* 0x000fea00000f0c4a */
[----:B-----5:R4:W-:Y:S04]  /*8690*/  STG.E.128 [R2.64], R36 ;  /* 0x0000002402007986 */ /* 0x0209e8000c101d06 */
.L_x_2995:
[----:B------:R-:W-:Y:S05]  /*86a0*/  BSYNC B1 ;  /* 0x0000000000017941 */ /* 0x000fea0003800000 */
.L_x_2994:
        /* <DEDUP_REMOVED lines=100> */
.L_x_3001:
[----:B------:R-:W-:Y:S05]  /*8cf0*/  BSYNC B0 ;  /* 0x0000000000007941 */ /* 0x000fea0003800000 */
.L_x_3000:
[C---:B------:R-:W-:Y:S04]  /*8d00*/  LEA R2, P0, R83.reuse, R108, 0x1 ;  /* 0x0000006c53027211 */ /* 0x040fe800078008ff */
[----:B------:R-:W-:Y:S05]  /*8d10*/  LEA.HI.X R3, R83, R107, R82, 0x1, P0 ;  /* 0x0000006b53037211 */ /* 0x000fea00000f0c52 */
[----:B-----5:R4:W-:Y:S04]  /*8d20*/  STG.E.128 [R2.64], R36 ;  /* 0x0000002402007986 */ /* 0x0209e8000c101d06 */
.L_x_2999:
[----:B------:R-:W-:Y:S05]  /*8d30*/  BSYNC B1 ;  /* 0x0000000000017941 */ /* 0x000fea0003800000 */
.L_x_2998:
        /* <DEDUP_REMOVED lines=99> */
.L_x_3003:
[----:B------:R-:W-:Y:S05]  /*9370*/  BSYNC B0 ;  /* 0x0000000000007941 */ /* 0x000fea0003800000 */
.L_x_3002:
[C---:B------:R-:W-:Y:S04]  /*9380*/  LEA R2, P0, R91.reuse, R108, 0x1 ;  /* 0x0000006c5b027211 */ /* 0x040fe800078008ff */
[----:B------:R-:W-:Y:S05]  /*9390*/  LEA.HI.X R3, R91, R107, R90, 0x1, P0 ;  /* 0x0000006b5b037211 */ /* 0x000fea00000f0c5a */
[----:B-----5:R4:W-:Y:S04]  /*93a0*/  STG.E.128 [R2.64], R36 ;  /* 0x0000002402007986 */ /* 0x0209e8000c101d06 */
.L_x_2993:
[----:B------:R-:W-:Y:S05]  /*93b0*/  BSYNC B2 ;  /* 0x0000000000027941 */ /* 0x000fea0003800000 */
.L_x_2992:
        /* <DEDUP_REMOVED lines=106> */
.L_x_3009:
[----:B------:R-:W-:Y:S05]  /*9a60*/  BSYNC B0 ;  /* 0x0000000000007941 */ /* 0x000fea0003800000 */
.L_x_3008:
[C---:B------:R-:W-:Y:S01]  /*9a70*/  IMAD R0, R183.reuse, c[0x0][0x19c], RZ ;  /* 0x00006700b7007a24 */ /* 0x040fe200078e02ff */
[----:B--23--:R-:W-:Y:S05]  /*9a80*/  MOV R109, R107 ;  /* 0x0000006b006d7202 */ /* 0x00cfea0000000f00 */
[----:B------:R-:W-:Y:S05]  /*9a90*/  IMAD.WIDE.U32 R2, R183, c[0x0][0x198], R108 ;  /* 0x00006600b7027a25 */ /* 0x000fea00078e006c */
[----:B------:R-:W-:Y:S05]  /*9aa0*/  IADD3 R3, R3, R0, RZ ;  /* 0x0000000003037210 */ /* 0x000fea0007ffe0ff */
[----:B-----5:R2:W-:Y:S02]  /*9ab0*/  STG.E.128 [R2.64], R36 ;  /* 0x0000002402007986 */ /* 0x0205e4000c101d06 */
.L_x_3007:
[----:B------:R-:W-:Y:S05]  /*9ac0*/  BSYNC B1 ;  /* 0x0000000000017941 */ /* 0x000fea0003800000 */
.L_x_3006:
        /* <DEDUP_REMOVED lines=100> */
.L_x_3013:
[----:B------:R-:W-:Y:S05]  /*a110*/  BSYNC B0 ;  /* 0x0000000000007941 */ /* 0x000fea0003800000 */
.L_x_3012:
[C---:B------:R-:W-:Y:S04]  /*a120*/  LEA R2, P0, R95.reuse, R108, 0x1 ;  /* 0x0000006c5f027211 */ /* 0x040fe800078008ff */
[----:B------:R-:W-:Y:S05]  /*a130*/  LEA.HI.X R3, R95, R107, R94, 0x1, P0 ;  /* 0x0000006b5f037211 */ /* 0x000fea00000f0c5e */
[----:B-----5:R2:W-:Y:S04]  /*a140*/  STG.E.128 [R2.64], R36 ;  /* 0x0000002402007986 */ /* 0x0205e8000c101d06 */
.L_x_3011:
[----:B------:R-:W-:Y:S05]  /*a150*/  BSYNC B1 ;  /* 0x0000000000017941 */ /* 0x000fea0003800000 */
.L_x_3010:
        /* <DEDUP_REMOVED lines=99> */
.L_x_3015:
[----:B------:R-:W-:Y:S05]  /*a790*/  BSYNC B0 ;  /* 0x0000000000007941 */ /* 0x000fea0003800000 */
.L_x_3014:
[C---:B------:R-:W-:Y:S04]  /*a7a0*/  LEA R2, P0, R99.reuse, R108, 0x1 ;  /* 0x0000006c63027211 */ /* 0x040fe800078008ff */
[----:B------:R-:W-:Y:S05]  /*a7b0*/  LEA.HI.X R3, R99, R107, R98, 0x1, P0 ;  /* 0x0000006b63037211 */ /* 0x000fea00000f0c62 */
[----:B-----5:R2:W-:Y:S04]  /*a7c0*/  STG.E.128 [R2.64], R36 ;  /* 0x0000002402007986 */ /* 0x0205e8000c101d06 */
.L_x_3005:
[----:B------:R-:W-:Y:S05]  /*a7d0*/  BSYNC B2 ;  /* 0x0000000000027941 */ /* 0x000fea0003800000 */
.L_x_3004:
        /* <DEDUP_REMOVED lines=8> */
.L_x_2941:
        /* <DEDUP_REMOVED lines=17> */
.L_x_3017:
[----:B------:R-:W-:Y:S05]  /*a970*/  BSYNC B0 ;  /* 0x0000000000007941 */ /* 0x000fea0003800000 */
.L_x_3016:
        /* <DEDUP_REMOVED lines=24> */
.L_x_3019:
[----:B------:R-:W-:Y:S05]  /*ab00*/  BSYNC B0 ;  /* 0x0000000000007941 */ /* 0x000fea0003800000 */
.L_x_3018:
        /* <DEDUP_REMOVED lines=23> */
.L_x_3021:
[----:B------:R-:W-:Y:S05]  /*ac80*/  BSYNC B0 ;  /* 0x0000000000007941 */ /* 0x000fea0003800000 */
.L_x_3020:
        /* <DEDUP_REMOVED lines=30> */
.L_x_3022:
[----:B------:R-:W-:Y:S05]  /*ae70*/  BSYNC B0 ;  /* 0x0000000000007941 */ /* 0x000fea0003800000 */
.L_x_2967:
        /* <DEDUP_REMOVED lines=81> */
.L_x_3023:
        /* <DEDUP_REMOVED lines=9> */
.L_x_3024:
[----:B------:R-:W-:Y:S04]  /*b420*/  IADD3 R9, R9, -0x1, RZ ;  /* 0xffffffff09097810 */ /* 0x000fe80007ffe0ff */
[----:B------:R-:W-:Y:S11]  /*b430*/  ISETP.GT.AND P0, PT, R9, R68, PT ;  /* 0x000000440900720c */ /* 0x000ff60003f04270 */
[----:B------:R-:W-:Y:S02]  /*b440*/  @!UPT UIADD3 URZ, URZ, URZ, URZ ;  /* 0x0000003f3f3ff290 */ /* 0x000fe4000fffe03f */
[----:B------:R-:W-:-:S05]  /*b450*/  @P0 BRA `(.L_x_3025) ;  /* 0xffff729000000947 */ /* 0x000fca000383ffff */
.L_x_2932:
        /* <DEDUP_REMOVED lines=40> */
[C---:B-----5:R-:W-:Y:S02]  /*b6e0*/  IADD3.X R7, R0.reuse, c[0x0][0x2ac], RZ, P2, !PT ;  /* 0x0000ab0000077a10 */ /* 0x060fe400017fe4ff */
        /* <DEDUP_REMOVED lines=48> */
.L_x_3034:
[----:B------:R-:W-:Y:S05]  /*b9f0*/  BSYNC B0 ;  /* 0x0000000000007941 */ /* 0x000fea0003800000 */
.L_x_3033:
[----:B-----5:R4:W-:Y:S04]  /*ba00*/  STS.64 [R163], R12 ;  /* 0x0000000ca3007388 */ /* 0x0209e80000000a00 */
[----:B------:R4:W-:Y:S02]  /*ba10*/  STS.64 [R163+0x8], R14 ;  /* 0x0000080ea3007388 */ /* 0x0009e40000000a00 */
.L_x_3032:
[----:B------:R-:W-:Y:S05]  /*ba20*/  BSYNC B1 ;  /* 0x0000000000017941 */ /* 0x000fea0003800000 */
.L_x_3031:
        /* <DEDUP_REMOVED lines=46> */
.L_x_3038:
[----:B------:R-:W-:Y:S05]  /*bd10*/  BSYNC B0 ;  /* 0x0000000000007941 */ /* 0x000fea0003800000 */
.L_x_3037:
[----:B-----5:R1:W-:Y:S02]  /*bd20*/  STS.128 [R163+0x1000], R12 ;  /* 0x0010000ca3007388 */ /* 0x0203e40000000c00 */
.L_x_3036:
[----:B------:R-:W-:Y:S05]  /*bd30*/  BSYNC B1 ;  /* 0x0000000000017941 */ /* 0x000fea0003800000 */
.L_x_3035:
        /* <DEDUP_REMOVED lines=9> */
[----:B-----5:R-:W-:Y:S01]  /*bdd0*/  HADD2.F32 R16, -RZ, R15.H0_H0 ;  /* 0x2000000fff107230 */ /* 0x020fe20000004100 */
[----:B------:R-:W-:Y:S01]  /*bde0*/  MOV R17, R14 ;  /* 0x0000000e00117202 */ /* 0x000fe20000000f00 */
[----:B------:R-:W-:Y:S02]  /*bdf0*/  HADD2.F32 R18, -RZ, R13.H1_H1 ;  /* 0x3000000dff127230 */ /* 0x000fe40000004100 */
[----:B------:R-:W-:Y:S02]  /*be00*/  HADD2.F32 R15, -RZ, R15.H1_H1 ;  /* 0x3000000fff0f7230 */ /* 0x000fe40000004100 */
[----:B------:R-:W-:-:S02]  /*be10*/  HADD2.F32 R19, -RZ, R13.H0_H0 ;  /* 0x2000000dff137230 */ /* 0x000fc40000004100 */
[----:B----4-:R-:W-:Y:S02]  /*be20*/  HADD2.F32 R20, -RZ, R2.H1_H1 ;  /* 0x30000002ff147230 */ /* 0x010fe40000004100 */
[----:B------:R-:W-:Y:S02]  /*be30*/  HADD2.F32 R0, -RZ, R3.H1_H1 ;  /* 0x30000003ff007230 */ /* 0x000fe40000004100 */
[----:B--2---:R-:W-:Y:S01]  /*be40*/  HADD2.F32 R14, -RZ, R4.H1_H1 ;  /* 0x30000004ff0e7230 */ /* 0x004fe20000004100 */
[----:B------:R-:W-:Y:S01]  /*be50*/  FMUL.FTZ R9, R18, R20 ;  /* 0x0000001412097220 */ /* 0x000fe20000410000 */
[----:B------:R-:W-:Y:S01]  /*be60*/  HADD2.F32 R13, -RZ, R5.H1_H1 ;  /* 0x30000005ff0d7230 */ /* 0x000fe20000004100 */
[----:B------:R-:W-:Y:S01]  /*be70*/  FMUL.FTZ R6, R15, R0 ;  /* 0x000000000f067220 */ /* 0x000fe20000410000 */
[----:B------:R-:W-:Y:S01]  /*be80*/  HADD2.F32 R2, -RZ, R2.H0_H0 ;  /* 0x20000002ff027230 */ /* 0x000fe20000004100 */
[C---:B------:R-:W-:Y:S01]  /*be90*/  FMUL.FTZ R7, R19.reuse, R20 ;  /* 0x0000001413077220 */ /* 0x040fe20000410000 */
[----:B------:R-:W-:Y:S01]  /*bea0*/  HADD2.F32 R3, -RZ, R3.H0_H0 ;  /* 0x20000003ff037230 */ /* 0x000fe20000004100 */
[----:B------:R-:W-:Y:S01]  /*beb0*/  FMUL.FTZ R0, R16, R0 ;  /* 0x0000000010007220 */ /* 0x000fe20000410000 */
[----:B------:R-:W-:Y:S01]  /*bec0*/  HADD2.F32 R4, -RZ, R4.H0_H0 ;  /* 0x20000004ff047230 */ /* 0x000fe20000004100 */
[----:B------:R-:W-:-:S02]  /*bed0*/  FFMA.FTZ R9, R19, R14, -R9 ;  /* 0x0000000e13097223 */ /* 0x000fc40000010809 */
[-C--:B------:R-:W-:Y:S02]  /*bee0*/  FFMA.FTZ R6, R16, R13.reuse, -R6 ;  /* 0x0000000d10067223 */ /* 0x080fe40000010806 */
[----:B------:R-:W-:Y:S01]  /*bef0*/  FFMA.FTZ R14, R18, R14, R7 ;  /* 0x0000000e120e7223 */ /* 0x000fe20000010007 */
[--C-:B------:R-:W-:Y:S01]  /*bf00*/  HADD2.F32 R7, -RZ, R12.reuse.H0_H0 ;  /* 0x2000000cff077230 */ /* 0x100fe20000004100 */
[----:B------:R-:W-:Y:S01]  /*bf10*/  FFMA.FTZ R13, R15, R13, R0 ;  /* 0x0000000d0f0d7223 */ /* 0x000fe20000010000 */
[----:B------:R-:W-:Y:S02]  /*bf20*/  HADD2.F32 R15, -RZ, R12.H1_H1 ;  /* 0x3000000cff0f7230 */ /* 0x000fe40000004100 */
[--C-:B------:R-:W-:Y:S01]  /*bf30*/  HADD2.F32 R12, -RZ, R17.reuse.H1_H1 ;  /* 0x30000011ff0c7230 */ /* 0x100fe20000004100 */
[-C--:B------:R-:W-:Y:S01]  /*bf40*/  FMUL.FTZ R16, R7, R2.reuse ;  /* 0x0000000207107220 */ /* 0x080fe20000410000 */
[----:B------:R-:W-:Y:S01]  /*bf50*/  HADD2.F32 R0, -RZ, R17.H0_H0 ;  /* 0x20000011ff007230 */ /* 0x000fe20000004100 */
[----:B------:R-:W-:Y:S01]  /*bf60*/  F2FP.PACK_AB R9, R14, R9 ;  /* 0x000000090e09723e */ /* 0x000fe200000000ff */
[----:B------:R-:W-:Y:S01]  /*bf70*/  HADD2.F32 R17, -RZ, R5.H0_H0 ;  /* 0x20000005ff117230 */ /* 0x000fe20000004100 */
[----:B------:R-:W-:-:S02]  /*bf80*/  FMUL.FTZ R5, R15, R2 ;  /* 0x000000020f057220 */ /* 0x000fc40000410000 */
[-C--:B------:R-:W-:Y:S02]  /*bf90*/  FMUL.FTZ R2, R12, R3.reuse ;  /* 0x000000030c027220 */ /* 0x080fe40000410000 */
[C---:B------:R-:W-:Y:S02]  /*bfa0*/  FMUL.FTZ R3, R0.reuse, R3 ;  /* 0x0000000300037220 */ /* 0x040fe40000410000 */
[-C--:B------:R-:W-:Y:S02]  /*bfb0*/  FFMA.FTZ R5, R7, R4.reuse, -R5 ;  /* 0x0000000407057223 */ /* 0x080fe40000010805 */
[----:B------:R-:W-:Y:S01]  /*bfc0*/  FFMA.FTZ R16, R15, R4, R16 ;  /* 0x000000040f107223 */ /* 0x000fe20000010010 */
[----:B------:R-:W-:Y:S01]  /*bfd0*/  F2FP.PACK_AB R15, R13, R6 ;  /* 0x000000060d0f723e */ /* 0x000fe200000000ff */
[----:B------:R-:W-:Y:S01]  /*bfe0*/  FFMA.FTZ R2, R0, R17, -R2 ;  /* 0x0000001100027223 */ /* 0x000fe20000010802 */
[----:B------:R-:W-:Y:S01]  /*bff0*/  MOV R13, R9 ;  /* 0x00000009000d7202 */ /* 0x000fe20000000f00 */
[----:B------:R-:W-:Y:S01]  /*c000*/  FFMA.FTZ R3, R12, R17, R3 ;  /* 0x000000110c037223 */ /* 0x000fe20000010003 */
[----:B------:R-:W-:-:S04]  /*c010*/  F2FP.PACK_AB R12, R16, R5 ;  /* 0x00000005100c723e */ /* 0x000fc800000000ff */
[----:B------:R-:W-:Y:S02]  /*c020*/  F2FP.PACK_AB R14, R3, R2 ;  /* 0x00000002030e723e */ /* 0x000fe400000000ff */
.L_x_3040:
[----:B------:R-:W-:Y:S05]  /*c030*/  BSYNC B0 ;  /* 0x0000000000007941 */ /* 0x000fea0003800000 */
.L_x_3039:
[----:B-----5:R4:W-:Y:S02]  /*c040*/  STS.128 [R163+0x2000], R12 ;  /* 0x0020000ca3007388 */ /* 0x0209e40000000c00 */
.L_x_3030:
[----:B------:R-:W-:Y:S05]  /*c050*/  BSYNC B2 ;  /* 0x0000000000027941 */ /* 0x000fea0003800000 */
.L_x_3029:
        /* <DEDUP_REMOVED lines=16> */
[----:B-1--4-:R1:W5:Y:S01]  /*c160*/  LDG.E.128 R12, [R24.64] ;  /* 0x00000006180c7981 */ /* 0x012362000c1e1d00 */
[----:B------:R-:W-:Y:S01]  /*c170*/  ISETP.GE.AND P0, PT, R116, c[0x0][0x230], PT ;  /* 0x00008c0074007a0c */ /* 0x000fe20003f06270 */
[----:B------:R-:W-:-:S12]  /*c180*/  BSSY B0, `(.L_x_3044) ;  /* 0x0000029000007945 */ /* 0x000fd80003800000 */
[----:B------:R-:W-:Y:S05]  /*c190*/  @P0 BRA `(.L_x_3045) ;  /* 0x0000027000000947 */ /* 0x000fea0003800000 */
[----:B------:R-:W4:Y:S04]  /*c1a0*/  LDG.E.64 R4, [R16.64] ;  /* 0x0000000610047981 */ /* 0x000f28000c1e1b00 */
[----:B--2--5:R-:W2:Y:S01]  /*c1b0*/  LDG.E.64 R6, [R8.64] ;  /* 0x0000000608067981 */ /* 0x024ea2000c1e1b00 */
[--C-:B------:R-:W-:Y:S01]  /*c1c0*/  HADD2.F32 R23, -RZ, R13.reuse.H0_H0 ;  /* 0x2000000dff177230 */ /* 0x100fe20000004100 */
        /* <DEDUP_REMOVED lines=9> */
[----:B------:R-:W-:Y:S01]  /*c260*/  FMUL.FTZ R14, R22, R13 ;  /* 0x0000000d160e7220 */ /* 0x000fe20000410000 */
[----:B------:R-:W-:Y:S01]  /*c270*/  HADD2.F32 R4, -RZ, R4.H0_H0 ;  /* 0x20000004ff047230 */ /* 0x000fe20000004100 */
[C---:B------:R-:W-:Y:S01]  /*c280*/  FMUL.FTZ R0, R20.reuse, R0 ;  /* 0x0000000014007220 */ /* 0x040fe20000410000 */
[----:B------:R-:W-:Y:S01]  /*c290*/  HADD2.F32 R5, -RZ, R5.H0_H0 ;  /* 0x20000005ff057230 */ /* 0x000fe20000004100 */
[----:B------:R-:W-:Y:S01]  /*c2a0*/  FFMA.FTZ R2, R20, R15, -R2 ;  /* 0x0000000f14027223 */ /* 0x000fe20000010802 */
[----:B------:R-:W-:Y:S01]  /*c2b0*/  HADD2.F32 R6, -RZ, R6.H0_H0 ;  /* 0x20000006ff067230 */ /* 0x000fe20000004100 */
[----:B------:R-:W-:-:S02]  /*c2c0*/  FMUL.FTZ R13, R23, R13 ;  /* 0x0000000d170d7220 */ /* 0x000fc40000410000 */
[-C--:B------:R-:W-:Y:S01]  /*c2d0*/  FFMA.FTZ R14, R23, R18.reuse, -R14 ;  /* 0x00000012170e7223 */ /* 0x080fe2000001080e */
[--C-:B------:R-:W-:Y:S01]  /*c2e0*/  HADD2.F32 R23, -RZ, R12.reuse.H1_H1 ;  /* 0x3000000cff177230 */ /* 0x100fe20000004100 */
[----:B------:R-:W-:Y:S01]  /*c2f0*/  FFMA.FTZ R15, R19, R15, R0 ;  /* 0x0000000f130f7223 */ /* 0x000fe20000010000 */
[----:B------:R-:W-:Y:S01]  /*c300*/  HADD2.F32 R19, -RZ, R12.H0_H0 ;  /* 0x2000000cff137230 */ /* 0x000fe20000004100 */
[----:B------:R-:W-:Y:S01]  /*c310*/  FFMA.FTZ R13, R22, R18, R13 ;  /* 0x00000012160d7223 */ /* 0x000fe2000001000d */
        /* <DEDUP_REMOVED lines=15> */
.L_x_3045:
[----:B------:R-:W-:Y:S05]  /*c410*/  BSYNC B0 ;  /* 0x0000000000007941 */ /* 0x000fea0003800000 */
.L_x_3044:
[----:B-----5:R4:W-:Y:S02]  /*c420*/  STS.128 [R163+0x800], R12 ;  /* 0x0008000ca3007388 */ /* 0x0209e40000000c00 */
.L_x_3043:
[----:B------:R-:W-:Y:S05]  /*c430*/  BSYNC B1 ;  /* 0x0000000000017941 */ /* 0x000fea0003800000 */
.L_x_3042:
        /* <DEDUP_REMOVED lines=8> */
[----:B--2--5:R-:W2:Y:S01]  /*c4c0*/  LDG.E.64 R6, [R8.64+0x20] ;  /* 0x0000200608067981 */ /* 0x024ea2000c1e1b00 */
[----:B------:R-:W-:Y:S01]  /*c4d0*/  HADD2.F32 R21, -RZ, R13.H1_H1 ;  /* 0x3000000dff157230 */ /* 0x000fe20000004100 */
[----:B------:R-:W-:Y:S01]  /*c4e0*/  MOV R20, R14 ;  /* 0x0000000e00147202 */ /* 0x000fe20000000f00 */
[----:B------:R-:W-:Y:S02]  /*c4f0*/  HADD2.F32 R18, -RZ, R15.H1_H1 ;  /* 0x3000000fff127230 */ /* 0x000fe40000004100 */
[----:B------:R-:W-:Y:S02]  /*c500*/  HADD2.F32 R22, -RZ, R13.H0_H0 ;  /* 0x2000000dff167230 */ /* 0x000fe40000004100 */
        /* <DEDUP_REMOVED lines=33> */
.L_x_3049:
[----:B------:R-:W-:Y:S05]  /*c720*/  BSYNC B0 ;  /* 0x0000000000007941 */ /* 0x000fea0003800000 */
.L_x_3048:
[----:B-----5:R4:W-:Y:S02]  /*c730*/  STS.128 [R163+0x1800], R12 ;  /* 0x0018000ca3007388 */ /* 0x0209e40000000c00 */
.L_x_3047:
[----:B------:R-:W-:Y:S05]  /*c740*/  BSYNC B1 ;  /* 0x0000000000017941 */ /* 0x000fea0003800000 */
.L_x_3046:
[----:B------:R-:W-:-:S13]  /*c750*/  ISETP.NE.AND P0, PT, R152, RZ, PT ;  /* 0x000000ff9800720c */ /* 0x000fda0003f05270 */
[----:B------:R1:W-:Y:S01]  /*c760*/  @P0 STS.128 [R163+0x2800], RZ ;  /* 0x002800ffa3000388 */ /* 0x0003e20000000c00 */
[----:B------:R-:W-:Y:S05]  /*c770*/  @P0 BRA `(.L_x_3041) ;  /* 0x000029c000000947 */ /* 0x000fea0003800000 */
[----:B-12-4-:R-:W5:Y:S01]  /*c780*/  LDG.E.128 R24, [R24.64+0x80] ;  /* 0x0000800618187981 */ /* 0x016f62000c1e1d00 */
[----:B------:R-:W-:Y:S01]  /*c790*/  ISETP.GE.AND P0, PT, R10, c[0x0][0x230], PT ;  /* 0x00008c000a007a0c */ /* 0x000fe20003f06270 */
[----:B------:R-:W-:-:S12]  /*c7a0*/  BSSY B0, `(.L_x_3050) ;  /* 0x0000028000007945 */ /* 0x000fd80003800000 */
[----:B------:R-:W-:Y:S05]  /*c7b0*/  @P0 BRA `(.L_x_3051) ;  /* 0x0000026000000947 */ /* 0x000fea0003800000 */
[----:B------:R-:W2:Y:S04]  /*c7c0*/  LDG.E.64 R4, [R16.64+0x40] ;  /* 0x0000400610047981 */ /* 0x000ea8000c1e1b00 */
[----:B-----5:R-:W4:Y:S01]  /*c7d0*/  LDG.E.64 R6, [R8.64+0x40] ;  /* 0x0000400608067981 */ /* 0x020f22000c1e1b00 */
[--C-:B------:R-:W-:Y:S02]  /*c7e0*/  HADD2.F32 R14, -RZ, R25.reuse.H0_H0 ;  /* 0x20000019ff0e7230 */ /* 0x100fe40000004100 */
[----:B------:R-:W-:Y:S02]  /*c7f0*/  HADD2.F32 R15, -RZ, R25.H1_H1 ;  /* 0x30000019ff0f7230 */ /* 0x000fe40000004100 */
[--C-:B------:R-:W-:Y:S02]  /*c800*/  HADD2.F32 R12, -RZ, R27.reuse.H1_H1 ;  /* 0x3000001bff0c7230 */ /* 0x100fe40000004100 */
[----:B------:R-:W-:-:S02]  /*c810*/  HADD2.F32 R13, -RZ, R27.H0_H0 ;  /* 0x2000001bff0d7230 */ /* 0x000fc40000004100 */
[----:B--2---:R-:W-:Y:S02]  /*c820*/  HADD2.F32 R2, -RZ, R4.H1_H1 ;  /* 0x30000004ff027230 */ /* 0x004fe40000004100 */
[----:B------:R-:W-:Y:S02]  /*c830*/  HADD2.F32 R0, -RZ, R5.H1_H1 ;  /* 0x30000005ff007230 */ /* 0x000fe40000004100 */
[----:B----4-:R-:W-:Y:S01]  /*c840*/  HADD2.F32 R11, -RZ, R7.H1_H1 ;  /* 0x30000007ff0b7230 */ /* 0x010fe20000004100 */
[-C--:B------:R-:W-:Y:S01]  /*c850*/  FMUL.FTZ R9, R15, R2.reuse ;  /* 0x000000020f097220 */ /* 0x080fe20000410000 */
[----:B------:R-:W-:Y:S01]  /*c860*/  HADD2.F32 R10, -RZ, R6.H1_H1 ;  /* 0x30000006ff0a7230 */ /* 0x000fe20000004100 */
[----:B------:R-:W-:Y:S01]  /*c870*/  FMUL.FTZ R8, R14, R2 ;  /* 0x000000020e087220 */ /* 0x000fe20000410000 */
[----:B------:R-:W-:Y:S01]  /*c880*/  HADD2.F32 R4, -RZ, R4.H0_H0 ;  /* 0x20000004ff047230 */ /* 0x000fe20000004100 */
[CC--:B------:R-:W-:Y:S01]  /*c890*/  FMUL.FTZ R2, R12.reuse, R0.reuse ;  /* 0x000000000c027220 */ /* 0x0c0fe20000410000 */
        /* <DEDUP_REMOVED lines=24> */
.L_x_3051:
[----:B------:R-:W-:Y:S05]  /*ca20*/  BSYNC B0 ;  /* 0x0000000000007941 */ /* 0x000fea0003800000 */
.L_x_3050:
[----:B-----5:R1:W-:Y:S01]  /*ca30*/  STS.128 [R163+0x2800], R24 ;  /* 0x00280018a3007388 */ /* 0x0203e20000000c00 */
[----:B------:R-:W-:Y:S05]  /*ca40*/  BRA `(.L_x_3041) ;  /* 0x000026f000007947 */ /* 0x000fea0003800000 */
.L_x_3028:
        /* <DEDUP_REMOVED lines=14> */
[----:B-----5:R-:W-:-:S09]  /*cb30*/  MOV R7, R145 ;  /* 0x0000009100077202 */ /* 0x020fd20000000f00 */
        /* <DEDUP_REMOVED lines=30> */
[----:B------:R-:W-:Y:S01]  /*cd20*/  HADD2.F32 R6, -RZ, R6.H1_H1 ;  /* 0x30000006ff067230 */ /* 0x000fe20000004100 */
[----:B------:R-:W-:Y:S01]  /*cd30*/  FMUL.FTZ R30, R30, R3 ;  /* 0x000000031e1e7220 */ /* 0x000fe20000410000 */
[----:B------:R-:W-:Y:S01]  /*cd40*/  HADD2.F32 R34, -RZ, R17.H1_H1 ;  /* 0x30000011ff227230 */ /* 0x000fe20000004100 */
[----:B------:R-:W-:Y:S01]  /*cd50*/  FMUL.FTZ R32, R32, R5 ;  /* 0x0000000520207220 */ /* 0x000fe20000410000 */
[----:B------:R-:W-:Y:S01]  /*cd60*/  HADD2.F32 R5, -RZ, R18.H0_H0 ;  /* 0x20000012ff057230 */ /* 0x000fe20000004100 */
[----:B------:R-:W-:Y:S01]  /*cd70*/  FMUL.FTZ R36, R36, R7 ;  /* 0x0000000724247220 */ /* 0x000fe20000410000 */
[----:B------:R-:W-:Y:S01]  /*cd80*/  HADD2.F32 R7, -RZ, R16.H0_H0 ;  /* 0x20000010ff077230 */ /* 0x000fe20000004100 */
[----:B------:R-:W-:Y:S01]  /*cd90*/  @!P0 FADD.FTZ R9, -R9, -RZ ;  /* 0x800000ff09098221 */ /* 0x000fe20000010100 */
[----:B------:R-:W-:Y:S01]  /*cda0*/  HADD2.F32 R3, -RZ, R18.H1_H1 ;  /* 0x30000012ff037230 */ /* 0x000fe20000004100 */
[----:B------:R-:W-:-:S02]  /*cdb0*/  @!P0 FADD.FTZ R28, -R28, -RZ ;  /* 0x800000ff1c1c8221 */ /* 0x000fc40000010100 */
[----:B------:R-:W-:Y:S02]  /*cdc0*/  @!P0 FADD.FTZ R4, -R4, -RZ ;  /* 0x800000ff04048221 */ /* 0x000fe40000010100 */
[----:B------:R-:W-:Y:S02]  /*cdd0*/  @!P0 FADD.FTZ R6, -R6, -RZ ;  /* 0x800000ff06068221 */ /* 0x000fe40000010100 */
[----:B------:R-:W-:Y:S01]  /*cde0*/  FMUL.FTZ R34, R34, R9 ;  /* 0x0000000922227220 */ /* 0x000fe20000410000 */
[----:B---3--:R-:W-:Y:S01]  /*cdf0*/  HADD2.F32 R9, -RZ, R15.H0_H0 ;  /* 0x2000000fff097230 */ /* 0x008fe20000004100 */
[----:B------:R-:W-:Y:S01]  /*ce00*/  FMUL.FTZ R28, R7, R28 ;  /* 0x0000001c071c7220 */ /* 0x000fe20000410000 */
[----:B------:R-:W-:Y:S01]  /*ce10*/  HADD2.F32 R7, -RZ, R23.H0_H0 ;  /* 0x20000017ff077230 */ /* 0x000fe20000004100 */
[----:B------:R-:W-:Y:S01]  /*ce20*/  FMUL.FTZ R4, R5, R4 ;  /* 0x0000000405047220 */ /* 0x000fe20000410000 */
[----:B------:R-:W-:Y:S01]  /*ce30*/  HADD2.F32 R5, -RZ, R13.H0_H0 ;  /* 0x2000000dff057230 */ /* 0x000fe20000004100 */
[----:B------:R-:W-:Y:S01]  /*ce40*/  FMUL.FTZ R6, R3, R6 ;  /* 0x0000000603067220 */ /* 0x000fe20000410000 */
[----:B------:R-:W-:Y:S01]  /*ce50*/  HADD2.F32 R3, -RZ, R21.H0_H0 ;  /* 0x20000015ff037230 */ /* 0x000fe20000004100 */
[----:B------:R-:W-:Y:S01]  /*ce60*/  @!P0 FADD.FTZ R29, -R29, -RZ ;  /* 0x800000ff1d1d8221 */ /* 0x000fe20000010100 */
[----:B------:R-:W-:Y:S01]  /*ce70*/  HADD2.F32 R16, -RZ, R16.H1_H1 ;  /* 0x30000010ff107230 */ /* 0x000fe20000004100 */
[----:B------:R-:W-:Y:S01]  /*ce80*/  FFMA.FTZ R7, R7, R9, R32 ;  /* 0x0000000907077223 */ /* 0x000fe20000010020 */
[----:B------:R-:W-:Y:S01]  /*ce90*/  HADD2.F32 R17, -RZ, R12.H0_H0 ;  /* 0x2000000cff117230 */ /* 0x000fe20000004100 */
[----:B------:R-:W-:Y:S01]  /*cea0*/  FFMA.FTZ R3, R3, R5, R30 ;  /* 0x0000000503037223 */ /* 0x000fe2000001001e */
[----:B------:R-:W-:-:S02]  /*ceb0*/  HADD2.F32 R5, -RZ, R20.H0_H0 ;  /* 0x20000014ff057230 */ /* 0x000fc40000004100 */
[----:B------:R-:W-:Y:S01]  /*cec0*/  HADD2.F32 R9, -RZ, R22.H0_H0 ;  /* 0x20000016ff097230 */ /* 0x000fe20000004100 */
[----:B------:R-:W-:Y:S01]  /*ced0*/  FMUL.FTZ R29, R16, R29 ;  /* 0x0000001d101d7220 */ /* 0x000fe20000410000 */
[----:B------:R-:W-:Y:S02]  /*cee0*/  HADD2.F32 R21, -RZ, R21.H1_H1 ;  /* 0x30000015ff157230 */ /* 0x000fe40000004100 */
[----:B------:R-:W-:Y:S02]  /*cef0*/  HADD2.F32 R13, -RZ, R13.H1_H1 ;  /* 0x3000000dff0d7230 */ /* 0x000fe40000004100 */
        /* <DEDUP_REMOVED lines=17> */
.L_x_3057:
[----:B------:R-:W-:Y:S05]  /*d010*/  BSYNC B0 ;  /* 0x0000000000007941 */ /* 0x000fea0003800000 */
.L_x_3056:
[----:B-----5:R4:W-:Y:S04]  /*d020*/  STS.64 [R163], R20 ;  /* 0x00000014a3007388 */ /* 0x0209e80000000a00 */
[----:B------:R4:W-:Y:S02]  /*d030*/  STS.64 [R163+0x8], R22 ;  /* 0x00000816a3007388 */ /* 0x0009e40000000a00 */
.L_x_3055:
[----:B------:R-:W-:Y:S05]  /*d040*/  BSYNC B1 ;  /* 0x0000000000017941 */ /* 0x000fea0003800000 */
.L_x_3054:
        /* <DEDUP_REMOVED lines=25> */
[----:B------:R-:W-:-:S06]  /*d1e0*/  LEA.HI.X R15, R3, c[0x0][0x2ac], R12, 0x1, P1 ;  /* 0x0000ab00030f7a11 */ /* 0x000fcc00008f0c0c */
[----:B----4-:R-:W4:Y:S01]  /*d1f0*/  LDG.E.128 R12, [R14.64+0x40] ;  /* 0x000040060e0c7981 */ /* 0x010f22000c1e1d00 */
[----:B--2---:R-:W-:Y:S02]  /*d200*/  HADD2.F32 R30, -RZ, R17.H0_H0 ;  /* 0x20000011ff1e7230 */ /* 0x004fe40000004100 */
[--C-:B---3--:R-:W-:Y:S02]  /*d210*/  HADD2.F32 R3, -RZ, R5.reuse.H0_H0 ;  /* 0x20000005ff037230 */ /* 0x108fe40000004100 */
        /* <DEDUP_REMOVED lines=24> */
[----:B----4-:R-:W-:Y:S01]  /*d3a0*/  HADD2.F32 R9, -RZ, R15.H0_H0 ;  /* 0x2000000fff097230 */ /* 0x010fe20000004100 */
        /* <DEDUP_REMOVED lines=33> */
.L_x_3061:
[----:B------:R-:W-:Y:S05]  /*d5c0*/  BSYNC B0 ;  /* 0x0000000000007941 */ /* 0x000fea0003800000 */
.L_x_3060:
[----:B-----5:R1:W-:Y:S02]  /*d5d0*/  STS.128 [R163+0x1000], R20 ;  /* 0x00100014a3007388 */ /* 0x0203e40000000c00 */
.L_x_3059:
[----:B------:R-:W-:Y:S05]  /*d5e0*/  BSYNC B1 ;  /* 0x0000000000017941 */ /* 0x000fea0003800000 */
.L_x_3058:
        /* <DEDUP_REMOVED lines=27> */
[----:B----4-:R-:W-:Y:S02]  /*d7a0*/  HADD2.F32 R28, -RZ, R16.H0_H0 ;  /* 0x20000010ff1c7230 */ /* 0x010fe40000004100 */
[----:B------:R-:W-:Y:S02]  /*d7b0*/  HADD2.F32 R29, -RZ, R17.H0_H0 ;  /* 0x20000011ff1d7230 */ /* 0x000fe40000004100 */
[--C-:B--2---:R-:W-:Y:S02]  /*d7c0*/  HADD2.F32 R3, -RZ, R4.reuse.H0_H0 ;  /* 0x20000004ff037230 */ /* 0x104fe40000004100 */
[----:B------:R-:W-:Y:S02]  /*d7d0*/  HADD2.F32 R9, -RZ, R4.H1_H1 ;  /* 0x30000004ff097230 */ /* 0x000fe40000004100 */
[--C-:B------:R-:W-:Y:S02]  /*d7e0*/  HADD2.F32 R4, -RZ, R5.reuse.H0_H0 ;  /* 0x20000005ff047230 */ /* 0x100fe40000004100 */
[----:B-1----:R-:W-:Y:S01]  /*d7f0*/  HADD2.F32 R26, -RZ, R5.H1_H1 ;  /* 0x30000005ff1a7230 */ /* 0x002fe20000004100 */
        /* <DEDUP_REMOVED lines=9> */
[----:B------:R-:W-:Y:S01]  /*d890*/  HADD2.F32 R16, -RZ, R16.H1_H1 ;  /* 0x30000010ff107230 */ /* 0x000fe20000004100 */
[----:B------:R-:W-:Y:S01]  /*d8a0*/  @!P0 FADD.FTZ R26, -R26, -RZ ;  /* 0x800000ff1a1a8221 */ /* 0x000fe20000010100 */
[--C-:B------:R-:W-:Y:S01]  /*d8b0*/  HADD2.F32 R3, -RZ, R19.reuse.H0_H0 ;  /* 0x20000013ff037230 */ /* 0x100fe20000004100 */
[----:B------:R-:W-:Y:S01]  /*d8c0*/  @!P0 FADD.FTZ R9, -R9, -RZ ;  /* 0x800000ff09098221 */ /* 0x000fe20000010100 */
[----:B------:R-:W-:Y:S01]  /*d8d0*/  HADD2.F32 R4, -RZ, R19.H1_H1 ;  /* 0x30000013ff047230 */ /* 0x000fe20000004100 */
[----:B------:R-:W-:-:S02]  /*d8e0*/  @!P0 FADD.FTZ R6, -R6, -RZ ;  /* 0x800000ff06068221 */ /* 0x000fc40000010100 */
[----:B------:R-:W-:Y:S02]  /*d8f0*/  @!P0 FADD.FTZ R7, -R7, -RZ ;  /* 0x800000ff07078221 */ /* 0x000fe40000010100 */
[----:B------:R-:W-:Y:S01]  /*d900*/  FMUL.FTZ R17, R17, R26 ;  /* 0x0000001a11117220 */ /* 0x000fe20000410000 */
[--C-:B------:R-:W-:Y:S01]  /*d910*/  HADD2.F32 R26, -RZ, R18.reuse.H0_H0 ;  /* 0x20000012ff1a7230 */ /* 0x100fe20000004100 */
[----:B------:R-:W-:Y:S01]  /*d920*/  FMUL.FTZ R16, R16, R9 ;  /* 0x0000000910107220 */ /* 0x000fe20000410000 */
[----:B------:R-:W-:Y:S01]  /*d930*/  HADD2.F32 R18, -RZ, R18.H1_H1 ;  /* 0x30000012ff127230 */ /* 0x000fe20000004100 */
[----:B------:R-:W-:Y:S01]  /*d940*/  FMUL.FTZ R6, R3, R6 ;  /* 0x0000000603067220 */ /* 0x000fe20000410000 */
[--C-:B------:R-:W-:Y:S01]  /*d950*/  HADD2.F32 R3, -RZ, R20.reuse.H0_H0 ;  /* 0x20000014ff037230 */ /* 0x100fe20000004100 */
[----:B------:R-:W-:Y:S01]  /*d960*/  FMUL.FTZ R7, R4, R7 ;  /* 0x0000000704077220 */ /* 0x000fe20000410000 */
[----:B------:R-:W-:Y:S01]  /*d970*/  HADD2.F32 R9, -RZ, R20.H1_H1 ;  /* 0x30000014ff097230 */ /* 0x000fe20000004100 */
[----:B------:R-:W-:Y:S01]  /*d980*/  @!P0 FADD.FTZ R5, -R5, -RZ ;  /* 0x800000ff05058221 */ /* 0x000fe20000010100 */
[--C-:B---3--:R-:W-:Y:S01]  /*d990*/  HADD2.F32 R4, -RZ, R12.reuse.H0_H0 ;  /* 0x2000000cff047230 */ /* 0x108fe20000004100 */
[----:B------:R-:W-:Y:S01]  /*d9a0*/  @!P0 FADD.FTZ R27, -R27, -RZ ;  /* 0x800000ff1b1b8221 */ /* 0x000fe20000010100 */
[----:B------:R-:W-:Y:S01]  /*d9b0*/  HADD2.F32 R19, -RZ, R12.H1_H1 ;  /* 0x3000000cff137230 */ /* 0x000fe20000004100 */
[----:B------:R-:W-:Y:S01]  /*d9c0*/  FMUL.FTZ R5, R26, R5 ;  /* 0x000000051a057220 */ /* 0x000fe20000410000 */
[----:B------:R-:W-:Y:S01]  /*d9d0*/  HADD2.F32 R12, -RZ, R13.H0_H0 ;  /* 0x2000000dff0c7230 */ /* 0x000fe20000004100 */
[----:B------:R-:W-:Y:S01]  /*d9e0*/  FMUL.FTZ R27, R18, R27 ;  /* 0x0000001b121b7220 */ /* 0x000fe20000410000 */
[----:B------:R-:W-:Y:S01]  /*d9f0*/  HADD2.F32 R18, -RZ, R21.H0_H0 ;  /* 0x20000015ff127230 */ /* 0x000fe20000004100 */
[----:B------:R-:W-:Y:S01]  /*da00*/  FFMA.FTZ R3, R3, R4, R28 ;  /* 0x0000000403037223 */ /* 0x000fe2000001001c */
[----:B------:R-:W-:Y:S01]  /*da10*/  HADD2.F32 R26, -RZ, R13.H1_H1 ;  /* 0x3000000dff1a7230 */ /* 0x000fe20000004100 */
[----:B------:R-:W-:Y:S01]  /*da20*/  FFMA.FTZ R16, R9, R19, R16 ;  /* 0x0000001309107223 */ /* 0x000fe20000010010 */
[----:B------:R-:W-:-:S02]  /*da30*/  HADD2.F32 R20, -RZ, R14.H0_H0 ;  /* 0x2000000eff147230 */ /* 0x000fc40000004100 */
[----:B------:R-:W-:Y:S02]  /*da40*/  HADD2.F32 R4, -RZ, R22.H0_H0 ;  /* 0x20000016ff047230 */ /* 0x000fe40000004100 */
[----:B------:R-:W-:Y:S02]  /*da50*/  HADD2.F32 R9, -RZ, R23.H0_H0 ;  /* 0x20000017ff097230 */ /* 0x000fe40000004100 */
[----:B------:R-:W-:Y:S02]  /*da60*/  HADD2.F32 R14, -RZ, R14.H1_H1 ;  /* 0x3000000eff0e7230 */ /* 0x000fe40000004100 */
[--C-:B------:R-:W-:Y:S02]  /*da70*/  HADD2.F32 R13, -RZ, R15.reuse.H0_H0 ;  /* 0x2000000fff0d7230 */ /* 0x100fe40000004100 */
        /* <DEDUP_REMOVED lines=14> */
.L_x_3063:
[----:B------:R-:W-:Y:S05]  /*db60*/  BSYNC B0 ;  /* 0x0000000000007941 */ /* 0x000fea0003800000 */
.L_x_3062:
[----:B-----5:R4:W-:Y:S02]  /*db70*/  STS.128 [R163+0x2000], R20 ;  /* 0x00200014a3007388 */ /* 0x0209e40000000c00 */
.L_x_3053:
[----:B------:R-:W-:Y:S05]  /*db80*/  BSYNC B2 ;  /* 0x0000000000027941 */ /* 0x000fea0003800000 */
.L_x_3052:
        /* <DEDUP_REMOVED lines=8> */
[----:B-1--4-:R1:W5:Y:S01]  /*dc10*/  LDG.E.128 R20, [R24.64] ;  /* 0x0000000618147981 */ /* 0x012362000c1e1d00 */
[----:B------:R-:W-:Y:S01]  /*dc20*/  ISETP.GE.AND P0, PT, R116, c[0x0][0x230], PT ;  /* 0x00008c0074007a0c */ /* 0x000fe20003f06270 */
[----:B------:R-:W-:-:S12]  /*dc30*/  BSSY B0, `(.L_x_3066) ;  /* 0x0000055000007945 */ /* 0x000fd80003800000 */
[----:B------:R-:W-:Y:S05]  /*dc40*/  @P0 BRA `(.L_x_3067) ;  /* 0x0000053000000947 */ /* 0x000fea0003800000 */
[-C--:B------:R-:W-:Y:S02]  /*dc50*/  ISETP.GE.AND P0, PT, R116, R145.reuse, PT ;  /* 0x000000917400720c */ /* 0x080fe40003f06270 */
[----:B------:R-:W-:Y:S02]  /*dc60*/  MOV R6, RZ ;  /* 0x000000ff00067202 */ /* 0x000fe40000000f00 */
[C---:B------:R-:W-:Y:S02]  /*dc70*/  IADD3 R12, P1, R159.reuse, R0, RZ ;  /* 0x000000009f0c7210 */ /* 0x040fe40007f3e0ff */
[----:B-----5:R-:W-:Y:S02]  /*dc80*/  MOV R7, R145 ;  /* 0x0000009100077202 */ /* 0x020fe40000000f00 */
[----:B------:R-:W-:-:S05]  /*dc90*/  LEA.HI.X.SX32 R9, R159, R2, 0x1, P1 ;  /* 0x000000029f097211 */ /* 0x000fca00008f0eff */
[----:B------:R-:W-:-:S04]  /*dca0*/  @P0 SHF.R.S32.HI R4, RZ, 0x1, R160 ;  /* 0x00000001ff040819 */ /* 0x000fc800000114a0 */
[C---:B------:R-:W-:Y:S02]  /*dcb0*/  @P0 IADD3 R6, -R4.reuse, RZ, RZ ;  /* 0x000000ff04060210 */ /* 0x040fe40007ffe1ff */
[----:B------:R-:W-:Y:S02]  /*dcc0*/  @P0 IADD3 R7, -R4, RZ, RZ ;  /* 0x000000ff04070210 */ /* 0x000fe40007ffe1ff */
[C---:B------:R-:W-:Y:S02]  /*dcd0*/  IADD3 R5, P1, R6.reuse, R12, RZ ;  /* 0x0000000c06057210 */ /* 0x040fe40007f3e0ff */
[----:B------:R-:W-:Y:S01]  /*dce0*/  @P0 SHF.R.S32.HI R8, RZ, 0x1, R160 ;  /* 0x00000001ff080819 */ /* 0x000fe200000114a0 */
[----:B------:R-:W-:Y:S01]  /*dcf0*/  IMAD.WIDE R16, R7, 0x2, R24 ;  /* 0x0000000207107825 */ /* 0x000fe200078e0218 */
[----:B------:R-:W-:Y:S02]  /*dd00*/  LEA.HI.X.SX32 R6, R6, R9, 0x1, P1 ;  /* 0x0000000906067211 */ /* 0x000fe400008f0eff */
[----:B------:R-:W-:-:S02]  /*dd10*/  LEA R4, P1, R5, c[0x0][0x2b0], 0x1 ;  /* 0x0000ac0005047a11 */ /* 0x000fc400078208ff */
        /* <DEDUP_REMOVED lines=29> */
[----:B------:R-:W-:Y:S01]  /*def0*/  @!P0 FADD.FTZ R7, -R7, -RZ ;  /* 0x800000ff07078221 */ /* 0x000fe20000010100 */
[----:B------:R-:W-:Y:S01]  /*df00*/  HADD2.F32 R17, -RZ, R17.H1_H1 ;  /* 0x30000011ff117230 */ /* 0x000fe20000004100 */
[----:B------:R-:W-:Y:S01]  /*df10*/  FMUL.FTZ R16, R16, R9 ;  /* 0x0000000910107220 */ /* 0x000fe20000410000 */
[----:B------:R-:W-:Y:S01]  /*df20*/  HADD2.F32 R9, -RZ, R19.H0_H0 ;  /* 0x20000013ff097230 */ /* 0x000fe20000004100 */
[----:B------:R-:W-:Y:S01]  /*df30*/  @!P0 FADD.FTZ R26, -R26, -RZ ;  /* 0x800000ff1a1a8221 */ /* 0x000fe20000010100 */
[----:B------:R-:W-:Y:S01]  /*df40*/  HADD2.F32 R18, -RZ, R18.H1_H1 ;  /* 0x30000012ff127230 */ /* 0x000fe20000004100 */
[----:B------:R-:W-:Y:S01]  /*df50*/  FMUL.FTZ R5, R8, R5 ;  /* 0x0000000508057220 */ /* 0x000fe20000410000 */
[----:B---3--:R-:W-:Y:S01]  /*df60*/  HADD2.F32 R8, -RZ, R12.H0_H0 ;  /* 0x2000000cff087230 */ /* 0x008fe20000004100 */
[----:B------:R-:W-:Y:S01]  /*df70*/  FMUL.FTZ R7, R4, R7 ;  /* 0x0000000704077220 */ /* 0x000fe20000410000 */
[----:B------:R-:W-:Y:S01]  /*df80*/  HADD2.F32 R4, -RZ, R20.H0_H0 ;  /* 0x20000014ff047230 */ /* 0x000fe20000004100 */
[----:B------:R-:W-:-:S02]  /*df90*/  @!P0 FADD.FTZ R6, -R6, -RZ ;  /* 0x800000ff06068221 */ /* 0x000fc40000010100 */
[----:B------:R-:W-:Y:S01]  /*dfa0*/  @!P0 FADD.FTZ R27, -R27, -RZ ;  /* 0x800000ff1b1b8221 */ /* 0x000fe20000010100 */
[----:B------:R-:W-:Y:S01]  /*dfb0*/  HADD2.F32 R19, -RZ, R12.H1_H1 ;  /* 0x3000000cff137230 */ /* 0x000fe20000004100 */
[----:B------:R-:W-:Y:S01]  /*dfc0*/  FMUL.FTZ R17, R17, R26 ;  /* 0x0000001a11117220 */ /* 0x000fe20000410000 */
[--C-:B------:R-:W-:Y:S01]  /*dfd0*/  HADD2.F32 R12, -RZ, R13.reuse.H0_H0 ;  /* 0x2000000dff0c7230 */ /* 0x100fe20000004100 */
[----:B------:R-:W-:Y:S01]  /*dfe0*/  FMUL.FTZ R6, R9, R6 ;  /* 0x0000000609067220 */ /* 0x000fe20000410000 */
[----:B------:R-:W-:Y:S01]  /*dff0*/  HADD2.F32 R26, -RZ, R13.H1_H1 ;  /* 0x3000000dff1a7230 */ /* 0x000fe20000004100 */
        /* <DEDUP_REMOVED lines=24> */
.L_x_3067:
[----:B------:R-:W-:Y:S05]  /*e180*/  BSYNC B0 ;  /* 0x0000000000007941 */ /* 0x000fea0003800000 */
.L_x_3066:
[----:B-----5:R4:W-:Y:S02]  /*e190*/  STS.128 [R163+0x800], R20 ;  /* 0x00080014a3007388 */ /* 0x0209e40000000c00 */
.L_x_3065:
[----:B------:R-:W-:Y:S05]  /*e1a0*/  BSYNC B1 ;  /* 0x0000000000017941 */ /* 0x000fea0003800000 */
.L_x_3064:
        /* <DEDUP_REMOVED lines=11> */
[----:B-----5:R-:W-:Y:S02]  /*e260*/  MOV R7, R145 ;  /* 0x0000009100077202 */ /* 0x020fe40000000f00 */
[----:B------:R-:W-:-:S03]  /*e270*/  LEA.HI.X.SX32 R9, R9, R2, 0x1, P1 ;  /* 0x0000000209097211 */ /* 0x000fc600008f0eff */
[----:B------:R-:W-:-:S04]  /*e280*/  @P0 SHF.R.S32.HI R4, RZ, 0x1, R160 ;  /* 0x00000001ff040819 */ /* 0x000fc800000114a0 */
[C---:B------:R-:W-:Y:S02]  /*e290*/  @P0 IADD3 R6, -R4.reuse, RZ, RZ ;  /* 0x000000ff04060210 */ /* 0x040fe40007ffe1ff */
[----:B------:R-:W-:Y:S02]  /*e2a0*/  @P0 IADD3 R7, -R4, RZ, RZ ;  /* 0x000000ff04070210 */ /* 0x000fe40007ffe1ff */
[C---:B------:R-:W-:Y:S02]  /*e2b0*/  IADD3 R5, P1, R6.reuse, R11, RZ ;  /* 0x0000000b06057210 */ /* 0x040fe40007f3e0ff */
[----:B------:R-:W-:Y:S01]  /*e2c0*/  @P0 SHF.R.S32.HI R8, RZ, 0x1, R160 ;  /* 0x00000001ff080819 */ /* 0x000fe200000114a0 */
[----:B-1--4-:R-:W-:Y:S01]  /*e2d0*/  IMAD.WIDE R20, R7, 0x2, R24 ;  /* 0x0000000207147825 */ /* 0x012fe200078e0218 */
[----:B------:R-:W-:Y:S02]  /*e2e0*/  LEA.HI.X.SX32 R6, R6, R9, 0x1, P1 ;  /* 0x0000000906067211 */ /* 0x000fe400008f0eff */
[----:B------:R-:W-:-:S02]  /*e2f0*/  LEA R4, P1, R5, c[0x0][0x2b0], 0x1 ;  /* 0x0000ac0005047a11 */ /* 0x000fc400078208ff */
        /* <DEDUP_REMOVED lines=14> */
[--C-:B------:R-:W-:Y:S01]  /*e3e0*/  HADD2.F32 R4, -RZ, R5.reuse.H0_H0 ;  /* 0x20000005ff047230 */ /* 0x100fe20000004100 */
[----:B------:R-:W-:Y:S01]  /*e3f0*/  @!P0 FADD.FTZ R8, -R8, -RZ ;  /* 0x800000ff08088221 */ /* 0x000fe20000010100 */
[----:B------:R-:W-:Y:S01]  /*e400*/  HADD2.F32 R11, -RZ, R5.H1_H1 ;  /* 0x30000005ff0b7230 */ /* 0x000fe20000004100 */
[----:B------:R-:W-:Y:S01]  /*e410*/  @!P0 FADD.FTZ R9, -R9, -RZ ;  /* 0x800000ff09098221 */ /* 0x000fe20000010100 */
[--C-:B------:R-:W-:Y:S01]  /*e420*/  HADD2.F32 R5, -RZ, R6.reuse.H0_H0 ;  /* 0x20000006ff057230 */ /* 0x100fe20000004100 */
[----:B------:R-:W-:Y:S01]  /*e430*/  @!P0 FADD.FTZ R4, -R4, -RZ ;  /* 0x800000ff04048221 */ /* 0x000fe20000010100 */
[----:B------:R-:W-:-:S02]  /*e440*/  HADD2.F32 R26, -RZ, R6.H1_H1 ;  /* 0x30000006ff1a7230 */ /* 0x000fc40000004100 */
[----:B------:R-:W-:Y:S02]  /*e450*/  HADD2.F32 R29, -RZ, R21.H0_H0 ;  /* 0x20000015ff1d7230 */ /* 0x000fe40000004100 */
[--C-:B------:R-:W-:Y:S02]  /*e460*/  HADD2.F32 R6, -RZ, R7.reuse.H0_H0 ;  /* 0x20000007ff067230 */ /* 0x100fe40000004100 */
[----:B------:R-:W-:Y:S01]  /*e470*/  HADD2.F32 R7, -RZ, R7.H1_H1 ;  /* 0x30000007ff077230 */ /* 0x000fe20000004100 */
[----:B------:R-:W-:Y:S01]  /*e480*/  FMUL.FTZ R27, R27, R8 ;  /* 0x000000081b1b7220 */ /* 0x000fe20000410000 */
[----:B------:R-:W-:Y:S01]  /*e490*/  HADD2.F32 R8, -RZ, R22.H0_H0 ;  /* 0x20000016ff087230 */ /* 0x000fe20000004100 */
        /* <DEDUP_REMOVED lines=12> */
[----:B------:R-:W-:Y:S01]  /*e560*/  HADD2.F32 R11, -RZ, R22.H1_H1 ;  /* 0x30000016ff0b7230 */ /* 0x000fe20000004100 */
[----:B------:R-:W-:Y:S01]  /*e570*/  FMUL.FTZ R6, R9, R6 ;  /* 0x0000000609067220 */ /* 0x000fe20000410000 */
[--C-:B------:R-:W-:Y:S01]  /*e580*/  HADD2.F32 R9, -RZ, R16.reuse.H1_H1 ;  /* 0x30000010ff097230 */ /* 0x100fe20000004100 */
[----:B------:R-:W-:Y:S01]  /*e590*/  FMUL.FTZ R7, R4, R7 ;  /* 0x0000000704077220 */ /* 0x000fe20000410000 */
[----:B------:R-:W-:Y:S01]  /*e5a0*/  HADD2.F32 R4, -RZ, R16.H0_H0 ;  /* 0x20000010ff047230 */ /* 0x000fe20000004100 */
[----:B------:R-:W-:Y:S01]  /*e5b0*/  @!P0 FADD.FTZ R26, -R26, -RZ ;  /* 0x800000ff1a1a8221 */ /* 0x000fe20000010100 */
[----:B------:R-:W-:-:S02]  /*e5c0*/  HADD2.F32 R12, -RZ, R12.H1_H1 ;  /* 0x3000000cff0c7230 */ /* 0x000fc40000004100 */
[----:B------:R-:W-:Y:S01]  /*e5d0*/  HADD2.F32 R16, -RZ, R17.H0_H0 ;  /* 0x20000011ff107230 */ /* 0x000fe20000004100 */
[----:B------:R-:W-:Y:S01]  /*e5e0*/  FMUL.FTZ R26, R11, R26 ;  /* 0x0000001a0b1a7220 */ /* 0x000fe20000410000 */
[----:B------:R-:W-:Y:S01]  /*e5f0*/  HADD2.F32 R11, -RZ, R13.H0_H0 ;  /* 0x2000000dff0b7230 */ /* 0x000fe20000004100 */
[----:B------:R-:W-:Y:S01]  /*e600*/  FFMA.FTZ R4, R4, R8, R27 ;  /* 0x0000000804047223 */ /* 0x000fe2000001001b */
[--C-:B------:R-:W-:Y:S01]  /*e610*/  HADD2.F32 R22, -RZ, R14.reuse.H0_H0 ;  /* 0x2000000eff167230 */ /* 0x100fe20000004100 */
[----:B------:R-:W-:Y:S01]  /*e620*/  FFMA.FTZ R9, R9, R12, R20 ;  /* 0x0000000c09097223 */ /* 0x000fe20000010014 */
[----:B------:R-:W-:Y:S02]  /*e630*/  HADD2.F32 R23, -RZ, R14.H1_H1 ;  /* 0x3000000eff177230 */ /* 0x000fe40000004100 */
[----:B------:R-:W-:Y:S02]  /*e640*/  HADD2.F32 R8, -RZ, R18.H0_H0 ;  /* 0x20000012ff087230 */ /* 0x000fe40000004100 */
[----:B------:R-:W-:-:S02]  /*e650*/  HADD2.F32 R12, -RZ, R19.H0_H0 ;  /* 0x20000013ff0c7230 */ /* 0x000fc40000004100 */
[----:B------:R-:W-:Y:S02]  /*e660*/  HADD2.F32 R13, -RZ, R13.H1_H1 ;  /* 0x3000000dff0d7230 */ /* 0x000fe40000004100 */
[--C-:B------:R-:W-:Y:S02]  /*e670*/  HADD2.F32 R21, -RZ, R15.reuse.H0_H0 ;  /* 0x2000000fff157230 */ /* 0x100fe40000004100 */
        /* <DEDUP_REMOVED lines=9> */
[----:B------:R-:W-:Y:S01]  /*e710*/  FFMA.FTZ R7, R19, R14, R7 ;  /* 0x0000000e13077223 */ /* 0x000fe20000010007 */
[----:B------:R-:W-:Y:S02]  /*e720*/  F2FP.PACK_AB R16, R9, R4 ;  /* 0x000000040910723e */ /* 0x000fe400000000ff */
[----:B------:R-:W-:-:S02]  /*e730*/  F2FP.PACK_AB R17, R28, R11 ;  /* 0x0000000b1c11723e */ /* 0x000fc400000000ff */
[----:B------:R-:W-:Y:S02]  /*e740*/  F2FP.PACK_AB R18, R18, R5 ;  /* 0x000000051212723e */ /* 0x000fe400000000ff */
[----:B------:R-:W-:Y:S02]  /*e750*/  F2FP.PACK_AB R19, R7, R6 ;  /* 0x000000060713723e */ /* 0x000fe400000000ff */
.L_x_3071:
[----:B------:R-:W-:Y:S05]  /*e760*/  BSYNC B0 ;  /* 0x0000000000007941 */ /* 0x000fea0003800000 */
.L_x_3070:
[----:B-----5:R1:W-:Y:S02]  /*e770*/  STS.128 [R163+0x1800], R16 ;  /* 0x00180010a3007388 */ /* 0x0203e40000000c00 */
.L_x_3069:
[----:B------:R-:W-:Y:S05]  /*e780*/  BSYNC B1 ;  /* 0x0000000000017941 */ /* 0x000fea0003800000 */
.L_x_3068:
        /* <DEDUP_REMOVED lines=21> */
[----:B------:R-:W-:-:S02]  /*e8e0*/  LEA R4, P1, R6, c[0x0][0x2b0], 0x1 ;  /* 0x0000ac0006047a11 */ /* 0x000fc400078208ff */
[----:B------:R-:W-:Y:S01]  /*e8f0*/  MOV R9, RZ ;  /* 0x000000ff00097202 */ /* 0x000fe20000000f00 */
[----:B--2---:R-:W2:Y:S01]  /*e900*/  LDG.E.128 R16, [R16.64] ;  /* 0x0000000610107981 */ /* 0x004ea2000c1e1d00 */
[----:B------:R-:W-:Y:S02]  /*e910*/  LEA.HI.X R5, R6, c[0x0][0x2b4], R5, 0x1, P1 ;  /* 0x0000ad0006057a11 */ /* 0x000fe400008f0c05 */
[----:B------:R-:W-:-:S04]  /*e920*/  @P0 IADD3 R9, -R160, RZ, RZ ;  /* 0x000000ffa0090210 */ /* 0x000fc80007ffe1ff */
[----:B---3-5:R-:W3:Y:S01]  /*e930*/  LDG.E.128 R4, [R4.64] ;  /* 0x0000000604047981 */ /* 0x028ee2000c1e1d00 */
[----:B------:R-:W-:-:S04]  /*e940*/  IADD3 R0, P1, R9, R0, RZ ;  /* 0x0000000009007210 */ /* 0x000fc80007f3e0ff */
[----:B------:R-:W-:Y:S02]  /*e950*/  LEA.HI.X.SX32 R9, R9, R2, 0x1, P1 ;  /* 0x0000000209097211 */ /* 0x000fe400008f0eff */
[----:B------:R-:W-:-:S04]  /*e960*/  LEA R8, P1, R0, c[0x0][0x2a8], 0x1 ;  /* 0x0000aa0000087a11 */ /* 0x000fc800078208ff */
[----:B------:R-:W-:-:S06]  /*e970*/  LEA.HI.X R9, R0, c[0x0][0x2ac], R9, 0x1, P1 ;  /* 0x0000ab0000097a11 */ /* 0x000fcc00008f0c09 */
[----:B----4-:R-:W4:Y:S01]  /*e980*/  LDG.E.128 R8, [R8.64] ;  /* 0x0000000608087981 */ /* 0x010f22000c1e1d00 */
[----:B--2---:R-:W-:Y:S02]  /*e990*/  HADD2.F32 R25, -RZ, R17.H0_H0 ;  /* 0x20000011ff197230 */ /* 0x004fe40000004100 */
[----:B------:R-:W-:Y:S02]  /*e9a0*/  HADD2.F32 R23, -RZ, R16.H0_H0 ;  /* 0x20000010ff177230 */ /* 0x000fe40000004100 */
[--C-:B---3--:R-:W-:Y:S02]  /*e9b0*/  HADD2.F32 R2, -RZ, R5.reuse.H0_H0 ;  /* 0x20000005ff027230 */ /* 0x108fe40000004100 */
[----:B------:R-:W-:Y:S02]  /*e9c0*/  HADD2.F32 R0, -RZ, R4.H0_H0 ;  /* 0x20000004ff007230 */ /* 0x000fe40000004100 */
[----:B------:R-:W-:Y:S01]  /*e9d0*/  HADD2.F32 R20, -RZ, R5.H1_H1 ;  /* 0x30000005ff147230 */ /* 0x000fe20000004100 */
[----:B------:R-:W-:Y:S01]  /*e9e0*/  @!P0 FADD.FTZ R2, -R2, -RZ ;  /* 0x800000ff02028221 */ /* 0x000fe20000010100 */
[--C-:B------:R-:W-:Y:S01]  /*e9f0*/  HADD2.F32 R5, -RZ, R6.reuse.H0_H0 ;  /* 0x20000006ff057230 */ /* 0x100fe20000004100 */
[----:B------:R-:W-:Y:S01]  /*ea00*/  @!P0 FADD.FTZ R0, -R0, -RZ ;  /* 0x800000ff00008221 */ /* 0x000fe20000010100 */
[----:B------:R-:W-:-:S02]  /*ea10*/  HADD2.F32 R21, -RZ, R6.H1_H1 ;  /* 0x30000006ff157230 */ /* 0x000fc40000004100 */
[--C-:B------:R-:W-:Y:S02]  /*ea20*/  HADD2.F32 R6, -RZ, R7.reuse.H0_H0 ;  /* 0x20000007ff067230 */ /* 0x100fe40000004100 */
[----:B------:R-:W-:Y:S02]  /*ea30*/  HADD2.F32 R4, -RZ, R4.H1_H1 ;  /* 0x30000004ff047230 */ /* 0x000fe40000004100 */
[----:B------:R-:W-:Y:S01]  /*ea40*/  HADD2.F32 R7, -RZ, R7.H1_H1 ;  /* 0x30000007ff077230 */ /* 0x000fe20000004100 */
[----:B------:R-:W-:Y:S01]  /*ea50*/  FMUL.FTZ R25, R25, R2 ;  /* 0x0000000219197220 */ /* 0x000fe20000410000 */
[----:B------:R-:W-:Y:S01]  /*ea60*/  HADD2.F32 R2, -RZ, R18.H0_H0 ;  /* 0x20000012ff027230 */ /* 0x000fe20000004100 */
[----:B------:R-:W-:Y:S01]  /*ea70*/  FMUL.FTZ R23, R23, R0 ;  /* 0x0000000017177220 */ /* 0x000fe20000410000 */
[----:B------:R-:W-:Y:S01]  /*ea80*/  HADD2.F32 R27, -RZ, R16.H1_H1 ;  /* 0x30000010ff1b7230 */ /* 0x000fe20000004100 */
[----:B------:R-:W-:Y:S01]  /*ea90*/  @!P0 FADD.FTZ R5, -R5, -RZ ;  /* 0x800000ff05058221 */ /* 0x000fe20000010100 */
[----:B------:R-:W-:Y:S01]  /*eaa0*/  HADD2.F32 R0, -RZ, R19.H1_H1 ;  /* 0x30000013ff007230 */ /* 0x000fe20000004100 */
[----:B------:R-:W-:-:S02]  /*eab0*/  @!P0 FADD.FTZ R4, -R4, -RZ ;  /* 0x800000ff04048221 */ /* 0x000fc40000010100 */
[----:B------:R-:W-:Y:S01]  /*eac0*/  @!P0 FADD.FTZ R7, -R7, -RZ ;  /* 0x800000ff07078221 */ /* 0x000fe20000010100 */
[--C-:B----4-:R-:W-:Y:S01]  /*ead0*/  HADD2.F32 R16, -RZ, R8.reuse.H1_H1 ;  /* 0x30000008ff107230 */ /* 0x110fe20000004100 */
[----:B------:R-:W-:Y:S01]  /*eae0*/  FMUL.FTZ R5, R2, R5 ;  /* 0x0000000502057220 */ /* 0x000fe20000410000 */
[----:B------:R-:W-:Y:S01]  /*eaf0*/  HADD2.F32 R2, -RZ, R8.H0_H0 ;  /* 0x20000008ff027230 */ /* 0x000fe20000004100 */
[----:B------:R-:W-:Y:S01]  /*eb00*/  FMUL.FTZ R27, R27, R4 ;  /* 0x000000041b1b7220 */ /* 0x000fe20000410000 */
[----:B------:R-:W-:Y:S01]  /*eb10*/  HADD2.F32 R17, -RZ, R17.H1_H1 ;  /* 0x30000011ff117230 */ /* 0x000fe20000004100 */
[----:B------:R-:W-:Y:S01]  /*eb20*/  FMUL.FTZ R7, R0, R7 ;  /* 0x0000000700077220 */ /* 0x000fe20000410000 */
[----:B------:R-:W-:Y:S01]  /*eb30*/  HADD2.F32 R18, -RZ, R18.H1_H1 ;  /* 0x30000012ff127230 */ /* 0x000fe20000004100 */
[----:B------:R-:W-:Y:S01]  /*eb40*/  @!P0 FADD.FTZ R20, -R20, -RZ ;  /* 0x800000ff14148221 */ /* 0x000fe20000010100 */
[----:B------:R-:W-:Y:S01]  /*eb50*/  HADD2.F32 R0, -RZ, R12.H0_H0 ;  /* 0x2000000cff007230 */ /* 0x000fe20000004100 */
[----:B------:R-:W-:Y:S01]  /*eb60*/  @!P0 FADD.FTZ R21, -R21, -RZ ;  /* 0x800000ff15158221 */ /* 0x000fe20000010100 */
[----:B------:R-:W-:-:S02]  /*eb70*/  HADD2.F32 R4, -RZ, R13.H0_H0 ;  /* 0x2000000dff047230 */ /* 0x000fc40000004100 */
[----:B------:R-:W-:Y:S01]  /*eb80*/  HADD2.F32 R8, -RZ, R9.H0_H0 ;  /* 0x20000009ff087230 */ /* 0x000fe20000004100 */
[----:B------:R-:W-:Y:S01]  /*eb90*/  @!P0 FADD.FTZ R6, -R6, -RZ ;  /* 0x800000ff06068221 */ /* 0x000fe20000010100 */
[----:B------:R-:W-:Y:S01]  /*eba0*/  HADD2.F32 R29, -RZ, R19.H0_H0 ;  /* 0x20000013ff1d7230 */ /* 0x000fe20000004100 */
[----:B------:R-:W-:Y:S01]  /*ebb0*/  FMUL.FTZ R17, R17, R20 ;  /* 0x0000001411117220 */ /* 0x000fe20000410000 */
[----:B------:R-:W-:Y:S01]  /*ebc0*/  HADD2.F32 R20, -RZ, R9.H1_H1 ;  /* 0x30000009ff147230 */ /* 0x000fe20000004100 */
[----:B------:R-:W-:Y:S01]  /*ebd0*/  FMUL.FTZ R21, R18, R21 ;  /* 0x0000001512157220 */ /* 0x000fe20000410000 */
[----:B------:R-:W-:Y:S01]  /*ebe0*/  HADD2.F32 R18, -RZ, R10.H0_H0 ;  /* 0x2000000aff127230 */ /* 0x000fe20000004100 */
[----:B------:R-:W-:Y:S01]  /*ebf0*/  FFMA.FTZ R0, R0, R2, R23 ;  /* 0x0000000200007223 */ /* 0x000fe20000010017 */
[----:B------:R-:W-:Y:S01]  /*ec00*/  HADD2.F32 R2, -RZ, R15.H0_H0 ;  /* 0x2000000fff027230 */ /* 0x000fe20000004100 */
[----:B------:R-:W-:Y:S01]  /*ec10*/  FFMA.FTZ R4, R4, R8, R25 ;  /* 0x0000000804047223 */ /* 0x000fe20000010019 */
[----:B------:R-:W-:Y:S01]  /*ec20*/  HADD2.F32 R8, -RZ, R14.H0_H0 ;  /* 0x2000000eff087230 */ /* 0x000fe20000004100 */
[----:B------:R-:W-:Y:S01]  /*ec30*/  FMUL.FTZ R6, R29, R6 ;  /* 0x000000061d067220 */ /* 0x000fe20000410000 */
[----:B------:R-:W-:-:S02]  /*ec40*/  HADD2.F32 R12, -RZ, R12.H1_H1 ;  /* 0x3000000cff0c7230 */ /* 0x000fc40000004100 */
        /* <DEDUP_REMOVED lines=16> */
.L_x_3073:
[----:B------:R-:W-:Y:S05]  /*ed50*/  BSYNC B0 ;  /* 0x0000000000007941 */ /* 0x000fea0003800000 */
.L_x_3072:
[----:B-----5:R1:W-:Y:S01]  /*ed60*/  STS.128 [R163+0x2800], R12 ;  /* 0x0028000ca3007388 */ /* 0x0203e20000000c00 */
[----:B------:R-:W-:Y:S05]  /*ed70*/  BRA `(.L_x_3041) ;  /* 0x000003c000007947 */ /* 0x000fea0003800000 */
.L_x_3027:
        /* <DEDUP_REMOVED lines=30> */
.L_x_3075:
[----:B------:R-:W-:Y:S05]  /*ef60*/  BSYNC B0 ;  /* 0x0000000000007941 */ /* 0x000fea0003800000 */
.L_x_3074:
[----:B-1----:R-:W-:-:S04]  /*ef70*/  IADD3 R3, R174, 0x20, RZ ;  /* 0x00000020ae037810 */ /* 0x002fc80007ffe0ff */
        /* <DEDUP_REMOVED lines=9> */
[----:B------:R-:W-:-:S04]  /*f010*/  @!P0 LEA R6, P2, R170, c[0x0][0x160], 0x1 ;  /* 0x00005800aa068a11 */ /* 0x000fc800078408ff */
[----:B-----5:R-:W-:-:S05]  /*f020*/  @!P0 LEA.HI.X R7, R170, c[0x0][0x164], R69, 0x1, P2 ;  /* 0x00005900aa078a11 */ /* 0x020fca00010f0c45 */
        /* <DEDUP_REMOVED lines=17> */
.L_x_3041:
[----:B------:R-:W-:Y:S05]  /*f140*/  BSYNC B3 ;  /* 0x0000000000037941 */ /* 0x000fea0003800000 */
.L_x_3026:
[----:B------:R-:W-:Y:S01]  /*f150*/  IADD3 R155, R53, -0x1, RZ ;  /* 0xffffffff359b7810 */ /* 0x000fe20007ffe0ff */
[----:B------:R-:W-:Y:S01]  /*f160*/  BSSY B0, `(.L_x_3076) ;  /* 0x0000020000007945 */ /* 0x000fe20003800000 */
[C---:B------:R-:W-:Y:S02]  /*f170*/  LEA R158, P0, R166.reuse, c[0x0][0x168], 0x1 ;  /* 0x00005a00a69e7a11 */ /* 0x040fe400078008ff */
[----:B-1----:R-:W-:Y:S01]  /*f180*/  LOP3.LUT R5, R161, 0xff, RZ, 0xc0, !PT ;  /* 0x000000ffa1057812 */ /* 0x002fe200078ec0ff */
[----:B------:R-:W-:Y:S01]  /*f190*/  IMAD.SHL.U32 R2, R155, 0x80, RZ ;  /* 0x000000809b027824 */ /* 0x000fe200078e00ff */
[----:B------:R-:W-:-:S03]  /*f1a0*/  LEA.HI.X R159, R166, c[0x0][0x16c], R169, 0x1, P0 ;  /* 0x00005b00a69f7a11 */ /* 0x000fc600000f0ca9 */
[----:B------:R-:W-:-:S05]  /*f1b0*/  IMAD.IADD R4, R55, 0x1, -R2 ;  /* 0x0000000137047824 */ /* 0x000fca00078e0a02 */
[----:B------:R-:W-:-:S13]  /*f1c0*/  ISETP.GE.AND P1, PT, R174, R4, PT ;  /* 0x00000004ae00720c */ /* 0x000fda0003f26270 */
[----:B------:R-:W-:Y:S05]  /*f1d0*/  @P1 BRA `(.L_x_3077) ;  /* 0x0000018000001947 */ /* 0x000fea0003800000 */
[C---:B------:R-:W-:Y:S02]  /*f1e0*/  LOP3.LUT R0, R5.reuse, 0x1, RZ, 0xc0, !PT ;  /* 0x0000000105007812 */ /* 0x040fe400078ec0ff */
[----:B------:R-:W-:Y:S02]  /*f1f0*/  R2P PR, R5, 0x6 ;  /* 0x0000000605007804 */ /* 0x000fe40000000000 */
[----:B------:R-:W-:-:S13]  /*f200*/  ISETP.NE.U32.AND P0, PT, R0, 0x1, PT ;  /* 0x000000010000780c */ /* 0x000fda0003f05070 */
[----:B------:R-:W-:Y:S02]  /*f210*/  @!P0 IMAD.MOV.U32 R6, RZ, RZ, R158 ;  /* 0x000000ffff068224 */ /* 0x000fe400078e009e */
[----:B-----5:R-:W-:-:S05]  /*f220*/  @!P0 IMAD.MOV.U32 R7, RZ, RZ, R159 ;  /* 0x000000ffff078224 */ /* 0x020fca00078e009f */
        /* <DEDUP_REMOVED lines=18> */
.L_x_3078:
[----:B------:R1:W-:Y:S02]  /*f350*/  STS.128 [R163+0x7000], RZ ;  /* 0x007000ffa3007388 */ /* 0x0003e40000000c00 */
.L_x_3077:
[----:B------:R-:W-:Y:S05]  /*f360*/  BSYNC B0 ;  /* 0x0000000000007941 */ /* 0x000fea0003800000 */
.L_x_3076:
[----:B------:R-:W-:Y:S01]  /*f370*/  ISETP.GE.AND P0, PT, R3, R4, PT ;  /* 0x000000040300720c */ /* 0x000fe20003f06270 */
[----:B------:R-:W-:-:S12]  /*f380*/  BSSY B0, `(.L_x_3079) ;  /* 0x000001f000007945 */ /* 0x000fd80003800000 */
[----:B------:R-:W-:Y:S05]  /*f390*/  @P0 BRA `(.L_x_3080) ;  /* 0x000001d000000947 */ /* 0x000fea0003800000 */
[C---:B------:R-:W-:Y:S02]  /*f3a0*/  LOP3.LUT R0, R5.reuse, 0x1, RZ, 0xc0, !PT ;  /* 0x0000000105007812 */ /* 0x040fe400078ec0ff */
[----:B------:R-:W-:Y:S02]  /*f3b0*/  LOP3.LUT P1, RZ, R5, 0x2, RZ, 0xc0, !PT ;  /* 0x0000000205ff7812 */ /* 0x000fe4000782c0ff */
[----:B------:R-:W-:Y:S02]  /*f3c0*/  ISETP.NE.U32.AND P0, PT, R0, 0x1, PT ;  /* 0x000000010000780c */ /* 0x000fe40003f05070 */
[----:B-1---5:R-:W-:-:S05]  /*f3d0*/  IADD3 R7, P2, R148, R166, RZ ;  /* 0x000000a694077210 */ /* 0x022fca0007f5e0ff */
        /* <DEDUP_REMOVED lines=24> */
.L_x_3081:
[----:B------:R1:W-:Y:S02]  /*f560*/  STS.128 [R163+0x7800], RZ ;  /* 0x007800ffa3007388 */ /* 0x0003e40000000c00 */
.L_x_3080:
[----:B------:R-:W-:Y:S05]  /*f570*/  BSYNC B0 ;  /* 0x0000000000007941 */ /* 0x000fea0003800000 */
.L_x_3079:
[----:B-1----:R-:W-:Y:S01]  /*f580*/  IADD3 R9, R174, 0x40, RZ ;  /* 0x00000040ae097810 */ /* 0x002fe20007ffe0ff */
[----:B------:R-:W-:Y:S03]  /*f590*/  BSSY B0, `(.L_x_3082) ;  /* 0x0000024000007945 */ /* 0x000fe60003800000 */
[----:B------:R-:W-:-:S13]  /*f5a0*/  ISETP.GE.AND P0, PT, R9, R4, PT ;  /* 0x000000040900720c */ /* 0x000fda0003f06270 */
[----:B------:R-:W-:Y:S05]  /*f5b0*/  @P0 BRA `(.L_x_3083) ;  /* 0x0000021000000947 */ /* 0x000fea0003800000 */
[C---:B------:R-:W-:Y:S01]  /*f5c0*/  LOP3.LUT R0, R5.reuse, 0x1, RZ, 0xc0, !PT ;  /* 0x0000000105007812 */ /* 0x040fe200078ec0ff */
[----:B-----5:R-:W-:Y:S01]  /*f5d0*/  IMAD.MOV.U32 R7, RZ, RZ, c[0x0][0x198] ;  /* 0x00006600ff077624 */ /* 0x020fe200078e00ff */
        /* <DEDUP_REMOVED lines=8> */
[C---:B----4-:R-:W-:Y:S02]  /*f660*/  @P1 LEA R12, P2, R0.reuse, c[0x0][0x168], 0x1 ;  /* 0x00005a00000c1a11 */ /* 0x050fe400078408ff */
        /* <DEDUP_REMOVED lines=21> */
.L_x_3084:
[----:B------:R4:W-:Y:S02]  /*f7c0*/  STS.128 [R163+0x8000], RZ ;  /* 0x008000ffa3007388 */ /* 0x0009e40000000c00 */
.L_x_3083:
[----:B------:R-:W-:Y:S05]  /*f7d0*/  BSYNC B0 ;  /* 0x0000000000007941 */ /* 0x000fea0003800000 */
.L_x_3082:
[----:B----45:R-:W-:Y:S01]  /*f7e0*/  IADD3 R7, R174, 0x60, RZ ;  /* 0x00000060ae077810 */ /* 0x030fe20007ffe0ff */
[----:B------:R-:W-:Y:S03]  /*f7f0*/  BSSY B0, `(.L_x_3085) ;  /* 0x0000023000007945 */ /* 0x000fe60003800000 */
[----:B------:R-:W-:-:S13]  /*f800*/  ISETP.GE.AND P0, PT, R7, R4, PT ;  /* 0x000000040700720c */ /* 0x000fda0003f06270 */
[----:B------:R-:W-:Y:S05]  /*f810*/  @P0 BRA `(.L_x_3086) ;  /* 0x0000020000000947 */ /* 0x000fea0003800000 */
[C---:B------:R-:W-:Y:S01]  /*f820*/  LOP3.LUT R0, R5.reuse, 0x1, RZ, 0xc0, !PT ;  /* 0x0000000105007812 */ /* 0x040fe200078ec0ff */
[----:B-1----:R-:W-:Y:S01]  /*f830*/  IMAD.MOV.U32 R11, RZ, RZ, c[0x0][0x198] ;  /* 0x00006600ff0b7624 */ /* 0x002fe200078e00ff */
        /* <DEDUP_REMOVED lines=9> */
[----:B------:R-:W-:-:S03]  /*f8d0*/  @!P0 IMAD.WIDE.U32 R14, R11, 0xc0, R158 ;  /* 0x000000c00b0e8825 */ /* 0x000fc600078e009e */
[----:B------:R-:W-:Y:S01]  /*f8e0*/  @P2 LEA.HI.X R11, R12, c[0x0][0x16c], R0, 0x1, P3 ;  /* 0x00005b000c0b2a11 */ /* 0x000fe200018f0c00 */
        /* <DEDUP_REMOVED lines=19> */
.L_x_3086:
[----:B------:R-:W-:Y:S05]  /*fa20*/  BSYNC B0 ;  /* 0x0000000000007941 */ /* 0x000fea0003800000 */
.L_x_3085:
[----:B------:R-:W-:Y:S01]  /*fa30*/  IMAD R0, R131, c[0x0][0x320], RZ ;  /* 0x0000c80083007a24 */ /* 0x000fe200078e02ff */
[----:B------:R-:W0:Y:S01]  /*fa40*/  LDGDEPBAR ;  /* 0x00000000000079af */ /* 0x000e220000000000 */
[----:B------:R-:W-:-:S04]  /*fa50*/  IMAD.WIDE.U32 R172, R153, c[0x0][0x320], R172 ;  /* 0x0000c80099ac7a25 */ /* 0x000fc800078e00ac */
[----:B------:R-:W-:Y:S01]  /*fa60*/  IMAD R0, R153, c[0x0][0x324], R0 ;  /* 0x0000c90099007a24 */ /* 0x000fe200078e0200 */
[----:B-1----:R-:W-:-:S03]  /*fa70*/  LEA R14, P0, R172, c[0x0][0x318], 0x2 ;  /* 0x0000c600ac0e7a11 */ /* 0x002fc600078010ff */
[----:B------:R-:W-:-:S05]  /*fa80*/  IMAD.IADD R0, R173, 0x1, R0 ;  /* 0x00000001ad007824 */ /* 0x000fca00078e0200 */
[----:B------:R-:W-:-:S05]  /*fa90*/  LEA.HI.X R15, R172, c[0x0][0x31c], R0, 0x2, P0 ;  /* 0x0000c700ac0f7a11 */ /* 0x000fca00000f1400 */
[----:B------:R-:W4:Y:S01]  /*faa0*/  LDG.E R0, [R14.64] ;  /* 0x000000060e007981 */ /* 0x000f22000c1e1900 */
[----:B------:R-:W-:Y:S01]  /*fab0*/  ISETP.GE.AND P0, PT, R174, R4, PT ;  /* 0x00000004ae00720c */ /* 0x000fe20003f06270 */
[----:B------:R-:W4:Y:S01]  /*fac0*/  MUFU.RCP R11, c[0x0][0x238] ;  /* 0x00008e00000b7b08 */ /* 0x000f220000001000 */
[----:B------:R-:W-:Y:S01]  /*fad0*/  SHF.R.S32.HI R13, RZ, 0x1f, R162 ;  /* 0x0000001fff0d7819 */ /* 0x000fe200000114a2 */
[----:B------:R-:W-:Y:S01]  /*fae0*/  IMAD.SHL.U32 R132, R132, 0x2, RZ ;  /* 0x0000000284847824 */ /* 0x000fe200078e00ff */
[----:B------:R-:W-:-:S04]  /*faf0*/  DEPBAR.LE SB0, 0x0 ;  /* 0x000080000000791a */ /* 0x000fc80000000000 */
[----:B------:R-:W-:Y:S01]  /*fb00*/  BAR.SYNC.DEFER_BLOCKING 0x0 ;  /* 0x0000000000007b1d */ /* 0x000fe20000010000 */
[----:B------:R-:W-:Y:S02]  /*fb10*/  LEA R128, P1, R164, c[0x0][0x170], 0x1 ;  /* 0x00005c00a4807a11 */ /* 0x000fe400078208ff */
[----:B------:R-:W-:Y:S02]  /*fb20*/  LEA.HI R160, R13, R162, RZ, 0x2 ;  /* 0x000000a20da07211 */ /* 0x000fe400078f10ff */
[----:B------:R-:W-:Y:S01]  /*fb30*/  LOP3.LUT R162, R132, 0x6, RZ, 0xc0, !PT ;  /* 0x0000000684a27812 */ /* 0x000fe200078ec0ff */
[----:B------:R-:W-:Y:S01]  /*fb40*/  BSSY B0, `(.L_x_3087) ;  /* 0x0000022000007945 */ /* 0x000fe20003800000 */
[----:B------:R-:W-:Y:S02]  /*fb50*/  LEA.HI.X R129, R164, c[0x0][0x174], R52, 0x1, P1 ;  /* 0x00005d00a4817a11 */ /* 0x000fe400008f0c34 */
[----:B------:R-:W-:Y:S01]  /*fb60*/  SHF.R.S32.HI R160, RZ, 0x2, R160 ;  /* 0x00000002ffa07819 */ /* 0x000fe200000114a0 */
[----:B------:R1:W-:Y:S04]  /*fb70*/  @P0 STS [R163+0x9000], RZ ;  /* 0x009000ffa3000388 */ /* 0x0003e80000000800 */
[----:B------:R1:W-:Y:S04]  /*fb80*/  @P0 STS [R163+0x9004], RZ ;  /* 0x009004ffa3000388 */ /* 0x0003e80000000800 */
[----:B------:R1:W-:Y:S04]  /*fb90*/  @P0 STS.64 [R163+0x9008], RZ ;  /* 0x009008ffa3000388 */ /* 0x0003e80000000a00 */
[----:B------:R1:W-:Y:S04]  /*fba0*/  @P0 STS.128 [R163+0xb000], RZ ;  /* 0x00b000ffa3000388 */ /* 0x0003e80000000c00 */
[----:B------:R1:W-:Y:S01]  /*fbb0*/  @P0 STS.128 [R163+0xd000], RZ ;  /* 0x00d000ffa3000388 */ /* 0x0003e20000000c00 */
[----:B----4-:R-:W-:Y:S01]  /*fbc0*/  FMUL.FTZ R0, R0, R11 ;  /* 0x0000000b00007220 */ /* 0x010fe20000410000 */
[----:B------:R-:W-:Y:S05]  /*fbd0*/  @P0 BRA `(.L_x_3088) ;  /* 0x0000018000000947 */ /* 0x000fea0003800000 */
[C---:B-1----:R-:W-:Y:S02]  /*fbe0*/  LOP3.LUT R6, R5.reuse, 0x1, RZ, 0xc0, !PT ;  /* 0x0000000105067812 */ /* 0x042fe400078ec0ff */
[----:B------:R-:W-:-:S02]  /*fbf0*/  R2P PR, R5, 0x6 ;  /* 0x0000000605007804 */ /* 0x000fc40000000000 */
        /* <DEDUP_REMOVED lines=21> */
.L_x_3089:
[----:B------:R4:W-:Y:S02]  /*fd50*/  STS.128 [R163+0xd000], RZ ;  /* 0x00d000ffa3007388 */ /* 0x0009e40000000c00 */
.L_x_3088:
[----:B-1----:R-:W-:Y:S05]  /*fd60*/  BSYNC B0 ;  /* 0x0000000000007941 */ /* 0x002fea0003800000 */
.L_x_3087:
        /* <DEDUP_REMOVED lines=32> */
.L_x_3092:
[----:B------:R1:W-:Y:S02]  /*ff70*/  STS.128 [R163+0xd800], RZ ;  /* 0x00d800ffa3007388 */ /* 0x0003e40000000c00 */
.L_x_3091:
[----:B------:R-:W-:Y:S05]  /*ff80*/  BSYNC B0 ;  /* 0x0000000000007941 */ /* 0x000fea0003800000 */
.L_x_3090:
        /* <DEDUP_REMOVED lines=36> */
.L_x_3095:
[----:B------:R1:W-:Y:S02]  /*101d0*/  STS.128 [R163+0xe000], RZ ;  /* 0x00e000ffa3007388 */ /* 0x0003e40000000c00 */
.L_x_3094:
[----:B------:R-:W-:Y:S05]  /*101e0*/  BSYNC B0 ;  /* 0x0000000000007941 */ /* 0x000fea0003800000 */
.L_x_3093:
        /* <DEDUP_REMOVED lines=44> */
.L_x_3098:
[----:B------:R1:W-:Y:S02]  /*104b0*/  STS.128 [R163+0xe800], RZ ;  /* 0x00e800ffa3007388 */ /* 0x0003e40000000c00 */
.L_x_3097:
[----:B------:R-:W-:Y:S05]  /*104c0*/  BSYNC B0 ;  /* 0x0000000000007941 */ /* 0x000fea0003800000 */
.L_x_3096:
[----:B------:R-:W-:Y:S01]  /*104d0*/  LOP3.LUT R62, R62, 0x7fffffe, RZ, 0xc0, !PT ;  /* 0x07fffffe3e3e7812 */ /* 0x000fe200078ec0ff */
[----:B------:R-:W-:Y:S01]  /*104e0*/  IMAD.SHL.U32 R3, R57, 0x40, RZ ;  /* 0x0000004039037824 */ /* 0x000fe200078e00ff */
[----:B------:R-:W-:Y:S01]  /*104f0*/  LEA.HI R9, R60, R60, RZ, 0x1 ;  /* 0x0000003c3c097211 */ /* 0x000fe200078f08ff */
[----:B------:R-:W-:Y:S01]  /*10500*/  IMAD.SHL.U32 R59, R59, 0x8, RZ ;  /* 0x000000083b3b7824 */ /* 0x000fe200078e00ff */
[----:B-1----:R-:W-:Y:S01]  /*10510*/  SHF.R.S32.HI R6, RZ, 0x1f, R63 ;  /* 0x0000001fff067819 */ /* 0x002fe2000001143f */
[----:B------:R-:W-:Y:S01]  /*10520*/  IMAD.IADD R7, R63, 0x1, -R62 ;  /* 0x000000013f077824 */ /* 0x000fe200078e0a3e */
[----:B------:R-:W-:Y:S01]  /*10530*/  LOP3.LUT R9, R9, 0xfffffffe, RZ, 0xc0, !PT ;  /* 0xfffffffe09097812 */ /* 0x000fe200078ec0ff */
[----:B------:R-:W-:Y:S01]  /*10540*/  IMAD.SHL.U32 R61, R61, 0x40, RZ ;  /* 0x000000403d3d7824 */ /* 0x000fe200078e00ff */
[----:B------:R-:W-:Y:S01]  /*10550*/  LEA.HI R63, R6, R63, RZ, 0x3 ;  /* 0x0000003f063f7211 */ /* 0x000fe200078f18ff */
[----:B------:R-:W0:Y:S01]  /*10560*/  LDGDEPBAR ;  /* 0x00000000000079af */ /* 0x000e220000000000 */
[----:B------:R-:W-:Y:S01]  /*10570*/  LOP3.LUT R6, R3, 0xc0, RZ, 0xc0, !PT ;  /* 0x000000c003067812 */ /* 0x000fe200078ec0ff */
[----:B------:R-:W-:Y:S01]  /*10580*/  IMAD.IADD R9, R60, 0x1, -R9 ;  /* 0x000000013c097824 */ /* 0x000fe200078e0a09 */
[----:B------:R-:W-:Y:S01]  /*10590*/  LOP3.LUT R8, R61, 0xc0, RZ, 0xc0, !PT ;  /* 0x000000c03d087812 */ /* 0x000fe200078ec0ff */
[----:B------:R-:W-:Y:S01]  /*105a0*/  IMAD.SHL.U32 R63, R63, 0x20, RZ ;  /* 0x000000203f3f7824 */ /* 0x000fe200078e00ff */
[----:B------:R-:W-:Y:S01]  /*105b0*/  LOP3.LUT R10, R6, 0x8, R59, 0xf8, !PT ;  /* 0x00000008060a7812 */ /* 0x000fe200078ef83b */
[C---:B------:R-:W-:Y:S01]  /*105c0*/  IMAD.SHL.U32 R3, R9.reuse, 0x8, RZ ;  /* 0x0000000809037824 */ /* 0x040fe200078e00ff */
[----:B------:R-:W-:Y:S01]  /*105d0*/  SHF.R.U32.HI R11, RZ, 0x3, R6 ;  /* 0x00000003ff0b7819 */ /* 0x000fe20000011606 */
[----:B------:R-:W-:Y:S01]  /*105e0*/  IMAD R9, R9, 0x8, R58 ;  /* 0x0000000809097824 */ /* 0x000fe200078e023a */
[----:B------:R-:W-:-:S02]  /*105f0*/  LOP3.LUT R59, R63, 0xffffff00, RZ, 0xc0, !PT ;  /* 0xffffff003f3b7812 */ /* 0x000fc400078ec0ff */
[----:B------:R-:W-:Y:S02]  /*10600*/  LOP3.LUT R3, R8, 0x8, R3, 0xf8, !PT ;  /* 0x0000000808037812 */ /* 0x000fe400078ef803 */
[----:B------:R-:W-:Y:S01]  /*10610*/  SHF.R.U32.HI R6, RZ, 0x3, R8 ;  /* 0x00000003ff067819 */ /* 0x000fe20000011608 */
[----:B------:R-:W-:Y:S01]  /*10620*/  IMAD R8, R54, 0x200, R59 ;  /* 0x0000020036087824 */ /* 0x000fe200078e023b */
[----:B------:R-:W-:Y:S02]  /*10630*/  LOP3.LUT R10, R10, R11, RZ, 0x3c, !PT ;  /* 0x0000000b0a0a7212 */ /* 0x000fe400078e3cff */
[----:B------:R-:W-:Y:S01]  /*10640*/  LOP3.LUT R6, R3, R6, RZ, 0x3c, !PT ;  /* 0x0000000603067212 */ /* 0x000fe200078e3cff */
[----:B------:R-:W-:Y:S01]  /*10650*/  IMAD R145, R7, 0x20, R8 ;  /* 0x0000002007917824 */ /* 0x000fe200078e0208 */
[----:B------:R-:W-:Y:S01]  /*10660*/  LOP3.LUT P0, RZ, R57, 0x2, RZ, 0xc0, !PT ;  /* 0x0000000239ff7812 */ /* 0x000fe2000780c0ff */
[----:B------:R-:W-:Y:S02]  /*10670*/  IMAD.U32 R144, R9, 0x20, R10 ;  /* 0x0000002009907824 */ /* 0x000fe400078e000a */
[----:B------:R-:W-:-:S02]  /*10680*/  IMAD.IADD R145, R6, 0x1, R145 ;  /* 0x0000000106917824 */ /* 0x000fc400078e0291 */
[----:B------:R-:W-:Y:S02]  /*10690*/  IMAD.SHL.U32 R144, R144, 0x2, RZ ;  /* 0x0000000290907824 */ /* 0x000fe400078e00ff */
[----:B------:R-:W-:Y:S02]  /*106a0*/  IMAD.SHL.U32 R145, R145, 0x2, RZ ;  /* 0x0000000291917824 */ /* 0x000fe400078e00ff */
[----:B------:R-:W-:Y:S01]  /*106b0*/  IMAD.MOV.U32 R3, RZ, RZ, 0x20 ;  /* 0x00000020ff037424 */ /* 0x000fe200078e00ff */
[----:B---3--:R-:W-:Y:S01]  /*106c0*/  LDSM.16.M88.4 R48, [R144+0x3000] ;  /* 0x003000009030783b */ /* 0x008fe20000000200 */
[----:B------:R-:W-:-:S03]  /*106d0*/  IMAD R143, R4, 0x2, R145 ;  /* 0x00000002048f7824 */ /* 0x000fc600078e0291 */
[----:B------:R-:W1:Y:S01]  /*106e0*/  LDSM.16.M88.4 R76, [R145] ;  /* 0x00000000914c783b */ /* 0x000e620000000200 */
[----:B------:R-:W-:-:S03]  /*106f0*/  SEL R3, R3, 0xffffffe0, !P0 ;  /* 0xffffffe003037807 */ /* 0x000fc60004000000 */
[----:B------:R-:W3:Y:S02]  /*10700*/  LDSM.16.M88.4 R40, [R144+0x3400] ;  /* 0x003400009028783b */ /* 0x000ee40000000200 */
[----:B------:R-:W-:Y:S02]  /*10710*/  IMAD.IADD R141, R144, 0x1, R3 ;  /* 0x00000001908d7824 */ /* 0x000fe400078e0203 */
[----:B------:R-:W5:Y:S01]  /*10720*/  LDSM.16.M88.4 R32, [R144+0x3800] ;  /* 0x003800009020783b */ /* 0x000f620000000200 */
[----:B------:R-:W-:-:S03]  /*10730*/  IMAD.IADD R3, R2, 0x1, R162 ;  /* 0x0000000102037824 */ /* 0x000fc600078e02a2 */
[----:B------:R-:W2:Y:S02]  /*10740*/  LDSM.16.M88.4 R16, [R144+0x3c00] ;  /* 0x003c00009010783b */ /* 0x000ea40000000200 */
[----:B------:R-:W-:Y:S02]  /*10750*/  IADD3 R57, R3, 0x1, RZ ;  /* 0x0000000103397810 */ /* 0x000fe40007ffe0ff */
[----:B------:R-:W4:Y:S04]  /*10760*/  LDSM.16.M88.4 R100, [R144+0x4000] ;  /* 0x004000009064783b */ /* 0x000f280000000200 */
[----:B------:R-:W2:Y:S04]  /*10770*/  LDSM.16.M88.4 R92, [R144+0x4400] ;  /* 0x00440000905c783b */ /* 0x000ea80000000200 */
[----:B------:R-:W2:Y:S04]  /*10780*/  LDSM.16.M88.4 R84, [R144+0x4800] ;  /* 0x004800009054783b */ /* 0x000ea80000000200 */
[----:B------:R-:W2:Y:S04]  /*10790*/  LDSM.16.M88.4 R8, [R144+0x4c00] ;  /* 0x004c00009008783b */ /* 0x000ea80000000200 */
[----:B--2---:R-:W-:Y:S04]  /*107a0*/  LDSM.16.M88.4 R24, [R141+0x3000] ;  /* 0x003000008d18783b */ /* 0x004fe80000000200 */
[----:B------:R-:W2:Y:S01]  /*107b0*/  LDSM.16.M88.4 R64, [R143] ;  /* 0x000000008f40783b */ /* 0x000ea20000000200 */
        /* <DEDUP_REMOVED lines=9> */
[C---:B-----5:R-:W-:Y:S03]  /*10850*/  HMMA.16816.F32 R36, R76.reuse, R32, RZ ;  /* 0x000000204c24723c */ /* 0x060fe600000018ff */
[----:B------:R-:W-:Y:S04]  /*10860*/  LDSM.16.M88.4 R68, [R145+0x1000] ;  /* 0x001000009144783b */ /* 0x000fe80000000200 */
[----:B------:R-:W-:Y:S01]  /*10870*/  LDSM.16.M88.4 R124, [R144+0x5400] ;  /* 0x00540000907c783b */ /* 0x000fe20000000200 */
        /* <DEDUP_REMOVED lines=20> */
[C---:B---3--:R-:W-:Y:S08]  /*109c0*/  HMMA.16816.F32 R88, R64.reuse, R8, R88 ;  /* 0x000000084058723c */ /* 0x048ff00000001858 */
[C---:B------:R-:W-:Y:S01]  /*109d0*/  HMMA.16816.F32 R84, R64.reuse, R10, R84 ;  /* 0x0000000a4054723c */ /* 0x040fe20000001854 */
[----:B------:R-:W3:Y:S07]  /*109e0*/  LDSM.16.M88.4 R8, [R144+0x6000] ;  /* 0x006000009008783b */ /* 0x000eee0000000200 */
[C---:B------:R-:W-:Y:S01]  /*109f0*/  HMMA.16816.F32 R40, R64.reuse, R122, R40 ;  /* 0x0000007a4028723c */ /* 0x040fe20000001828 */
[----:B------:R-:W-:Y:S07]  /*10a00*/  LDSM.16.M88.4 R120, [R143+0x1000] ;  /* 0x001000008f78783b */ /* 0x000fee0000000200 */
[C---:B------:R-:W-:Y:S08]  /*10a10*/  HMMA.16816.F32 R36, R64.reuse, R112, R36 ;  /* 0x000000704024723c */ /* 0x040ff00000001824 */
        /* <DEDUP_REMOVED lines=10> */
[----:B------:R-:W5:Y:S04]  /*10ac0*/  LDSM.16.M88.4 R72, [R144+0x6c00] ;  /* 0x006c00009048783b */ /* 0x000f680000000200 */
[----:B------:R-:W-:Y:S03]  /*10ad0*/  LDSM.16.M88.4 R64, [R141+0x5000] ;  /* 0x005000008d40783b */ /* 0x000fe60000000200 */
        /* <DEDUP_REMOVED lines=9> */
[C---:B---3--:R-:W-:Y:S08]  /*10b70*/  HMMA.16816.F32 R12, R68.reuse, R8, R12 ;  /* 0x00000008440c723c */ /* 0x048ff0000000180c */
[C---:B------:R-:W-:Y:S01]  /*10b80*/  HMMA.16816.F32 R100, R68.reuse, R10, R100 ;  /* 0x0000000a4464723c */ /* 0x040fe20000001864 */
[----:B------:R-:W3:Y:S07]  /*10b90*/  LDSM.16.M88.4 R8, [R141+0x5c00] ;  /* 0x005c00008d08783b */ /* 0x000eee0000000200 */
[C---:B----4-:R-:W-:Y:S08]  /*10ba0*/  HMMA.16816.F32 R36, R68.reuse, R112, R36 ;  /* 0x000000704424723c */ /* 0x050ff00000001824 */
[C---:B------:R-:W-:Y:S01]  /*10bb0*/  HMMA.16816.F32 R32, R68.reuse, R114, R32 ;  /* 0x000000724420723c */ /* 0x040fe20000001820 */
[----:B------:R-:W-:Y:S07]  /*10bc0*/  LDSM.16.M88.4 R112, [R141+0x6400] ;  /* 0x006400008d70783b */ /* 0x000fee0000000200 */
[C---:B-----5:R-:W-:Y:S08]  /*10bd0*/  HMMA.16816.F32 R80, R68.reuse, R72, R80 ;  /* 0x000000484450723c */ /* 0x060ff00000001850 */
[----:B------:R-:W-:Y:S01]  /*10be0*/  HMMA.16816.F32 R76, R68, R74, R76 ;  /* 0x0000004a444c723c */ /* 0x000fe2000000184c */
[----:B------:R-:W-:Y:S07]  /*10bf0*/  LDSM.16.M88.4 R72, [R144+0x7000] ;  /* 0x007000009048783b */ /* 0x000fee0000000200 */
[C---:B--2---:R-:W-:Y:S08]  /*10c00*/  HMMA.16816.F32 R44, R120.reuse, R24, R44 ;  /* 0x00000018782c723c */ /* 0x044ff0000000182c */
[----:B------:R-:W-:Y:S01]  /*10c10*/  HMMA.16816.F32 R40, R120, R26, R40 ;  /* 0x0000001a7828723c */ /* 0x000fe20000001828 */
[----:B------:R-:W2:Y:S07]  /*10c20*/  LDSM.16.M88.4 R24, [R145+0x2000] ;  /* 0x002000009118783b */ /* 0x000eae0000000200 */
        /* <DEDUP_REMOVED lines=9> */
[----:B------:R-:W-:Y:S07]  /*10cc0*/  LDSM.16.M88.4 R64, [R144+0x7800] ;  /* 0x007800009040783b */ /* 0x000fee0000000200 */
[C---:B-1----:R-:W-:Y:S08]  /*10cd0*/  HMMA.16816.F32 R36, R120.reuse, R28, R36 ;  /* 0x0000001c7824723c */ /* 0x042ff00000001824 */
[C---:B------:R-:W-:Y:S01]  /*10ce0*/  HMMA.16816.F32 R32, R120.reuse, R30, R32 ;  /* 0x0000001e7820723c */ /* 0x040fe20000001820 */
[----:B------:R-:W-:Y:S07]  /*10cf0*/  LDSM.16.M88.4 R28, [R141+0x7000] ;  /* 0x007000008d1c783b */ /* 0x000fee0000000200 */
[C---:B---3--:R-:W-:Y:S08]  /*10d00*/  HMMA.16816.F32 R20, R120.reuse, R8, R20 ;  /* 0x000000087814723c */ /* 0x048ff00000001814 */
[----:B------:R-:W-:Y:S01]  /*10d10*/  HMMA.16816.F32 R16, R120, R10, R16 ;  /* 0x0000000a7810723c */ /* 0x000fe20000001810 */
[----:B------:R-:W1:Y:S07]  /*10d20*/  LDSM.16.M88.4 R8, [R143+0x2000] ;  /* 0x002000008f08783b */ /* 0x000e6e0000000200 */
[C---:B--2---:R-:W-:Y:S08]  /*10d30*/  HMMA.16816.F32 R60, R24.reuse, R72, R60 ;  /* 0x00000048183c723c */ /* 0x044ff0000000183c */
[C---:B------:R-:W-:Y:S01]  /*10d40*/  HMMA.16816.F32 R48, R24.reuse, R74, R48 ;  /* 0x0000004a1830723c */ /* 0x040fe20000001830 */
[----:B------:R-:W2:Y:S07]  /*10d50*/  LDSM.16.M88.4 R72, [R141+0x7400] ;  /* 0x007400008d48783b */ /* 0x000eae0000000200 */
[C---:B----4-:R-:W-:Y:S08]  /*10d60*/  HMMA.16816.F32 R44, R24.reuse, R68, R44 ;  /* 0x00000044182c723c */ /* 0x050ff0000000182c */
[----:B------:R-:W-:Y:S01]  /*10d70*/  HMMA.16816.F32 R40, R24, R70, R40 ;  /* 0x000000461828723c */ /* 0x000fe20000001828 */
[----:B------:R-:W3:Y:S07]  /*10d80*/  LDSM.16.M88.4 R68, [R144+0x7c00] ;  /* 0x007c00009044783b */ /* 0x000eee0000000200 */
[----:B-----5:R-:W-:Y:S07]  /*10d90*/  HMMA.16816.F32 R80, R120, R104, R80 ;  /* 0x000000687850723c */ /* 0x020fee0000001850 */
[----:B------:R-:W-:Y:S01]  /*10da0*/  IMAD R105, R7, 0x20, R59 ;  /* 0x0000002007697824 */ /* 0x000fe200078e023b */
[----:B-1----:R-:W-:Y:S03]  /*10db0*/  HMMA.16816.F32 R60, R8, R28, R60 ;  /* 0x0000001c083c723c */ /* 0x002fe6000000183c */
[----:B------:R-:W-:-:S04]  /*10dc0*/  IMAD.IADD R142, R6, 0x1, R105 ;  /* 0x00000001068e7824 */ /* 0x000fc800078e0269 */
[----:B------:R-:W-:Y:S01]  /*10dd0*/  IMAD R29, R54, 0x10, R56 ;  /* 0x00000010361d7824 */ /* 0x000fe200078e0238 */
[----:B------:R-:W-:Y:S01]  /*10de0*/  HMMA.16816.F32 R48, R8, R30, R48 ;  /* 0x0000001e0830723c */ /* 0x000fe20000001830 */
[----:B------:R-:W-:-:S03]  /*10df0*/  IADD3 R56, R3, 0x8, RZ ;  /* 0x0000000803387810 */ /* 0x000fc60007ffe0ff */
[----:B------:R-:W-:Y:S01]  /*10e00*/  IADD3 R28, R29, 0x1, R160 ;  /* 0x000000011d1c7810 */ /* 0x000fe20007ffe0a0 */
[----:B------:R-:W1:Y:S03]  /*10e10*/  I2F R7, R56 ;  /* 0x0000003800077306 */ /* 0x000e660000201400 */
[----:B------:R-:W-:Y:S01]  /*10e20*/  IADD3 R28, R55, R28, -R151 ;  /* 0x0000001c371c7210 */ /* 0x000fe20007ffe897 */
[----:B--2---:R-:W-:Y:S03]  /*10e30*/  HMMA.16816.F32 R44, R8, R72, R44 ;  /* 0x00000048082c723c */ /* 0x004fe6000000182c */
[----:B------:R-:W-:-:S04]  /*10e40*/  IADD3 R118, R28, c[0x0][0x2e8], RZ ;  /* 0x0000ba001c767a10 */ /* 0x000fc80007ffe0ff */
[C---:B------:R-:W-:Y:S01]  /*10e50*/  IADD3 R28, R118.reuse, 0x8, RZ ;  /* 0x00000008761c7810 */ /* 0x040fe20007ffe0ff */
[C---:B------:R-:W-:Y:S01]  /*10e60*/  HMMA.16816.F32 R36, R24.reuse, R64, R36 ;  /* 0x000000401824723c */ /* 0x040fe20000001824 */
[----:B------:R2:W4:Y:S01]  /*10e70*/  I2F R64, R57 ;  /* 0x0000003900407306 */ /* 0x0005220000201400 */
[-C--:B------:R-:W-:Y:S02]  /*10e80*/  IMNMX R118, R118, R55.reuse, PT ;  /* 0x0000003776767217 */ /* 0x080fe40003800200 */
[----:B------:R-:W-:Y:S02]  /*10e90*/  IMNMX R119, R28, R55, PT ;  /* 0x000000371c777217 */ /* 0x000fe40003800200 */
[CC--:B------:R-:W-:Y:S01]  /*10ea0*/  ISETP.GE.AND P1, PT, R57.reuse, R118.reuse, PT ;  /* 0x000000763900720c */ /* 0x0c0fe20003f26270 */
[----:B------:R-:W-:Y:S01]  /*10eb0*/  LDSM.16.M88.4 R28, [R144+0x8000] ;  /* 0x00800000901c783b */ /* 0x000fe20000000200 */
[----:B------:R-:W-:Y:S01]  /*10ec0*/  HMMA.16816.F32 R32, R24, R66, R32 ;  /* 0x000000421820723c */ /* 0x000fe20000001820 */
[----:B------:R-:W-:Y:S01]  /*10ed0*/  ISETP.GE.AND P0, PT, R57, R119, PT ;  /* 0x000000773900720c */ /* 0x000fe20003f06270 */
[-C--:B-1----:R-:W-:Y:S01]  /*10ee0*/  FFMA.FTZ R48, R0, R7.reuse, R48 ;  /* 0x0000000700307223 */ /* 0x082fe20000010030 */
[----:B------:R-:W-:Y:S01]  /*10ef0*/  ISETP.GE.AND P2, PT, R56, R118, PT ;  /* 0x000000763800720c */ /* 0x000fe20003f46270 */
[----:B------:R-:W-:Y:S01]  /*10f00*/  FFMA.FTZ R50, R0, R7, R50 ;  /* 0x0000000700327223 */ /* 0x000fe20000010032 */
[----:B------:R-:W-:-:S02]  /*10f10*/  ISETP.GE.AND P3, PT, R56, R119, PT ;  /* 0x000000773800720c */ /* 0x000fc40003f66270 */
[C---:B------:R-:W-:Y:S01]  /*10f20*/  IADD3 R66, R3.reuse, 0x10, RZ ;  /* 0x0000001003427810 */ /* 0x040fe20007ffe0ff */
[C---:B---3--:R-:W-:Y:S01]  /*10f30*/  HMMA.16816.F32 R20, R24.reuse, R68, R20 ;  /* 0x000000441814723c */ /* 0x048fe20000001814 */
[----:B------:R-:W-:Y:S01]  /*10f40*/  IADD3 R67, R3, 0x9, RZ ;  /* 0x0000000903437810 */ /* 0x000fe20007ffe0ff */
[----:B--2---:R-:W1:Y:S01]  /*10f50*/  LDSM.16.M88.4 R56, [R141+0x7800] ;  /* 0x007800008d38783b */ /* 0x004e620000000200 */
[----:B------:R-:W2:Y:S01]  /*10f60*/  I2F R65, R66 ;  /* 0x0000004200417306 */ /* 0x000ea20000201400 */
[C---:B----4-:R-:W-:Y:S01]  /*10f70*/  FFMA.FTZ R61, R0.reuse, R64, R61 ;  /* 0x00000040003d7223 */ /* 0x050fe2000001003d */
[----:B------:R-:W-:Y:S01]  /*10f80*/  ISETP.GE.AND P4, PT, R67, R118, PT ;  /* 0x000000764300720c */ /* 0x000fe20003f86270 */
[----:B------:R-:W-:Y:S01]  /*10f90*/  FFMA.FTZ R72, R0, R64, R63 ;  /* 0x0000004000487223 */ /* 0x000fe2000001003f */
[----:B------:R-:W-:Y:S01]  /*10fa0*/  IADD3 R64, R3, 0x18, RZ ;  /* 0x0000001803407810 */ /* 0x000fe20007ffe0ff */
[----:B------:R-:W-:Y:S01]  /*10fb0*/  HMMA.16816.F32 R16, R24, R70, R16 ;  /* 0x000000461810723c */ /* 0x000fe20000001810 */
[----:B------:R-:W-:-:S02]  /*10fc0*/  FSEL R69, R61, -INF , !P1 ;  /* 0xff8000003d457808 */ /* 0x000fc40004800000 */
[----:B------:R-:W3:Y:S01]  /*10fd0*/  I2F R55, R67 ;  /* 0x0000004300377306 */ /* 0x000ee20000201400 */
[----:B------:R-:W-:Y:S02]  /*10fe0*/  ISETP.GE.AND P1, PT, R66, R119, PT ;  /* 0x000000774200720c */ /* 0x000fe40003f26270 */
[----:B------:R-:W-:Y:S02]  /*10ff0*/  FSEL R72, R72, -INF , !P0 ;  /* 0xff80000048487808 */ /* 0x000fe40004000000 */
[----:B------:R-:W-:Y:S01]  /*11000*/  FSEL R71, R48, -INF , !P2 ;  /* 0xff80000030477808 */ /* 0x000fe20005000000 */
[----:B------:R-:W-:Y:S01]  /*11010*/  HMMA.16816.F32 R12, R120, R124, R12 ;  /* 0x0000007c780c723c */ /* 0x000fe2000000180c */
[----:B------:R-:W-:Y:S01]  /*11020*/  ISETP.GE.AND P2, PT, R66, R118, PT ;  /* 0x000000764200720c */ /* 0x000fe20003f46270 */
[C---:B--2---:R-:W-:Y:S01]  /*11030*/  FFMA.FTZ R44, R0.reuse, R65, R44 ;  /* 0x00000041002c7223 */ /* 0x044fe2000001002c */
[----:B------:R-:W-:Y:S01]  /*11040*/  ISETP.GE.AND P0, PT, R67, R119, PT ;  /* 0x000000774300720c */ /* 0x000fe20003f06270 */
[----:B------:R-:W-:Y:S01]  /*11050*/  FFMA.FTZ R46, R0, R65, R46 ;  /* 0x00000041002e7223 */ /* 0x000fe2000001002e */
[----:B------:R-:W-:-:S02]  /*11060*/  IADD3 R63, R3, 0x11, RZ ;  /* 0x00000011033f7810 */ /* 0x000fc40007ffe0ff */
[----:B------:R-:W-:Y:S01]  /*11070*/  IADD3 R61, R3, 0x19, RZ ;  /* 0x00000019033d7810 */ /* 0x000fe20007ffe0ff */
[----:B------:R-:W-:Y:S01]  /*11080*/  HMMA.16816.F32 R92, R120, R114, R92 ;  /* 0x00000072785c723c */ /* 0x000fe2000000185c */
[----:B------:R-:W-:Y:S01]  /*11090*/  FSEL R70, R46, -INF , !P1 ;  /* 0xff8000002e467808 */ /* 0x000fe20004800000 */
[----:B---3--:R-:W-:Y:S01]  /*110a0*/  FFMA.FTZ R49, R0, R55, R49 ;  /* 0x0000003700317223 */ /* 0x008fe20000010031 */
[----:B------:R-:W-:Y:S01]  /*110b0*/  ISETP.GE.AND P1, PT, R64, R119, PT ;  /* 0x000000774000720c */ /* 0x000fe20003f26270 */
[----:B------:R-:W2:Y:S03]  /*110c0*/  I2F R7, R63 ;  /* 0x0000003f00077306 */ /* 0x000ea60000201400 */
[----:B------:R-:W-:Y:S01]  /*110d0*/  FFMA.FTZ R114, R0, R55, R51 ;  /* 0x0000003700727223 */ /* 0x000fe20000010033 */
[----:B------:R-:W-:Y:S01]  /*110e0*/  HMMA.16816.F32 R40, R8, R74, R40 ;  /* 0x0000004a0828723c */ /* 0x000fe20000001828 */
[----:B------:R-:W-:-:S03]  /*110f0*/  FSEL R73, R49, -INF , !P4 ;  /* 0xff80000031497808 */ /* 0x000fc60006000000 */
[----:B------:R3:W4:Y:S01]  /*11100*/  I2F R55, R64 ;  /* 0x0000004000377306 */ /* 0x0007220000201400 */
[----:B------:R-:W-:Y:S02]  /*11110*/  FSEL R114, R114, -INF , !P0 ;  /* 0xff80000072727808 */ /* 0x000fe40004000000 */
[----:B------:R-:W-:Y:S01]  /*11120*/  FSEL R75, R44, -INF , !P2 ;  /* 0xff8000002c4b7808 */ /* 0x000fe20005000000 */
[----:B------:R-:W-:Y:S01]  /*11130*/  HMMA.16816.F32 R96, R120, R112, R96 ;  /* 0x000000707860723c */ /* 0x000fe20000001860 */
[-C--:B------:R-:W-:Y:S02]  /*11140*/  ISETP.GE.AND P2, PT, R64, R118.reuse, PT ;  /* 0x000000764000720c */ /* 0x080fe40003f46270 */
[----:B------:R-:W-:Y:S01]  /*11150*/  ISETP.GE.AND P0, PT, R63, R119, PT ;  /* 0x000000773f00720c */ /* 0x000fe20003f06270 */
[CC--:B--2---:R-:W-:Y:S01]  /*11160*/  FFMA.FTZ R45, R0.reuse, R7.reuse, R45 ;  /* 0x00000007002d7223 */ /* 0x0c4fe2000001002d */
[----:B------:R-:W-:Y:S01]  /*11170*/  IADD3 R44, R3, 0x28, RZ ;  /* 0x00000028032c7810 */ /* 0x000fe20007ffe0ff */
[----:B------:R-:W-:Y:S01]  /*11180*/  FFMA.FTZ R47, R0, R7, R47 ;  /* 0x00000007002f7223 */ /* 0x000fe2000001002f */
[----:B------:R-:W-:Y:S01]  /*11190*/  FSEL R112, R50, -INF , !P3 ;  /* 0xff80000032707808 */ /* 0x000fe20005800000 */
[----:B-1----:R-:W-:Y:S01]  /*111a0*/  HMMA.16816.F32 R36, R8, R56, R36 ;  /* 0x000000380824723c */ /* 0x002fe20000001824 */
[----:B------:R-:W1:Y:S01]  /*111b0*/  LDSM.16.M88.4 R48, [R144+0x8400] ;  /* 0x008400009030783b */ /* 0x000e620000000200 */
[----:B------:R-:W-:-:S02]  /*111c0*/  ISETP.GE.AND P3, PT, R63, R118, PT ;  /* 0x000000763f00720c */ /* 0x000fc40003f66270 */
[----:B------:R-:W-:Y:S01]  /*111d0*/  FSEL R68, R47, -INF , !P0 ;  /* 0xff8000002f447808 */ /* 0x000fe20004000000 */
[----:B---3--:R-:W2:Y:S01]  /*111e0*/  LDSM.16.M88.4 R64, [R141+0x7c00] ;  /* 0x007c00008d40783b */ /* 0x008ea20000000200 */
[----:B------:R-:W-:Y:S01]  /*111f0*/  FSEL R45, R45, -INF , !P3 ;  /* 0xff8000002d2d7808 */ /* 0x000fe20005800000 */
[----:B------:R-:W-:Y:S01]  /*11200*/  I2F R47, R44 ;  /* 0x0000002c002f7306 */ /* 0x000fe20000201400 */
[----:B------:R-:W-:Y:S01]  /*11210*/  HMMA.16816.F32 R12, R24, R28, R12 ;  /* 0x0000001c180c723c */ /* 0x000fe2000000180c */
[----:B------:R-:W-:Y:S01]  /*11220*/  IADD3 R56, R3, 0x21, RZ ;  /* 0x0000002103387810 */ /* 0x000fe20007ffe0ff */
[CC--:B----4-:R-:W-:Y:S01]  /*11230*/  FFMA.FTZ R40, R0.reuse, R55.reuse, R40 ;  /* 0x0000003700287223 */ /* 0x0d0fe20000010028 */
[C---:B------:R-:W-:Y:S01]  /*11240*/  ISETP.GE.AND P3, PT, R61.reuse, R118, PT ;  /* 0x000000763d00720c */ /* 0x040fe20003f66270 */
[----:B------:R-:W-:Y:S01]  /*11250*/  FFMA.FTZ R42, R0, R55, R42 ;  /* 0x00000037002a7223 */ /* 0x000fe2000001002a */
[----:B------:R-:W-:Y:S02]  /*11260*/  ISETP.GE.AND P0, PT, R61, R119, PT ;  /* 0x000000773d00720c */ /* 0x000fe40003f06270 */
[----:B------:R-:W3:Y:S01]  /*11270*/  I2F R29, R61 ;  /* 0x0000003d001d7306 */ /* 0x000ee20000201400 */
[----:B------:R-:W-:Y:S01]  /*11280*/  IADD3 R28, R3, 0x20, RZ ;  /* 0x00000020031c7810 */ /* 0x000fe20007ffe0ff */
[----:B------:R-:W-:Y:S01]  /*11290*/  HMMA.16816.F32 R100, R120, R126, R100 ;  /* 0x0000007e7864723c */ /* 0x000fe20000001864 */
[----:B------:R-:W-:-:S02]  /*112a0*/  FSEL R104, R42, -INF , !P1 ;  /* 0xff8000002a687808 */ /* 0x000fc40004800000 */
[----:B------:R-:W-:Y:S02]  /*112b0*/  IADD3 R55, R3, 0x29, RZ ;  /* 0x0000002903377810 */ /* 0x000fe40007ffe0ff */
[----:B------:R-:W-:Y:S01]  /*112c0*/  ISETP.GE.AND P1, PT, R28, R119, PT ;  /* 0x000000771c00720c */ /* 0x000fe20003f26270 */
[----:B------:R-:W4:Y:S02]  /*112d0*/  I2F R7, R28 ;  /* 0x0000001c00077306 */ /* 0x000f240000201400 */
[----:B------:R-:W-:Y:S06]  /*112e0*/  HMMA.16816.F32 R32, R8, R58, R32 ;  /* 0x0000003a0820723c */ /* 0x000fec0000001820 */
[----:B------:R-:W5:Y:S01]  /*112f0*/  I2F R46, R56 ;  /* 0x00000038002e7306 */ /* 0x000f620000201400 */
[CC--:B---3--:R-:W-:Y:S01]  /*11300*/  FFMA.FTZ R41, R0.reuse, R29.reuse, R41 ;  /* 0x0000001d00297223 */ /* 0x0c8fe20000010029 */
[----:B------:R-:W-:Y:S01]  /*11310*/  HMMA.16816.F32 R76, R120, R106, R76 ;  /* 0x0000006a784c723c */ /* 0x000fe2000000184c */
[----:B------:R-:W-:-:S03]  /*11320*/  FFMA.FTZ R43, R0, R29, R43 ;  /* 0x0000001d002b7223 */ /* 0x000fc6000001002b */
[----:B------:R-:W-:Y:S01]  /*11330*/  FSEL R113, R41, -INF , !P3 ;  /* 0xff80000029717808 */ /* 0x000fe20005800000 */
[-C--:B----4-:R-:W-:Y:S02]  /*11340*/  FFMA.FTZ R180, R0, R7.reuse, R38 ;  /* 0x0000000700b47223 */ /* 0x090fe40000010026 */
[----:B------:R-:W-:Y:S01]  /*11350*/  FSEL R107, R40, -INF , !P2 ;  /* 0xff800000286b7808 */ /* 0x000fe20005000000 */
[----:B-1----:R-:W-:Y:S01]  /*11360*/  HMMA.16816.F32 R96, R24, R48, R96 ;  /* 0x000000301860723c */ /* 0x002fe20000001860 */
[----:B------:R-:W-:Y:S01]  /*11370*/  FSEL R106, R43, -INF , !P0 ;  /* 0xff8000002b6a7808 */ /* 0x000fe20004000000 */
[----:B------:R-:W1:Y:S01]  /*11380*/  I2F R48, R55 ;  /* 0x0000003700307306 */ /* 0x000e620000201400 */
[----:B------:R-:W3:Y:S01]  /*11390*/  LDSM.16.M88.4 R40, [R141+0x8000] ;  /* 0x008000008d28783b */ /* 0x000ee20000000200 */
[----:B------:R-:W-:Y:S01]  /*113a0*/  IADD3 R38, R3, 0x30, RZ ;  /* 0x0000003003267810 */ /* 0x000fe20007ffe0ff */
[----:B------:R-:W-:Y:S01]  /*113b0*/  FFMA.FTZ R36, R0, R7, R36 ;  /* 0x0000000700247223 */ /* 0x000fe20000010024 */
[----:B------:R-:W-:Y:S01]  /*113c0*/  ISETP.GE.AND P2, PT, R28, R118, PT ;  /* 0x000000761c00720c */ /* 0x000fe20003f46270 */
[----:B-----5:R-:W-:Y:S01]  /*113d0*/  FFMA.FTZ R63, R0, R46, R37 ;  /* 0x0000002e003f7223 */ /* 0x020fe20000010025 */
[----:B--2---:R-:W-:Y:S01]  /*113e0*/  HMMA.16816.F32 R20, R8, R64, R20 ;  /* 0x000000400814723c */ /* 0x004fe20000001814 */
[----:B------:R-:W-:Y:S01]  /*113f0*/  FSEL R180, R180, -INF , !P1 ;  /* 0xff800000b4b47808 */ /* 0x000fe20004800000 */
[----:B------:R-:W2:Y:S01]  /*11400*/  I2F R37, R38 ;  /* 0x0000002600257306 */ /* 0x000ea20000201400 */
[----:B------:R-:W-:Y:S01]  /*11410*/  FSEL R7, R36, -INF , !P2 ;  /* 0xff80000024077808 */ /* 0x000fe20005000000 */
[-C--:B------:R-:W-:Y:S01]  /*11420*/  FFMA.FTZ R175, R0, R47.reuse, R32 ;  /* 0x0000002f00af7223 */ /* 0x080fe20000010020 */
[----:B------:R-:W-:Y:S01]  /*11430*/  ISETP.GE.AND P2, PT, R44, R118, PT ;  /* 0x000000762c00720c */ /* 0x000fe20003f46270 */
[----:B------:R-:W-:Y:S01]  /*11440*/  FFMA.FTZ R34, R0, R47, R34 ;  /* 0x0000002f00227223 */ /* 0x000fe20000010022 */
[-C--:B------:R-:W-:Y:S01]  /*11450*/  ISETP.GE.AND P1, PT, R44, R119.reuse, PT ;  /* 0x000000772c00720c */ /* 0x080fe20003f26270 */
[----:B------:R-:W-:Y:S01]  /*11460*/  HMMA.16816.F32 R100, R24, R30, R100 ;  /* 0x0000001e1864723c */ /* 0x000fe20000001864 */
[----:B------:R-:W4:Y:S01]  /*11470*/  LDSM.16.M88.4 R28, [R144+0x8800] ;  /* 0x00880000901c783b */ /* 0x000f220000000200 */
[----:B------:R-:W-:Y:S01]  /*11480*/  FFMA.FTZ R39, R0, R46, R39 ;  /* 0x0000002e00277223 */ /* 0x000fe20000010027 */
[----:B------:R-:W-:Y:S01]  /*11490*/  ISETP.GE.AND P3, PT, R56, R118, PT ;  /* 0x000000763800720c */ /* 0x000fe20003f66270 */
[-C--:B-1----:R-:W-:Y:S01]  /*114a0*/  FFMA.FTZ R33, R0, R48.reuse, R33 ;  /* 0x0000003000217223 */ /* 0x082fe20000010021 */
[----:B------:R-:W-:Y:S01]  /*114b0*/  ISETP.GE.AND P0, PT, R56, R119, PT ;  /* 0x000000773800720c */ /* 0x000fe20003f06270 */
[----:B------:R-:W-:Y:S01]  /*114c0*/  FFMA.FTZ R35, R0, R48, R35 ;  /* 0x0000003000237223 */ /* 0x000fe20000010023 */
[----:B------:R-:W-:Y:S01]  /*114d0*/  FSEL R175, R175, -INF , !P2 ;  /* 0xff800000afaf7808 */ /* 0x000fe20005000000 */
[----:B------:R-:W-:Y:S01]  /*114e0*/  HMMA.16816.F32 R64, R8, R66, R16 ;  /* 0x000000420840723c */ /* 0x000fe20000001810 */
[----:B------:R-:W-:Y:S01]  /*114f0*/  FSEL R186, R34, -INF , !P1 ;  /* 0xff80000022ba7808 */ /* 0x000fe20004800000 */
[----:B------:R-:W-:Y:S01]  /*11500*/  LDSM.16.M88.4 R16, [R144+0x8c00] ;  /* 0x008c00009010783b */ /* 0x000fe20000000200 */
[----:B------:R-:W-:-:S02]  /*11510*/  FSEL R63, R63, -INF , !P3 ;  /* 0xff8000003f3f7808 */ /* 0x000fc40005800000 */
[----:B------:R-:W-:Y:S02]  /*11520*/  FSEL R182, R39, -INF , !P0 ;  /* 0xff80000027b67808 */ /* 0x000fe40004000000 */
[----:B------:R-:W-:Y:S01]  /*11530*/  IADD3 R32, R3, 0x38, RZ ;  /* 0x0000003803207810 */ /* 0x000fe20007ffe0ff */
[-C--:B--2---:R-:W-:Y:S01]  /*11540*/  FFMA.FTZ R59, R0, R37.reuse, R20 ;  /* 0x00000025003b7223 */ /* 0x084fe20000010014 */
[-C--:B------:R-:W-:Y:S01]  /*11550*/  ISETP.GE.AND P2, PT, R38, R118.reuse, PT ;  /* 0x000000762600720c */ /* 0x080fe20003f46270 */
[----:B------:R-:W-:Y:S01]  /*11560*/  FFMA.FTZ R22, R0, R37, R22 ;  /* 0x0000002500167223 */ /* 0x000fe20000010016 */
[-C--:B------:R-:W-:Y:S01]  /*11570*/  ISETP.GE.AND P1, PT, R38, R119.reuse, PT ;  /* 0x000000772600720c */ /* 0x080fe20003f26270 */
[----:B------:R-:W1:Y:S01]  /*11580*/  I2F R39, R32 ;  /* 0x0000002000277306 */ /* 0x000e620000201400 */
[C---:B------:R-:W-:Y:S01]  /*11590*/  ISETP.GE.AND P3, PT, R55.reuse, R118, PT ;  /* 0x000000763700720c */ /* 0x040fe20003f66270 */
[----:B------:R-:W-:Y:S01]  /*115a0*/  HMMA.16816.F32 R84, R120, R110, R84 ;  /* 0x0000006e7854723c */ /* 0x000fe20000001854 */
[----:B------:R-:W-:-:S02]  /*115b0*/  ISETP.GE.AND P0, PT, R55, R119, PT ;  /* 0x000000773700720c */ /* 0x000fc40003f06270 */
[----:B------:R-:W-:Y:S02]  /*115c0*/  FSEL R59, R59, -INF , !P2 ;  /* 0xff8000003b3b7808 */ /* 0x000fe40005000000 */
[----:B------:R-:W-:Y:S02]  /*115d0*/  FSEL R58, R22, -INF , !P1 ;  /* 0xff800000163a7808 */ /* 0x000fe40004800000 */
[----:B------:R-:W-:Y:S01]  /*115e0*/  FSEL R177, R33, -INF , !P3 ;  /* 0xff80000021b17808 */ /* 0x000fe20005800000 */
[----:B------:R-:W-:Y:S01]  /*115f0*/  HMMA.16816.F32 R88, R120, R108, R88 ;  /* 0x0000006c7858723c */ /* 0x000fe20000001858 */
[----:B------:R-:W-:Y:S02]  /*11600*/  FSEL R184, R35, -INF , !P0 ;  /* 0xff80000023b87808 */ /* 0x000fe40004000000 */
[C---:B------:R-:W-:Y:S02]  /*11610*/  ISETP.GE.AND P2, PT, R32.reuse, R118, PT ;  /* 0x000000762000720c */ /* 0x040fe40003f46270 */
[----:B------:R-:W-:Y:S01]  /*11620*/  ISETP.GE.AND P1, PT, R32, R119, PT ;  /* 0x000000772000720c */ /* 0x000fe20003f26270 */
[CC--:B-1----:R-:W-:Y:S01]  /*11630*/  FFMA.FTZ R64, R0.reuse, R39.reuse, R64 ;  /* 0x0000002700407223 */ /* 0x0c2fe20000010040 */
[----:B------:R-:W1:Y:S01]  /*11640*/  LDSM.16.M88.4 R32, [R141+0x8400] ;  /* 0x008400008d20783b */ /* 0x000e620000000200 */
[C---:B------:R-:W-:Y:S01]  /*11650*/  IADD3 R44, R3.reuse, 0x31, RZ ;  /* 0x00000031032c7810 */ /* 0x040fe20007ffe0ff */
[----:B---3--:R-:W-:Y:S01]  /*11660*/  HMMA.16816.F32 R12, R8, R40, R12 ;  /* 0x00000028080c723c */ /* 0x008fe2000000180c */
[C---:B------:R-:W-:Y:S01]  /*11670*/  IADD3 R38, R3.reuse, 0x39, RZ ;  /* 0x0000003903267810 */ /* 0x040fe20007ffe0ff */
[----:B------:R-:W-:Y:S01]  /*11680*/  FFMA.FTZ R66, R0, R39, R66 ;  /* 0x0000002700427223 */ /* 0x000fe20000010042 */
[----:B------:R-:W2:Y:S01]  /*11690*/  I2F R36, R44 ;  /* 0x0000002c00247306 */ /* 0x000ea20000201400 */
[----:B------:R-:W-:-:S02]  /*116a0*/  IADD3 R22, R3, 0x40, RZ ;  /* 0x0000004003167810 */ /* 0x000fc40007ffe0ff */
[CC--:B------:R-:W-:Y:S02]  /*116b0*/  ISETP.GE.AND P3, PT, R44.reuse, R118.reuse, PT ;  /* 0x000000762c00720c */ /* 0x0c0fe40003f66270 */
[-C--:B------:R-:W-:Y:S01]  /*116c0*/  ISETP.GE.AND P0, PT, R44, R119.reuse, PT ;  /* 0x000000772c00720c */ /* 0x080fe20003f06270 */
[----:B------:R-:W-:Y:S01]  /*116d0*/  HMMA.16816.F32 R100, R8, R42, R100 ;  /* 0x0000002a0864723c */ /* 0x000fe20000001864 */
[----:B------:R-:W-:Y:S01]  /*116e0*/  FSEL R173, R64, -INF , !P2 ;  /* 0xff80000040ad7808 */ /* 0x000fe20005000000 */
[----:B------:R-:W3:Y:S01]  /*116f0*/  I2F R20, R38 ;  /* 0x0000002600147306 */ /* 0x000ee20000201400 */
[----:B------:R-:W-:Y:S02]  /*11700*/  FSEL R178, R66, -INF , !P1 ;  /* 0xff80000042b27808 */ /* 0x000fe40004800000 */
[C---:B------:R-:W-:Y:S02]  /*11710*/  ISETP.GE.AND P2, PT, R22.reuse, R118, PT ;  /* 0x000000761600720c */ /* 0x040fe40003f46270 */
[----:B------:R-:W-:Y:S01]  /*11720*/  ISETP.GE.AND P1, PT, R22, R119, PT ;  /* 0x000000771600720c */ /* 0x000fe20003f26270 */
[----:B----4-:R-:W-:Y:S02]  /*11730*/  HMMA.16816.F32 R84, R24, R30, R84 ;  /* 0x0000001e1854723c */ /* 0x010fe40000001854 */
[----:B------:R4:W5:Y:S01]  /*11740*/  I2F R37, R22 ;  /* 0x0000001600257306 */ /* 0x0009620000201400 */
[----:B--2---:R-:W-:-:S02]  /*11750*/  FFMA.FTZ R21, R0, R36, R21 ;  /* 0x0000002400157223 */ /* 0x004fc40000010015 */
[C---:B------:R-:W-:Y:S02]  /*11760*/  FFMA.FTZ R23, R0.reuse, R36, R23 ;  /* 0x0000002400177223 */ /* 0x040fe40000010017 */
[----:B------:R-:W-:Y:S01]  /*11770*/  IADD3 R30, R3, 0x48, RZ ;  /* 0x00000048031e7810 */ /* 0x000fe20007ffe0ff */
[C---:B------:R-:W-:Y:S01]  /*11780*/  HMMA.16816.F32 R88, R24.reuse, R28, R88 ;  /* 0x0000001c1858723c */ /* 0x040fe20000001858 */
[----:B------:R-:W-:Y:S01]  /*11790*/  FSEL R61, R21, -INF , !P3 ;  /* 0xff800000153d7808 */ /* 0x000fe20005800000 */
[CC--:B---3--:R-:W-:Y:S01]  /*117a0*/  FFMA.FTZ R65, R0.reuse, R20.reuse, R65 ;  /* 0x0000001400417223 */ /* 0x0c8fe20000010041 */
[----:B------:R-:W-:Y:S01]  /*117b0*/  FSEL R136, R23, -INF , !P0 ;  /* 0xff80000017887808 */ /* 0x000fe20004000000 */
[C---:B------:R-:W-:Y:S01]  /*117c0*/  FFMA.FTZ R67, R0.reuse, R20, R67 ;  /* 0x0000001400437223 */ /* 0x040fe20000010043 */
[----:B------:R-:W2:Y:S01]  /*117d0*/  I2F R39, R30 ;  /* 0x0000001e00277306 */ /* 0x000ea20000201400 */
[C---:B------:R-:W-:Y:S02]  /*117e0*/  IADD3 R31, R3.reuse, 0x49, RZ ;  /* 0x00000049031f7810 */ /* 0x040fe40007ffe0ff */
[----:B------:R-:W-:Y:S01]  /*117f0*/  IADD3 R29, R3, 0x41, RZ ;  /* 0x00000041031d7810 */ /* 0x000fe20007ffe0ff */
[----:B------:R-:W-:Y:S01]  /*11800*/  HMMA.16816.F32 R92, R24, R50, R92 ;  /* 0x00000032185c723c */ /* 0x000fe2000000185c */
[----:B----4-:R-:W3:Y:S01]  /*11810*/  LDSM.16.M88.4 R20, [R141+0x8800] ;  /* 0x008800008d14783b */ /* 0x010ee20000000200 */
[-C--:B-----5:R-:W-:Y:S01]  /*11820*/  FFMA.FTZ R135, R0, R37.reuse, R12 ;  /* 0x0000002500877223 */ /* 0x0a0fe2000001000c */
[----:B------:R-:W-:Y:S01]  /*11830*/  ISETP.GE.AND P3, PT, R38, R118, PT ;  /* 0x000000762600720c */ /* 0x000fe20003f66270 */
[----:B------:R-:W4:Y:S01]  /*11840*/  I2F R28, R29 ;  /* 0x0000001d001c7306 */ /* 0x000f220000201400 */
[----:B------:R-:W-:Y:S01]  /*11850*/  FFMA.FTZ R14, R0, R37, R14 ;  /* 0x00000025000e7223 */ /* 0x000fe2000001000e */
[----:B------:R-:W-:-:S02]  /*11860*/  ISETP.GE.AND P0, PT, R38, R119, PT ;  /* 0x000000772600720c */ /* 0x000fc40003f06270 */
[----:B-1----:R-:W-:Y:S01]  /*11870*/  HMMA.16816.F32 R96, R8, R32, R96 ;  /* 0x000000200860723c */ /* 0x002fe20000001860 */
[----:B------:R-:W-:Y:S02]  /*11880*/  FSEL R135, R135, -INF , !P2 ;  /* 0xff80000087877808 */ /* 0x000fe40005000000 */
[----:B------:R-:W-:Y:S01]  /*11890*/  FSEL R138, R14, -INF , !P1 ;  /* 0xff8000000e8a7808 */ /* 0x000fe20004800000 */
[----:B------:R-:W1:Y:S01]  /*118a0*/  I2F R12, R31 ;  /* 0x0000001f000c7306 */ /* 0x000e620000201400 */
[CC--:B--2---:R-:W-:Y:S01]  /*118b0*/  FFMA.FTZ R100, R0.reuse, R39.reuse, R100 ;  /* 0x0000002700647223 */ /* 0x0c4fe20000010064 */
[----:B------:R-:W-:Y:S01]  /*118c0*/  FSEL R65, R65, -INF , !P3 ;  /* 0xff80000041417808 */ /* 0x000fe20005800000 */
[----:B------:R-:W-:Y:S01]  /*118d0*/  FFMA.FTZ R102, R0, R39, R102 ;  /* 0x0000002700667223 */ /* 0x000fe20000010066 */
[C---:B------:R-:W-:Y:S01]  /*118e0*/  HMMA.16816.F32 R80, R24.reuse, R16, R80 ;  /* 0x000000101850723c */ /* 0x040fe20000001850 */
[----:B------:R-:W-:Y:S02]  /*118f0*/  FSEL R176, R67, -INF , !P0 ;  /* 0xff80000043b07808 */ /* 0x000fe40004000000 */
[----:B------:R-:W-:Y:S01]  /*11900*/  ISETP.GE.AND P2, PT, R30, R118, PT ;  /* 0x000000761e00720c */ /* 0x000fe20003f46270 */
[-C--:B----4-:R-:W-:Y:S01]  /*11910*/  FFMA.FTZ R13, R0, R28.reuse, R13 ;  /* 0x0000001c000d7223 */ /* 0x090fe2000001000d */
[----:B------:R-:W-:Y:S01]  /*11920*/  ISETP.GE.AND P1, PT, R30, R119, PT ;  /* 0x000000771e00720c */ /* 0x000fe20003f26270 */
[----:B------:R-:W-:Y:S01]  /*11930*/  FFMA.FTZ R15, R0, R28, R15 ;  /* 0x0000001c000f7223 */ /* 0x000fe2000001000f */
[C---:B------:R-:W-:Y:S01]  /*11940*/  IADD3 R16, R3.reuse, 0x51, RZ ;  /* 0x0000005103107810 */ /* 0x040fe20007ffe0ff */
[----:B------:R-:W-:Y:S01]  /*11950*/  HMMA.16816.F32 R76, R24, R18, R76 ;  /* 0x00000012184c723c */ /* 0x000fe2000000184c */
[----:B------:R-:W-:-:S02]  /*11960*/  IADD3 R14, R3, 0x50, RZ ;  /* 0x00000050030e7810 */ /* 0x000fc40007ffe0ff */
[----:B------:R-:W2:Y:S01]  /*11970*/  I2F R19, R16 ;  /* 0x0000001000137306 */ /* 0x000ea20000201400 */
[C---:B------:R-:W-:Y:S01]  /*11980*/  ISETP.GE.AND P3, PT, R29.reuse, R118, PT ;  /* 0x000000761d00720c */ /* 0x040fe20003f66270 */
[CC--:B-1----:R-:W-:Y:S01]  /*11990*/  FFMA.FTZ R101, R0.reuse, R12.reuse, R101 ;  /* 0x0000000c00657223 */ /* 0x0c2fe20000010065 */
[----:B------:R-:W-:Y:S01]  /*119a0*/  ISETP.GE.AND P0, PT, R29, R119, PT ;  /* 0x000000771d00720c */ /* 0x000fe20003f06270 */
[----:B------:R-:W-:Y:S01]  /*119b0*/  FFMA.FTZ R103, R0, R12, R103 ;  /* 0x0000000c00677223 */ /* 0x000fe20000010067 */
[----:B------:R-:W-:Y:S01]  /*119c0*/  FSEL R139, R100, -INF , !P2 ;  /* 0xff800000648b7808 */ /* 0x000fe20005000000 */
[----:B------:R-:W-:Y:S01]  /*119d0*/  HMMA.16816.F32 R92, R8, R34, R92 ;  /* 0x00000022085c723c */ /* 0x000fe2000000185c */
[----:B------:R-:W-:Y:S01]  /*119e0*/  FSEL R174, R102, -INF , !P1 ;  /* 0xff80000066ae7808 */ /* 0x000fe20004800000 */
[----:B------:R1:W4:Y:S01]  /*119f0*/  I2F R17, R14 ;  /* 0x0000000e00117306 */ /* 0x0003220000201400 */
[----:B------:R-:W-:Y:S02]  /*11a00*/  FSEL R137, R13, -INF , !P3 ;  /* 0xff8000000d897808 */ /* 0x000fe40005800000 */
[----:B------:R-:W-:-:S02]  /*11a10*/  FSEL R172, R15, -INF , !P0 ;  /* 0xff8000000fac7808 */ /* 0x000fc40004000000 */
[CC--:B------:R-:W-:Y:S01]  /*11a20*/  ISETP.GE.AND P2, PT, R14.reuse, R118.reuse, PT ;  /* 0x000000760e00720c */ /* 0x0c0fe20003f46270 */
[C---:B---3--:R-:W-:Y:S01]  /*11a30*/  HMMA.16816.F32 R88, R8.reuse, R20, R88 ;  /* 0x000000140858723c */ /* 0x048fe20000001858 */
[----:B------:R-:W-:Y:S01]  /*11a40*/  ISETP.GE.AND P1, PT, R14, R119, PT ;  /* 0x000000770e00720c */ /* 0x000fe20003f26270 */
[CC--:B--2---:R-:W-:Y:S01]  /*11a50*/  FFMA.FTZ R97, R0.reuse, R19.reuse, R97 ;  /* 0x0000001300617223 */ /* 0x0c4fe20000010061 */
[CC--:B------:R-:W-:Y:S01]  /*11a60*/  ISETP.GE.AND P3, PT, R31.reuse, R118.reuse, PT ;  /* 0x000000761f00720c */ /* 0x0c0fe20003f66270 */
[----:B------:R-:W-:Y:S01]  /*11a70*/  FFMA.FTZ R99, R0, R19, R99 ;  /* 0x0000001300637223 */ /* 0x000fe20000010063 */
[----:B------:R-:W-:Y:S02]  /*11a80*/  ISETP.GE.AND P0, PT, R31, R119, PT ;  /* 0x000000771f00720c */ /* 0x000fe40003f06270 */
[----:B------:R-:W-:Y:S01]  /*11a90*/  FSEL R171, R101, -INF , !P3 ;  /* 0xff80000065ab7808 */ /* 0x000fe20005800000 */
[----:B------:R-:W-:Y:S01]  /*11aa0*/  HMMA.16816.F32 R84, R8, R22, R84 ;  /* 0x000000160854723c */ /* 0x000fe20000001854 */
[----:B------:R-:W-:Y:S01]  /*11ab0*/  FSEL R170, R103, -INF , !P0 ;  /* 0xff80000067aa7808 */ /* 0x000fe20004000000 */
[----:B-1----:R-:W1:Y:S01]  /*11ac0*/  LDSM.16.M88.4 R12, [R141+0x8c00] ;  /* 0x008c00008d0c783b */ /* 0x002e620000000200 */
[----:B------:R-:W-:Y:S01]  /*11ad0*/  ISETP.GE.AND P3, PT, R16, R118, PT ;  /* 0x000000761000720c */ /* 0x000fe20003f66270 */
[----:B----4-:R-:W-:Y:S01]  /*11ae0*/  FFMA.FTZ R96, R0, R17, R96 ;  /* 0x0000001100607223 */ /* 0x010fe20000010060 */
[----:B------:R-:W-:Y:S01]  /*11af0*/  ISETP.GE.AND P0, PT, R16, R119, PT ;  /* 0x000000771000720c */ /* 0x000fe20003f06270 */
[----:B------:R-:W-:Y:S01]  /*11b00*/  FFMA.FTZ R98, R0, R17, R98 ;  /* 0x0000001100627223 */ /* 0x000fe20000010062 */
[----:B------:R-:W-:Y:S01]  /*11b10*/  IADD3 R16, R3, 0x59, RZ ;  /* 0x0000005903107810 */ /* 0x000fe20007ffe0ff */
[----:B------:R-:W-:-:S04]  /*11b20*/  DEPBAR.LE SB0, 0x0 ;  /* 0x000080000000791a */ /* 0x000fc80000000000 */
[----:B------:R-:W-:Y:S01]  /*11b30*/  IADD3 R18, R3, 0x58, RZ ;  /* 0x0000005803127810 */ /* 0x000fe20007ffe0ff */
[----:B------:R-:W2:Y:S01]  /*11b40*/  I2F R20, R16 ;  /* 0x0000001000147306 */ /* 0x000ea20000201400 */
[----:B------:R-:W-:Y:S02]  /*11b50*/  FSEL R123, R97, -INF , !P3 ;  /* 0xff800000617b7808 */ /* 0x000fe40005800000 */
[----:B------:R-:W-:Y:S02]  /*11b60*/  FSEL R122, R99, -INF , !P0 ;  /* 0xff800000637a7808 */ /* 0x000fe40004000000 */
[C---:B------:R-:W-:Y:S02]  /*11b70*/  ISETP.GE.AND P3, PT, R16.reuse, R118, PT ;  /* 0x000000761000720c */ /* 0x040fe40003f66270 */
[----:B------:R-:W-:Y:S01]  /*11b80*/  ISETP.GE.AND P0, PT, R16, R119, PT ;  /* 0x000000771000720c */ /* 0x000fe20003f06270 */
[----:B------:R-:W3:Y:S01]  /*11b90*/  I2F R25, R18 ;  /* 0x0000001200197306 */ /* 0x000ee20000201400 */
[----:B------:R-:W-:-:S02]  /*11ba0*/  FSEL R125, R96, -INF , !P2 ;  /* 0xff800000607d7808 */ /* 0x000fc40005000000 */
[----:B------:R-:W-:Y:S02]  /*11bb0*/  FSEL R124, R98, -INF , !P1 ;  /* 0xff800000627c7808 */ /* 0x000fe40004800000 */
[C---:B------:R-:W-:Y:S02]  /*11bc0*/  ISETP.GE.AND P2, PT, R18.reuse, R118, PT ;  /* 0x000000761200720c */ /* 0x040fe40003f46270 */
[----:B------:R-:W-:Y:S01]  /*11bd0*/  ISETP.GE.AND P1, PT, R18, R119, PT ;  /* 0x000000771200720c */ /* 0x000fe20003f26270 */
[CC--:B--2---:R-:W-:Y:S01]  /*11be0*/  FFMA.FTZ R67, R0.reuse, R20.reuse, R93 ;  /* 0x0000001400437223 */ /* 0x0c4fe2000001005d */
[C---:B------:R-:W-:Y:S01]  /*11bf0*/  IADD3 R16, R3.reuse, 0x61, RZ ;  /* 0x0000006103107810 */ /* 0x040fe20007ffe0ff */
[----:B------:R-:W-:Y:S01]  /*11c00*/  FFMA.FTZ R66, R0, R20, R95 ;  /* 0x0000001400427223 */ /* 0x000fe2000001005f */
[----:B------:R-:W-:Y:S02]  /*11c10*/  IADD3 R19, R3, 0x60, RZ ;  /* 0x0000006003137810 */ /* 0x000fe40007ffe0ff */
[----:B------:R-:W2:Y:S01]  /*11c20*/  I2F R18, R16 ;  /* 0x0000001000127306 */ /* 0x000ea20000201400 */
[----:B------:R-:W-:-:S02]  /*11c30*/  FSEL R67, R67, -INF , !P3 ;  /* 0xff80000043437808 */ /* 0x000fc40005800000 */
[----:B------:R-:W-:Y:S01]  /*11c40*/  FSEL R66, R66, -INF , !P0 ;  /* 0xff80000042427808 */ /* 0x000fe20004000000 */
[-C--:B---3--:R-:W-:Y:S01]  /*11c50*/  FFMA.FTZ R92, R0, R25.reuse, R92 ;  /* 0x00000019005c7223 */ /* 0x088fe2000001005c */
[----:B------:R-:W-:Y:S01]  /*11c60*/  ISETP.GE.AND P3, PT, R16, R118, PT ;  /* 0x000000761000720c */ /* 0x000fe20003f66270 */
[----:B------:R-:W-:Y:S01]  /*11c70*/  FFMA.FTZ R94, R0, R25, R94 ;  /* 0x00000019005e7223 */ /* 0x000fe2000001005e */
[----:B------:R-:W-:Y:S01]  /*11c80*/  ISETP.GE.AND P0, PT, R16, R119, PT ;  /* 0x000000771000720c */ /* 0x000fe20003f06270 */
[----:B------:R-:W3:Y:S01]  /*11c90*/  I2F R17, R19 ;  /* 0x0000001300117306 */ /* 0x000ee20000201400 */
[C---:B-1----:R-:W-:Y:S01]  /*11ca0*/  HMMA.16816.F32 R80, R8.reuse, R12, R80 ;  /* 0x0000000c0850723c */ /* 0x042fe20000001850 */
[C---:B------:R-:W-:Y:S02]  /*11cb0*/  IADD3 R20, R3.reuse, 0x68, RZ ;  /* 0x0000006803147810 */ /* 0x040fe40007ffe0ff */
[----:B------:R-:W-:Y:S02]  /*11cc0*/  FSEL R121, R92, -INF , !P2 ;  /* 0xff8000005c797808 */ /* 0x000fe40005000000 */
[----:B------:R-:W-:Y:S01]  /*11cd0*/  FSEL R120, R94, -INF , !P1 ;  /* 0xff8000005e787808 */ /* 0x000fe20004800000 */
[C---:B--2---:R-:W-:Y:S01]  /*11ce0*/  FFMA.FTZ R26, R0.reuse, R18, R91 ;  /* 0x00000012001a7223 */ /* 0x044fe2000001005b */
[----:B------:R-:W-:Y:S01]  /*11cf0*/  IADD3 R16, R3, 0x69, RZ ;  /* 0x0000006903107810 */ /* 0x000fe20007ffe0ff */
[----:B------:R-:W-:Y:S01]  /*11d00*/  HMMA.16816.F32 R76, R8, R14, R76 ;  /* 0x0000000e084c723c */ /* 0x000fe2000000184c */
[----:B------:R-:W-:Y:S01]  /*11d10*/  ISETP.GE.AND P2, PT, R19, R118, PT ;  /* 0x000000761300720c */ /* 0x000fe20003f46270 */
[----:B------:R-:W-:Y:S01]  /*11d20*/  FFMA.FTZ R25, R0, R18, R89 ;  /* 0x0000001200197223 */ /* 0x000fe20000010059 */
[----:B------:R-:W-:Y:S01]  /*11d30*/  FSEL R26, R26, -INF , !P0 ;  /* 0xff8000001a1a7808 */ /* 0x000fe20004000000 */
[----:B------:R1:W2:Y:S01]  /*11d40*/  I2F R12, R16 ;  /* 0x00000010000c7306 */ /* 0x0002a20000201400 */
[----:B------:R-:W-:Y:S01]  /*11d50*/  ISETP.GE.AND P4, PT, R16, R118, PT ;  /* 0x000000761000720c */ /* 0x000fe20003f86270 */
[----:B---3--:R-:W-:Y:S01]  /*11d60*/  FFMA.FTZ R27, R0, R17, R88 ;  /* 0x00000011001b7223 */ /* 0x008fe20000010058 */
[----:B------:R-:W-:Y:S01]  /*11d70*/  ISETP.GE.AND P0, PT, R16, R119, PT ;  /* 0x000000771000720c */ /* 0x000fe20003f06270 */
[----:B------:R-:W-:Y:S01]  /*11d80*/  FFMA.FTZ R46, R0, R17, R90 ;  /* 0x00000011002e7223 */ /* 0x000fe2000001005a */
[----:B------:R-:W-:-:S02]  /*11d90*/  IADD3 R17, R3, 0x70, RZ ;  /* 0x0000007003117810 */ /* 0x000fc40007ffe0ff */
[----:B------:R-:W-:Y:S02]  /*11da0*/  ISETP.GE.AND P1, PT, R19, R119, PT ;  /* 0x000000771300720c */ /* 0x000fe40003f26270 */
[----:B------:R-:W3:Y:S01]  /*11db0*/  I2F R13, R17 ;  /* 0x00000011000d7306 */ /* 0x000ee20000201400 */
[----:B------:R-:W-:Y:S02]  /*11dc0*/  IADD3 R8, R3, 0x78, RZ ;  /* 0x0000007803087810 */ /* 0x000fe40007ffe0ff */
[----:B------:R-:W-:Y:S02]  /*11dd0*/  FSEL R25, R25, -INF , !P3 ;  /* 0xff80000019197808 */ /* 0x000fe40005800000 */
[----:B------:R-:W-:Y:S02]  /*11de0*/  ISETP.GE.AND P3, PT, R17, R118, PT ;  /* 0x000000761100720c */ /* 0x000fe40003f66270 */
[----:B-1----:R-:W-:Y:S01]  /*11df0*/  IADD3 R16, R3, 0x71, RZ ;  /* 0x0000007103107810 */ /* 0x002fe20007ffe0ff */
[----:B------:R-:W1:Y:S01]  /*11e00*/  I2F R19, R20 ;  /* 0x0000001400137306 */ /* 0x000e620000201400 */
[CC--:B--2---:R-:W-:Y:S01]  /*11e10*/  FFMA.FTZ R42, R0.reuse, R12.reuse, R87 ;  /* 0x0000000c002a7223 */ /* 0x0c4fe20000010057 */
[----:B------:R-:W-:Y:S01]  /*11e20*/  FSEL R27, R27, -INF , !P2 ;  /* 0xff8000001b1b7808 */ /* 0x000fe20005000000 */
[----:B------:R-:W-:Y:S01]  /*11e30*/  FFMA.FTZ R51, R0, R12, R85 ;  /* 0x0000000c00337223 */ /* 0x000fe20000010055 */
[----:B------:R-:W-:-:S02]  /*11e40*/  ISETP.GE.AND P2, PT, R20, R118, PT ;  /* 0x000000761400720c */ /* 0x000fc40003f46270 */
[----:B------:R-:W-:Y:S02]  /*11e50*/  FSEL R42, R42, -INF , !P0 ;  /* 0xff8000002a2a7808 */ /* 0x000fe40004000000 */
[----:B------:R-:W2:Y:S01]  /*11e60*/  I2F R9, R16 ;  /* 0x0000001000097306 */ /* 0x000ea20000201400 */
[CC--:B---3--:R-:W-:Y:S01]  /*11e70*/  FFMA.FTZ R43, R0.reuse, R13.reuse, R80 ;  /* 0x0000000d002b7223 */ /* 0x0c8fe20000010050 */
[----:B------:R-:W-:Y:S01]  /*11e80*/  FSEL R51, R51, -INF , !P4 ;  /* 0xff80000033337808 */ /* 0x000fe20006000000 */
[----:B------:R-:W-:Y:S01]  /*11e90*/  FFMA.FTZ R40, R0, R13, R82 ;  /* 0x0000000d00287223 */ /* 0x000fe20000010052 */
[----:B------:R-:W-:Y:S02]  /*11ea0*/  ISETP.GE.AND P0, PT, R8, R119, PT ;  /* 0x000000770800720c */ /* 0x000fe40003f06270 */
[----:B------:R-:W-:Y:S02]  /*11eb0*/  FSEL R43, R43, -INF , !P3 ;  /* 0xff8000002b2b7808 */ /* 0x000fe40005800000 */
[----:B------:R3:W4:Y:S01]  /*11ec0*/  I2F R11, R8 ;  /* 0x00000008000b7306 */ /* 0x0007220000201400 */
[-C--:B-1----:R-:W-:Y:S01]  /*11ed0*/  FFMA.FTZ R55, R0, R19.reuse, R84 ;  /* 0x0000001300377223 */ /* 0x082fe20000010054 */
[-C--:B------:R-:W-:Y:S01]  /*11ee0*/  ISETP.GE.AND P3, PT, R8, R118.reuse, PT ;  /* 0x000000760800720c */ /* 0x080fe20003f66270 */
[----:B------:R-:W-:Y:S01]  /*11ef0*/  FFMA.FTZ R24, R0, R19, R86 ;  /* 0x0000001300187223 */ /* 0x000fe20000010056 */
[----:B------:R-:W-:-:S02]  /*11f00*/  ISETP.GE.AND P4, PT, R16, R118, PT ;  /* 0x000000761000720c */ /* 0x000fc40003f86270 */
[----:B------:R-:W-:Y:S01]  /*11f10*/  FSEL R55, R55, -INF , !P2 ;  /* 0xff80000037377808 */ /* 0x000fe20005000000 */
[CC--:B--2---:R-:W-:Y:S01]  /*11f20*/  FFMA.FTZ R41, R0.reuse, R9.reuse, R81 ;  /* 0x0000000900297223 */ /* 0x0c4fe20000010051 */
[----:B------:R-:W-:Y:S01]  /*11f30*/  BAR.SYNC.DEFER_BLOCKING 0x0 ;  /* 0x0000000000007b1d */ /* 0x000fe20000010000 */
[----:B------:R-:W-:Y:S01]  /*11f40*/  FFMA.FTZ R38, R0, R9, R83 ;  /* 0x0000000900267223 */ /* 0x000fe20000010053 */
[----:B------:R-:W-:Y:S02]  /*11f50*/  ISETP.GE.AND P2, PT, R17, R119, PT ;  /* 0x000000771100720c */ /* 0x000fe40003f46270 */
[----:B------:R-:W-:Y:S02]  /*11f60*/  FSEL R46, R46, -INF , !P1 ;  /* 0xff8000002e2e7808 */ /* 0x000fe40004800000 */
[----:B------:R-:W1:Y:S01]  /*11f70*/  I2F R9, R3 ;  /* 0x0000000300097306 */ /* 0x000e620000201400 */
[----:B---3--:R-:W-:Y:S01]  /*11f80*/  IADD3 R8, R3, 0x79, RZ ;  /* 0x0000007903087810 */ /* 0x008fe20007ffe0ff */
[CC--:B----4-:R-:W-:Y:S01]  /*11f90*/  FFMA.FTZ R34, R0.reuse, R11.reuse, R78 ;  /* 0x0000000b00227223 */ /* 0x0d0fe2000001004e */
[----:B------:R-:W-:Y:S01]  /*11fa0*/  FSEL R41, R41, -INF , !P4 ;  /* 0xff80000029297808 */ /* 0x000fe20006000000 */
[----:B------:R-:W-:Y:S01]  /*11fb0*/  FFMA.FTZ R39, R0, R11, R76 ;  /* 0x0000000b00277223 */ /* 0x000fe2000001004c */
[----:B------:R-:W-:-:S02]  /*11fc0*/  ISETP.GE.AND P1, PT, R20, R119, PT ;  /* 0x000000771400720c */ /* 0x000fc40003f26270 */
[-C--:B------:R-:W-:Y:S01]  /*11fd0*/  ISETP.GE.AND P4, PT, R3, R118.reuse, PT ;  /* 0x000000760300720c */ /* 0x080fe20003f86270 */
[----:B------:R-:W2:Y:S01]  /*11fe0*/  I2F R10, R8 ;  /* 0x00000008000a7306 */ /* 0x000ea20000201400 */
[----:B------:R-:W-:Y:S02]  /*11ff0*/  FSEL R40, R40, -INF , !P2 ;  /* 0xff80000028287808 */ /* 0x000fe40005000000 */
[----:B------:R-:W-:Y:S02]  /*12000*/  FSEL R34, R34, -INF , !P0 ;  /* 0xff80000022227808 */ /* 0x000fe40004000000 */
[C---:B------:R-:W-:Y:S02]  /*12010*/  ISETP.GE.AND P2, PT, R8.reuse, R118, PT ;  /* 0x000000760800720c */ /* 0x040fe40003f46270 */
[----:B------:R-:W-:Y:S01]  /*12020*/  ISETP.GE.AND P0, PT, R8, R119, PT ;  /* 0x000000770800720c */ /* 0x000fe20003f06270 */
[-C--:B-1----:R-:W-:Y:S01]  /*12030*/  FFMA.FTZ R60, R0, R9.reuse, R60 ;  /* 0x00000009003c7223 */ /* 0x082fe2000001003c */
[----:B------:R-:W-:Y:S01]  /*12040*/  FSEL R24, R24, -INF , !P1 ;  /* 0xff80000018187808 */ /* 0x000fe20004800000 */
[----:B------:R-:W-:Y:S01]  /*12050*/  FFMA.FTZ R62, R0, R9, R62 ;  /* 0x00000009003e7223 */ /* 0x000fe2000001003e */
[----:B------:R-:W-:-:S02]  /*12060*/  ISETP.GE.AND P1, PT, R16, R119, PT ;  /* 0x000000771000720c */ /* 0x000fc40003f26270 */
[----:B------:R-:W-:Y:S02]  /*12070*/  SHF.R.S32.HI R11, RZ, 0x1f, R54 ;  /* 0x0000001fff0b7819 */ /* 0x000fe40000011436 */
[----:B------:R-:W-:Y:S01]  /*12080*/  FSEL R38, R38, -INF , !P1 ;  /* 0xff80000026267808 */ /* 0x000fe20004800000 */
[-C--:B--2---:R-:W-:Y:S01]  /*12090*/  FFMA.FTZ R44, R0, R10.reuse, R77 ;  /* 0x0000000a002c7223 */ /* 0x084fe2000001004d */
[----:B------:R-:W-:Y:S01]  /*120a0*/  FSEL R8, R60, -INF , !P4 ;  /* 0xff8000003c087808 */ /* 0x000fe20006000000 */
[----:B------:R-:W-:Y:S01]  /*120b0*/  FFMA.FTZ R32, R0, R10, R79 ;  /* 0x0000000a00207223 */ /* 0x000fe2000001004f */
[----:B------:R-:W-:Y:S02]  /*120c0*/  ISETP.GT.AND P4, PT, R155, R146, PT ;  /* 0x000000929b00720c */ /* 0x000fe40003f84270 */
[----:B------:R-:W-:Y:S02]  /*120d0*/  ISETP.GE.AND P1, PT, R3, R119, PT ;  /* 0x000000770300720c */ /* 0x000fe40003f26270 */
[----:B------:R-:W-:-:S02]  /*120e0*/  LEA.HI R3, R11, R54, RZ, 0x2 ;  /* 0x000000360b037211 */ /* 0x000fc400078f10ff */
[----:B------:R-:W-:Y:S02]  /*120f0*/  FSEL R39, R39, -INF , !P3 ;  /* 0xff80000027277808 */ /* 0x000fe40005800000 */
[----:B------:R-:W-:Y:S02]  /*12100*/  LOP3.LUT R3, R3, 0xfffffffc, RZ, 0xc0, !PT ;  /* 0xfffffffc03037812 */ /* 0x000fe400078ec0ff */
[----:B------:R-:W-:Y:S02]  /*12110*/  FSEL R6, R62, -INF , !P1 ;  /* 0xff8000003e067808 */ /* 0x000fe40004800000 */
[----:B------:R-:W-:Y:S01]  /*12120*/  FSEL R44, R44, -INF , !P2 ;  /* 0xff8000002c2c7808 */ /* 0x000fe20005000000 */
[----:B------:R-:W-:Y:S01]  /*12130*/  IMAD.IADD R161, R54, 0x1, -R3 ;  /* 0x0000000136a17824 */ /* 0x000fe200078e0a03 */
        /* <DEDUP_REMOVED lines=58> */
[----:B------:R-:W-:-:S04]  /*124e0*/  IMAD.WIDE.U32 R10, R10, c[0x0][0x180], R12 ;  /* 0x000060000a0a7a25 */ /* 0x000fc800078e000c */
[----:B------:R-:W-:Y:S01]  /*124f0*/  IMAD.MOV.U32 R9, RZ, RZ, R10 ;  /* 0x000000ffff097224 */ /* 0x000fe200078e000a */
[----:B------:R-:W-:Y:S01]  /*12500*/  IADD3 R2, R11, R3, RZ ;  /* 0x000000030b027210 */ /* 0x000fe20007ffe0ff */
[----:B------:R-:W-:Y:S05]  /*12510*/  BRA `(.L_x_3101) ;  /* 0x0000003000007947 */ /* 0x000fea0003800000 */
.L_x_3100:
[----:B------:R-:W-:-:S05]  /*12520*/  IMAD.MOV.U32 R9, RZ, RZ, c[0x0][0x198] ;  /* 0x00006600ff097624 */ /* 0x000fca00078e00ff */
[----:B------:R-:W-:-:S04]  /*12530*/  LEA R9, -R9, RZ, 0x7 ;  /* 0x000000ff09097211 */ /* 0x000fc800078e39ff */
[----:B------:R-:W-:Y:S02]  /*12540*/  SHF.R.S32.HI R2, RZ, 0x1f, R9 ;  /* 0x0000001fff027819 */ /* 0x000fe40000011409 */
.L_x_3101:
        /* <DEDUP_REMOVED lines=114> */
.L_x_3099:
        /* <DEDUP_REMOVED lines=149> */
[----:B-1----:R-:W-:Y:S01]  /*135c0*/  F2FP.PACK_AB R8, R56, R47 ;  /* 0x0000002f3808723e */ /* 0x002fe200000000ff */
[----:B------:R-:W-:-:S02]  /*135d0*/  FFMA.FTZ R121, R122, c[0x0][0x23c], -R35 ;  /* 0x00008f007a797a23 */ /* 0x000fc40000010823 */
[--C-:B------:R-:W-:Y:S02]  /*135e0*/  FFMA.FTZ R125, R120, c[0x0][0x23c], -R35.reuse ;  /* 0x00008f00787d7a23 */ /* 0x100fe40000010823 */
[C---:B--2---:R-:W-:Y:S01]  /*135f0*/  HMMA.16816.F32 R68, R100.reuse, R72, RZ ;  /* 0x000000486444723c */ /* 0x044fe200000018ff */
[----:B------:R-:W-:Y:S01]  /*13600*/  FFMA.FTZ R66, R66, c[0x0][0x23c], -R35 ;  /* 0x00008f0042427a23 */ /* 0x000fe20000010823 */
[----:B------:R-:W-:Y:S01]  /*13610*/  MUFU.EX2 R50, R50 ;  /* 0x0000003200327308 */ /* 0x000fe20000000800 */
[----:B------:R-:W-:Y:S02]  /*13620*/  FADD.FTZ R134, R134, R133 ;  /* 0x0000008586867221 */ /* 0x000fe40000010000 */
[----:B------:R-:W-:Y:S02]  /*13630*/  FADD.FTZ R131, R131, R130 ;  /* 0x0000008283837221 */ /* 0x000fe40000010000 */
[----:B------:R-:W-:Y:S01]  /*13640*/  FADD.FTZ R127, R127, R134 ;  /* 0x000000867f7f7221 */ /* 0x000fe20000010000 */
[----:B------:R-:W-:Y:S01]  /*13650*/  HMMA.16816.F32 R72, R100, R74, RZ ;  /* 0x0000004a6448723c */ /* 0x000fe200000018ff */
[----:B------:R-:W-:Y:S01]  /*13660*/  FFMA.FTZ R122, R55, c[0x0][0x23c], -R48 ;  /* 0x00008f00377a7a23 */ /* 0x000fe20000010830 */
[----:B------:R-:W1:Y:S01]  /*13670*/  MUFU.EX2 R49, R49 ;  /* 0x0000003100317308 */ /* 0x000e620000000800 */
[----:B---3--:R-:W-:Y:S01]  /*13680*/  F2FP.PACK_AB R10, R37, R54 ;  /* 0x00000036250a723e */ /* 0x008fe200000000ff */
[----:B------:R-:W-:-:S02]  /*13690*/  FADD.FTZ R126, R126, R127 ;  /* 0x0000007f7e7e7221 */ /* 0x000fc40000010000 */
[--C-:B------:R-:W-:Y:S02]  /*136a0*/  FFMA.FTZ R127, R27, c[0x0][0x23c], -R48.reuse ;  /* 0x00008f001b7f7a23 */ /* 0x100fe40000010830 */
[C---:B------:R-:W-:Y:S01]  /*136b0*/  HMMA.16816.F32 R112, R100.reuse, R108, RZ ;  /* 0x0000006c6470723c */ /* 0x040fe200000018ff */
[--C-:B------:R-:W-:Y:S01]  /*136c0*/  FFMA.FTZ R120, R25, c[0x0][0x23c], -R48.reuse ;  /* 0x00008f0019787a23 */ /* 0x100fe20000010830 */
[----:B------:R-:W-:Y:S01]  /*136d0*/  MUFU.EX2 R45, R45 ;  /* 0x0000002d002d7308 */ /* 0x000fe20000000800 */
[----:B------:R-:W-:Y:S02]  /*136e0*/  FFMA.FTZ R51, R51, c[0x0][0x23c], -R48 ;  /* 0x00008f0033337a23 */ /* 0x000fe40000010830 */
[--C-:B------:R-:W-:Y:S02]  /*136f0*/  FFMA.FTZ R46, R46, c[0x0][0x23c], -R35.reuse ;  /* 0x00008f002e2e7a23 */ /* 0x100fe40000010823 */
[--C-:B------:R-:W-:Y:S01]  /*13700*/  FFMA.FTZ R55, R26, c[0x0][0x23c], -R35.reuse ;  /* 0x00008f001a377a23 */ /* 0x100fe20000010823 */
[----:B------:R-:W-:Y:S01]  /*13710*/  HMMA.16816.F32 R84, R100, R88, RZ ;  /* 0x000000586454723c */ /* 0x000fe200000018ff */
[----:B------:R-:W-:Y:S01]  /*13720*/  FFMA.FTZ R42, R42, c[0x0][0x23c], -R35 ;  /* 0x00008f002a2a7a23 */ /* 0x000fe20000010823 */
[----:B------:R-:W2:Y:S01]  /*13730*/  MUFU.EX2 R36, R36 ;  /* 0x0000002400247308 */ /* 0x000ea20000000800 */
[----:B-1----:R-:W-:Y:S01]  /*13740*/  F2FP.PACK_AB R9, R49, R50 ;  /* 0x000000323109723e */ /* 0x002fe200000000ff */
[----:B------:R-:W-:-:S02]  /*13750*/  FADD.FTZ R132, R132, R131 ;  /* 0x0000008384847221 */ /* 0x000fc40000010000 */
[----:B------:R-:W-:Y:S02]  /*13760*/  FADD.FTZ R47, R47, R126 ;  /* 0x0000007e2f2f7221 */ /* 0x000fe40000010000 */
[----:B------:R-:W-:Y:S01]  /*13770*/  HMMA.16816.F32 R92, R100, R96, RZ ;  /* 0x00000060645c723c */ /* 0x000fe200000018ff */
[--C-:B------:R-:W-:Y:S01]  /*13780*/  FFMA.FTZ R40, R40, c[0x0][0x23c], -R35.reuse ;  /* 0x00008f0028287a23 */ /* 0x100fe20000010823 */
[----:B------:R-:W-:Y:S01]  /*13790*/  MUFU.EX2 R33, R33 ;  /* 0x0000002100217308 */ /* 0x000fe20000000800 */
[--C-:B------:R-:W-:Y:S02]  /*137a0*/  FFMA.FTZ R38, R38, c[0x0][0x23c], -R35.reuse ;  /* 0x00008f0026267a23 */ /* 0x100fe40000010823 */
[----:B------:R-:W-:-:S03]  /*137b0*/  FFMA.FTZ R34, R34, c[0x0][0x23c], -R35 ;  /* 0x00008f0022227a23 */ /* 0x000fc60000010823 */
        /* <DEDUP_REMOVED lines=155> */
[----:B------:R5:W2:Y:S01]  /*14170*/  MUFU.EX2 R57, R10 ;  /* 0x0000000a00397308 */ /* 0x000aa20000000800 */
[----:B------:R-:W-:Y:S02]  /*14180*/  FFMA.FTZ R35, R32, c[0x0][0x23c], -R35 ;  /* 0x00008f0020237a23 */ /* 0x000fe40000010823 */
[----:B------:R-:W-:Y:S02]  /*14190*/  FADD.FTZ R8, R50, R9 ;  /* 0x0000000932087221 */ /* 0x000fe40000010000 */
[----:B------:R-:W-:Y:S02]  /*141a0*/  FADD.FTZ R9, R56, R47 ;  /* 0x0000002f38097221 */ /* 0x000fe40000010000 */
[----:B------:R-:W-:Y:S01]  /*141b0*/  FADD.FTZ R8, R49, R8 ;  /* 0x0000000831087221 */ /* 0x000fe20000010000 */
[----:B------:R-:W-:Y:S01]  /*141c0*/  MUFU.EX2 R32, R34 ;  /* 0x0000002200207308 */ /* 0x000fe20000000800 */
[----:B------:R-:W-:Y:S01]  /*141d0*/  FADD.FTZ R54, R54, R9 ;  /* 0x0000000936367221 */ /* 0x000fe20000010000 */
[----:B-1----:R-:W-:Y:S01]  /*141e0*/  F2FP.PACK_AB R9, R55, R46 ;  /* 0x0000002e3709723e */ /* 0x002fe200000000ff */
[----:B------:R-:W-:Y:S01]  /*141f0*/  FADD.FTZ R45, R45, R8 ;  /* 0x000000082d2d7221 */ /* 0x000fe20000010000 */
[----:B------:R-:W-:Y:S01]  /*14200*/  F2FP.PACK_AB R8, R120, R127 ;  /* 0x0000007f7808723e */ /* 0x000fe200000000ff */
[----:B------:R-:W-:-:S02]  /*14210*/  FADD.FTZ R54, R37, R54 ;  /* 0x0000003625367221 */ /* 0x000fc40000010000 */
[----:B------:R-:W-:Y:S01]  /*14220*/  FADD.FTZ R36, R36, R45 ;  /* 0x0000002d24247221 */ /* 0x000fe20000010000 */
[----:B-----5:R-:W-:Y:S01]  /*14230*/  F2FP.PACK_AB R10, R51, R122 ;  /* 0x0000007a330a723e */ /* 0x020fe200000000ff */
[----:B------:R-:W-:Y:S01]  /*14240*/  FADD.FTZ R33, R33, R54 ;  /* 0x0000003621217221 */ /* 0x000fe20000010000 */
[----:B--2---:R-:W-:Y:S01]  /*14250*/  F2FP.PACK_AB R11, R42, R57 ;  /* 0x000000392a0b723e */ /* 0x004fe200000000ff */
[----:B------:R-:W-:Y:S01]  /*14260*/  FADD.FTZ R31, R31, R36 ;  /* 0x000000241f1f7221 */ /* 0x000fe20000010000 */
[----:B------:R-:W-:Y:S01]  /*14270*/  MUFU.EX2 R35, R35 ;  /* 0x0000002300237308 */ /* 0x000fe20000000800 */
[----:B------:R-:W-:Y:S02]  /*14280*/  FADD.FTZ R30, R30, R33 ;  /* 0x000000211e1e7221 */ /* 0x000fe40000010000 */
[----:B------:R-:W-:Y:S02]  /*14290*/  FADD.FTZ R28, R28, R31 ;  /* 0x0000001f1c1c7221 */ /* 0x000fe40000010000 */
[----:B------:R-:W-:Y:S01]  /*142a0*/  HMMA.16816.F32 R112, R8, R12, R112 ;  /* 0x0000000c0870723c */ /* 0x000fe20000001870 */
        /* <DEDUP_REMOVED lines=8> */
[----:B------:R-:W-:-:S02]  /*14330*/  FFMA.FTZ R50, R43, c[0x0][0x23c], -R48 ;  /* 0x00008f002b327a23 */ /* 0x000fc40000010830 */
[C---:B---3--:R-:W-:Y:S01]  /*14340*/  HMMA.16816.F32 R76, R8.reuse, R16, R76 ;  /* 0x00000010084c723c */ /* 0x048fe2000000184c */
[--C-:B------:R-:W-:Y:S02]  /*14350*/  FFMA.FTZ R43, R41, c[0x0][0x23c], -R48.reuse ;  /* 0x00008f00292b7a23 */ /* 0x100fe40000010830 */
[----:B------:R-:W-:Y:S02]  /*14360*/  FFMA.FTZ R41, R44, c[0x0][0x23c], -R48 ;  /* 0x00008f002c297a23 */ /* 0x000fe40000010830 */
[----:B------:R-:W-:Y:S01]  /*14370*/  FADD.FTZ R63, R63, R64 ;  /* 0x000000403f3f7221 */ /* 0x000fe20000010000 */
[----:B------:R-:W-:Y:S01]  /*14380*/  MUFU.EX2 R44, R50 ;  /* 0x00000032002c7308 */ /* 0x000fe20000000800 */
[----:B------:R-:W-:Y:S01]  /*14390*/  FADD.FTZ R60, R60, R65 ;  /* 0x000000413c3c7221 */ /* 0x000fe20000010000 */
[----:B------:R-:W-:Y:S01]  /*143a0*/  HMMA.16816.F32 R80, R8, R18, R80 ;  /* 0x000000120850723c */ /* 0x000fe20000001850 */
[----:B------:R-:W2:Y:S01]  /*143b0*/  LDSM.16.MT88.4 R16, [R140+0xe800] ;  /* 0x00e800008c10783b */ /* 0x000ea20000004200 */
[----:B------:R-:W-:-:S02]  /*143c0*/  FFMA.FTZ R47, R39, c[0x0][0x23c], -R48 ;  /* 0x00008f00272f7a23 */ /* 0x000fc40000010830 */
[----:B------:R-:W-:Y:S02]  /*143d0*/  FADD.FTZ R62, R62, R63 ;  /* 0x0000003f3e3e7221 */ /* 0x000fe40000010000 */
[----:B------:R-:W3:Y:S01]  /*143e0*/  MUFU.EX2 R39, R43 ;  /* 0x0000002b00277308 */ /* 0x000ee20000000800 */
[----:B------:R-:W-:Y:S01]  /*143f0*/  FADD.FTZ R61, R61, R60 ;  /* 0x0000003c3d3d7221 */ /* 0x000fe20000010000 */
[C---:B------:R-:W-:Y:S01]  /*14400*/  HMMA.16816.F32 R84, R8.reuse, R20, R84 ;  /* 0x000000140854723c */ /* 0x040fe20000001854 */
[----:B------:R-:W-:Y:S02]  /*14410*/  FADD.FTZ R62, R59, R62 ;  /* 0x0000003e3b3e7221 */ /* 0x000fe40000010000 */
[----:B------:R-:W-:Y:S02]  /*14420*/  FADD.FTZ R61, R58, R61 ;  /* 0x0000003d3a3d7221 */ /* 0x000fe40000010000 */
[----:B------:R-:W-:Y:S01]  /*14430*/  FADD.FTZ R167, R167, R62 ;  /* 0x0000003ea7a77221 */ /* 0x000fe20000010000 */
[----:B------:R-:W-:Y:S01]  /*14440*/  MUFU.EX2 R48, R47 ;  /* 0x0000002f00307308 */ /* 0x000fe20000000800 */
[----:B------:R-:W-:Y:S01]  /*14450*/  FADD.FTZ R168, R168, R61 ;  /* 0x0000003da8a87221 */ /* 0x000fe20000010000 */
[----:B------:R-:W-:Y:S01]  /*14460*/  HMMA.16816.F32 R88, R8, R22, R88 ;  /* 0x000000160858723c */ /* 0x000fe20000001858 */
[----:B------:R-:W-:Y:S01]  /*14470*/  LDSM.16.MT88.4 R20, [R142+0xcc00] ;  /* 0x00cc00008e14783b */ /* 0x000fe20000004200 */
[----:B------:R-:W-:-:S02]  /*14480*/  FADD.FTZ R166, R166, R167 ;  /* 0x000000a7a6a67221 */ /* 0x000fc40000010000 */
[----:B------:R-:W-:Y:S02]  /*14490*/  FADD.FTZ R137, R137, R168 ;  /* 0x000000a889897221 */ /* 0x000fe40000010000 */
[----:B------:R-:W-:Y:S01]  /*144a0*/  MUFU.EX2 R41, R41 ;  /* 0x0000002900297308 */ /* 0x000fe20000000800 */
[----:B------:R-:W-:Y:S01]  /*144b0*/  FADD.FTZ R139, R139, R166 ;  /* 0x000000a68b8b7221 */ /* 0x000fe20000010000 */
[C---:B----4-:R-:W-:Y:S01]  /*144c0*/  HMMA.16816.F32 R68, R8.reuse, R24, R68 ;  /* 0x000000180844723c */ /* 0x050fe20000001844 */
[----:B------:R-:W-:Y:S02]  /*144d0*/  FADD.FTZ R138, R138, R137 ;  /* 0x000000898a8a7221 */ /* 0x000fe40000010000 */
[----:B------:R-:W-:Y:S02]  /*144e0*/  FADD.FTZ R139, R136, R139 ;  /* 0x0000008b888b7221 */ /* 0x000fe40000010000 */
[----:B------:R-:W-:Y:S01]  /*144f0*/  FADD.FTZ R135, R135, R138 ;  /* 0x0000008a87877221 */ /* 0x000fe20000010000 */
[----:B------:R-:W4:Y:S01]  /*14500*/  MUFU.EX2 R43, R38 ;  /* 0x00000026002b7308 */ /* 0x000f220000000800 */
[----:B------:R-:W-:Y:S01]  /*14510*/  FADD.FTZ R172, R172, R139 ;  /* 0x0000008bacac7221 */ /* 0x000fe20000010000 */
        /* <DEDUP_REMOVED lines=11> */
[----:B------:R-:W5:Y:S01]  /*145d0*/  LDSM.16.MT88.4 R24, [R142+0xac00] ;  /* 0x00ac00008e18783b */ /* 0x000f620000004200 */
[----:B------:R-:W-:Y:S02]  /*145e0*/  FADD.FTZ R127, R127, R170 ;  /* 0x000000aa7f7f7221 */ /* 0x000fe40000010000 */
[----:B------:R-:W-:Y:S02]  /*145f0*/  FADD.FTZ R46, R46, R125 ;  /* 0x0000007d2e2e7221 */ /* 0x000fe40000010000 */
[----:B------:R-:W-:Y:S02]  /*14600*/  FADD.FTZ R127, R120, R127 ;  /* 0x0000007f787f7221 */ /* 0x000fe40000010000 */
[----:B--2---:R-:W-:Y:S01]  /*14610*/  HMMA.16816.F32 R104, R8, R16, R104 ;  /* 0x000000100868723c */ /* 0x004fe20000001868 */
[----:B------:R-:W-:Y:S02]  /*14620*/  FADD.FTZ R46, R55, R46 ;  /* 0x0000002e372e7221 */ /* 0x000fe40000010000 */
[----:B------:R-:W-:-:S02]  /*14630*/  FADD.FTZ R122, R122, R127 ;  /* 0x0000007f7a7a7221 */ /* 0x000fc40000010000 */
[----:B------:R-:W-:Y:S02]  /*14640*/  FADD.FTZ R57, R57, R46 ;  /* 0x0000002e39397221 */ /* 0x000fe40000010000 */
[----:B------:R-:W-:Y:S01]  /*14650*/  FADD.FTZ R51, R51, R122 ;  /* 0x0000007a33337221 */ /* 0x000fe20000010000 */
[----:B------:R-:W-:Y:S01]  /*14660*/  HMMA.16816.F32 R100, R8, R18, R100 ;  /* 0x000000120864723c */ /* 0x000fe20000001864 */
[----:B------:R-:W2:Y:S01]  /*14670*/  LDSM.16.MT88.4 R16, [R140+0xcc00] ;  /* 0x00cc00008c10783b */ /* 0x000ea20000004200 */
[----:B------:R-:W-:-:S05]  /*14680*/  FADD.FTZ R57, R42, R57 ;  /* 0x000000392a397221 */ /* 0x000fca0000010000 */
[----:B---3--:R-:W-:Y:S01]  /*14690*/  F2FP.PACK_AB R8, R39, R44 ;  /* 0x0000002c2708723e */ /* 0x008fe200000000ff */
[----:B------:R-:W-:Y:S01]  /*146a0*/  FADD.FTZ R44, R44, R51 ;  /* 0x000000332c2c7221 */ /* 0x000fe20000010000 */
[----:B----4-:R-:W-:Y:S01]  /*146b0*/  F2FP.PACK_AB R9, R43, R40 ;  /* 0x000000282b09723e */ /* 0x010fe200000000ff */
        /* <DEDUP_REMOVED lines=90> */
.L_x_3103:
[----:B------:R-:W-:-:S05]  /*14c60*/  IMAD.MOV.U32 R7, RZ, RZ, c[0x0][0x1a0] ;  /* 0x00006800ff077624 */ /* 0x000fca00078e00ff */
[----:B------:R-:W-:-:S04]  /*14c70*/  LEA R7, -R7, RZ, 0x7 ;  /* 0x000000ff07077211 */ /* 0x000fc800078e39ff */
[----:B------:R-:W-:Y:S02]  /*14c80*/  SHF.R.S32.HI R6, RZ, 0x1f, R7 ;  /* 0x0000001fff067819 */ /* 0x000fe40000011407 */
.L_x_3104:
        /* <DEDUP_REMOVED lines=111> */
[----:B-----5:R-:W-:Y:S04]  /*15380*/  LDSM.16.M88.4 R20, [R145] ;  /* 0x000000009114783b */ /* 0x020fe80000000200 */
[----:B---3--:R-:W4:Y:S04]  /*15390*/  LDSM.16.M88.4 R12, [R144+0x3000] ;  /* 0x00300000900c783b */ /* 0x008f280000000200 */
[----:B------:R-:W-:Y:S04]  /*153a0*/  LDSM.16.M88.4 R120, [R143] ;  /* 0x000000008f78783b */ /* 0x000fe80000000200 */
[----:B------:R-:W-:Y:S04]  /*153b0*/  LDSM.16.M88.4 R28, [R141+0x3000] ;  /* 0x003000008d1c783b */ /* 0x000fe80000000200 */
[----:B------:R-:W2:Y:S04]  /*153c0*/  LDSM.16.M88.4 R4, [R144+0x3400] ;  /* 0x003400009004783b */ /* 0x000ea80000000200 */
[----:B------:R-:W3:Y:S04]  /*153d0*/  LDSM.16.M88.4 R52, [R144+0x3c00] ;  /* 0x003c00009034783b */ /* 0x000ee80000000200 */
[----:B------:R-:W5:Y:S04]  /*153e0*/  LDSM.16.M88.4 R44, [R144+0x4000] ;  /* 0x00400000902c783b */ /* 0x000f680000000200 */
[----:B-1----:R-:W1:Y:S04]  /*153f0*/  LDSM.16.M88.4 R24, [R141+0x3400] ;  /* 0x003400008d18783b */ /* 0x002e680000000200 */
[----:B------:R-:W1:Y:S04]  /*15400*/  LDSM.16.M88.4 R60, [R144+0x3800] ;  /* 0x00380000903c783b */ /* 0x000e680000000200 */
[----:B------:R-:W1:Y:S04]  /*15410*/  LDSM.16.M88.4 R36, [R144+0x4400] ;  /* 0x004400009024783b */ /* 0x000e680000000200 */
[----:B------:R-:W-:Y:S01]  /*15420*/  LDSM.16.M88.4 R132, [R144+0x4c00] ;  /* 0x004c00009084783b */ /* 0x000fe20000000200 */
[C---:B----4-:R-:W-:Y:S03]  /*15430*/  HMMA.16816.F32 R16, R20.reuse, R12, RZ ;  /* 0x0000000c1410723c */ /* 0x050fe600000018ff */
        /* <DEDUP_REMOVED lines=11> */
[C---:B-----5:R-:W-:Y:S08]  /*154f0*/  HMMA.16816.F32 R48, R20.reuse, R44, RZ ;  /* 0x0000002c1430723c */ /* 0x060ff000000018ff */
        /* <DEDUP_REMOVED lines=19> */
[C---:B------:R-:W-:Y:S07]  /*15630*/  HMMA.16816.F32 R64, R120.reuse, R136, R64 ;  /* 0x000000887840723c */ /* 0x040fee0000001840 */
[----:B------:R-:W-:Y:S01]  /*15640*/  IMAD.SHL.U32 R137, R155, 0x80, RZ ;  /* 0x000000809b897824 */ /* 0x000fe200078e00ff */
        /* <DEDUP_REMOVED lines=95> */
[C---:B-1----:R-:W-:Y:S07]  /*15c40*/  HMMA.16816.F32 R40, R132.reuse, R128, R40 ;  /* 0x000000808428723c */ /* 0x042fee0000001828 */
[----:B------:R-:W-:Y:S01]  /*15c50*/  IMAD.MOV.U32 R128, RZ, RZ, R168 ;  /* 0x000000ffff807224 */ /* 0x000fe200078e00a8 */
[----:B------:R-:W-:Y:S01]  /*15c60*/  HMMA.16816.F32 R36, R132, R130, R36 ;  /* 0x000000828424723c */ /* 0x000fe20000001824 */
[----:B------:R-:W-:-:S07]  /*15c70*/  IMAD.MOV.U32 R129, RZ, RZ, R169 ;  /* 0x000000ffff817224 */ /* 0x000fce00078e00a9 */
        /* <DEDUP_REMOVED lines=8> */
[C---:B------:R-:W-:Y:S01]  /*15d00*/  LOP3.LUT R122, R137.reuse, R162, RZ, 0xfc, !PT ;  /* 0x000000a2897a7212 */ /* 0x040fe200078efcff */
[C---:B------:R-:W-:Y:S07]  /*15d10*/  HMMA.16816.F32 R24, R132.reuse, R120, R24 ;  /* 0x000000788418723c */ /* 0x040fee0000001818 */
[C---:B------:R-:W-:Y:S01]  /*15d20*/  IADD3 R120, R122.reuse, 0x9, RZ ;  /* 0x000000097a787810 */ /* 0x040fe20007ffe0ff */
[C---:B--2---:R-:W-:Y:S03]  /*15d30*/  HMMA.16816.F32 R28, R132.reuse, R126, R28 ;  /* 0x0000007e841c723c */ /* 0x044fe6000000181c */
[----:B------:R-:W1:Y:S04]  /*15d40*/  I2F R121, R120 ;  /* 0x0000007800797306 */ /* 0x000e680000201400 */
[----:B------:R-:W-:Y:S01]  /*15d50*/  IADD3 R126, R122, 0x1, RZ ;  /* 0x000000017a7e7810 */ /* 0x000fe20007ffe0ff */
[----:B------:R-:W-:Y:S01]  /*15d60*/  HMMA.16816.F32 R32, R132, R124, R32 ;  /* 0x0000007c8420723c */ /* 0x000fe20000001820 */
[----:B------:R-:W-:-:S02]  /*15d70*/  LOP3.LUT R127, R137, 0x8, R162, 0xfe, !PT ;  /* 0x00000008897f7812 */ /* 0x000fc400078efea2 */
[----:B------:R-:W2:Y:S01]  /*15d80*/  I2F R124, R126 ;  /* 0x0000007e007c7306 */ /* 0x000ea20000201400 */
[CC--:B------:R-:W-:Y:S02]  /*15d90*/  ISETP.GE.AND P2, PT, R126.reuse, R118.reuse, PT ;  /* 0x000000767e00720c */ /* 0x0c0fe40003f46270 */
[C---:B------:R-:W-:Y:S01]  /*15da0*/  ISETP.GE.AND P1, PT, R127.reuse, R118, PT ;  /* 0x000000767f00720c */ /* 0x040fe20003f26270 */
[----:B------:R-:W-:Y:S01]  /*15db0*/  BAR.SYNC.DEFER_BLOCKING 0x0 ;  /* 0x0000000000007b1d */ /* 0x000fe20000010000 */
[-C--:B------:R-:W-:Y:S02]  /*15dc0*/  ISETP.GE.AND P0, PT, R126, R119.reuse, PT ;  /* 0x000000777e00720c */ /* 0x080fe40003f06270 */
[----:B------:R-:W-:Y:S01]  /*15dd0*/  ISETP.GE.AND P3, PT, R127, R119, PT ;  /* 0x000000777f00720c */ /* 0x000fe20003f66270 */
[CC--:B-1----:R-:W-:Y:S02]  /*15de0*/  FFMA.FTZ R13, R0.reuse, R121.reuse, R13 ;  /* 0x00000079000d7223 */ /* 0x0c2fe4000001000d */
[----:B------:R-:W1:Y:S01]  /*15df0*/  I2F R125, R127 ;  /* 0x0000007f007d7306 */ /* 0x000e620000201400 */
[----:B------:R-:W-:-:S02]  /*15e00*/  FFMA.FTZ R15, R0, R121, R15 ;  /* 0x00000079000f7223 */ /* 0x000fc4000001000f */
[CC--:B--2---:R-:W-:Y:S02]  /*15e10*/  FFMA.FTZ R123, R0.reuse, R124.reuse, R17 ;  /* 0x0000007c007b7223 */ /* 0x0c4fe40000010011 */
[----:B------:R-:W-:Y:S01]  /*15e20*/  FFMA.FTZ R19, R0, R124, R19 ;  /* 0x0000007c00137223 */ /* 0x000fe20000010013 */
[----:B------:R-:W-:-:S04]  /*15e30*/  LOP3.LUT R124, R137, 0x10, R162, 0xfe, !PT ;  /* 0x00000010897c7812 */ /* 0x000fc800078efea2 */
[----:B------:R-:W-:Y:S02]  /*15e40*/  FSEL R19, R19, -INF , !P0 ;  /* 0xff80000013137808 */ /* 0x000fe40004000000 */
[----:B------:R-:W-:Y:S01]  /*15e50*/  ISETP.GE.AND P0, PT, R120, R119, PT ;  /* 0x000000777800720c */ /* 0x000fe20003f06270 */
[----:B-1----:R-:W-:Y:S01]  /*15e60*/  FFMA.FTZ R12, R0, R125, R12 ;  /* 0x0000007d000c7223 */ /* 0x002fe2000001000c */
[----:B------:R-:W-:Y:S01]  /*15e70*/  ISETP.GE.AND P4, PT, R124, R119, PT ;  /* 0x000000777c00720c */ /* 0x000fe20003f86270 */
[----:B------:R-:W-:Y:S01]  /*15e80*/  FFMA.FTZ R17, R0, R125, R14 ;  /* 0x0000007d00117223 */ /* 0x000fe2000001000e */
[----:B------:R-:W-:Y:S01]  /*15e90*/  FSEL R14, R123, -INF , !P2 ;  /* 0xff8000007b0e7808 */ /* 0x000fe20005000000 */
[----:B------:R-:W1:Y:S01]  /*15ea0*/  I2F R125, R124 ;  /* 0x0000007c007d7306 */ /* 0x000e620000201400 */
[----:B------:R-:W-:Y:S02]  /*15eb0*/  IADD3 R123, R122, 0x11, RZ ;  /* 0x000000117a7b7810 */ /* 0x000fe40007ffe0ff */
[----:B------:R-:W-:-:S02]  /*15ec0*/  FSEL R12, R12, -INF , !P1 ;  /* 0xff8000000c0c7808 */ /* 0x000fc40004800000 */
[-C--:B------:R-:W-:Y:S02]  /*15ed0*/  ISETP.GE.AND P1, PT, R120, R118.reuse, PT ;  /* 0x000000767800720c */ /* 0x080fe40003f26270 */
[----:B------:R-:W-:Y:S01]  /*15ee0*/  ISETP.GE.AND P6, PT, R124, R118, PT ;  /* 0x000000767c00720c */ /* 0x000fe20003fc6270 */
[----:B------:R-:W2:Y:S01]  /*15ef0*/  I2F R120, R123 ;  /* 0x0000007b00787306 */ /* 0x000ea20000201400 */
[----:B------:R-:W-:Y:S01]  /*15f00*/  FSEL R17, R17, -INF , !P3 ;  /* 0xff80000011117808 */ /* 0x000fe20005800000 */
[CC--:B-1----:R-:W-:Y:S01]  /*15f10*/  FFMA.FTZ R134, R0.reuse, R125.reuse, R8 ;  /* 0x0000007d00867223 */ /* 0x0c2fe20000010008 */
[----:B------:R-:W-:Y:S01]  /*15f20*/  FSEL R8, R13, -INF , !P1 ;  /* 0xff8000000d087808 */ /* 0x000fe20004800000 */
[----:B------:R-:W-:Y:S01]  /*15f30*/  FFMA.FTZ R10, R0, R125, R10 ;  /* 0x0000007d000a7223 */ /* 0x000fe2000001000a */
[----:B------:R-:W-:Y:S02]  /*15f40*/  FSEL R13, R15, -INF , !P0 ;  /* 0xff8000000f0d7808 */ /* 0x000fe40004000000 */
[----:B------:R-:W-:-:S02]  /*15f50*/  IADD3 R15, R122, 0x19, RZ ;  /* 0x000000197a0f7810 */ /* 0x000fc40007ffe0ff */
[----:B------:R-:W-:Y:S01]  /*15f60*/  FSEL R133, R10, -INF , !P4 ;  /* 0xff8000000a857808 */ /* 0x000fe20006000000 */
[CC--:B--2---:R-:W-:Y:S01]  /*15f70*/  FFMA.FTZ R210, R0.reuse, R120.reuse, R9 ;  /* 0x0000007800d27223 */ /* 0x0c4fe20000010009 */
[----:B------:R-:W1:Y:S01]  /*15f80*/  I2F R10, R15 ;  /* 0x0000000f000a7306 */ /* 0x000e620000201400 */
[C-C-:B------:R-:W-:Y:S01]  /*15f90*/  LOP3.LUT R124, R137.reuse, 0x18, R162.reuse, 0xfe, !PT ;  /* 0x00000018897c7812 */ /* 0x140fe200078efea2 */
[----:B------:R-:W-:Y:S01]  /*15fa0*/  FFMA.FTZ R211, R0, R120, R11 ;  /* 0x0000007800d37223 */ /* 0x000fe2000001000b */
[----:B------:R-:W-:Y:S02]  /*15fb0*/  LOP3.LUT R9, R137, 0x20, R162, 0xfe, !PT ;  /* 0x0000002089097812 */ /* 0x000fe400078efea2 */
[----:B------:R-:W-:Y:S02]  /*15fc0*/  FSEL R134, R134, -INF , !P6 ;  /* 0xff80000086867808 */ /* 0x000fe40007000000 */
[C---:B------:R-:W-:Y:S01]  /*15fd0*/  ISETP.GE.AND P6, PT, R9.reuse, R118, PT ;  /* 0x000000760900720c */ /* 0x040fe20003fc6270 */
[----:B------:R-:W2:Y:S01]  /*15fe0*/  I2F R121, R124 ;  /* 0x0000007c00797306 */ /* 0x000ea20000201400 */
[----:B------:R-:W-:-:S02]  /*15ff0*/  ISETP.GE.AND P4, PT, R9, R119, PT ;  /* 0x000000770900720c */ /* 0x000fc40003f86270 */
[CC--:B------:R-:W-:Y:S02]  /*16000*/  ISETP.GE.AND P3, PT, R124.reuse, R118.reuse, PT ;  /* 0x000000767c00720c */ /* 0x0c0fe40003f66270 */
[-C--:B------:R-:W-:Y:S02]  /*16010*/  ISETP.GE.AND P2, PT, R124, R119.reuse, PT ;  /* 0x000000777c00720c */ /* 0x080fe40003f46270 */
[C---:B------:R-:W-:Y:S01]  /*16020*/  ISETP.GE.AND P1, PT, R123.reuse, R118, PT ;  /* 0x000000767b00720c */ /* 0x040fe20003f26270 */
[----:B------:R-:W3:Y:S01]  /*16030*/  I2F R11, R9 ;  /* 0x00000009000b7306 */ /* 0x000ee20000201400 */
[CC--:B-1----:R-:W-:Y:S01]  /*16040*/  FFMA.FTZ R131, R0.reuse, R10.reuse, R7 ;  /* 0x0000000a00837223 */ /* 0x0c2fe20000010007 */
[----:B------:R-:W-:Y:S01]  /*16050*/  ISETP.GE.AND P0, PT, R123, R119, PT ;  /* 0x000000777b00720c */ /* 0x000fe20003f06270 */
[----:B------:R-:W-:Y:S01]  /*16060*/  FFMA.FTZ R5, R0, R10, R5 ;  /* 0x0000000a00057223 */ /* 0x000fe20000010005 */
[----:B------:R-:W-:Y:S02]  /*16070*/  FSEL R210, R210, -INF , !P1 ;  /* 0xff800000d2d27808 */ /* 0x000fe40004800000 */
[----:B------:R-:W-:Y:S01]  /*16080*/  ISETP.GE.AND P1, PT, R15, R118, PT ;  /* 0x000000760f00720c */ /* 0x000fe20003f26270 */
[CC--:B--2---:R-:W-:Y:S01]  /*16090*/  FFMA.FTZ R4, R0.reuse, R121.reuse, R4 ;  /* 0x0000007900047223 */ /* 0x0c4fe20000010004 */
[----:B------:R-:W-:Y:S01]  /*160a0*/  FSEL R211, R211, -INF , !P0 ;  /* 0xff800000d3d37808 */ /* 0x000fe20004000000 */
[----:B------:R-:W-:Y:S01]  /*160b0*/  FFMA.FTZ R6, R0, R121, R6 ;  /* 0x0000007900067223 */ /* 0x000fe20000010006 */
[----:B------:R-:W-:-:S02]  /*160c0*/  ISETP.GE.AND P0, PT, R15, R119, PT ;  /* 0x000000770f00720c */ /* 0x000fc40003f06270 */
[----:B------:R-:W-:Y:S02]  /*160d0*/  FSEL R136, R4, -INF , !P3 ;  /* 0xff80000004887808 */ /* 0x000fe40005800000 */
[----:B------:R-:W-:Y:S01]  /*160e0*/  FSEL R135, R6, -INF , !P2 ;  /* 0xff80000006877808 */ /* 0x000fe20005000000 */
[CC--:B---3--:R-:W-:Y:S01]  /*160f0*/  FFMA.FTZ R124, R0.reuse, R11.reuse, R64 ;  /* 0x0000000b007c7223 */ /* 0x0c8fe20000010040 */
[----:B------:R-:W-:Y:S01]  /*16100*/  LOP3.LUT R9, R137, 0x28, R162, 0xfe, !PT ;  /* 0x0000002889097812 */ /* 0x000fe200078efea2 */
[----:B------:R-:W-:Y:S01]  /*16110*/  FFMA.FTZ R66, R0, R11, R66 ;  /* 0x0000000b00427223 */ /* 0x000fe20000010042 */
[----:B------:R-:W-:Y:S02]  /*16120*/  IADD3 R4, R122, 0x21, RZ ;  /* 0x000000217a047810 */ /* 0x000fe40007ffe0ff */
[----:B------:R-:W1:Y:S01]  /*16130*/  I2F R7, R9 ;  /* 0x0000000900077306 */ /* 0x000e620000201400 */
[C---:B------:R-:W-:Y:S02]  /*16140*/  ISETP.GE.AND P3, PT, R9.reuse, R118, PT ;  /* 0x000000760900720c */ /* 0x040fe40003f66270 */
[----:B------:R-:W-:-:S02]  /*16150*/  ISETP.GE.AND P2, PT, R9, R119, PT ;  /* 0x000000770900720c */ /* 0x000fc40003f46270 */
[----:B------:R-:W-:Y:S02]  /*16160*/  FSEL R124, R124, -INF , !P6 ;  /* 0xff8000007c7c7808 */ /* 0x000fe40007000000 */
[----:B------:R-:W-:Y:S01]  /*16170*/  FSEL R127, R66, -INF , !P4 ;  /* 0xff800000427f7808 */ /* 0x000fe20006000000 */
[----:B------:R-:W2:Y:S01]  /*16180*/  I2F R6, R4 ;  /* 0x0000000400067306 */ /* 0x000ea20000201400 */
[----:B------:R-:W-:Y:S02]  /*16190*/  FSEL R64, R5, -INF , !P1 ;  /* 0xff80000005407808 */ /* 0x000fe40004800000 */
[----:B------:R-:W-:Y:S02]  /*161a0*/  IADD3 R5, R122, 0x29, RZ ;  /* 0x000000297a057810 */ /* 0x000fe40007ffe0ff */
[----:B------:R-:W-:Y:S02]  /*161b0*/  FSEL R131, R131, -INF , !P0 ;  /* 0xff80000083837808 */ /* 0x000fe40004000000 */
[----:B------:R-:W-:Y:S01]  /*161c0*/  ISETP.GE.AND P1, PT, R4, R118, PT ;  /* 0x000000760400720c */ /* 0x000fe20003f26270 */
[CC--:B-1----:R-:W-:Y:S01]  /*161d0*/  FFMA.FTZ R60, R0.reuse, R7.reuse, R60 ;  /* 0x00000007003c7223 */ /* 0x0c2fe2000001003c */
[----:B------:R-:W-:Y:S01]  /*161e0*/  LOP3.LUT R9, R137, 0x30, R162, 0xfe, !PT ;  /* 0x0000003089097812 */ /* 0x000fe200078efea2 */
[----:B------:R-:W-:Y:S01]  /*161f0*/  FFMA.FTZ R62, R0, R7, R62 ;  /* 0x00000007003e7223 */ /* 0x000fe2000001003e */
[----:B------:R-:W-:-:S02]  /*16200*/  ISETP.GE.AND P0, PT, R4, R119, PT ;  /* 0x000000770400720c */ /* 0x000fc40003f06270 */
[----:B------:R-:W1:Y:S01]  /*16210*/  I2F R7, R9 ;  /* 0x0000000900077306 */ /* 0x000e620000201400 */
[C---:B------:R-:W-:Y:S02]  /*16220*/  ISETP.GE.AND P6, PT, R9.reuse, R118, PT ;  /* 0x000000760900720c */ /* 0x040fe40003fc6270 */
[----:B------:R-:W-:Y:S01]  /*16230*/  ISETP.GE.AND P4, PT, R9, R119, PT ;  /* 0x000000770900720c */ /* 0x000fe20003f86270 */
[-C--:B--2---:R-:W-:Y:S01]  /*16240*/  FFMA.FTZ R65, R0, R6.reuse, R65 ;  /* 0x0000000600417223 */ /* 0x084fe20000010041 */
[----:B------:R-:W-:Y:S01]  /*16250*/  FSEL R130, R60, -INF , !P3 ;  /* 0xff8000003c827808 */ /* 0x000fe20005800000 */
[----:B------:R-:W-:Y:S01]  /*16260*/  FFMA.FTZ R67, R0, R6, R67 ;  /* 0x0000000600437223 */ /* 0x000fe20000010043 */
[----:B------:R-:W-:Y:S01]  /*16270*/  FSEL R201, R62, -INF , !P2 ;  /* 0xff8000003ec97808 */ /* 0x000fe20005000000 */
[----:B------:R-:W2:Y:S01]  /*16280*/  I2F R4, R5 ;  /* 0x0000000500047306 */ /* 0x000ea20000201400 */
[----:B------:R-:W-:Y:S02]  /*16290*/  IADD3 R6, R122, 0x31, RZ ;  /* 0x000000317a067810 */ /* 0x000fe40007ffe0ff */
[----:B------:R-:W-:-:S02]  /*162a0*/  FSEL R132, R65, -INF , !P1 ;  /* 0xff80000041847808 */ /* 0x000fc40004800000 */
[----:B------:R-:W-:Y:S02]  /*162b0*/  FSEL R203, R67, -INF , !P0 ;  /* 0xff80000043cb7808 */ /* 0x000fe40004000000 */
[-C--:B------:R-:W-:Y:S01]  /*162c0*/  ISETP.GE.AND P1, PT, R5, R118.reuse, PT ;  /* 0x000000760500720c */ /* 0x080fe20003f26270 */
[CC--:B-1----:R-:W-:Y:S01]  /*162d0*/  FFMA.FTZ R56, R0.reuse, R7.reuse, R56 ;  /* 0x0000000700387223 */ /* 0x0c2fe20000010038 */
[----:B------:R-:W-:Y:S01]  /*162e0*/  LOP3.LUT R9, R137, 0x38, R162, 0xfe, !PT ;  /* 0x0000003889097812 */ /* 0x000fe200078efea2 */
[C---:B------:R-:W-:Y:S01]  /*162f0*/  FFMA.FTZ R58, R0.reuse, R7, R58 ;  /* 0x00000007003a7223 */ /* 0x040fe2000001003a */
[-C--:B------:R-:W-:Y:S02]  /*16300*/  ISETP.GE.AND P0, PT, R5, R119.reuse, PT ;  /* 0x000000770500720c */ /* 0x080fe40003f06270 */
        /* <DEDUP_REMOVED lines=8> */
[----:B------:R-:W-:-:S02]  /*16390*/  IADD3 R4, R122, 0x39, RZ ;  /* 0x000000397a047810 */ /* 0x000fc40007ffe0ff */
[----:B------:R-:W-:Y:S02]  /*163a0*/  FSEL R202, R61, -INF , !P1 ;  /* 0xff8000003dca7808 */ /* 0x000fe40004800000 */
[----:B------:R-:W-:Y:S02]  /*163b0*/  FSEL R199, R63, -INF , !P0 ;  /* 0xff8000003fc77808 */ /* 0x000fe40004000000 */
[-C--:B------:R-:W-:Y:S01]  /*163c0*/  ISETP.GE.AND P1, PT, R6, R118.reuse, PT ;  /* 0x000000760600720c */ /* 0x080fe20003f26270 */
[CC--:B-1----:R-:W-:Y:S01]  /*163d0*/  FFMA.FTZ R52, R0.reuse, R7.reuse, R52 ;  /* 0x0000000700347223 */ /* 0x0c2fe20000010034 */
[----:B------:R-:W-:Y:S01]  /*163e0*/  LOP3.LUT R9, R137, 0x40, R162, 0xfe, !PT ;  /* 0x0000004089097812 */ /* 0x000fe200078efea2 */
[----:B------:R-:W-:Y:S01]  /*163f0*/  FFMA.FTZ R54, R0, R7, R54 ;  /* 0x0000000700367223 */ /* 0x000fe20000010036 */
[----:B------:R-:W-:Y:S02]  /*16400*/  ISETP.GE.AND P0, PT, R6, R119, PT ;  /* 0x000000770600720c */ /* 0x000fe40003f06270 */
[----:B------:R-:W1:Y:S01]  /*16410*/  I2F R7, R9 ;  /* 0x0000000900077306 */ /* 0x000e620000201400 */
[----:B------:R-:W-:-:S02]  /*16420*/  ISETP.GE.AND P6, PT, R9, R118, PT ;  /* 0x000000760900720c */ /* 0x000fc40003fc6270 */
[----:B------:R-:W-:Y:S01]  /*16430*/  ISETP.GE.AND P4, PT, R9, R119, PT ;  /* 0x000000770900720c */ /* 0x000fe20003f86270 */
[-C--:B--2---:R-:W-:Y:S01]  /*16440*/  FFMA.FTZ R57, R0, R5.reuse, R57 ;  /* 0x0000000500397223 */ /* 0x084fe20000010039 */
[----:B------:R-:W-:Y:S01]  /*16450*/  FSEL R198, R52, -INF , !P3 ;  /* 0xff80000034c67808 */ /* 0x000fe20005800000 */
[----:B------:R-:W-:Y:S01]  /*16460*/  FFMA.FTZ R59, R0, R5, R59 ;  /* 0x00000005003b7223 */ /* 0x000fe2000001003b */
[----:B------:R-:W-:Y:S01]  /*16470*/  FSEL R207, R54, -INF , !P2 ;  /* 0xff80000036cf7808 */ /* 0x000fe20005000000 */
[----:B------:R-:W2:Y:S01]  /*16480*/  I2F R6, R4 ;  /* 0x0000000400067306 */ /* 0x000ea20000201400 */
[----:B------:R-:W-:Y:S02]  /*16490*/  IADD3 R5, R122, 0x41, RZ ;  /* 0x000000417a057810 */ /* 0x000fe40007ffe0ff */
[----:B------:R-:W-:Y:S02]  /*164a0*/  FSEL R200, R57, -INF , !P1 ;  /* 0xff80000039c87808 */ /* 0x000fe40004800000 */
[----:B------:R-:W-:-:S02]  /*164b0*/  FSEL R209, R59, -INF , !P0 ;  /* 0xff8000003bd17808 */ /* 0x000fc40004000000 */
[-C--:B------:R-:W-:Y:S01]  /*164c0*/  ISETP.GE.AND P1, PT, R4, R118.reuse, PT ;  /* 0x000000760400720c */ /* 0x080fe20003f26270 */
[CC--:B-1----:R-:W-:Y:S01]  /*164d0*/  FFMA.FTZ R48, R0.reuse, R7.reuse, R48 ;  /* 0x0000000700307223 */ /* 0x0c2fe20000010030 */
[----:B------:R-:W-:Y:S01]  /*164e0*/  LOP3.LUT R9, R137, 0x48, R162, 0xfe, !PT ;  /* 0x0000004889097812 */ /* 0x000fe200078efea2 */
[----:B------:R-:W-:Y:S01]  /*164f0*/  FFMA.FTZ R50, R0, R7, R50 ;  /* 0x0000000700327223 */ /* 0x000fe20000010032 */
        /* <DEDUP_REMOVED lines=39> */
[----:B------:R-:W-:Y:S01]  /*16770*/  IADD3 R5, R122, 0x59, RZ ;  /* 0x000000597a057810 */ /* 0x000fe20007ffe0ff */
[----:B------:R-:W2:Y:S01]  /*16780*/  I2F R6, R4 ;  /* 0x0000000400067306 */ /* 0x000ea20000201400 */
[----:B------:R-:W-:-:S02]  /*16790*/  FSEL R187, R45, -INF , !P1 ;  /* 0xff8000002dbb7808 */ /* 0x000fc40004800000 */
[----:B------:R-:W-:Y:S02]  /*167a0*/  FSEL R181, R47, -INF , !P0 ;  /* 0xff8000002fb57808 */ /* 0x000fe40004000000 */
[CC--:B------:R-:W-:Y:S02]  /*167b0*/  ISETP.GE.AND P1, PT, R4.reuse, R118.reuse, PT ;  /* 0x000000760400720c */ /* 0x0c0fe40003f26270 */
[----:B------:R-:W-:Y:S01]  /*167c0*/  ISETP.GE.AND P0, PT, R4, R119, PT ;  /* 0x000000770400720c */ /* 0x000fe20003f06270 */
[CC--:B-1----:R-:W-:Y:S01]  /*167d0*/  FFMA.FTZ R36, R0.reuse, R7.reuse, R36 ;  /* 0x0000000700247223 */ /* 0x0c2fe20000010024 */
[----:B------:R-:W-:Y:S01]  /*167e0*/  LOP3.LUT R9, R137, 0x60, R162, 0xfe, !PT ;  /* 0x0000006089097812 */ /* 0x000fe200078efea2 */
[----:B------:R-:W-:Y:S01]  /*167f0*/  FFMA.FTZ R38, R0, R7, R38 ;  /* 0x0000000700267223 */ /* 0x000fe20000010026 */
[----:B------:R-:W1:Y:S01]  /*16800*/  I2F R4, R5 ;  /* 0x0000000500047306 */ /* 0x000e620000201400 */
[----:B------:R-:W-:Y:S02]  /*16810*/  FSEL R173, R42, -INF , !P4 ;  /* 0xff8000002aad7808 */ /* 0x000fe40006000000 */
[----:B------:R-:W-:-:S02]  /*16820*/  ISETP.GE.AND P6, PT, R9, R118, PT ;  /* 0x000000760900720c */ /* 0x000fc40003fc6270 */
[-C--:B------:R-:W-:Y:S01]  /*16830*/  ISETP.GE.AND P4, PT, R9, R119.reuse, PT ;  /* 0x000000770900720c */ /* 0x080fe20003f86270 */
[-C--:B--2---:R-:W-:Y:S01]  /*16840*/  FFMA.FTZ R41, R0, R6.reuse, R41 ;  /* 0x0000000600297223 */ /* 0x084fe20000010029 */
[----:B------:R-:W-:Y:S01]  /*16850*/  FSEL R172, R36, -INF , !P3 ;  /* 0xff80000024ac7808 */ /* 0x000fe20005800000 */
[----:B------:R2:W3:Y:S01]  /*16860*/  I2F R7, R9 ;  /* 0x0000000900077306 */ /* 0x0004e20000201400 */
[----:B------:R-:W-:Y:S01]  /*16870*/  FFMA.FTZ R43, R0, R6, R43 ;  /* 0x00000006002b7223 */ /* 0x000fe2000001002b */
[----:B------:R-:W-:Y:S02]  /*16880*/  IADD3 R6, R122, 0x61, RZ ;  /* 0x000000617a067810 */ /* 0x000fe40007ffe0ff */
[----:B------:R-:W-:Y:S02]  /*16890*/  FSEL R174, R41, -INF , !P1 ;  /* 0xff80000029ae7808 */ /* 0x000fe40004800000 */
[----:B------:R-:W-:Y:S01]  /*168a0*/  FSEL R165, R43, -INF , !P0 ;  /* 0xff8000002ba57808 */ /* 0x000fe20004000000 */
[C---:B-1----:R-:W-:Y:S01]  /*168b0*/  FFMA.FTZ R37, R0.reuse, R4, R37 ;  /* 0x0000000400257223 */ /* 0x042fe20000010025 */
[C---:B------:R-:W-:Y:S01]  /*168c0*/  ISETP.GE.AND P1, PT, R5.reuse, R118, PT ;  /* 0x000000760500720c */ /* 0x040fe20003f26270 */
[----:B------:R-:W-:Y:S01]  /*168d0*/  FFMA.FTZ R39, R0, R4, R39 ;  /* 0x0000000400277223 */ /* 0x000fe20000010027 */
[----:B------:R-:W-:-:S02]  /*168e0*/  ISETP.GE.AND P0, PT, R5, R119, PT ;  /* 0x000000770500720c */ /* 0x000fc40003f06270 */
[----:B------:R-:W1:Y:S01]  /*168f0*/  I2F R5, R6 ;  /* 0x0000000600057306 */ /* 0x000e620000201400 */
[----:B------:R-:W-:Y:S02]  /*16900*/  IADD3 R4, R122, 0x69, RZ ;  /* 0x000000697a047810 */ /* 0x000fe40007ffe0ff */
[----:B--2---:R-:W-:Y:S01]  /*16910*/  LOP3.LUT R9, R137, 0x68, R162, 0xfe, !PT ;  /* 0x0000006889097812 */ /* 0x004fe200078efea2 */
[-C--:B---3--:R-:W-:Y:S01]  /*16920*/  FFMA.FTZ R32, R0, R7.reuse, R32 ;  /* 0x0000000700207223 */ /* 0x088fe20000010020 */
[----:B------:R-:W-:Y:S01]  /*16930*/  FSEL R139, R38, -INF , !P2 ;  /* 0xff800000268b7808 */ /* 0x000fe20005000000 */
[----:B------:R-:W-:Y:S01]  /*16940*/  FFMA.FTZ R34, R0, R7, R34 ;  /* 0x0000000700227223 */ /* 0x000fe20000010022 */
[----:B------:R-:W-:Y:S01]  /*16950*/  FSEL R180, R37, -INF , !P1 ;  /* 0xff80000025b47808 */ /* 0x000fe20004800000 */
[----:B------:R2:W3:Y:S01]  /*16960*/  I2F R7, R9 ;  /* 0x0000000900077306 */ /* 0x0004e20000201400 */
[----:B------:R-:W-:Y:S02]  /*16970*/  FSEL R171, R39, -INF , !P0 ;  /* 0xff80000027ab7808 */ /* 0x000fe40004000000 */
[----:B------:R-:W-:-:S02]  /*16980*/  ISETP.GE.AND P3, PT, R9, R118, PT ;  /* 0x000000760900720c */ /* 0x000fc40003f66270 */
[----:B------:R-:W-:Y:S02]  /*16990*/  ISETP.GE.AND P2, PT, R9, R119, PT ;  /* 0x000000770900720c */ /* 0x000fe40003f46270 */
[-C--:B------:R-:W-:Y:S01]  /*169a0*/  ISETP.GE.AND P1, PT, R6, R118.reuse, PT ;  /* 0x000000760600720c */ /* 0x080fe20003f26270 */
[----:B-1----:R-:W-:Y:S01]  /*169b0*/  FFMA.FTZ R33, R0, R5, R33 ;  /* 0x0000000500217223 */ /* 0x002fe20000010021 */
[----:B------:R-:W-:Y:S01]  /*169c0*/  ISETP.GE.AND P0, PT, R6, R119, PT ;  /* 0x000000770600720c */ /* 0x000fe20003f06270 */
[----:B------:R-:W-:Y:S01]  /*169d0*/  FFMA.FTZ R35, R0, R5, R35 ;  /* 0x0000000500237223 */ /* 0x000fe20000010023 */
[----:B------:R-:W1:Y:S01]  /*169e0*/  I2F R6, R4 ;  /* 0x0000000400067306 */ /* 0x000e620000201400 */
[----:B------:R-:W-:Y:S02]  /*169f0*/  IADD3 R5, R122, 0x71, RZ ;  /* 0x000000717a057810 */ /* 0x000fe40007ffe0ff */
[----:B------:R-:W-:Y:S02]  /*16a00*/  FSEL R186, R33, -INF , !P1 ;  /* 0xff80000021ba7808 */ /* 0x000fe40004800000 */
[----:B--2---:R-:W-:Y:S01]  /*16a10*/  LOP3.LUT R9, R137, 0x70, R162, 0xfe, !PT ;  /* 0x0000007089097812 */ /* 0x004fe200078efea2 */
[CC--:B---3--:R-:W-:Y:S01]  /*16a20*/  FFMA.FTZ R28, R0.reuse, R7.reuse, R28 ;  /* 0x00000007001c7223 */ /* 0x0c8fe2000001001c */
[----:B------:R-:W-:Y:S01]  /*16a30*/  FSEL R123, R35, -INF , !P0 ;  /* 0xff800000237b7808 */ /* 0x000fe20004000000 */
[----:B------:R-:W-:Y:S01]  /*16a40*/  FFMA.FTZ R30, R0, R7, R30 ;  /* 0x00000007001e7223 */ /* 0x000fe2000001001e */
[C---:B------:R-:W-:Y:S01]  /*16a50*/  ISETP.GE.AND P1, PT, R4.reuse, R118, PT ;  /* 0x000000760400720c */ /* 0x040fe20003f26270 */
[----:B------:R-:W2:Y:S01]  /*16a60*/  I2F R7, R9 ;  /* 0x0000000900077306 */ /* 0x000ea20000201400 */
[----:B------:R-:W-:-:S02]  /*16a70*/  ISETP.GE.AND P0, PT, R4, R119, PT ;  /* 0x000000770400720c */ /* 0x000fc40003f06270 */
[----:B------:R-:W-:Y:S02]  /*16a80*/  FSEL R125, R34, -INF , !P4 ;  /* 0xff800000227d7808 */ /* 0x000fe40006000000 */
[----:B------:R-:W-:Y:S01]  /*16a90*/  ISETP.GE.AND P4, PT, R9, R119, PT ;  /* 0x000000770900720c */ /* 0x000fe20003f86270 */
[-C--:B-1----:R-:W-:Y:S01]  /*16aa0*/  FFMA.FTZ R29, R0, R6.reuse, R29 ;  /* 0x00000006001d7223 */ /* 0x082fe2000001001d */
[----:B------:R-:W-:Y:S01]  /*16ab0*/  FSEL R185, R28, -INF , !P3 ;  /* 0xff8000001cb97808 */ /* 0x000fe20005800000 */
[----:B------:R-:W-:Y:S01]  /*16ac0*/  FFMA.FTZ R31, R0, R6, R31 ;  /* 0x00000006001f7223 */ /* 0x000fe2000001001f */
[----:B------:R-:W-:Y:S01]  /*16ad0*/  LOP3.LUT R6, R137, 0x78, R162, 0xfe, !PT ;  /* 0x0000007889067812 */ /* 0x000fe200078efea2 */
[----:B------:R-:W1:Y:S01]  /*16ae0*/  I2F R4, R5 ;  /* 0x0000000500047306 */ /* 0x000e620000201400 */
[----:B------:R-:W-:Y:S02]  /*16af0*/  FSEL R189, R29, -INF , !P1 ;  /* 0xff8000001dbd7808 */ /* 0x000fe40004800000 */
[----:B------:R-:W-:-:S02]  /*16b00*/  FSEL R120, R31, -INF , !P0 ;  /* 0xff8000001f787808 */ /* 0x000fc40004000000 */
[CC--:B------:R-:W-:Y:S01]  /*16b10*/  ISETP.GE.AND P1, PT, R5.reuse, R118.reuse, PT ;  /* 0x000000760500720c */ /* 0x0c0fe20003f26270 */
[C---:B--2---:R-:W-:Y:S01]  /*16b20*/  FFMA.FTZ R24, R0.reuse, R7, R24 ;  /* 0x0000000700187223 */ /* 0x044fe20000010018 */
[----:B------:R-:W-:Y:S01]  /*16b30*/  ISETP.GE.AND P0, PT, R5, R119, PT ;  /* 0x000000770500720c */ /* 0x000fe20003f06270 */
[----:B------:R-:W-:Y:S01]  /*16b40*/  FFMA.FTZ R26, R0, R7, R26 ;  /* 0x00000007001a7223 */ /* 0x000fe2000001001a */
[----:B------:R-:W2:Y:S01]  /*16b50*/  I2F R5, R122 ;  /* 0x0000007a00057306 */ /* 0x000ea20000201400 */
[----:B------:R-:W-:Y:S02]  /*16b60*/  FSEL R121, R30, -INF , !P2 ;  /* 0xff8000001e797808 */ /* 0x000fe40005000000 */
[C---:B------:R-:W-:Y:S02]  /*16b70*/  ISETP.GE.AND P2, PT, R6.reuse, R118, PT ;  /* 0x000000760600720c */ /* 0x040fe40003f46270 */
[----:B------:R-:W-:Y:S01]  /*16b80*/  ISETP.GE.AND P3, PT, R6, R119, PT ;  /* 0x000000770600720c */ /* 0x000fe20003f66270 */
[----:B-1----:R-:W-:-:S02]  /*16b90*/  FFMA.FTZ R25, R0, R4, R25 ;  /* 0x0000000400197223 */ /* 0x002fc40000010019 */
[----:B------:R-:W1:Y:S01]  /*16ba0*/  I2F R7, R6 ;  /* 0x0000000600077306 */ /* 0x000e620000201400 */
[----:B------:R-:W-:Y:S01]  /*16bb0*/  FFMA.FTZ R27, R0, R4, R27 ;  /* 0x00000004001b7223 */ /* 0x000fe2000001001b */
[----:B------:R-:W-:Y:S02]  /*16bc0*/  IADD3 R4, R122, 0x79, RZ ;  /* 0x000000797a047810 */ /* 0x000fe40007ffe0ff */
[----:B------:R-:W-:Y:S02]  /*16bd0*/  FSEL R60, R26, -INF , !P4 ;  /* 0xff8000001a3c7808 */ /* 0x000fe40006000000 */
[----:B------:R-:W-:Y:S02]  /*16be0*/  ISETP.GE.AND P4, PT, R122, R118, PT ;  /* 0x000000767a00720c */ /* 0x000fe40003f86270 */
[----:B------:R-:W3:Y:S01]  /*16bf0*/  I2F R6, R4 ;  /* 0x0000000400067306 */ /* 0x000ee20000201400 */
[CC--:B--2---:R-:W-:Y:S01]  /*16c00*/  FFMA.FTZ R16, R0.reuse, R5.reuse, R16 ;  /* 0x0000000500107223 */ /* 0x0c4fe20000010010 */
[----:B------:R-:W-:Y:S01]  /*16c10*/  FSEL R63, R27, -INF , !P0 ;  /* 0xff8000001b3f7808 */ /* 0x000fe20004000000 */
[----:B------:R-:W-:Y:S01]  /*16c20*/  FFMA.FTZ R5, R0, R5, R18 ;  /* 0x0000000500057223 */ /* 0x000fe20000010012 */
[----:B------:R-:W-:-:S02]  /*16c30*/  ISETP.GE.AND P0, PT, R4, R119, PT ;  /* 0x000000770400720c */ /* 0x000fc40003f06270 */
[----:B------:R-:W-:Y:S01]  /*16c40*/  FSEL R178, R32, -INF , !P6 ;  /* 0xff80000020b27808 */ /* 0x000fe20007000000 */
[CC--:B-1----:R-:W-:Y:S01]  /*16c50*/  FFMA.FTZ R20, R0.reuse, R7.reuse, R20 ;  /* 0x0000000700147223 */ /* 0x0c2fe20000010014 */
[----:B------:R-:W-:Y:S01]  /*16c60*/  FSEL R190, R25, -INF , !P1 ;  /* 0xff80000019be7808 */ /* 0x000fe20004800000 */
[----:B------:R-:W-:Y:S01]  /*16c70*/  FFMA.FTZ R22, R0, R7, R22 ;  /* 0x0000000700167223 */ /* 0x000fe20000010016 */
[-C--:B------:R-:W-:Y:S02]  /*16c80*/  ISETP.GE.AND P6, PT, R9, R118.reuse, PT ;  /* 0x000000760900720c */ /* 0x080fe40003fc6270 */
[----:B------:R-:W-:Y:S02]  /*16c90*/  FSEL R191, R20, -INF , !P2 ;  /* 0xff80000014bf7808 */ /* 0x000fe40005000000 */
[----:B------:R-:W-:Y:S01]  /*16ca0*/  ISETP.GE.AND P2, PT, R4, R118, PT ;  /* 0x000000760400720c */ /* 0x000fe20003f46270 */
[-C--:B---3--:R-:W-:Y:S01]  /*16cb0*/  FFMA.FTZ R21, R0, R6.reuse, R21 ;  /* 0x0000000600157223 */ /* 0x088fe20000010015 */
[----:B------:R-:W-:Y:S01]  /*16cc0*/  FSEL R4, R16, -INF , !P4 ;  /* 0xff80000010047808 */ /* 0x000fe20006000000 */
[----:B------:R-:W-:Y:S01]  /*16cd0*/  FFMA.FTZ R23, R0, R6, R23 ;  /* 0x0000000600177223 */ /* 0x000fe20000010017 */
[----:B------:R-:W-:-:S02]  /*16ce0*/  ISETP.GT.AND P4, PT, R155, R146, PT ;  /* 0x000000929b00720c */ /* 0x000fc40003f84270 */
[----:B------:R-:W-:Y:S02]  /*16cf0*/  ISETP.GE.AND P1, PT, R122, R119, PT ;  /* 0x000000777a00720c */ /* 0x000fe40003f26270 */
[----:B------:R-:W-:Y:S02]  /*16d00*/  FSEL R188, R24, -INF , !P6 ;  /* 0xff80000018bc7808 */ /* 0x000fe40007000000 */
[----:B------:R-:W-:Y:S02]  /*16d10*/  FSEL R118, R22, -INF , !P3 ;  /* 0xff80000016767808 */ /* 0x000fe40005800000 */
[----:B------:R-:W-:Y:S02]  /*16d20*/  FSEL R5, R5, -INF , !P1 ;  /* 0xff80000005057808 */ /* 0x000fe40004800000 */
[----:B------:R-:W-:Y:S02]  /*16d30*/  FSEL R168, R21, -INF , !P2 ;  /* 0xff80000015a87808 */ /* 0x000fe40005000000 */
        /* <DEDUP_REMOVED lines=63> */
.L_x_3106:
[----:B------:R-:W-:-:S05]  /*17130*/  IMAD.MOV.U32 R11, RZ, RZ, c[0x0][0x198] ;  /* 0x00006600ff0b7624 */ /* 0x000fca00078e00ff */
[----:B------:R-:W-:-:S04]  /*17140*/  LEA R11, -R11, RZ, 0x7 ;  /* 0x000000ff0b0b7211 */ /* 0x000fc800078e39ff */
[----:B------:R-:W-:Y:S02]  /*17150*/  SHF.R.S32.HI R16, RZ, 0x1f, R11 ;  /* 0x0000001fff107819 */ /* 0x000fe4000001140b */
.L_x_3107:
[----:B------:R-:W-:Y:S02]  /*17160*/  ISETP.GE.AND P1, PT, R116, c[0x0][0x220], PT ;  /* 0x0000880074007a0c */ /* 0x000fe40003f26270 */
[C---:B------:R-:W-:Y:S02]  /*17170*/  LEA R22, P0, R11.reuse, R158, 0x1 ;  /* 0x0000009e0b167211 */ /* 0x040fe400078008ff */
[----:B------:R-:W-:Y:S02]  /*17180*/  ISETP.NE.AND P3, PT, R152, RZ, PT ;  /* 0x000000ff9800720c */ /* 0x000fe40003f65270 */
[----:B------:R-:W-:Y:S01]  /*17190*/  LEA.HI.X R23, R11, R159, R16, 0x1, P0 ;  /* 0x0000009f0b177211 */ /* 0x000fe200000f0c10 */
[----:B------:R-:W-:Y:S01]  /*171a0*/  @!P5 IMAD.MOV.U32 R20, RZ, RZ, R22 ;  /* 0x000000ffff14d224 */ /* 0x000fe200078e0016 */
[----:B------:R-:W-:Y:S02]  /*171b0*/  IADD3 R9, P2, P0, R148, R11, R148 ;  /* 0x0000000b94097210 */ /* 0x000fe4000785e094 */
[----:B------:R-:W-:Y:S01]  /*171c0*/  SEL R6, RZ, 0x3fffc, P3 ;  /* 0x0003fffcff067807 */ /* 0x000fe20001800000 */
[----:B------:R-:W-:Y:S01]  /*171d0*/  @!P5 IMAD.MOV.U32 R21, RZ, RZ, R23 ;  /* 0x000000ffff15d224 */ /* 0x000fe200078e0017 */
[----:B------:R-:W-:Y:S01]  /*171e0*/  IADD3.X R10, R147, R16, R147, P2, P0 ;  /* 0x00000010930a7210 */ /* 0x000fe200017e0493 */
[----:B------:R-:W-:Y:S01]  /*171f0*/  @!PT LDS RZ, [RZ] ;  /* 0x00000000fffff984 */ /* 0x000fe20000000800 */
[----:B------:R-:W-:Y:S01]  /*17200*/  @!PT LDS RZ, [RZ] ;  /* 0x00000000fffff984 */ /* 0x000fe20000000800 */
[----:B------:R-:W-:Y:S01]  /*17210*/  @!PT LDS RZ, [RZ] ;  /* 0x00000000fffff984 */ /* 0x000fe20000000800 */
[----:B------:R1:W-:Y:S01]  /*17220*/  @!P1 LDGSTS.E.BYPASS.LTC128B.128 [R163+0x3000], [R22.64] ;  /* 0x0300000016a39fae */ /* 0x0003e2000b901d46 */
[----:B------:R-:W-:-:S02]  /*17230*/  @!P1 IADD3 R7, P2, R11, R148, RZ ;  /* 0x000000940b079210 */ /* 0x000fc40007f5e0ff */
        /* <DEDUP_REMOVED lines=12> */
[----:B------:R-:W-:Y:S02]  /*17300*/  @!P5 IMAD.X R6, R16, 0x1, R147, P2 ;  /* 0x000000011006d824 */ /* 0x000fe400010e0693 */
        /* <DEDUP_REMOVED lines=10> */
[----:B------:R1:W-:Y:S01]  /*173b0*/  @P1 STS.128 [R163+0x3800], RZ ;  /* 0x003800ffa3001388 */ /* 0x0003e20000000c00 */
[----:B--2---:R-:W-:-:S04]  /*173c0*/  @!P5 LEA R20, P2, R7, R158, 0x1 ;  /* 0x0000009e0714d211 */ /* 0x004fc800078408ff */
[----:B------:R-:W-:Y:S02]  /*173d0*/  @!P5 LEA.HI.X R21, R7, R159, R6, 0x1, P2 ;  /* 0x0000009f0715d211 */ /* 0x000fe400010f0c06 */
[----:B------:R-:W-:-:S03]  /*173e0*/  @P0 IADD3 R11, P2, R11, R148, RZ ;  /* 0x000000940b0b0210 */ /* 0x000fc60007f5e0ff */
[----:B------:R-:W-:Y:S01]  /*173f0*/  @!PT LDS RZ, [RZ] ;  /* 0x00000000fffff984 */ /* 0x000fe20000000800 */
[----:B------:R-:W-:Y:S01]  /*17400*/  @!PT LDS RZ, [RZ] ;  /* 0x00000000fffff984 */ /* 0x000fe20000000800 */
[----:B------:R-:W-:Y:S01]  /*17410*/  @!PT LDS RZ, [RZ] ;  /* 0x00000000fffff984 */ /* 0x000fe20000000800 */
[----:B------:R1:W-:Y:S02]  /*17420*/  @!P5 LDGSTS.E.BYPASS.LTC128B.128 [R163+0x5800], [R20.64+0x40] ;  /* 0x0580004014a3dfae */ /* 0x0003e4000b901d46 */
[----:B------:R-:W-:Y:S01]  /*17430*/  @P0 IMAD.X R16, R16, 0x1, R147, P2 ;  /* 0x0000000110100824 */ /* 0x000fe200010e0693 */
[CC--:B------:R-:W-:Y:S01]  /*17440*/  @P0 LEA R6, P2, R11.reuse, R158.reuse, 0x1 ;  /* 0x0000009e0b060211 */ /* 0x0c0fe200078408ff */
[----:B------:R1:W-:Y:S03]  /*17450*/  @P5 STS.128 [R163+0x5800], RZ ;  /* 0x005800ffa3005388 */ /* 0x0003e60000000c00 */
[----:B------:R-:W-:Y:S02]  /*17460*/  @P0 LEA.HI.X R7, R11, R159, R16, 0x1, P2 ;  /* 0x0000009f0b070211 */ /* 0x000fe400010f0c10 */
[----:B------:R-:W-:-:S03]  /*17470*/  @!P1 LEA R28, P2, R9, R158, 0x1 ;  /* 0x0000009e091c9211 */ /* 0x000fc600078408ff */
[----:B------:R-:W-:Y:S01]  /*17480*/  @!PT LDS RZ, [RZ] ;  /* 0x00000000fffff984 */ /* 0x000fe20000000800 */
[----:B------:R-:W-:Y:S01]  /*17490*/  @!PT LDS RZ, [RZ] ;  /* 0x00000000fffff984 */ /* 0x000fe20000000800 */
[----:B------:R-:W-:Y:S01]  /*174a0*/  @!PT LDS RZ, [RZ] ;  /* 0x00000000fffff984 */ /* 0x000fe20000000800 */
[----:B------:R1:W-:Y:S01]  /*174b0*/  @P0 LDGSTS.E.BYPASS.LTC128B.128 [R163+0x7800], [R6.64+0x80] ;  /* 0x0780008006a30fae */ /* 0x0003e2000b901d46 */
[CCC-:B------:R-:W-:Y:S02]  /*174c0*/  @!P1 LEA.HI.X R29, R9.reuse, R159.reuse, R10.reuse, 0x1, P2 ;  /* 0x0000009f091d9211 */ /* 0x1c0fe400010f0c0a */
[CC--:B------:R-:W-:Y:S01]  /*174d0*/  @!P5 LEA R26, P2, R9.reuse, R158.reuse, 0x1 ;  /* 0x0000009e091ad211 */ /* 0x0c0fe200078408ff */
[----:B------:R1:W-:Y:S03]  /*174e0*/  @!P0 STS.128 [R163+0x7800], RZ ;  /* 0x007800ffa3008388 */ /* 0x0003e60000000c00 */
[C---:B------:R-:W-:Y:S01]  /*174f0*/  @!P5 LEA.HI.X R27, R9.reuse, R159, R10, 0x1, P2 ;  /* 0x0000009f091bd211 */ /* 0x040fe200010f0c0a */
[----:B------:R-:W-:Y:S01]  /*17500*/  @!PT LDS RZ, [RZ] ;  /* 0x00000000fffff984 */ /* 0x000fe20000000800 */
[----:B------:R-:W-:Y:S01]  /*17510*/  @!PT LDS RZ, [RZ] ;  /* 0x00000000fffff984 */ /* 0x000fe20000000800 */
[----:B------:R-:W-:Y:S01]  /*17520*/  @!PT LDS RZ, [RZ] ;  /* 0x00000000fffff984 */ /* 0x000fe20000000800 */
[----:B------:R1:W-:Y:S01]  /*17530*/  @!P1 LDGSTS.E.BYPASS.LTC128B.128 [R163+0x4000], [R28.64] ;  /* 0x040000001ca39fae */ /* 0x0003e2000b901d46 */
[----:B---3--:R-:W-:-:S03]  /*17540*/  @P0 LEA R24, P2, R9, R158, 0x1 ;  /* 0x0000009e09180211 */ /* 0x008fc600078408ff */
[----:B------:R1:W-:Y:S01]  /*17550*/  @P1 STS.128 [R163+0x4000], RZ ;  /* 0x004000ffa3001388 */ /* 0x0003e20000000c00 */
[CC--:B------:R-:W-:Y:S02]  /*17560*/  @P0 LEA.HI.X R25, R9.reuse, R159.reuse, R10, 0x1, P2 ;  /* 0x0000009f09190211 */ /* 0x0c0fe400010f0c0a */
[----:B------:R-:W-:Y:S01]  /*17570*/  IADD3 R9, P2, R9, R148, RZ ;  /* 0x0000009409097210 */ /* 0x000fe20007f5e0ff */
[----:B------:R-:W-:Y:S01]  /*17580*/  @!PT LDS RZ, [RZ] ;  /* 0x00000000fffff984 */ /* 0x000fe20000000800 */
[----:B------:R-:W-:Y:S01]  /*17590*/  @!PT LDS RZ, [RZ] ;  /* 0x00000000fffff984 */ /* 0x000fe20000000800 */
[----:B------:R-:W-:Y:S01]  /*175a0*/  @!PT LDS RZ, [RZ] ;  /* 0x00000000fffff984 */ /* 0x000fe20000000800 */
[----:B------:R1:W-:Y:S04]  /*175b0*/  @!P5 LDGSTS.E.BYPASS.LTC128B.128 [R163+0x6000], [R26.64+0x40] ;  /* 0x060000401aa3dfae */ /* 0x0003e8000b901d46 */
[----:B------:R-:W-:Y:S01]  /*175c0*/  IMAD.X R10, R10, 0x1, R147, P2 ;  /* 0x000000010a0a7824 */ /* 0x000fe200010e0693 */
[CC--:B------:R-:W-:Y:S01]  /*175d0*/  @!P1 LEA R32, P2, R9.reuse, R158.reuse, 0x1 ;  /* 0x0000009e09209211 */ /* 0x0c0fe200078408ff */
[----:B------:R1:W-:Y:S03]  /*175e0*/  @P5 STS.128 [R163+0x6000], RZ ;  /* 0x006000ffa3005388 */ /* 0x0003e60000000c00 */
[C---:B------:R-:W-:Y:S01]  /*175f0*/  @!P1 LEA.HI.X R33, R9.reuse, R159, R10, 0x1, P2 ;  /* 0x0000009f09219211 */ /* 0x040fe200010f0c0a */
[----:B------:R-:W-:Y:S01]  /*17600*/  @!PT LDS RZ, [RZ] ;  /* 0x00000000fffff984 */ /* 0x000fe20000000800 */
[----:B------:R-:W-:Y:S01]  /*17610*/  @!PT LDS RZ, [RZ] ;  /* 0x00000000fffff984 */ /* 0x000fe20000000800 */
[----:B------:R-:W-:Y:S01]  /*17620*/  @!PT LDS RZ, [RZ] ;  /* 0x00000000fffff984 */ /* 0x000fe20000000800 */
[----:B------:R1:W-:Y:S01]  /*17630*/  @P0 LDGSTS.E.BYPASS.LTC128B.128 [R163+0x8000], [R24.64+0x80] ;  /* 0x0800008018a30fae */ /* 0x0003e2000b901d46 */
[----:B------:R-:W-:-:S03]  /*17640*/  @!P5 LEA R30, P2, R9, R158, 0x1 ;  /* 0x0000009e091ed211 */ /* 0x000fc600078408ff */
[----:B------:R1:W-:Y:S01]  /*17650*/  @!P0 STS.128 [R163+0x8000], RZ ;  /* 0x008000ffa3008388 */ /* 0x0003e20000000c00 */
[CC--:B------:R-:W-:Y:S02]  /*17660*/  @!P5 LEA.HI.X R31, R9.reuse, R159.reuse, R10, 0x1, P2 ;  /* 0x0000009f091fd211 */ /* 0x0c0fe400010f0c0a */
[C---:B------:R-:W-:Y:S01]  /*17670*/  @P0 LEA R34, P2, R9.reuse, R158, 0x1 ;  /* 0x0000009e09220211 */ /* 0x040fe200078408ff */
[----:B------:R-:W-:Y:S01]  /*17680*/  @!PT LDS RZ, [RZ] ;  /* 0x00000000fffff984 */ /* 0x000fe20000000800 */
[----:B------:R-:W-:Y:S01]  /*17690*/  @!PT LDS RZ, [RZ] ;  /* 0x00000000fffff984 */ /* 0x000fe20000000800 */
[----:B------:R-:W-:Y:S01]  /*176a0*/  @!PT LDS RZ, [RZ] ;  /* 0x00000000fffff984 */ /* 0x000fe20000000800 */
[----:B------:R1:W-:Y:S01]  /*176b0*/  @!P1 LDGSTS.E.BYPASS.LTC128B.128 [R163+0x4800], [R32.64] ;  /* 0x0480000020a39fae */ /* 0x0003e2000b901d46 */
[----:B------:R-:W-:Y:S02]  /*176c0*/  IMAD.MOV.U32 R158, RZ, RZ, R22 ;  /* 0x000000ffff9e7224 */ /* 0x000fe400078e0016 */
[----:B------:R-:W-:Y:S01]  /*176d0*/  @P0 LEA.HI.X R35, R9, R159, R10, 0x1, P2 ;  /* 0x0000009f09230211 */ /* 0x000fe200010f0c0a */
[----:B------:R1:W-:Y:S01]  /*176e0*/  @P1 STS.128 [R163+0x4800], RZ ;  /* 0x004800ffa3001388 */ /* 0x0003e20000000c00 */
[----:B------:R-:W-:-:S03]  /*176f0*/  IMAD.MOV.U32 R159, RZ, RZ, R23 ;  /* 0x000000ffff9f7224 */ /* 0x000fc600078e0017 */
        /* <DEDUP_REMOVED lines=11> */
.L_x_3105:
        /* <DEDUP_REMOVED lines=80> */
[----:B------:R-:W-:Y:S01]  /*17cb0*/  FSEL R4, R57, RZ, P1 ;  /* 0x000000ff39047208 */ /* 0x000fe20000800000 */
[--C-:B------:R-:W-:Y:S01]  /*17cc0*/  FFMA.FTZ R192, R14, c[0x0][0x23c], -R193.reuse ;  /* 0x00008f000ec07a23 */ /* 0x100fe200000108c1 */
[C---:B------:R-:W-:Y:S01]  /*17cd0*/  FSETP.NEU.FTZ.AND P0, PT, R56.reuse, -INF , PT ;  /* 0xff8000003800780b */ /* 0x040fe20003f1d000 */
[C---:B------:R-:W-:Y:S02]  /*17ce0*/  FMUL.FTZ R122, R56.reuse, c[0x0][0x23c] ;  /* 0x00008f00387a7a20 */ /* 0x040fe40000410000 */
[----:B------:R-:W-:Y:S01]  /*17cf0*/  FADD.FTZ R4, R3, -R4 ;  /* 0x8000000403047221 */ /* 0x000fe20000010000 */
[----:B------:R-:W-:Y:S01]  /*17d00*/  FSEL R3, R56, RZ, P0 ;  /* 0x000000ff38037208 */ /* 0x000fe20000000000 */
[--C-:B------:R-:W-:Y:S01]  /*17d10*/  FFMA.FTZ R175, R12, c[0x0][0x23c], -R193.reuse ;  /* 0x00008f000caf7a23 */ /* 0x100fe200000108c1 */
[----:B------:R-:W-:Y:S01]  /*17d20*/  FSEL R122, R122, RZ, P0 ;  /* 0x000000ff7a7a7208 */ /* 0x000fe20000000000 */
[----:B------:R-:W-:Y:S01]  /*17d30*/  FFMA.FTZ R138, R8, c[0x0][0x23c], -R193 ;  /* 0x00008f00088a7a23 */ /* 0x000fe200000108c1 */
[----:B------:R-:W-:Y:S01]  /*17d40*/  MUFU.EX2 R206, R206 ;  /* 0x000000ce00ce7308 */ /* 0x000fe20000000800 */
[----:B------:R-:W-:Y:S01]  /*17d50*/  FADD.FTZ R3, R2, -R3 ;  /* 0x8000000302037221 */ /* 0x000fe20000010000 */
[----:B------:R-:W-:Y:S01]  /*17d60*/  LDSM.16.MT88.4 R8, [R142+0x9000] ;  /* 0x009000008e08783b */ /* 0x000fe20000004200 */
[----:B------:R-:W-:-:S02]  /*17d70*/  FFMA.FTZ R164, R19, c[0x0][0x23c], -R122 ;  /* 0x00008f0013a47a23 */ /* 0x000fc4000001087a */
[--C-:B------:R-:W-:Y:S02]  /*17d80*/  FFMA.FTZ R169, R17, c[0x0][0x23c], -R122.reuse ;  /* 0x00008f0011a97a23 */ /* 0x100fe4000001087a */
[----:B------:R-:W1:Y:S01]  /*17d90*/  LDSM.16.MT88.4 R16, [R140+0x9000] ;  /* 0x009000008c10783b */ /* 0x000e620000004200 */
[--C-:B------:R-:W-:Y:S01]  /*17da0*/  FFMA.FTZ R195, R5, c[0x0][0x23c], -R122.reuse ;  /* 0x00008f0005c37a23 */ /* 0x100fe2000001087a */
[----:B------:R-:W2:Y:S01]  /*17db0*/  MUFU.EX2 R192, R192 ;  /* 0x000000c000c07308 */ /* 0x000ea20000000800 */
[----:B------:R-:W-:Y:S02]  /*17dc0*/  FMUL.FTZ R208, R4, c[0x0][0x23c] ;  /* 0x00008f0004d07a20 */ /* 0x000fe40000410000 */
[----:B------:R-:W-:Y:S02]  /*17dd0*/  FMUL.FTZ R194, R3, c[0x0][0x23c] ;  /* 0x00008f0003c27a20 */ /* 0x000fe40000410000 */
[----:B------:R-:W-:Y:S02]  /*17de0*/  FFMA.FTZ R126, R13, c[0x0][0x23c], -R122 ;  /* 0x00008f000d7e7a23 */ /* 0x000fe4000001087a */
[--C-:B------:R-:W-:Y:S01]  /*17df0*/  FFMA.FTZ R58, R64, c[0x0][0x23c], -R193.reuse ;  /* 0x00008f00403a7a23 */ /* 0x100fe200000108c1 */
[----:B------:R-:W-:Y:S01]  /*17e00*/  MUFU.EX2 R175, R175 ;  /* 0x000000af00af7308 */ /* 0x000fe20000000800 */
[----:B------:R-:W-:Y:S01]  /*17e10*/  LDSM.16.MT88.4 R64, [R140+0x9400] ;  /* 0x009400008c40783b */ /* 0x000fe20000004200 */
[----:B------:R-:W-:-:S02]  /*17e20*/  FFMA.FTZ R59, R136, c[0x0][0x23c], -R193 ;  /* 0x00008f00883b7a23 */ /* 0x000fc400000108c1 */
[--C-:B------:R-:W-:Y:S02]  /*17e30*/  FFMA.FTZ R137, R134, c[0x0][0x23c], -R193.reuse ;  /* 0x00008f0086897a23 */ /* 0x100fe400000108c1 */
[----:B------:R-:W-:Y:S02]  /*17e40*/  FFMA.FTZ R62, R210, c[0x0][0x23c], -R193 ;  /* 0x00008f00d23e7a23 */ /* 0x000fe400000108c1 */
        /* <DEDUP_REMOVED lines=21> */
[----:B--2---:R-:W-:Y:S01]  /*17fa0*/  F2FP.PACK_AB R49, R164, R195 ;  /* 0x000000c3a431723e */ /* 0x004fe200000000ff */
        /* <DEDUP_REMOVED lines=11> */
[-C--:B------:R-:W-:Y:S01]  /*18060*/  FMUL.FTZ R74, R74, R194.reuse ;  /* 0x000000c24a4a7220 */ /* 0x080fe20000410000 */
[----:B------:R-:W3:Y:S01]  /*18070*/  LDSM.16.MT88.4 R68, [R142+0x9400] ;  /* 0x009400008e44783b */ /* 0x000ee20000004200 */
        /* <DEDUP_REMOVED lines=31> */
[----:B------:R-:W-:Y:S02]  /*18270*/  FMUL.FTZ R31, R87, R194 ;  /* 0x000000c2571f7220 */ /* 0x000fe40000410000 */
[-C--:B------:R-:W-:Y:S01]  /*18280*/  FMUL.FTZ R36, R92, R208.reuse ;  /* 0x000000d05c247220 */ /* 0x080fe20000410000 */
[----:B------:R-:W4:Y:S01]  /*18290*/  MUFU.EX2 R61, R61 ;  /* 0x0000003d003d7308 */ /* 0x000f220000000800 */
        /* <DEDUP_REMOVED lines=13> */
[----:B------:R-:W5:Y:S01]  /*18370*/  MUFU.EX2 R2, R2 ;  /* 0x0000000200027308 */ /* 0x000f620000000800 */
[----:B------:R-:W-:-:S02]  /*18380*/  FMUL.FTZ R97, R97, R208 ;  /* 0x000000d061617220 */ /* 0x000fc40000410000 */
[-C--:B------:R-:W-:Y:S01]  /*18390*/  FMUL.FTZ R98, R98, R194.reuse ;  /* 0x000000c262627220 */ /* 0x080fe20000410000 */
        /* <DEDUP_REMOVED lines=10> */
[----:B------:R-:W-:Y:S02]  /*18440*/  FMUL.FTZ R101, R101, R208 ;  /* 0x000000d065657220 */ /* 0x000fe40000410000 */
[-C--:B------:R-:W-:Y:S01]  /*18450*/  FMUL.FTZ R102, R102, R194.reuse ;  /* 0x000000c266667220 */ /* 0x080fe20000410000 */
[----:B------:R-:W-:Y:S01]  /*18460*/  HMMA.16816.F32 R32, R48, R34, R88 ;  /* 0x000000223020723c */ /* 0x000fe20000001858 */
[----:B------:R-:W-:Y:S01]  /*18470*/  FMUL.FTZ R103, R103, R194 ;  /* 0x000000c267677220 */ /* 0x000fe20000410000 */
[----:B------:R-:W-:Y:S01]  /*18480*/  LDSM.16.MT88.4 R88, [R140+0xc400] ;  /* 0x00c400008c58783b */ /* 0x000fe20000004200 */
[--C-:B------:R-:W-:Y:S01]  /*18490*/  FFMA.FTZ R200, R209, c[0x0][0x23c], -R122.reuse ;  /* 0x00008f00d1c87a23 */ /* 0x100fe2000001087a */
[----:B------:R-:W-:Y:S01]  /*184a0*/  MUFU.EX2 R131, R131 ;  /* 0x0000008300837308 */ /* 0x000fe20000000800 */
[----:B------:R-:W-:-:S02]  /*184b0*/  FFMA.FTZ R197, R207, c[0x0][0x23c], -R122 ;  /* 0x00008f00cfc57a23 */ /* 0x000fc4000001087a */
[----:B------:R-:W-:Y:S01]  /*184c0*/  FFMA.FTZ R196, R205, c[0x0][0x23c], -R122 ;  /* 0x00008f00cdc47a23 */ /* 0x000fe2000001087a */
[C---:B------:R-:W-:Y:S01]  /*184d0*/  HMMA.16816.F32 R40, R48.reuse, R42, R96 ;  /* 0x0000002a3028723c */ /* 0x040fe20000001860 */
[----:B------:R-:W-:Y:S01]  /*184e0*/  FFMA.FTZ R77, R167, R208, R206 ;  /* 0x000000d0a74d7223 */ /* 0x000fe200000100ce */
[----:B------:R-:W-:Y:S01]  /*184f0*/  LDSM.16.MT88.4 R96, [R142+0xe400] ;  /* 0x00e400008e60783b */ /* 0x000fe20000004200 */
[----:B------:R-:W-:Y:S01]  /*18500*/  FFMA.FTZ R195, R166, R194, R195 ;  /* 0x000000c2a6c37223 */ /* 0x000fe200000100c3 */
[----:B------:R-:W-:Y:S01]  /*18510*/  MUFU.EX2 R130, R130 ;  /* 0x0000008200827308 */ /* 0x000fe20000000800 */
[--C-:B------:R-:W-:Y:S02]  /*18520*/  FFMA.FTZ R204, R176, c[0x0][0x23c], -R193.reuse ;  /* 0x00008f00b0cc7a23 */ /* 0x100fe400000108c1 */
[----:B------:R-:W-:Y:S01]  /*18530*/  FFMA.FTZ R167, R182, c[0x0][0x23c], -R193 ;  /* 0x00008f00b6a77a23 */ /* 0x000fe200000108c1 */
[----:B------:R-:W-:Y:S01]  /*18540*/  HMMA.16816.F32 R44, R48, R52, R44 ;  /* 0x00000034302c723c */ /* 0x000fe2000000182c */
[----:B------:R-:W-:-:S02]  /*18550*/  FFMA.FTZ R166, R177, c[0x0][0x23c], -R122 ;  /* 0x00008f00b1a67a23 */ /* 0x000fc4000001087a */
[--C-:B------:R-:W-:Y:S01]  /*18560*/  FFMA.FTZ R205, R184, c[0x0][0x23c], -R193.reuse ;  /* 0x00008f00b8cd7a23 */ /* 0x100fe200000108c1 */
        /* <DEDUP_REMOVED lines=9> */
[----:B------:R-:W-:Y:S01]  /*18600*/  FFMA.FTZ R177, R181, c[0x0][0x23c], -R122 ;  /* 0x00008f00b5b17a23 */ /* 0x000fe2000001087a */
[----:B-----5:R-:W-:Y:S01]  /*18610*/  F2FP.PACK_AB R55, R2, R3 ;  /* 0x000000030237723e */ /* 0x020fe200000000ff */
[--C-:B------:R-:W-:Y:S02]  /*18620*/  FFMA.FTZ R170, R170, c[0x0][0x23c], -R193.reuse ;  /* 0x00008f00aaaa7a23 */ /* 0x100fe400000108c1 */
[----:B------:R-:W-:Y:S01]  /*18630*/  MUFU.EX2 R127, R127 ;  /* 0x0000007f007f7308 */ /* 0x000fe20000000800 */
[--C-:B------:R-:W-:Y:S02]  /*18640*/  FFMA.FTZ R174, R174, c[0x0][0x23c], -R193.reuse ;  /* 0x00008f00aeae7a23 */ /* 0x100fe400000108c1 */
[--C-:B------:R-:W-:Y:S01]  /*18650*/  FFMA.FTZ R172, R172, c[0x0][0x23c], -R193.reuse ;  /* 0x00008f00acac7a23 */ /* 0x100fe200000108c1 */
[----:B---3--:R-:W-:Y:S01]  /*18660*/  HMMA.16816.F32 R4, R52, R68, R4 ;  /* 0x000000443404723c */ /* 0x008fe20000001804 */
[----:B------:R-:W-:-:S02]  /*18670*/  FFMA.FTZ R180, R180, c[0x0][0x23c], -R193 ;  /* 0x00008f00b4b47a23 */ /* 0x000fc400000108c1 */
[----:B------:R-:W-:Y:S01]  /*18680*/  FFMA.FTZ R173, R173, c[0x0][0x23c], -R122 ;  /* 0x00008f00adad7a23 */ /* 0x000fe2000001087a */
[----:B------:R-:W3:Y:S01]  /*18690*/  MUFU.EX2 R124, R124 ;  /* 0x0000007c007c7308 */ /* 0x000ee20000000800 */
[----:B------:R-:W-:Y:S02]  /*186a0*/  FADD.FTZ R192, R192, R77 ;  /* 0x0000004dc0c07221 */ /* 0x000fe40000010000 */
        /* <DEDUP_REMOVED lines=8> */
[----:B------:R-:W-:Y:S02]  /*18730*/  FADD.FTZ R164, R164, R195 ;  /* 0x000000c3a4a47221 */ /* 0x000fe40000010000 */
        /* <DEDUP_REMOVED lines=22> */
[----:B----4-:R-:W-:Y:S01]  /*188a0*/  HMMA.16816.F32 R28, R52, R68, R28 ;  /* 0x00000044341c723c */ /* 0x010fe2000000181c */
[----:B------:R-:W-:-:S03]  /*188b0*/  FFMA.FTZ R60, R60, c[0x0][0x23c], -R122 ;  /* 0x00008f003c3c7a23 */ /* 0x000fc6000001087a */
[----:B------:R-:W-:Y:S01]  /*188c0*/  MUFU.EX2 R200, R200 ;  /* 0x000000c800c87308 */ /* 0x000fe20000000800 */
[--C-:B------:R-:W-:Y:S02]  /*188d0*/  FFMA.FTZ R63, R63, c[0x0][0x23c], -R122.reuse ;  /* 0x00008f003f3f7a23 */ /* 0x100fe4000001087a */
[----:B------:R-:W-:Y:S01]  /*188e0*/  FFMA.FTZ R118, R118, c[0x0][0x23c], -R122 ;  /* 0x00008f0076767a23 */ /* 0x000fe2000001087a */
[C---:B------:R-:W-:Y:S01]  /*188f0*/  HMMA.16816.F32 R32, R52.reuse, R70, R32 ;  /* 0x000000463420723c */ /* 0x040fe20000001820 */
[----:B------:R-:W4:Y:S03]  /*18900*/  LDSM.16.MT88.4 R68, [R142+0x9800] ;  /* 0x009800008e44783b */ /* 0x000f260000004200 */
[----:B------:R-:W-:Y:S04]  /*18910*/  MUFU.EX2 R197, R197 ;  /* 0x000000c500c57308 */ /* 0x000fe80000000800 */
[C---:B-----5:R-:W-:Y:S04]  /*18920*/  HMMA.16816.F32 R44, R52.reuse, R64, R44 ;  /* 0x00000040342c723c */ /* 0x060fe8000000182c */
[----:B------:R-:W-:Y:S04]  /*18930*/  MUFU.EX2 R196, R196 ;  /* 0x000000c400c47308 */ /* 0x000fe80000000800 */
[C---:B------:R-:W-:Y:S01]  /*18940*/  HMMA.16816.F32 R48, R52.reuse, R66, R48 ;  /* 0x000000423430723c */ /* 0x040fe20000001830 */
[----:B------:R-:W5:Y:S03]  /*18950*/  LDSM.16.MT88.4 R64, [R140+0x9800] ;  /* 0x009800008c40783b */ /* 0x000f660000004200 */
[----:B------:R-:W-:Y:S04]  /*18960*/  MUFU.EX2 R204, R204 ;  /* 0x000000cc00cc7308 */ /* 0x000fe80000000800 */
[C---:B-1----:R-:W-:Y:S04]  /*18970*/  HMMA.16816.F32 R36, R52.reuse, R72, R36 ;  /* 0x000000483424723c */ /* 0x042fe80000001824 */
[----:B------:R-:W1:Y:S04]  /*18980*/  MUFU.EX2 R205, R205 ;  /* 0x000000cd00cd7308 */ /* 0x000e680000000800 */
[----:B------:R-:W-:Y:S01]  /*18990*/  HMMA.16816.F32 R40, R52, R74, R40 ;  /* 0x0000004a3428723c */ /* 0x000fe20000001828 */
[----:B------:R-:W5:Y:S03]  /*189a0*/  LDSM.16.MT88.4 R72, [R142+0xb800] ;  /* 0x00b800008e48783b */ /* 0x000f660000004200 */
[----:B------:R-:W-:Y:S03]  /*189b0*/  MUFU.EX2 R167, R167 ;  /* 0x000000a700a77308 */ /* 0x000fe60000000800 */
[----:B------:R-:W-:-:S02]  /*189c0*/  F2FP.PACK_AB R52, R133, R134 ;  /* 0x000000868534723e */ /* 0x000fc400000000ff */
[----:B--2---:R-:W-:Y:S02]  /*189d0*/  F2FP.PACK_AB R53, R132, R135 ;  /* 0x000000878435723e */ /* 0x004fe400000000ff */
[----:B------:R-:W-:Y:S01]  /*189e0*/  F2FP.PACK_AB R54, R130, R131 ;  /* 0x000000838236723e */ /* 0x000fe200000000ff */
[----:B------:R-:W2:Y:S01]  /*189f0*/  MUFU.EX2 R176, R176 ;  /* 0x000000b000b07308 */ /* 0x000ea20000000800 */
[----:B---3--:R-:W-:Y:S02]  /*18a00*/  F2FP.PACK_AB R55, R124, R127 ;  /* 0x0000007f7c37723e */ /* 0x008fe400000000ff */
[----:B-1----:R-:W-:-:S05]  /*18a10*/  F2FP.PACK_AB R100, R205, R204 ;  /* 0x000000cccd64723e */ /* 0x002fca00000000ff */
[C---:B----4-:R-:W-:Y:S01]  /*18a20*/  HMMA.16816.F32 R4, R52.reuse, R68, R4 ;  /* 0x000000443404723c */ /* 0x050fe20000001804 */
[----:B------:R-:W-:Y:S07]  /*18a30*/  MUFU.EX2 R182, R182 ;  /* 0x000000b600b67308 */ /* 0x000fee0000000800 */
        /* <DEDUP_REMOVED lines=103> */
[----:B------:R-:W5:Y:S01]  /*190b0*/  LDSM.16.MT88.4 R24, [R140+0xa800] ;  /* 0x00a800008c18783b */ /* 0x000f620000004200 */
[----:B------:R-:W2:Y:S06]  /*190c0*/  MUFU.EX2 R35, R35 ;  /* 0x0000002300237308 */ /* 0x000eac0000000800 */
[C---:B------:R-:W-:Y:S02]  /*190d0*/  HMMA.16816.F32 R92, R4.reuse, R96, R36 ;  /* 0x00000060045c723c */ /* 0x040fe40000001824 */
[----:B------:R-:W-:Y:S05]  /*190e0*/  MUFU.EX2 R33, R33 ;  /* 0x0000002100217308 */ /* 0x000fea0000000800 */
[----:B------:R-:W-:Y:S01]  /*190f0*/  FFMA.FTZ R37, R119, c[0x0][0x23c], -R122 ;  /* 0x00008f0077257a23 */ /* 0x000fe2000001087a */
[----:B------:R-:W-:Y:S02]  /*19100*/  HMMA.16816.F32 R96, R4, R98, R40 ;  /* 0x000000620460723c */ /* 0x000fe40000001828 */
[----:B------:R-:W1:Y:S05]  /*19110*/  MUFU.EX2 R34, R34 ;  /* 0x0000002200227308 */ /* 0x000e6a0000000800 */
[----:B----4-:R-:W-:-:S02]  /*19120*/  F2FP.PACK_AB R4, R29, R30 ;  /* 0x0000001e1d04723e */ /* 0x010fc400000000ff */
[----:B--2---:R-:W-:Y:S01]  /*19130*/  F2FP.PACK_AB R5, R35, R32 ;  /* 0x000000202305723e */ /* 0x004fe200000000ff */
[----:B------:R-:W-:Y:S01]  /*19140*/  MUFU.EX2 R37, R37 ;  /* 0x0000002500257308 */ /* 0x000fe20000000800 */
[----:B------:R-:W-:Y:S02]  /*19150*/  F2FP.PACK_AB R6, R31, R28 ;  /* 0x0000001c1f06723e */ /* 0x000fe400000000ff */
[----:B-1----:R-:W-:-:S07]  /*19160*/  F2FP.PACK_AB R7, R34, R33 ;  /* 0x000000212207723e */ /* 0x002fce00000000ff */
[C---:B------:R-:W-:Y:S08]  /*19170*/  HMMA.16816.F32 R112, R4.reuse, R12, R112 ;  /* 0x0000000c0470723c */ /* 0x040ff00000001870 */
[C---:B------:R-:W-:Y:S01]  /*19180*/  HMMA.16816.F32 R108, R4.reuse, R14, R108 ;  /* 0x0000000e046c723c */ /* 0x040fe2000000186c */
[----:B------:R-:W1:Y:S07]  /*19190*/  LDSM.16.MT88.4 R12, [R140+0xe800] ;  /* 0x00e800008c0c783b */ /* 0x000e6e0000004200 */
[C---:B---3--:R-:W-:Y:S08]  /*191a0*/  HMMA.16816.F32 R76, R4.reuse, R20, R76 ;  /* 0x00000014044c723c */ /* 0x048ff0000000184c */
[C---:B------:R-:W-:Y:S01]  /*191b0*/  HMMA.16816.F32 R80, R4.reuse, R22, R80 ;  /* 0x000000160450723c */ /* 0x040fe20000001850 */
[----:B------:R-:W2:Y:S07]  /*191c0*/  LDSM.16.MT88.4 R20, [R142+0xac00] ;  /* 0x00ac00008e14783b */ /* 0x000eae0000004200 */
[C---:B------:R-:W-:Y:S07]  /*191d0*/  HMMA.16816.F32 R92, R4.reuse, R8, R92 ;  /* 0x00000008045c723c */ /* 0x040fee000000185c */
[----:B------:R-:W-:Y:S01]  /*191e0*/  FADD.FTZ R9, R3, R136 ;  /* 0x0000008803097221 */ /* 0x000fe20000010000 */
[----:B------:R-:W-:Y:S01]  /*191f0*/  HMMA.16816.F32 R84, R4, R16, R84 ;  /* 0x000000100454723c */ /* 0x000fe20000001854 */
        /* <DEDUP_REMOVED lines=10> */
[----:B------:R-:W4:Y:S01]  /*192a0*/  LDSM.16.MT88.4 R8, [R142+0xcc00] ;  /* 0x00cc00008e08783b */ /* 0x000f220000004200 */
[----:B------:R-:W-:Y:S02]  /*192b0*/  FADD.FTZ R127, R127, R132 ;  /* 0x000000847f7f7221 */ /* 0x000fe40000010000 */
[----:B------:R-:W-:Y:S02]  /*192c0*/  FADD.FTZ R130, R130, R131 ;  /* 0x0000008382827221 */ /* 0x000fe40000010000 */
[----:B------:R-:W-:Y:S02]  /*192d0*/  FADD.FTZ R124, R124, R127 ;  /* 0x0000007f7c7c7221 */ /* 0x000fe40000010000 */
[----:B-----5:R-:W-:Y:S01]  /*192e0*/  HMMA.16816.F32 R68, R4, R24, R68 ;  /* 0x000000180444723c */ /* 0x020fe20000001844 */
[----:B------:R-:W5:Y:S01]  /*192f0*/  MUFU.EX2 R25, R190 ;  /* 0x000000be00197308 */ /* 0x000f620000000800 */
[----:B------:R-:W-:-:S02]  /*19300*/  FADD.FTZ R203, R203, R130 ;  /* 0x00000082cbcb7221 */ /* 0x000fc40000010000 */
[----:B------:R-:W-:Y:S02]  /*19310*/  FADD.FTZ R201, R201, R124 ;  /* 0x0000007cc9c97221 */ /* 0x000fe40000010000 */
[----:B------:R-:W-:Y:S02]  /*19320*/  FADD.FTZ R202, R202, R203 ;  /* 0x000000cbcaca7221 */ /* 0x000fe40000010000 */
[----:B------:R-:W-:Y:S01]  /*19330*/  HMMA.16816.F32 R72, R4, R26, R72 ;  /* 0x0000001a0448723c */ /* 0x000fe20000001848 */
[----:B------:R-:W-:Y:S01]  /*19340*/  MUFU.EX2 R27, R60 ;  /* 0x0000003c001b7308 */ /* 0x000fe20000000800 */
[----:B------:R-:W-:Y:S02]  /*19350*/  FADD.FTZ R200, R200, R201 ;  /* 0x000000c9c8c87221 */ /* 0x000fe40000010000 */
[----:B------:R-:W-:-:S04]  /*19360*/  FADD.FTZ R3, R199, R202 ;  /* 0x000000cac7037221 */ /* 0x000fc80000010000 */
[----:B-1----:R-:W-:Y:S01]  /*19370*/  HMMA.16816.F32 R104, R4, R12, R104 ;  /* 0x0000000c0468723c */ /* 0x002fe20000001868 */
[----:B------:R-:W1:Y:S01]  /*19380*/  MUFU.EX2 R24, R63 ;  /* 0x0000003f00187308 */ /* 0x000e620000000800 */
[----:B------:R-:W-:-:S04]  /*19390*/  FADD.FTZ R3, R198, R3 ;  /* 0x00000003c6037221 */ /* 0x000fc80000010000 */
[----:B------:R-:W-:Y:S02]  /*193a0*/  FADD.FTZ R2, R204, R3 ;  /* 0x00000003cc027221 */ /* 0x000fe40000010000 */
[----:B------:R-:W-:Y:S01]  /*193b0*/  HMMA.16816.F32 R100, R4, R14, R100 ;  /* 0x0000000e0464723c */ /* 0x000fe20000001864 */
[----:B------:R-:W2:Y:S01]  /*193c0*/  MUFU.EX2 R26, R118 ;  /* 0x00000076001a7308 */ /* 0x000ea20000000800 */
[----:B------:R-:W4:Y:S01]  /*193d0*/  LDSM.16.MT88.4 R12, [R140+0xcc00] ;  /* 0x00cc00008c0c783b */ /* 0x000f220000004200 */
[----:B------:R-:W-:-:S04]  /*193e0*/  FADD.FTZ R2, R205, R2 ;  /* 0x00000002cd027221 */ /* 0x000fc80000010000 */
[----:B-----5:R-:W-:Y:S01]  /*193f0*/  F2FP.PACK_AB R4, R25, R188 ;  /* 0x000000bc1904723e */ /* 0x020fe200000000ff */
[----:B------:R-:W-:Y:S01]  /*19400*/  FADD.FTZ R3, R167, R2 ;  /* 0x00000002a7037221 */ /* 0x000fe20000010000 */
[----:B-1----:R-:W-:Y:S02]  /*19410*/  F2FP.PACK_AB R5, R24, R27 ;  /* 0x0000001b1805723e */ /* 0x002fe400000000ff */
[----:B------:R-:W-:Y:S01]  /*19420*/  F2FP.PACK_AB R6, R168, R191 ;  /* 0x000000bfa806723e */ /* 0x000fe200000000ff */
[----:B------:R-:W-:-:S04]  /*19430*/  FADD.FTZ R3, R176, R3 ;  /* 0x00000003b0037221 */ /* 0x000fc80000010000 */
[----:B------:R-:W-:Y:S01]  /*19440*/  FADD.FTZ R2, R52, R3 ;  /* 0x0000000334027221 */ /* 0x000fe20000010000 */
[----:B--2---:R-:W-:-:S03]  /*19450*/  F2FP.PACK_AB R7, R37, R26 ;  /* 0x0000001a2507723e */ /* 0x004fc600000000ff */
[----:B------:R-:W-:-:S04]  /*19460*/  FADD.FTZ R2, R55, R2 ;  /* 0x0000000237027221 */ /* 0x000fc80000010000 */
[----:B------:R-:W-:Y:S01]  /*19470*/  HMMA.16816.F32 R112, R4, R20, R112 ;  /* 0x000000140470723c */ /* 0x000fe20000001870 */
[----:B------:R-:W-:-:S04]  /*19480*/  FADD.FTZ R3, R53, R2 ;  /* 0x0000000235037221 */ /* 0x000fc80000010000 */
[----:B------:R-:W-:Y:S02]  /*19490*/  FADD.FTZ R3, R54, R3 ;  /* 0x0000000336037221 */ /* 0x000fe40000010000 */
[----:B------:R-:W-:Y:S01]  /*194a0*/  FADD.FTZ R21, R197, R200 ;  /* 0x000000c8c5157221 */ /* 0x000fe20000010000 */
[C---:B---3--:R-:W-:Y:S01]  /*194b0*/  HMMA.16816.F32 R68, R4.reuse, R16, R68 ;  /* 0x000000100444723c */ /* 0x048fe20000001844 */
[----:B------:R-:W-:Y:S01]  /*194c0*/  FADD.FTZ R30, R30, R3 ;  /* 0x000000031e1e7221 */ /* 0x000fe20000010000 */
[----:B------:R-:W-:Y:S01]  /*194d0*/  MOV R3, R57 ;  /* 0x0000003900037202 */ /* 0x000fe20000000f00 */
        /* <DEDUP_REMOVED lines=19> */
[----:B------:R-:W-:Y:S02]  /*19610*/  FADD.FTZ R167, R168, R167 ;  /* 0x000000a7a8a77221 */ /* 0x000fe40000010000 */
[----:B------:R-:W-:-:S04]  /*19620*/  FADD.FTZ R48, R48, R51 ;  /* 0x0000003330307221 */ /* 0x000fc80000010000 */
[----:B------:R-:W-:Y:S01]  /*19630*/  FADD.FTZ R49, R49, R48 ;  /* 0x0000003031317221 */ /* 0x000fe20000010000 */
[----:B------:R-:W-:Y:S03]  /*19640*/  HMMA.16816.F32 R84, R4, R12, R84 ;  /* 0x0000000c0454723c */ /* 0x000fe60000001854 */
[----:B------:R-:W-:-:S04]  /*19650*/  FADD.FTZ R2, R32, R49 ;  /* 0x0000003120027221 */ /* 0x000fc80000010000 */
[----:B------:R-:W-:Y:S01]  /*19660*/  FADD.FTZ R2, R35, R2 ;  /* 0x0000000223027221 */ /* 0x000fe20000010000 */
[----:B------:R-:W-:Y:S03]  /*19670*/  HMMA.16816.F32 R88, R4, R14, R88 ;  /* 0x0000000e0458723c */ /* 0x000fe60000001858 */
[----:B------:R-:W-:Y:S01]  /*19680*/  FADD.FTZ R33, R33, R2 ;  /* 0x0000000221217221 */ /* 0x000fe20000010000 */
[----:B------:R-:W-:-:S03]  /*19690*/  MOV R2, R56 ;  /* 0x0000003800027202 */ /* 0x000fc60000000f00 */
[----:B------:R-:W-:Y:S01]  /*196a0*/  FADD.FTZ R34, R34, R33 ;  /* 0x0000002122227221 */ /* 0x000fe20000010000 */
[----:B-1----:R-:W-:Y:S03]  /*196b0*/  HMMA.16816.F32 R92, R4, R16, R92 ;  /* 0x00000010045c723c */ /* 0x002fe6000000185c */
[----:B------:R-:W-:-:S04]  /*196c0*/  FADD.FTZ R27, R27, R34 ;  /* 0x000000221b1b7221 */ /* 0x000fc80000010000 */
[----:B------:R-:W-:Y:S01]  /*196d0*/  FADD.FTZ R27, R24, R27 ;  /* 0x0000001b181b7221 */ /* 0x000fe20000010000 */
[----:B------:R-:W-:Y:S03]  /*196e0*/  HMMA.16816.F32 R96, R4, R18, R96 ;  /* 0x000000120460723c */ /* 0x000fe60000001860 */
[----:B------:R-:W-:-:S04]  /*196f0*/  FADD.FTZ R26, R26, R27 ;  /* 0x0000001b1a1a7221 */ /* 0x000fc80000010000 */
[----:B------:R-:W-:Y:S01]  /*19700*/  FADD.FTZ R166, R37, R26 ;  /* 0x0000001a25a67221 */ /* 0x000fe20000010000 */
[C---:B--2---:R-:W-:Y:S08]  /*19710*/  HMMA.16816.F32 R104, R4.reuse, R8, R104 ;  /* 0x000000080468723c */ /* 0x044ff00000001868 */
[----:B------:R-:W-:Y:S11]  /*19720*/  HMMA.16816.F32 R100, R4, R10, R100 ;  /* 0x0000000a0464723c */ /* 0x000ff60000001864 */
[----:B------:R-:W-:Y:S08]  /*19730*/  @!UPT UIADD3 URZ, URZ, URZ, URZ ;  /* 0x0000003f3f3ff290 */ /* 0x000ff0000fffe03f */
.L_x_3102:
        /* <DEDUP_REMOVED lines=8> */
.L_x_3112:
        /* <DEDUP_REMOVED lines=67> */
.L_x_3109:
[----:B------:R-:W-:Y:S02]  /*19bf0*/  ISETP.NE.AND P1, PT, R152, RZ, PT ;  /* 0x000000ff9800720c */ /* 0x000fe40003f25270 */
[----:B------:R-:W-:Y:S02]  /*19c00*/  ISETP.GE.AND P0, PT, R116, c[0x0][0x220], PT ;  /* 0x0000880074007a0c */ /* 0x000fe40003f06270 */
[----:B------:R-:W-:Y:S02]  /*19c10*/  SEL R2, RZ, 0x3fffc, P1 ;  /* 0x0003fffcff027807 */ /* 0x000fe40000800000 */
[----:B------:R-:W-:Y:S02]  /*19c20*/  IADD3 R7, P2, R150, R3, RZ ;  /* 0x0000000396077210 */ /* 0x000fe40007f5e0ff */
[----:B------:R-:W-:Y:S02]  /*19c30*/  LOP3.LUT P1, RZ, R2, 0x4, RZ, 0xc0, !PT ;  /* 0x0000000402ff7812 */ /* 0x000fe4000782c0ff */
[-C--:B------:R-:W-:Y:S01]  /*19c40*/  LEA R2, P3, R3, R128.reuse, 0x1 ;  /* 0x0000008003027211 */ /* 0x080fe200078608ff */
[--C-:B------:R-:W-:Y:S01]  /*19c50*/  IMAD.X R8, R149, 0x1, R4.reuse, P2 ;  /* 0x0000000195087824 */ /* 0x100fe200010e0604 */
[C---:B------:R-:W-:Y:S02]  /*19c60*/  IADD3 R5, P2, R150.reuse, R7, RZ ;  /* 0x0000000796057210 */ /* 0x040fe40007f5e0ff */
[-C--:B------:R-:W-:Y:S02]  /*19c70*/  LEA.HI.X R3, R3, R129.reuse, R4, 0x1, P3 ;  /* 0x0000008103037211 */ /* 0x080fe400018f0c04 */
[-C--:B------:R-:W-:Y:S01]  /*19c80*/  @!P0 LEA R14, P3, R7, R128.reuse, 0x1 ;  /* 0x00000080070e8211 */ /* 0x080fe200078608ff */
        /* <DEDUP_REMOVED lines=15> */
[CC--:B------:R-:W-:Y:S02]  /*19d80*/  @!P5 LEA R16, P3, R5.reuse, R128.reuse, 0x1 ;  /* 0x000000800510d211 */ /* 0x0c0fe400078608ff */
        /* <DEDUP_REMOVED lines=26> */
[----:B------:R-:W-:Y:S01]  /*19f30*/  ISETP.GT.AND P2, PT, R155, R146, PT ;  /* 0x000000929b00720c */ /* 0x000fe20003f44270 */
        /* <DEDUP_REMOVED lines=208> */
[----:B------:R-:W-:Y:S02]  /*1ac40*/  IADD3 R125, R3, -0x80, RZ ;  /* 0xffffff80037d7810 */ /* 0x000fe40007ffe0ff */
[----:B------:R-:W-:Y:S02]  /*1ac50*/  IABS R122, R3 ;  /* 0x00000003007a7213 */ /* 0x000fe40000000000 */
[----:B------:R-:W-:Y:S02]  /*1ac60*/  IABS R120, R125 ;  /* 0x0000007d00787213 */ /* 0x000fe40000000000 */
[----:B------:R-:W-:Y:S02]  /*1ac70*/  LOP3.LUT R125, R125, c[0x0][0x2d0], RZ, 0x3c, !PT ;  /* 0x0000b4007d7d7a12 */ /* 0x000fe400078e3cff */
        /* <DEDUP_REMOVED lines=22> */
[----:B------:R-:W-:Y:S02]  /*1ade0*/  ISETP.GE.AND P2, PT, R125, RZ, PT ;  /* 0x000000ff7d00720c */ /* 0x000fe40003f46270 */
[----:B------:R-:W-:Y:S07]  /*1adf0*/  LOP3.LUT R3, RZ, c[0x0][0x2d0], RZ, 0x33, !PT ;  /* 0x0000b400ff037a12 */ /* 0x000fee00078e33ff */
        /* <DEDUP_REMOVED lines=25> */
[----:B------:R-:W-:Y:S05]  /*1af90*/  IMAD.MOV.U32 R3, RZ, RZ, R122 ;  /* 0x000000ffff037224 */ /* 0x000fea00078e007a */
.L_x_3111:
        /* <DEDUP_REMOVED lines=91> */
.L_x_3110:
        /* <DEDUP_REMOVED lines=37> */
[C---:B------:R-:W-:Y:S04]  /*1b7a0*/  FFMA.FTZ R21, R0.reuse, R132, R21 ;  /* 0x0000008400157223 */ /* 0x040fe80000010015 */
[----:B------:R1:W-:Y:S01]  /*1b7b0*/  I2F R132, R136 ;  /* 0x0000008800847306 */ /* 0x0003e20000201400 */
[CC--:B------:R-:W-:Y:S02]  /*1b7c0*/  FFMA.FTZ R6, R0.reuse, R125.reuse, R6 ;  /* 0x0000007d00067223 */ /* 0x0c0fe40000010006 */
[----:B------:R-:W-:Y:S01]  /*1b7d0*/  FFMA.FTZ R4, R0, R125, R4 ;  /* 0x0000007d00047223 */ /* 0x000fe20000010004 */
[----:B------:R-:W-:Y:S01]  /*1b7e0*/  IADD3 R125, R2, 0x40, RZ ;  /* 0x00000040027d7810 */ /* 0x000fe20007ffe0ff */
[-C--:B------:R-:W-:Y:S01]  /*1b7f0*/  FFMA.FTZ R7, R0, R124.reuse, R7 ;  /* 0x0000007c00077223 */ /* 0x080fe20000010007 */
[----:B------:R-:W-:Y:S01]  /*1b800*/  FMNMX.FTZ R134, R6, R119, !PT ;  /* 0x0000007706867209 */ /* 0x000fe20007810000 */
[C---:B------:R-:W-:Y:S02]  /*1b810*/  FFMA.FTZ R10, R0.reuse, R123, R10 ;  /* 0x0000007b000a7223 */ /* 0x040fe4000001000a */
[C---:B------:R-:W-:Y:S01]  /*1b820*/  FFMA.FTZ R5, R0.reuse, R124, R5 ;  /* 0x0000007c00057223 */ /* 0x040fe20000010005 */
[----:B------:R-:W2:Y:S01]  /*1b830*/  I2F R125, R125 ;  /* 0x0000007d007d7306 */ /* 0x000ea20000201400 */
[-C--:B------:R-:W-:Y:S01]  /*1b840*/  FFMA.FTZ R26, R0, R131.reuse, R26 ;  /* 0x00000083001a7223 */ /* 0x080fe2000001001a */
[----:B------:R-:W-:Y:S01]  /*1b850*/  IADD3 R124, R2, 0x41, RZ ;  /* 0x00000041027c7810 */ /* 0x000fe20007ffe0ff */
[C---:B------:R-:W-:Y:S01]  /*1b860*/  FFMA.FTZ R24, R0.reuse, R131, R24 ;  /* 0x0000008300187223 */ /* 0x040fe20000010018 */
[----:B------:R-:W-:Y:S01]  /*1b870*/  FMNMX.FTZ R131, R7, R134, !PT ;  /* 0x0000008607837209 */ /* 0x000fe20007810000 */
[----:B------:R-:W-:Y:S01]  /*1b880*/  FFMA.FTZ R8, R0, R123, R8 ;  /* 0x0000007b00087223 */ /* 0x000fe20000010008 */
[----:B------:R-:W-:Y:S01]  /*1b890*/  FMNMX.FTZ R134, R4, R118, !PT ;  /* 0x0000007604867209 */ /* 0x000fe20007810000 */
[----:B------:R-:W-:Y:S01]  /*1b8a0*/  FFMA.FTZ R11, R0, R122, R11 ;  /* 0x0000007a000b7223 */ /* 0x000fe2000001000b */
[----:B------:R-:W-:Y:S01]  /*1b8b0*/  IADD3 R123, R2, 0x48, RZ ;  /* 0x00000048027b7810 */ /* 0x000fe20007ffe0ff */
[CC--:B------:R-:W-:Y:S01]  /*1b8c0*/  FFMA.FTZ R27, R0.reuse, R130.reuse, R27 ;  /* 0x00000082001b7223 */ /* 0x0c0fe2000001001b */
[----:B------:R-:W3:Y:S01]  /*1b8d0*/  I2F R124, R124 ;  /* 0x0000007c007c7306 */ /* 0x000ee20000201400 */
[----:B------:R-:W-:Y:S01]  /*1b8e0*/  FFMA.FTZ R25, R0, R130, R25 ;  /* 0x0000008200197223 */ /* 0x000fe20000010019 */
[----:B------:R-:W-:Y:S01]  /*1b8f0*/  FMNMX.FTZ R130, R10, R131, !PT ;  /* 0x000000830a827209 */ /* 0x000fe20007810000 */
[CC--:B------:R-:W-:Y:S02]  /*1b900*/  FFMA.FTZ R18, R0.reuse, R139.reuse, R18 ;  /* 0x0000008b00127223 */ /* 0x0c0fe40000010012 */
[C---:B------:R-:W-:Y:S01]  /*1b910*/  FFMA.FTZ R16, R0.reuse, R139, R16 ;  /* 0x0000008b00107223 */ /* 0x040fe20000010010 */
[----:B------:R-:W-:Y:S01]  /*1b920*/  FMNMX.FTZ R139, R5, R134, !PT ;  /* 0x00000086058b7209 */ /* 0x000fe20007810000 */
[----:B------:R-:W-:Y:S01]  /*1b930*/  FFMA.FTZ R9, R0, R122, R9 ;  /* 0x0000007a00097223 */ /* 0x000fe20000010009 */
[----:B------:R-:W-:Y:S01]  /*1b940*/  IADD3 R122, R2, 0x49, RZ ;  /* 0x00000049027a7810 */ /* 0x000fe20007ffe0ff */
[C---:B------:R-:W-:Y:S01]  /*1b950*/  FFMA.FTZ R14, R0.reuse, R121, R14 ;  /* 0x00000079000e7223 */ /* 0x040fe2000001000e */
[----:B------:R-:W4:Y:S01]  /*1b960*/  I2F R123, R123 ;  /* 0x0000007b007b7306 */ /* 0x000f220000201400 */
[----:B------:R-:W-:Y:S01]  /*1b970*/  FFMA.FTZ R22, R0, R137, R22 ;  /* 0x0000008900167223 */ /* 0x000fe20000010016 */
[----:B------:R-:W-:Y:S01]  /*1b980*/  FMNMX.FTZ R134, R8, R139, !PT ;  /* 0x0000008b08867209 */ /* 0x000fe20007810000 */
[C---:B------:R-:W-:Y:S01]  /*1b990*/  FFMA.FTZ R20, R0.reuse, R137, R20 ;  /* 0x0000008900147223 */ /* 0x040fe20000010014 */
[----:B------:R-:W-:Y:S01]  /*1b9a0*/  FMNMX.FTZ R137, R11, R130, !PT ;  /* 0x000000820b897209 */ /* 0x000fe20007810000 */
[----:B------:R-:W-:Y:S01]  /*1b9b0*/  FFMA.FTZ R12, R0, R121, R12 ;  /* 0x00000079000c7223 */ /* 0x000fe2000001000c */
[----:B------:R-:W-:Y:S01]  /*1b9c0*/  IADD3 R121, R2, 0x50, RZ ;  /* 0x0000005002797810 */ /* 0x000fe20007ffe0ff */
[-C--:B------:R-:W-:Y:S01]  /*1b9d0*/  FFMA.FTZ R15, R0, R120.reuse, R15 ;  /* 0x00000078000f7223 */ /* 0x080fe2000001000f */
[----:B------:R-:W-:Y:S01]  /*1b9e0*/  FMNMX.FTZ R130, R14, R137, !PT ;  /* 0x000000890e827209 */ /* 0x000fe20007810000 */
[C---:B------:R-:W-:Y:S01]  /*1b9f0*/  FFMA.FTZ R13, R0.reuse, R120, R13 ;  /* 0x00000078000d7223 */ /* 0x040fe2000001000d */
[----:B------:R-:W5:Y:S01]  /*1ba00*/  I2F R122, R122 ;  /* 0x0000007a007a7306 */ /* 0x000f620000201400 */
[----:B------:R-:W-:Y:S01]  /*1ba10*/  FMNMX.FTZ R137, R9, R134, !PT ;  /* 0x0000008609897209 */ /* 0x000fe20007810000 */
[-C--:B------:R-:W-:Y:S01]  /*1ba20*/  FFMA.FTZ R30, R0, R135.reuse, R30 ;  /* 0x00000087001e7223 */ /* 0x080fe2000001001e */
[----:B------:R-:W-:Y:S01]  /*1ba30*/  IADD3 R120, R2, 0x51, RZ ;  /* 0x0000005102787810 */ /* 0x000fe20007ffe0ff */
[C---:B------:R-:W-:Y:S01]  /*1ba40*/  FFMA.FTZ R28, R0.reuse, R135, R28 ;  /* 0x00000087001c7223 */ /* 0x040fe2000001001c */
[----:B------:R-:W-:Y:S01]  /*1ba50*/  FMNMX.FTZ R135, R15, R130, !PT ;  /* 0x000000820f877209 */ /* 0x000fe20007810000 */
[----:B------:R-:W-:Y:S01]  /*1ba60*/  FFMA.FTZ R19, R0, R3, R19 ;  /* 0x0000000300137223 */ /* 0x000fe20000010013 */
[----:B-1----:R-:W-:Y:S01]  /*1ba70*/  FMNMX.FTZ R136, R12, R137, !PT ;  /* 0x000000890c887209 */ /* 0x002fe20007810000 */
[----:B------:R-:W-:Y:S01]  /*1ba80*/  FFMA.FTZ R17, R0, R3, R17 ;  /* 0x0000000300117223 */ /* 0x000fe20000010011 */
[----:B------:R-:W-:Y:S01]  /*1ba90*/  FMNMX.FTZ R134, R18, R135, !PT ;  /* 0x0000008712867209 */ /* 0x000fe20007810000 */
[----:B------:R-:W1:Y:S01]  /*1baa0*/  I2F R121, R121 ;  /* 0x0000007900797306 */ /* 0x000e620000201400 */
[----:B------:R-:W-:Y:S01]  /*1bab0*/  FMNMX.FTZ R137, R13, R136, !PT ;  /* 0x000000880d897209 */ /* 0x000fe20007810000 */
[CC--:B------:R-:W-:Y:S01]  /*1bac0*/  FFMA.FTZ R31, R0.reuse, R133.reuse, R31 ;  /* 0x00000085001f7223 */ /* 0x0c0fe2000001001f */
[----:B------:R-:W-:Y:S01]  /*1bad0*/  FMNMX.FTZ R135, R19, R134, !PT ;  /* 0x0000008613877209 */ /* 0x000fe20007810000 */
[----:B------:R-:W-:Y:S01]  /*1bae0*/  FFMA.FTZ R29, R0, R133, R29 ;  /* 0x00000085001d7223 */ /* 0x000fe2000001001d */
[----:B------:R-:W-:Y:S01]  /*1baf0*/  FMNMX.FTZ R136, R16, R137, !PT ;  /* 0x0000008910887209 */ /* 0x000fe20007810000 */
[-C--:B------:R-:W-:Y:S01]  /*1bb00*/  FFMA.FTZ R34, R0, R127.reuse, R34 ;  /* 0x0000007f00227223 */ /* 0x080fe20000010022 */
[----:B------:R-:W-:Y:S01]  /*1bb10*/  IADD3 R133, R2, 0x68, RZ ;  /* 0x0000006802857810 */ /* 0x000fe20007ffe0ff */
[----:B------:R-:W-:Y:S01]  /*1bb20*/  FFMA.FTZ R32, R0, R127, R32 ;  /* 0x0000007f00207223 */ /* 0x000fe20000010020 */
[----:B------:R-:W-:Y:S01]  /*1bb30*/  FMNMX.FTZ R134, R22, R135, !PT ;  /* 0x0000008716867209 */ /* 0x000fe20007810000 */
[----:B------:R-:W-:Y:S01]  /*1bb40*/  FFMA.FTZ R33, R0, R126, R33 ;  /* 0x0000007e00217223 */ /* 0x000fe20000010021 */
[----:B------:R-:W-:Y:S01]  /*1bb50*/  FMNMX.FTZ R135, R17, R136, !PT ;  /* 0x0000008811877209 */ /* 0x000fe20007810000 */
[----:B------:R1:W1:Y:S01]  /*1bb60*/  I2F R127, R133 ;  /* 0x00000085007f7306 */ /* 0x0002620000201400 */
[----:B------:R-:W-:Y:S01]  /*1bb70*/  IADD3 R126, R2, 0x69, RZ ;  /* 0x00000069027e7810 */ /* 0x000fe20007ffe0ff */
[CC--:B--2---:R-:W-:Y:S01]  /*1bb80*/  FFMA.FTZ R38, R0.reuse, R125.reuse, R38 ;  /* 0x0000007d00267223 */ /* 0x0c4fe20000010026 */
[----:B------:R-:W-:Y:S01]  /*1bb90*/  FMNMX.FTZ R137, R23, R134, !PT ;  /* 0x0000008617897209 */ /* 0x000fe20007810000 */
[----:B------:R-:W-:Y:S01]  /*1bba0*/  FFMA.FTZ R36, R0, R125, R36 ;  /* 0x0000007d00247223 */ /* 0x000fe20000010024 */
[----:B------:R-:W-:Y:S01]  /*1bbb0*/  FMNMX.FTZ R136, R20, R135, !PT ;  /* 0x0000008714887209 */ /* 0x000fe20007810000 */
[-C--:B---3--:R-:W-:Y:S01]  /*1bbc0*/  FFMA.FTZ R39, R0, R124.reuse, R39 ;  /* 0x0000007c00277223 */ /* 0x088fe20000010027 */
[----:B------:R-:W-:Y:S01]  /*1bbd0*/  FMNMX.FTZ R134, R26, R137, !PT ;  /* 0x000000891a867209 */ /* 0x000fe20007810000 */
[C---:B------:R-:W-:Y:S01]  /*1bbe0*/  FFMA.FTZ R37, R0.reuse, R124, R37 ;  /* 0x0000007c00257223 */ /* 0x040fe20000010025 */
[----:B------:R-:W-:Y:S01]  /*1bbf0*/  FMNMX.FTZ R137, R21, R136, !PT ;  /* 0x0000008815897209 */ /* 0x000fe20007810000 */
[----:B------:R-:W2:Y:S01]  /*1bc00*/  I2F R125, R126 ;  /* 0x0000007e007d7306 */ /* 0x000ea20000201400 */
[----:B------:R-:W-:Y:S01]  /*1bc10*/  FMNMX.FTZ R135, R27, R134, !PT ;  /* 0x000000861b877209 */ /* 0x000fe20007810000 */
[----:B----4-:R-:W-:Y:S01]  /*1bc20*/  FFMA.FTZ R42, R0, R123, R42 ;  /* 0x0000007b002a7223 */ /* 0x010fe2000001002a */
[----:B------:R-:W-:Y:S01]  /*1bc30*/  FMNMX.FTZ R134, R24, R137, !PT ;  /* 0x0000008918867209 */ /* 0x000fe20007810000 */
[----:B------:R-:W-:Y:S01]  /*1bc40*/  FFMA.FTZ R40, R0, R123, R40 ;  /* 0x0000007b00287223 */ /* 0x000fe20000010028 */
[----:B------:R-:W-:Y:S01]  /*1bc50*/  FMNMX.FTZ R136, R30, R135, !PT ;  /* 0x000000871e887209 */ /* 0x000fe20007810000 */
[C---:B-----5:R-:W-:Y:S01]  /*1bc60*/  FFMA.FTZ R43, R0.reuse, R122, R43 ;  /* 0x0000007a002b7223 */ /* 0x060fe2000001002b */
        /* <DEDUP_REMOVED lines=9> */
[C---:B------:R-:W-:Y:S01]  /*1bd00*/  FFMA.FTZ R51, R0.reuse, R132, R51 ;  /* 0x0000008400337223 */ /* 0x040fe20000010033 */
[----:B------:R-:W-:Y:S01]  /*1bd10*/  FMNMX.FTZ R135, R29, R134, !PT ;  /* 0x000000861d877209 */ /* 0x000fe20007810000 */
[----:B------:R-:W-:Y:S01]  /*1bd20*/  FFMA.FTZ R49, R0, R132, R49 ;  /* 0x0000008400317223 */ /* 0x000fe20000010031 */
[----:B------:R-:W-:Y:S01]  /*1bd30*/  IADD3 R133, R2, 0x70, RZ ;  /* 0x0000007002857810 */ /* 0x000fe20007ffe0ff */
[----:B------:R-:W1:Y:S01]  /*1bd40*/  I2F R3, R3 ;  /* 0x0000000300037306 */ /* 0x000e620000201400 */
[----:B------:R-:W-:Y:S01]  /*1bd50*/  FMNMX.FTZ R137, R35, R124, !PT ;  /* 0x0000007c23897209 */ /* 0x000fe20007810000 */
[----:B------:R-:W-:Y:S01]  /*1bd60*/  FFMA.FTZ R58, R0, R127, R58 ;  /* 0x0000007f003a7223 */ /* 0x000fe2000001003a */
[----:B------:R-:W-:Y:S01]  /*1bd70*/  IADD3 R122, R2, 0x71, RZ ;  /* 0x00000071027a7810 */ /* 0x000fe20007ffe0ff */
[----:B--2---:R-:W-:Y:S01]  /*1bd80*/  FFMA.FTZ R59, R0, R125, R59 ;  /* 0x0000007d003b7223 */ /* 0x004fe2000001003b */
[----:B------:R-:W-:Y:S01]  /*1bd90*/  FMNMX.FTZ R126, R32, R135, !PT ;  /* 0x00000087207e7209 */ /* 0x000fe20007810000 */
[----:B------:R-:W-:Y:S01]  /*1bda0*/  FFMA.FTZ R56, R0, R127, R56 ;  /* 0x0000007f00387223 */ /* 0x000fe20000010038 */
[----:B------:R-:W-:Y:S01]  /*1bdb0*/  FMNMX.FTZ R124, R38, R137, !PT ;  /* 0x00000089267c7209 */ /* 0x000fe20007810000 */
[----:B------:R-:W-:Y:S01]  /*1bdc0*/  FFMA.FTZ R57, R0, R125, R57 ;  /* 0x0000007d00397223 */ /* 0x000fe20000010039 */
[----:B------:R-:W-:Y:S01]  /*1bdd0*/  FMNMX.FTZ R137, R33, R126, !PT ;  /* 0x0000007e21897209 */ /* 0x000fe20007810000 */
[----:B------:R2:W4:Y:S01]  /*1bde0*/  I2F R123, R133 ;  /* 0x00000085007b7306 */ /* 0x0005220000201400 */
[----:B------:R-:W-:Y:S02]  /*1bdf0*/  FMNMX.FTZ R135, R39, R124, !PT ;  /* 0x0000007c27877209 */ /* 0x000fe40007810000 */
[----:B------:R-:W-:Y:S01]  /*1be00*/  FMNMX.FTZ R124, R36, R137, !PT ;  /* 0x00000089247c7209 */ /* 0x000fe20007810000 */
[-C--:B---3--:R-:W-:Y:S01]  /*1be10*/  FFMA.FTZ R47, R0, R120.reuse, R47 ;  /* 0x00000078002f7223 */ /* 0x088fe2000001002f */
[----:B------:R-:W-:Y:S01]  /*1be20*/  FMNMX.FTZ R126, R42, R135, !PT ;  /* 0x000000872a7e7209 */ /* 0x000fe20007810000 */
[----:B------:R-:W-:Y:S01]  /*1be30*/  FFMA.FTZ R45, R0, R120, R45 ;  /* 0x00000078002d7223 */ /* 0x000fe2000001002d */
[----:B------:R-:W-:Y:S02]  /*1be40*/  FMNMX.FTZ R137, R37, R124, !PT ;  /* 0x0000007c25897209 */ /* 0x000fe40007810000 */
[----:B------:R-:W-:Y:S01]  /*1be50*/  FMNMX.FTZ R135, R43, R126, !PT ;  /* 0x0000007e2b877209 */ /* 0x000fe20007810000 */
[----:B------:R3:W5:Y:S01]  /*1be60*/  I2F R121, R122 ;  /* 0x0000007a00797306 */ /* 0x0007620000201400 */
[----:B------:R-:W-:Y:S02]  /*1be70*/  FMNMX.FTZ R124, R40, R137, !PT ;  /* 0x00000089287c7209 */ /* 0x000fe40007810000 */
[----:B------:R-:W-:Y:S01]  /*1be80*/  FMNMX.FTZ R120, R46, R135, !PT ;  /* 0x000000872e787209 */ /* 0x000fe20007810000 */
[CC--:B-1----:R-:W-:Y:S02]  /*1be90*/  FFMA.FTZ R50, R0.reuse, R3.reuse, R50 ;  /* 0x0000000300327223 */ /* 0x0c2fe40000010032 */
[----:B------:R-:W-:Y:S01]  /*1bea0*/  FFMA.FTZ R48, R0, R3, R48 ;  /* 0x0000000300307223 */ /* 0x000fe20000010030 */
[----:B------:R-:W-:Y:S02]  /*1beb0*/  FMNMX.FTZ R3, R41, R124, !PT ;  /* 0x0000007c29037209 */ /* 0x000fe40007810000 */
[----:B------:R-:W-:Y:S01]  /*1bec0*/  FMNMX.FTZ R135, R47, R120, !PT ;  /* 0x000000782f877209 */ /* 0x000fe20007810000 */
[----:B------:R-:W1:Y:S01]  /*1bed0*/  I2F R131, R168 ;  /* 0x000000a800837306 */ /* 0x000e620000201400 */
[----:B------:R-:W-:Y:S02]  /*1bee0*/  FMNMX.FTZ R120, R44, R3, !PT ;  /* 0x000000032c787209 */ /* 0x000fe40007810000 */
[----:B--2---:R-:W-:Y:S01]  /*1bef0*/  IADD3 R133, R2, 0x78, RZ ;  /* 0x0000007802857810 */ /* 0x004fe20007ffe0ff */
[CC--:B----4-:R-:W-:Y:S01]  /*1bf00*/  FFMA.FTZ R62, R0.reuse, R123.reuse, R62 ;  /* 0x0000007b003e7223 */ /* 0x0d0fe2000001003e */
[----:B------:R-:W-:Y:S01]  /*1bf10*/  FMNMX.FTZ R3, R45, R120, !PT ;  /* 0x000000782d037209 */ /* 0x000fe20007810000 */
[----:B------:R-:W-:Y:S01]  /*1bf20*/  FFMA.FTZ R60, R0, R123, R60 ;  /* 0x0000007b003c7223 */ /* 0x000fe2000001003c */
[----:B------:R-:W-:Y:S03]  /*1bf30*/  IADD3 R2, R2, 0x79, RZ ;  /* 0x0000007902027810 */ /* 0x000fe60007ffe0ff */
[----:B------:R-:W2:Y:S01]  /*1bf40*/  I2F R130, R138 ;  /* 0x0000008a00827306 */ /* 0x000ea20000201400 */
[----:B------:R-:W-:Y:S02]  /*1bf50*/  FMNMX.FTZ R120, R48, R3, !PT ;  /* 0x0000000330787209 */ /* 0x000fe40007810000 */
[----:B---3--:R-:W-:Y:S01]  /*1bf60*/  FMNMX.FTZ R122, R50, R135, !PT ;  /* 0x00000087327a7209 */ /* 0x008fe20007810000 */
[CC--:B-----5:R-:W-:Y:S01]  /*1bf70*/  FFMA.FTZ R63, R0.reuse, R121.reuse, R63 ;  /* 0x00000079003f7223 */ /* 0x0e0fe2000001003f */
        /* <DEDUP_REMOVED lines=10> */
[----:B------:R-:W-:Y:S03]  /*1c020*/  FFMA.FTZ R53, R0, R130, R53 ;  /* 0x0000008200357223 */ /* 0x000fe60000010035 */
[----:B------:R-:W-:Y:S02]  /*1c030*/  FMNMX.FTZ R131, R55, R122, !PT ;  /* 0x0000007a37837209 */ /* 0x000fe40007810000 */
[----:B------:R-:W-:Y:S02]  /*1c040*/  FMNMX.FTZ R3, R53, R120, !PT ;  /* 0x0000007835037209 */ /* 0x000fe40007810000 */
[----:B------:R-:W-:Y:S01]  /*1c050*/  FMNMX.FTZ R122, R58, R131, !PT ;  /* 0x000000833a7a7209 */ /* 0x000fe20007810000 */
[----:B---3--:R-:W-:Y:S01]  /*1c060*/  FFMA.FTZ R66, R0, R133, R66 ;  /* 0x0000008500427223 */ /* 0x008fe20000010042 */
[----:B------:R-:W-:Y:S01]  /*1c070*/  FMNMX.FTZ R120, R56, R3, !PT ;  /* 0x0000000338787209 */ /* 0x000fe20007810000 */
[----:B------:R-:W-:Y:S01]  /*1c080*/  FFMA.FTZ R64, R0, R133, R64 ;  /* 0x0000008500407223 */ /* 0x000fe20000010040 */
[----:B------:R-:W-:Y:S02]  /*1c090*/  FMNMX.FTZ R127, R59, R122, !PT ;  /* 0x0000007a3b7f7209 */ /* 0x000fe40007810000 */
[----:B------:R-:W-:Y:S02]  /*1c0a0*/  FMNMX.FTZ R123, R57, R120, !PT ;  /* 0x00000078397b7209 */ /* 0x000fe40007810000 */
[----:B------:R-:W-:Y:S01]  /*1c0b0*/  FMNMX.FTZ R122, R62, R127, !PT ;  /* 0x0000007f3e7a7209 */ /* 0x000fe20007810000 */
[C---:B-1----:R-:W-:Y:S03]  /*1c0c0*/  FFMA.FTZ R67, R0.reuse, R2, R67 ;  /* 0x0000000200437223 */ /* 0x042fe60000010043 */
[----:B------:R-:W-:Y:S01]  /*1c0d0*/  FMNMX.FTZ R3, R63, R122, !PT ;  /* 0x0000007a3f037209 */ /* 0x000fe20007810000 */
[----:B------:R-:W-:Y:S01]  /*1c0e0*/  FFMA.FTZ R65, R0, R2, R65 ;  /* 0x0000000200417223 */ /* 0x000fe20000010041 */
[----:B------:R-:W-:Y:S02]  /*1c0f0*/  FMNMX.FTZ R122, R60, R123, !PT ;  /* 0x0000007b3c7a7209 */ /* 0x000fe40007810000 */
[----:B------:R-:W-:Y:S02]  /*1c100*/  FMNMX.FTZ R120, R66, R3, !PT ;  /* 0x0000000342787209 */ /* 0x000fe40007810000 */
        /* <DEDUP_REMOVED lines=9> */
[----:B------:R-:W2:Y:S08]  /*1c1a0*/  SHFL.BFLY PT, R3, R122, 0x1, 0x1f ;  /* 0x0c201f007a037f89 */ /* 0x000eb000000e0000 */
[----:B------:R-:W-:Y:S01]  /*1c1b0*/  LDSM.16.MT88.4 R124, [R140+0x9000] ;  /* 0x009000008c7c783b */ /* 0x000fe20000004200 */
        /* <DEDUP_REMOVED lines=9> */
[----:B------:R-:W-:Y:S02]  /*1c250*/  FADD.FTZ R120, -R3, R118 ;  /* 0x0000007603787221 */ /* 0x000fe40000010100 */
[--C-:B------:R-:W-:Y:S01]  /*1c260*/  FFMA.FTZ R133, R10, c[0x0][0x23c], -R137.reuse ;  /* 0x00008f000a857a23 */ /* 0x100fe20000010889 */
[----:B------:R-:W-:Y:S01]  /*1c270*/  FSEL R130, R130, RZ, P0 ;  /* 0x000000ff82827208 */ /* 0x000fe20000000000 */
[----:B------:R-:W-:Y:S01]  /*1c280*/  FMUL.FTZ R118, R120, c[0x0][0x23c] ;  /* 0x00008f0078767a20 */ /* 0x000fe20000410000 */
[----:B------:R-:W1:Y:S01]  /*1c290*/  MUFU.EX2 R119, R119 ;  /* 0x0000007700777308 */ /* 0x000e620000000800 */
[----:B------:R-:W2:Y:S01]  /*1c2a0*/  LDSM.16.MT88.4 R120, [R142+0x9000] ;  /* 0x009000008e78783b */ /* 0x000ea20000004200 */
[--C-:B------:R-:W-:Y:S01]  /*1c2b0*/  FFMA.FTZ R132, R11, c[0x0][0x23c], -R137.reuse ;  /* 0x00008f000b847a23 */ /* 0x100fe20000010889 */
[----:B------:R-:W-:Y:S01]  /*1c2c0*/  ISETP.GT.AND P0, PT, R155, R146, PT ;  /* 0x000000929b00720c */ /* 0x000fe20003f04270 */
[--C-:B------:R-:W-:Y:S02]  /*1c2d0*/  FFMA.FTZ R134, R8, c[0x0][0x23c], -R130.reuse ;  /* 0x00008f0008867a23 */ /* 0x100fe40000010882 */
[--C-:B------:R-:W-:Y:S02]  /*1c2e0*/  FFMA.FTZ R131, R9, c[0x0][0x23c], -R130.reuse ;  /* 0x00008f0009837a23 */ /* 0x100fe40000010882 */
        /* <DEDUP_REMOVED lines=65> */
[----:B------:R-:W-:Y:S01]  /*1c700*/  MUFU.EX2 R169, R169 ;  /* 0x000000a900a97308 */ /* 0x000fe20000000800 */
[----:B------:R-:W-:Y:S02]  /*1c710*/  FMUL.FTZ R103, R119, R103 ;  /* 0x0000006777677220 */ /* 0x000fe40000410000 */
[----:B------:R-:W-:Y:S01]  /*1c720*/  FMUL.FTZ R100, R118, R100 ;  /* 0x0000006476647220 */ /* 0x000fe20000410000 */
[----:B----4-:R-:W-:Y:S01]  /*1c730*/  F2FP.PACK_AB R114, R131, R134 ;  /* 0x000000868372723e */ /* 0x010fe200000000ff */
[--C-:B------:R-:W-:Y:S02]  /*1c740*/  FFMA.FTZ R170, R25, c[0x0][0x23c], -R130.reuse ;  /* 0x00008f0019aa7a23 */ /* 0x100fe40000010882 */
[--C-:B------:R-:W-:Y:S02]  /*1c750*/  FFMA.FTZ R172, R28, c[0x0][0x23c], -R130.reuse ;  /* 0x00008f001cac7a23 */ /* 0x100fe40000010882 */
[--C-:B------:R-:W-:Y:S01]  /*1c760*/  FFMA.FTZ R171, R29, c[0x0][0x23c], -R130.reuse ;  /* 0x00008f001dab7a23 */ /* 0x100fe20000010882 */
[----:B------:R-:W-:Y:S01]  /*1c770*/  MUFU.EX2 R139, R139 ;  /* 0x0000008b008b7308 */ /* 0x000fe20000000800 */
[C---:B--2---:R-:W-:Y:S05]  /*1c780*/  HMMA.16816.F32 R4, R112.reuse, R120, R4 ;  /* 0x000000787004723c */ /* 0x044fea0000001804 */
[--C-:B------:R-:W-:Y:S02]  /*1c790*/  FFMA.FTZ R174, R32, c[0x0][0x23c], -R130.reuse ;  /* 0x00008f0020ae7a23 */ /* 0x100fe40000010882 */
[--C-:B------:R-:W-:Y:S01]  /*1c7a0*/  FFMA.FTZ R175, R33, c[0x0][0x23c], -R130.reuse ;  /* 0x00008f0021af7a23 */ /* 0x100fe20000010882 */
[C---:B------:R-:W-:Y:S01]  /*1c7b0*/  HMMA.16816.F32 R8, R112.reuse, R122, R8 ;  /* 0x0000007a7008723c */ /* 0x040fe20000001808 */
[----:B------:R-:W1:Y:S01]  /*1c7c0*/  LDSM.16.MT88.4 R120, [R140+0xb000] ;  /* 0x00b000008c78783b */ /* 0x000e620000004200 */
[----:B------:R-:W-:Y:S02]  /*1c7d0*/  MUFU.EX2 R170, R170 ;  /* 0x000000aa00aa7308 */ /* 0x000fe40000000800 */
[--C-:B------:R-:W-:Y:S02]  /*1c7e0*/  FFMA.FTZ R178, R38, c[0x0][0x23c], -R137.reuse ;  /* 0x00008f0026b27a23 */ /* 0x100fe40000010889 */
[--C-:B------:R-:W-:Y:S02]  /*1c7f0*/  FFMA.FTZ R179, R39, c[0x0][0x23c], -R137.reuse ;  /* 0x00008f0027b37a23 */ /* 0x100fe40000010889 */
[C---:B------:R-:W-:Y:S04]  /*1c800*/  HMMA.16816.F32 R68, R112.reuse, R124, R68 ;  /* 0x0000007c7044723c */ /* 0x040fe80000001844 */
[--C-:B------:R-:W-:Y:S01]  /*1c810*/  FFMA.FTZ R176, R42, c[0x0][0x23c], -R137.reuse ;  /* 0x00008f002ab07a23 */ /* 0x100fe20000010889 */
[----:B------:R-:W-:Y:S01]  /*1c820*/  MUFU.EX2 R172, R172 ;  /* 0x000000ac00ac7308 */ /* 0x000fe20000000800 */
[--C-:B------:R-:W-:Y:S02]  /*1c830*/  FFMA.FTZ R177, R43, c[0x0][0x23c], -R137.reuse ;  /* 0x00008f002bb17a23 */ /* 0x100fe40000010889 */
[C---:B------:R-:W-:Y:S04]  /*1c840*/  HMMA.16816.F32 R72, R112.reuse, R126, R72 ;  /* 0x0000007e7048723c */ /* 0x040fe80000001848 */
[--C-:B------:R-:W-:Y:S02]  /*1c850*/  FFMA.FTZ R181, R37, c[0x0][0x23c], -R130.reuse ;  /* 0x00008f0025b57a23 */ /* 0x100fe40000010882 */
[--C-:B------:R-:W-:Y:S01]  /*1c860*/  FFMA.FTZ R182, R40, c[0x0][0x23c], -R130.reuse ;  /* 0x00008f0028b67a23 */ /* 0x100fe20000010882 */
[----:B------:R-:W-:Y:S01]  /*1c870*/  MUFU.EX2 R171, R171 ;  /* 0x000000ab00ab7308 */ /* 0x000fe20000000800 */
[C---:B---3--:R-:W-:Y:S04]  /*1c880*/  HMMA.16816.F32 R76, R112.reuse, R108, R76 ;  /* 0x0000006c704c723c */ /* 0x048fe8000000184c */
[--C-:B------:R-:W-:Y:S02]  /*1c890*/  FFMA.FTZ R183, R41, c[0x0][0x23c], -R130.reuse ;  /* 0x00008f0029b77a23 */ /* 0x100fe40000010882 */
[----:B------:R-:W-:Y:S01]  /*1c8a0*/  LDSM.16.MT88.4 R40, [R142+0xe800] ;  /* 0x00e800008e28783b */ /* 0x000fe20000004200 */
[--C-:B------:R-:W-:Y:S01]  /*1c8b0*/  FFMA.FTZ R126, R14, c[0x0][0x23c], -R137.reuse ;  /* 0x00008f000e7e7a23 */ /* 0x100fe20000010889 */
[C---:B------:R-:W-:Y:S01]  /*1c8c0*/  HMMA.16816.F32 R80, R112.reuse, R110, R80 ;  /* 0x0000006e7050723c */ /* 0x040fe20000001850 */
[----:B------:R-:W-:Y:S03]  /*1c8d0*/  MUFU.EX2 R174, R174 ;  /* 0x000000ae00ae7308 */ /* 0x000fe60000000800 */
[----:B------:R-:W-:Y:S02]  /*1c8e0*/  FMUL.FTZ R14, R119, R106 ;  /* 0x0000006a770e7220 */ /* 0x000fe40000410000 */
[----:B------:R-:W2:Y:S01]  /*1c8f0*/  LDSM.16.MT88.4 R108, [R142+0xd000] ;  /* 0x00d000008e6c783b */ /* 0x000ea20000004200 */
[--C-:B------:R-:W-:Y:S01]  /*1c900*/  FFMA.FTZ R127, R15, c[0x0][0x23c], -R137.reuse ;  /* 0x00008f000f7f7a23 */ /* 0x100fe20000010889 */
[C---:B-1----:R-:W-:Y:S03]  /*1c910*/  HMMA.16816.F32 R84, R112.reuse, R120, R84 ;  /* 0x000000787054723c */ /* 0x042fe60000001854 */
[----:B------:R-:W-:Y:S01]  /*1c920*/  MUFU.EX2 R126, R126 ;  /* 0x0000007e007e7308 */ /* 0x000fe20000000800 */
[----:B------:R-:W-:Y:S02]  /*1c930*/  FMUL.FTZ R15, R119, R107 ;  /* 0x0000006b770f7220 */ /* 0x000fe40000410000 */
[----:B------:R-:W-:Y:S01]  /*1c940*/  LDSM.16.MT88.4 R104, [R142+0x9400] ;  /* 0x009400008e68783b */ /* 0x000fe20000004200 */
[--C-:B------:R-:W-:Y:S01]  /*1c950*/  FFMA.FTZ R180, R36, c[0x0][0x23c], -R130.reuse ;  /* 0x00008f0024b47a23 */ /* 0x100fe20000010882 */
[C---:B------:R-:W-:Y:S04]  /*1c960*/  HMMA.16816.F32 R88, R112.reuse, R122, R88 ;  /* 0x0000007a7058723c */ /* 0x040fe80000001858 */
[--C-:B------:R-:W-:Y:S02]  /*1c970*/  FFMA.FTZ R36, R54, c[0x0][0x23c], -R137.reuse ;  /* 0x00008f0036247a23 */ /* 0x100fe40000010889 */
[----:B------:R-:W1:Y:S01]  /*1c980*/  LDSM.16.MT88.4 R120, [R140+0xd000] ;  /* 0x00d000008c78783b */ /* 0x000e620000004200 */
[--C-:B------:R-:W-:Y:S01]  /*1c990*/  FFMA.FTZ R54, R58, c[0x0][0x23c], -R137.reuse ;  /* 0x00008f003a367a23 */ /* 0x100fe20000010889 */
[----:B------:R-:W3:Y:S01]  /*1c9a0*/  MUFU.EX2 R127, R127 ;  /* 0x0000007f007f7308 */ /* 0x000ee20000000800 */
[--C-:B------:R-:W-:Y:S03]  /*1c9b0*/  FFMA.FTZ R124, R18, c[0x0][0x23c], -R137.reuse ;  /* 0x00008f00127c7a23 */ /* 0x100fe60000010889 */
[--C-:B------:R-:W-:Y:S02]  /*1c9c0*/  FFMA.FTZ R125, R19, c[0x0][0x23c], -R137.reuse ;  /* 0x00008f00137d7a23 */ /* 0x100fe40000010889 */
[----:B------:R-:W-:Y:S02]  /*1c9d0*/  FMUL.FTZ R101, R118, R101 ;  /* 0x0000006576657220 */ /* 0x000fe40000410000 */
[--C-:B------:R-:W-:Y:S02]  /*1c9e0*/  FFMA.FTZ R46, R46, c[0x0][0x23c], -R137.reuse ;  /* 0x00008f002e2e7a23 */ /* 0x100fe40000010889 */
[----:B------:R4:W-:Y:S01]  /*1c9f0*/  MUFU.EX2 R58, R36 ;  /* 0x00000024003a7308 */ /* 0x0009e20000000800 */
[--C-:B------:R-:W-:Y:S02]  /*1ca00*/  FFMA.FTZ R47, R47, c[0x0][0x23c], -R137.reuse ;  /* 0x00008f002f2f7a23 */ /* 0x100fe40000010889 */
[--C-:B------:R-:W-:Y:S02]  /*1ca10*/  FFMA.FTZ R50, R50, c[0x0][0x23c], -R137.reuse ;  /* 0x00008f0032327a23 */ /* 0x100fe40000010889 */
[--C-:B------:R-:W-:Y:S02]  /*1ca20*/  FFMA.FTZ R51, R51, c[0x0][0x23c], -R137.reuse ;  /* 0x00008f0033337a23 */ /* 0x100fe40000010889 */
[--C-:B------:R-:W-:Y:S02]  /*1ca30*/  FFMA.FTZ R44, R44, c[0x0][0x23c], -R130.reuse ;  /* 0x00008f002c2c7a23 */ /* 0x100fe40000010882 */
[--C-:B------:R-:W-:Y:S01]  /*1ca40*/  FFMA.FTZ R45, R45, c[0x0][0x23c], -R130.reuse ;  /* 0x00008f002d2d7a23 */ /* 0x100fe20000010882 */
[----:B------:R-:W-:Y:S01]  /*1ca50*/  MUFU.EX2 R125, R125 ;  /* 0x0000007d007d7308 */ /* 0x000fe20000000800 */
[--C-:B------:R-:W-:Y:S01]  /*1ca60*/  FFMA.FTZ R48, R48, c[0x0][0x23c], -R130.reuse ;  /* 0x00008f0030307a23 */ /* 0x100fe20000010882 */
[C---:B--2---:R-:W-:Y:S03]  /*1ca70*/  HMMA.16816.F32 R92, R112.reuse, R108, R92 ;  /* 0x0000006c705c723c */ /* 0x044fe6000000185c */
[--C-:B------:R-:W-:Y:S02]  /*1ca80*/  FFMA.FTZ R49, R49, c[0x0][0x23c], -R130.reuse ;  /* 0x00008f0031317a23 */ /* 0x100fe40000010882 */
[--C-:B------:R-:W-:Y:S02]  /*1ca90*/  FFMA.FTZ R55, R55, c[0x0][0x23c], -R137.reuse ;  /* 0x00008f0037377a23 */ /* 0x100fe40000010889 */
[--C-:B------:R-:W-:Y:S01]  /*1caa0*/  FFMA.FTZ R59, R59, c[0x0][0x23c], -R137.reuse ;  /* 0x00008f003b3b7a23 */ /* 0x100fe20000010889 */
[C---:B------:R-:W-:Y:S01]  /*1cab0*/  HMMA.16816.F32 R96, R112.reuse, R110, R96 ;  /* 0x0000006e7060723c */ /* 0x040fe20000001860 */
[----:B------:R-:W2:Y:S01]  /*1cac0*/  LDSM.16.MT88.4 R108, [R140+0x9400] ;  /* 0x009400008c6c783b */ /* 0x000ea20000004200 */
[----:B------:R-:W5:Y:S02]  /*1cad0*/  MUFU.EX2 R124, R124 ;  /* 0x0000007c007c7308 */ /* 0x000f640000000800 */
[--C-:B------:R-:W-:Y:S02]  /*1cae0*/  FFMA.FTZ R52, R52, c[0x0][0x23c], -R130.reuse ;  /* 0x00008f0034347a23 */ /* 0x100fe40000010882 */
[--C-:B------:R-:W-:Y:S02]  /*1caf0*/  FFMA.FTZ R53, R53, c[0x0][0x23c], -R130.reuse ;  /* 0x00008f0035357a23 */ /* 0x100fe40000010882 */
[C---:B-1----:R-:W-:Y:S01]  /*1cb00*/  HMMA.16816.F32 R12, R112.reuse, R120, R12 ;  /* 0x00000078700c723c */ /* 0x042fe2000000180c */
[----:B----4-:R-:W-:Y:S03]  /*1cb10*/  LDSM.16.MT88.4 R36, [R140+0xc800] ;  /* 0x00c800008c24783b */ /* 0x010fe60000004200 */
[----:B------:R1:W-:Y:S01]  /*1cb20*/  MUFU.EX2 R120, R16 ;  /* 0x0000001000787308 */ /* 0x0003e20000000800 */
[--C-:B------:R-:W-:Y:S02]  /*1cb30*/  FFMA.FTZ R56, R56, c[0x0][0x23c], -R130.reuse ;  /* 0x00008f0038387a23 */ /* 0x100fe40000010882 */
[--C-:B------:R-:W-:Y:S01]  /*1cb40*/  FFMA.FTZ R121, R17, c[0x0][0x23c], -R130.reuse ;  /* 0x00008f0011797a23 */ /* 0x100fe20000010882 */
[----:B------:R-:W-:Y:S04]  /*1cb50*/  HMMA.16816.F32 R100, R112, R122, R100 ;  /* 0x0000007a7064723c */ /* 0x000fe80000001864 */
[----:B---3--:R-:W-:Y:S01]  /*1cb60*/  F2FP.PACK_AB R17, R127, R126 ;  /* 0x0000007e7f11723e */ /* 0x008fe200000000ff */
[--C-:B------:R-:W-:Y:S01]  /*1cb70*/  FFMA.FTZ R57, R57, c[0x0][0x23c], -R130.reuse ;  /* 0x00008f0039397a23 */ /* 0x100fe20000010882 */
[----:B------:R-:W3:Y:S01]  /*1cb80*/  MUFU.EX2 R121, R121 ;  /* 0x0000007900797308 */ /* 0x000ee20000000800 */
[--C-:B------:R-:W-:Y:S02]  /*1cb90*/  FFMA.FTZ R113, R22, c[0x0][0x23c], -R137.reuse ;  /* 0x00008f0016717a23 */ /* 0x100fe40000010889 */
[--C-:B------:R-:W-:Y:S03]  /*1cba0*/  FFMA.FTZ R112, R23, c[0x0][0x23c], -R137.reuse ;  /* 0x00008f0017707a23 */ /* 0x100fe60000010889 */
[----:B-----5:R-:W-:Y:S01]  /*1cbb0*/  F2FP.PACK_AB R19, R125, R124 ;  /* 0x0000007c7d13723e */ /* 0x020fe200000000ff */
[--C-:B------:R-:W-:Y:S02]  /*1cbc0*/  FFMA.FTZ R114, R20, c[0x0][0x23c], -R130.reuse ;  /* 0x00008f0014727a23 */ /* 0x100fe40000010882 */
[----:B------:R-:W-:Y:S01]  /*1cbd0*/  FFMA.FTZ R115, R21, c[0x0][0x23c], -R130 ;  /* 0x00008f0015737a23 */ /* 0x000fe20000010882 */
[----:B------:R-:W-:Y:S01]  /*1cbe0*/  MUFU.EX2 R113, R113 ;  /* 0x0000007100717308 */ /* 0x000fe20000000800 */
[----:B------:R-:W-:Y:S01]  /*1cbf0*/  LDSM.16.MT88.4 R20, [R142+0x9800] ;  /* 0x009800008e14783b */ /* 0x000fe20000004200 */
[--C-:B------:R-:W-:Y:S01]  /*1cc00*/  FFMA.FTZ R123, R26, c[0x0][0x23c], -R137.reuse ;  /* 0x00008f001a7b7a23 */ /* 0x100fe20000010889 */
[----:B-1----:R-:W-:Y:S01]  /*1cc10*/  F2FP.PACK_AB R16, R169, R168 ;  /* 0x000000a8a910723e */ /* 0x002fe200000000ff */
[--C-:B------:R-:W-:Y:S02]  /*1cc20*/  FFMA.FTZ R122, R27, c[0x0][0x23c], -R137.reuse ;  /* 0x00008f001b7a7a23 */ /* 0x100fe40000010889 */
[----:B------:R-:W-:Y:S03]  /*1cc30*/  FFMA.FTZ R138, R118, R167, R138 ;  /* 0x000000a7768a7223 */ /* 0x000fe6000001008a */
[----:B------:R-:W-:Y:S01]  /*1cc40*/  LDSM.16.MT88.4 R24, [R140+0xb800] ;  /* 0x00b800008c18783b */ /* 0x000fe20000004200 */
[----:B------:R-:W1:Y:S01]  /*1cc50*/  MUFU.EX2 R112, R112 ;  /* 0x0000007000707308 */ /* 0x000e620000000800 */
[--C-:B------:R-:W-:Y:S02]  /*1cc60*/  FFMA.FTZ R62, R62, c[0x0][0x23c], -R137.reuse ;  /* 0x00008f003e3e7a23 */ /* 0x100fe40000010889 */
[--C-:B------:R-:W-:Y:S01]  /*1cc70*/  FFMA.FTZ R63, R63, c[0x0][0x23c], -R137.reuse ;  /* 0x00008f003f3f7a23 */ /* 0x100fe20000010889 */
[----:B---3--:R-:W-:Y:S01]  /*1cc80*/  F2FP.PACK_AB R18, R121, R120 ;  /* 0x000000787912723e */ /* 0x008fe200000000ff */
[----:B------:R-:W-:Y:S02]  /*1cc90*/  FFMA.FTZ R66, R66, c[0x0][0x23c], -R137 ;  /* 0x00008f0042427a23 */ /* 0x000fe40000010889 */
[--C-:B------:R-:W-:Y:S02]  /*1cca0*/  FFMA.FTZ R118, R60, c[0x0][0x23c], -R130.reuse ;  /* 0x00008f003c767a23 */ /* 0x100fe40000010882 */
[----:B------:R-:W-:Y:S01]  /*1ccb0*/  FFMA.FTZ R64, R64, c[0x0][0x23c], -R130 ;  /* 0x00008f0040407a23 */ /* 0x000fe20000010882 */
[----:B------:R-:W-:Y:S01]  /*1ccc0*/  MUFU.EX2 R122, R122 ;  /* 0x0000007a007a7308 */ /* 0x000fe20000000800 */
[C---:B------:R-:W-:Y:S05]  /*1ccd0*/  HMMA.16816.F32 R4, R16.reuse, R104, R4 ;  /* 0x000000681004723c */ /* 0x040fea0000001804 */
[----:B------:R-:W-:Y:S01]  /*1cce0*/  FFMA.FTZ R173, R119, R166, R173 ;  /* 0x000000a677ad7223 */ /* 0x000fe200000100ad */
[----:B------:R-:W-:Y:S01]  /*1ccf0*/  MOV R119, R2 ;  /* 0x0000000200777202 */ /* 0x000fe20000000f00 */
[----:B------:R-:W-:Y:S01]  /*1cd00*/  FADD.FTZ R135, R135, R138 ;  /* 0x0000008a87877221 */ /* 0x000fe20000010000 */
[C---:B------:R-:W-:Y:S01]  /*1cd10*/  HMMA.16816.F32 R8, R16.reuse, R106, R8 ;  /* 0x0000006a1008723c */ /* 0x040fe20000001808 */
[----:B------:R-:W3:Y:S01]  /*1cd20*/  LDSM.16.MT88.4 R104, [R142+0xb400] ;  /* 0x00b400008e68783b */ /* 0x000ee20000004200 */
[----:B------:R-:W-:Y:S02]  /*1cd30*/  MUFU.EX2 R114, R114 ;  /* 0x0000007200727308 */ /* 0x000fe40000000800 */
        /* <DEDUP_REMOVED lines=9> */
[----:B------:R-:W4:Y:S01]  /*1cdd0*/  MUFU.EX2 R123, R123 ;  /* 0x0000007b007b7308 */ /* 0x000f220000000800 */
[----:B------:R-:W-:Y:S02]  /*1cde0*/  FADD.FTZ R168, R168, R131 ;  /* 0x00000083a8a87221 */ /* 0x000fe40000010000 */
[----:B------:R-:W-:Y:S03]  /*1cdf0*/  FADD.FTZ R126, R126, R133 ;  /* 0x000000857e7e7221 */ /* 0x000fe60000010000 */
[----:B------:R-:W-:Y:S02]  /*1ce00*/  FADD.FTZ R169, R169, R168 ;  /* 0x000000a8a9a97221 */ /* 0x000fe40000010000 */
[----:B------:R-:W-:Y:S02]  /*1ce10*/  FADD.FTZ R127, R127, R126 ;  /* 0x0000007e7f7f7221 */ /* 0x000fe40000010000 */
[----:B------:R-:W-:Y:S01]  /*1ce20*/  MUFU.EX2 R175, R175 ;  /* 0x000000af00af7308 */ /* 0x000fe20000000800 */
[----:B------:R-:W-:Y:S04]  /*1ce30*/  FADD.FTZ R120, R120, R169 ;  /* 0x000000a978787221 */ /* 0x000fe80000010000 */
[----:B------:R-:W-:Y:S01]  /*1ce40*/  FADD.FTZ R121, R121, R120 ;  /* 0x0000007879797221 */ /* 0x000fe20000010000 */
[C---:B---3--:R-:W-:Y:S04]  /*1ce50*/  HMMA.16816.F32 R76, R16.reuse, R104, R76 ;  /* 0x00000068104c723c */ /* 0x048fe8000000184c */
[----:B------:R-:W-:Y:S04]  /*1ce60*/  MUFU.EX2 R178, R178 ;  /* 0x000000b200b27308 */ /* 0x000fe80000000800 */
[C---:B------:R-:W-:Y:S01]  /*1ce70*/  HMMA.16816.F32 R80, R16.reuse, R106, R80 ;  /* 0x0000006a1050723c */ /* 0x040fe20000001850 */
[----:B------:R-:W3:Y:S05]  /*1ce80*/  LDSM.16.MT88.4 R104, [R142+0xd400] ;  /* 0x00d400008e68783b */ /* 0x000eea0000004200 */
[----:B------:R-:W-:Y:S02]  /*1ce90*/  MUFU.EX2 R179, R179 ;  /* 0x000000b300b37308 */ /* 0x000fe40000000800 */
[C---:B--2---:R-:W-:Y:S08]  /*1cea0*/  HMMA.16816.F32 R84, R16.reuse, R108, R84 ;  /* 0x0000006c1054723c */ /* 0x044ff00000001854 */
[----:B------:R-:W-:Y:S01]  /*1ceb0*/  MUFU.EX2 R176, R176 ;  /* 0x000000b000b07308 */ /* 0x000fe20000000800 */
[C---:B------:R-:W-:Y:S01]  /*1cec0*/  HMMA.16816.F32 R88, R16.reuse, R110, R88 ;  /* 0x0000006e1058723c */ /* 0x040fe20000001858 */
[----:B------:R-:W2:Y:S08]  /*1ced0*/  LDSM.16.MT88.4 R108, [R140+0xd400] ;  /* 0x00d400008c6c783b */ /* 0x000eb00000004200 */
        /* <DEDUP_REMOVED lines=8> */
[----:B------:R-:W-:Y:S01]  /*1cf60*/  MUFU.EX2 R183, R183 ;  /* 0x000000b700b77308 */ /* 0x000fe20000000800 */
[----:B------:R-:W-:Y:S01]  /*1cf70*/  HMMA.16816.F32 R100, R16, R110, R100 ;  /* 0x0000006e1064723c */ /* 0x000fe20000001864 */
[----:B------:R-:W-:Y:S06]  /*1cf80*/  LDSM.16.MT88.4 R108, [R142+0xac00] ;  /* 0x00ac00008e6c783b */ /* 0x000fec0000004200 */
[----:B-1----:R-:W-:Y:S02]  /*1cf90*/  F2FP.PACK_AB R17, R112, R113 ;  /* 0x000000717011723e */ /* 0x002fe400000000ff */
[----:B------:R-:W-:Y:S03]  /*1cfa0*/  MUFU.EX2 R46, R46 ;  /* 0x0000002e002e7308 */ /* 0x000fe60000000800 */
[----:B----4-:R-:W-:Y:S02]  /*1cfb0*/  F2FP.PACK_AB R19, R122, R123 ;  /* 0x0000007b7a13723e */ /* 0x010fe400000000ff */
[----:B------:R-:W-:Y:S02]  /*1cfc0*/  F2FP.PACK_AB R16, R115, R114 ;  /* 0x000000727310723e */ /* 0x000fe400000000ff */
[----:B------:R-:W-:Y:S03]  /*1cfd0*/  F2FP.PACK_AB R18, R170, R139 ;  /* 0x0000008baa12723e */ /* 0x000fe600000000ff */
[----:B------:R-:W-:Y:S04]  /*1cfe0*/  MUFU.EX2 R47, R47 ;  /* 0x0000002f002f7308 */ /* 0x000fe80000000800 */
[C---:B------:R-:W-:Y:S06]  /*1cff0*/  HMMA.16816.F32 R4, R16.reuse, R20, R4 ;  /* 0x000000141004723c */ /* 0x040fec0000001804 */
[----:B------:R-:W-:Y:S02]  /*1d000*/  MUFU.EX2 R50, R50 ;  /* 0x0000003200327308 */ /* 0x000fe40000000800 */
[C---:B------:R-:W-:Y:S01]  /*1d010*/  HMMA.16816.F32 R8, R16.reuse, R22, R8 ;  /* 0x000000161008723c */ /* 0x040fe20000001808 */
[----:B------:R-:W1:Y:S07]  /*1d020*/  LDSM.16.MT88.4 R20, [R142+0xb800] ;  /* 0x00b800008e14783b */ /* 0x000e6e0000004200 */
[C---:B---3--:R-:W-:Y:S01]  /*1d030*/  HMMA.16816.F32 R68, R16.reuse, R104, R68 ;  /* 0x000000681044723c */ /* 0x048fe20000001844 */
[----:B------:R-:W-:Y:S06]  /*1d040*/  MUFU.EX2 R51, R51 ;  /* 0x0000003300337308 */ /* 0x000fec0000000800 */
[--C-:B------:R-:W-:Y:S01]  /*1d050*/  FFMA.FTZ R104, R30, c[0x0][0x23c], -R137.reuse ;  /* 0x00008f001e687a23 */ /* 0x100fe20000010889 */
[C---:B------:R-:W-:Y:S03]  /*1d060*/  HMMA.16816.F32 R72, R16.reuse, R106, R72 ;  /* 0x0000006a1048723c */ /* 0x040fe60000001848 */
[----:B------:R-:W-:Y:S01]  /*1d070*/  MUFU.EX2 R44, R44 ;  /* 0x0000002c002c7308 */ /* 0x000fe20000000800 */
[--C-:B------:R-:W-:Y:S03]  /*1d080*/  FFMA.FTZ R105, R35, c[0x0][0x23c], -R137.reuse ;  /* 0x00008f0023697a23 */ /* 0x100fe60000010889 */
[--C-:B------:R-:W-:Y:S02]  /*1d090*/  FFMA.FTZ R107, R31, c[0x0][0x23c], -R137.reuse ;  /* 0x00008f001f6b7a23 */ /* 0x100fe40000010889 */
[----:B------:R-:W-:Y:S03]  /*1d0a0*/  LDSM.16.MT88.4 R28, [R142+0xc000] ;  /* 0x00c000008e1c783b */ /* 0x000fe60000004200 */
[--C-:B------:R-:W-:Y:S01]  /*1d0b0*/  FFMA.FTZ R106, R34, c[0x0][0x23c], -R137.reuse ;  /* 0x00008f00226a7a23 */ /* 0x100fe20000010889 */
[----:B------:R-:W-:Y:S01]  /*1d0c0*/  MUFU.EX2 R104, R104 ;  /* 0x0000006800687308 */ /* 0x000fe20000000800 */
[----:B------:R-:W-:Y:S02]  /*1d0d0*/  FFMA.FTZ R137, R67, c[0x0][0x23c], -R137 ;  /* 0x00008f0043897a23 */ /* 0x000fe40000010889 */
[--C-:B------:R-:W-:Y:S01]  /*1d0e0*/  FFMA.FTZ R67, R61, c[0x0][0x23c], -R130.reuse ;  /* 0x00008f003d437a23 */ /* 0x100fe20000010882 */
[----:B------:R-:W-:Y:S01]  /*1d0f0*/  LDSM.16.MT88.4 R32, [R142+0xc400] ;  /* 0x00c400008e20783b */ /* 0x000fe20000004200 */
[----:B------:R-:W-:Y:S05]  /*1d100*/  FFMA.FTZ R130, R65, c[0x0][0x23c], -R130 ;  /* 0x00008f0041827a23 */ /* 0x000fea0000010882 */
[----:B------:R-:W2:Y:S01]  /*1d110*/  MUFU.EX2 R107, R107 ;  /* 0x0000006b006b7308 */ /* 0x000ea20000000800 */
[C---:B-1----:R-:W-:Y:S08]  /*1d120*/  HMMA.16816.F32 R76, R16.reuse, R20, R76 ;  /* 0x00000014104c723c */ /* 0x042ff0000000184c */
[C---:B------:R-:W-:Y:S01]  /*1d130*/  HMMA.16816.F32 R80, R16.reuse, R22, R80 ;  /* 0x000000161050723c */ /* 0x040fe20000001850 */
[----:B------:R-:W1:Y:S01]  /*1d140*/  LDSM.16.MT88.4 R20, [R142+0xd800] ;  /* 0x00d800008e14783b */ /* 0x000e620000004200 */
[----:B------:R-:W-:Y:S06]  /*1d150*/  MUFU.EX2 R106, R106 ;  /* 0x0000006a006a7308 */ /* 0x000fec0000000800 */
[C---:B------:R-:W-:Y:S04]  /*1d160*/  HMMA.16816.F32 R84, R16.reuse, R24, R84 ;  /* 0x000000181054723c */ /* 0x040fe80000001854 */
[----:B------:R-:W3:Y:S04]  /*1d170*/  MUFU.EX2 R105, R105 ;  /* 0x0000006900697308 */ /* 0x000ee80000000800 */
        /* <DEDUP_REMOVED lines=8> */
[----:B------:R-:W1:Y:S01]  /*1d200*/  MUFU.EX2 R55, R55 ;  /* 0x0000003700377308 */ /* 0x000e620000000800 */
[C---:B----4-:R-:W-:Y:S09]  /*1d210*/  HMMA.16816.F32 R12, R16.reuse, R24, R12 ;  /* 0x00000018100c723c */ /* 0x050ff2000000180c */
[----:B------:R-:W-:Y:S01]  /*1d220*/  MUFU.EX2 R54, R54 ;  /* 0x0000003600367308 */ /* 0x000fe20000000800 */
[----:B------:R-:W-:Y:S01]  /*1d230*/  HMMA.16816.F32 R100, R16, R26, R100 ;  /* 0x0000001a1064723c */ /* 0x000fe20000001864 */
[----:B------:R-:W4:Y:S06]  /*1d240*/  LDSM.16.MT88.4 R24, [R140+0x9c00] ;  /* 0x009c00008c18783b */ /* 0x000f2c0000004200 */
[----:B--2---:R-:W-:Y:S02]  /*1d250*/  F2FP.PACK_AB R17, R107, R104 ;  /* 0x000000686b11723e */ /* 0x004fe400000000ff */
[----:B------:R-:W2:Y:S03]  /*1d260*/  MUFU.EX2 R59, R59 ;  /* 0x0000003b003b7308 */ /* 0x000ea60000000800 */
[----:B---3--:R-:W-:Y:S02]  /*1d270*/  F2FP.PACK_AB R19, R105, R106 ;  /* 0x0000006a6913723e */ /* 0x008fe400000000ff */
[----:B------:R-:W-:Y:S02]  /*1d280*/  F2FP.PACK_AB R16, R171, R172 ;  /* 0x000000acab10723e */ /* 0x000fe400000000ff */
[----:B------:R-:W-:Y:S03]  /*1d290*/  F2FP.PACK_AB R18, R175, R174 ;  /* 0x000000aeaf12723e */ /* 0x000fe600000000ff */
[----:B------:R-:W-:Y:S04]  /*1d2a0*/  MUFU.EX2 R52, R52 ;  /* 0x0000003400347308 */ /* 0x000fe80000000800 */
[C---:B-1----:R-:W-:Y:S06]  /*1d2b0*/  HMMA.16816.F32 R4, R16.reuse, R20, R4 ;  /* 0x000000141004723c */ /* 0x042fec0000001804 */
[----:B------:R-:W1:Y:S02]  /*1d2c0*/  MUFU.EX2 R53, R53 ;  /* 0x0000003500357308 */ /* 0x000e640000000800 */
[C---:B------:R-:W-:Y:S01]  /*1d2d0*/  HMMA.16816.F32 R8, R16.reuse, R22, R8 ;  /* 0x000000161008723c */ /* 0x040fe20000001808 */
[----:B------:R-:W3:Y:S07]  /*1d2e0*/  LDSM.16.MT88.4 R20, [R142+0xbc00] ;  /* 0x00bc00008e14783b */ /* 0x000eee0000004200 */
[----:B------:R-:W-:Y:S01]  /*1d2f0*/  MUFU.EX2 R56, R56 ;  /* 0x0000003800387308 */ /* 0x000fe20000000800 */
[C---:B----4-:R-:W-:Y:S09]  /*1d300*/  HMMA.16816.F32 R68, R16.reuse, R24, R68 ;  /* 0x000000181044723c */ /* 0x050ff20000001844 */
[----:B------:R-:W4:Y:S01]  /*1d310*/  MUFU.EX2 R57, R57 ;  /* 0x0000003900397308 */ /* 0x000f220000000800 */
[C---:B------:R-:W-:Y:S01]  /*1d320*/  HMMA.16816.F32 R72, R16.reuse, R26, R72 ;  /* 0x0000001a1048723c */ /* 0x040fe20000001848 */
[----:B------:R-:W1:Y:S08]  /*1d330*/  LDSM.16.MT88.4 R24, [R140+0xbc00] ;  /* 0x00bc00008c18783b */ /* 0x000e700000004200 */
[----:B------:R-:W-:Y:S10]  /*1d340*/  MUFU.EX2 R62, R62 ;  /* 0x0000003e003e7308 */ /* 0x000ff40000000800 */
[----:B------:R-:W2:Y:S01]  /*1d350*/  MUFU.EX2 R61, R63 ;  /* 0x0000003f003d7308 */ /* 0x000ea20000000800 */
[C---:B---3--:R-:W-:Y:S09]  /*1d360*/  HMMA.16816.F32 R76, R16.reuse, R20, R76 ;  /* 0x00000014104c723c */ /* 0x048ff2000000184c */
[----:B------:R-:W-:Y:S01]  /*1d370*/  MUFU.EX2 R60, R66 ;  /* 0x00000042003c7308 */ /* 0x000fe20000000800 */
[C---:B------:R-:W-:Y:S01]  /*1d380*/  HMMA.16816.F32 R80, R16.reuse, R22, R80 ;  /* 0x000000161050723c */ /* 0x040fe20000001850 */
[----:B------:R-:W3:Y:S08]  /*1d390*/  LDSM.16.MT88.4 R20, [R142+0xdc00] ;  /* 0x00dc00008e14783b */ /* 0x000ef00000004200 */
[----:B------:R-:W2:Y:S01]  /*1d3a0*/  MUFU.EX2 R137, R137 ;  /* 0x0000008900897308 */ /* 0x000ea20000000800 */
[C---:B-1----:R-:W-:Y:S08]  /*1d3b0*/  HMMA.16816.F32 R84, R16.reuse, R24, R84 ;  /* 0x000000181054723c */ /* 0x042ff00000001854 */
[C---:B------:R-:W-:Y:S01]  /*1d3c0*/  HMMA.16816.F32 R88, R16.reuse, R26, R88 ;  /* 0x0000001a1058723c */ /* 0x040fe20000001858 */
[----:B------:R-:W1:Y:S01]  /*1d3d0*/  LDSM.16.MT88.4 R24, [R140+0xdc00] ;  /* 0x00dc00008c18783b */ /* 0x000e620000004200 */
[----:B------:R-:W-:Y:S06]  /*1d3e0*/  MUFU.EX2 R167, R130 ;  /* 0x0000008200a77308 */ /* 0x000fec0000000800 */
        /* <DEDUP_REMOVED lines=30> */
[----:B-----5:R-:W-:Y:S02]  /*1d5d0*/  F2FP.PACK_AB R16, R45, R44 ;  /* 0x0000002c2d10723e */ /* 0x020fe400000000ff */
        /* <DEDUP_REMOVED lines=22> */
[----:B----4-:R-:W-:Y:S07]  /*1d740*/  F2FP.PACK_AB R18, R57, R56 ;  /* 0x000000383912723e */ /* 0x010fee00000000ff */
[C---:B--2---:R-:W-:Y:S07]  /*1d750*/  HMMA.16816.F32 R4, R16.reuse, R28, R4 ;  /* 0x0000001c1004723c */ /* 0x044fee0000001804 */
[----:B------:R-:W-:Y:S01]  /*1d760*/  FADD.FTZ R28, R124, R127 ;  /* 0x0000007f7c1c7221 */ /* 0x000fe20000010000 */
[C---:B------:R-:W-:Y:S04]  /*1d770*/  HMMA.16816.F32 R8, R16.reuse, R30, R8 ;  /* 0x0000001e1008723c */ /* 0x040fe80000001808 */
[----:B------:R-:W-:Y:S04]  /*1d780*/  FADD.FTZ R28, R125, R28 ;  /* 0x0000001c7d1c7221 */ /* 0x000fe80000010000 */
[C---:B------:R-:W-:Y:S01]  /*1d790*/  HMMA.16816.F32 R68, R16.reuse, R32, R68 ;  /* 0x000000201044723c */ /* 0x040fe20000001844 */
[----:B------:R2:W-:Y:S03]  /*1d7a0*/  MUFU.EX2 R32, R118 ;  /* 0x0000007600207308 */ /* 0x0005e60000000800 */
[----:B------:R-:W-:Y:S02]  /*1d7b0*/  FADD.FTZ R113, R113, R28 ;  /* 0x0000001c71717221 */ /* 0x000fe40000010000 */
[----:B------:R-:W-:Y:S02]  /*1d7c0*/  LDSM.16.MT88.4 R28, [R142+0xcc00] ;  /* 0x00cc00008e1c783b */ /* 0x000fe40000004200 */
[C---:B------:R-:W-:Y:S03]  /*1d7d0*/  HMMA.16816.F32 R72, R16.reuse, R34, R72 ;  /* 0x000000221048723c */ /* 0x040fe60000001848 */
[----:B------:R-:W4:Y:S05]  /*1d7e0*/  MUFU.EX2 R33, R67 ;  /* 0x0000004300217308 */ /* 0x000f2a0000000800 */
[C---:B---3--:R-:W-:Y:S05]  /*1d7f0*/  HMMA.16816.F32 R76, R16.reuse, R20, R76 ;  /* 0x00000014104c723c */ /* 0x048fea000000184c */
[----:B------:R-:W3:Y:S03]  /*1d800*/  MUFU.EX2 R34, R64 ;  /* 0x0000004000227308 */ /* 0x000ee60000000800 */
[C---:B------:R-:W-:Y:S01]  /*1d810*/  HMMA.16816.F32 R80, R16.reuse, R22, R80 ;  /* 0x000000161050723c */ /* 0x040fe20000001850 */
[----:B------:R-:W5:Y:S03]  /*1d820*/  LDSM.16.MT88.4 R20, [R140+0xac00] ;  /* 0x00ac00008c14783b */ /* 0x000f660000004200 */
[----:B--2---:R-:W-:Y:S04]  /*1d830*/  MOV R118, R3 ;  /* 0x0000000300767202 */ /* 0x004fe80000000f00 */
[C---:B------:R-:W-:Y:S07]  /*1d840*/  HMMA.16816.F32 R84, R16.reuse, R36, R84 ;  /* 0x000000241054723c */ /* 0x040fee0000001854 */
[----:B------:R-:W-:Y:S01]  /*1d850*/  FADD.FTZ R36, R114, R121 ;  /* 0x0000007972247221 */ /* 0x000fe20000010000 */
[C---:B------:R-:W-:Y:S04]  /*1d860*/  HMMA.16816.F32 R88, R16.reuse, R38, R88 ;  /* 0x000000261058723c */ /* 0x040fe80000001858 */
[----:B------:R-:W-:Y:S04]  /*1d870*/  FADD.FTZ R36, R115, R36 ;  /* 0x0000002473247221 */ /* 0x000fe80000010000 */
[C---:B------:R-:W-:Y:S08]  /*1d880*/  HMMA.16816.F32 R92, R16.reuse, R40, R92 ;  /* 0x00000028105c723c */ /* 0x040ff0000000185c */
[C---:B------:R-:W-:Y:S08]  /*1d890*/  HMMA.16816.F32 R96, R16.reuse, R42, R96 ;  /* 0x0000002a1060723c */ /* 0x040ff00000001860 */
[C---:B-1----:R-:W-:Y:S07]  /*1d8a0*/  HMMA.16816.F32 R12, R16.reuse, R24, R12 ;  /* 0x00000018100c723c */ /* 0x042fee000000180c */
[----:B------:R-:W-:Y:S01]  /*1d8b0*/  FADD.FTZ R24, R112, R113 ;  /* 0x0000007170187221 */ /* 0x000fe20000010000 */
[----:B------:R-:W-:Y:S04]  /*1d8c0*/  HMMA.16816.F32 R100, R16, R26, R100 ;  /* 0x0000001a1064723c */ /* 0x000fe80000001864 */
[----:B------:R-:W-:Y:S03]  /*1d8d0*/  FADD.FTZ R25, R139, R36 ;  /* 0x000000248b197221 */ /* 0x000fe60000010000 */
[----:B------:R-:W-:Y:S01]  /*1d8e0*/  F2FP.PACK_AB R17, R61, R62 ;  /* 0x0000003e3d11723e */ /* 0x000fe200000000ff */
[----:B------:R-:W-:Y:S01]  /*1d8f0*/  FADD.FTZ R25, R170, R25 ;  /* 0x00000019aa197221 */ /* 0x000fe20000010000 */
[----:B------:R-:W-:Y:S03]  /*1d900*/  F2FP.PACK_AB R19, R137, R60 ;  /* 0x0000003c8913723e */ /* 0x000fe600000000ff */
[----:B----4-:R-:W-:Y:S01]  /*1d910*/  F2FP.PACK_AB R16, R33, R32 ;  /* 0x000000202110723e */ /* 0x010fe200000000ff */
[----:B------:R-:W-:Y:S01]  /*1d920*/  FADD.FTZ R172, R172, R25 ;  /* 0x00000019acac7221 */ /* 0x000fe20000010000 */
[----:B---3--:R-:W-:Y:S03]  /*1d930*/  F2FP.PACK_AB R18, R167, R34 ;  /* 0x00000022a712723e */ /* 0x008fe600000000ff */
[----:B------:R-:W-:Y:S04]  /*1d940*/  FADD.FTZ R171, R171, R172 ;  /* 0x000000acabab7221 */ /* 0x000fe80000010000 */
[C---:B------:R-:W-:Y:S01]  /*1d950*/  HMMA.16816.F32 R112, R16.reuse, R108, R4 ;  /* 0x0000006c1070723c */ /* 0x040fe20000001804 */
        /* <DEDUP_REMOVED lines=12> */
[----:B------:R-:W-:Y:S01]  /*1da20*/  FADD.FTZ R104, R104, R21 ;  /* 0x0000001568687221 */ /* 0x000fe20000010000 */
[C---:B------:R-:W-:Y:S01]  /*1da30*/  HMMA.16816.F32 R76, R16.reuse, R28, R76 ;  /* 0x0000001c104c723c */ /* 0x040fe2000000184c */
[----:B------:R-:W3:Y:S02]  /*1da40*/  LDSM.16.MT88.4 R20, [R140+0xec00] ;  /* 0x00ec00008c14783b */ /* 0x000ee40000004200 */
        /* <DEDUP_REMOVED lines=40> */
.L_x_3108:
[----:B------:R-:W1:Y:S01]  /*1dcd0*/  SHFL.BFLY PT, R5, R166, 0x2, 0x1f ;  /* 0x0c401f00a6057f89 */ /* 0x000e6200000e0000 */
[----:B------:R-:W-:Y:S01]  /*1dce0*/  MOV R8, 0x3f800000 ;  /* 0x3f80000000087802 */ /* 0x000fe20000000f00 */
[----:B------:R-:W-:Y:S01]  /*1dcf0*/  BSSY B0, `(.L_x_3113) ;  /* 0x00000bf000007945 */ /* 0x000fe20003800000 */
[----:B------:R-:W-:Y:S01]  /*1dd00*/  IMAD R161, R161, 0x10, R160 ;  /* 0x00000010a1a17824 */ /* 0x000fe200078e02a0 */
[----:B------:R-:W2:Y:S04]  /*1dd10*/  SHFL.BFLY PT, R10, R167, 0x2, 0x1f ;  /* 0x0c401f00a70a7f89 */ /* 0x000ea800000e0000 */
[----:B------:R-:W3:Y:S04]  /*1dd20*/  S2R R4, SR_TID.X ;  /* 0x0000000000047919 */ /* 0x000ee80000002100 */
[----:B------:R-:W-:Y:S01]  /*1dd30*/  BAR.SYNC.DEFER_BLOCKING 0x0 ;  /* 0x0000000000007b1d */ /* 0x000fe20000010000 */
[----:B-1----:R-:W-:-:S02]  /*1dd40*/  FADD.FTZ R0, R5, R166 ;  /* 0x000000a605007221 */ /* 0x002fc40000010000 */
[----:B--2---:R-:W-:-:S03]  /*1dd50*/  FADD.FTZ R10, R10, R167 ;  /* 0x000000a70a0a7221 */ /* 0x004fc60000010000 */
[----:B------:R-:W1:Y:S01]  /*1dd60*/  SHFL.BFLY PT, R5, R0, 0x1, 0x1f ;  /* 0x0c201f0000057f89 */ /* 0x000e6200000e0000 */
[----:B---3--:R-:W-:-:S03]  /*1dd70*/  SHF.R.S32.HI R9, RZ, 0x1f, R4 ;  /* 0x0000001fff097819 */ /* 0x008fc60000011404 */
[----:B------:R-:W2:Y:S01]  /*1dd80*/  SHFL.BFLY PT, R7, R10, 0x1, 0x1f ;  /* 0x0c201f000a077f89 */ /* 0x000ea200000e0000 */
[CC--:B------:R-:W-:Y:S02]  /*1dd90*/  LEA.HI R11, R9.reuse, R4.reuse, RZ, 0x2 ;  /* 0x00000004090b7211 */ /* 0x0c0fe400078f10ff */
[----:B------:R-:W-:Y:S02]  /*1dda0*/  LEA.HI R14, R9, R4, RZ, 0x6 ;  /* 0x00000004090e7211 */ /* 0x000fe400078f30ff */
[----:B------:R-:W-:Y:S02]  /*1ddb0*/  LOP3.LUT R15, R11, 0xfffffffc, RZ, 0xc0, !PT ;  /* 0xfffffffc0b0f7812 */ /* 0x000fe400078ec0ff */
[----:B------:R-:W-:Y:S02]  /*1ddc0*/  SHF.R.S32.HI R11, RZ, 0x2, R11 ;  /* 0x00000002ff0b7819 */ /* 0x000fe4000001140b */
[----:B------:R-:W-:Y:S02]  /*1ddd0*/  SHF.L.U32 R14, R14, 0x2, RZ ;  /* 0x000000020e0e7819 */ /* 0x000fe400000006ff */
[----:B------:R-:W-:-:S04]  /*1dde0*/  SHF.R.S32.HI R16, RZ, 0x1f, R11 ;  /* 0x0000001fff107819 */ /* 0x000fc8000001140b */
[----:B------:R-:W-:Y:S01]  /*1ddf0*/  LEA.HI R16, R16, R11, RZ, 0x3 ;  /* 0x0000000b10107211 */ /* 0x000fe200078f18ff */
[----:B-1----:R-:W-:Y:S01]  /*1de00*/  FADD.FTZ R5, R0, R5 ;  /* 0x0000000500057221 */ /* 0x002fe20000010000 */
[-C--:B------:R-:W-:Y:S02]  /*1de10*/  LEA.HI R0, R9, R4.reuse, RZ, 0x5 ;  /* 0x0000000409007211 */ /* 0x080fe400078f28ff */
[----:B------:R-:W-:Y:S01]  /*1de20*/  LOP3.LUT R16, R16, 0xfffffff8, RZ, 0xc0, !PT ;  /* 0xfffffff810107812 */ /* 0x000fe200078ec0ff */
[----:B--2---:R-:W-:Y:S01]  /*1de30*/  FADD.FTZ R6, R10, R7 ;  /* 0x000000070a067221 */ /* 0x004fe20000010000 */
[----:B------:R-:W-:Y:S02]  /*1de40*/  SHF.R.S32.HI R13, RZ, 0x5, R0 ;  /* 0x00000005ff0d7819 */ /* 0x000fe40000011400 */
[-C--:B------:R-:W-:Y:S01]  /*1de50*/  IADD3 R10, -R15, R4.reuse, RZ ;  /* 0x000000040f0a7210 */ /* 0x080fe20007ffe1ff */
[----:B------:R-:W-:Y:S01]  /*1de60*/  IMAD.IADD R17, R11, 0x1, -R16 ;  /* 0x000000010b117824 */ /* 0x000fe200078e0a10 */
[----:B------:R-:W-:-:S02]  /*1de70*/  LEA.HI R11, R9, R4, RZ, 0x4 ;  /* 0x00000004090b7211 */ /* 0x000fc400078f20ff */
[----:B------:R-:W-:Y:S02]  /*1de80*/  LEA R10, R13, R10, 0x8 ;  /* 0x0000000a0d0a7211 */ /* 0x000fe400078e40ff */
[----:B------:R-:W-:Y:S02]  /*1de90*/  LEA.HI R13, R9, R4, RZ, 0x3 ;  /* 0x00000004090d7211 */ /* 0x000fe400078f18ff */
[----:B------:R-:W-:Y:S02]  /*1dea0*/  FSETP.NE.FTZ.AND P1, PT, R6, RZ, PT ;  /* 0x000000ff0600720b */ /* 0x000fe40003f35000 */
[----:B------:R-:W-:Y:S02]  /*1deb0*/  SHF.R.S32.HI R12, RZ, 0x3, R13 ;  /* 0x00000003ff0c7819 */ /* 0x000fe4000001140d */
[C---:B------:R-:W-:Y:S02]  /*1dec0*/  LOP3.LUT R19, R13.reuse, 0xfffffff8, RZ, 0xc0, !PT ;  /* 0xfffffff80d137812 */ /* 0x040fe400078ec0ff */
[----:B------:R-:W-:-:S02]  /*1ded0*/  LEA.HI R15, R13, R12, RZ, 0x1 ;  /* 0x0000000c0d0f7211 */ /* 0x000fc400078f08ff */
[----:B------:R-:W-:Y:S02]  /*1dee0*/  LEA.HI R13, R17, R17, RZ, 0x1 ;  /* 0x00000011110d7211 */ /* 0x000fe400078f08ff */
[----:B------:R-:W-:Y:S02]  /*1def0*/  LOP3.LUT R9, R15, 0xfffffffe, RZ, 0xc0, !PT ;  /* 0xfffffffe0f097812 */ /* 0x000fe400078ec0ff */
[----:B------:R-:W-:Y:S01]  /*1df00*/  LOP3.LUT R15, R14, 0x3fffff00, RZ, 0xc0, !PT ;  /* 0x3fffff000e0f7812 */ /* 0x000fe200078ec0ff */
[----:B------:R-:W1:Y:S01]  /*1df10*/  @P1 MUFU.RCP R8, R6 ;  /* 0x0000000600081308 */ /* 0x000e620000001000 */
[----:B------:R-:W-:Y:S02]  /*1df20*/  IADD3 R14, R12, -R9, RZ ;  /* 0x800000090c0e7210 */ /* 0x000fe40007ffe0ff */
[----:B------:R-:W-:Y:S02]  /*1df30*/  IADD3 R9, -R19, R4, RZ ;  /* 0x0000000413097210 */ /* 0x000fe40007ffe1ff */
[----:B------:R-:W-:-:S02]  /*1df40*/  LOP3.LUT R18, R13, 0x1fffffe, RZ, 0xc0, !PT ;  /* 0x01fffffe0d127812 */ /* 0x000fc400078ec0ff */
[----:B------:R-:W-:Y:S01]  /*1df50*/  FSETP.NE.FTZ.AND P0, PT, R5, RZ, PT ;  /* 0x000000ff0500720b */ /* 0x000fe20003f15000 */
[----:B------:R-:W-:Y:S01]  /*1df60*/  @P1 MUFU.LG2 R6, R6 ;  /* 0x0000000600061308 */ /* 0x000fe20000000c00 */
[----:B------:R-:W-:Y:S02]  /*1df70*/  LEA.HI R16, R9, R9, RZ, 0x1 ;  /* 0x0000000909107211 */ /* 0x000fe400078f08ff */
[----:B------:R-:W-:Y:S02]  /*1df80*/  IADD3 R17, R17, -R18, RZ ;  /* 0x8000001211117210 */ /* 0x000fe40007ffe0ff */
[----:B------:R-:W-:Y:S02]  /*1df90*/  SHF.R.S32.HI R13, RZ, 0x1, R13 ;  /* 0x00000001ff0d7819 */ /* 0x000fe4000001140d */
[----:B------:R-:W-:Y:S01]  /*1dfa0*/  SHF.R.S32.HI R18, RZ, 0x1, R16 ;  /* 0x00000001ff127819 */ /* 0x000fe20000011410 */
[----:B-1----:R-:W-:Y:S01]  /*1dfb0*/  FMUL.FTZ R112, R8, R112 ;  /* 0x0000007008707220 */ /* 0x002fe20000410000 */
[----:B------:R-:W-:Y:S01]  /*1dfc0*/  LOP3.LUT R16, R16, 0xfffffffe, RZ, 0xc0, !PT ;  /* 0xfffffffe10107812 */ /* 0x000fe200078ec0ff */
[----:B------:R-:W-:Y:S01]  /*1dfd0*/  FMUL.FTZ R113, R8, R113 ;  /* 0x0000007108717220 */ /* 0x000fe20000410000 */
[----:B------:R-:W-:Y:S01]  /*1dfe0*/  LEA R14, R14, R15, 0x5 ;  /* 0x0000000f0e0e7211 */ /* 0x000fe200078e28ff */
[C---:B------:R-:W-:Y:S01]  /*1dff0*/  FMUL.FTZ R108, R8.reuse, R108 ;  /* 0x0000006c086c7220 */ /* 0x040fe20000410000 */
[----:B------:R-:W-:Y:S01]  /*1e000*/  MOV R7, 0x3f800000 ;  /* 0x3f80000000077802 */ /* 0x000fe20000000f00 */
[C---:B------:R-:W-:Y:S01]  /*1e010*/  FMUL.FTZ R109, R8.reuse, R109 ;  /* 0x0000006d086d7220 */ /* 0x040fe20000410000 */
[----:B------:R-:W-:Y:S01]  /*1e020*/  SHF.R.S32.HI R11, RZ, 0x4, R11 ;  /* 0x00000004ff0b7819 */ /* 0x000fe2000001140b */
[C---:B------:R-:W-:Y:S01]  /*1e030*/  FMUL.FTZ R68, R8.reuse, R68 ;  /* 0x0000004408447220 */ /* 0x040fe20000410000 */
[----:B------:R-:W-:Y:S01]  /*1e040*/  SHF.L.U32 R15, R13, 0x6, RZ ;  /* 0x000000060d0f7819 */ /* 0x000fe200000006ff */
[C---:B------:R-:W-:Y:S01]  /*1e050*/  FMUL.FTZ R69, R8.reuse, R69 ;  /* 0x0000004508457220 */ /* 0x040fe20000410000 */
[----:B------:R-:W-:Y:S01]  /*1e060*/  LEA R10, R17, R10, 0x4 ;  /* 0x0000000a110a7211 */ /* 0x000fe200078e20ff */
[----:B------:R-:W-:Y:S01]  /*1e070*/  IMAD.IADD R17, R9, 0x1, -R16 ;  /* 0x0000000109117824 */ /* 0x000fe200078e0a10 */
[----:B------:R-:W-:Y:S01]  /*1e080*/  LOP3.LUT R15, R15, 0xc0, RZ, 0xc0, !PT ;  /* 0x000000c00f0f7812 */ /* 0x000fe200078ec0ff */
[----:B------:R-:W-:Y:S01]  /*1e090*/  IMAD.SHL.U32 R11, R11, 0x40, RZ ;  /* 0x000000400b0b7824 */ /* 0x000fe200078e00ff */
[----:B------:R-:W-:Y:S01]  /*1e0a0*/  LOP3.LUT R16, R13, 0x1, RZ, 0xc0, !PT ;  /* 0x000000010d107812 */ /* 0x000fe200078ec0ff */
[----:B------:R-:W1:Y:S01]  /*1e0b0*/  @P0 MUFU.RCP R7, R5 ;  /* 0x0000000500070308 */ /* 0x000e620000001000 */
        /* <DEDUP_REMOVED lines=28> */
[----:B------:R-:W2:Y:S01]  /*1e280*/  @P0 MUFU.LG2 R5, R5 ;  /* 0x0000000500050308 */ /* 0x000ea20000000c00 */
[----:B------:R-:W-:-:S02]  /*1e290*/  FMUL.FTZ R104, R8, R104 ;  /* 0x0000006808687220 */ /* 0x000fc40000410000 */
[C---:B------:R-:W-:Y:S02]  /*1e2a0*/  FMUL.FTZ R105, R8.reuse, R105 ;  /* 0x0000006908697220 */ /* 0x040fe40000410000 */
[C---:B------:R-:W-:Y:S02]  /*1e2b0*/  FMUL.FTZ R100, R8.reuse, R100 ;  /* 0x0000006408647220 */ /* 0x040fe40000410000 */
[----:B------:R-:W-:Y:S01]  /*1e2c0*/  FMUL.FTZ R101, R8, R101 ;  /* 0x0000006508657220 */ /* 0x000fe20000410000 */
[----:B------:R-:W-:Y:S01]  /*1e2d0*/  MOV R8, 0x40 ;  /* 0x0000004000087802 */ /* 0x000fe20000000f00 */
[C---:B-1----:R-:W-:Y:S02]  /*1e2e0*/  FMUL.FTZ R115, R7.reuse, R115 ;  /* 0x0000007307737220 */ /* 0x042fe40000410000 */
[C---:B------:R-:W-:Y:S01]  /*1e2f0*/  FMUL.FTZ R114, R7.reuse, R114 ;  /* 0x0000007207727220 */ /* 0x040fe20000410000 */
[----:B------:R-:W-:Y:S01]  /*1e300*/  SEL R8, R8, 0xffffffc0, !P2 ;  /* 0xffffffc008087807 */ /* 0x000fe20005000000 */
[----:B------:R-:W-:-:S02]  /*1e310*/  FMUL.FTZ R111, R7, R111 ;  /* 0x0000006f076f7220 */ /* 0x000fc40000410000 */
[----:B------:R-:W-:Y:S01]  /*1e320*/  FMUL.FTZ R110, R7, R110 ;  /* 0x0000006e076e7220 */ /* 0x000fe20000410000 */
[----:B------:R-:W-:Y:S01]  /*1e330*/  IADD3 R13, R13, R8, RZ ;  /* 0x000000080d0d7210 */ /* 0x000fe20007ffe0ff */
        /* <DEDUP_REMOVED lines=24> */
[----:B------:R-:W-:Y:S02]  /*1e4c0*/  FMUL.FTZ R102, R7, R102 ;  /* 0x0000006607667220 */ /* 0x000fe40000410000 */
[----:B------:R-:W-:Y:S01]  /*1e4d0*/  IMAD.IADD R7, R14, 0x1, R11 ;  /* 0x000000010e077824 */ /* 0x000fe200078e020b */
[----:B------:R-:W-:Y:S01]  /*1e4e0*/  IADD3 R14, R8, R15, RZ ;  /* 0x0000000f080e7210 */ /* 0x000fe20007ffe0ff */
[----:B------:R-:W1:Y:S01]  /*1e4f0*/  S2R R11, SR_CTAID.Z ;  /* 0x00000000000b7919 */ /* 0x000e620000002700 */
[----:B------:R-:W-:Y:S02]  /*1e500*/  @P1 FMUL.FTZ R6, R6, 0.69314718246459960938 ;  /* 0x3f31721806061820 */ /* 0x000fe40000410000 */
[----:B--2---:R-:W-:Y:S01]  /*1e510*/  @P0 FMUL.FTZ R5, R5, 0.69314718246459960938 ;  /* 0x3f31721805050820 */ /* 0x004fe20000410000 */
        /* <DEDUP_REMOVED lines=16> */
[----:B------:R-:W4:Y:S04]  /*1e620*/  S2R R8, SR_CTAID.Y ;  /* 0x0000000000087919 */ /* 0x000f280000002600 */
[----:B------:R-:W-:Y:S04]  /*1e630*/  STS.64 [R14+0x4000], R100 ;  /* 0x004000640e007388 */ /* 0x000fe80000000a00 */
[----:B------:R5:W-:Y:S04]  /*1e640*/  STS.64 [R14+0x4400], R102 ;  /* 0x004400660e007388 */ /* 0x000be80000000a00 */
[----:B------:R-:W-:Y:S06]  /*1e650*/  BAR.SYNC.DEFER_BLOCKING 0x0 ;  /* 0x0000000000007b1d */ /* 0x000fec0000010000 */
[----:B--2---:R-:W2:Y:S01]  /*1e660*/  S2R R10, SR_CTAID.X ;  /* 0x00000000000a7919 */ /* 0x004ea20000002500 */
[----:B---3--:R-:W-:Y:S01]  /*1e670*/  LOP3.LUT R13, R0, 0xffffffe0, RZ, 0xc0, !PT ;  /* 0xffffffe0000d7812 */ /* 0x008fe200078ec0ff */
[----:B----4-:R-:W-:Y:S01]  /*1e680*/  IMAD R8, R8, c[0x0][0x210], R153 ;  /* 0x0000840008087a24 */ /* 0x010fe200078e0299 */
[----:B------:R-:W-:Y:S01]  /*1e690*/  MOV R0, 0xff800000 ;  /* 0xff80000000007802 */ /* 0x000fe20000000f00 */
[----:B------:R-:W-:Y:S01]  /*1e6a0*/  @P1 FFMA.FTZ R0, R3, c[0x0][0x238], R6 ;  /* 0x00008e0003001a23 */ /* 0x000fe20000010006 */
[----:B------:R-:W-:-:S02]  /*1e6b0*/  IADD3 R13, -R13, R4, RZ ;  /* 0x000000040d0d7210 */ /* 0x000fc40007ffe1ff */
[----:B------:R-:W-:Y:S01]  /*1e6c0*/  MOV R4, 0xff800000 ;  /* 0xff80000000047802 */ /* 0x000fe20000000f00 */
[----:B------:R-:W-:Y:S01]  /*1e6d0*/  @P0 FFMA.FTZ R4, R2, c[0x0][0x238], R5 ;  /* 0x00008e0002040a23 */ /* 0x000fe20000010005 */
[----:B------:R-:W-:Y:S02]  /*1e6e0*/  LOP3.LUT P2, RZ, R13, 0x3, RZ, 0xc0, !PT ;  /* 0x000000030dff7812 */ /* 0x000fe4000784c0ff */
[----:B-----5:R-:W-:Y:S01]  /*1e6f0*/  IADD3 R14, -R153, RZ, RZ ;  /* 0x000000ff990e7210 */ /* 0x020fe20007ffe1ff */
[----:B------:R-:W3:Y:S04]  /*1e700*/  LDS.128 R56, [R7.X4] ;  /* 0x0000000007387984 */ /* 0x000ee80000004c00 */
[----:B-1----:R-:W-:Y:S01]  /*1e710*/  IMAD R11, R14, c[0x0][0x1c0], R11 ;  /* 0x000070000e0b7a24 */ /* 0x002fe200078e020b */
[----:B------:R-:W1:Y:S01]  /*1e720*/  LDS.128 R52, [R7.X4+0x800] ;  /* 0x0008000007347984 */ /* 0x000e620000004c00 */
[----:B------:R-:W-:-:S02]  /*1e730*/  SHF.L.U32 R14, R9, 0x2, RZ ;  /* 0x00000002090e7819 */ /* 0x000fc400000006ff */
[----:B------:R-:W-:Y:S01]  /*1e740*/  IMAD R8, R8, c[0x0][0x1c0], R11 ;  /* 0x0000700008087a24 */ /* 0x000fe200078e020b */
[----:B------:R-:W4:Y:S01]  /*1e750*/  LDS.128 R48, [R7.X4+0x1000] ;  /* 0x0010000007307984 */ /* 0x000f220000004c00 */
[----:B------:R-:W-:-:S03]  /*1e760*/  SHF.R.S32.HI R15, RZ, 0x1f, R14 ;  /* 0x0000001fff0f7819 */ /* 0x000fc6000001140e */
        /* <DEDUP_REMOVED lines=9> */
[----:B--2---:R-:W-:-:S05]  /*1e800*/  SHF.L.U32 R7, R10, 0x6, RZ ;  /* 0x000000060a077819 */ /* 0x004fca00000006ff */
[----:B------:R-:W-:Y:S01]  /*1e810*/  IMAD R8, R8, c[0x0][0x214], R7 ;  /* 0x0000850008087a24 */ /* 0x000fe200078e0207 */
[----:B------:R-:W-:Y:S05]  /*1e820*/  @P2 BRA `(.L_x_3114) ;  /* 0x000000b000002947 */ /* 0x000fea0003800000 */
[----:B---34-:R-:W-:Y:S01]  /*1e830*/  IMAD R2, R10, -0x40, R151 ;  /* 0xffffffc00a027824 */ /* 0x018fe200078e0297 */
        /* <DEDUP_REMOVED lines=10> */
.L_x_3114:
[----:B---34-:R-:W-:Y:S05]  /*1e8e0*/  BSYNC B0 ;  /* 0x0000000000007941 */ /* 0x018fea0003800000 */
.L_x_3113:
[----:B------:R-:W-:Y:S01]  /*1e8f0*/  IMAD R151, R10, -0x40, R151 ;  /* 0xffffffc00a977824 */ /* 0x000fe200078e0297 */
[----:B------:R-:W-:Y:S01]  /*1e900*/  BSSY B0, `(.L_x_3115) ;  /* 0x0000012000007945 */ /* 0x000fe20003800000 */
[----:B------:R-:W-:-:S03]  /*1e910*/  IMAD.WIDE R2, R12, 0x60, R14 ;  /* 0x000000600c027825 */ /* 0x000fc600078e020e */
[----:B------:R-:W-:Y:S01]  /*1e920*/  ISETP.GE.AND P1, PT, R12, R151, PT ;  /* 0x000000970c00720c */ /* 0x000fe20003f26270 */
[----:B------:R-:W-:-:S05]  /*1e930*/  IMAD R8, R8, c[0x0][0x22c], RZ ;  /* 0x00008b0008087a24 */ /* 0x000fca00078e02ff */
[----:B--2---:R-:W-:Y:S02]  /*1e940*/  IADD3 R0, P0, R8, R2, RZ ;  /* 0x0000000208007210 */ /* 0x004fe40007f1e0ff */
        /* <DEDUP_REMOVED lines=13> */
.L_x_3116:
[----:B------:R-:W-:Y:S05]  /*1ea20*/  BSYNC B0 ;  /* 0x0000000000007941 */ /* 0x000fea0003800000 */
.L_x_3115:
        /* <DEDUP_REMOVED lines=10> */
.L_x_3118:
[----:B------:R-:W-:Y:S05]  /*1ead0*/  BSYNC B0 ;  /* 0x0000000000007941 */ /* 0x000fea0003800000 */
.L_x_3117:
        /* <DEDUP_REMOVED lines=10> */
.L_x_3120:
[----:B------:R-:W-:Y:S05]  /*1eb80*/  BSYNC B0 ;  /* 0x0000000000007941 */ /* 0x000fea0003800000 */
.L_x_3119:
        /* <DEDUP_REMOVED lines=11> */
.L_x_3121:
        /* <DEDUP_REMOVED lines=12> */
.L_x_6132:


//--------------------- .text._ZN5flash24flash_fwd_splitkv_kernelI23Flash_fwd_kernel_traitsILi96ELi64ELi128ELi4ELb0ELb0EN7cutlass6half_tE19Flash_kernel_traitsILi96ELi64ELi128ELi4ES3_EELb1ELb0ELb1ELb0ELb0ELb1ELb1ELb1EEEvNS_16Flash_fwd_paramsE --------------------------
	.section	.text._ZN5flash24flash_fwd_splitkv_kernelI23Flash_fwd_kernel_traitsILi96ELi64ELi128ELi4ELb0ELb0EN7cutlass6half_tE19Flash_kernel_traitsILi96ELi64ELi128ELi4ES3_EELb1ELb0ELb1ELb0ELb0ELb1ELb1ELb1EEEvNS_16Flash_fwd_paramsE,"ax",@progbits
	.sectioninfo	@"SHI_REGISTERS=226"
	.align	128
        .global         _ZN5flash24flash_fwd_splitkv_kernelI23Flash_fwd_kernel_traitsILi96ELi64ELi128ELi4ELb0ELb0EN7cutlass6half_tE19Flash_kernel_traitsILi96ELi64ELi128ELi4ES3_EELb1ELb0ELb1ELb0ELb0ELb1ELb1ELb1EEEvNS_16Flash_fwd_paramsE
        .type           _ZN5flash24flash_fwd_splitkv_kernelI23Flash_fwd_kernel_traitsILi96ELi64ELi128ELi4ELb0ELb0EN7cutlass6half_tE19Flash_kernel_traitsILi96ELi64ELi128ELi4ES3_EELb1ELb0ELb1ELb0ELb0ELb1ELb1ELb1EEEvNS_16Flash_fwd_paramsE,@function
        .size           _ZN5flash24flash_fwd_splitkv_kernelI23Flash_fwd_kernel_traitsILi96ELi64ELi128ELi4ELb0ELb0EN7cutlass6half_tE19Flash_kernel_traitsILi96ELi64ELi128ELi4ES3_EELb1ELb0ELb1ELb0ELb0ELb1ELb1ELb1EEEvNS_16Flash_fwd_paramsE,(.L_x_6133 - _ZN5flash24flash_fwd_splitkv_kernelI23Flash_fwd_kernel_traitsILi96ELi64ELi128ELi4ELb0ELb0EN7cutlass6half_tE19Flash_kernel_traitsILi96ELi64ELi128ELi4ES3_EELb1ELb0ELb1ELb0ELb0ELb1ELb1ELb1EEEvNS_16Flash_fwd_paramsE)
        .other          _ZN5flash24flash_fwd_splitkv_kernelI23Flash_fwd_kernel_traitsILi96ELi64ELi128ELi4ELb0ELb0EN7cutlass6half_tE19Flash_kernel_traitsILi96ELi64ELi128ELi4ES3_EELb1ELb0ELb1ELb0ELb0ELb1ELb1ELb1EEEvNS_16Flash_fwd_paramsE,@"STO_CUDA_ENTRY STV_DEFAULT"
_ZN5flash24flash_fwd_splitkv_kernelI23Flash_fwd_kernel_traitsILi96ELi64ELi128ELi4ELb0ELb0EN7cutlass6half_tE19Flash_kernel_traitsILi96ELi64ELi128ELi4ES3_EELb1ELb0ELb1ELb0ELb0ELb1ELb1ELb1EEEvNS_16Flash_fwd_paramsE:
.text._ZN5flash24flash_fwd_splitkv_kernelI23Flash_fwd_kernel_traitsILi96ELi64ELi128ELi4ELb0ELb0EN7cutlass6half_tE19Flash_kernel_traitsILi96ELi64ELi128ELi4ES3_EELb1ELb0ELb1ELb0ELb0ELb1ELb1ELb1EEEvNS_16Flash_fwd_paramsE:
        /* <DEDUP_REMOVED lines=53> */
.L_x_3122:
[----:B-1-34-:R-:W-:Y:S02]  /*0350*/  MOV R71, c[0x0][0x218] ;  /* 0x0000860000477a02 */ /* 0x01afe40000000f00 */
.L_x_3123:
        /* <DEDUP_REMOVED lines=87> */
.L_x_3126:
[----:B------:R-:W-:Y:S05]  /*08d0*/  BSYNC B0 ;  /* 0x0000000000007941 */ /* 0x000fea0003800000 */
.L_x_3125:
        /* <DEDUP_REMOVED lines=10> */
.L_x_3128:
[----:B------:R-:W-:Y:S05]  /*0980*/  BSYNC B0 ;  /* 0x0000000000007941 */ /* 0x000fea0003800000 */
.L_x_3127:
        /* <DEDUP_REMOVED lines=10> */
.L_x_3130:
[----:B------:R-:W-:Y:S05]  /*0a30*/  BSYNC B0 ;  /* 0x0000000000007941 */ /* 0x000fea0003800000 */
.L_x_3129:
        /* <DEDUP_REMOVED lines=10> */
.L_x_3132:
[----:B------:R-:W-:Y:S05]  /*0ae0*/  BSYNC B0 ;  /* 0x0000000000007941 */ /* 0x000fea0003800000 */
.L_x_3131:
        /* <DEDUP_REMOVED lines=20> */
.L_x_3124:
        /* <DEDUP_REMOVED lines=84> */
[----:B------:R-:W-:Y:S01]  /*1170*/  IMAD.WIDE.U32 R10, R6, c[0x0][0x188], RZ ;  /* 0x00006200060a7a25 */ /* 0x000fe200078e00ff */
        /* <DEDUP_REMOVED lines=9> */
.L_x_3133:
        /* <DEDUP_REMOVED lines=16> */
.L_x_3135:
        /* <DEDUP_REMOVED lines=53> */
.L_x_3134:
[----:B------:R1:W5:Y:S01]  /*1660*/  @P4 LDG.E R13, [R176.64] ;  /* 0x00000006b00d4981 */ /* 0x000362000c1e1900 */
[----:B------:R-:W-:Y:S01]  /*1670*/  SHF.R.S32.HI R17, RZ, 0x1f, R132 ;  /* 0x0000001fff117819 */ /* 0x000fe20000011484 */
[----:B-----5:R-:W-:Y:S01]  /*1680*/  IMAD.MOV.U32 R7, RZ, RZ, 0x2 ;  /* 0x00000002ff077424 */ /* 0x020fe200078e00ff */
[----:B------:R-:W-:Y:S01]  /*1690*/  ISETP.NE.AND P0, PT, R19, -0x1, PT ;  /* 0xffffffff1300780c */ /* 0x000fe20003f05270 */
[----:B------:R-:W-:Y:S01]  /*16a0*/  IMAD.MOV.U32 R160, RZ, RZ, c[0x0][0x230] ;  /* 0x00008c00ffa07624 */ /* 0x000fe200078e00ff */
[CC--:B------:R-:W-:Y:S01]  /*16b0*/  LEA.HI R11, R17.reuse, R132.reuse, RZ, 0x3 ;  /* 0x00000084110b7211 */ /* 0x0c0fe200078f18ff */
[----:B------:R-:W-:Y:S01]  /*16c0*/  IMAD.MOV.U32 R26, RZ, RZ, RZ ;  /* 0x000000ffff1a7224 */ /* 0x000fe200078e00ff */
[CC--:B------:R-:W-:Y:S01]  /*16d0*/  LEA.HI R163, R17.reuse, R132.reuse, RZ, 0x2 ;  /* 0x0000008411a37211 */ /* 0x0c0fe200078f10ff */
[----:B------:R-:W-:Y:S01]  /*16e0*/  IMAD.MOV.U32 R27, RZ, RZ, c[0x0][0x230] ;  /* 0x00008c00ff1b7624 */ /* 0x000fe200078e00ff */
[----:B------:R-:W-:Y:S01]  /*16f0*/  SHF.R.S32.HI R10, RZ, 0x3, R11 ;  /* 0x00000003ff0a7819 */ /* 0x000fe2000001140b */
[----:B------:R-:W-:Y:S01]  /*1700*/  IMAD.MOV.U32 R181, RZ, RZ, c[0x0][0x198] ;  /* 0x00006600ffb57624 */ /* 0x000fe200078e00ff */
[----:B------:R-:W-:Y:S01]  /*1710*/  LEA.HI R60, R17, R132, RZ, 0x4 ;  /* 0x00000084113c7211 */ /* 0x000fe200078f20ff */
[----:B------:R-:W-:Y:S01]  /*1720*/  IMAD.HI.U32 R160, R7, R160, R26 ;  /* 0x000000a007a07227 */ /* 0x000fe200078e001a */
[----:B------:R-:W-:-:S02]  /*1730*/  LEA.HI R59, R11, R10, RZ, 0x1 ;  /* 0x0000000a0b3b7211 */ /* 0x000fc400078f08ff */
[----:B------:R-:W-:Y:S01]  /*1740*/  LOP3.LUT R7, R163, 0xfffffffc, RZ, 0xc0, !PT ;  /* 0xfffffffca3077812 */ /* 0x000fe200078ec0ff */
[----:B------:R-:W-:Y:S01]  /*1750*/  @P0 IMAD.WIDE.U32 R24, R19, c[0x0][0x190], RZ ;  /* 0x0000640013180a25 */ /* 0x000fe200078e00ff */
[----:B------:R-:W-:Y:S02]  /*1760*/  LOP3.LUT R11, R11, 0xfffffff8, RZ, 0xc0, !PT ;  /* 0xfffffff80b0b7812 */ /* 0x000fe400078ec0ff */
[----:B------:R-:W-:Y:S01]  /*1770*/  LOP3.LUT R63, R60, 0xfffffff0, RZ, 0xc0, !PT ;  /* 0xfffffff03c3f7812 */ /* 0x000fe200078ec0ff */
[----:B------:R-:W-:Y:S01]  /*1780*/  @!P0 IMAD R12, R131, c[0x0][0x178], RZ ;  /* 0x00005e00830c8a24 */ /* 0x000fe200078e02ff */
[----:B------:R-:W-:Y:S01]  /*1790*/  SHF.R.S32.HI R174, RZ, 0x2, R163 ;  /* 0x00000002ffae7819 */ /* 0x000fe200000114a3 */
[----:B------:R-:W-:Y:S01]  /*17a0*/  @!P0 IMAD.WIDE.U32 R22, R149, c[0x0][0x178], RZ ;  /* 0x00005e0095168a25 */ /* 0x000fe200078e00ff */
[----:B------:R-:W-:Y:S02]  /*17b0*/  LOP3.LUT R59, R59, 0xfffffffe, RZ, 0xc0, !PT ;  /* 0xfffffffe3b3b7812 */ /* 0x000fe400078ec0ff */
[----:B------:R-:W-:Y:S01]  /*17c0*/  SHF.R.S32.HI R175, RZ, 0x1f, R174 ;  /* 0x0000001fffaf7819 */ /* 0x000fe200000114ae */
[----:B------:R-:W-:Y:S01]  /*17d0*/  IMAD.IADD R7, R132, 0x1, -R7 ;  /* 0x0000000184077824 */ /* 0x000fe200078e0a07 */
[----:B------:R-:W-:Y:S01]  /*17e0*/  IADD3 R164, P1, R174, R3, RZ ;  /* 0x00000003aea47210 */ /* 0x000fe20007f3e0ff */
[C---:B------:R-:W-:Y:S01]  /*17f0*/  IMAD.IADD R58, R132.reuse, 0x1, -R11 ;  /* 0x00000001843a7824 */ /* 0x040fe200078e0a0b */
[----:B------:R-:W-:Y:S01]  /*1800*/  LEA.HI R163, R163, R174, RZ, 0x1 ;  /* 0x000000aea3a37211 */ /* 0x000fe200078f08ff */
[----:B------:R-:W-:Y:S01]  /*1810*/  IMAD.IADD R63, R132, 0x1, -R63 ;  /* 0x00000001843f7824 */ /* 0x000fe200078e0a3f */
[----:B------:R-:W-:Y:S01]  /*1820*/  SHF.R.S32.HI R157, RZ, 0x1, R160 ;  /* 0x00000001ff9d7819 */ /* 0x000fe200000114a0 */
[----:B------:R-:W-:Y:S01]  /*1830*/  @P0 IMAD.MOV.U32 R18, RZ, RZ, R24 ;  /* 0x000000ffff120224 */ /* 0x000fe200078e0018 */
[----:B------:R-:W-:Y:S01]  /*1840*/  LEA.HI R57, R58, R58, RZ, 0x1 ;  /* 0x0000003a3a397211 */ /* 0x000fe200078f08ff */
[----:B------:R-:W-:Y:S01]  /*1850*/  @!P0 IMAD R12, R149, c[0x0][0x17c], R12 ;  /* 0x00005f00950c8a24 */ /* 0x000fe200078e020c */
[----:B------:R-:W-:Y:S01]  /*1860*/  LEA.HI R62, R63, R63, RZ, 0x1 ;  /* 0x0000003f3f3e7211 */ /* 0x000fe200078f08ff */
[----:B------:R-:W-:Y:S01]  /*1870*/  @!P0 IMAD.MOV.U32 R18, RZ, RZ, R22 ;  /* 0x000000ffff128224 */ /* 0x000fe200078e0016 */
[----:B------:R-:W-:Y:S01]  /*1880*/  LOP3.LUT R11, R57, 0xfffffffe, RZ, 0xc0, !PT ;  /* 0xfffffffe390b7812 */ /* 0x000fe200078ec0ff */
[----:B------:R-:W-:Y:S01]  /*1890*/  IMAD.SHL.U32 R116, R7, 0x8, RZ ;  /* 0x0000000807747824 */ /* 0x000fe200078e00ff */
[----:B------:R-:W-:Y:S01]  /*18a0*/  SHF.R.S32.HI R61, RZ, 0x1f, R62 ;  /* 0x0000001fff3d7819 */ /* 0x000fe2000001143e */
[----:B------:R-:W-:Y:S01]  /*18b0*/  @P0 IMAD R19, R19, c[0x0][0x194], R25 ;  /* 0x0000650013130a24 */ /* 0x000fe200078e0219 */
[----:B------:R-:W-:Y:S01]  /*18c0*/  SHF.L.U32 R7, R7, 0x2, RZ ;  /* 0x0000000207077819 */ /* 0x000fe200000006ff */
[----:B------:R-:W-:Y:S01]  /*18d0*/  @!P0 IMAD.IADD R19, R23, 0x1, R12 ;  /* 0x0000000117138824 */ /* 0x000fe200078e020c */
[----:B------:R-:W-:Y:S01]  /*18e0*/  IADD3 R18, P0, R116, R18, RZ ;  /* 0x0000001274127210 */ /* 0x000fe20007f1e0ff */
[----:B------:R-:W-:Y:S01]  /*18f0*/  IMAD.SHL.U32 R25, R10, 0x40, RZ ;  /* 0x000000400a197824 */ /* 0x000fe200078e00ff */
[----:B------:R-:W-:Y:S01]  /*1900*/  SHF.R.S32.HI R117, RZ, 0x1f, R116 ;  /* 0x0000001fff757819 */ /* 0x000fe20000011474 */
[----:B------:R-:W-:Y:S01]  /*1910*/  IMAD.WIDE R20, R21, 0x40, R174 ;  /* 0x0000004015147825 */ /* 0x000fe200078e02ae */
[----:B------:R-:W-:-:S02]  /*1920*/  LEA.HI R17, R17, R132, RZ, 0x5 ;  /* 0x0000008411117211 */ /* 0x000fc400078f28ff */
[----:B------:R-:W-:Y:S01]  /*1930*/  LOP3.LUT R25, R25, 0xc0, RZ, 0xc0, !PT ;  /* 0x000000c019197812 */ /* 0x000fe200078ec0ff */
[----:B------:R-:W-:Y:S01]  /*1940*/  IMAD.IADD R59, R10, 0x1, -R59 ;  /* 0x000000010a3b7824 */ /* 0x000fe200078e0a3b */
[----:B------:R-:W-:Y:S01]  /*1950*/  SHF.R.S32.HI R10, RZ, 0x1, R62 ;  /* 0x00000001ff0a7819 */ /* 0x000fe2000001143e */
[----:B------:R-:W-:Y:S01]  /*1960*/  IMAD.X R19, R117, 0x1, R19, P0 ;  /* 0x0000000175137824 */ /* 0x000fe200000e0613 */
[----:B------:R-:W-:Y:S01]  /*1970*/  LOP3.LUT R163, R163, 0x7fffffe, RZ, 0xc0, !PT ;  /* 0x07fffffea3a37812 */ /* 0x000fe200078ec0ff */
[----:B------:R-:W-:Y:S01]  /*1980*/  IMAD.IADD R58, R58, 0x1, -R11 ;  /* 0x000000013a3a7824 */ /* 0x000fe200078e0a0b */
[----:B------:R-:W-:Y:S01]  /*1990*/  LEA.HI R61, R61, R10, RZ, 0x2 ;  /* 0x0000000a3d3d7211 */ /* 0x000fe200078f10ff */
[----:B------:R-:W-:Y:S01]  /*19a0*/  IMAD R170, R21, c[0x0][0x190], RZ ;  /* 0x0000640015aa7a24 */ /* 0x000fe200078e02ff */
[----:B------:R-:W-:Y:S01]  /*19b0*/  IADD3 R11, R116, 0x20, RZ ;  /* 0x00000020740b7810 */ /* 0x000fe20007ffe0ff */
[----:B------:R-:W-:Y:S01]  /*19c0*/  IMAD.WIDE.U32 R18, R20, c[0x0][0x190], R18 ;  /* 0x0000640014127a25 */ /* 0x000fe200078e0012 */
[----:B------:R-:W-:-:S02]  /*19d0*/  LOP3.LUT R61, R61, 0xfffffffc, RZ, 0xc0, !PT ;  /* 0xfffffffc3d3d7812 */ /* 0x000fc400078ec0ff */
[----:B------:R-:W-:Y:S01]  /*19e0*/  ISETP.GE.AND P5, PT, R11, c[0x0][0x220], PT ;  /* 0x000088000b007a0c */ /* 0x000fe20003fa6270 */
[----:B------:R-:W-:Y:S01]  /*19f0*/  IMAD R170, R20, c[0x0][0x194], R170 ;  /* 0x0000650014aa7a24 */ /* 0x000fe200078e02aa */
[----:B------:R-:W-:Y:S01]  /*1a00*/  IADD3 R20, P0, R116, R8, RZ ;  /* 0x0000000874147210 */ /* 0x000fe20007f1e0ff */
[----:B------:R-:W-:Y:S01]  /*1a10*/  IMAD R21, R2, c[0x0][0x1b8], RZ ;  /* 0x00006e0002157a24 */ /* 0x000fe200078e02ff */
[----:B------:R-:W-:Y:S01]  /*1a20*/  SEL R8, RZ, 0xffffffff, P5 ;  /* 0xffffffffff087807 */ /* 0x000fe20002800000 */
[----:B------:R-:W-:Y:S01]  /*1a30*/  IMAD.IADD R61, R10, 0x1, -R61 ;  /* 0x000000010a3d7824 */ /* 0x000fe200078e0a3d */
[----:B------:R-:W-:Y:S01]  /*1a40*/  IADD3 R10, R116, 0x40, RZ ;  /* 0x00000040740a7810 */ /* 0x000fe20007ffe0ff */
[----:B------:R-:W-:Y:S01]  /*1a50*/  IMAD R3, R4, c[0x0][0x1bc], R21 ;  /* 0x00006f0004037a24 */ /* 0x000fe200078e0215 */
[----:B------:R-:W-:Y:S01]  /*1a60*/  SHF.R.S32.HI R173, RZ, 0x1f, R172 ;  /* 0x0000001fffad7819 */ /* 0x000fe200000114ac */
[----:B------:R-:W-:Y:S01]  /*1a70*/  IMAD.X R21, R117, 0x1, R15, P0 ;  /* 0x0000000175157824 */ /* 0x000fe200000e060f */
[----:B------:R-:W-:Y:S01]  /*1a80*/  ISETP.GE.AND P0, PT, R116, c[0x0][0x220], PT ;  /* 0x0000880074007a0c */ /* 0x000fe20003f06270 */
[----:B------:R-:W-:Y:S01]  /*1a90*/  IMAD.SHL.U32 R8, R8, 0x2, RZ ;  /* 0x0000000208087824 */ /* 0x000fe200078e00ff */
[----:B------:R-:W-:Y:S01]  /*1aa0*/  ISETP.GE.AND P2, PT, R10, c[0x0][0x220], PT ;  /* 0x000088000a007a0c */ /* 0x000fe20003f46270 */
[----:B------:R-:W-:Y:S01]  /*1ab0*/  IMAD.X R5, R175, 0x1, R5, P1 ;  /* 0x00000001af057824 */ /* 0x000fe200008e0605 */
[----:B------:R-:W-:Y:S01]  /*1ac0*/  SEL R15, RZ, 0x1, P0 ;  /* 0x00000001ff0f7807 */ /* 0x000fe20000000000 */
[----:B------:R-:W-:Y:S01]  /*1ad0*/  IMAD.WIDE.U32 R20, R4, c[0x0][0x1b8], R20 ;  /* 0x00006e0004147a25 */ /* 0x000fe200078e0014 */
[----:B------:R-:W-:-:S02]  /*1ae0*/  SEL R161, RZ, 0x4, P2 ;  /* 0x00000004ffa17807 */ /* 0x000fc40001000000 */
[----:B------:R-:W-:Y:S01]  /*1af0*/  LOP3.LUT R8, R8, 0x2, R15, 0xe2, !PT ;  /* 0x0000000208087812 */ /* 0x000fe200078ee20f */
[----:B------:R-:W-:Y:S01]  /*1b00*/  IMAD R5, R5, c[0x0][0x1a0], RZ ;  /* 0x0000680005057a24 */ /* 0x000fe200078e02ff */
[----:B------:R-:W-:Y:S01]  /*1b10*/  IADD3 R166, P0, R116, R6, RZ ;  /* 0x0000000674a67210 */ /* 0x000fe20007f1e0ff */
[----:B------:R-:W-:Y:S01]  /*1b20*/  IMAD R158, R174, R157, R7 ;  /* 0x0000009dae9e7224 */ /* 0x000fe200078e0207 */
[----:B------:R-:W-:Y:S01]  /*1b30*/  LOP3.LUT R161, R8, R161, RZ, 0xfc, !PT ;  /* 0x000000a108a17212 */ /* 0x000fe200078efcff */
[----:B------:R-:W-:Y:S01]  /*1b40*/  IMAD.IADD R21, R21, 0x1, R3 ;  /* 0x0000000115157824 */ /* 0x000fe200078e0203 */
[----:B------:R-:W-:Y:S01]  /*1b50*/  SHF.R.S32.HI R8, RZ, 0x1f, R71 ;  /* 0x0000001fff087819 */ /* 0x000fe20000011447 */
[----:B------:R-:W-:Y:S01]  /*1b60*/  IMAD.X R167, R117, 0x1, R9, P0 ;  /* 0x0000000175a77824 */ /* 0x000fe200000e0609 */
[----:B------:R-:W-:Y:S01]  /*1b70*/  LOP3.LUT R23, R25, 0x18, R116, 0xf8, !PT ;  /* 0x0000001819177812 */ /* 0x000fe200078ef874 */
[----:B------:R-:W-:Y:S01]  /*1b80*/  IMAD R69, R173, c[0x0][0x1a8], RZ ;  /* 0x00006a00ad457a24 */ /* 0x000fe200078e02ff */
[----:B------:R-:W-:Y:S01]  /*1b90*/  LEA.HI R15, R8, R71, RZ, 0x7 ;  /* 0x00000047080f7211 */ /* 0x000fe200078f38ff */
[----:B------:R-:W-:Y:S01]  /*1ba0*/  IMAD R169, R175, c[0x0][0x198], RZ ;  /* 0x00006600afa97a24 */ /* 0x000fe200078e02ff */
[----:B------:R-:W-:Y:S01]  /*1bb0*/  SHF.R.U32.HI R12, RZ, 0x3, R25 ;  /* 0x00000003ff0c7819 */ /* 0x000fe20000011619 */
[----:B------:R-:W-:Y:S01]  /*1bc0*/  IMAD R5, R164, c[0x0][0x1a4], R5 ;  /* 0x00006900a4057a24 */ /* 0x000fe200078e0205 */
[----:B------:R-:W-:Y:S01]  /*1bd0*/  SHF.R.S32.HI R15, RZ, 0x7, R15 ;  /* 0x00000007ff0f7819 */ /* 0x000fe2000001140f */
[----:B------:R-:W-:Y:S01]  /*1be0*/  IMAD.MOV.U32 R100, RZ, RZ, 0x5 ;  /* 0x00000005ff647424 */ /* 0x000fe200078e00ff */
[----:B------:R-:W-:Y:S01]  /*1bf0*/  SHF.R.S32.HI R54, RZ, 0x5, R17 ;  /* 0x00000005ff367819 */ /* 0x000fe20000011411 */
[----:B------:R-:W-:Y:S01]  /*1c00*/  IMAD.MOV.U32 R3, RZ, RZ, c[0x0][0x1a0] ;  /* 0x00006800ff037624 */ /* 0x000fe200078e00ff */
[----:B------:R-:W-:Y:S01]  /*1c10*/  IMNMX R68, R142, R15, !PT ;  /* 0x0000000f8e447217 */ /* 0x000fe20007800200 */
[----:B------:R-:W-:Y:S01]  /*1c20*/  IMAD.IADD R156, R7, 0x1, R158 ;  /* 0x00000001079c7824 */ /* 0x000fe200078e029e */
[----:B------:R-:W-:Y:S01]  /*1c30*/  IADD3 R163, R174, -R163, RZ ;  /* 0x800000a3aea37210 */ /* 0x000fe20007ffe0ff */
[----:B------:R-:W-:Y:S01]  /*1c40*/  IMAD.WIDE.U32 R164, R164, c[0x0][0x1a0], R20 ;  /* 0x00006800a4a47a25 */ /* 0x000fe200078e0014 */
[----:B------:R-:W-:-:S02]  /*1c50*/  ISETP.GT.AND P0, PT, R53, R68, PT ;  /* 0x000000443500720c */ /* 0x000fc40003f04270 */
[----:B------:R-:W-:Y:S01]  /*1c60*/  IADD3 R171, R19, R170, RZ ;  /* 0x000000aa13ab7210 */ /* 0x000fe20007ffe0ff */
[----:B------:R-:W-:Y:S01]  /*1c70*/  IMAD.MOV.U32 R170, RZ, RZ, R18 ;  /* 0x000000ffffaa7224 */ /* 0x000fe200078e0012 */
[----:B------:R-:W-:Y:S01]  /*1c80*/  LOP3.LUT R12, R23, R12, RZ, 0x3c, !PT ;  /* 0x0000000c170c7212 */ /* 0x000fe200078e3cff */
[----:B------:R-:W-:Y:S01]  /*1c90*/  IMAD R163, R54, 0x8, R163 ;  /* 0x0000000836a37824 */ /* 0x000fe200078e02a3 */
[----:B------:R-:W-:Y:S01]  /*1ca0*/  LOP3.LUT R17, R17, 0xffffffe0, RZ, 0xc0, !PT ;  /* 0xffffffe011117812 */ /* 0x000fe200078ec0ff */
[----:B------:R-:W-:Y:S01]  /*1cb0*/  IMAD R69, R172, c[0x0][0x1ac], R69 ;  /* 0x00006b00ac457a24 */ /* 0x000fe200078e0245 */
[----:B------:R-:W-:Y:S01]  /*1cc0*/  P2R R148, PR, RZ, 0x4 ;  /* 0x00000004ff947803 */ /* 0x000fe20000000000 */
[C---:B------:R-:W-:Y:S01]  /*1cd0*/  IMAD R169, R174.reuse, c[0x0][0x19c], R169 ;  /* 0x00006700aea97a24 */ /* 0x040fe200078e02a9 */
[-C--:B------:R-:W-:Y:S01]  /*1ce0*/  SHF.L.U64.HI R143, R181, R100.reuse, c[0x0][0x19c] ;  /* 0x00006700b58f7619 */ /* 0x080fe20000010264 */
[----:B------:R-:W-:Y:S01]  /*1cf0*/  IMAD.WIDE.U32 R166, R174, c[0x0][0x198], R166 ;  /* 0x00006600aea67a25 */ /* 0x000fe200078e00a6 */
[----:B------:R-:W-:-:S02]  /*1d00*/  SHF.L.U64.HI R145, R3, R100, c[0x0][0x1a4] ;  /* 0x0000690003917619 */ /* 0x000fc40000010264 */
[----:B------:R-:W-:Y:S01]  /*1d10*/  SHF.R.S32.HI R60, RZ, 0x4, R60 ;  /* 0x00000004ff3c7819 */ /* 0x000fe2000001143c */
[----:B------:R-:W-:Y:S01]  /*1d20*/  IMAD.WIDE.U32 R170, R172, c[0x0][0x1a8], R170 ;  /* 0x00006a00acaa7a25 */ /* 0x000fe200078e00aa */
[----:B------:R-:W-:Y:S02]  /*1d30*/  SHF.R.S32.HI R57, RZ, 0x1, R57 ;  /* 0x00000001ff397819 */ /* 0x000fe40000011439 */
[----:B------:R-:W-:Y:S01]  /*1d40*/  SHF.R.S32.HI R130, RZ, 0x1f, R158 ;  /* 0x0000001fff827819 */ /* 0x000fe2000001149e */
[----:B------:R-:W-:Y:S01]  /*1d50*/  IMAD.U32 R163, R163, 0x20, R12 ;  /* 0x00000020a3a37824 */ /* 0x000fe200078e000c */
        /* <DEDUP_REMOVED lines=17> */
[----:B------:R-:W-:Y:S01]  /*1e70*/  ULDC.64 UR4, c[0x0][0x1a0] ;  /* 0x0000680000047ab9 */ /* 0x000fe20000000a00 */
[----:B------:R-:W-:Y:S01]  /*1e80*/  IMAD R8, R131, c[0x0][0x278], RZ ;  /* 0x00009e0083087a24 */ /* 0x000fe200078e02ff */
[----:B------:R-:W-:Y:S01]  /*1e90*/  IADD3.X R7, R7, R175, ~R6, P1, P0 ;  /* 0x000000af07077210 */ /* 0x000fe20000fe0c06 */
[----:B------:R-:W-:Y:S01]  /*1ea0*/  IMAD.IADD R15, R15, 0x1, R5 ;  /* 0x000000010f0f7824 */ /* 0x000fe200078e0205 */
[----:B------:R-:W-:Y:S01]  /*1eb0*/  UIMAD UR10, UR9, UR5, URZ ;  /* 0x00000005090a72a4 */ /* 0x000fe2000f8e023f */
[C---:B------:R-:W-:Y:S01]  /*1ec0*/  IMAD.WIDE.U32 R16, R149.reuse, c[0x0][0x278], R116 ;  /* 0x00009e0095107a25 */ /* 0x040fe200078e0074 */
[----:B------:R-:W-:Y:S01]  /*1ed0*/  LEA R108, P3, R166, c[0x0][0x168], 0x1 ;  /* 0x00005a00a66c7a11 */ /* 0x000fe200078608ff */
[----:B------:R-:W-:Y:S01]  /*1ee0*/  UMOV UR8, 0xc0 ;  /* 0x000000c000087882 */ /* 0x000fe20000000000 */
[----:B------:R-:W-:Y:S01]  /*1ef0*/  LEA R110, P2, R164, c[0x0][0x170], 0x1 ;  /* 0x00005c00a46e7a11 */ /* 0x000fe200078408ff */
[----:B------:R-:W-:Y:S01]  /*1f00*/  IMAD R5, R149, c[0x0][0x27c], R8 ;  /* 0x00009f0095057a24 */ /* 0x000fe200078e0208 */
[----:B------:R-:W-:Y:S01]  /*1f10*/  LEA.HI.X R107, R166, c[0x0][0x16c], R169, 0x1, P3 ;  /* 0x00005b00a66b7a11 */ /* 0x000fe200018f0ca9 */
[C---:B------:R-:W-:Y:S01]  /*1f20*/  IMAD R6, R7.reuse, c[0x0][0x290], RZ ;  /* 0x0000a40007067a24 */ /* 0x040fe200078e02ff */
[----:B------:R-:W-:Y:S01]  /*1f30*/  LEA.HI.X R111, R164, c[0x0][0x174], R52, 0x1, P2 ;  /* 0x00005d00a46f7a11 */ /* 0x000fe200010f0c34 */
[----:B------:R-:W-:Y:S01]  /*1f40*/  IMAD R8, R7, c[0x0][0x288], RZ ;  /* 0x0000a20007087a24 */ /* 0x000fe200078e02ff */
[----:B------:R-:W-:Y:S01]  /*1f50*/  IADD3 R138, R159, 0x20, RZ ;  /* 0x000000209f8a7810 */ /* 0x000fe20007ffe0ff */
[----:B------:R-:W-:Y:S01]  /*1f60*/  IMAD.IADD R17, R17, 0x1, R5 ;  /* 0x0000000111117824 */ /* 0x000fe200078e0205 */
[----:B------:R-:W-:Y:S01]  /*1f70*/  IADD3 R137, R159, 0x40, RZ ;  /* 0x000000409f897810 */ /* 0x000fe20007ffe0ff */
        /* <DEDUP_REMOVED lines=13> */
[----:B------:R-:W-:Y:S01]  /*2050*/  IMAD.MOV.U32 R6, RZ, RZ, R14 ;  /* 0x000000ffff067224 */ /* 0x000fe200078e000e */
[----:B------:R-:W-:Y:S01]  /*2060*/  IADD3 R141, R174, 0x40, RZ ;  /* 0x00000040ae8d7810 */ /* 0x000fe20007ffe0ff */
[----:B------:R-:W-:Y:S01]  /*2070*/  IMAD R113, R2, c[0x0][0x2a0], RZ ;  /* 0x0000a80002717a24 */ /* 0x000fe200078e02ff */
[----:B------:R-:W-:Y:S01]  /*2080*/  IADD3 R139, R174, 0x60, RZ ;  /* 0x00000060ae8b7810 */ /* 0x000fe20007ffe0ff */
[----:B------:R-:W-:Y:S01]  /*2090*/  IMAD R115, R2, c[0x0][0x298], RZ ;  /* 0x0000a60002737a24 */ /* 0x000fe200078e02ff */
[----:B------:R-:W-:Y:S01]  /*20a0*/  SHF.R.S32.HI R128, RZ, 0x1f, R159 ;  /* 0x0000001fff807819 */ /* 0x000fe2000001149f */
[----:B------:R-:W-:Y:S01]  /*20b0*/  IMAD.IADD R9, R9, 0x1, R5 ;  /* 0x0000000109097824 */ /* 0x000fe200078e0205 */
[----:B------:R-:W-:Y:S01]  /*20c0*/  LOP3.LUT R140, R140, 0x4, RZ, 0xc0, !PT ;  /* 0x000000048c8c7812 */ /* 0x000fe200078ec0ff */
[C---:B------:R-:W-:Y:S01]  /*20d0*/  IMAD R113, R4.reuse, c[0x0][0x2a4], R113 ;  /* 0x0000a90004717a24 */ /* 0x040fe200078e0271 */
[----:B------:R-:W-:Y:S01]  /*20e0*/  SHF.R.S32.HI R127, RZ, 0x1f, R138 ;  /* 0x0000001fff7f7819 */ /* 0x000fe2000001148a */
[C---:B------:R-:W-:Y:S01]  /*20f0*/  IMAD R115, R4.reuse, c[0x0][0x29c], R115 ;  /* 0x0000a70004737a24 */ /* 0x040fe200078e0273 */
[----:B------:R-:W-:Y:S01]  /*2100*/  SHF.R.S32.HI R126, RZ, 0x1f, R137 ;  /* 0x0000001fff7e7819 */ /* 0x000fe20000011489 */
[----:B------:R-:W-:Y:S01]  /*2110*/  IMAD.WIDE.U32 R6, R4, c[0x0][0x2a0], R6 ;  /* 0x0000a80004067a25 */ /* 0x000fe200078e0006 */
[----:B------:R-:W-:-:S02]  /*2120*/  ULDC UR4, c[0x0][0x230] ;  /* 0x00008c0000047ab9 */ /* 0x000fc40000000800 */
[----:B------:R-:W-:Y:S01]  /*2130*/  UIADD3 UR11, UR13, UR11, URZ ;  /* 0x0000000b0d0b7290 */ /* 0x000fe2000fffe03f */
[----:B------:R-:W-:Y:S01]  /*2140*/  IMAD.WIDE.U32 R4, R4, c[0x0][0x298], R8 ;  /* 0x0000a60004047a25 */ /* 0x000fe200078e0008 */
[----:B------:R-:W-:Y:S01]  /*2150*/  LEA R112, P1, R6, c[0x0][0x270], 0x1 ;  /* 0x00009c0006707a11 */ /* 0x000fe200078208ff */
[----:B------:R-:W-:Y:S02]  /*2160*/  ULDC.U8 UR8, c[0x0][0x313] ;  /* 0x0000c4c000087ab9 */ /* 0x000fe40000000000 */
[----:B------:R-:W-:Y:S01]  /*2170*/  IMAD.IADD R113, R7, 0x1, R113 ;  /* 0x0000000107717824 */ /* 0x000fe200078e0271 */
[----:B------:R-:W-:Y:S01]  /*2180*/  LEA R114, P0, R4, c[0x0][0x268], 0x1 ;  /* 0x00009a0004727a11 */ /* 0x000fe200078008ff */
[----:B------:R-:W-:Y:S02]  /*2190*/  IMAD.IADD R115, R5, 0x1, R115 ;  /* 0x0000000105737824 */ /* 0x000fe400078e0273 */
[----:B------:R-:W-:Y:S01]  /*21a0*/  IMAD.WIDE.U32 R2, R3, 0x40, RZ ;  /* 0x0000004003027825 */ /* 0x000fe200078e00ff */
[----:B------:R-:W-:-:S02]  /*21b0*/  LEA.HI.X R113, R6, c[0x0][0x274], R113, 0x1, P1 ;  /* 0x00009d0006717a11 */ /* 0x000fc400008f0c71 */
[----:B------:R-:W-:Y:S01]  /*21c0*/  LEA.HI.X R115, R4, c[0x0][0x26c], R115, 0x1, P0 ;  /* 0x00009b0004737a11 */ /* 0x000fe200000f0c73 */
[----:B------:R-:W-:Y:S01]  /*21d0*/  IMAD.IADD R0, R13, 0x1, R0 ;  /* 0x000000010d007824 */ /* 0x000fe200078e0200 */
[----:B------:R-:W-:Y:S01]  /*21e0*/  IADD3 R104, R3, UR10, RZ ;  /* 0x0000000a03687c10 */ /* 0x000fe2000fffe0ff */
[----:B------:R-:W-:Y:S01]  /*21f0*/  IMAD.MOV.U32 R75, RZ, RZ, c[0x0][0x288] ;  /* 0x0000a200ff4b7624 */ /* 0x000fe200078e00ff */
[C---:B------:R-:W-:Y:S01]  /*2200*/  IADD3 R81, P1, R144.reuse, 0x20, RZ ;  /* 0x0000002090517810 */ /* 0x040fe20007f3e0ff */
[----:B------:R-:W-:Y:S01]  /*2210*/  IMAD R3, R157, R0, RZ ;  /* 0x000000009d037224 */ /* 0x000fe200078e02ff */
[----:B------:R-:W-:Y:S01]  /*2220*/  IADD3 R89, P0, R144, 0x40, RZ ;  /* 0x0000004090597810 */ /* 0x000fe20007f1e0ff */
[----:B------:R-:W-:Y:S01]  /*2230*/  IMAD.SHL.U32 R73, R75, 0x20, RZ ;  /* 0x000000204b497824 */ /* 0x000fe200078e00ff */
[-C--:B------:R-:W-:Y:S01]  /*2240*/  IADD3 R83, P4, R81, R144.reuse, RZ ;  /* 0x0000009051537210 */ /* 0x080fe20007f9e0ff */
[----:B------:R-:W-:Y:S01]  /*2250*/  IMAD.X R80, RZ, RZ, R143, P1 ;  /* 0x000000ffff507224 */ /* 0x000fe200008e068f */
[----:B------:R-:W-:Y:S01]  /*2260*/  SHF.R.S32.HI R121, RZ, 0x1f, R3 ;  /* 0x0000001fff797819 */ /* 0x000fe20000011403 */
[--C-:B------:R-:W-:Y:S01]  /*2270*/  IMAD.X R88, RZ, RZ, R143.reuse, P0 ;  /* 0x000000ffff587224 */ /* 0x100fe200000e068f */
[----:B------:R-:W-:Y:S01]  /*2280*/  IADD3 R91, P0, R89, R144, RZ ;  /* 0x00000090595b7210 */ /* 0x000fe20007f1e0ff */
[--C-:B------:R-:W-:Y:S01]  /*2290*/  IMAD.X R82, R80, 0x1, R143.reuse, P4 ;  /* 0x0000000150527824 */ /* 0x100fe200020e068f */
[-C--:B------:R-:W-:Y:S01]  /*22a0*/  IADD3 R42, P1, R158, R3.reuse, RZ ;  /* 0x000000039e2a7210 */ /* 0x080fe20007f3e0ff */
[----:B------:R-:W-:Y:S01]  /*22b0*/  IMAD.MOV.U32 R178, RZ, RZ, c[0x0][0x290] ;  /* 0x0000a400ffb27624 */ /* 0x000fe200078e00ff */
[----:B------:R-:W-:Y:S01]  /*22c0*/  IADD3 R120, P3, R156, R3, RZ ;  /* 0x000000039c787210 */ /* 0x000fe20007f7e0ff */
[----:B------:R-:W-:Y:S01]  /*22d0*/  IMAD.X R90, R88, 0x1, R143, P0 ;  /* 0x00000001585a7824 */ /* 0x000fe200000e068f */
[----:B------:R-:W-:Y:S01]  /*22e0*/  SHF.L.U64.HI R70, R75, R100, c[0x0][0x28c] ;  /* 0x0000a3004b467619 */ /* 0x000fe20000010264 */
[--C-:B------:R-:W-:Y:S01]  /*22f0*/  IMAD.X R3, R130, 0x1, R121.reuse, P1 ;  /* 0x0000000182037824 */ /* 0x100fe200008e0679 */
[----:B------:R-:W-:Y:S01]  /*2300*/  IADD3 R76, P2, R73, 0x20, RZ ;  /* 0x00000020494c7810 */ /* 0x000fe20007f5e0ff */
[----:B------:R-:W-:Y:S01]  /*2310*/  IMAD.X R121, R129, 0x1, R121, P3 ;  /* 0x0000000181797824 */ /* 0x000fe200018e0679 */
[-C--:B------:R-:W-:Y:S01]  /*2320*/  IADD3 R95, P0, R83, R144.reuse, RZ ;  /* 0x00000090535f7210 */ /* 0x080fe20007f1e0ff */
[----:B------:R-:W-:Y:S01]  /*2330*/  IMAD.MOV.U32 R72, RZ, RZ, 0x6 ;  /* 0x00000006ff487424 */ /* 0x000fe200078e00ff */
        /* <DEDUP_REMOVED lines=15> */
[C---:B------:R-:W-:Y:S01]  /*2430*/  IMAD.IADD R136, R159.reuse, 0x1, R138 ;  /* 0x000000019f887824 */ /* 0x040fe200078e028a */
[----:B------:R-:W-:Y:S01]  /*2440*/  IADD3 R78, P3, R76, R73, RZ ;  /* 0x000000494c4e7210 */ /* 0x000fe20007f7e0ff */
[----:B------:R-:W-:Y:S01]  /*2450*/  IMAD.IADD R135, R159, 0x1, R137 ;  /* 0x000000019f877824 */ /* 0x000fe200078e0289 */
[----:B------:R-:W-:Y:S01]  /*2460*/  ULDC UR10, c[0x0][0x19c] ;  /* 0x00006700000a7ab9 */ /* 0x000fe20000000800 */
[C---:B------:R-:W-:Y:S01]  /*2470*/  IADD3.X R119, R121.reuse, c[0x0][0x2b4], RZ, P1, !PT ;  /* 0x0000ad0079777a10 */ /* 0x040fe20000ffe4ff */
[----:B------:R-:W-:Y:S01]  /*2480*/  UIMAD UR10, UR9, UR10, URZ ;  /* 0x0000000a090a72a4 */ /* 0x000fe2000f8e023f */
[C---:B------:R-:W-:Y:S01]  /*2490*/  SHF.L.U64.HI R100, R178.reuse, R100, c[0x0][0x294] ;  /* 0x0000a500b2647619 */ /* 0x040fe20000010264 */
[C---:B------:R-:W-:Y:S01]  /*24a0*/  IMAD.SHL.U32 R103, R178.reuse, 0x40, RZ ;  /* 0x00000040b2677824 */ /* 0x040fe200078e00ff */
[C---:B------:R-:W-:Y:S01]  /*24b0*/  SHF.L.U64.HI R102, R178.reuse, R72, c[0x0][0x294] ;  /* 0x0000a500b2667619 */ /* 0x040fe20000010248 */
[----:B------:R-:W-:Y:S01]  /*24c0*/  IMAD.SHL.U32 R101, R178, 0x20, RZ ;  /* 0x00000020b2657824 */ /* 0x000fe200078e00ff */
[----:B------:R-:W-:Y:S01]  /*24d0*/  IADD3.X R121, R121, c[0x0][0x2ac], RZ, P2, !PT ;  /* 0x0000ab0079797a10 */ /* 0x000fe200017fe4ff */
[----:B------:R-:W-:Y:S01]  /*24e0*/  IMAD.WIDE.U32 R180, R181, 0x40, RZ ;  /* 0x00000040b5b47825 */ /* 0x000fe200078e00ff */
[----:B------:R-:W-:-:S02]  /*24f0*/  IADD3.X R15, R0, c[0x0][0x2b4], RZ, P0, !PT ;  /* 0x0000ad00000f7a10 */ /* 0x000fc400007fe4ff */
[-C--:B------:R-:W-:Y:S01]  /*2500*/  IADD3 R93, P2, R78, R73.reuse, RZ ;  /* 0x000000494e5d7210 */ /* 0x080fe20007f5e0ff */
[C---:B------:R-:W-:Y:S01]  /*2510*/  IMAD.SHL.U32 R67, R157.reuse, 0x40, RZ ;  /* 0x000000409d437824 */ /* 0x040fe200078e00ff */
[----:B------:R-:W-:Y:S01]  /*2520*/  IADD3 R97, P0, R86, R73, RZ ;  /* 0x0000004956617210 */ /* 0x000fe20007f1e0ff */
[----:B------:R-:W-:Y:S01]  /*2530*/  IMAD R65, R157, 0x60, RZ ;  /* 0x000000609d417824 */ /* 0x000fe200078e02ff */
[----:B------:R-:W-:Y:S01]  /*2540*/  IADD3 R42, P1, R42, c[0x0][0x2a8], RZ ;  /* 0x0000aa002a2a7a10 */ /* 0x000fe20007f3e0ff */
[----:B------:R-:W-:Y:S01]  /*2550*/  IMAD.WIDE.U32 R178, R178, 0xc0, RZ ;  /* 0x000000c0b2b27825 */ /* 0x000fe200078e00ff */
[----:B------:R-:W-:Y:S02]  /*2560*/  SHF.L.U64.HI R72, R75, R72, c[0x0][0x28c] ;  /* 0x0000a3004b487619 */ /* 0x000fe40000010248 */
[----:B------:R-:W-:Y:S01]  /*2570*/  SHF.L.U64.HI R102, R103, 0x1, R102 ;  /* 0x0000000167667819 */ /* 0x000fe20000010266 */
[----:B------:R-:W-:Y:S01]  /*2580*/  IMAD.IADD R134, R159, 0x1, R136 ;  /* 0x000000019f867824 */ /* 0x000fe200078e0288 */
[----:B------:R-:W-:Y:S01]  /*2590*/  SHF.L.U64.HI R100, R101, 0x1, R100 ;  /* 0x0000000165647819 */ /* 0x000fe20000010264 */
[----:B------:R-:W-:Y:S01]  /*25a0*/  IMAD.IADD R133, R159, 0x1, R135 ;  /* 0x000000019f857824 */ /* 0x000fe200078e0287 */
[C---:B------:R-:W-:Y:S01]  /*25b0*/  SHF.L.U64.HI R104, R2.reuse, 0x1, R104 ;  /* 0x0000000102687819 */ /* 0x040fe20000010268 */
[----:B------:R-:W-:Y:S01]  /*25c0*/  IMAD.X R79, R77, 0x1, R70, P3 ;  /* 0x000000014d4f7824 */ /* 0x000fe200018e0646 */
[----:B------:R-:W-:Y:S01]  /*25d0*/  SHF.R.S32.HI R66, RZ, 0x1f, R67 ;  /* 0x0000001fff427819 */ /* 0x000fe20000011443 */
[----:B------:R-:W-:Y:S01]  /*25e0*/  IMAD.SHL.U32 R105, R2, 0x2, RZ ;  /* 0x0000000202697824 */ /* 0x000fe200078e00ff */
[----:B------:R-:W-:Y:S01]  /*25f0*/  SHF.R.S32.HI R64, RZ, 0x1f, R65 ;  /* 0x0000001fff407819 */ /* 0x000fe20000011441 */
[----:B------:R-:W-:Y:S01]  /*2600*/  IMAD.MOV.U32 R9, RZ, RZ, R53 ;  /* 0x000000ffff097224 */ /* 0x000fe200078e0035 */
[----:B------:R-:W-:Y:S01]  /*2610*/  IADD3 R74, R181, UR10, RZ ;  /* 0x0000000ab54a7c10 */ /* 0x000fe2000fffe0ff */
[----:B------:R-:W-:Y:S01]  /*2620*/  IMAD.SHL.U32 R75, R75, 0x40, RZ ;  /* 0x000000404b4b7824 */ /* 0x000fe200078e00ff */
[----:B------:R-:W-:Y:S01]  /*2630*/  SHF.R.S32.HI R125, RZ, 0x1f, R136 ;  /* 0x0000001fff7d7819 */ /* 0x000fe20000011488 */
[----:B------:R-:W-:Y:S01]  /*2640*/  IMAD.SHL.U32 R103, R103, 0x2, RZ ;  /* 0x0000000267677824 */ /* 0x000fe200078e00ff */
[----:B------:R-:W-:Y:S01]  /*2650*/  SHF.R.S32.HI R124, RZ, 0x1f, R135 ;  /* 0x0000001fff7c7819 */ /* 0x000fe20000011487 */
[----:B------:R-:W-:Y:S01]  /*2660*/  IMAD.SHL.U32 R101, R101, 0x2, RZ ;  /* 0x0000000265657824 */ /* 0x000fe200078e00ff */
[----:B------:R-:W-:Y:S01]  /*2670*/  IADD3 R106, R179, UR5, RZ ;  /* 0x00000005b36a7c10 */ /* 0x000fe2000fffe0ff */
[----:B------:R-:W-:Y:S01]  /*2680*/  IMAD.X R92, R79, 0x1, R70, P2 ;  /* 0x000000014f5c7824 */ /* 0x000fe200010e0646 */
[----:B------:R-:W-:Y:S01]  /*2690*/  SHF.R.S32.HI R123, RZ, 0x1f, R134 ;  /* 0x0000001fff7b7819 */ /* 0x000fe20000011486 */
[----:B------:R-:W-:Y:S01]  /*26a0*/  IMAD.X R96, R87, 0x1, R70, P0 ;  /* 0x0000000157607824 */ /* 0x000fe200000e0646 */
[----:B------:R-:W-:-:S02]  /*26b0*/  SHF.R.S32.HI R122, RZ, 0x1f, R133 ;  /* 0x0000001fff7a7819 */ /* 0x000fc40000011485 */
[----:B------:R-:W-:Y:S02]  /*26c0*/  IADD3.X R43, R0, c[0x0][0x2ac], RZ, P1, !PT ;  /* 0x0000ab00002b7a10 */ /* 0x000fe40000ffe4ff */
.L_x_3229:
        /* <DEDUP_REMOVED lines=18> */
.L_x_3138:
[----:B------:R-:W-:Y:S05]  /*27f0*/  BSYNC B0 ;  /* 0x0000000000007941 */ /* 0x000fea0003800000 */
.L_x_3137:
        /* <DEDUP_REMOVED lines=18> */
.L_x_3140:
[----:B------:R-:W-:Y:S05]  /*2920*/  BSYNC B0 ;  /* 0x0000000000007941 */ /* 0x000fea0003800000 */
.L_x_3139:
        /* <DEDUP_REMOVED lines=21> */
.L_x_3142:
[----:B------:R-:W-:Y:S05]  /*2a80*/  BSYNC B0 ;  /* 0x0000000000007941 */ /* 0x000fea0003800000 */
.L_x_3141:
        /* <DEDUP_REMOVED lines=21> */
.L_x_3144:
[----:B------:R-:W-:Y:S05]  /*2be0*/  BSYNC B0 ;  /* 0x0000000000007941 */ /* 0x000fea0003800000 */
.L_x_3143:
        /* <DEDUP_REMOVED lines=66> */
.L_x_3150:
[----:B------:R-:W-:Y:S05]  /*3010*/  BSYNC B0 ;  /* 0x0000000000007941 */ /* 0x000fea0003800000 */
.L_x_3149:
        /* <DEDUP_REMOVED lines=54> */
.L_x_3152:
[----:B------:R-:W-:Y:S05]  /*3380*/  BSYNC B0 ;  /* 0x0000000000007941 */ /* 0x000fea0003800000 */
.L_x_3151:
        /* <DEDUP_REMOVED lines=53> */
.L_x_3148:
[----:B------:R-:W-:Y:S05]  /*36e0*/  BSYNC B1 ;  /* 0x0000000000017941 */ /* 0x000fea0003800000 */
.L_x_3147:
        /* <DEDUP_REMOVED lines=65> */
.L_x_3156:
[----:B------:R-:W-:Y:S05]  /*3b00*/  BSYNC B0 ;  /* 0x0000000000007941 */ /* 0x000fea0003800000 */
.L_x_3155:
        /* <DEDUP_REMOVED lines=57> */
.L_x_3158:
[----:B------:R-:W-:Y:S05]  /*3ea0*/  BSYNC B0 ;  /* 0x0000000000007941 */ /* 0x000fea0003800000 */
.L_x_3157:
        /* <DEDUP_REMOVED lines=56> */
.L_x_3154:
[----:B------:R-:W-:Y:S05]  /*4230*/  BSYNC B1 ;  /* 0x0000000000017941 */ /* 0x000fea0003800000 */
.L_x_3153:
        /* <DEDUP_REMOVED lines=64> */
.L_x_3162:
[----:B------:R-:W-:Y:S05]  /*4640*/  BSYNC B0 ;  /* 0x0000000000007941 */ /* 0x000fea0003800000 */
.L_x_3161:
        /* <DEDUP_REMOVED lines=57> */
.L_x_3164:
[----:B------:R-:W-:Y:S05]  /*49e0*/  BSYNC B0 ;  /* 0x0000000000007941 */ /* 0x000fea0003800000 */
.L_x_3163:
        /* <DEDUP_REMOVED lines=56> */
.L_x_3160:
[----:B------:R-:W-:Y:S05]  /*4d70*/  BSYNC B1 ;  /* 0x0000000000017941 */ /* 0x000fea0003800000 */
.L_x_3159:
        /* <DEDUP_REMOVED lines=70> */
.L_x_3168:
[----:B------:R-:W-:Y:S05]  /*51e0*/  BSYNC B0 ;  /* 0x0000000000007941 */ /* 0x000fea0003800000 */
.L_x_3167:
        /* <DEDUP_REMOVED lines=57> */
.L_x_3170:
[----:B------:R-:W-:Y:S05]  /*5580*/  BSYNC B0 ;  /* 0x0000000000007941 */ /* 0x000fea0003800000 */
.L_x_3169:
        /* <DEDUP_REMOVED lines=56> */
.L_x_3166:
[----:B------:R-:W-:Y:S05]  /*5910*/  BSYNC B1 ;  /* 0x0000000000017941 */ /* 0x000fea0003800000 */
.L_x_3165:
        /* <DEDUP_REMOVED lines=8> */
.L_x_3146:
        /* <DEDUP_REMOVED lines=95> */
.L_x_3177:
[----:B------:R-:W-:Y:S05]  /*5f90*/  BSYNC B0 ;  /* 0x0000000000007941 */ /* 0x000fea0003800000 */
.L_x_3176:
[----:B------:R-:W-:Y:S05]  /*5fa0*/  MOV R109, R107 ;  /* 0x0000006b006d7202 */ /* 0x000fea0000000f00 */
[----:B-----5:R2:W-:Y:S02]  /*5fb0*/  STG.E.128 [R108.64], R48 ;  /* 0x000000306c007986 */ /* 0x0205e4000c101d06 */
.L_x_3175:
[----:B------:R-:W-:Y:S05]  /*5fc0*/  BSYNC B1 ;  /* 0x0000000000017941 */ /* 0x000fea0003800000 */
.L_x_3174:
        /* <DEDUP_REMOVED lines=95> */
.L_x_3181:
[----:B------:R-:W-:Y:S05]  /*65c0*/  BSYNC B0 ;  /* 0x0000000000007941 */ /* 0x000fea0003800000 */
.L_x_3180:
[----:B------:R-:W-:Y:S05]  /*65d0*/  MOV R109, R107 ;  /* 0x0000006b006d7202 */ /* 0x000fea0000000f00 */
[----:B-----5:R3:W-:Y:S02]  /*65e0*/  STG.E.128 [R108.64+0x40], R48 ;  /* 0x000040306c007986 */ /* 0x0207e4000c101d06 */
.L_x_3179:
[----:B------:R-:W-:Y:S05]  /*65f0*/  BSYNC B1 ;  /* 0x0000000000017941 */ /* 0x000fea0003800000 */
.L_x_3178:
        /* <DEDUP_REMOVED lines=94> */
.L_x_3183:
[----:B------:R-:W-:Y:S05]  /*6be0*/  BSYNC B0 ;  /* 0x0000000000007941 */ /* 0x000fea0003800000 */
.L_x_3182:
[----:B------:R-:W-:Y:S05]  /*6bf0*/  MOV R109, R107 ;  /* 0x0000006b006d7202 */ /* 0x000fea0000000f00 */
[----:B-----5:R3:W-:Y:S02]  /*6c00*/  STG.E.128 [R108.64+0x80], R48 ;  /* 0x000080306c007986 */ /* 0x0207e4000c101d06 */
.L_x_3173:
[----:B------:R-:W-:Y:S05]  /*6c10*/  BSYNC B2 ;  /* 0x0000000000027941 */ /* 0x000fea0003800000 */
.L_x_3172:
        /* <DEDUP_REMOVED lines=102> */
.L_x_3189:
[----:B------:R-:W-:Y:S05]  /*7280*/  BSYNC B0 ;  /* 0x0000000000007941 */ /* 0x000fea0003800000 */
.L_x_3188:
[C---:B------:R-:W-:Y:S04]  /*7290*/  LEA R2, P0, R144.reuse, R108, 0x1 ;  /* 0x0000006c90027211 */ /* 0x040fe800078008ff */
[----:B------:R-:W-:Y:S05]  /*72a0*/  LEA.HI.X R3, R144, R107, R143, 0x1, P0 ;  /* 0x0000006b90037211 */ /* 0x000fea00000f0c8f */
[----:B-----5:R1:W-:Y:S04]  /*72b0*/  STG.E.128 [R2.64], R36 ;  /* 0x0000002402007986 */ /* 0x0203e8000c101d06 */
.L_x_3187:
[----:B------:R-:W-:Y:S05]  /*72c0*/  BSYNC B1 ;  /* 0x0000000000017941 */ /* 0x000fea0003800000 */
.L_x_3186:
        /* <DEDUP_REMOVED lines=100> */
.L_x_3193:
[----:B------:R-:W-:Y:S05]  /*7910*/  BSYNC B0 ;  /* 0x0000000000007941 */ /* 0x000fea0003800000 */
.L_x_3192:
[C---:B------:R-:W-:Y:S04]  /*7920*/  LEA R2, P0, R81.reuse, R108, 0x1 ;  /* 0x0000006c51027211 */ /* 0x040fe800078008ff */
[----:B------:R-:W-:Y:S05]  /*7930*/  LEA.HI.X R3, R81, R107, R80, 0x1, P0 ;  /* 0x0000006b51037211 */ /* 0x000fea00000f0c50 */
[----:B-----5:R4:W-:Y:S04]  /*7940*/  STG.E.128 [R2.64], R36 ;  /* 0x0000002402007986 */ /* 0x0209e8000c101d06 */
.L_x_3191:
[----:B------:R-:W-:Y:S05]  /*7950*/  BSYNC B1 ;  /* 0x0000000000017941 */ /* 0x000fea0003800000 */
.L_x_3190:
        /* <DEDUP_REMOVED lines=99> */
.L_x_3195:
[----:B------:R-:W-:Y:S05]  /*7f90*/  BSYNC B0 ;  /* 0x0000000000007941 */ /* 0x000fea0003800000 */
.L_x_3194:
[C---:B------:R-:W-:Y:S04]  /*7fa0*/  LEA R2, P0, R89.reuse, R108, 0x1 ;  /* 0x0000006c59027211 */ /* 0x040fe800078008ff */
[----:B------:R-:W-:Y:S05]  /*7fb0*/  LEA.HI.X R3, R89, R107, R88, 0x1, P0 ;  /* 0x0000006b59037211 */ /* 0x000fea00000f0c58 */
[----:B-----5:R4:W-:Y:S04]  /*7fc0*/  STG.E.128 [R2.64], R36 ;  /* 0x0000002402007986 */ /* 0x0209e8000c101d06 */
.L_x_3185:
[----:B------:R-:W-:Y:S05]  /*7fd0*/  BSYNC B2 ;  /* 0x0000000000027941 */ /* 0x000fea0003800000 */
.L_x_3184:
        /* <DEDUP_REMOVED lines=102> */
.L_x_3201:
[----:B------:R-:W-:Y:S05]  /*8640*/  BSYNC B0 ;  /* 0x0000000000007941 */ /* 0x000fea0003800000 */
.L_x_3200:
[C---:B------:R-:W-:Y:S04]  /*8650*/  LEA R2, P0, R180.reuse, R108, 0x1 ;  /* 0x0000006cb4027211 */ /* 0x040fe800078008ff */
[----:B------:R-:W-:Y:S05]  /*8660*/  LEA.HI.X R3, R180, R107, R74, 0x1, P0 ;  /* 0x0000006bb4037211 */ /* 0x000fea00000f0c4a */
[----:B-----5:R4:W-:Y:S04]  /*8670*/  STG.E.128 [R2.64], R36 ;  /* 0x0000002402007986 */ /* 0x0209e8000c101d06 */
.L_x_3199:
[----:B------:R-:W-:Y:S05]  /*8680*/  BSYNC B1 ;  /* 0x0000000000017941 */ /* 0x000fea0003800000 */
.L_x_3198:
        /* <DEDUP_REMOVED lines=100> */
.L_x_3205:
[----:B------:R-:W-:Y:S05]  /*8cd0*/  BSYNC B0 ;  /* 0x0000000000007941 */ /* 0x000fea0003800000 */
.L_x_3204:
[C---:B------:R-:W-:Y:S04]  /*8ce0*/  LEA R2, P0, R83.reuse, R108, 0x1 ;  /* 0x0000006c53027211 */ /* 0x040fe800078008ff */
[----:B------:R-:W-:Y:S05]  /*8cf0*/  LEA.HI.X R3, R83, R107, R82, 0x1, P0 ;  /* 0x0000006b53037211 */ /* 0x000fea00000f0c52 */
[----:B-----5:R4:W-:Y:S04]  /*8d00*/  STG.E.128 [R2.64], R36 ;  /* 0x0000002402007986 */ /* 0x0209e8000c101d06 */
.L_x_3203:
[----:B------:R-:W-:Y:S05]  /*8d10*/  BSYNC B1 ;  /* 0x0000000000017941 */ /* 0x000fea0003800000 */
.L_x_3202:
        /* <DEDUP_REMOVED lines=99> */
.L_x_3207:
[----:B------:R-:W-:Y:S05]  /*9350*/  BSYNC B0 ;  /* 0x0000000000007941 */ /* 0x000fea0003800000 */
.L_x_3206:
[C---:B------:R-:W-:Y:S04]  /*9360*/  LEA R2, P0, R91.reuse, R108, 0x1 ;  /* 0x0000006c5b027211 */ /* 0x040fe800078008ff */
[----:B------:R-:W-:Y:S05]  /*9370*/  LEA.HI.X R3, R91, R107, R90, 0x1, P0 ;  /* 0x0000006b5b037211 */ /* 0x000fea00000f0c5a */
[----:B-----5:R4:W-:Y:S04]  /*9380*/  STG.E.128 [R2.64], R36 ;  /* 0x0000002402007986 */ /* 0x0209e8000c101d06 */
.L_x_3197:
[----:B------:R-:W-:Y:S05]  /*9390*/  BSYNC B2 ;  /* 0x0000000000027941 */ /* 0x000fea0003800000 */
.L_x_3196:
        /* <DEDUP_REMOVED lines=106> */
.L_x_3213:
[----:B------:R-:W-:Y:S05]  /*9a40*/  BSYNC B0 ;  /* 0x0000000000007941 */ /* 0x000fea0003800000 */
.L_x_3212:
[C---:B------:R-:W-:Y:S01]  /*9a50*/  IMAD R0, R183.reuse, c[0x0][0x19c], RZ ;  /* 0x00006700b7007a24 */ /* 0x040fe200078e02ff */
[----:B--23--:R-:W-:Y:S05]  /*9a60*/  MOV R109, R107 ;  /* 0x0000006b006d7202 */ /* 0x00cfea0000000f00 */
[----:B------:R-:W-:Y:S05]  /*9a70*/  IMAD.WIDE.U32 R2, R183, c[0x0][0x198], R108 ;  /* 0x00006600b7027a25 */ /* 0x000fea00078e006c */
[----:B------:R-:W-:Y:S05]  /*9a80*/  IADD3 R3, R3, R0, RZ ;  /* 0x0000000003037210 */ /* 0x000fea0007ffe0ff */
[----:B-----5:R2:W-:Y:S02]  /*9a90*/  STG.E.128 [R2.64], R36 ;  /* 0x0000002402007986 */ /* 0x0205e4000c101d06 */
.L_x_3211:
[----:B------:R-:W-:Y:S05]  /*9aa0*/  BSYNC B1 ;  /* 0x0000000000017941 */ /* 0x000fea0003800000 */
.L_x_3210:
        /* <DEDUP_REMOVED lines=100> */
.L_x_3217:
[----:B------:R-:W-:Y:S05]  /*a0f0*/  BSYNC B0 ;  /* 0x0000000000007941 */ /* 0x000fea0003800000 */
.L_x_3216:
[C---:B------:R-:W-:Y:S04]  /*a100*/  LEA R2, P0, R95.reuse, R108, 0x1 ;  /* 0x0000006c5f027211 */ /* 0x040fe800078008ff */
[----:B------:R-:W-:Y:S05]  /*a110*/  LEA.HI.X R3, R95, R107, R94, 0x1, P0 ;  /* 0x0000006b5f037211 */ /* 0x000fea00000f0c5e */
[----:B-----5:R2:W-:Y:S04]  /*a120*/  STG.E.128 [R2.64], R36 ;  /* 0x0000002402007986 */ /* 0x0205e8000c101d06 */
.L_x_3215:
[----:B------:R-:W-:Y:S05]  /*a130*/  BSYNC B1 ;  /* 0x0000000000017941 */ /* 0x000fea0003800000 */
.L_x_3214:
        /* <DEDUP_REMOVED lines=99> */
.L_x_3219:
[----:B------:R-:W-:Y:S05]  /*a770*/  BSYNC B0 ;  /* 0x0000000000007941 */ /* 0x000fea0003800000 */
.L_x_3218:
[C---:B------:R-:W-:Y:S04]  /*a780*/  LEA R2, P0, R99.reuse, R108, 0x1 ;  /* 0x0000006c63027211 */ /* 0x040fe800078008ff */
[----:B------:R-:W-:Y:S05]  /*a790*/  LEA.HI.X R3, R99, R107, R98, 0x1, P0 ;  /* 0x0000006b63037211 */ /* 0x000fea00000f0c62 */
[----:B-----5:R2:W-:Y:S04]  /*a7a0*/  STG.E.128 [R2.64], R36 ;  /* 0x0000002402007986 */ /* 0x0205e8000c101d06 */
.L_x_3209:
[----:B------:R-:W-:Y:S05]  /*a7b0*/  BSYNC B2 ;  /* 0x0000000000027941 */ /* 0x000fea0003800000 */
.L_x_3208:
        /* <DEDUP_REMOVED lines=8> */
.L_x_3145:
        /* <DEDUP_REMOVED lines=17> */
.L_x_3221:
[----:B------:R-:W-:Y:S05]  /*a950*/  BSYNC B0 ;  /* 0x0000000000007941 */ /* 0x000fea0003800000 */
.L_x_3220:
        /* <DEDUP_REMOVED lines=24> */
.L_x_3223:
[----:B------:R-:W-:Y:S05]  /*aae0*/  BSYNC B0 ;  /* 0x0000000000007941 */ /* 0x000fea0003800000 */
.L_x_3222:
        /* <DEDUP_REMOVED lines=23> */
.L_x_3225:
[----:B------:R-:W-:Y:S05]  /*ac60*/  BSYNC B0 ;  /* 0x0000000000007941 */ /* 0x000fea0003800000 */
.L_x_3224:
        /* <DEDUP_REMOVED lines=30> */
.L_x_3226:
[----:B------:R-:W-:Y:S05]  /*ae50*/  BSYNC B0 ;  /* 0x0000000000007941 */ /* 0x000fea0003800000 */
.L_x_3171:
        /* <DEDUP_REMOVED lines=81> */
.L_x_3227:
        /* <DEDUP_REMOVED lines=9> */
.L_x_3228:
[----:B------:R-:W-:Y:S04]  /*b400*/  IADD3 R9, R9, -0x1, RZ ;  /* 0xffffffff09097810 */ /* 0x000fe80007ffe0ff */
[----:B------:R-:W-:Y:S11]  /*b410*/  ISETP.GT.AND P0, PT, R9, R68, PT ;  /* 0x000000440900720c */ /* 0x000ff60003f04270 */
[----:B------:R-:W-:Y:S02]  /*b420*/  @!UPT UIADD3 URZ, URZ, URZ, URZ ;  /* 0x0000003f3f3ff290 */ /* 0x000fe4000fffe03f */
[----:B------:R-:W-:-:S05]  /*b430*/  @P0 BRA `(.L_x_3229) ;  /* 0xffff729000000947 */ /* 0x000fca000383ffff */
.L_x_3136:
        /* <DEDUP_REMOVED lines=89> */
.L_x_3238:
[----:B------:R-:W-:Y:S05]  /*b9d0*/  BSYNC B0 ;  /* 0x0000000000007941 */ /* 0x000fea0003800000 */
.L_x_3237:
[----:B-----5:R4:W-:Y:S04]  /*b9e0*/  STS.64 [R151], R12 ;  /* 0x0000000c97007388 */ /* 0x0209e80000000a00 */
[----:B------:R4:W-:Y:S02]  /*b9f0*/  STS.64 [R151+0x8], R14 ;  /* 0x0000080e97007388 */ /* 0x0009e40000000a00 */
.L_x_3236:
[----:B------:R-:W-:Y:S05]  /*ba00*/  BSYNC B1 ;  /* 0x0000000000017941 */ /* 0x000fea0003800000 */
.L_x_3235:
        /* <DEDUP_REMOVED lines=46> */
.L_x_3242:
[----:B------:R-:W-:Y:S05]  /*bcf0*/  BSYNC B0 ;  /* 0x0000000000007941 */ /* 0x000fea0003800000 */
.L_x_3241:
[----:B-----5:R1:W-:Y:S02]  /*bd00*/  STS.128 [R151+0x1000], R12 ;  /* 0x0010000c97007388 */ /* 0x0203e40000000c00 */
.L_x_3240:
[----:B------:R-:W-:Y:S05]  /*bd10*/  BSYNC B1 ;  /* 0x0000000000017941 */ /* 0x000fea0003800000 */
.L_x_3239:
        /* <DEDUP_REMOVED lines=47> */
.L_x_3244:
[----:B------:R-:W-:Y:S05]  /*c010*/  BSYNC B0 ;  /* 0x0000000000007941 */ /* 0x000fea0003800000 */
.L_x_3243:
[----:B-----5:R4:W-:Y:S02]  /*c020*/  STS.128 [R151+0x2000], R12 ;  /* 0x0020000c97007388 */ /* 0x0209e40000000c00 */
.L_x_3234:
[----:B------:R-:W-:Y:S05]  /*c030*/  BSYNC B2 ;  /* 0x0000000000027941 */ /* 0x000fea0003800000 */
.L_x_3233:
        /* <DEDUP_REMOVED lines=59> */
.L_x_3249:
[----:B------:R-:W-:Y:S05]  /*c3f0*/  BSYNC B0 ;  /* 0x0000000000007941 */ /* 0x000fea0003800000 */
.L_x_3248:
[----:B-----5:R4:W-:Y:S02]  /*c400*/  STS.128 [R151+0x800], R12 ;  /* 0x0008000c97007388 */ /* 0x0209e40000000c00 */
.L_x_3247:
[----:B------:R-:W-:Y:S05]  /*c410*/  BSYNC B1 ;  /* 0x0000000000017941 */ /* 0x000fea0003800000 */
.L_x_3246:
        /* <DEDUP_REMOVED lines=9> */
[----:B-----5:R-:W-:Y:S01]  /*c4b0*/  HADD2.F32 R21, -RZ, R13.H1_H1 ;  /* 0x3000000dff157230 */ /* 0x020fe20000004100 */
        /* <DEDUP_REMOVED lines=36> */
.L_x_3253:
[----:B------:R-:W-:Y:S05]  /*c700*/  BSYNC B0 ;  /* 0x0000000000007941 */ /* 0x000fea0003800000 */
.L_x_3252:
[----:B-----5:R4:W-:Y:S02]  /*c710*/  STS.128 [R151+0x1800], R12 ;  /* 0x0018000c97007388 */ /* 0x0209e40000000c00 */
.L_x_3251:
[----:B------:R-:W-:Y:S05]  /*c720*/  BSYNC B1 ;  /* 0x0000000000017941 */ /* 0x000fea0003800000 */
.L_x_3250:
        /* <DEDUP_REMOVED lines=8> */
[----:B------:R-:W4:Y:S01]  /*c7b0*/  LDG.E.64 R6, [R8.64+0x40] ;  /* 0x0000400608067981 */ /* 0x000f22000c1e1b00 */
[--C-:B-----5:R-:W-:Y:S02]  /*c7c0*/  HADD2.F32 R14, -RZ, R25.reuse.H0_H0 ;  /* 0x20000019ff0e7230 */ /* 0x120fe40000004100 */
        /* <DEDUP_REMOVED lines=35> */
.L_x_3255:
[----:B------:R-:W-:Y:S05]  /*ca00*/  BSYNC B0 ;  /* 0x0000000000007941 */ /* 0x000fea0003800000 */
.L_x_3254:
[----:B-----5:R1:W-:Y:S01]  /*ca10*/  STS.128 [R151+0x2800], R24 ;  /* 0x0028001897007388 */ /* 0x0203e20000000c00 */
[----:B------:R-:W-:Y:S05]  /*ca20*/  BRA `(.L_x_3245) ;  /* 0x000026f000007947 */ /* 0x000fea0003800000 */
.L_x_3232:
        /* <DEDUP_REMOVED lines=60> */
[----:B-----5:R-:W-:Y:S01]  /*cdf0*/  HADD2.F32 R7, -RZ, R23.H0_H0 ;  /* 0x20000017ff077230 */ /* 0x020fe20000004100 */
        /* <DEDUP_REMOVED lines=31> */
.L_x_3261:
[----:B------:R-:W-:Y:S05]  /*cff0*/  BSYNC B0 ;  /* 0x0000000000007941 */ /* 0x000fea0003800000 */
.L_x_3260:
[----:B-----5:R4:W-:Y:S04]  /*d000*/  STS.64 [R151], R20 ;  /* 0x0000001497007388 */ /* 0x0209e80000000a00 */
[----:B------:R4:W-:Y:S02]  /*d010*/  STS.64 [R151+0x8], R22 ;  /* 0x0000081697007388 */ /* 0x0009e40000000a00 */
.L_x_3259:
[----:B------:R-:W-:Y:S05]  /*d020*/  BSYNC B1 ;  /* 0x0000000000017941 */ /* 0x000fea0003800000 */
.L_x_3258:
        /* <DEDUP_REMOVED lines=87> */
.L_x_3265:
[----:B------:R-:W-:Y:S05]  /*d5a0*/  BSYNC B0 ;  /* 0x0000000000007941 */ /* 0x000fea0003800000 */
.L_x_3264:
[----:B-----5:R1:W-:Y:S02]  /*d5b0*/  STS.128 [R151+0x1000], R20 ;  /* 0x0010001497007388 */ /* 0x0203e40000000c00 */
.L_x_3263:
[----:B------:R-:W-:Y:S05]  /*d5c0*/  BSYNC B1 ;  /* 0x0000000000017941 */ /* 0x000fea0003800000 */
.L_x_3262:
        /* <DEDUP_REMOVED lines=54> */
[--C-:B-----5:R-:W-:Y:S01]  /*d930*/  HADD2.F32 R3, -RZ, R20.reuse.H0_H0 ;  /* 0x20000014ff037230 */ /* 0x120fe20000004100 */
        /* <DEDUP_REMOVED lines=32> */
.L_x_3267:
[----:B------:R-:W-:Y:S05]  /*db40*/  BSYNC B0 ;  /* 0x0000000000007941 */ /* 0x000fea0003800000 */
.L_x_3266:
[----:B-----5:R4:W-:Y:S02]  /*db50*/  STS.128 [R151+0x2000], R20 ;  /* 0x0020001497007388 */ /* 0x0209e40000000c00 */
.L_x_3257:
[----:B------:R-:W-:Y:S05]  /*db60*/  BSYNC B2 ;  /* 0x0000000000027941 */ /* 0x000fea0003800000 */
.L_x_3256:
        /* <DEDUP_REMOVED lines=63> */
[----:B-----5:R-:W-:Y:S01]  /*df60*/  HADD2.F32 R4, -RZ, R20.H0_H0 ;  /* 0x20000014ff047230 */ /* 0x020fe20000004100 */
        /* <DEDUP_REMOVED lines=31> */
.L_x_3271:
[----:B------:R-:W-:Y:S05]  /*e160*/  BSYNC B0 ;  /* 0x0000000000007941 */ /* 0x000fea0003800000 */
.L_x_3270:
[----:B-----5:R4:W-:Y:S02]  /*e170*/  STS.128 [R151+0x800], R20 ;  /* 0x0008001497007388 */ /* 0x0209e40000000c00 */
.L_x_3269:
[----:B------:R-:W-:Y:S05]  /*e180*/  BSYNC B1 ;  /* 0x0000000000017941 */ /* 0x000fea0003800000 */
.L_x_3268:
        /* <DEDUP_REMOVED lines=61> */
[--C-:B-----5:R-:W-:Y:S01]  /*e560*/  HADD2.F32 R9, -RZ, R16.reuse.H1_H1 ;  /* 0x30000010ff097230 */ /* 0x120fe20000004100 */
        /* <DEDUP_REMOVED lines=29> */
.L_x_3275:
[----:B------:R-:W-:Y:S05]  /*e740*/  BSYNC B0 ;  /* 0x0000000000007941 */ /* 0x000fea0003800000 */
.L_x_3274:
[----:B-----5:R1:W-:Y:S02]  /*e750*/  STS.128 [R151+0x1800], R16 ;  /* 0x0018001097007388 */ /* 0x0203e40000000c00 */
.L_x_3273:
[----:B------:R-:W-:Y:S05]  /*e760*/  BSYNC B1 ;  /* 0x0000000000017941 */ /* 0x000fea0003800000 */
.L_x_3272:
        /* <DEDUP_REMOVED lines=26> */
[----:B---3--:R-:W3:Y:S01]  /*e910*/  LDG.E.128 R4, [R4.64] ;  /* 0x0000000604047981 */ /* 0x008ee2000c1e1d00 */
        /* <DEDUP_REMOVED lines=33> */
[----:B-----5:R-:W-:Y:S01]  /*eb30*/  HADD2.F32 R0, -RZ, R12.H0_H0 ;  /* 0x2000000cff007230 */ /* 0x020fe20000004100 */
        /* <DEDUP_REMOVED lines=31> */
.L_x_3277:
[----:B------:R-:W-:Y:S05]  /*ed30*/  BSYNC B0 ;  /* 0x0000000000007941 */ /* 0x000fea0003800000 */
.L_x_3276:
[----:B-----5:R1:W-:Y:S01]  /*ed40*/  STS.128 [R151+0x2800], R12 ;  /* 0x0028000c97007388 */ /* 0x0203e20000000c00 */
[----:B------:R-:W-:Y:S05]  /*ed50*/  BRA `(.L_x_3245) ;  /* 0x000003c000007947 */ /* 0x000fea0003800000 */
.L_x_3231:
        /* <DEDUP_REMOVED lines=30> */
.L_x_3279:
[----:B------:R-:W-:Y:S05]  /*ef40*/  BSYNC B0 ;  /* 0x0000000000007941 */ /* 0x000fea0003800000 */
.L_x_3278:
        /* <DEDUP_REMOVED lines=29> */
.L_x_3245:
[----:B------:R-:W-:Y:S05]  /*f120*/  BSYNC B3 ;  /* 0x0000000000037941 */ /* 0x000fea0003800000 */
.L_x_3230:
        /* <DEDUP_REMOVED lines=11> */
[----:B------:R-:W-:-:S11]  /*f1e0*/  ISETP.NE.U32.AND P0, PT, R0, 0x1, PT ;  /* 0x000000010000780c */ /* 0x000fd60003f05070 */
[--C-:B------:R-:W-:Y:S02]  /*f1f0*/  @P1 IMAD.MOV.U32 R156, RZ, RZ, R154.reuse ;  /* 0x000000ffff9c1224 */ /* 0x100fe400078e009a */
        /* <DEDUP_REMOVED lines=21> */
.L_x_3282:
[----:B------:R1:W-:Y:S02]  /*f350*/  STS.128 [R151+0x7000], RZ ;  /* 0x007000ff97007388 */ /* 0x0003e40000000c00 */
.L_x_3281:
[----:B------:R-:W-:Y:S05]  /*f360*/  BSYNC B0 ;  /* 0x0000000000007941 */ /* 0x000fea0003800000 */
.L_x_3280:
        /* <DEDUP_REMOVED lines=31> */
.L_x_3285:
[----:B------:R1:W-:Y:S02]  /*f560*/  STS.128 [R151+0x7800], RZ ;  /* 0x007800ff97007388 */ /* 0x0003e40000000c00 */
.L_x_3284:
[----:B------:R-:W-:Y:S05]  /*f570*/  BSYNC B0 ;  /* 0x0000000000007941 */ /* 0x000fea0003800000 */
.L_x_3283:
        /* <DEDUP_REMOVED lines=36> */
.L_x_3288:
[----:B------:R4:W-:Y:S02]  /*f7c0*/  STS.128 [R151+0x8000], RZ ;  /* 0x008000ff97007388 */ /* 0x0009e40000000c00 */
.L_x_3287:
[----:B------:R-:W-:Y:S05]  /*f7d0*/  BSYNC B0 ;  /* 0x0000000000007941 */ /* 0x000fea0003800000 */
.L_x_3286:
[----:B----4-:R-:W-:Y:S01]  /*f7e0*/  IADD3 R7, R174, 0x60, RZ ;  /* 0x00000060ae077810 */ /* 0x010fe20007ffe0ff */
[----:B------:R-:W-:Y:S03]  /*f7f0*/  BSSY B0, `(.L_x_3289) ;  /* 0x0000024000007945 */ /* 0x000fe60003800000 */
[----:B------:R-:W-:-:S13]  /*f800*/  ISETP.GE.AND P0, PT, R7, R4, PT ;  /* 0x000000040700720c */ /* 0x000fda0003f06270 */
[----:B------:R-:W-:Y:S05]  /*f810*/  @P0 BRA `(.L_x_3290) ;  /* 0x0000021000000947 */ /* 0x000fea0003800000 */
[C---:B------:R-:W-:Y:S01]  /*f820*/  LOP3.LUT R0, R5.reuse, 0x1, RZ, 0xc0, !PT ;  /* 0x0000000105007812 */ /* 0x040fe200078ec0ff */
[----:B-1----:R-:W-:Y:S01]  /*f830*/  IMAD.MOV.U32 R11, RZ, RZ, c[0x0][0x198] ;  /* 0x00006600ff0b7624 */ /* 0x002fe200078e00ff */
        /* <DEDUP_REMOVED lines=10> */
[----:B------:R-:W-:Y:S02]  /*f8e0*/  @!P0 IMAD R6, R6, 0xc0, RZ ;  /* 0x000000c006068824 */ /* 0x000fe400078e02ff */
[----:B------:R-:W-:Y:S01]  /*f8f0*/  @!P0 IMAD.WIDE.U32 R14, R11, 0xc0, R156 ;  /* 0x000000c00b0e8825 */ /* 0x000fe200078e009c */
[C---:B------:R-:W-:Y:S02]  /*f900*/  @P2 LEA.HI.X R11, R12.reuse, c[0x0][0x16c], R0, 0x1, P3 ;  /* 0x00005b000c0b2a11 */ /* 0x040fe400018f0c00 */
[----:B------:R-:W-:-:S02]  /*f910*/  @P1 LEA R16, P3, R12, c[0x0][0x168], 0x1 ;  /* 0x00005a000c101a11 */ /* 0x000fc400078608ff */
        /* <DEDUP_REMOVED lines=17> */
.L_x_3290:
[----:B------:R-:W-:Y:S05]  /*fa30*/  BSYNC B0 ;  /* 0x0000000000007941 */ /* 0x000fea0003800000 */
.L_x_3289:
        /* <DEDUP_REMOVED lines=50> */
.L_x_3293:
[----:B------:R4:W-:Y:S02]  /*fd60*/  STS.128 [R151+0xd000], RZ ;  /* 0x00d000ff97007388 */ /* 0x0009e40000000c00 */
.L_x_3292:
[----:B-1----:R-:W-:Y:S05]  /*fd70*/  BSYNC B0 ;  /* 0x0000000000007941 */ /* 0x002fea0003800000 */
.L_x_3291:
        /* <DEDUP_REMOVED lines=32> */
.L_x_3296:
[----:B------:R1:W-:Y:S02]  /*ff80*/  STS.128 [R151+0xd800], RZ ;  /* 0x00d800ff97007388 */ /* 0x0003e40000000c00 */
.L_x_3295:
[----:B------:R-:W-:Y:S05]  /*ff90*/  BSYNC B0 ;  /* 0x0000000000007941 */ /* 0x000fea0003800000 */
.L_x_3294:
        /* <DEDUP_REMOVED lines=36> */
.L_x_3299:
[----:B------:R1:W-:Y:S02]  /*101e0*/  STS.128 [R151+0xe000], RZ ;  /* 0x00e000ff97007388 */ /* 0x0003e40000000c00 */
.L_x_3298:
[----:B------:R-:W-:Y:S05]  /*101f0*/  BSYNC B0 ;  /* 0x0000000000007941 */ /* 0x000fea0003800000 */
.L_x_3297:
        /* <DEDUP_REMOVED lines=44> */
.L_x_3302:
[----:B------:R1:W-:Y:S02]  /*104c0*/  STS.128 [R151+0xe800], RZ ;  /* 0x00e800ff97007388 */ /* 0x0003e40000000c00 */
.L_x_3301:
[----:B------:R-:W-:Y:S05]  /*104d0*/  BSYNC B0 ;  /* 0x0000000000007941 */ /* 0x000fea0003800000 */
.L_x_3300:
[----:B-1----:R-:W-:Y:S01]  /*104e0*/  LOP3.LUT R6, R62, 0x7fffffe, RZ, 0xc0, !PT ;  /* 0x07fffffe3e067812 */ /* 0x002fe200078ec0ff */
[----:B------:R-:W-:Y:S01]  /*104f0*/  IMAD.SHL.U32 R3, R57, 0x40, RZ ;  /* 0x0000004039037824 */ /* 0x000fe200078e00ff */
[----:B------:R-:W-:Y:S01]  /*10500*/  LEA.HI R7, R60, R60, RZ, 0x1 ;  /* 0x0000003c3c077211 */ /* 0x000fe200078f08ff */
[----:B------:R-:W-:Y:S01]  /*10510*/  IMAD.SHL.U32 R61, R61, 0x40, RZ ;  /* 0x000000403d3d7824 */ /* 0x000fe200078e00ff */
[----:B------:R-:W-:Y:S01]  /*10520*/  SHF.R.S32.HI R8, RZ, 0x1f, R63 ;  /* 0x0000001fff087819 */ /* 0x000fe2000001143f */
        /* <DEDUP_REMOVED lines=10> */
[----:B------:R-:W-:Y:S01]  /*105d0*/  IMAD.SHL.U32 R3, R7, 0x8, RZ ;  /* 0x0000000807037824 */ /* 0x000fe200078e00ff */
[----:B------:R-:W-:-:S02]  /*105e0*/  SHF.R.U32.HI R8, RZ, 0x3, R8 ;  /* 0x00000003ff087819 */ /* 0x000fc40000011608 */
[----:B------:R-:W-:Y:S02]  /*105f0*/  LOP3.LUT R59, R63, 0xffffff00, RZ, 0xc0, !PT ;  /* 0xffffff003f3b7812 */ /* 0x000fe400078ec0ff */
[----:B------:R-:W-:Y:S02]  /*10600*/  LOP3.LUT R11, R10, 0x8, R3, 0xf8, !PT ;  /* 0x000000080a0b7812 */ /* 0x000fe400078ef803 */
[----:B------:R-:W-:Y:S01]  /*10610*/  SHF.R.U32.HI R10, RZ, 0x3, R10 ;  /* 0x00000003ff0a7819 */ /* 0x000fe2000001160a */
[----:B------:R-:W-:Y:S01]  /*10620*/  IMAD R3, R54, 0x200, R59 ;  /* 0x0000020036037824 */ /* 0x000fe200078e023b */
[----:B------:R-:W-:Y:S01]  /*10630*/  LOP3.LUT R8, R9, R8, RZ, 0x3c, !PT ;  /* 0x0000000809087212 */ /* 0x000fe200078e3cff */
[----:B------:R-:W-:Y:S01]  /*10640*/  IMAD R9, R7, 0x8, R58 ;  /* 0x0000000807097824 */ /* 0x000fe200078e023a */
[----:B------:R-:W-:Y:S01]  /*10650*/  LOP3.LUT R7, R11, R10, RZ, 0x3c, !PT ;  /* 0x0000000a0b077212 */ /* 0x000fe200078e3cff */
[----:B------:R-:W-:Y:S01]  /*10660*/  IMAD R10, R6, 0x20, R3 ;  /* 0x00000020060a7824 */ /* 0x000fe200078e0203 */
[----:B------:R-:W-:Y:S01]  /*10670*/  LOP3.LUT P0, RZ, R57, 0x2, RZ, 0xc0, !PT ;  /* 0x0000000239ff7812 */ /* 0x000fe2000780c0ff */
[----:B------:R-:W-:-:S02]  /*10680*/  IMAD.U32 R140, R9, 0x20, R8 ;  /* 0x00000020098c7824 */ /* 0x000fc400078e0008 */
[----:B------:R-:W-:Y:S02]  /*10690*/  IMAD.IADD R141, R7, 0x1, R10 ;  /* 0x00000001078d7824 */ /* 0x000fe400078e020a */
[----:B------:R-:W-:Y:S02]  /*106a0*/  IMAD.SHL.U32 R140, R140, 0x2, RZ ;  /* 0x000000028c8c7824 */ /* 0x000fe400078e00ff */
[----:B------:R-:W-:Y:S02]  /*106b0*/  IMAD.SHL.U32 R141, R141, 0x2, RZ ;  /* 0x000000028d8d7824 */ /* 0x000fe400078e00ff */
[----:B------:R-:W-:Y:S01]  /*106c0*/  IMAD.MOV.U32 R3, RZ, RZ, 0x20 ;  /* 0x00000020ff037424 */ /* 0x000fe200078e00ff */
[----:B------:R-:W-:Y:S01]  /*106d0*/  LDSM.16.M88.4 R8, [R140+0x3000] ;  /* 0x003000008c08783b */ /* 0x000fe20000000200 */
[----:B------:R-:W-:Y:S02]  /*106e0*/  IMAD R139, R4, 0x2, R141 ;  /* 0x00000002048b7824 */ /* 0x000fe400078e028d */
[----:B------:R-:W-:Y:S01]  /*106f0*/  IMAD R138, R6, 0x20, R59 ;  /* 0x00000020068a7824 */ /* 0x000fe200078e023b */
[----:B------:R-:W1:Y:S01]  /*10700*/  LDSM.16.M88.4 R28, [R141] ;  /* 0x000000008d1c783b */ /* 0x000e620000000200 */
[----:B------:R-:W-:-:S02]  /*10710*/  SEL R3, R3, 0xffffffe0, !P0 ;  /* 0xffffffe003037807 */ /* 0x000fc40004000000 */
[----:B------:R-:W-:Y:S01]  /*10720*/  IMAD.IADD R138, R7, 0x1, R138 ;  /* 0x00000001078a7824 */ /* 0x000fe200078e028a */
[----:B------:R-:W5:Y:S02]  /*10730*/  LDSM.16.M88.4 R84, [R140+0x3400] ;  /* 0x003400008c54783b */ /* 0x000f640000000200 */
[----:B------:R-:W-:Y:S02]  /*10740*/  IMAD.IADD R137, R140, 0x1, R3 ;  /* 0x000000018c897824 */ /* 0x000fe400078e0203 */
[----:B------:R-:W2:Y:S01]  /*10750*/  LDSM.16.M88.4 R76, [R140+0x3800] ;  /* 0x003800008c4c783b */ /* 0x000ea20000000200 */
[----:B------:R-:W-:-:S03]  /*10760*/  IMAD.IADD R3, R2, 0x1, R158 ;  /* 0x0000000102037824 */ /* 0x000fc600078e029e */
[----:B------:R-:W3:Y:S01]  /*10770*/  LDSM.16.M88.4 R68, [R140+0x3c00] ;  /* 0x003c00008c44783b */ /* 0x000ee20000000200 */
[----:B------:R-:W-:Y:S01]  /*10780*/  I2F R57, R3 ;  /* 0x0000000300397306 */ /* 0x000fe20000201400 */
[C---:B------:R-:W-:Y:S02]  /*10790*/  IADD3 R58, R3.reuse, 0x1, RZ ;  /* 0x00000001033a7810 */ /* 0x040fe40007ffe0ff */
[----:B------:R-:W4:Y:S01]  /*107a0*/  LDSM.16.M88.4 R60, [R140+0x4000] ;  /* 0x004000008c3c783b */ /* 0x000f220000000200 */
[C---:B------:R-:W-:Y:S02]  /*107b0*/  IADD3 R126, R3.reuse, 0x19, RZ ;  /* 0x00000019037e7810 */ /* 0x040fe40007ffe0ff */
[C---:B------:R-:W-:Y:S01]  /*107c0*/  IADD3 R132, R3.reuse, 0x29, RZ ;  /* 0x0000002903847810 */ /* 0x040fe20007ffe0ff */
[----:B------:R-:W2:Y:S01]  /*107d0*/  LDSM.16.M88.4 R44, [R140+0x4400] ;  /* 0x004400008c2c783b */ /* 0x000ea20000000200 */
[----:B------:R-:W-:Y:S01]  /*107e0*/  I2F R127, R126 ;  /* 0x0000007e007f7306 */ /* 0x000fe20000201400 */
[----:B------:R-:W-:-:S02]  /*107f0*/  IADD3 R162, R3, 0x41, RZ ;  /* 0x0000004103a27810 */ /* 0x000fc40007ffe0ff */
[----:B------:R-:W2:Y:S01]  /*10800*/  LDSM.16.M88.4 R36, [R140+0x4800] ;  /* 0x004800008c24783b */ /* 0x000ea20000000200 */
[----:B------:R-:W-:-:S03]  /*10810*/  IADD3 R170, R3, 0x48, RZ ;  /* 0x0000004803aa7810 */ /* 0x000fc60007ffe0ff */
[----:B------:R-:W2:Y:S01]  /*10820*/  LDSM.16.M88.4 R92, [R140+0x4c00] ;  /* 0x004c00008c5c783b */ /* 0x000ea20000000200 */
[----:B------:R-:W-:Y:S03]  /*10830*/  I2F R136, R162 ;  /* 0x000000a200887306 */ /* 0x000fe60000201400 */
[----:B--2---:R-:W-:Y:S04]  /*10840*/  LDSM.16.M88.4 R24, [R137+0x3000] ;  /* 0x003000008918783b */ /* 0x004fe80000000200 */
[----:B------:R-:W2:Y:S01]  /*10850*/  LDSM.16.M88.4 R20, [R139] ;  /* 0x000000008b14783b */ /* 0x000ea20000000200 */
[C---:B-1----:R-:W-:Y:S03]  /*10860*/  HMMA.16816.F32 R12, R28.reuse, R8, RZ ;  /* 0x000000081c0c723c */ /* 0x042fe600000018ff */
[----:B------:R-:W1:Y:S04]  /*10870*/  LDSM.16.M88.4 R16, [R137+0x3400] ;  /* 0x003400008910783b */ /* 0x000e680000000200 */
[----:B---3--:R-:W3:Y:S01]  /*10880*/  LDSM.16.M88.4 R108, [R137+0x3800] ;  /* 0x00380000896c783b */ /* 0x008ee20000000200 */
[C---:B------:R-:W-:Y:S03]  /*10890*/  HMMA.16816.F32 R8, R28.reuse, R10, RZ ;  /* 0x0000000a1c08723c */ /* 0x040fe600000018ff */
[----:B------:R-:W1:Y:S04]  /*108a0*/  LDSM.16.M88.4 R104, [R137+0x3c00] ;  /* 0x003c00008968783b */ /* 0x000e680000000200 */
[----:B------:R-:W1:Y:S01]  /*108b0*/  LDSM.16.M88.4 R100, [R137+0x4000] ;  /* 0x004000008964783b */ /* 0x000e620000000200 */
[C---:B-----5:R-:W-:Y:S03]  /*108c0*/  HMMA.16816.F32 R88, R28.reuse, R84, RZ ;  /* 0x000000541c58723c */ /* 0x060fe600000018ff */
[----:B------:R-:W5:Y:S04]  /*108d0*/  LDSM.16.M88.4 R96, [R137+0x4400] ;  /* 0x004400008960783b */ /* 0x000f680000000200 */
[----:B------:R-:W-:Y:S01]  /*108e0*/  LDSM.16.M88.4 R128, [R141+0x1000] ;  /* 0x001000008d80783b */ /* 0x000fe20000000200 */
[C---:B------:R-:W-:Y:S03]  /*108f0*/  HMMA.16816.F32 R84, R28.reuse, R86, RZ ;  /* 0x000000561c54723c */ /* 0x040fe600000018ff */
[----:B------:R-:W-:Y:S04]  /*10900*/  LDSM.16.M88.4 R120, [R140+0x5400] ;  /* 0x005400008c78783b */ /* 0x000fe80000000200 */
[----:B------:R-:W-:Y:S01]  /*10910*/  LDSM.16.M88.4 R112, [R140+0x5800] ;  /* 0x005800008c70783b */ /* 0x000fe20000000200 */
[C---:B------:R-:W-:Y:S08]  /*10920*/  HMMA.16816.F32 R80, R28.reuse, R76, RZ ;  /* 0x0000004c1c50723c */ /* 0x040ff000000018ff */
        /* <DEDUP_REMOVED lines=33> */
[C---:B--2---:R-:W-:Y:S08]  /*10b40*/  HMMA.16816.F32 R32, R20.reuse, R24, R32 ;  /* 0x000000181420723c */ /* 0x044ff00000001820 */
[----:B------:R-:W-:Y:S01]  /*10b50*/  HMMA.16816.F32 R28, R20, R26, R28 ;  /* 0x0000001a141c723c */ /* 0x000fe2000000181c */
[----:B------:R-:W-:Y:S04]  /*10b60*/  LDSM.16.M88.4 R20, [R137+0x5000] ;  /* 0x005000008914783b */ /* 0x000fe80000000200 */
[----:B------:R-:W2:Y:S03]  /*10b70*/  LDSM.16.M88.4 R24, [R139+0x1000] ;  /* 0x001000008b18783b */ /* 0x000ea60000000200 */
[C---:B-1----:R-:W-:Y:S08]  /*10b80*/  HMMA.16816.F32 R12, R128.reuse, R16, R12 ;  /* 0x00000010800c723c */ /* 0x042ff0000000180c */
[C---:B------:R-:W-:Y:S01]  /*10b90*/  HMMA.16816.F32 R8, R128.reuse, R18, R8 ;  /* 0x000000128008723c */ /* 0x040fe20000001808 */
[----:B------:R-:W-:Y:S07]  /*10ba0*/  LDSM.16.M88.4 R16, [R137+0x5400] ;  /* 0x005400008910783b */ /* 0x000fee0000000200 */
[C---:B------:R-:W-:Y:S08]  /*10bb0*/  HMMA.16816.F32 R88, R128.reuse, R120, R88 ;  /* 0x000000788058723c */ /* 0x040ff00000001858 */
[C---:B------:R-:W-:Y:S01]  /*10bc0*/  HMMA.16816.F32 R84, R128.reuse, R122, R84 ;  /* 0x0000007a8054723c */ /* 0x040fe20000001854 */
[----:B------:R-:W1:Y:S07]  /*10bd0*/  LDSM.16.M88.4 R120, [R137+0x6400] ;  /* 0x006400008978783b */ /* 0x000e6e0000000200 */
[C---:B---3--:R-:W-:Y:S08]  /*10be0*/  HMMA.16816.F32 R48, R128.reuse, R100, R48 ;  /* 0x000000648030723c */ /* 0x048ff00000001830 */
[C---:B----4-:R-:W-:Y:S08]  /*10bf0*/  HMMA.16816.F32 R32, R128.reuse, R92, R32 ;  /* 0x0000005c8020723c */ /* 0x050ff00000001820 */
[----:B------:R-:W-:Y:S01]  /*10c00*/  HMMA.16816.F32 R28, R128, R94, R28 ;  /* 0x0000005e801c723c */ /* 0x000fe2000000181c */
[----:B------:R-:W-:Y:S07]  /*10c10*/  LDSM.16.M88.4 R92, [R140+0x7000] ;  /* 0x007000008c5c783b */ /* 0x000fee0000000200 */
[C---:B--2---:R-:W-:Y:S08]  /*10c20*/  HMMA.16816.F32 R12, R24.reuse, R20, R12 ;  /* 0x00000014180c723c */ /* 0x044ff0000000180c */
[----:B------:R-:W-:Y:S01]  /*10c30*/  HMMA.16816.F32 R8, R24, R22, R8 ;  /* 0x000000161808723c */ /* 0x000fe20000001808 */
[----:B------:R-:W2:Y:S07]  /*10c40*/  LDSM.16.M88.4 R20, [R141+0x2000] ;  /* 0x002000008d14783b */ /* 0x000eae0000000200 */
[C---:B------:R-:W-:Y:S08]  /*10c50*/  HMMA.16816.F32 R44, R128.reuse, R102, R44 ;  /* 0x00000066802c723c */ /* 0x040ff0000000182c */
[C---:B------:R-:W-:Y:S08]  /*10c60*/  HMMA.16816.F32 R40, R128.reuse, R96, R40 ;  /* 0x000000608028723c */ /* 0x040ff00000001828 */
[----:B------:R-:W-:Y:S01]  /*10c70*/  HMMA.16816.F32 R36, R128, R98, R36 ;  /* 0x000000628024723c */ /* 0x000fe20000001824 */
[----:B------:R-:W-:Y:S07]  /*10c80*/  LDSM.16.M88.4 R96, [R137+0x7000] ;  /* 0x007000008960783b */ /* 0x000fee0000000200 */
[----:B-1----:R-:W-:Y:S01]  /*10c90*/  HMMA.16816.F32 R100, R24, R120, R48 ;  /* 0x000000781864723c */ /* 0x002fe20000001830 */
[----:B------:R-:W1:Y:S06]  /*10ca0*/  LDSM.16.M88.4 R48, [R139+0x2000] ;  /* 0x002000008b30783b */ /* 0x000e6c0000000200 */
[----:B------:R-:W-:Y:S01]  /*10cb0*/  IADD3 R120, R3, 0x18, RZ ;  /* 0x0000001803787810 */ /* 0x000fe20007ffe0ff */
[C---:B------:R-:W-:Y:S08]  /*10cc0*/  HMMA.16816.F32 R64, R128.reuse, R104, R64 ;  /* 0x000000688040723c */ /* 0x040ff00000001840 */
[C---:B------:R-:W-:Y:S01]  /*10cd0*/  HMMA.16816.F32 R60, R128.reuse, R106, R60 ;  /* 0x0000006a803c723c */ /* 0x040fe2000000183c */
[----:B------:R-:W3:Y:S07]  /*10ce0*/  LDSM.16.M88.4 R104, [R137+0x6000] ;  /* 0x006000008968783b */ /* 0x000eee0000000200 */
[C---:B------:R-:W-:Y:S08]  /*10cf0*/  HMMA.16816.F32 R80, R128.reuse, R112, R80 ;  /* 0x000000708050723c */ /* 0x040ff00000001850 */
[----:B------:R-:W-:Y:S01]  /*10d00*/  HMMA.16816.F32 R76, R128, R114, R76 ;  /* 0x00000072804c723c */ /* 0x000fe2000000184c */
[----:B------:R-:W4:Y:S07]  /*10d10*/  LDSM.16.M88.4 R112, [R137+0x5800] ;  /* 0x005800008970783b */ /* 0x000f2e0000000200 */
[C---:B--2---:R-:W-:Y:S08]  /*10d20*/  HMMA.16816.F32 R12, R20.reuse, R92, R12 ;  /* 0x0000005c140c723c */ /* 0x044ff0000000180c */
[----:B------:R-:W-:Y:S01]  /*10d30*/  HMMA.16816.F32 R8, R20, R94, R8 ;  /* 0x0000005e1408723c */ /* 0x000fe20000001808 */
[----:B------:R-:W-:Y:S07]  /*10d40*/  LDSM.16.M88.4 R92, [R137+0x6c00] ;  /* 0x006c0000895c783b */ /* 0x000fee0000000200 */
[C---:B------:R-:W-:Y:S08]  /*10d50*/  HMMA.16816.F32 R88, R24.reuse, R16, R88 ;  /* 0x000000101858723c */ /* 0x040ff00000001858 */
[----:B------:R-:W-:Y:S01]  /*10d60*/  HMMA.16816.F32 R84, R24, R18, R84 ;  /* 0x000000121854723c */ /* 0x000fe20000001854 */
[----:B------:R-:W2:Y:S07]  /*10d70*/  LDSM.16.M88.4 R16, [R137+0x6800] ;  /* 0x006800008910783b */ /* 0x000eae0000000200 */
[C---:B-1----:R-:W-:Y:S08]  /*10d80*/  HMMA.16816.F32 R12, R48.reuse, R96, R12 ;  /* 0x00000060300c723c */ /* 0x042ff0000000180c */
[----:B------:R-:W-:Y:S01]  /*10d90*/  HMMA.16816.F32 R8, R48, R98, R8 ;  /* 0x000000623008723c */ /* 0x000fe20000001808 */
[----:B------:R-:W1:Y:S07]  /*10da0*/  LDSM.16.M88.4 R96, [R140+0x7800] ;  /* 0x007800008c60783b */ /* 0x000e6e0000000200 */
[C---:B---3--:R-:W-:Y:S08]  /*10db0*/  HMMA.16816.F32 R64, R24.reuse, R104, R64 ;  /* 0x000000681840723c */ /* 0x048ff00000001840 */
[----:B------:R-:W-:Y:S01]  /*10dc0*/  HMMA.16816.F32 R60, R24, R106, R60 ;  /* 0x0000006a183c723c */ /* 0x000fe2000000183c */
[----:B------:R-:W3:Y:S01]  /*10dd0*/  LDSM.16.M88.4 R104, [R140+0x7400] ;  /* 0x007400008c68783b */ /* 0x000ee20000000200 */
[----:B------:R-:W-:-:S02]  /*10de0*/  FMUL.FTZ R15, R15, c[0x0][0x2ec] ;  /* 0x0000bb000f0f7a20 */ /* 0x000fc40000410000 */
[----:B------:R-:W-:Y:S02]  /*10df0*/  FMUL.FTZ R134, R13, c[0x0][0x2ec] ;  /* 0x0000bb000d867a20 */ /* 0x000fe40000410000 */
[----:B------:R-:W-:Y:S01]  /*10e00*/  I2F R13, R132 ;  /* 0x00000084000d7306 */ /* 0x000fe20000201400 */
[----:B------:R-:W-:Y:S01]  /*10e10*/  FMUL.FTZ R12, R12, c[0x0][0x2ec] ;  /* 0x0000bb000c0c7a20 */ /* 0x000fe20000410000 */
[----:B----4-:R-:W-:Y:S01]  /*10e20*/  HMMA.16816.F32 R80, R24, R112, R80 ;  /* 0x000000701850723c */ /* 0x010fe20000001850 */
[----:B------:R-:W-:Y:S02]  /*10e30*/  FMUL.FTZ R8, R8, c[0x0][0x2ec] ;  /* 0x0000bb0008087a20 */ /* 0x000fe40000410000 */
[----:B------:R-:W-:-:S03]  /*10e40*/  FMUL.FTZ R9, R9, c[0x0][0x2ec] ;  /* 0x0000bb0009097a20 */ /* 0x000fc60000410000 */
[----:B------:R-:W-:Y:S01]  /*10e50*/  MUFU.TANH R135, R8 ;  /* 0x0000000800877308 */ /* 0x000fe20000002400 */
[C---:B------:R-:W-:Y:S01]  /*10e60*/  IADD3 R112, R3.reuse, 0x10, RZ ;  /* 0x0000001003707810 */ /* 0x040fe20007ffe0ff */
[C---:B------:R-:W-:Y:S06]  /*10e70*/  HMMA.16816.F32 R72, R128.reuse, R108, R72 ;  /* 0x0000006c8048723c */ /* 0x040fec0000001848 */
[----:B------:R-:W-:Y:S02]  /*10e80*/  MUFU.TANH R15, R15 ;  /* 0x0000000f000f7308 */ /* 0x000fe40000002400 */
[----:B------:R-:W-:Y:S01]  /*10e90*/  HMMA.16816.F32 R68, R128, R110, R68 ;  /* 0x0000006e8044723c */ /* 0x000fe20000001844 */
[----:B------:R-:W4:Y:S05]  /*10ea0*/  LDSM.16.M88.4 R108, [R137+0x5c00] ;  /* 0x005c0000896c783b */ /* 0x000f2a0000000200 */
[----:B------:R-:W-:Y:S01]  /*10eb0*/  MUFU.TANH R134, R134 ;  /* 0x0000008600867308 */ /* 0x000fe20000002400 */
[C---:B------:R-:W-:Y:S01]  /*10ec0*/  IADD3 R130, R3.reuse, 0x28, RZ ;  /* 0x0000002803827810 */ /* 0x040fe20007ffe0ff */
[----:B--2---:R-:W-:Y:S01]  /*10ed0*/  HMMA.16816.F32 R40, R24, R16, R40 ;  /* 0x000000101828723c */ /* 0x004fe20000001828 */
[----:B------:R-:W-:-:S05]  /*10ee0*/  IADD3 R128, R3, 0x21, RZ ;  /* 0x0000002103807810 */ /* 0x000fca0007ffe0ff */
[----:B------:R-:W-:Y:S02]  /*10ef0*/  I2F R133, R130 ;  /* 0x0000008200857306 */ /* 0x000fe40000201400 */
[C---:B------:R-:W-:Y:S01]  /*10f00*/  HMMA.16816.F32 R36, R24.reuse, R18, R36 ;  /* 0x000000121824723c */ /* 0x040fe20000001824 */
[----:B------:R-:W2:Y:S05]  /*10f10*/  LDSM.16.M88.4 R16, [R137+0x7400] ;  /* 0x007400008910783b */ /* 0x000eaa0000000200 */
[----:B------:R-:W-:Y:S02]  /*10f20*/  I2F R131, R128 ;  /* 0x0000008000837306 */ /* 0x000fe40000201400 */
[----:B------:R-:W-:Y:S06]  /*10f30*/  HMMA.16816.F32 R32, R24, R92, R32 ;  /* 0x0000005c1820723c */ /* 0x000fec0000001820 */
[----:B------:R5:W-:Y:S01]  /*10f40*/  MUFU.TANH R92, R9 ;  /* 0x00000009005c7308 */ /* 0x000be20000002400 */
[----:B------:R-:W-:Y:S01]  /*10f50*/  FMUL.FTZ R93, R10, c[0x0][0x2ec] ;  /* 0x0000bb000a5d7a20 */ /* 0x000fe20000410000 */
[C---:B-1----:R-:W-:Y:S06]  /*10f60*/  HMMA.16816.F32 R80, R20.reuse, R96, R80 ;  /* 0x000000601450723c */ /* 0x042fec0000001850 */
[----:B------:R-:W-:Y:S01]  /*10f70*/  MUFU.TANH R93, R93 ;  /* 0x0000005d005d7308 */ /* 0x000fe20000002400 */
[----:B------:R-:W-:Y:S01]  /*10f80*/  FMUL.FTZ R96, R11, c[0x0][0x2ec] ;  /* 0x0000bb000b607a20 */ /* 0x000fe20000410000 */
[C---:B---3--:R-:W-:Y:S01]  /*10f90*/  HMMA.16816.F32 R88, R20.reuse, R104, R88 ;  /* 0x000000681458723c */ /* 0x048fe20000001858 */
[C---:B------:R-:W-:Y:S01]  /*10fa0*/  IADD3 R97, R3.reuse, 0x31, RZ ;  /* 0x0000003103617810 */ /* 0x040fe20007ffe0ff */
[----:B-----5:R-:W1:Y:S04]  /*10fb0*/  LDSM.16.M88.4 R8, [R140+0x7c00] ;  /* 0x007c00008c08783b */ /* 0x020e680000000200 */
[----:B------:R-:W-:Y:S02]  /*10fc0*/  MUFU.TANH R96, R96 ;  /* 0x0000006000607308 */ /* 0x000fe40000002400 */
[----:B------:R-:W-:Y:S01]  /*10fd0*/  HMMA.16816.F32 R84, R20, R106, R84 ;  /* 0x0000006a1454723c */ /* 0x000fe20000001854 */
[----:B------:R-:W-:Y:S05]  /*10fe0*/  LDSM.16.M88.4 R104, [R137+0x7800] ;  /* 0x007800008968783b */ /* 0x000fea0000000200 */
[----:B------:R-:W3:Y:S02]  /*10ff0*/  MUFU.TANH R12, R12 ;  /* 0x0000000c000c7308 */ /* 0x000ee40000002400 */
[C---:B----4-:R-:W-:Y:S07]  /*11000*/  HMMA.16816.F32 R72, R24.reuse, R108, R72 ;  /* 0x0000006c1848723c */ /* 0x050fee0000001848 */
[C---:B------:R-:W-:Y:S01]  /*11010*/  IADD3 R108, R3.reuse, 0x8, RZ ;  /* 0x00000008036c7810 */ /* 0x040fe20007ffe0ff */
[----:B------:R-:W-:Y:S01]  /*11020*/  HMMA.16816.F32 R68, R24, R110, R68 ;  /* 0x0000006e1844723c */ /* 0x000fe20000001844 */
[----:B------:R-:W4:Y:S06]  /*11030*/  I2F R109, R58 ;  /* 0x0000003a006d7306 */ /* 0x000f2c0000201400 */
[----:B------:R-:W-:Y:S01]  /*11040*/  IADD3 R110, R3, 0x9, RZ ;  /* 0x00000009036e7810 */ /* 0x000fe20007ffe0ff */
[----:B--2---:R-:W-:Y:S01]  /*11050*/  HMMA.16816.F32 R88, R48, R16, R88 ;  /* 0x000000103058723c */ /* 0x004fe20000001858 */
[----:B------:R-:W2:Y:S01]  /*11060*/  I2F R111, R108 ;  /* 0x0000006c006f7306 */ /* 0x000ea20000201400 */
[----:B---3--:R-:W-:-:S06]  /*11070*/  FFMA.FTZ R12, R0, R57, R12 ;  /* 0x00000039000c7223 */ /* 0x008fcc000001000c */
[----:B------:R-:W-:Y:S01]  /*11080*/  HMMA.16816.F32 R84, R48, R18, R84 ;  /* 0x000000123054723c */ /* 0x000fe20000001854 */
[----:B------:R-:W3:Y:S01]  /*11090*/  LDSM.16.M88.4 R16, [R140+0x8000] ;  /* 0x008000008c10783b */ /* 0x000ee20000000200 */
[----:B------:R-:W5:Y:S01]  /*110a0*/  I2F R113, R110 ;  /* 0x0000006e00717306 */ /* 0x000f620000201400 */
[----:B----4-:R-:W-:-:S05]  /*110b0*/  FFMA.FTZ R15, R0, R109, R15 ;  /* 0x0000006d000f7223 */ /* 0x010fca000001000f */
[----:B-1----:R-:W-:Y:S01]  /*110c0*/  HMMA.16816.F32 R72, R20, R8, R72 ;  /* 0x000000081448723c */ /* 0x002fe20000001848 */
[----:B--2---:R-:W-:-:S07]  /*110d0*/  FFMA.FTZ R93, R0, R111, R93 ;  /* 0x0000006f005d7223 */ /* 0x004fce000001005d */
[----:B------:R-:W-:Y:S01]  /*110e0*/  HMMA.16816.F32 R68, R20, R10, R68 ;  /* 0x0000000a1444723c */ /* 0x000fe20000001844 */
[----:B------:R-:W1:Y:S01]  /*110f0*/  LDSM.16.M88.4 R8, [R140+0x8400] ;  /* 0x008400008c08783b */ /* 0x000e620000000200 */
[----:B------:R-:W-:Y:S02]  /*11100*/  FMUL.FTZ R88, R88, c[0x0][0x2ec] ;  /* 0x0000bb0058587a20 */ /* 0x000fe40000410000 */
[----:B------:R-:W-:Y:S02]  /*11110*/  FMUL.FTZ R89, R89, c[0x0][0x2ec] ;  /* 0x0000bb0059597a20 */ /* 0x000fe40000410000 */
[----:B-----5:R-:W-:Y:S02]  /*11120*/  FFMA.FTZ R6, R0, R113, R92 ;  /* 0x0000007100067223 */ /* 0x020fe4000001005c */
[----:B------:R-:W-:Y:S01]  /*11130*/  HMMA.16816.F32 R44, R24, R122, R44 ;  /* 0x0000007a182c723c */ /* 0x000fe2000000182c */
[----:B------:R-:W-:Y:S01]  /*11140*/  FMUL.FTZ R84, R84, c[0x0][0x2ec] ;  /* 0x0000bb0054547a20 */ /* 0x000fe20000410000 */
[----:B------:R-:W-:Y:S01]  /*11150*/  MUFU.TANH R88, R88 ;  /* 0x0000005800587308 */ /* 0x000fe20000002400 */
[----:B------:R-:W-:-:S02]  /*11160*/  FMUL.FTZ R87, R87, c[0x0][0x2ec] ;  /* 0x0000bb0057577a20 */ /* 0x000fc40000410000 */
[----:B------:R-:W-:Y:S02]  /*11170*/  FMUL.FTZ R91, R91, c[0x0][0x2ec] ;  /* 0x0000bb005b5b7a20 */ /* 0x000fe40000410000 */
[----:B------:R-:W-:Y:S01]  /*11180*/  FMUL.FTZ R90, R90, c[0x0][0x2ec] ;  /* 0x0000bb005a5a7a20 */ /* 0x000fe20000410000 */
[C---:B------:R-:W-:Y:S01]  /*11190*/  HMMA.16816.F32 R76, R24.reuse, R114, R76 ;  /* 0x00000072184c723c */ /* 0x040fe2000000184c */
[C---:B------:R-:W-:Y:S01]  /*111a0*/  IADD3 R122, R3.reuse, 0x20, RZ ;  /* 0x00000020037a7810 */ /* 0x040fe20007ffe0ff */
[----:B------:R-:W-:Y:S05]  /*111b0*/  I2F R115, R112 ;  /* 0x0000007000737306 */ /* 0x000fea0000201400 */
[----:B------:R-:W-:Y:S01]  /*111c0*/  IADD3 R114, R3, 0x11, RZ ;  /* 0x0000001103727810 */ /* 0x000fe20007ffe0ff */
[----:B------:R-:W-:Y:S01]  /*111d0*/  HMMA.16816.F32 R28, R24, R94, R28 ;  /* 0x0000005e181c723c */ /* 0x000fe2000000181c */
[----:B------:R-:W2:Y:S01]  /*111e0*/  LDSM.16.M88.4 R24, [R137+0x7c00] ;  /* 0x007c00008918783b */ /* 0x000ea20000000200 */
[----:B------:R-:W-:Y:S05]  /*111f0*/  MUFU.TANH R89, R89 ;  /* 0x0000005900597308 */ /* 0x000fea0000002400 */
[----:B------:R-:W-:Y:S01]  /*11200*/  FMUL.FTZ R94, R85, c[0x0][0x2ec] ;  /* 0x0000bb00555e7a20 */ /* 0x000fe20000410000 */
[----:B---3--:R-:W-:Y:S01]  /*11210*/  HMMA.16816.F32 R64, R20, R16, R64 ;  /* 0x000000101440723c */ /* 0x008fe20000001840 */
[----:B------:R-:W-:Y:S01]  /*11220*/  FMUL.FTZ R95, R86, c[0x0][0x2ec] ;  /* 0x0000bb00565f7a20 */ /* 0x000fe20000410000 */
[----:B------:R-:W-:Y:S01]  /*11230*/  I2F R121, R114 ;  /* 0x0000007200797306 */ /* 0x000fe20000201400 */
[----:B------:R-:W-:-:S05]  /*11240*/  IADD3 R86, R3, 0x30, RZ ;  /* 0x0000003003567810 */ /* 0x000fca0007ffe0ff */
[C---:B------:R-:W-:Y:S01]  /*11250*/  HMMA.16816.F32 R60, R20.reuse, R18, R60 ;  /* 0x00000012143c723c */ /* 0x040fe2000000183c */
[----:B------:R-:W3:Y:S01]  /*11260*/  LDSM.16.M88.4 R16, [R137+0x8000] ;  /* 0x008000008910783b */ /* 0x000ee20000000200 */
[----:B------:R-:W-:Y:S06]  /*11270*/  I2F R123, R120 ;  /* 0x00000078007b7306 */ /* 0x000fec0000201400 */
[C---:B-1----:R-:W-:Y:S02]  /*11280*/  HMMA.16816.F32 R100, R20.reuse, R8, R100 ;  /* 0x000000081464723c */ /* 0x042fe40000001864 */
[----:B------:R-:W-:Y:S06]  /*11290*/  MUFU.TANH R84, R84 ;  /* 0x0000005400547308 */ /* 0x000fec0000002400 */
[C---:B------:R-:W-:Y:S01]  /*112a0*/  HMMA.16816.F32 R44, R20.reuse, R10, R44 ;  /* 0x0000000a142c723c */ /* 0x040fe2000000182c */
[----:B------:R-:W1:Y:S01]  /*112b0*/  LDSM.16.M88.4 R8, [R140+0x8800] ;  /* 0x008800008c08783b */ /* 0x000e620000000200 */
[----:B------:R-:W-:Y:S06]  /*112c0*/  MUFU.TANH R87, R87 ;  /* 0x0000005700577308 */ /* 0x000fec0000002400 */
[----:B------:R-:W-:Y:S02]  /*112d0*/  HMMA.16816.F32 R76, R20, R98, R76 ;  /* 0x00000062144c723c */ /* 0x000fe4000000184c */
[----:B------:R-:W-:Y:S06]  /*112e0*/  MUFU.TANH R91, R91 ;  /* 0x0000005b005b7308 */ /* 0x000fec0000002400 */
[C---:B--2---:R-:W-:Y:S02]  /*112f0*/  HMMA.16816.F32 R68, R48.reuse, R26, R68 ;  /* 0x0000001a3044723c */ /* 0x044fe40000001844 */
[----:B------:R-:W2:Y:S06]  /*11300*/  MUFU.TANH R90, R90 ;  /* 0x0000005a005a7308 */ /* 0x000eac0000002400 */
[C---:B------:R-:W-:Y:S02]  /*11310*/  HMMA.16816.F32 R72, R48.reuse, R24, R72 ;  /* 0x000000183048723c */ /* 0x040fe40000001848 */
[----:B------:R-:W-:Y:S06]  /*11320*/  MUFU.TANH R94, R94 ;  /* 0x0000005e005e7308 */ /* 0x000fec0000002400 */
[C---:B---3--:R-:W-:Y:S02]  /*11330*/  HMMA.16816.F32 R64, R48.reuse, R16, R64 ;  /* 0x000000103040723c */ /* 0x048fe40000001840 */
[----:B------:R-:W-:Y:S06]  /*11340*/  MUFU.TANH R95, R95 ;  /* 0x0000005f005f7308 */ /* 0x000fec0000002400 */
[----:B------:R-:W-:Y:S01]  /*11350*/  HMMA.16816.F32 R60, R48, R18, R60 ;  /* 0x00000012303c723c */ /* 0x000fe2000000183c */
[----:B------:R-:W3:Y:S01]  /*11360*/  LDSM.16.M88.4 R16, [R137+0x8400] ;  /* 0x008400008910783b */ /* 0x000ee20000000200 */
[----:B------:R-:W-:Y:S01]  /*11370*/  FMUL.FTZ R70, R70, c[0x0][0x2ec] ;  /* 0x0000bb0046467a20 */ /* 0x000fe20000410000 */
[----:B------:R-:W-:Y:S01]  /*11380*/  I2F R129, R122 ;  /* 0x0000007a00817306 */ /* 0x000fe20000201400 */
[----:B------:R-:W-:-:S02]  /*11390*/  FMUL.FTZ R68, R68, c[0x0][0x2ec] ;  /* 0x0000bb0044447a20 */ /* 0x000fc40000410000 */
[----:B------:R-:W-:Y:S02]  /*113a0*/  FMUL.FTZ R69, R69, c[0x0][0x2ec] ;  /* 0x0000bb0045457a20 */ /* 0x000fe40000410000 */
[C---:B-1----:R-:W-:Y:S01]  /*113b0*/  HMMA.16816.F32 R40, R20.reuse, R8, R40 ;  /* 0x000000081428723c */ /* 0x042fe20000001828 */
[----:B------:R-:W-:Y:S02]  /*113c0*/  FMUL.FTZ R72, R72, c[0x0][0x2ec] ;  /* 0x0000bb0048487a20 */ /* 0x000fe40000410000 */
[----:B------:R-:W-:Y:S01]  /*113d0*/  FMUL.FTZ R26, R73, c[0x0][0x2ec] ;  /* 0x0000bb00491a7a20 */ /* 0x000fe20000410000 */
[----:B------:R-:W-:Y:S01]  /*113e0*/  I2F R85, R86 ;  /* 0x0000005600557306 */ /* 0x000fe20000201400 */
[----:B------:R-:W-:Y:S02]  /*113f0*/  FMUL.FTZ R73, R75, c[0x0][0x2ec] ;  /* 0x0000bb004b497a20 */ /* 0x000fe40000410000 */
[----:B------:R-:W-:Y:S01]  /*11400*/  FMUL.FTZ R27, R74, c[0x0][0x2ec] ;  /* 0x0000bb004a1b7a20 */ /* 0x000fe20000410000 */
[----:B------:R-:W-:Y:S01]  /*11410*/  HMMA.16816.F32 R36, R20, R10, R36 ;  /* 0x0000000a1424723c */ /* 0x000fe20000001824 */
[----:B------:R-:W1:Y:S01]  /*11420*/  LDSM.16.M88.4 R8, [R140+0x8c00] ;  /* 0x008c00008c08783b */ /* 0x000e620000000200 */
[----:B------:R-:W-:-:S02]  /*11430*/  FMUL.FTZ R65, R65, c[0x0][0x2ec] ;  /* 0x0000bb0041417a20 */ /* 0x000fc40000410000 */
[----:B------:R-:W-:Y:S01]  /*11440*/  FMUL.FTZ R75, R71, c[0x0][0x2ec] ;  /* 0x0000bb00474b7a20 */ /* 0x000fe20000410000 */
[----:B------:R-:W-:Y:S01]  /*11450*/  MUFU.TANH R73, R73 ;  /* 0x0000004900497308 */ /* 0x000fe20000002400 */
[----:B--2---:R-:W-:Y:S01]  /*11460*/  FFMA.FTZ R74, R0, R115, R90 ;  /* 0x00000073004a7223 */ /* 0x004fe2000001005a */
[----:B------:R-:W-:Y:S01]  /*11470*/  IADD3 R90, R3, 0x59, RZ ;  /* 0x00000059035a7810 */ /* 0x000fe20007ffe0ff */
[----:B------:R-:W-:Y:S01]  /*11480*/  HMMA.16816.F32 R76, R48, R106, R76 ;  /* 0x0000006a304c723c */ /* 0x000fe2000000184c */
[----:B------:R-:W-:Y:S02]  /*11490*/  FMUL.FTZ R161, R67, c[0x0][0x2ec] ;  /* 0x0000bb0043a17a20 */ /* 0x000fe40000410000 */
[----:B------:R-:W-:Y:S02]  /*114a0*/  FMUL.FTZ R171, R61, c[0x0][0x2ec] ;  /* 0x0000bb003dab7a20 */ /* 0x000fe40000410000 */
[----:B------:R-:W-:Y:S01]  /*114b0*/  MUFU.TANH R106, R70 ;  /* 0x00000046006a7308 */ /* 0x000fe20000002400 */
[----:B------:R-:W-:-:S02]  /*114c0*/  FMUL.FTZ R62, R62, c[0x0][0x2ec] ;  /* 0x0000bb003e3e7a20 */ /* 0x000fc40000410000 */
[----:B------:R-:W-:Y:S01]  /*114d0*/  FFMA.FTZ R107, R0, R111, R135 ;  /* 0x0000006f006b7223 */ /* 0x000fe20000010087 */
[C---:B------:R-:W-:Y:S01]  /*114e0*/  HMMA.16816.F32 R80, R48.reuse, R104, R80 ;  /* 0x000000683050723c */ /* 0x040fe20000001850 */
[----:B------:R-:W-:Y:S02]  /*114f0*/  FMUL.FTZ R64, R64, c[0x0][0x2ec] ;  /* 0x0000bb0040407a20 */ /* 0x000fe40000410000 */
[----:B------:R-:W-:Y:S01]  /*11500*/  FMUL.FTZ R66, R66, c[0x0][0x2ec] ;  /* 0x0000bb0042427a20 */ /* 0x000fe20000410000 */
[----:B------:R2:W-:Y:S01]  /*11510*/  MUFU.TANH R104, R68 ;  /* 0x0000004400687308 */ /* 0x0005e20000002400 */
[----:B------:R-:W-:Y:S02]  /*11520*/  FMUL.FTZ R63, R63, c[0x0][0x2ec] ;  /* 0x0000bb003f3f7a20 */ /* 0x000fe40000410000 */
[----:B------:R-:W-:Y:S01]  /*11530*/  FMUL.FTZ R60, R60, c[0x0][0x2ec] ;  /* 0x0000bb003c3c7a20 */ /* 0x000fe20000410000 */
[C---:B---3--:R-:W-:Y:S04]  /*11540*/  HMMA.16816.F32 R100, R48.reuse, R16, R100 ;  /* 0x000000103064723c */ /* 0x048fe80000001864 */
[----:B------:R3:W-:Y:S03]  /*11550*/  MUFU.TANH R105, R65 ;  /* 0x0000004100697308 */ /* 0x0007e60000002400 */
[----:B------:R-:W-:Y:S01]  /*11560*/  FMUL.FTZ R24, R76, c[0x0][0x2ec] ;  /* 0x0000bb004c187a20 */ /* 0x000fe20000410000 */
[----:B------:R-:W-:Y:S01]  /*11570*/  HMMA.16816.F32 R44, R48, R18, R44 ;  /* 0x00000012302c723c */ /* 0x000fe2000000182c */
[----:B------:R-:W4:Y:S01]  /*11580*/  LDSM.16.M88.4 R16, [R137+0x8800] ;  /* 0x008800008910783b */ /* 0x000f220000000200 */
[----:B------:R-:W-:Y:S01]  /*11590*/  FMUL.FTZ R99, R79, c[0x0][0x2ec] ;  /* 0x0000bb004f637a20 */ /* 0x000fe20000410000 */
[----:B------:R-:W-:Y:S01]  /*115a0*/  IADD3 R76, R3, 0x38, RZ ;  /* 0x00000038034c7810 */ /* 0x000fe20007ffe0ff */
[----:B------:R-:W-:Y:S01]  /*115b0*/  FMUL.FTZ R77, R77, c[0x0][0x2ec] ;  /* 0x0000bb004d4d7a20 */ /* 0x000fe20000410000 */
[----:B------:R-:W5:Y:S01]  /*115c0*/  MUFU.TANH R24, R24 ;  /* 0x0000001800187308 */ /* 0x000f620000002400 */
[----:B--2---:R-:W-:-:S02]  /*115d0*/  FFMA.FTZ R68, R0, R113, R96 ;  /* 0x0000007100447223 */ /* 0x004fc40000010060 */
[C---:B-1----:R-:W-:Y:S01]  /*115e0*/  HMMA.16816.F32 R32, R20.reuse, R8, R32 ;  /* 0x000000081420723c */ /* 0x042fe20000001820 */
[----:B------:R-:W-:Y:S02]  /*115f0*/  FMUL.FTZ R83, R83, c[0x0][0x2ec] ;  /* 0x0000bb0053537a20 */ /* 0x000fe40000410000 */
[----:B------:R-:W-:Y:S01]  /*11600*/  FMUL.FTZ R98, R81, c[0x0][0x2ec] ;  /* 0x0000bb0051627a20 */ /* 0x000fe20000410000 */
[C---:B---3--:R-:W-:Y:S01]  /*11610*/  IADD3 R65, R3.reuse, 0x39, RZ ;  /* 0x0000003903417810 */ /* 0x048fe20007ffe0ff */
[----:B------:R-:W-:Y:S01]  /*11620*/  FMUL.FTZ R80, R80, c[0x0][0x2ec] ;  /* 0x0000bb0050507a20 */ /* 0x000fe20000410000 */
[----:B------:R-:W-:Y:S01]  /*11630*/  MUFU.TANH R99, R99 ;  /* 0x0000006300637308 */ /* 0x000fe20000002400 */
[----:B------:R-:W-:Y:S01]  /*11640*/  IMAD R9, R54, 0x10, R56 ;  /* 0x0000001036097824 */ /* 0x000fe200078e0238 */
[----:B------:R-:W-:Y:S01]  /*11650*/  IADD3 R56, R3, 0x40, RZ ;  /* 0x0000004003387810 */ /* 0x000fe20007ffe0ff */
[----:B------:R-:W-:Y:S01]  /*11660*/  FMUL.FTZ R82, R82, c[0x0][0x2ec] ;  /* 0x0000bb0052527a20 */ /* 0x000fe20000410000 */
[----:B------:R-:W-:Y:S01]  /*11670*/  HMMA.16816.F32 R28, R20, R10, R28 ;  /* 0x0000000a141c723c */ /* 0x000fe2000000181c */
[----:B------:R-:W-:Y:S01]  /*11680*/  FMUL.FTZ R101, R101, c[0x0][0x2ec] ;  /* 0x0000bb0065657a20 */ /* 0x000fe20000410000 */
[----:B------:R-:W-:Y:S01]  /*11690*/  IADD3 R118, R9, 0x1, R156 ;  /* 0x0000000109767810 */ /* 0x000fe20007ffe09c */
[----:B-----5:R-:W-:Y:S01]  /*116a0*/  FFMA.FTZ R175, R0, R133, R24 ;  /* 0x0000008500af7223 */ /* 0x020fe20000010018 */
[----:B------:R-:W1:Y:S01]  /*116b0*/  MUFU.TANH R83, R83 ;  /* 0x0000005300537308 */ /* 0x000e620000002400 */
[----:B------:R-:W-:Y:S01]  /*116c0*/  FMUL.FTZ R78, R78, c[0x0][0x2ec] ;  /* 0x0000bb004e4e7a20 */ /* 0x000fe20000410000 */
[----:B------:R-:W-:Y:S01]  /*116d0*/  IADD3 R118, R55, R118, -R147 ;  /* 0x0000007637767210 */ /* 0x000fe20007ffe893 */
[----:B------:R-:W-:-:S02]  /*116e0*/  FFMA.FTZ R9, R0, R127, R94 ;  /* 0x0000007f00097223 */ /* 0x000fc4000001005e */
[----:B------:R-:W-:Y:S01]  /*116f0*/  FMUL.FTZ R185, R100, c[0x0][0x2ec] ;  /* 0x0000bb0064b97a20 */ /* 0x000fe20000410000 */
[----:B------:R-:W-:Y:S01]  /*11700*/  IADD3 R118, R118, c[0x0][0x2e8], RZ ;  /* 0x0000ba0076767a10 */ /* 0x000fe20007ffe0ff */
[----:B------:R-:W-:Y:S01]  /*11710*/  FMUL.FTZ R94, R45, c[0x0][0x2ec] ;  /* 0x0000bb002d5e7a20 */ /* 0x000fe20000410000 */
[----:B------:R-:W2:Y:S01]  /*11720*/  MUFU.TANH R98, R98 ;  /* 0x0000006200627308 */ /* 0x000ea20000002400 */
[----:B------:R-:W-:Y:S01]  /*11730*/  FFMA.FTZ R105, R0, R136, R105 ;  /* 0x0000008800697223 */ /* 0x000fe20000010069 */
[C---:B------:R-:W-:Y:S01]  /*11740*/  IADD3 R8, R118.reuse, 0x8, RZ ;  /* 0x0000000876087810 */ /* 0x040fe20007ffe0ff */
[----:B------:R-:W-:Y:S01]  /*11750*/  FMUL.FTZ R47, R47, c[0x0][0x2ec] ;  /* 0x0000bb002f2f7a20 */ /* 0x000fe20000410000 */
[-C--:B------:R-:W-:Y:S02]  /*11760*/  IMNMX R118, R118, R55.reuse, PT ;  /* 0x0000003776767217 */ /* 0x080fe40003800200 */
[----:B------:R-:W-:Y:S01]  /*11770*/  IMNMX R119, R8, R55, PT ;  /* 0x0000003708777217 */ /* 0x000fe20003800200 */
[----:B------:R-:W-:Y:S01]  /*11780*/  FMUL.FTZ R8, R103, c[0x0][0x2ec] ;  /* 0x0000bb0067087a20 */ /* 0x000fe20000410000 */
[-C--:B------:R-:W-:Y:S01]  /*11790*/  ISETP.GE.AND P4, PT, R110, R118.reuse, PT ;  /* 0x000000766e00720c */ /* 0x080fe20003f86270 */
[----:B------:R-:W3:Y:S01]  /*117a0*/  MUFU.TANH R80, R80 ;  /* 0x0000005000507308 */ /* 0x000ee20000002400 */
[C---:B------:R-:W-:Y:S01]  /*117b0*/  ISETP.GE.AND P3, PT, R108.reuse, R119, PT ;  /* 0x000000776c00720c */ /* 0x040fe20003f66270 */
[----:B----4-:R-:W-:Y:S01]  /*117c0*/  HMMA.16816.F32 R40, R48, R16, R40 ;  /* 0x000000103028723c */ /* 0x010fe20000001828 */
[----:B------:R-:W-:Y:S01]  /*117d0*/  ISETP.GE.AND P2, PT, R108, R118, PT ;  /* 0x000000766c00720c */ /* 0x000fe20003f46270 */
[----:B-1----:R-:W-:Y:S01]  /*117e0*/  FFMA.FTZ R83, R0, R131, R83 ;  /* 0x0000008300537223 */ /* 0x002fe20000010053 */
[----:B------:R-:W-:-:S02]  /*117f0*/  FSEL R92, R93, -INF , !P3 ;  /* 0xff8000005d5c7808 */ /* 0x000fc40005800000 */
[----:B------:R-:W-:Y:S01]  /*11800*/  ISETP.GE.AND P0, PT, R58, R119, PT ;  /* 0x000000773a00720c */ /* 0x000fe20003f06270 */
[----:B------:R-:W1:Y:S01]  /*11810*/  MUFU.TANH R82, R82 ;  /* 0x0000005200527308 */ /* 0x000e620000002400 */
[----:B------:R-:W-:Y:S01]  /*11820*/  FSEL R93, R6, -INF , !P4 ;  /* 0xff800000065d7808 */ /* 0x000fe20006000000 */
[C---:B------:R-:W-:Y:S01]  /*11830*/  FFMA.FTZ R6, R0.reuse, R115, R88 ;  /* 0x0000007300067223 */ /* 0x040fe20000010058 */
[----:B------:R-:W-:Y:S01]  /*11840*/  FSEL R107, R107, -INF , !P2 ;  /* 0xff8000006b6b7808 */ /* 0x000fe20005000000 */
[----:B------:R-:W-:Y:S01]  /*11850*/  FFMA.FTZ R16, R0, R123, R84 ;  /* 0x0000007b00107223 */ /* 0x000fe20000010054 */
[-C--:B------:R-:W-:Y:S01]  /*11860*/  ISETP.GE.AND P2, PT, R112, R118.reuse, PT ;  /* 0x000000767000720c */ /* 0x080fe20003f46270 */
[----:B------:R-:W-:Y:S01]  /*11870*/  HMMA.16816.F32 R36, R48, R18, R36 ;  /* 0x000000123024723c */ /* 0x000fe20000001824 */
[----:B------:R-:W-:Y:S01]  /*11880*/  FSEL R70, R15, -INF , !P0 ;  /* 0xff8000000f467808 */ /* 0x000fe20004000000 */
[----:B------:R-:W-:Y:S01]  /*11890*/  FFMA.FTZ R15, R0, R121, R89 ;  /* 0x00000079000f7223 */ /* 0x000fe20000010059 */
[----:B------:R-:W-:Y:S01]  /*118a0*/  FSEL R89, R6, -INF , !P2 ;  /* 0xff80000006597808 */ /* 0x000fe20005000000 */
[----:B------:R-:W-:Y:S01]  /*118b0*/  FFMA.FTZ R6, R0, R127, R87 ;  /* 0x0000007f00067223 */ /* 0x000fe20000010057 */
[-C--:B------:R-:W-:Y:S01]  /*118c0*/  ISETP.GE.AND P2, PT, R120, R118.reuse, PT ;  /* 0x000000767800720c */ /* 0x080fe20003f46270 */
[----:B------:R4:W-:Y:S01]  /*118d0*/  MUFU.TANH R183, R101 ;  /* 0x0000006500b77308 */ /* 0x0009e20000002400 */
[----:B------:R-:W-:Y:S01]  /*118e0*/  ISETP.GE.AND P0, PT, R110, R119, PT ;  /* 0x000000776e00720c */ /* 0x000fe20003f06270 */
[----:B--2---:R-:W-:Y:S01]  /*118f0*/  FFMA.FTZ R98, R0, R131, R98 ;  /* 0x0000008300627223 */ /* 0x004fe20000010062 */
[----:B------:R-:W-:Y:S01]  /*11900*/  FSEL R87, R16, -INF , !P2 ;  /* 0xff80000010577808 */ /* 0x000fe20005000000 */
[----:B------:R-:W-:Y:S01]  /*11910*/  FMUL.FTZ R16, R46, c[0x0][0x2ec] ;  /* 0x0000bb002e107a20 */ /* 0x000fe20000410000 */
[-C--:B------:R-:W-:Y:S01]  /*11920*/  ISETP.GE.AND P1, PT, R58, R118.reuse, PT ;  /* 0x000000763a00720c */ /* 0x080fe20003f26270 */
[----:B---3--:R-:W-:Y:S01]  /*11930*/  FFMA.FTZ R80, R0, R129, R80 ;  /* 0x0000008100507223 */ /* 0x008fe20000010050 */
[----:B------:R-:W-:Y:S01]  /*11940*/  FSEL R68, R68, -INF , !P0 ;  /* 0xff80000044447808 */ /* 0x000fe20004000000 */
[----:B------:R2:W-:Y:S01]  /*11950*/  MUFU.TANH R24, R16 ;  /* 0x0000001000187308 */ /* 0x0005e20000002400 */
[----:B------:R-:W-:Y:S01]  /*11960*/  ISETP.GE.AND P0, PT, R114, R119, PT ;  /* 0x000000777200720c */ /* 0x000fe20003f06270 */
[----:B-1----:R-:W-:Y:S01]  /*11970*/  FFMA.FTZ R180, R0, R129, R82 ;  /* 0x0000008100b47223 */ /* 0x002fe20000010052 */
[-C--:B------:R-:W-:Y:S01]  /*11980*/  ISETP.GE.AND P3, PT, R114, R118.reuse, PT ;  /* 0x000000767200720c */ /* 0x080fe20003f66270 */
[----:B------:R-:W-:Y:S01]  /*11990*/  FMUL.FTZ R114, R44, c[0x0][0x2ec] ;  /* 0x0000bb002c727a20 */ /* 0x000fe20000410000 */
[-C--:B------:R-:W-:Y:S01]  /*119a0*/  ISETP.GE.AND P2, PT, R122, R118.reuse, PT ;  /* 0x000000767a00720c */ /* 0x080fe20003f46270 */
[----:B------:R-:W-:Y:S01]  /*119b0*/  FMUL.FTZ R40, R40, c[0x0][0x2ec] ;  /* 0x0000bb0028287a20 */ /* 0x000fe20000410000 */
[----:B------:R-:W-:Y:S01]  /*119c0*/  FSEL R15, R15, -INF , !P3 ;  /* 0xff8000000f0f7808 */ /* 0x000fe20005800000 */
[----:B----4-:R-:W-:Y:S01]  /*119d0*/  FFMA.FTZ R101, R0, R109, R134 ;  /* 0x0000006d00657223 */ /* 0x010fe20000010086 */
[----:B------:R1:W3:Y:S01]  /*119e0*/  MUFU.TANH R79, R72 ;  /* 0x00000048004f7308 */ /* 0x0002e20000002400 */
[----:B------:R-:W-:Y:S01]  /*119f0*/  ISETP.GE.AND P3, PT, R126, R118, PT ;  /* 0x000000767e00720c */ /* 0x000fe20003f66270 */
[----:B------:R-:W-:Y:S01]  /*11a00*/  FMUL.FTZ R109, R102, c[0x0][0x2ec] ;  /* 0x0000bb00666d7a20 */ /* 0x000fe20000410000 */
[----:B------:R-:W-:Y:S01]  /*11a10*/  IADD3 R108, R3, 0x49, RZ ;  /* 0x00000049036c7810 */ /* 0x000fe20007ffe0ff */
[----:B------:R-:W-:Y:S01]  /*11a20*/  FMUL.FTZ R37, R37, c[0x0][0x2ec] ;  /* 0x0000bb0025257a20 */ /* 0x000fe20000410000 */
[----:B------:R-:W-:Y:S01]  /*11a30*/  FSEL R101, R101, -INF , !P1 ;  /* 0xff80000065657808 */ /* 0x000fe20004800000 */
[----:B------:R-:W-:Y:S01]  /*11a40*/  FMUL.FTZ R11, R38, c[0x0][0x2ec] ;  /* 0x0000bb00260b7a20 */ /* 0x000fe20000410000 */
[----:B--2---:R-:W2:Y:S01]  /*11a50*/  LDSM.16.M88.4 R16, [R137+0x8c00] ;  /* 0x008c00008910783b */ /* 0x004ea20000000200 */
[----:B------:R-:W4:Y:S01]  /*11a60*/  MUFU.TANH R77, R77 ;  /* 0x0000004d004d7308 */ /* 0x000f220000002400 */
[----:B------:R-:W-:Y:S01]  /*11a70*/  ISETP.GE.AND P1, PT, R112, R119, PT ;  /* 0x000000777000720c */ /* 0x000fe20003f26270 */
[----:B------:R-:W-:Y:S01]  /*11a80*/  FMUL.FTZ R36, R36, c[0x0][0x2ec] ;  /* 0x0000bb0024247a20 */ /* 0x000fe20000410000 */
[----:B------:R-:W-:Y:S01]  /*11a90*/  FSEL R9, R9, -INF , !P3 ;  /* 0xff80000009097808 */ /* 0x000fe20005800000 */
[----:B------:R-:W-:Y:S01]  /*11aa0*/  FMUL.FTZ R20, R39, c[0x0][0x2ec] ;  /* 0x0000bb0027147a20 */ /* 0x000fe20000410000 */
[----:B------:R-:W-:Y:S01]  /*11ab0*/  FSEL R74, R74, -INF , !P1 ;  /* 0xff8000004a4a7808 */ /* 0x000fe20004800000 */
[----:B------:R-:W-:-:S04]  /*11ac0*/  DEPBAR.LE SB0, 0x0 ;  /* 0x000080000000791a */ /* 0x000fc80000000000 */
[----:B-1----:R-:W-:Y:S01]  /*11ad0*/  FFMA.FTZ R72, R0, R121, R91 ;  /* 0x0000007900487223 */ /* 0x002fe2000001005b */
[----:B------:R-:W-:Y:S01]  /*11ae0*/  MUFU.TANH R78, R78 ;  /* 0x0000004e004e7308 */ /* 0x000fe20000002400 */
[----:B------:R-:W-:Y:S01]  /*11af0*/  ISETP.GE.AND P1, PT, R120, R119, PT ;  /* 0x000000777800720c */ /* 0x000fe20003f26270 */
[----:B---3--:R-:W-:Y:S01]  /*11b00*/  FFMA.FTZ R59, R0, R85, R79 ;  /* 0x00000055003b7223 */ /* 0x008fe2000001004f */
[----:B------:R-:W-:Y:S02]  /*11b10*/  ISETP.GE.AND P3, PT, R128, R118, PT ;  /* 0x000000768000720c */ /* 0x000fe40003f66270 */
[----:B------:R-:W-:Y:S01]  /*11b20*/  FSEL R72, R72, -INF , !P0 ;  /* 0xff80000048487808 */ /* 0x000fe20004000000 */
[----:B----4-:R-:W-:Y:S01]  /*11b30*/  FFMA.FTZ R77, R0, R13, R77 ;  /* 0x0000000d004d7223 */ /* 0x010fe2000001004d */
[----:B------:R-:W-:Y:S01]  /*11b40*/  ISETP.GE.AND P0, PT, R126, R119, PT ;  /* 0x000000777e00720c */ /* 0x000fe20003f06270 */
[----:B------:R-:W1:Y:S01]  /*11b50*/  I2F R81, R97 ;  /* 0x0000006100517306 */ /* 0x000e620000201400 */
[----:B------:R-:W-:-:S02]  /*11b60*/  FSEL R177, R98, -INF , !P3 ;  /* 0xff80000062b17808 */ /* 0x000fc40005800000 */
[----:B------:R-:W-:Y:S02]  /*11b70*/  FSEL R6, R6, -INF , !P0 ;  /* 0xff80000006067808 */ /* 0x000fe40004000000 */
[-C--:B------:R-:W-:Y:S02]  /*11b80*/  ISETP.GE.AND P0, PT, R128, R119.reuse, PT ;  /* 0x000000778000720c */ /* 0x080fe40003f06270 */
[C---:B------:R-:W-:Y:S01]  /*11b90*/  ISETP.GE.AND P3, PT, R132.reuse, R118, PT ;  /* 0x000000768400720c */ /* 0x040fe20003f66270 */
[----:B------:R-:W3:Y:S01]  /*11ba0*/  MUFU.TANH R26, R26 ;  /* 0x0000001a001a7308 */ /* 0x000ee20000002400 */
[----:B------:R-:W-:Y:S02]  /*11bb0*/  FSEL R178, R83, -INF , !P0 ;  /* 0xff80000053b27808 */ /* 0x000fe40004000000 */
[----:B------:R-:W-:Y:S02]  /*11bc0*/  ISETP.GE.AND P0, PT, R132, R119, PT ;  /* 0x000000778400720c */ /* 0x000fe40003f06270 */
[----:B------:R-:W-:-:S02]  /*11bd0*/  FSEL R179, R80, -INF , !P2 ;  /* 0xff80000050b37808 */ /* 0x000fc40005000000 */
[-C--:B------:R-:W-:Y:S01]  /*11be0*/  ISETP.GE.AND P2, PT, R130, R118.reuse, PT ;  /* 0x000000768200720c */ /* 0x080fe20003f46270 */
[----:B------:R-:W-:Y:S01]  /*11bf0*/  MUFU.TANH R27, R27 ;  /* 0x0000001b001b7308 */ /* 0x000fe20000002400 */
[CC--:B-1----:R-:W-:Y:S01]  /*11c00*/  FFMA.FTZ R73, R0.reuse, R81.reuse, R73 ;  /* 0x0000005100497223 */ /* 0x0c2fe20000010049 */
[----:B------:R-:W-:Y:S01]  /*11c10*/  IADD3 R102, R3, 0x51, RZ ;  /* 0x0000005103667810 */ /* 0x000fe20007ffe0ff */
[----:B--2---:R-:W-:Y:S01]  /*11c20*/  HMMA.16816.F32 R32, R48, R16, R32 ;  /* 0x000000103020723c */ /* 0x004fe20000001820 */
[----:B------:R-:W-:Y:S02]  /*11c30*/  FSEL R173, R77, -INF , !P3 ;  /* 0xff8000004dad7808 */ /* 0x000fe40005800000 */
[----:B------:R-:W-:Y:S02]  /*11c40*/  ISETP.GE.AND P3, PT, R97, R118, PT ;  /* 0x000000766100720c */ /* 0x000fe40003f66270 */
[----:B------:R1:W-:Y:S01]  /*11c50*/  MUFU.TANH R88, R8 ;  /* 0x0000000800587308 */ /* 0x0003e20000002400 */
[----:B---3--:R-:W-:Y:S01]  /*11c60*/  FFMA.FTZ R26, R0, R81, R26 ;  /* 0x00000051001a7223 */ /* 0x008fe2000001001a */
[----:B------:R-:W-:-:S02]  /*11c70*/  IADD3 R110, R3, 0x50, RZ ;  /* 0x00000050036e7810 */ /* 0x000fc40007ffe0ff */
[----:B------:R-:W-:Y:S01]  /*11c80*/  FSEL R175, R175, -INF , !P2 ;  /* 0xff800000afaf7808 */ /* 0x000fe20005000000 */
[----:B------:R-:W-:Y:S01]  /*11c90*/  HMMA.16816.F32 R16, R48, R18, R28 ;  /* 0x000000123010723c */ /* 0x000fe2000000181c */
[-C--:B------:R-:W-:Y:S02]  /*11ca0*/  ISETP.GE.AND P2, PT, R86, R118.reuse, PT ;  /* 0x000000765600720c */ /* 0x080fe40003f46270 */
[----:B------:R-:W-:Y:S01]  /*11cb0*/  MUFU.TANH R75, R75 ;  /* 0x0000004b004b7308 */ /* 0x000fe20000002400 */
[----:B------:R-:W-:Y:S02]  /*11cc0*/  IADD3 R112, R3, 0x58, RZ ;  /* 0x0000005803707810 */ /* 0x000fe40007ffe0ff */
[----:B------:R-:W-:Y:S02]  /*11cd0*/  FSEL R59, R59, -INF , !P2 ;  /* 0xff8000003b3b7808 */ /* 0x000fe40005000000 */
[----:B------:R-:W-:Y:S02]  /*11ce0*/  ISETP.GE.AND P2, PT, R76, R118, PT ;  /* 0x000000764c00720c */ /* 0x000fe40003f46270 */
[C---:B------:R-:W-:Y:S01]  /*11cf0*/  IADD3 R44, R3.reuse, 0x61, RZ ;  /* 0x00000061032c7810 */ /* 0x040fe20007ffe0ff */
[----:B-1----:R-:W-:Y:S01]  /*11d00*/  FFMA.FTZ R8, R0, R123, R95 ;  /* 0x0000007b00087223 */ /* 0x002fe2000001005f */
[----:B------:R-:W1:Y:S01]  /*11d10*/  I2F R61, R65 ;  /* 0x00000041003d7306 */ /* 0x000e620000201400 */
[----:B------:R-:W-:-:S02]  /*11d20*/  IADD3 R80, R3, 0x69, RZ ;  /* 0x0000006903507810 */ /* 0x000fc40007ffe0ff */
[----:B------:R-:W-:Y:S01]  /*11d30*/  IADD3 R84, R3, 0x60, RZ ;  /* 0x0000006003547810 */ /* 0x000fe20007ffe0ff */
[----:B------:R-:W-:Y:S01]  /*11d40*/  FMUL.FTZ R21, R33, c[0x0][0x2ec] ;  /* 0x0000bb0021157a20 */ /* 0x000fe20000410000 */
[----:B------:R-:W-:Y:S01]  /*11d50*/  FSEL R8, R8, -INF , !P1 ;  /* 0xff80000008087808 */ /* 0x000fe20004800000 */
[----:B------:R-:W-:Y:S01]  /*11d60*/  FMUL.FTZ R23, R35, c[0x0][0x2ec] ;  /* 0x0000bb0023177a20 */ /* 0x000fe20000410000 */
[-C--:B------:R-:W-:Y:S01]  /*11d70*/  ISETP.GE.AND P1, PT, R122, R119.reuse, PT ;  /* 0x000000777a00720c */ /* 0x080fe20003f26270 */
[----:B------:R-:W2:Y:S01]  /*11d80*/  MUFU.TANH R69, R69 ;  /* 0x0000004500457308 */ /* 0x000ea20000002400 */
[C---:B------:R-:W-:Y:S01]  /*11d90*/  IADD3 R82, R3.reuse, 0x68, RZ ;  /* 0x0000006803527810 */ /* 0x040fe20007ffe0ff */
[----:B------:R-:W-:Y:S01]  /*11da0*/  FMUL.FTZ R32, R32, c[0x0][0x2ec] ;  /* 0x0000bb0020207a20 */ /* 0x000fe20000410000 */
[----:B------:R-:W-:Y:S01]  /*11db0*/  FSEL R180, R180, -INF , !P1 ;  /* 0xff800000b4b47808 */ /* 0x000fe20004800000 */
[----:B------:R-:W-:Y:S01]  /*11dc0*/  FMUL.FTZ R22, R34, c[0x0][0x2ec] ;  /* 0x0000bb0022167a20 */ /* 0x000fe20000410000 */
[----:B------:R-:W-:Y:S01]  /*11dd0*/  ISETP.GE.AND P1, PT, R130, R119, PT ;  /* 0x000000778200720c */ /* 0x000fe20003f26270 */
[----:B------:R-:W-:Y:S01]  /*11de0*/  FMUL.FTZ R16, R16, c[0x0][0x2ec] ;  /* 0x0000bb0010107a20 */ /* 0x000fe20000410000 */
[----:B------:R-:W-:Y:S01]  /*11df0*/  IADD3 R46, R3, 0x71, RZ ;  /* 0x00000071032e7810 */ /* 0x000fe20007ffe0ff */
[----:B------:R-:W3:Y:S01]  /*11e00*/  I2F R25, R76 ;  /* 0x0000004c00197306 */ /* 0x000ee20000201400 */
[----:B-1----:R-:W-:Y:S01]  /*11e10*/  FFMA.FTZ R58, R0, R61, R75 ;  /* 0x0000003d003a7223 */ /* 0x002fe2000001004b */
[----:B------:R-:W-:Y:S01]  /*11e20*/  ISETP.GE.AND P4, PT, R80, R118, PT ;  /* 0x000000765000720c */ /* 0x000fe20003f86270 */
[----:B------:R-:W-:-:S05]  /*11e30*/  FMUL.FTZ R18, R18, c[0x0][0x2ec] ;  /* 0x0000bb0012127a20 */ /* 0x000fca0000410000 */
[----:B------:R-:W1:Y:S01]  /*11e40*/  MUFU.TANH R161, R161 ;  /* 0x000000a100a17308 */ /* 0x000e620000002400 */
[----:B--2---:R-:W-:-:S07]  /*11e50*/  FFMA.FTZ R69, R0, R61, R69 ;  /* 0x0000003d00457223 */ /* 0x004fce0000010045 */
[----:B------:R2:W-:Y:S01]  /*11e60*/  MUFU.TANH R181, R62 ;  /* 0x0000003e00b57308 */ /* 0x0005e20000002400 */
[CC--:B---3--:R-:W-:Y:S02]  /*11e70*/  FFMA.FTZ R104, R0.reuse, R25.reuse, R104 ;  /* 0x0000001900687223 */ /* 0x0c8fe40000010068 */
[C---:B------:R-:W-:Y:S02]  /*11e80*/  FFMA.FTZ R106, R0.reuse, R25, R106 ;  /* 0x00000019006a7223 */ /* 0x040fe4000001006a */
[----:B------:R-:W-:Y:S02]  /*11e90*/  FMUL.FTZ R25, R41, c[0x0][0x2ec] ;  /* 0x0000bb0029197a20 */ /* 0x000fe40000410000 */
[----:B------:R-:W-:Y:S01]  /*11ea0*/  FMUL.FTZ R41, R43, c[0x0][0x2ec] ;  /* 0x0000bb002b297a20 */ /* 0x000fe20000410000 */
[----:B------:R3:W-:Y:S01]  /*11eb0*/  MUFU.TANH R71, R64 ;  /* 0x0000004000477308 */ /* 0x0007e20000002400 */
[C---:B-1----:R-:W-:Y:S02]  /*11ec0*/  FFMA.FTZ R172, R0.reuse, R136, R161 ;  /* 0x0000008800ac7223 */ /* 0x042fe400000100a1 */
[----:B--2---:R-:W-:-:S05]  /*11ed0*/  FFMA.FTZ R62, R0, R13, R99 ;  /* 0x0000000d003e7223 */ /* 0x004fca0000010063 */
[----:B------:R-:W-:Y:S01]  /*11ee0*/  MUFU.TANH R159, R66 ;  /* 0x00000042009f7308 */ /* 0x000fe20000002400 */
[----:B------:R-:W-:Y:S02]  /*11ef0*/  FSEL R62, R62, -INF , !P0 ;  /* 0xff8000003e3e7808 */ /* 0x000fe40004000000 */
[----:B------:R-:W-:Y:S01]  /*11f00*/  ISETP.GE.AND P0, PT, R97, R119, PT ;  /* 0x000000776100720c */ /* 0x000fe20003f06270 */
[----:B---3--:R-:W-:-:S04]  /*11f10*/  FFMA.FTZ R64, R0, R133, R78 ;  /* 0x0000008500407223 */ /* 0x008fc8000001004e */
[----:B------:R-:W1:Y:S01]  /*11f20*/  I2F R100, R56 ;  /* 0x0000003800647306 */ /* 0x000e620000201400 */
[----:B------:R-:W-:Y:S02]  /*11f30*/  IADD3 R78, R3, 0x70, RZ ;  /* 0x00000070034e7810 */ /* 0x000fe40007ffe0ff */
[----:B------:R-:W-:Y:S02]  /*11f40*/  FSEL R176, R73, -INF , !P0 ;  /* 0xff80000049b07808 */ /* 0x000fe40004000000 */
[----:B------:R-:W-:Y:S02]  /*11f50*/  FSEL R64, R64, -INF , !P1 ;  /* 0xff80000040407808 */ /* 0x000fe40004800000 */
[-C--:B------:R-:W-:Y:S01]  /*11f60*/  ISETP.GE.AND P1, PT, R86, R119.reuse, PT ;  /* 0x000000775600720c */ /* 0x080fe20003f26270 */
[----:B------:R2:W-:Y:S01]  /*11f70*/  MUFU.TANH R67, R63 ;  /* 0x0000003f00437308 */ /* 0x0005e20000002400 */
[----:B------:R-:W-:-:S04]  /*11f80*/  ISETP.GE.AND P0, PT, R65, R119, PT ;  /* 0x000000774100720c */ /* 0x000fc80003f06270 */
[----:B------:R-:W-:Y:S02]  /*11f90*/  FSEL R58, R58, -INF , !P0 ;  /* 0xff8000003a3a7808 */ /* 0x000fe40004000000 */
[-C--:B------:R-:W-:Y:S01]  /*11fa0*/  ISETP.GE.AND P0, PT, R162, R119.reuse, PT ;  /* 0x00000077a200720c */ /* 0x080fe20003f06270 */
[----:B------:R-:W3:Y:S01]  /*11fb0*/  I2F R55, R108 ;  /* 0x0000006c00377306 */ /* 0x000ee20000201400 */
[CC--:B-1----:R-:W-:Y:S02]  /*11fc0*/  FFMA.FTZ R71, R0.reuse, R100.reuse, R71 ;  /* 0x0000006400477223 */ /* 0x0c2fe40000010047 */
[----:B------:R-:W-:Y:S01]  /*11fd0*/  FFMA.FTZ R159, R0, R100, R159 ;  /* 0x00000064009f7223 */ /* 0x000fe2000001009f */
[----:B------:R-:W-:Y:S02]  /*11fe0*/  FSEL R172, R172, -INF , !P0 ;  /* 0xff800000acac7808 */ /* 0x000fe40004000000 */
[----:B------:R-:W-:Y:S02]  /*11ff0*/  ISETP.GE.AND P0, PT, R108, R119, PT ;  /* 0x000000776c00720c */ /* 0x000fe40003f06270 */
[----:B------:R-:W1:Y:S01]  /*12000*/  MUFU.TANH R171, R171 ;  /* 0x000000ab00ab7308 */ /* 0x000e620000002400 */
[----:B--2---:R-:W-:Y:S01]  /*12010*/  FSEL R63, R26, -INF , !P3 ;  /* 0xff8000001a3f7808 */ /* 0x004fe20005800000 */
[----:B------:R-:W-:Y:S01]  /*12020*/  FMUL.FTZ R26, R42, c[0x0][0x2ec] ;  /* 0x0000bb002a1a7a20 */ /* 0x000fe20000410000 */
[----:B------:R-:W-:-:S02]  /*12030*/  ISETP.GE.AND P3, PT, R65, R118, PT ;  /* 0x000000764100720c */ /* 0x000fc40003f66270 */
[----:B------:R-:W-:Y:S02]  /*12040*/  FSEL R65, R104, -INF , !P2 ;  /* 0xff80000068417808 */ /* 0x000fe40005000000 */
[----:B------:R-:W-:Y:S01]  /*12050*/  FSEL R61, R69, -INF , !P3 ;  /* 0xff800000453d7808 */ /* 0x000fe20005800000 */
[----:B------:R2:W-:Y:S01]  /*12060*/  MUFU.TANH R187, R60 ;  /* 0x0000003c00bb7308 */ /* 0x0005e20000002400 */
[-C--:B------:R-:W-:Y:S01]  /*12070*/  ISETP.GE.AND P3, PT, R162, R118.reuse, PT ;  /* 0x00000076a200720c */ /* 0x080fe20003f66270 */
[-C--:B---3--:R-:W-:Y:S01]  /*12080*/  FFMA.FTZ R67, R0, R55.reuse, R67 ;  /* 0x0000003700437223 */ /* 0x088fe20000010043 */
[-C--:B------:R-:W-:Y:S02]  /*12090*/  ISETP.GE.AND P2, PT, R56, R118.reuse, PT ;  /* 0x000000763800720c */ /* 0x080fe40003f46270 */
[----:B------:R-:W-:Y:S02]  /*120a0*/  FSEL R161, R105, -INF , !P3 ;  /* 0xff80000069a17808 */ /* 0x000fe40005800000 */
[----:B------:R-:W-:Y:S01]  /*120b0*/  ISETP.GE.AND P3, PT, R108, R118, PT ;  /* 0x000000766c00720c */ /* 0x000fe20003f66270 */
[----:B------:R-:W3:Y:S01]  /*120c0*/  I2F R66, R170 ;  /* 0x000000aa00427306 */ /* 0x000ee20000201400 */
[----:B-1----:R-:W-:Y:S01]  /*120d0*/  FFMA.FTZ R171, R0, R55, R171 ;  /* 0x0000003700ab7223 */ /* 0x002fe200000100ab */
[----:B------:R-:W-:-:S02]  /*120e0*/  FSEL R163, R71, -INF , !P2 ;  /* 0xff80000047a37808 */ /* 0x000fc40005000000 */
[-C--:B------:R-:W-:Y:S02]  /*120f0*/  ISETP.GE.AND P2, PT, R170, R118.reuse, PT ;  /* 0x00000076aa00720c */ /* 0x080fe40003f46270 */
[----:B------:R-:W-:Y:S01]  /*12100*/  FSEL R171, R171, -INF , !P3 ;  /* 0xff800000abab7808 */ /* 0x000fe20005800000 */
[----:B--2---:R-:W-:Y:S01]  /*12110*/  FFMA.FTZ R60, R0, R85, R27 ;  /* 0x00000055003c7223 */ /* 0x004fe2000001001b */
[----:B------:R-:W1:Y:S01]  /*12120*/  I2F R111, R102 ;  /* 0x00000066006f7306 */ /* 0x000e620000201400 */
[----:B------:R-:W-:-:S03]  /*12130*/  ISETP.GE.AND P3, PT, R102, R118, PT ;  /* 0x000000766600720c */ /* 0x000fc60003f66270 */
[----:B------:R-:W-:Y:S02]  /*12140*/  FSEL R60, R60, -INF , !P1 ;  /* 0xff8000003c3c7808 */ /* 0x000fe40004800000 */
[-C--:B------:R-:W-:Y:S01]  /*12150*/  ISETP.GE.AND P1, PT, R76, R119.reuse, PT ;  /* 0x000000774c00720c */ /* 0x080fe20003f26270 */
[CC--:B---3--:R-:W-:Y:S01]  /*12160*/  FFMA.FTZ R162, R0.reuse, R66.reuse, R181 ;  /* 0x0000004200a27223 */ /* 0x0c8fe200000100b5 */
[----:B------:R-:W-:Y:S01]  /*12170*/  MUFU.TANH R109, R109 ;  /* 0x0000006d006d7308 */ /* 0x000fe20000002400 */
[----:B------:R-:W-:Y:S01]  /*12180*/  FFMA.FTZ R135, R0, R66, R187 ;  /* 0x0000004200877223 */ /* 0x000fe200000100bb */
[----:B------:R-:W-:Y:S02]  /*12190*/  FSEL R160, R106, -INF , !P1 ;  /* 0xff8000006aa07808 */ /* 0x000fe40004800000 */
[----:B------:R-:W-:Y:S02]  /*121a0*/  ISETP.GE.AND P1, PT, R56, R119, PT ;  /* 0x000000773800720c */ /* 0x000fe40003f26270 */
[----:B------:R-:W-:-:S02]  /*121b0*/  IADD3 R76, R3, 0x78, RZ ;  /* 0x00000078034c7810 */ /* 0x000fc40007ffe0ff */
[----:B------:R-:W2:Y:S01]  /*121c0*/  I2F R96, R110 ;  /* 0x0000006e00607306 */ /* 0x000ea20000201400 */
[----:B------:R-:W-:Y:S01]  /*121d0*/  FSEL R174, R159, -INF , !P1 ;  /* 0xff8000009fae7808 */ /* 0x000fe20004800000 */
[----:B-1----:R-:W-:Y:S01]  /*121e0*/  FFMA.FTZ R88, R0, R111, R88 ;  /* 0x0000006f00587223 */ /* 0x002fe20000010058 */
[----:B------:R-:W-:Y:S02]  /*121f0*/  ISETP.GE.AND P1, PT, R170, R119, PT ;  /* 0x00000077aa00720c */ /* 0x000fe40003f26270 */
[----:B------:R-:W-:Y:S01]  /*12200*/  FSEL R170, R67, -INF , !P0 ;  /* 0xff80000043aa7808 */ /* 0x000fe20004000000 */
[----:B------:R-:W-:Y:S01]  /*12210*/  FFMA.FTZ R67, R0, R111, R183 ;  /* 0x0000006f00437223 */ /* 0x000fe200000100b7 */
[----:B------:R-:W-:Y:S01]  /*12220*/  FSEL R162, R162, -INF , !P1 ;  /* 0xff800000a2a27808 */ /* 0x000fe20004800000 */
[----:B------:R-:W-:Y:S01]  /*12230*/  I2F R91, R90 ;  /* 0x0000005a005b7306 */ /* 0x000fe20000201400 */
[----:B------:R-:W-:Y:S02]  /*12240*/  ISETP.GE.AND P1, PT, R110, R119, PT ;  /* 0x000000776e00720c */ /* 0x000fe40003f26270 */
[----:B------:R-:W-:-:S02]  /*12250*/  FSEL R67, R67, -INF , !P3 ;  /* 0xff80000043437808 */ /* 0x000fc40005800000 */
[----:B------:R-:W-:Y:S02]  /*12260*/  ISETP.GE.AND P3, PT, R90, R118, PT ;  /* 0x000000765a00720c */ /* 0x000fe40003f66270 */
[----:B------:R-:W-:Y:S01]  /*12270*/  FSEL R135, R135, -INF , !P2 ;  /* 0xff80000087877808 */ /* 0x000fe20005000000 */
[----:B------:R-:W1:Y:S01]  /*12280*/  MUFU.TANH R94, R94 ;  /* 0x0000005e005e7308 */ /* 0x000e620000002400 */
[----:B--2---:R-:W-:Y:S01]  /*12290*/  FFMA.FTZ R109, R0, R96, R109 ;  /* 0x00000060006d7223 */ /* 0x004fe2000001006d */
[----:B------:R-:W-:Y:S02]  /*122a0*/  ISETP.GE.AND P2, PT, R110, R118, PT ;  /* 0x000000766e00720c */ /* 0x000fe40003f46270 */
[-C--:B------:R-:W-:Y:S02]  /*122b0*/  ISETP.GE.AND P0, PT, R102, R119.reuse, PT ;  /* 0x000000776600720c */ /* 0x080fe40003f06270 */
[----:B------:R-:W-:Y:S02]  /*122c0*/  FSEL R122, R109, -INF , !P1 ;  /* 0xff8000006d7a7808 */ /* 0x000fe40004800000 */
[----:B------:R-:W2:Y:S01]  /*122d0*/  I2F R103, R112 ;  /* 0x0000007000677306 */ /* 0x000ea20000201400 */
[----:B------:R-:W-:-:S02]  /*122e0*/  ISETP.GE.AND P1, PT, R112, R119, PT ;  /* 0x000000777000720c */ /* 0x000fc40003f26270 */
[----:B------:R-:W-:Y:S02]  /*122f0*/  FSEL R120, R88, -INF , !P0 ;  /* 0xff80000058787808 */ /* 0x000fe40004000000 */
[----:B------:R-:W-:-:S03]  /*12300*/  ISETP.GE.AND P0, PT, R90, R119, PT ;  /* 0x000000775a00720c */ /* 0x000fc60003f06270 */
[----:B------:R-:W-:Y:S01]  /*12310*/  I2F R95, R44 ;  /* 0x0000002c005f7306 */ /* 0x000fe20000201400 */
[----:B-1----:R-:W-:-:S05]  /*12320*/  FFMA.FTZ R94, R0, R91, R94 ;  /* 0x0000005b005e7223 */ /* 0x002fca000001005e */
[----:B------:R-:W-:Y:S02]  /*12330*/  FSEL R129, R94, -INF , !P3 ;  /* 0xff8000005e817808 */ /* 0x000fe40005800000 */
[----:B------:R-:W1:Y:S01]  /*12340*/  MUFU.TANH R25, R25 ;  /* 0x0000001900197308 */ /* 0x000e620000002400 */
[----:B--2---:R-:W-:Y:S01]  /*12350*/  FFMA.FTZ R24, R0, R103, R24 ;  /* 0x0000006700187223 */ /* 0x004fe20000010018 */
[----:B------:R-:W-:-:S04]  /*12360*/  ISETP.GE.AND P3, PT, R44, R118, PT ;  /* 0x000000762c00720c */ /* 0x000fc80003f66270 */
[----:B------:R-:W-:Y:S02]  /*12370*/  FSEL R132, R24, -INF , !P1 ;  /* 0xff80000018847808 */ /* 0x000fe40004800000 */
[----:B------:R-:W-:Y:S01]  /*12380*/  I2F R83, R80 ;  /* 0x0000005000537306 */ /* 0x000fe20000201400 */
[----:B------:R-:W-:-:S07]  /*12390*/  ISETP.GE.AND P1, PT, R84, R119, PT ;  /* 0x000000775400720c */ /* 0x000fce0003f26270 */
[----:B------:R-:W2:Y:S01]  /*123a0*/  MUFU.TANH R10, R37 ;  /* 0x00000025000a7308 */ /* 0x000ea20000002400 */
[----:B-1----:R-:W-:-:S05]  /*123b0*/  FFMA.FTZ R25, R0, R95, R25 ;  /* 0x0000005f00197223 */ /* 0x002fca0000010019 */
[----:B------:R-:W-:Y:S02]  /*123c0*/  FSEL R51, R25, -INF , !P3 ;  /* 0xff80000019337808 */ /* 0x000fe40005800000 */
[----:B------:R-:W-:Y:S01]  /*123d0*/  I2F R113, R84 ;  /* 0x0000005400717306 */ /* 0x000fe20000201400 */
[----:B------:R-:W-:-:S07]  /*123e0*/  ISETP.GE.AND P3, PT, R78, R118, PT ;  /* 0x000000764e00720c */ /* 0x000fce0003f66270 */
[----:B------:R-:W1:Y:S01]  /*123f0*/  MUFU.TANH R26, R26 ;  /* 0x0000001a001a7308 */ /* 0x000e620000002400 */
[----:B--2---:R-:W-:-:S05]  /*12400*/  FFMA.FTZ R10, R0, R83, R10 ;  /* 0x00000053000a7223 */ /* 0x004fca000001000a */
[----:B------:R-:W-:Y:S01]  /*12410*/  FSEL R25, R10, -INF , !P4 ;  /* 0xff8000000a197808 */ /* 0x000fe20006000000 */
[----:B------:R-:W-:Y:S01]  /*12420*/  FMUL.FTZ R10, R14, c[0x0][0x2ec] ;  /* 0x0000bb000e0a7a20 */ /* 0x000fe20000410000 */
        /* <DEDUP_REMOVED lines=13> */
[----:B-1----:R-:W-:-:S07]  /*12500*/  FFMA.FTZ R21, R0, R77, R21 ;  /* 0x0000004d00157223 */ /* 0x002fce0000010015 */
[----:B------:R-:W1:Y:S01]  /*12510*/  MUFU.TANH R41, R41 ;  /* 0x0000002900297308 */ /* 0x000e620000002400 */
[----:B--2---:R-:W-:-:S05]  /*12520*/  FFMA.FTZ R23, R0, R77, R23 ;  /* 0x0000004d00177223 */ /* 0x004fca0000010017 */
[----:B------:R-:W-:Y:S02]  /*12530*/  FSEL R38, R23, -INF , !P1 ;  /* 0xff80000017267808 */ /* 0x000fe40004800000 */
[----:B------:R-:W-:Y:S01]  /*12540*/  I2F R13, R78 ;  /* 0x0000004e000d7306 */ /* 0x000fe20000201400 */
[----:B---3--:R-:W-:Y:S01]  /*12550*/  FFMA.FTZ R121, R0, R96, R185 ;  /* 0x0000006000797223 */ /* 0x008fe200000100b9 */
[----:B------:R-:W-:-:S04]  /*12560*/  ISETP.GE.AND P1, PT, R3, R119, PT ;  /* 0x000000770300720c */ /* 0x000fc80003f26270 */
[----:B------:R-:W-:Y:S02]  /*12570*/  FSEL R121, R121, -INF , !P2 ;  /* 0xff80000079797808 */ /* 0x000fe40005000000 */
[----:B------:R-:W2:Y:S01]  /*12580*/  MUFU.TANH R32, R32 ;  /* 0x0000002000207308 */ /* 0x000ea20000002400 */
[----:B-1----:R-:W-:Y:S01]  /*12590*/  FFMA.FTZ R26, R0, R95, R41 ;  /* 0x0000005f001a7223 */ /* 0x002fe20000010029 */
[----:B------:R-:W-:Y:S02]  /*125a0*/  FSEL R41, R21, -INF , !P4 ;  /* 0xff80000015297808 */ /* 0x000fe40006000000 */
[-C--:B------:R-:W-:Y:S02]  /*125b0*/  ISETP.GE.AND P4, PT, R3, R118.reuse, PT ;  /* 0x000000760300720c */ /* 0x080fe40003f86270 */
[----:B------:R-:W-:Y:S02]  /*125c0*/  ISETP.GE.AND P2, PT, R112, R118, PT ;  /* 0x000000767000720c */ /* 0x000fe40003f46270 */
[----:B------:R-:W1:Y:S08]  /*125d0*/  MUFU.TANH R22, R22 ;  /* 0x0000001600167308 */ /* 0x000e700000002400 */
[----:B------:R-:W3:Y:S01]  /*125e0*/  MUFU.TANH R114, R114 ;  /* 0x0000007200727308 */ /* 0x000ee20000002400 */
[----:B--2---:R-:W-:-:S05]  /*125f0*/  FFMA.FTZ R32, R0, R13, R32 ;  /* 0x0000000d00207223 */ /* 0x004fca0000010020 */
[----:B------:R-:W-:Y:S02]  /*12600*/  FSEL R43, R32, -INF , !P3 ;  /* 0xff800000202b7808 */ /* 0x000fe40005800000 */
[----:B------:R2:W4:Y:S01]  /*12610*/  MUFU.TANH R27, R47 ;  /* 0x0000002f001b7308 */ /* 0x0005220000002400 */
[----:B-1----:R-:W-:Y:S01]  /*12620*/  FFMA.FTZ R22, R0, R13, R22 ;  /* 0x0000000d00167223 */ /* 0x002fe20000010016 */
[----:B------:R-:W-:Y:S01]  /*12630*/  ISETP.GE.AND P3, PT, R76, R118, PT ;  /* 0x000000764c00720c */ /* 0x000fe20003f66270 */
[----:B------:R-:W-:-:S05]  /*12640*/  FMUL.FTZ R13, R17, c[0x0][0x2ec] ;  /* 0x0000bb00110d7a20 */ /* 0x000fca0000410000 */
[----:B------:R-:W1:Y:S01]  /*12650*/  MUFU.TANH R40, R40 ;  /* 0x0000002800287308 */ /* 0x000e620000002400 */
[----:B---3--:R-:W-:-:S05]  /*12660*/  FFMA.FTZ R114, R0, R103, R114 ;  /* 0x0000006700727223 */ /* 0x008fca0000010072 */
[----:B------:R-:W-:Y:S02]  /*12670*/  FSEL R131, R114, -INF , !P2 ;  /* 0xff80000072837808 */ /* 0x000fe40005000000 */
[----:B------:R-:W3:Y:S01]  /*12680*/  MUFU.TANH R10, R10 ;  /* 0x0000000a000a7308 */ /* 0x000ee20000002400 */
[----:B--2---:R-:W-:Y:S01]  /*12690*/  IADD3 R47, R3, 0x79, RZ ;  /* 0x00000079032f7810 */ /* 0x004fe20007ffe0ff */
[----:B------:R-:W-:Y:S01]  /*126a0*/  FMUL.FTZ R3, R19, c[0x0][0x2ec] ;  /* 0x0000bb0013037a20 */ /* 0x000fe20000410000 */
[----:B------:R-:W-:Y:S01]  /*126b0*/  ISETP.GE.AND P2, PT, R84, R118, PT ;  /* 0x000000765400720c */ /* 0x000fe20003f46270 */
[----:B----4-:R-:W-:-:S04]  /*126c0*/  FFMA.FTZ R27, R0, R91, R27 ;  /* 0x0000005b001b7223 */ /* 0x010fc8000001001b */
[----:B------:R-:W2:Y:S01]  /*126d0*/  MUFU.TANH R36, R36 ;  /* 0x0000002400247308 */ /* 0x000ea20000002400 */
[----:B-1----:R-:W-:Y:S01]  /*126e0*/  FFMA.FTZ R40, R0, R113, R40 ;  /* 0x0000007100287223 */ /* 0x002fe20000010028 */
[----:B------:R-:W-:Y:S02]  /*126f0*/  FSEL R66, R27, -INF , !P0 ;  /* 0xff8000001b427808 */ /* 0x000fe40004000000 */
[----:B------:R-:W-:Y:S02]  /*12700*/  ISETP.GE.AND P0, PT, R44, R119, PT ;  /* 0x000000772c00720c */ /* 0x000fe40003f06270 */
[----:B------:R-:W-:Y:S02]  /*12710*/  FSEL R55, R40, -INF , !P2 ;  /* 0xff80000028377808 */ /* 0x000fe40005000000 */
[----:B------:R-:W1:Y:S01]  /*12720*/  MUFU.TANH R20, R20 ;  /* 0x0000001400147308 */ /* 0x000e620000002400 */
[----:B---3--:R-:W-:Y:S01]  /*12730*/  FFMA.FTZ R57, R0, R57, R10 ;  /* 0x0000003900397223 */ /* 0x008fe2000001000a */
[----:B------:R-:W-:-:S02]  /*12740*/  FSEL R10, R12, -INF , !P4 ;  /* 0xff8000000c0a7808 */ /* 0x000fc40006000000 */
[----:B------:R-:W-:Y:S02]  /*12750*/  FSEL R26, R26, -INF , !P0 ;  /* 0xff8000001a1a7808 */ /* 0x000fe40004000000 */
[----:B------:R-:W-:Y:S02]  /*12760*/  ISETP.GT.AND P4, PT, R155, R142, PT ;  /* 0x0000008e9b00720c */ /* 0x000fe40003f84270 */
[----:B------:R-:W-:Y:S01]  /*12770*/  I2F R79, R76 ;  /* 0x0000004c004f7306 */ /* 0x000fe20000201400 */
[----:B--2---:R-:W-:Y:S01]  /*12780*/  FFMA.FTZ R27, R0, R45, R36 ;  /* 0x0000002d001b7223 */ /* 0x004fe20000010024 */
[----:B------:R-:W-:Y:S02]  /*12790*/  ISETP.GE.AND P2, PT, R82, R118, PT ;  /* 0x000000765200720c */ /* 0x000fe40003f46270 */
[----:B------:R-:W-:Y:S02]  /*127a0*/  ISETP.GE.AND P0, PT, R80, R119, PT ;  /* 0x000000775000720c */ /* 0x000fe40003f06270 */
[----:B------:R-:W-:-:S02]  /*127b0*/  FSEL R27, R27, -INF , !P2 ;  /* 0xff8000001b1b7808 */ /* 0x000fc40005000000 */
[----:B------:R-:W2:Y:S01]  /*127c0*/  MUFU.TANH R11, R16 ;  /* 0x00000010000b7308 */ /* 0x000ea20000002400 */
[----:B-1----:R-:W-:Y:S01]  /*127d0*/  FFMA.FTZ R20, R0, R83, R20 ;  /* 0x0000005300147223 */ /* 0x002fe20000010014 */
[-C--:B------:R-:W-:Y:S02]  /*127e0*/  ISETP.GE.AND P2, PT, R78, R119.reuse, PT ;  /* 0x000000774e00720c */ /* 0x080fe40003f46270 */
[----:B------:R-:W-:Y:S02]  /*127f0*/  FSEL R7, R57, -INF , !P1 ;  /* 0xff80000039077808 */ /* 0x000fe40004800000 */
[----:B------:R-:W-:Y:S02]  /*12800*/  FSEL R42, R20, -INF , !P0 ;  /* 0xff800000142a7808 */ /* 0x000fe40004000000 */
[----:B------:R-:W1:Y:S01]  /*12810*/  MUFU.TANH R18, R18 ;  /* 0x0000001200127308 */ /* 0x000e620000002400 */
[----:B------:R-:W-:Y:S01]  /*12820*/  BAR.SYNC.DEFER_BLOCKING 0x0 ;  /* 0x0000000000007b1d */ /* 0x000fe20000010000 */
[----:B------:R-:W-:-:S02]  /*12830*/  ISETP.GE.AND P0, PT, R76, R119, PT ;  /* 0x000000774c00720c */ /* 0x000fc40003f06270 */
[----:B------:R-:W-:Y:S02]  /*12840*/  FSEL R40, R22, -INF , !P2 ;  /* 0xff80000016287808 */ /* 0x000fe40005000000 */
[----:B------:R-:W-:Y:S02]  /*12850*/  ISETP.GE.AND P2, PT, R47, R118, PT ;  /* 0x000000762f00720c */ /* 0x000fe40003f46270 */
[----:B------:R-:W-:Y:S01]  /*12860*/  I2F R73, R47 ;  /* 0x0000002f00497306 */ /* 0x000fe20000201400 */
[----:B--2---:R-:W-:Y:S01]  /*12870*/  FFMA.FTZ R39, R0, R79, R11 ;  /* 0x0000004f00277223 */ /* 0x004fe2000001000b */
[----:B------:R-:W-:-:S04]  /*12880*/  SHF.R.S32.HI R11, RZ, 0x1f, R54 ;  /* 0x0000001fff0b7819 */ /* 0x000fc80000011436 */
[----:B------:R-:W-:Y:S02]  /*12890*/  LEA.HI R11, R11, R54, RZ, 0x2 ;  /* 0x000000360b0b7211 */ /* 0x000fe400078f10ff */
[----:B------:R-:W2:Y:S01]  /*128a0*/  MUFU.TANH R13, R13 ;  /* 0x0000000d000d7308 */ /* 0x000ea20000002400 */
[----:B-1----:R-:W-:Y:S01]  /*128b0*/  FFMA.FTZ R18, R0, R79, R18 ;  /* 0x0000004f00127223 */ /* 0x002fe20000010012 */
[----:B------:R-:W-:Y:S02]  /*128c0*/  LOP3.LUT R11, R11, 0xfffffffc, RZ, 0xc0, !PT ;  /* 0xfffffffc0b0b7812 */ /* 0x000fe400078ec0ff */
[----:B------:R-:W-:Y:S02]  /*128d0*/  FSEL R39, R39, -INF , !P3 ;  /* 0xff80000027277808 */ /* 0x000fe40005800000 */
[----:B------:R-:W-:Y:S01]  /*128e0*/  FSEL R34, R18, -INF , !P0 ;  /* 0xff80000012227808 */ /* 0x000fe20004000000 */
[----:B------:R-:W-:Y:S01]  /*128f0*/  IMAD.IADD R159, R54, 0x1, -R11 ;  /* 0x00000001369f7824 */ /* 0x000fe200078e0a0b */
[----:B------:R-:W1:Y:S01]  /*12900*/  MUFU.TANH R3, R3 ;  /* 0x0000000300037308 */ /* 0x000e620000002400 */
[----:B------:R-:W-:Y:S01]  /*12910*/  ISETP.GE.AND P0, PT, R47, R119, PT ;  /* 0x000000772f00720c */ /* 0x000fe20003f06270 */
[----:B--2---:R-:W-:-:S05]  /*12920*/  FFMA.FTZ R13, R0, R73, R13 ;  /* 0x00000049000d7223 */ /* 0x004fca000001000d */
[----:B------:R-:W-:Y:S01]  /*12930*/  FSEL R44, R13, -INF , !P2 ;  /* 0xff8000000d2c7808 */ /* 0x000fe20005000000 */
[----:B-1----:R-:W-:-:S05]  /*12940*/  FFMA.FTZ R3, R0, R73, R3 ;  /* 0x0000004900037223 */ /* 0x002fca0000010003 */
        /* <DEDUP_REMOVED lines=62> */
.L_x_3304:
[----:B------:R-:W-:-:S05]  /*12d30*/  IMAD.MOV.U32 R11, RZ, RZ, c[0x0][0x198] ;  /* 0x00006600ff0b7624 */ /* 0x000fca00078e00ff */
[----:B------:R-:W-:-:S04]  /*12d40*/  LEA R11, -R11, RZ, 0x7 ;  /* 0x000000ff0b0b7211 */ /* 0x000fc800078e39ff */
[----:B------:R-:W-:Y:S02]  /*12d50*/  SHF.R.S32.HI R2, RZ, 0x1f, R11 ;  /* 0x0000001fff027819 */ /* 0x000fe4000001140b */
.L_x_3305:
        /* <DEDUP_REMOVED lines=114> */
.L_x_3303:
        /* <DEDUP_REMOVED lines=70> */
[----:B-1----:R-:W-:-:S02]  /*138e0*/  FMNMX.FTZ R12, R13, R12, !PT ;  /* 0x0000000c0d0c7209 */ /* 0x002fc40007810000 */
[----:B--2---:R-:W-:-:S03]  /*138f0*/  FMNMX.FTZ R11, R14, R11, !PT ;  /* 0x0000000b0e0b7209 */ /* 0x004fc60007810000 */
[----:B------:R-:W1:Y:S04]  /*13900*/  SHFL.BFLY PT, R3, R12, 0x1, 0x1f ;  /* 0x0c201f000c037f89 */ /* 0x000e6800000e0000 */
[----:B------:R-:W2:Y:S01]  /*13910*/  SHFL.BFLY PT, R2, R11, 0x1, 0x1f ;  /* 0x0c201f000b027f89 */ /* 0x000ea200000e0000 */
        /* <DEDUP_REMOVED lines=15> */
[--C-:B------:R-:W-:Y:S01]  /*13a10*/  FFMA.FTZ R128, R7, c[0x0][0x23c], -R35.reuse ;  /* 0x00008f0007807a23 */ /* 0x100fe20000010823 */
[----:B------:R-:W2:Y:S01]  /*13a20*/  LDSM.16.MT88.4 R100, [R136+0x9000] ;  /* 0x009000008864783b */ /* 0x000ea20000004200 */
[----:B------:R-:W-:-:S02]  /*13a30*/  FFMA.FTZ R127, R70, c[0x0][0x23c], -R35 ;  /* 0x00008f00467f7a23 */ /* 0x000fc40000010823 */
[--C-:B------:R-:W-:Y:S01]  /*13a40*/  FFMA.FTZ R57, R68, c[0x0][0x23c], -R35.reuse ;  /* 0x00008f0044397a23 */ /* 0x100fe20000010823 */
[----:B------:R-:W-:Y:S01]  /*13a50*/  MUFU.EX2 R134, R134 ;  /* 0x0000008600867308 */ /* 0x000fe20000000800 */
[--C-:B------:R-:W-:Y:S02]  /*13a60*/  FFMA.FTZ R49, R15, c[0x0][0x23c], -R48.reuse ;  /* 0x00008f000f317a23 */ /* 0x100fe40000010830 */
[----:B------:R-:W-:Y:S01]  /*13a70*/  LDSM.16.MT88.4 R12, [R138+0xb400] ;  /* 0x00b400008a0c783b */ /* 0x000fe20000004200 */
[--C-:B------:R-:W-:Y:S02]  /*13a80*/  FFMA.FTZ R46, R89, c[0x0][0x23c], -R48.reuse ;  /* 0x00008f00592e7a23 */ /* 0x100fe40000010830 */
[--C-:B------:R-:W-:Y:S02]  /*13a90*/  FFMA.FTZ R54, R87, c[0x0][0x23c], -R48.reuse ;  /* 0x00008f0057367a23 */ /* 0x100fe40000010830 */
[----:B------:R-:W3:Y:S01]  /*13aa0*/  MUFU.EX2 R133, R133 ;  /* 0x0000008500857308 */ /* 0x000ee20000000800 */
[----:B------:R-:W-:Y:S01]  /*13ab0*/  FFMA.FTZ R37, R9, c[0x0][0x23c], -R48 ;  /* 0x00008f0009257a23 */ /* 0x000fe20000010830 */
[----:B------:R-:W4:Y:S01]  /*13ac0*/  LDSM.16.MT88.4 R84, [R136+0xb000] ;  /* 0x00b000008854783b */ /* 0x000f220000004200 */
[----:B------:R-:W-:-:S02]  /*13ad0*/  FFMA.FTZ R50, R74, c[0x0][0x23c], -R35 ;  /* 0x00008f004a327a23 */ /* 0x000fc40000010823 */
[--C-:B------:R-:W-:Y:S02]  /*13ae0*/  FFMA.FTZ R47, R72, c[0x0][0x23c], -R35.reuse ;  /* 0x00008f00482f7a23 */ /* 0x100fe40000010823 */
[--C-:B------:R-:W-:Y:S01]  /*13af0*/  FFMA.FTZ R45, R8, c[0x0][0x23c], -R35.reuse ;  /* 0x00008f00082d7a23 */ /* 0x100fe20000010823 */
[----:B------:R-:W5:Y:S01]  /*13b00*/  MUFU.EX2 R126, R126 ;  /* 0x0000007e007e7308 */ /* 0x000f620000000800 */
[----:B------:R-:W-:Y:S02]  /*13b10*/  FFMA.FTZ R36, R6, c[0x0][0x23c], -R35 ;  /* 0x00008f0006247a23 */ /* 0x000fe40000010823 */
[--C-:B------:R-:W-:Y:S02]  /*13b20*/  FFMA.FTZ R33, R179, c[0x0][0x23c], -R48.reuse ;  /* 0x00008f00b3217a23 */ /* 0x100fe40000010830 */
[--C-:B------:R-:W-:Y:S02]  /*13b30*/  FFMA.FTZ R30, R177, c[0x0][0x23c], -R48.reuse ;  /* 0x00008f00b11e7a23 */ /* 0x100fe40000010830 */
[--C-:B------:R-:W-:Y:S01]  /*13b40*/  FFMA.FTZ R29, R175, c[0x0][0x23c], -R48.reuse ;  /* 0x00008f00af1d7a23 */ /* 0x100fe20000010830 */
[----:B------:R-:W-:Y:S01]  /*13b50*/  MUFU.EX2 R128, R128 ;  /* 0x0000008000807308 */ /* 0x000fe20000000800 */
[----:B---3--:R-:W-:Y:S01]  /*13b60*/  F2FP.PACK_AB R68, R133, R134 ;  /* 0x000000868544723e */ /* 0x008fe200000000ff */
[----:B------:R-:W-:-:S02]  /*13b70*/  FFMA.FTZ R6, R173, c[0x0][0x23c], -R48 ;  /* 0x00008f00ad067a23 */ /* 0x000fc40000010830 */
[--C-:B------:R-:W-:Y:S02]  /*13b80*/  FFMA.FTZ R31, R180, c[0x0][0x23c], -R35.reuse ;  /* 0x00008f00b41f7a23 */ /* 0x100fe40000010823 */
[--C-:B------:R-:W-:Y:S02]  /*13b90*/  FFMA.FTZ R28, R178, c[0x0][0x23c], -R35.reuse ;  /* 0x00008f00b21c7a23 */ /* 0x100fe40000010823 */
[----:B------:R-:W3:Y:S01]  /*13ba0*/  MUFU.EX2 R127, R127 ;  /* 0x0000007f007f7308 */ /* 0x000ee20000000800 */
[----:B-----5:R-:W-:Y:S01]  /*13bb0*/  F2FP.PACK_AB R70, R123, R126 ;  /* 0x0000007e7b46723e */ /* 0x020fe200000000ff */
        /* <DEDUP_REMOVED lines=8> */
[----:B------:R-:W5:Y:S01]  /*13c40*/  MUFU.EX2 R57, R57 ;  /* 0x0000003900397308 */ /* 0x000f620000000800 */
        /* <DEDUP_REMOVED lines=9> */
[----:B-----5:R-:W-:Y:S01]  /*13ce0*/  F2FP.PACK_AB R71, R57, R130 ;  /* 0x000000823947723e */ /* 0x020fe200000000ff */
        /* <DEDUP_REMOVED lines=13> */
[----:B---3--:R-:W-:Y:S01]  /*13dc0*/  F2FP.PACK_AB R8, R49, R46 ;  /* 0x0000002e3108723e */ /* 0x008fe200000000ff */
[----:B------:R-:W-:-:S02]  /*13dd0*/  FFMA.FTZ R131, R122, c[0x0][0x23c], -R35 ;  /* 0x00008f007a837a23 */ /* 0x000fc40000010823 */
[--C-:B------:R-:W-:Y:S02]  /*13de0*/  FFMA.FTZ R120, R120, c[0x0][0x23c], -R35.reuse ;  /* 0x00008f0078787a23 */ /* 0x100fe40000010823 */
[C---:B--2---:R-:W-:Y:S01]  /*13df0*/  HMMA.16816.F32 R104, R68.reuse, R100, RZ ;  /* 0x000000644468723c */ /* 0x044fe200000018ff */
[--C-:B------:R-:W-:Y:S01]  /*13e00*/  FFMA.FTZ R129, R132, c[0x0][0x23c], -R35.reuse ;  /* 0x00008f0084817a23 */ /* 0x100fe20000010823 */
[----:B------:R-:W-:Y:S01]  /*13e10*/  MUFU.EX2 R50, R50 ;  /* 0x0000003200327308 */ /* 0x000fe20000000800 */
[----:B------:R-:W-:Y:S02]  /*13e20*/  FFMA.FTZ R66, R66, c[0x0][0x23c], -R35 ;  /* 0x00008f0042427a23 */ /* 0x000fe40000010823 */
[----:B------:R-:W-:Y:S02]  /*13e30*/  FADD.FTZ R133, R134, R133 ;  /* 0x0000008586857221 */ /* 0x000fe40000010000 */
[----:B------:R-:W-:Y:S01]  /*13e40*/  FADD.FTZ R127, R128, R127 ;  /* 0x0000007f807f7221 */ /* 0x000fe20000010000 */
[----:B------:R-:W-:Y:S01]  /*13e50*/  HMMA.16816.F32 R100, R68, R102, RZ ;  /* 0x000000664464723c */ /* 0x000fe200000018ff */
[----:B------:R-:W-:Y:S01]  /*13e60*/  FADD.FTZ R126, R126, R133 ;  /* 0x000000857e7e7221 */ /* 0x000fe20000010000 */
[----:B------:R-:W2:Y:S01]  /*13e70*/  MUFU.EX2 R47, R47 ;  /* 0x0000002f002f7308 */ /* 0x000ea20000000800 */
[----:B-1----:R-:W-:Y:S01]  /*13e80*/  F2FP.PACK_AB R10, R37, R54 ;  /* 0x00000036250a723e */ /* 0x002fe200000000ff */
[----:B------:R-:W-:-:S02]  /*13e90*/  FADD.FTZ R130, R130, R127 ;  /* 0x0000007f82827221 */ /* 0x000fc40000010000 */
[----:B------:R-:W-:Y:S02]  /*13ea0*/  FADD.FTZ R127, R123, R126 ;  /* 0x0000007e7b7f7221 */ /* 0x000fe40000010000 */
[C---:B------:R-:W-:Y:S01]  /*13eb0*/  HMMA.16816.F32 R112, R68.reuse, R108, RZ ;  /* 0x0000006c4470723c */ /* 0x040fe200000018ff */
[--C-:B------:R-:W-:Y:S01]  /*13ec0*/  FFMA.FTZ R126, R55, c[0x0][0x23c], -R48.reuse ;  /* 0x00008f00377e7a23 */ /* 0x100fe20000010830 */
[----:B------:R-:W-:Y:S01]  /*13ed0*/  MUFU.EX2 R45, R45 ;  /* 0x0000002d002d7308 */ /* 0x000fe20000000800 */
[--C-:B------:R-:W-:Y:S02]  /*13ee0*/  FFMA.FTZ R55, R51, c[0x0][0x23c], -R48.reuse ;  /* 0x00008f0033377a23 */ /* 0x100fe40000010830 */
[--C-:B------:R-:W-:Y:S02]  /*13ef0*/  FFMA.FTZ R122, R27, c[0x0][0x23c], -R48.reuse ;  /* 0x00008f001b7a7a23 */ /* 0x100fe40000010830 */
[----:B------:R-:W-:Y:S01]  /*13f00*/  FFMA.FTZ R51, R25, c[0x0][0x23c], -R48 ;  /* 0x00008f0019337a23 */ /* 0x000fe20000010830 */
[----:B----4-:R-:W-:Y:S01]  /*13f10*/  HMMA.16816.F32 R88, R68, R84, RZ ;  /* 0x000000544458723c */ /* 0x010fe200000018ff */
[--C-:B------:R-:W-:Y:S01]  /*13f20*/  FFMA.FTZ R56, R56, c[0x0][0x23c], -R35.reuse ;  /* 0x00008f0038387a23 */ /* 0x100fe20000010823 */
[----:B------:R-:W1:Y:S01]  /*13f30*/  MUFU.EX2 R36, R36 ;  /* 0x0000002400247308 */ /* 0x000e620000000800 */
[----:B--2---:R-:W-:Y:S01]  /*13f40*/  F2FP.PACK_AB R9, R47, R50 ;  /* 0x000000322f09723e */ /* 0x004fe200000000ff */
[----:B------:R-:W-:-:S02]  /*13f50*/  FFMA.FTZ R123, R26, c[0x0][0x23c], -R35 ;  /* 0x00008f001a7b7a23 */ /* 0x000fc40000010823 */
[----:B------:R-:W-:Y:S02]  /*13f60*/  FFMA.FTZ R42, R42, c[0x0][0x23c], -R35 ;  /* 0x00008f002a2a7a23 */ /* 0x000fe40000010823 */
[C---:B------:R-:W-:Y:S01]  /*13f70*/  HMMA.16816.F32 R80, R68.reuse, R76, RZ ;  /* 0x0000004c4450723c */ /* 0x040fe200000018ff */
[----:B------:R-:W-:Y:S01]  /*13f80*/  FADD.FTZ R46, R46, R127 ;  /* 0x0000007f2e2e7221 */ /* 0x000fe20000010000 */
[----:B------:R-:W-:Y:S01]  /*13f90*/  MUFU.EX2 R33, R33 ;  /* 0x0000002100217308 */ /* 0x000fe20000000800 */
[--C-:B------:R-:W-:Y:S02]  /*13fa0*/  FFMA.FTZ R40, R40, c[0x0][0x23c], -R35.reuse ;  /* 0x00008f0028287a23 */ /* 0x100fe40000010823 */
[--C-:B------:R-:W-:Y:S02]  /*13fb0*/  FFMA.FTZ R38, R38, c[0x0][0x23c], -R35.reuse ;  /* 0x00008f0026267a23 */ /* 0x100fe40000010823 */
[----:B------:R-:W-:Y:S01]  /*13fc0*/  FFMA.FTZ R34, R34, c[0x0][0x23c], -R35 ;  /* 0x00008f0022227a23 */ /* 0x000fe20000010823 */
        /* <DEDUP_REMOVED lines=81> */
[----:B------:R-:W2:Y:S01]  /*144e0*/  MUFU.EX2 R51, R51 ;  /* 0x0000003300337308 */ /* 0x000ea20000000800 */
        /* <DEDUP_REMOVED lines=70> */
[--C-:B------:R-:W-:Y:S01]  /*14950*/  FFMA.FTZ R8, R24, c[0x0][0x23c], -R35.reuse ;  /* 0x00008f0018087a23 */ /* 0x100fe20000010823 */
[----:B------:R-:W-:Y:S01]  /*14960*/  F2FP.PACK_AB R10, R51, R122 ;  /* 0x0000007a330a723e */ /* 0x000fe200000000ff */
[----:B------:R-:W-:Y:S01]  /*14970*/  FADD.FTZ R9, R57, R130 ;  /* 0x0000008239097221 */ /* 0x000fe20000010000 */
[----:B------:R-:W4:Y:S01]  /*14980*/  LDSM.16.MT88.4 R24, [R136+0xa800] ;  /* 0x00a800008818783b */ /* 0x000f220000004200 */
[----:B------:R5:W2:Y:S01]  /*14990*/  MUFU.EX2 R57, R8 ;  /* 0x0000000800397308 */ /* 0x000aa20000000800 */
[----:B------:R-:W-:-:S02]  /*149a0*/  FFMA.FTZ R35, R32, c[0x0][0x23c], -R35 ;  /* 0x00008f0020237a23 */ /* 0x000fc40000010823 */
[----:B------:R-:W-:Y:S02]  /*149b0*/  FADD.FTZ R50, R50, R9 ;  /* 0x0000000932327221 */ /* 0x000fe40000010000 */
[----:B------:R-:W-:Y:S02]  /*149c0*/  FADD.FTZ R9, R49, R46 ;  /* 0x0000002e31097221 */ /* 0x000fe40000010000 */
[----:B------:R-:W-:Y:S01]  /*149d0*/  FADD.FTZ R50, R47, R50 ;  /* 0x000000322f327221 */ /* 0x000fe20000010000 */
[----:B------:R-:W-:Y:S01]  /*149e0*/  MUFU.EX2 R32, R34 ;  /* 0x0000002200207308 */ /* 0x000fe20000000800 */
[----:B------:R-:W-:Y:S01]  /*149f0*/  FADD.FTZ R54, R54, R9 ;  /* 0x0000000936367221 */ /* 0x000fe20000010000 */
[----:B-1----:R-:W-:Y:S01]  /*14a00*/  F2FP.PACK_AB R9, R123, R56 ;  /* 0x000000387b09723e */ /* 0x002fe200000000ff */
[----:B------:R-:W-:Y:S02]  /*14a10*/  FADD.FTZ R45, R45, R50 ;  /* 0x000000322d2d7221 */ /* 0x000fe40000010000 */
        /* <DEDUP_REMOVED lines=21> */
[--C-:B------:R-:W-:Y:S02]  /*14b70*/  FFMA.FTZ R46, R39, c[0x0][0x23c], -R48.reuse ;  /* 0x00008f00272e7a23 */ /* 0x100fe40000010830 */
[----:B------:R-:W-:Y:S01]  /*14b80*/  FFMA.FTZ R41, R44, c[0x0][0x23c], -R48 ;  /* 0x00008f002c297a23 */ /* 0x000fe20000010830 */
[----:B------:R-:W-:Y:S01]  /*14b90*/  MUFU.EX2 R39, R43 ;  /* 0x0000002b00277308 */ /* 0x000fe20000000800 */
[----:B------:R-:W-:Y:S01]  /*14ba0*/  FADD.FTZ R63, R63, R64 ;  /* 0x000000403f3f7221 */ /* 0x000fe20000010000 */
[----:B------:R-:W-:Y:S01]  /*14bb0*/  HMMA.16816.F32 R92, R8, R18, R92 ;  /* 0x00000012085c723c */ /* 0x000fe2000000185c */
[----:B------:R-:W2:Y:S01]  /*14bc0*/  LDSM.16.MT88.4 R16, [R136+0xe800] ;  /* 0x00e800008810783b */ /* 0x000ea20000004200 */
[----:B------:R-:W-:-:S02]  /*14bd0*/  FADD.FTZ R60, R60, R65 ;  /* 0x000000413c3c7221 */ /* 0x000fc40000010000 */
[----:B------:R-:W-:Y:S02]  /*14be0*/  FADD.FTZ R62, R62, R63 ;  /* 0x0000003f3e3e7221 */ /* 0x000fe40000010000 */
[----:B------:R-:W-:Y:S01]  /*14bf0*/  FADD.FTZ R61, R61, R60 ;  /* 0x0000003c3d3d7221 */ /* 0x000fe20000010000 */
[----:B------:R-:W3:Y:S01]  /*14c00*/  MUFU.EX2 R44, R49 ;  /* 0x00000031002c7308 */ /* 0x000ee20000000800 */
[C---:B------:R-:W-:Y:S01]  /*14c10*/  HMMA.16816.F32 R88, R8.reuse, R20, R88 ;  /* 0x000000140858723c */ /* 0x040fe20000001858 */
[----:B------:R-:W-:Y:S02]  /*14c20*/  FADD.FTZ R62, R59, R62 ;  /* 0x0000003e3b3e7221 */ /* 0x000fe40000010000 */
[----:B------:R-:W-:Y:S02]  /*14c30*/  FADD.FTZ R61, R58, R61 ;  /* 0x0000003d3a3d7221 */ /* 0x000fe40000010000 */
[----:B------:R-:W-:Y:S02]  /*14c40*/  FADD.FTZ R167, R167, R62 ;  /* 0x0000003ea7a77221 */ /* 0x000fe40000010000 */
[----:B------:R-:W-:Y:S01]  /*14c50*/  MUFU.EX2 R46, R46 ;  /* 0x0000002e002e7308 */ /* 0x000fe20000000800 */
[----:B------:R-:W-:Y:S01]  /*14c60*/  HMMA.16816.F32 R84, R8, R22, R84 ;  /* 0x000000160854723c */ /* 0x000fe20000001854 */
[----:B------:R-:W-:Y:S01]  /*14c70*/  LDSM.16.MT88.4 R20, [R138+0xcc00] ;  /* 0x00cc00008a14783b */ /* 0x000fe20000004200 */
[----:B------:R-:W-:-:S02]  /*14c80*/  FADD.FTZ R168, R168, R61 ;  /* 0x0000003da8a87221 */ /* 0x000fc40000010000 */
[----:B------:R-:W-:Y:S02]  /*14c90*/  FADD.FTZ R166, R166, R167 ;  /* 0x000000a7a6a67221 */ /* 0x000fe40000010000 */
[----:B------:R-:W-:Y:S01]  /*14ca0*/  FADD.FTZ R161, R161, R168 ;  /* 0x000000a8a1a17221 */ /* 0x000fe20000010000 */
[----:B------:R-:W-:Y:S01]  /*14cb0*/  MUFU.EX2 R41, R41 ;  /* 0x0000002900297308 */ /* 0x000fe20000000800 */
[C---:B----4-:R-:W-:Y:S01]  /*14cc0*/  HMMA.16816.F32 R104, R8.reuse, R24, R104 ;  /* 0x000000180868723c */ /* 0x050fe20000001868 */
[----:B------:R-:W-:Y:S02]  /*14cd0*/  FADD.FTZ R163, R163, R166 ;  /* 0x000000a6a3a37221 */ /* 0x000fe40000010000 */
[----:B------:R-:W-:Y:S02]  /*14ce0*/  FADD.FTZ R162, R162, R161 ;  /* 0x000000a1a2a27221 */ /* 0x000fe40000010000 */
[----:B------:R-:W-:Y:S02]  /*14cf0*/  FADD.FTZ R163, R160, R163 ;  /* 0x000000a3a0a37221 */ /* 0x000fe40000010000 */
[----:B------:R-:W4:Y:S01]  /*14d00*/  MUFU.EX2 R43, R38 ;  /* 0x00000026002b7308 */ /* 0x000f220000000800 */
        /* <DEDUP_REMOVED lines=118> */
.L_x_3307:
[----:B------:R-:W-:-:S05]  /*15470*/  IMAD.MOV.U32 R7, RZ, RZ, c[0x0][0x1a0] ;  /* 0x00006800ff077624 */ /* 0x000fca00078e00ff */
[----:B------:R-:W-:-:S04]  /*15480*/  LEA R7, -R7, RZ, 0x7 ;  /* 0x000000ff07077211 */ /* 0x000fc800078e39ff */
[----:B------:R-:W-:Y:S02]  /*15490*/  SHF.R.S32.HI R6, RZ, 0x1f, R7 ;  /* 0x0000001fff067819 */ /* 0x000fe40000011407 */
.L_x_3308:
[----:B------:R-:W-:Y:S01]  /*154a0*/  LOP3.LUT P1, RZ, R5, 0x2, RZ, 0xc0, !PT ;  /* 0x0000000205ff7812 */ /* 0x000fe2000782c0ff */
[----:B------:R-:W-:Y:S01]  /*154b0*/  IMAD.SHL.U32 R173, R155, 0x80, RZ ;  /* 0x000000809bad7824 */ /* 0x000fe200078e00ff */
        /* <DEDUP_REMOVED lines=248> */
[----:B------:R-:W-:Y:S01]  /*16440*/  MUFU.TANH R167, R67 ;  /* 0x0000004300a77308 */ /* 0x000fe20000002400 */
[----:B------:R-:W-:Y:S01]  /*16450*/  FMUL.FTZ R66, R66, c[0x0][0x2ec] ;  /* 0x0000bb0042427a20 */ /* 0x000fe20000410000 */
[C---:B---3--:R-:W-:Y:S01]  /*16460*/  HMMA.16816.F32 R16, R132.reuse, R124, R16 ;  /* 0x0000007c8410723c */ /* 0x048fe20000001810 */
[----:B------:R-:W-:Y:S02]  /*16470*/  FMUL.FTZ R65, R65, c[0x0][0x2ec] ;  /* 0x0000bb0041417a20 */ /* 0x000fe40000410000 */
[----:B------:R-:W-:Y:S02]  /*16480*/  FMUL.FTZ R61, R61, c[0x0][0x2ec] ;  /* 0x0000bb003d3d7a20 */ /* 0x000fe40000410000 */
[----:B------:R-:W-:Y:S01]  /*16490*/  FMUL.FTZ R63, R63, c[0x0][0x2ec] ;  /* 0x0000bb003f3f7a20 */ /* 0x000fe20000410000 */
[----:B------:R-:W-:Y:S01]  /*164a0*/  MUFU.TANH R185, R64 ;  /* 0x0000004000b97308 */ /* 0x000fe20000002400 */
[----:B------:R-:W-:Y:S01]  /*164b0*/  FMUL.FTZ R60, R60, c[0x0][0x2ec] ;  /* 0x0000bb003c3c7a20 */ /* 0x000fe20000410000 */
[----:B------:R-:W-:Y:S01]  /*164c0*/  HMMA.16816.F32 R12, R132, R126, R12 ;  /* 0x0000007e840c723c */ /* 0x000fe2000000180c */
[----:B------:R-:W3:Y:S01]  /*164d0*/  LDSM.16.M88.4 R124, [R137+0x7c00] ;  /* 0x007c0000897c783b */ /* 0x000ee20000000200 */
[----:B------:R-:W-:-:S02]  /*164e0*/  FMUL.FTZ R10, R10, c[0x0][0x2ec] ;  /* 0x0000bb000a0a7a20 */ /* 0x000fc40000410000 */
[----:B------:R-:W-:Y:S02]  /*164f0*/  FMUL.FTZ R9, R9, c[0x0][0x2ec] ;  /* 0x0000bb0009097a20 */ /* 0x000fe40000410000 */
[----:B------:R4:W-:Y:S01]  /*16500*/  MUFU.TANH R207, R10 ;  /* 0x0000000a00cf7308 */ /* 0x0009e20000002400 */
[----:B------:R-:W-:Y:S02]  /*16510*/  FMUL.FTZ R8, R8, c[0x0][0x2ec] ;  /* 0x0000bb0008087a20 */ /* 0x000fe40000410000 */
[----:B------:R-:W-:Y:S01]  /*16520*/  FMUL.FTZ R5, R5, c[0x0][0x2ec] ;  /* 0x0000bb0005057a20 */ /* 0x000fe20000410000 */
[----:B-1----:R-:W-:Y:S01]  /*16530*/  HMMA.16816.F32 R40, R132, R128, R40 ;  /* 0x000000808428723c */ /* 0x002fe20000001828 */
[----:B------:R-:W-:Y:S02]  /*16540*/  FMUL.FTZ R6, R6, c[0x0][0x2ec] ;  /* 0x0000bb0006067a20 */ /* 0x000fe40000410000 */
[----:B------:R-:W-:Y:S01]  /*16550*/  FMUL.FTZ R4, R4, c[0x0][0x2ec] ;  /* 0x0000bb0004047a20 */ /* 0x000fe20000410000 */
[----:B------:R-:W-:Y:S01]  /*16560*/  MUFU.TANH R129, R9 ;  /* 0x0000000900817308 */ /* 0x000fe20000002400 */
[----:B------:R-:W-:-:S02]  /*16570*/  FMUL.FTZ R11, R11, c[0x0][0x2ec] ;  /* 0x0000bb000b0b7a20 */ /* 0x000fc40000410000 */
[----:B------:R-:W-:Y:S01]  /*16580*/  FMUL.FTZ R19, R19, c[0x0][0x2ec] ;  /* 0x0000bb0013137a20 */ /* 0x000fe20000410000 */
[C---:B------:R-:W-:Y:S01]  /*16590*/  HMMA.16816.F32 R36, R132.reuse, R130, R36 ;  /* 0x000000828424723c */ /* 0x040fe20000001824 */
[----:B------:R-:W-:Y:S02]  /*165a0*/  FMUL.FTZ R16, R16, c[0x0][0x2ec] ;  /* 0x0000bb0010107a20 */ /* 0x000fe40000410000 */
[----:B------:R-:W-:Y:S01]  /*165b0*/  FMUL.FTZ R7, R7, c[0x0][0x2ec] ;  /* 0x0000bb0007077a20 */ /* 0x000fe20000410000 */
[----:B----4-:R-:W-:Y:S01]  /*165c0*/  LOP3.LUT R10, R173, R158, RZ, 0xfc, !PT ;  /* 0x0000009ead0a7212 */ /* 0x010fe200078efcff */
[----:B------:R1:W-:Y:S01]  /*165d0*/  MUFU.TANH R171, R19 ;  /* 0x0000001300ab7308 */ /* 0x0003e20000002400 */
[----:B------:R-:W-:Y:S02]  /*165e0*/  FMUL.FTZ R12, R12, c[0x0][0x2ec] ;  /* 0x0000bb000c0c7a20 */ /* 0x000fe40000410000 */
[----:B--2---:R-:W-:Y:S01]  /*165f0*/  HMMA.16816.F32 R48, R132, R120, R48 ;  /* 0x000000788430723c */ /* 0x004fe20000001830 */
        /* <DEDUP_REMOVED lines=10> */
[C---:B---3--:R-:W-:Y:S01]  /*166a0*/  HMMA.16816.F32 R56, R132.reuse, R124, R56 ;  /* 0x0000007c8438723c */ /* 0x048fe20000001838 */
[----:B------:R-:W-:Y:S02]  /*166b0*/  FMUL.FTZ R36, R36, c[0x0][0x2ec] ;  /* 0x0000bb0024247a20 */ /* 0x000fe40000410000 */
[----:B------:R-:W-:Y:S02]  /*166c0*/  FMUL.FTZ R38, R38, c[0x0][0x2ec] ;  /* 0x0000bb0026267a20 */ /* 0x000fe40000410000 */
[----:B------:R3:W-:Y:S03]  /*166d0*/  MUFU.TANH R165, R15 ;  /* 0x0000000f00a57308 */ /* 0x0007e60000002400 */
[----:B------:R-:W-:Y:S01]  /*166e0*/  HMMA.16816.F32 R52, R132, R126, R52 ;  /* 0x0000007e8434723c */ /* 0x000fe20000001834 */
[----:B------:R-:W4:Y:S01]  /*166f0*/  LDSM.16.M88.4 R124, [R137+0x8800] ;  /* 0x00880000897c783b */ /* 0x000f220000000200 */
[----:B------:R-:W-:Y:S01]  /*16700*/  FMUL.FTZ R49, R49, c[0x0][0x2ec] ;  /* 0x0000bb0031317a20 */ /* 0x000fe20000410000 */
[----:B------:R-:W-:-:S04]  /*16710*/  DEPBAR.LE SB0, 0x0 ;  /* 0x000080000000791a */ /* 0x000fc80000000000 */
[----:B------:R-:W-:Y:S01]  /*16720*/  MUFU.TANH R189, R8 ;  /* 0x0000000800bd7308 */ /* 0x000fe20000002400 */
[----:B------:R-:W-:Y:S02]  /*16730*/  FMUL.FTZ R51, R51, c[0x0][0x2ec] ;  /* 0x0000bb0033337a20 */ /* 0x000fe40000410000 */
[----:B-1----:R-:W-:Y:S02]  /*16740*/  FMUL.FTZ R19, R45, c[0x0][0x2ec] ;  /* 0x0000bb002d137a20 */ /* 0x002fe40000410000 */
[----:B------:R-:W-:Y:S02]  /*16750*/  FMUL.FTZ R45, R47, c[0x0][0x2ec] ;  /* 0x0000bb002f2d7a20 */ /* 0x000fe40000410000 */
[----:B---3--:R-:W-:Y:S01]  /*16760*/  FMUL.FTZ R15, R41, c[0x0][0x2ec] ;  /* 0x0000bb00290f7a20 */ /* 0x008fe20000410000 */
[----:B------:R1:W-:Y:S01]  /*16770*/  MUFU.TANH R205, R6 ;  /* 0x0000000600cd7308 */ /* 0x0003e20000002400 */
[----:B------:R-:W-:Y:S02]  /*16780*/  FMUL.FTZ R58, R58, c[0x0][0x2ec] ;  /* 0x0000bb003a3a7a20 */ /* 0x000fe40000410000 */
        /* <DEDUP_REMOVED lines=9> */
[C-C-:B-1----:R-:W-:Y:S01]  /*16820*/  LOP3.LUT R6, R173.reuse, 0x10, R158.reuse, 0xfe, !PT ;  /* 0x00000010ad067812 */ /* 0x142fe200078efe9e */
[----:B------:R-:W-:Y:S01]  /*16830*/  MUFU.TANH R169, R11 ;  /* 0x0000000b00a97308 */ /* 0x000fe20000002400 */
[----:B------:R-:W-:Y:S01]  /*16840*/  LOP3.LUT R120, R173, 0x8, R158, 0xfe, !PT ;  /* 0x00000008ad787812 */ /* 0x000fe200078efe9e */
[C---:B------:R-:W-:Y:S01]  /*16850*/  HMMA.16816.F32 R20, R132.reuse, R122, R20 ;  /* 0x0000007a8414723c */ /* 0x040fe20000001814 */
[-C--:B------:R-:W-:Y:S01]  /*16860*/  ISETP.GE.AND P6, PT, R6, R118.reuse, PT ;  /* 0x000000760600720c */ /* 0x080fe20003fc6270 */
[----:B------:R-:W-:Y:S01]  /*16870*/  FMUL.FTZ R41, R43, c[0x0][0x2ec] ;  /* 0x0000bb002b297a20 */ /* 0x000fe20000410000 */
[----:B------:R-:W-:Y:S01]  /*16880*/  ISETP.GE.AND P1, PT, R120, R118, PT ;  /* 0x000000767800720c */ /* 0x000fe20003f26270 */
[----:B------:R-:W-:Y:S01]  /*16890*/  FMUL.FTZ R48, R48, c[0x0][0x2ec] ;  /* 0x0000bb0030307a20 */ /* 0x000fe20000410000 */
[-C--:B------:R-:W-:Y:S01]  /*168a0*/  ISETP.GE.AND P4, PT, R6, R119.reuse, PT ;  /* 0x000000770600720c */ /* 0x080fe20003f86270 */
[----:B------:R-:W1:Y:S01]  /*168b0*/  I2F R121, R120 ;  /* 0x0000007800797306 */ /* 0x000e620000201400 */
[----:B------:R-:W-:Y:S01]  /*168c0*/  ISETP.GE.AND P3, PT, R120, R119, PT ;  /* 0x000000777800720c */ /* 0x000fe20003f66270 */
[----:B----4-:R-:W-:Y:S01]  /*168d0*/  HMMA.16816.F32 R32, R132, R124, R32 ;  /* 0x0000007c8420723c */ /* 0x010fe20000001820 */
[----:B------:R-:W-:-:S02]  /*168e0*/  FMUL.FTZ R50, R50, c[0x0][0x2ec] ;  /* 0x0000bb0032327a20 */ /* 0x000fc40000410000 */
[----:B------:R-:W-:Y:S02]  /*168f0*/  FMUL.FTZ R44, R44, c[0x0][0x2ec] ;  /* 0x0000bb002c2c7a20 */ /* 0x000fe40000410000 */
[----:B------:R-:W-:Y:S01]  /*16900*/  FMUL.FTZ R46, R46, c[0x0][0x2ec] ;  /* 0x0000bb002e2e7a20 */ /* 0x000fe20000410000 */
[----:B------:R1:W-:Y:S01]  /*16910*/  MUFU.TANH R125, R16 ;  /* 0x00000010007d7308 */ /* 0x0003e20000002400 */
[----:B------:R-:W-:Y:S01]  /*16920*/  FMUL.FTZ R24, R24, c[0x0][0x2ec] ;  /* 0x0000bb0018187a20 */ /* 0x000fe20000410000 */
[----:B------:R-:W-:Y:S01]  /*16930*/  HMMA.16816.F32 R28, R132, R126, R28 ;  /* 0x0000007e841c723c */ /* 0x000fe2000000181c */
[----:B------:R-:W-:Y:S02]  /*16940*/  FMUL.FTZ R13, R37, c[0x0][0x2ec] ;  /* 0x0000bb00250d7a20 */ /* 0x000fe40000410000 */
[----:B------:R-:W-:Y:S02]  /*16950*/  FMUL.FTZ R37, R39, c[0x0][0x2ec] ;  /* 0x0000bb0027257a20 */ /* 0x000fe40000410000 */
[----:B------:R-:W-:Y:S01]  /*16960*/  FMUL.FTZ R26, R26, c[0x0][0x2ec] ;  /* 0x0000bb001a1a7a20 */ /* 0x000fe20000410000 */
[----:B------:R2:W-:Y:S01]  /*16970*/  MUFU.TANH R127, R5 ;  /* 0x00000005007f7308 */ /* 0x0005e20000002400 */
[----:B------:R-:W-:-:S02]  /*16980*/  FMUL.FTZ R133, R17, c[0x0][0x2ec] ;  /* 0x0000bb0011857a20 */ /* 0x000fc40000410000 */
[----:B------:R-:W-:Y:S01]  /*16990*/  FMUL.FTZ R17, R18, c[0x0][0x2ec] ;  /* 0x0000bb0012117a20 */ /* 0x000fe20000410000 */
[----:B------:R-:W-:Y:S01]  /*169a0*/  IADD3 R18, R10, 0x19, RZ ;  /* 0x000000190a127810 */ /* 0x000fe20007ffe0ff */
[----:B------:R-:W-:Y:S02]  /*169b0*/  FMUL.FTZ R20, R20, c[0x0][0x2ec] ;  /* 0x0000bb0014147a20 */ /* 0x000fe40000410000 */
[----:B------:R-:W-:Y:S01]  /*169c0*/  FMUL.FTZ R21, R21, c[0x0][0x2ec] ;  /* 0x0000bb0015157a20 */ /* 0x000fe20000410000 */
[----:B------:R-:W-:Y:S01]  /*169d0*/  MUFU.TANH R133, R133 ;  /* 0x0000008500857308 */ /* 0x000fe20000002400 */
[----:B-1----:R-:W-:Y:S02]  /*169e0*/  FFMA.FTZ R16, R0, R121, R12 ;  /* 0x0000007900107223 */ /* 0x002fe4000001000c */
[----:B------:R-:W-:Y:S02]  /*169f0*/  FMUL.FTZ R11, R33, c[0x0][0x2ec] ;  /* 0x0000bb00210b7a20 */ /* 0x000fe40000410000 */
[----:B------:R-:W-:-:S02]  /*16a00*/  FMUL.FTZ R33, R34, c[0x0][0x2ec] ;  /* 0x0000bb0022217a20 */ /* 0x000fc40000410000 */
[----:B------:R-:W-:Y:S01]  /*16a10*/  FMUL.FTZ R32, R32, c[0x0][0x2ec] ;  /* 0x0000bb0020207a20 */ /* 0x000fe20000410000 */
[----:B--2---:R-:W-:Y:S01]  /*16a20*/  IADD3 R5, R10, 0x1, RZ ;  /* 0x000000010a057810 */ /* 0x004fe20007ffe0ff */
[----:B------:R1:W-:Y:S01]  /*16a30*/  I2F R4, R6 ;  /* 0x0000000600047306 */ /* 0x0003e20000201400 */
[----:B------:R-:W-:Y:S02]  /*16a40*/  FMUL.FTZ R28, R28, c[0x0][0x2ec] ;  /* 0x0000bb001c1c7a20 */ /* 0x000fe40000410000 */
[----:B------:R-:W-:Y:S01]  /*16a50*/  ISETP.GE.AND P2, PT, R5, R118, PT ;  /* 0x000000760500720c */ /* 0x000fe20003f46270 */
[----:B------:R-:W-:Y:S01]  /*16a60*/  FMUL.FTZ R35, R35, c[0x0][0x2ec] ;  /* 0x0000bb0023237a20 */ /* 0x000fe20000410000 */
[----:B------:R-:W-:Y:S01]  /*16a70*/  ISETP.GE.AND P0, PT, R5, R119, PT ;  /* 0x000000770500720c */ /* 0x000fe20003f06270 */
[----:B------:R-:W-:Y:S02]  /*16a80*/  FMUL.FTZ R29, R29, c[0x0][0x2ec] ;  /* 0x0000bb001d1d7a20 */ /* 0x000fe40000410000 */
[----:B------:R2:W3:Y:S01]  /*16a90*/  I2F R9, R5 ;  /* 0x0000000500097306 */ /* 0x0004e20000201400 */
[----:B------:R-:W-:-:S02]  /*16aa0*/  FMUL.FTZ R31, R31, c[0x0][0x2ec] ;  /* 0x0000bb001f1f7a20 */ /* 0x000fc40000410000 */
[----:B------:R-:W-:Y:S02]  /*16ab0*/  FMUL.FTZ R30, R30, c[0x0][0x2ec] ;  /* 0x0000bb001e1e7a20 */ /* 0x000fe40000410000 */
[----:B------:R-:W-:Y:S02]  /*16ac0*/  FMUL.FTZ R25, R25, c[0x0][0x2ec] ;  /* 0x0000bb0019197a20 */ /* 0x000fe40000410000 */
[----:B------:R-:W-:Y:S01]  /*16ad0*/  FMUL.FTZ R27, R27, c[0x0][0x2ec] ;  /* 0x0000bb001b1b7a20 */ /* 0x000fe20000410000 */
[----:B-1----:R-:W-:Y:S01]  /*16ae0*/  FSEL R6, R16, -INF , !P1 ;  /* 0xff80000010067808 */ /* 0x002fe20004800000 */
[----:B------:R-:W-:Y:S01]  /*16af0*/  MUFU.TANH R14, R14 ;  /* 0x0000000e000e7308 */ /* 0x000fe20000002400 */
[----:B------:R-:W-:Y:S01]  /*16b00*/  LOP3.LUT R16, R173, 0x18, R158, 0xfe, !PT ;  /* 0x00000018ad107812 */ /* 0x000fe200078efe9e */
[----:B------:R-:W-:Y:S01]  /*16b10*/  IMAD.MOV.U32 R124, RZ, RZ, R160 ;  /* 0x000000ffff7c7224 */ /* 0x000fe200078e00a0 */
[----:B--2---:R-:W-:Y:S01]  /*16b20*/  IADD3 R5, R10, 0x9, RZ ;  /* 0x000000090a057810 */ /* 0x004fe20007ffe0ff */
[----:B---3--:R-:W-:-:S04]  /*16b30*/  FFMA.FTZ R8, R0, R9, R133 ;  /* 0x0000000900087223 */ /* 0x008fc80000010085 */
[----:B------:R1:W-:Y:S01]  /*16b40*/  MUFU.TANH R203, R66 ;  /* 0x0000004200cb7308 */ /* 0x0003e20000002400 */
[----:B------:R-:W-:Y:S01]  /*16b50*/  FFMA.FTZ R9, R0, R9, R171 ;  /* 0x0000000900097223 */ /* 0x000fe200000100ab */
[----:B------:R-:W-:Y:S02]  /*16b60*/  ISETP.GE.AND P1, PT, R5, R118, PT ;  /* 0x000000760500720c */ /* 0x000fe40003f26270 */
[----:B------:R-:W-:Y:S02]  /*16b70*/  FSEL R8, R8, -INF , !P2 ;  /* 0xff80000008087808 */ /* 0x000fe40005000000 */
[----:B------:R-:W-:Y:S02]  /*16b80*/  FSEL R9, R9, -INF , !P0 ;  /* 0xff80000009097808 */ /* 0x000fe40004000000 */
[----:B------:R-:W2:Y:S01]  /*16b90*/  I2F R12, R5 ;  /* 0x00000005000c7306 */ /* 0x000ea20000201400 */
[-C--:B------:R-:W-:Y:S02]  /*16ba0*/  ISETP.GE.AND P0, PT, R5, R119.reuse, PT ;  /* 0x000000770500720c */ /* 0x080fe40003f06270 */
[----:B------:R-:W-:Y:S01]  /*16bb0*/  ISETP.GE.AND P2, PT, R16, R119, PT ;  /* 0x000000771000720c */ /* 0x000fe20003f46270 */
[----:B-1----:R-:W-:-:S04]  /*16bc0*/  FFMA.FTZ R66, R0, R4, R189 ;  /* 0x0000000400427223 */ /* 0x002fc800000100bd */
[----:B------:R1:W-:Y:S01]  /*16bd0*/  MUFU.TANH R135, R7 ;  /* 0x0000000700877308 */ /* 0x0003e20000002400 */
[----:B------:R-:W-:Y:S01]  /*16be0*/  FSEL R66, R66, -INF , !P6 ;  /* 0xff80000042427808 */ /* 0x000fe20007000000 */
[----:B--2---:R-:W-:-:S06]  /*16bf0*/  FFMA.FTZ R131, R0, R12, R131 ;  /* 0x0000000c00837223 */ /* 0x004fcc0000010083 */
[----:B------:R-:W-:Y:S01]  /*16c00*/  MUFU.TANH R123, R65 ;  /* 0x00000041007b7308 */ /* 0x000fe20000002400 */
[----:B------:R-:W-:Y:S01]  /*16c10*/  FFMA.FTZ R5, R0, R12, R165 ;  /* 0x0000000c00057223 */ /* 0x000fe200000100a5 */
[----:B------:R-:W-:Y:S01]  /*16c20*/  IADD3 R12, R10, 0x11, RZ ;  /* 0x000000110a0c7810 */ /* 0x000fe20007ffe0ff */
[----:B------:R-:W-:Y:S01]  /*16c30*/  FFMA.FTZ R165, R0, R4, R207 ;  /* 0x0000000400a57223 */ /* 0x000fe200000100cf */
[----:B------:R-:W-:Y:S02]  /*16c40*/  FSEL R4, R131, -INF , !P1 ;  /* 0xff80000083047808 */ /* 0x000fe40004800000 */
[----:B------:R-:W-:Y:S02]  /*16c50*/  FSEL R5, R5, -INF , !P0 ;  /* 0xff80000005057808 */ /* 0x000fe40004000000 */
[----:B------:R-:W2:Y:S01]  /*16c60*/  I2F R67, R12 ;  /* 0x0000000c00437306 */ /* 0x000ea20000201400 */
[----:B------:R-:W-:Y:S01]  /*16c70*/  ISETP.GE.AND P1, PT, R12, R118, PT ;  /* 0x000000760c00720c */ /* 0x000fe20003f26270 */
[----:B-1----:R-:W-:Y:S01]  /*16c80*/  FFMA.FTZ R7, R0, R121, R14 ;  /* 0x0000007900077223 */ /* 0x002fe2000001000e */
[----:B------:R-:W-:-:S02]  /*16c90*/  ISETP.GE.AND P0, PT, R12, R119, PT ;  /* 0x000000770c00720c */ /* 0x000fc40003f06270 */
[----:B------:R-:W-:Y:S02]  /*16ca0*/  FSEL R165, R165, -INF , !P4 ;  /* 0xff800000a5a57808 */ /* 0x000fe40006000000 */
[----:B------:R-:W-:Y:S01]  /*16cb0*/  FSEL R7, R7, -INF , !P3 ;  /* 0xff80000007077808 */ /* 0x000fe20005800000 */
[----:B------:R-:W-:Y:S01]  /*16cc0*/  MUFU.TANH R121, R28 ;  /* 0x0000001c00797308 */ /* 0x000fe20000002400 */
[----:B------:R-:W-:Y:S01]  /*16cd0*/  ISETP.GE.AND P3, PT, R16, R118, PT ;  /* 0x000000761000720c */ /* 0x000fe20003f66270 */
[----:B--2---:R-:W-:-:S06]  /*16ce0*/  FFMA.FTZ R64, R0, R67, R129 ;  /* 0x0000004300407223 */ /* 0x004fcc0000010081 */
[----:B------:R1:W2:Y:S01]  /*16cf0*/  I2F R14, R16 ;  /* 0x00000010000e7306 */ /* 0x0002a20000201400 */
[----:B------:R-:W-:Y:S01]  /*16d00*/  FFMA.FTZ R67, R0, R67, R169 ;  /* 0x0000004300437223 */ /* 0x000fe200000100a9 */
[----:B------:R-:W-:-:S04]  /*16d10*/  FSEL R64, R64, -INF , !P1 ;  /* 0xff80000040407808 */ /* 0x000fc80004800000 */
[----:B------:R-:W-:Y:S02]  /*16d20*/  FSEL R67, R67, -INF , !P0 ;  /* 0xff80000043437808 */ /* 0x000fe40004000000 */
[----:B------:R3:W4:Y:S01]  /*16d30*/  I2F R129, R18 ;  /* 0x0000001200817306 */ /* 0x0007220000201400 */
[C---:B------:R-:W-:Y:S02]  /*16d40*/  ISETP.GE.AND P1, PT, R18.reuse, R118, PT ;  /* 0x000000761200720c */ /* 0x040fe40003f26270 */
[----:B------:R-:W-:-:S05]  /*16d50*/  ISETP.GE.AND P0, PT, R18, R119, PT ;  /* 0x000000771200720c */ /* 0x000fca0003f06270 */
[----:B------:R4:W-:Y:S01]  /*16d60*/  MUFU.TANH R199, R58 ;  /* 0x0000003a00c77308 */ /* 0x0009e20000002400 */
[----:B-1----:R-:W-:Y:S01]  /*16d70*/  LOP3.LUT R16, R173, 0x20, R158, 0xfe, !PT ;  /* 0x00000020ad107812 */ /* 0x002fe200078efe9e */
[----:B--2---:R-:W-:-:S03]  /*16d80*/  FFMA.FTZ R65, R0, R14, R205 ;  /* 0x0000000e00417223 */ /* 0x004fc600000100cd */
[C---:B------:R-:W-:Y:S02]  /*16d90*/  ISETP.GE.AND P6, PT, R16.reuse, R118, PT ;  /* 0x000000761000720c */ /* 0x040fe40003fc6270 */
[----:B------:R-:W-:Y:S01]  /*16da0*/  ISETP.GE.AND P4, PT, R16, R119, PT ;  /* 0x000000771000720c */ /* 0x000fe20003f86270 */
[----:B------:R-:W1:Y:S01]  /*16db0*/  I2F R12, R16 ;  /* 0x00000010000c7306 */ /* 0x000e620000201400 */
[----:B---3--:R-:W-:Y:S02]  /*16dc0*/  IADD3 R18, R10, 0x21, RZ ;  /* 0x000000210a127810 */ /* 0x008fe40007ffe0ff */
[----:B------:R-:W-:-:S05]  /*16dd0*/  FSEL R65, R65, -INF , !P2 ;  /* 0xff80000041417808 */ /* 0x000fca0005000000 */
[----:B------:R2:W3:Y:S01]  /*16de0*/  I2F R28, R18 ;  /* 0x00000012001c7306 */ /* 0x0004e20000201400 */
[CC--:B----4-:R-:W-:Y:S02]  /*16df0*/  FFMA.FTZ R58, R0.reuse, R129.reuse, R127 ;  /* 0x00000081003a7223 */ /* 0x0d0fe4000001007f */
[----:B------:R-:W-:-:S03]  /*16e00*/  FFMA.FTZ R129, R0, R129, R135 ;  /* 0x0000008100817223 */ /* 0x000fc60000010087 */
[----:B------:R-:W-:Y:S02]  /*16e10*/  FSEL R58, R58, -INF , !P1 ;  /* 0xff8000003a3a7808 */ /* 0x000fe40004800000 */
[----:B------:R-:W-:Y:S01]  /*16e20*/  FSEL R129, R129, -INF , !P0 ;  /* 0xff80000081817808 */ /* 0x000fe20004000000 */
[----:B------:R4:W-:Y:S01]  /*16e30*/  MUFU.TANH R183, R60 ;  /* 0x0000003c00b77308 */ /* 0x0009e20000002400 */
[----:B------:R-:W-:Y:S01]  /*16e40*/  ISETP.GE.AND P1, PT, R18, R118, PT ;  /* 0x000000761200720c */ /* 0x000fe20003f26270 */
[-C--:B-1----:R-:W-:Y:S01]  /*16e50*/  FFMA.FTZ R132, R0, R12.reuse, R185 ;  /* 0x0000000c00847223 */ /* 0x082fe200000100b9 */
[-C--:B------:R-:W-:Y:S01]  /*16e60*/  ISETP.GE.AND P0, PT, R18, R119.reuse, PT ;  /* 0x000000771200720c */ /* 0x080fe20003f06270 */
[----:B------:R-:W-:Y:S01]  /*16e70*/  FFMA.FTZ R135, R0, R12, R203 ;  /* 0x0000000c00877223 */ /* 0x000fe200000100cb */
[----:B------:R-:W-:Y:S02]  /*16e80*/  LOP3.LUT R16, R173, 0x28, R158, 0xfe, !PT ;  /* 0x00000028ad107812 */ /* 0x000fe400078efe9e */
[----:B--2---:R-:W-:Y:S01]  /*16e90*/  IADD3 R18, R10, 0x29, RZ ;  /* 0x000000290a127810 */ /* 0x004fe20007ffe0ff */
[CC--:B---3--:R-:W-:Y:S01]  /*16ea0*/  FFMA.FTZ R123, R0.reuse, R28.reuse, R123 ;  /* 0x0000001c007b7223 */ /* 0x0c8fe2000001007b */
[----:B------:R-:W-:Y:S01]  /*16eb0*/  MUFU.TANH R61, R61 ;  /* 0x0000003d003d7308 */ /* 0x000fe20000002400 */
[----:B------:R-:W-:Y:S01]  /*16ec0*/  FFMA.FTZ R167, R0, R28, R167 ;  /* 0x0000001c00a77223 */ /* 0x000fe200000100a7 */
[----:B------:R-:W-:-:S02]  /*16ed0*/  ISETP.GE.AND P2, PT, R16, R119, PT ;  /* 0x000000771000720c */ /* 0x000fc40003f46270 */
[----:B------:R-:W-:Y:S02]  /*16ee0*/  FSEL R130, R123, -INF , !P1 ;  /* 0xff8000007b827808 */ /* 0x000fe40004800000 */
[----:B------:R-:W-:Y:S01]  /*16ef0*/  FSEL R203, R167, -INF , !P0 ;  /* 0xff800000a7cb7808 */ /* 0x000fe20004000000 */
[----:B----4-:R-:W-:Y:S01]  /*16f00*/  FFMA.FTZ R60, R0, R14, R187 ;  /* 0x0000000e003c7223 */ /* 0x010fe200000100bb */
[----:B------:R-:W-:Y:S01]  /*16f10*/  MUFU.TANH R63, R63 ;  /* 0x0000003f003f7308 */ /* 0x000fe20000002400 */
[CC--:B------:R-:W-:Y:S02]  /*16f20*/  ISETP.GE.AND P1, PT, R18.reuse, R118.reuse, PT ;  /* 0x000000761200720c */ /* 0x0c0fe40003f26270 */
[----:B------:R-:W-:Y:S02]  /*16f30*/  ISETP.GE.AND P0, PT, R18, R119, PT ;  /* 0x000000771200720c */ /* 0x000fe40003f06270 */
[----:B------:R-:W-:Y:S02]  /*16f40*/  FSEL R60, R60, -INF , !P3 ;  /* 0xff8000003c3c7808 */ /* 0x000fe40005800000 */
[----:B------:R-:W-:Y:S01]  /*16f50*/  ISETP.GE.AND P3, PT, R16, R118, PT ;  /* 0x000000761000720c */ /* 0x000fe20003f66270 */
[----:B------:R1:W2:Y:S01]  /*16f60*/  I2F R28, R18 ;  /* 0x00000012001c7306 */ /* 0x0002a20000201400 */
[----:B------:R-:W-:-:S02]  /*16f70*/  FSEL R132, R132, -INF , !P6 ;  /* 0xff80000084847808 */ /* 0x000fc40007000000 */
[----:B------:R-:W-:-:S05]  /*16f80*/  FSEL R135, R135, -INF , !P4 ;  /* 0xff80000087877808 */ /* 0x000fca0006000000 */
[----:B------:R3:W4:Y:S08]  /*16f90*/  I2F R14, R16 ;  /* 0x00000010000e7306 */ /* 0x0007300000201400 */
[----:B------:R-:W5:Y:S01]  /*16fa0*/  MUFU.TANH R201, R62 ;  /* 0x0000003e00c97308 */ /* 0x000f620000002400 */
[----:B-1----:R-:W-:Y:S01]  /*16fb0*/  IADD3 R18, R10, 0x31, RZ ;  /* 0x000000310a127810 */ /* 0x002fe20007ffe0ff */
[----:B--2---:R-:W-:-:S02]  /*16fc0*/  FFMA.FTZ R61, R0, R28, R61 ;  /* 0x0000001c003d7223 */ /* 0x004fc4000001003d */
[----:B------:R-:W-:-:S03]  /*16fd0*/  FFMA.FTZ R63, R0, R28, R63 ;  /* 0x0000001c003f7223 */ /* 0x000fc6000001003f */
[----:B------:R-:W-:Y:S01]  /*16fe0*/  FSEL R122, R61, -INF , !P1 ;  /* 0xff8000003d7a7808 */ /* 0x000fe20004800000 */
[----:B------:R-:W-:Y:S01]  /*16ff0*/  MUFU.TANH R57, R57 ;  /* 0x0000003900397308 */ /* 0x000fe20000002400 */
[----:B---3--:R-:W-:Y:S01]  /*17000*/  LOP3.LUT R16, R173, 0x30, R158, 0xfe, !PT ;  /* 0x00000030ad107812 */ /* 0x008fe200078efe9e */
[----:B----4-:R-:W-:Y:S01]  /*17010*/  FFMA.FTZ R128, R0, R14, R183 ;  /* 0x0000000e00807223 */ /* 0x010fe200000100b7 */
[-C--:B------:R-:W-:Y:S02]  /*17020*/  ISETP.GE.AND P1, PT, R18, R118.reuse, PT ;  /* 0x000000761200720c */ /* 0x080fe40003f26270 */
[C---:B------:R-:W-:Y:S02]  /*17030*/  ISETP.GE.AND P6, PT, R16.reuse, R118, PT ;  /* 0x000000761000720c */ /* 0x040fe40003fc6270 */
[----:B------:R-:W-:Y:S01]  /*17040*/  ISETP.GE.AND P4, PT, R16, R119, PT ;  /* 0x000000771000720c */ /* 0x000fe20003f86270 */
[----:B------:R-:W1:Y:S01]  /*17050*/  I2F R12, R16 ;  /* 0x00000010000c7306 */ /* 0x000e620000201400 */
[----:B-----5:R-:W-:Y:S01]  /*17060*/  FFMA.FTZ R127, R0, R14, R201 ;  /* 0x0000000e007f7223 */ /* 0x020fe200000100c9 */
[----:B------:R-:W-:-:S04]  /*17070*/  FSEL R128, R128, -INF , !P3 ;  /* 0xff80000080807808 */ /* 0x000fc80005800000 */
[----:B------:R-:W-:Y:S02]  /*17080*/  FSEL R127, R127, -INF , !P2 ;  /* 0xff8000007f7f7808 */ /* 0x000fe40005000000 */
[----:B------:R-:W-:Y:S08]  /*17090*/  MUFU.TANH R59, R59 ;  /* 0x0000003b003b7308 */ /* 0x000ff00000002400 */
[----:B------:R2:W3:Y:S01]  /*170a0*/  I2F R28, R18 ;  /* 0x00000012001c7306 */ /* 0x0004e20000201400 */
[----:B-1----:R-:W-:Y:S01]  /*170b0*/  FFMA.FTZ R201, R0, R12, R199 ;  /* 0x0000000c00c97223 */ /* 0x002fe200000100c7 */
[----:B------:R-:W-:-:S02]  /*170c0*/  FSEL R199, R63, -INF , !P0 ;  /* 0xff8000003fc77808 */ /* 0x000fc40004000000 */
[-C--:B------:R-:W-:Y:S02]  /*170d0*/  ISETP.GE.AND P0, PT, R18, R119.reuse, PT ;  /* 0x000000771200720c */ /* 0x080fe40003f06270 */
[----:B------:R-:W-:Y:S02]  /*170e0*/  LOP3.LUT R16, R173, 0x38, R158, 0xfe, !PT ;  /* 0x00000038ad107812 */ /* 0x000fe400078efe9e */
[----:B------:R-:W-:Y:S01]  /*170f0*/  MUFU.TANH R53, R53 ;  /* 0x0000003500357308 */ /* 0x000fe20000002400 */
[----:B------:R-:W-:Y:S02]  /*17100*/  FSEL R201, R201, -INF , !P4 ;  /* 0xff800000c9c97808 */ /* 0x000fe40006000000 */
[C---:B------:R-:W-:Y:S02]  /*17110*/  ISETP.GE.AND P3, PT, R16.reuse, R118, PT ;  /* 0x000000761000720c */ /* 0x040fe40003f66270 */
[----:B------:R-:W-:Y:S02]  /*17120*/  ISETP.GE.AND P2, PT, R16, R119, PT ;  /* 0x000000771000720c */ /* 0x000fe40003f46270 */
[----:B--2---:R-:W-:Y:S01]  /*17130*/  IADD3 R18, R10, 0x39, RZ ;  /* 0x000000390a127810 */ /* 0x004fe20007ffe0ff */
[CC--:B---3--:R-:W-:Y:S01]  /*17140*/  FFMA.FTZ R57, R0.reuse, R28.reuse, R57 ;  /* 0x0000001c00397223 */ /* 0x0c8fe20000010039 */
[----:B------:R-:W-:Y:S01]  /*17150*/  MUFU.TANH R55, R55 ;  /* 0x0000003700377308 */ /* 0x000fe20000002400 */
[----:B------:R-:W-:-:S03]  /*17160*/  FFMA.FTZ R59, R0, R28, R59 ;  /* 0x0000001c003b7223 */ /* 0x000fc6000001003b */
[----:B------:R-:W-:Y:S02]  /*17170*/  FSEL R200, R57, -INF , !P1 ;  /* 0xff80000039c87808 */ /* 0x000fe40004800000 */
[----:B------:R-:W-:Y:S02]  /*17180*/  FSEL R207, R59, -INF , !P0 ;  /* 0xff8000003bcf7808 */ /* 0x000fe40004000000 */
[----:B------:R1:W2:Y:S01]  /*17190*/  I2F R28, R18 ;  /* 0x00000012001c7306 */ /* 0x0002a20000201400 */
[C---:B------:R-:W-:Y:S02]  /*171a0*/  ISETP.GE.AND P1, PT, R18.reuse, R118, PT ;  /* 0x000000761200720c */ /* 0x040fe40003f26270 */
[----:B------:R-:W-:-:S05]  /*171b0*/  ISETP.GE.AND P0, PT, R18, R119, PT ;  /* 0x000000771200720c */ /* 0x000fca0003f06270 */
[----:B------:R-:W-:Y:S01]  /*171c0*/  MUFU.TANH R57, R24 ;  /* 0x0000001800397308 */ /* 0x000fe20000002400 */
[----:B-1----:R-:W-:-:S07]  /*171d0*/  IADD3 R18, R10, 0x41, RZ ;  /* 0x000000410a127810 */ /* 0x002fce0007ffe0ff */
[----:B------:R-:W-:Y:S01]  /*171e0*/  MUFU.TANH R49, R49 ;  /* 0x0000003100317308 */ /* 0x000fe20000002400 */
[CC--:B--2---:R-:W-:Y:S02]  /*171f0*/  FFMA.FTZ R53, R0.reuse, R28.reuse, R53 ;  /* 0x0000001c00357223 */ /* 0x0c4fe40000010035 */
[----:B------:R-:W-:-:S03]  /*17200*/  FFMA.FTZ R55, R0, R28, R55 ;  /* 0x0000001c00377223 */ /* 0x000fc60000010037 */
[----:B------:R-:W-:Y:S02]  /*17210*/  FSEL R196, R53, -INF , !P1 ;  /* 0xff80000035c47808 */ /* 0x000fe40004800000 */
[----:B------:R-:W-:Y:S01]  /*17220*/  MUFU.TANH R51, R51 ;  /* 0x0000003300337308 */ /* 0x000fe20000002400 */
[----:B------:R-:W-:Y:S02]  /*17230*/  FSEL R205, R55, -INF , !P0 ;  /* 0xff80000037cd7808 */ /* 0x000fe40004000000 */
[C---:B------:R-:W-:Y:S02]  /*17240*/  ISETP.GE.AND P1, PT, R18.reuse, R118, PT ;  /* 0x000000761200720c */ /* 0x040fe40003f26270 */
[----:B------:R-:W-:-:S03]  /*17250*/  ISETP.GE.AND P0, PT, R18, R119, PT ;  /* 0x000000771200720c */ /* 0x000fc60003f06270 */
[----:B------:R1:W2:Y:S08]  /*17260*/  I2F R24, R18 ;  /* 0x0000001200187306 */ /* 0x0002b00000201400 */
[----:B------:R-:W3:Y:S01]  /*17270*/  MUFU.TANH R181, R56 ;  /* 0x0000003800b57308 */ /* 0x000ee20000002400 */
[----:B-1----:R-:W-:Y:S01]  /*17280*/  IADD3 R18, R10, 0x49, RZ ;  /* 0x000000490a127810 */ /* 0x002fe20007ffe0ff */
[----:B--2---:R-:W-:-:S06]  /*17290*/  FFMA.FTZ R49, R0, R24, R49 ;  /* 0x0000001800317223 */ /* 0x004fcc0000010031 */
[----:B------:R-:W-:Y:S01]  /*172a0*/  MUFU.TANH R19, R19 ;  /* 0x0000001300137308 */ /* 0x000fe20000002400 */
[C---:B------:R-:W-:Y:S01]  /*172b0*/  FFMA.FTZ R51, R0.reuse, R24, R51 ;  /* 0x0000001800337223 */ /* 0x040fe20000010033 */
[----:B------:R-:W-:Y:S01]  /*172c0*/  FSEL R192, R49, -INF , !P1 ;  /* 0xff80000031c07808 */ /* 0x000fe20004800000 */
[----:B---3--:R-:W-:Y:S01]  /*172d0*/  FFMA.FTZ R181, R0, R12, R181 ;  /* 0x0000000c00b57223 */ /* 0x008fe200000100b5 */
[----:B------:R-:W-:-:S04]  /*172e0*/  ISETP.GE.AND P1, PT, R18, R118, PT ;  /* 0x000000761200720c */ /* 0x000fc80003f26270 */
[----:B------:R-:W-:Y:S01]  /*172f0*/  MUFU.TANH R45, R45 ;  /* 0x0000002d002d7308 */ /* 0x000fe20000002400 */
[----:B------:R-:W-:Y:S02]  /*17300*/  FSEL R202, R181, -INF , !P6 ;  /* 0xff800000b5ca7808 */ /* 0x000fe40007000000 */
[----:B------:R-:W-:Y:S02]  /*17310*/  FSEL R181, R51, -INF , !P0 ;  /* 0xff80000033b57808 */ /* 0x000fe40004000000 */
[----:B------:R-:W-:-:S03]  /*17320*/  ISETP.GE.AND P0, PT, R18, R119, PT ;  /* 0x000000771200720c */ /* 0x000fc60003f06270 */
[----:B------:R1:W2:Y:S08]  /*17330*/  I2F R24, R18 ;  /* 0x0000001200187306 */ /* 0x0002b00000201400 */
[----:B------:R-:W-:Y:S08]  /*17340*/  MUFU.TANH R179, R52 ;  /* 0x0000003400b37308 */ /* 0x000ff00000002400 */
[----:B------:R-:W-:Y:S01]  /*17350*/  MUFU.TANH R197, R54 ;  /* 0x0000003600c57308 */ /* 0x000fe20000002400 */
[----:B-1----:R-:W-:Y:S01]  /*17360*/  IADD3 R18, R10, 0x51, RZ ;  /* 0x000000510a127810 */ /* 0x002fe20007ffe0ff */
[----:B--2---:R-:W-:-:S02]  /*17370*/  FFMA.FTZ R19, R0, R24, R19 ;  /* 0x0000001800137223 */ /* 0x004fc40000010013 */
[----:B------:R-:W-:-:S03]  /*17380*/  FFMA.FTZ R45, R0, R24, R45 ;  /* 0x00000018002d7223 */ /* 0x000fc6000001002d */
[----:B------:R-:W-:Y:S01]  /*17390*/  FSEL R194, R19, -INF , !P1 ;  /* 0xff80000013c27808 */ /* 0x000fe20004800000 */
[----:B------:R1:W2:Y:S01]  /*173a0*/  I2F R14, R16 ;  /* 0x00000010000e7306 */ /* 0x0002a20000201400 */
[----:B------:R-:W-:Y:S02]  /*173b0*/  FSEL R183, R45, -INF , !P0 ;  /* 0xff8000002db77808 */ /* 0x000fe40004000000 */
[C---:B------:R-:W-:Y:S02]  /*173c0*/  ISETP.GE.AND P1, PT, R18.reuse, R118, PT ;  /* 0x000000761200720c */ /* 0x040fe40003f26270 */
[----:B------:R-:W-:-:S03]  /*173d0*/  ISETP.GE.AND P0, PT, R18, R119, PT ;  /* 0x000000771200720c */ /* 0x000fc60003f06270 */
[----:B------:R-:W-:Y:S08]  /*173e0*/  MUFU.TANH R15, R15 ;  /* 0x0000000f000f7308 */ /* 0x000ff00000002400 */
[----:B------:R-:W-:Y:S01]  /*173f0*/  MUFU.TANH R41, R41 ;  /* 0x0000002900297308 */ /* 0x000fe20000002400 */
[----:B-1----:R-:W-:Y:S01]  /*17400*/  LOP3.LUT R16, R173, 0x40, R158, 0xfe, !PT ;  /* 0x00000040ad107812 */ /* 0x002fe200078efe9e */
[----:B--2---:R-:W-:-:S02]  /*17410*/  FFMA.FTZ R179, R0, R14, R179 ;  /* 0x0000000e00b37223 */ /* 0x004fc400000100b3 */
[----:B------:R-:W-:Y:S01]  /*17420*/  FFMA.FTZ R197, R0, R14, R197 ;  /* 0x0000000e00c57223 */ /* 0x000fe200000100c5 */
[C---:B------:R-:W-:Y:S02]  /*17430*/  ISETP.GE.AND P6, PT, R16.reuse, R118, PT ;  /* 0x000000761000720c */ /* 0x040fe40003fc6270 */
[----:B------:R-:W-:Y:S01]  /*17440*/  ISETP.GE.AND P4, PT, R16, R119, PT ;  /* 0x000000771000720c */ /* 0x000fe20003f86270 */
[----:B------:R-:W1:Y:S01]  /*17450*/  I2F R24, R18 ;  /* 0x0000001200187306 */ /* 0x000e620000201400 */
[----:B------:R-:W-:Y:S02]  /*17460*/  FSEL R198, R179, -INF , !P3 ;  /* 0xff800000b3c67808 */ /* 0x000fe40005800000 */
[----:B------:R-:W-:-:S05]  /*17470*/  FSEL R197, R197, -INF , !P2 ;  /* 0xff800000c5c57808 */ /* 0x000fca0005000000 */
[----:B------:R-:W-:Y:S08]  /*17480*/  MUFU.TANH R177, R48 ;  /* 0x0000003000b17308 */ /* 0x000ff00000002400 */
[----:B------:R-:W-:Y:S01]  /*17490*/  MUFU.TANH R191, R50 ;  /* 0x0000003200bf7308 */ /* 0x000fe20000002400 */
[-C--:B-1----:R-:W-:Y:S01]  /*174a0*/  FFMA.FTZ R15, R0, R24.reuse, R15 ;  /* 0x00000018000f7223 */ /* 0x082fe2000001000f */
[----:B------:R-:W-:Y:S01]  /*174b0*/  IADD3 R18, R10, 0x59, RZ ;  /* 0x000000590a127810 */ /* 0x000fe20007ffe0ff */
[----:B------:R-:W-:-:S03]  /*174c0*/  FFMA.FTZ R41, R0, R24, R41 ;  /* 0x0000001800297223 */ /* 0x000fc60000010029 */
[----:B------:R-:W-:Y:S02]  /*174d0*/  FSEL R170, R15, -INF , !P1 ;  /* 0xff8000000faa7808 */ /* 0x000fe40004800000 */
[----:B------:R1:W2:Y:S01]  /*174e0*/  I2F R12, R16 ;  /* 0x00000010000c7306 */ /* 0x0002a20000201400 */
[----:B------:R-:W-:Y:S02]  /*174f0*/  FSEL R169, R41, -INF , !P0 ;  /* 0xff80000029a97808 */ /* 0x000fe40004000000 */
[C---:B------:R-:W-:Y:S02]  /*17500*/  ISETP.GE.AND P1, PT, R18.reuse, R118, PT ;  /* 0x000000761200720c */ /* 0x040fe40003f26270 */
[----:B------:R-:W-:-:S03]  /*17510*/  ISETP.GE.AND P0, PT, R18, R119, PT ;  /* 0x000000771200720c */ /* 0x000fc60003f06270 */
[----:B------:R-:W-:Y:S01]  /*17520*/  MUFU.TANH R175, R44 ;  /* 0x0000002c00af7308 */ /* 0x000fe20000002400 */
[----:B-1----:R-:W-:-:S07]  /*17530*/  LOP3.LUT R16, R173, 0x48, R158, 0xfe, !PT ;  /* 0x00000048ad107812 */ /* 0x002fce00078efe9e */
[----:B------:R-:W-:Y:S01]  /*17540*/  MUFU.TANH R209, R46 ;  /* 0x0000002e00d17308 */ /* 0x000fe20000002400 */
[----:B--2---:R-:W-:Y:S01]  /*17550*/  FFMA.FTZ R177, R0, R12, R177 ;  /* 0x0000000c00b17223 */ /* 0x004fe200000100b1 */
[----:B------:R-:W-:Y:S01]  /*17560*/  ISETP.GE.AND P3, PT, R16, R118, PT ;  /* 0x000000761000720c */ /* 0x000fe20003f66270 */
[----:B------:R-:W-:Y:S01]  /*17570*/  FFMA.FTZ R191, R0, R12, R191 ;  /* 0x0000000c00bf7223 */ /* 0x000fe200000100bf */
[----:B------:R-:W-:Y:S02]  /*17580*/  ISETP.GE.AND P2, PT, R16, R119, PT ;  /* 0x000000771000720c */ /* 0x000fe40003f46270 */
[----:B------:R-:W-:Y:S02]  /*17590*/  FSEL R188, R177, -INF , !P6 ;  /* 0xff800000b1bc7808 */ /* 0x000fe40007000000 */
[----:B------:R1:W2:Y:S01]  /*175a0*/  I2F R14, R16 ;  /* 0x00000010000e7306 */ /* 0x0002a20000201400 */
[----:B------:R-:W-:-:S07]  /*175b0*/  FSEL R191, R191, -INF , !P4 ;  /* 0xff800000bfbf7808 */ /* 0x000fce0006000000 */
        /* <DEDUP_REMOVED lines=10> */
[----:B------:R3:W-:Y:S08]  /*17660*/  I2F R24, R18 ;  /* 0x0000001200187306 */ /* 0x0007f00000201400 */
[----:B------:R-:W4:Y:S01]  /*17670*/  MUFU.TANH R13, R13 ;  /* 0x0000000d000d7308 */ /* 0x000f220000002400 */
[----:B-1----:R-:W-:Y:S01]  /*17680*/  LOP3.LUT R16, R173, 0x58, R158, 0xfe, !PT ;  /* 0x00000058ad107812 */ /* 0x002fe200078efe9e */
[----:B--2---:R-:W-:-:S02]  /*17690*/  FFMA.FTZ R47, R0, R12, R47 ;  /* 0x0000000c002f7223 */ /* 0x004fc4000001002f */
[----:B------:R-:W-:Y:S01]  /*176a0*/  FFMA.FTZ R177, R0, R12, R195 ;  /* 0x0000000c00b17223 */ /* 0x000fe200000100c3 */
[C---:B------:R-:W-:Y:S02]  /*176b0*/  ISETP.GE.AND P3, PT, R16.reuse, R118, PT ;  /* 0x000000761000720c */ /* 0x040fe40003f66270 */
[----:B------:R-:W-:Y:S01]  /*176c0*/  ISETP.GE.AND P2, PT, R16, R119, PT ;  /* 0x000000771000720c */ /* 0x000fe20003f46270 */
[----:B------:R-:W1:Y:S01]  /*176d0*/  MUFU.TANH R37, R37 ;  /* 0x0000002500257308 */ /* 0x000e620000002400 */
[----:B---3--:R-:W-:Y:S02]  /*176e0*/  IADD3 R18, R10, 0x61, RZ ;  /* 0x000000610a127810 */ /* 0x008fe40007ffe0ff */
[----:B------:R-:W-:Y:S02]  /*176f0*/  FSEL R166, R47, -INF , !P6 ;  /* 0xff8000002fa67808 */ /* 0x000fe40007000000 */
[----:B------:R-:W-:-:S03]  /*17700*/  FSEL R177, R177, -INF , !P4 ;  /* 0xff800000b1b17808 */ /* 0x000fc60006000000 */
[----:B------:R-:W-:Y:S01]  /*17710*/  MUFU.TANH R15, R20 ;  /* 0x00000014000f7308 */ /* 0x000fe20000002400 */
[----:B----4-:R-:W-:-:S05]  /*17720*/  FFMA.FTZ R13, R0, R24, R13 ;  /* 0x00000018000d7223 */ /* 0x010fca000001000d */
[----:B------:R-:W-:Y:S02]  /*17730*/  FSEL R174, R13, -INF , !P1 ;  /* 0xff8000000dae7808 */ /* 0x000fe40004800000 */
[----:B------:R-:W-:Y:S01]  /*17740*/  MUFU.TANH R11, R11 ;  /* 0x0000000b000b7308 */ /* 0x000fe20000002400 */
[----:B-1----:R-:W-:Y:S01]  /*17750*/  FFMA.FTZ R37, R0, R24, R37 ;  /* 0x0000001800257223 */ /* 0x002fe20000010025 */
[----:B------:R-:W-:-:S04]  /*17760*/  ISETP.GE.AND P1, PT, R18, R118, PT ;  /* 0x000000761200720c */ /* 0x000fc80003f26270 */
[----:B------:R-:W-:Y:S02]  /*17770*/  FSEL R171, R37, -INF , !P0 ;  /* 0xff80000025ab7808 */ /* 0x000fe40004000000 */
[----:B------:R-:W1:Y:S01]  /*17780*/  I2F R20, R18 ;  /* 0x0000001200147306 */ /* 0x000e620000201400 */
[----:B------:R-:W-:-:S07]  /*17790*/  ISETP.GE.AND P0, PT, R18, R119, PT ;  /* 0x000000771200720c */ /* 0x000fce0003f06270 */
[----:B------:R-:W-:Y:S08]  /*177a0*/  MUFU.TANH R43, R36 ;  /* 0x00000024002b7308 */ /* 0x000ff00000002400 */
[----:B------:R-:W-:Y:S01]  /*177b0*/  MUFU.TANH R193, R38 ;  /* 0x0000002600c17308 */ /* 0x000fe20000002400 */
[----:B-1----:R-:W-:Y:S01]  /*177c0*/  FFMA.FTZ R182, R0, R20, R11 ;  /* 0x0000001400b67223 */ /* 0x002fe2000001000b */
[----:B------:R-:W-:-:S04]  /*177d0*/  IADD3 R11, R10, 0x69, RZ ;  /* 0x000000690a0b7810 */ /* 0x000fc80007ffe0ff */
[----:B------:R-:W-:Y:S02]  /*177e0*/  FSEL R182, R182, -INF , !P1 ;  /* 0xff800000b6b67808 */ /* 0x000fe40004800000 */
[----:B------:R1:W2:Y:S01]  /*177f0*/  I2F R14, R16 ;  /* 0x00000010000e7306 */ /* 0x0002a20000201400 */
[----:B------:R-:W-:-:S07]  /*17800*/  ISETP.GE.AND P1, PT, R11, R118, PT ;  /* 0x000000760b00720c */ /* 0x000fce0003f26270 */
        /* <DEDUP_REMOVED lines=10> */
[----:B------:R-:W3:Y:S01]  /*178b0*/  MUFU.TANH R35, R35 ;  /* 0x0000002300237308 */ /* 0x000ee20000002400 */
[----:B-1----:R-:W-:-:S07]  /*178c0*/  LOP3.LUT R16, R173, 0x68, R158, 0xfe, !PT ;  /* 0x00000068ad107812 */ /* 0x002fce00078efe9e */
[----:B------:R-:W-:Y:S01]  /*178d0*/  MUFU.TANH R29, R29 ;  /* 0x0000001d001d7308 */ /* 0x000fe20000002400 */
[----:B--2---:R-:W-:Y:S01]  /*178e0*/  FFMA.FTZ R39, R0, R12, R39 ;  /* 0x0000000c00277223 */ /* 0x004fe20000010027 */
[----:B------:R-:W-:Y:S01]  /*178f0*/  ISETP.GE.AND P3, PT, R16, R118, PT ;  /* 0x000000761000720c */ /* 0x000fe20003f66270 */
[----:B------:R-:W-:Y:S01]  /*17900*/  FFMA.FTZ R33, R0, R12, R33 ;  /* 0x0000000c00217223 */ /* 0x000fe20000010021 */
[----:B------:R-:W-:Y:S01]  /*17910*/  ISETP.GE.AND P2, PT, R16, R119, PT ;  /* 0x000000771000720c */ /* 0x000fe20003f46270 */
[----:B---3--:R-:W-:-:S03]  /*17920*/  FFMA.FTZ R35, R0, R20, R35 ;  /* 0x0000001400237223 */ /* 0x008fc60000010023 */
[----:B------:R-:W-:Y:S01]  /*17930*/  MUFU.TANH R123, R30 ;  /* 0x0000001e007b7308 */ /* 0x000fe20000002400 */
[----:B------:R-:W-:Y:S02]  /*17940*/  FSEL R172, R39, -INF , !P6 ;  /* 0xff80000027ac7808 */ /* 0x000fe40007000000 */
[----:B------:R-:W-:Y:S02]  /*17950*/  FSEL R133, R33, -INF , !P4 ;  /* 0xff80000021857808 */ /* 0x000fe40006000000 */
[----:B------:R-:W-:Y:S02]  /*17960*/  FSEL R131, R35, -INF , !P0 ;  /* 0xff80000023837808 */ /* 0x000fe40004000000 */
[----:B------:R-:W-:Y:S01]  /*17970*/  ISETP.GE.AND P0, PT, R11, R119, PT ;  /* 0x000000770b00720c */ /* 0x000fe20003f06270 */
[----:B------:R-:W-:Y:S08]  /*17980*/  MUFU.TANH R31, R31 ;  /* 0x0000001f001f7308 */ /* 0x000ff00000002400 */
[----:B------:R1:W2:Y:S08]  /*17990*/  I2F R14, R16 ;  /* 0x00000010000e7306 */ /* 0x0002b00000201400 */
[----:B------:R-:W3:Y:S01]  /*179a0*/  I2F R18, R11 ;  /* 0x0000000b00127306 */ /* 0x000ee20000201400 */
[----:B-1----:R-:W-:-:S07]  /*179b0*/  LOP3.LUT R16, R173, 0x70, R158, 0xfe, !PT ;  /* 0x00000070ad107812 */ /* 0x002fce00078efe9e */
[----:B------:R-:W-:Y:S01]  /*179c0*/  MUFU.TANH R49, R26 ;  /* 0x0000001a00317308 */ /* 0x000fe20000002400 */
[CC--:B--2---:R-:W-:Y:S02]  /*179d0*/  FFMA.FTZ R121, R0.reuse, R14.reuse, R121 ;  /* 0x0000000e00797223 */ /* 0x0c4fe40000010079 */
[----:B------:R-:W-:Y:S01]  /*179e0*/  FFMA.FTZ R123, R0, R14, R123 ;  /* 0x0000000e007b7223 */ /* 0x000fe2000001007b */
[----:B------:R-:W-:Y:S02]  /*179f0*/  IADD3 R14, R10, 0x71, RZ ;  /* 0x000000710a0e7810 */ /* 0x000fe40007ffe0ff */
[----:B------:R-:W-:Y:S01]  /*17a00*/  ISETP.GE.AND P6, PT, R16, R118, PT ;  /* 0x000000761000720c */ /* 0x000fe20003fc6270 */
[CC--:B---3--:R-:W-:Y:S01]  /*17a10*/  FFMA.FTZ R29, R0.reuse, R18.reuse, R29 ;  /* 0x00000012001d7223 */ /* 0x0c8fe2000001001d */
[----:B------:R-:W1:Y:S01]  /*17a20*/  I2F R12, R16 ;  /* 0x00000010000c7306 */ /* 0x000e620000201400 */
[----:B------:R-:W-:Y:S01]  /*17a30*/  FFMA.FTZ R31, R0, R18, R31 ;  /* 0x00000012001f7223 */ /* 0x000fe2000001001f */
[----:B------:R-:W-:-:S02]  /*17a40*/  LOP3.LUT R18, R173, 0x78, R158, 0xfe, !PT ;  /* 0x00000078ad127812 */ /* 0x000fc400078efe9e */
[-C--:B------:R-:W-:Y:S02]  /*17a50*/  ISETP.GE.AND P4, PT, R16, R119.reuse, PT ;  /* 0x000000771000720c */ /* 0x080fe40003f86270 */
[----:B------:R-:W-:Y:S02]  /*17a60*/  FSEL R180, R121, -INF , !P3 ;  /* 0xff80000079b47808 */ /* 0x000fe40005800000 */
[----:B------:R2:W-:Y:S01]  /*17a70*/  MUFU.TANH R13, R21 ;  /* 0x00000015000d7308 */ /* 0x0005e20000002400 */
[----:B------:R-:W-:Y:S02]  /*17a80*/  FSEL R178, R29, -INF , !P1 ;  /* 0xff8000001db27808 */ /* 0x000fe40004800000 */
[----:B------:R-:W-:Y:S02]  /*17a90*/  FSEL R121, R31, -INF , !P0 ;  /* 0xff8000001f797808 */ /* 0x000fe40004000000 */
[C---:B------:R-:W-:Y:S02]  /*17aa0*/  ISETP.GE.AND P1, PT, R14.reuse, R118, PT ;  /* 0x000000760e00720c */ /* 0x040fe40003f26270 */
[----:B------:R-:W-:Y:S01]  /*17ab0*/  ISETP.GE.AND P0, PT, R14, R119, PT ;  /* 0x000000770e00720c */ /* 0x000fe20003f06270 */
[----:B------:R-:W-:Y:S01]  /*17ac0*/  MUFU.TANH R25, R25 ;  /* 0x0000001900197308 */ /* 0x000fe20000002400 */
[CC--:B-1----:R-:W-:Y:S01]  /*17ad0*/  FFMA.FTZ R57, R0.reuse, R12.reuse, R57 ;  /* 0x0000000c00397223 */ /* 0x0c2fe20000010039 */
[----:B------:R-:W-:Y:S01]  /*17ae0*/  FSEL R123, R123, -INF , !P2 ;  /* 0xff8000007b7b7808 */ /* 0x000fe20005000000 */
[----:B------:R-:W-:Y:S01]  /*17af0*/  FFMA.FTZ R49, R0, R12, R49 ;  /* 0x0000000c00317223 */ /* 0x000fe20000010031 */
[----:B------:R-:W-:-:S02]  /*17b00*/  ISETP.GE.AND P2, PT, R18, R118, PT ;  /* 0x000000761200720c */ /* 0x000fc40003f46270 */
[----:B------:R-:W-:Y:S01]  /*17b10*/  ISETP.GE.AND P3, PT, R18, R119, PT ;  /* 0x000000771200720c */ /* 0x000fe20003f66270 */
[----:B--2---:R-:W-:Y:S01]  /*17b20*/  FMUL.FTZ R21, R22, c[0x0][0x2ec] ;  /* 0x0000bb0016157a20 */ /* 0x004fe20000410000 */
[----:B------:R-:W1:Y:S01]  /*17b30*/  I2F R11, R14 ;  /* 0x0000000e000b7306 */ /* 0x000e620000201400 */
[----:B------:R-:W-:Y:S02]  /*17b40*/  FSEL R62, R49, -INF , !P4 ;  /* 0xff800000313e7808 */ /* 0x000fe40006000000 */
[----:B------:R-:W-:Y:S02]  /*17b50*/  ISETP.GE.AND P4, PT, R10, R118, PT ;  /* 0x000000760a00720c */ /* 0x000fe40003f86270 */
[----:B------:R-:W-:-:S03]  /*17b60*/  FSEL R176, R57, -INF , !P6 ;  /* 0xff80000039b07808 */ /* 0x000fc60007000000 */
[----:B------:R-:W-:Y:S08]  /*17b70*/  MUFU.TANH R21, R21 ;  /* 0x0000001500157308 */ /* 0x000ff00000002400 */
[----:B------:R-:W2:Y:S01]  /*17b80*/  I2F R16, R18 ;  /* 0x0000001200107306 */ /* 0x000ea20000201400 */
[----:B-1----:R-:W-:Y:S01]  /*17b90*/  FFMA.FTZ R25, R0, R11, R25 ;  /* 0x0000000b00197223 */ /* 0x002fe20000010019 */
[----:B------:R-:W-:-:S04]  /*17ba0*/  IADD3 R14, R10, 0x79, RZ ;  /* 0x000000790a0e7810 */ /* 0x000fc80007ffe0ff */
[----:B------:R-:W-:Y:S02]  /*17bb0*/  FSEL R185, R25, -INF , !P1 ;  /* 0xff80000019b97808 */ /* 0x000fe40004800000 */
[----:B------:R-:W1:Y:S01]  /*17bc0*/  MUFU.TANH R19, R27 ;  /* 0x0000001b00137308 */ /* 0x000e620000002400 */
[----:B------:R-:W-:Y:S01]  /*17bd0*/  BAR.SYNC.DEFER_BLOCKING 0x0 ;  /* 0x0000000000007b1d */ /* 0x000fe20000010000 */
[----:B------:R-:W-:-:S06]  /*17be0*/  ISETP.GE.AND P1, PT, R10, R119, PT ;  /* 0x000000770a00720c */ /* 0x000fcc0003f26270 */
[----:B------:R-:W3:Y:S01]  /*17bf0*/  I2F R12, R10 ;  /* 0x0000000a000c7306 */ /* 0x000ee20000201400 */
[CC--:B--2---:R-:W-:Y:S02]  /*17c00*/  FFMA.FTZ R15, R0.reuse, R16.reuse, R15 ;  /* 0x00000010000f7223 */ /* 0x0c4fe4000001000f */
[C---:B------:R-:W-:Y:S02]  /*17c10*/  FFMA.FTZ R21, R0.reuse, R16, R21 ;  /* 0x0000001000157223 */ /* 0x040fe40000010015 */
[----:B------:R-:W-:Y:S01]  /*17c20*/  FMUL.FTZ R16, R23, c[0x0][0x2ec] ;  /* 0x0000bb0017107a20 */ /* 0x000fe20000410000 */
[----:B------:R-:W-:Y:S01]  /*17c30*/  FSEL R184, R15, -INF , !P2 ;  /* 0xff8000000fb87808 */ /* 0x000fe20005000000 */
[----:B-1----:R-:W-:Y:S01]  /*17c40*/  FFMA.FTZ R19, R0, R11, R19 ;  /* 0x0000000b00137223 */ /* 0x002fe20000010013 */
[----:B------:R-:W1:Y:S01]  /*17c50*/  MUFU.TANH R17, R17 ;  /* 0x0000001100117308 */ /* 0x000e620000002400 */
[----:B------:R-:W-:Y:S02]  /*17c60*/  ISETP.GE.AND P2, PT, R14, R118, PT ;  /* 0x000000760e00720c */ /* 0x000fe40003f46270 */
[----:B------:R-:W-:-:S02]  /*17c70*/  FSEL R118, R21, -INF , !P3 ;  /* 0xff80000015767808 */ /* 0x000fc40005800000 */
[----:B------:R-:W-:Y:S01]  /*17c80*/  FSEL R63, R19, -INF , !P0 ;  /* 0xff800000133f7808 */ /* 0x000fe20004000000 */
[----:B---3--:R-:W-:Y:S02]  /*17c90*/  FFMA.FTZ R10, R0, R12, R125 ;  /* 0x0000000c000a7223 */ /* 0x008fe4000001007d */
[----:B------:R-:W2:Y:S01]  /*17ca0*/  I2F R11, R14 ;  /* 0x0000000e000b7306 */ /* 0x000ea20000201400 */
[----:B------:R-:W-:Y:S01]  /*17cb0*/  ISETP.GE.AND P0, PT, R14, R119, PT ;  /* 0x000000770e00720c */ /* 0x000fe20003f06270 */
[----:B------:R-:W-:Y:S01]  /*17cc0*/  IMAD.MOV.U32 R125, RZ, RZ, R161 ;  /* 0x000000ffff7d7224 */ /* 0x000fe200078e00a1 */
[----:B------:R-:W-:Y:S02]  /*17cd0*/  FSEL R10, R10, -INF , !P4 ;  /* 0xff8000000a0a7808 */ /* 0x000fe40006000000 */
[----:B------:R-:W-:-:S03]  /*17ce0*/  ISETP.GT.AND P4, PT, R155, R142, PT ;  /* 0x0000008e9b00720c */ /* 0x000fc60003f84270 */
[----:B------:R-:W3:Y:S01]  /*17cf0*/  MUFU.TANH R16, R16 ;  /* 0x0000001000107308 */ /* 0x000ee20000002400 */
[C---:B-1----:R-:W-:Y:S02]  /*17d00*/  FFMA.FTZ R17, R0.reuse, R12, R17 ;  /* 0x0000000c00117223 */ /* 0x042fe40000010011 */
[----:B--2---:R-:W-:-:S05]  /*17d10*/  FFMA.FTZ R13, R0, R11, R13 ;  /* 0x0000000b000d7223 */ /* 0x004fca000001000d */
[----:B------:R-:W-:Y:S01]  /*17d20*/  FSEL R186, R13, -INF , !P2 ;  /* 0xff8000000dba7808 */ /* 0x000fe20005000000 */
[----:B---3--:R-:W-:Y:S01]  /*17d30*/  FFMA.FTZ R16, R0, R11, R16 ;  /* 0x0000000b00107223 */ /* 0x008fe20000010010 */
[----:B------:R-:W-:-:S04]  /*17d40*/  FSEL R11, R17, -INF , !P1 ;  /* 0xff800000110b7808 */ /* 0x000fc80004800000 */
        /* <DEDUP_REMOVED lines=63> */
.L_x_3310:
[----:B------:R-:W-:-:S05]  /*18140*/  IMAD.MOV.U32 R17, RZ, RZ, c[0x0][0x198] ;  /* 0x00006600ff117624 */ /* 0x000fca00078e00ff */
[----:B------:R-:W-:-:S04]  /*18150*/  LEA R17, -R17, RZ, 0x7 ;  /* 0x000000ff11117211 */ /* 0x000fc800078e39ff */
[----:B------:R-:W-:Y:S02]  /*18160*/  SHF.R.S32.HI R16, RZ, 0x1f, R17 ;  /* 0x0000001fff107819 */ /* 0x000fe40000011411 */
.L_x_3311:
        /* <DEDUP_REMOVED lines=55> */
[CC--:B---3--:R-:W-:Y:S01]  /*184e0*/  @!P5 LEA R22, P2, R15.reuse, R154.reuse, 0x1 ;  /* 0x0000009a0f16d211 */ /* 0x0c8fe200078408ff */
[----:B------:R1:W-:Y:S03]  /*184f0*/  @!P0 STS.128 [R151+0x7800], RZ ;  /* 0x007800ff97008388 */ /* 0x0003e60000000c00 */
[C---:B------:R-:W-:Y:S01]  /*18500*/  @!P5 LEA.HI.X R23, R15.reuse, R157, R14, 0x1, P2 ;  /* 0x0000009d0f17d211 */ /* 0x040fe200010f0c0e */
[----:B------:R-:W-:Y:S01]  /*18510*/  @!PT LDS RZ, [RZ] ;  /* 0x00000000fffff984 */ /* 0x000fe20000000800 */
[----:B------:R-:W-:Y:S01]  /*18520*/  @!PT LDS RZ, [RZ] ;  /* 0x00000000fffff984 */ /* 0x000fe20000000800 */
[----:B------:R-:W-:Y:S01]  /*18530*/  @!PT LDS RZ, [RZ] ;  /* 0x00000000fffff984 */ /* 0x000fe20000000800 */
[----:B------:R1:W-:Y:S01]  /*18540*/  @!P1 LDGSTS.E.BYPASS.LTC128B.128 [R151+0x4000], [R24.64] ;  /* 0x0400000018979fae */ /* 0x0003e2000b901d46 */
[----:B------:R-:W-:-:S03]  /*18550*/  @P0 LEA R16, P2, R15, R154, 0x1 ;  /* 0x0000009a0f100211 */ /* 0x000fc600078408ff */
        /* <DEDUP_REMOVED lines=38> */
.L_x_3309:
        /* <DEDUP_REMOVED lines=86> */
[--C-:B------:R-:W-:Y:S02]  /*18d20*/  FFMA.FTZ R187, R8, c[0x0][0x23c], -R189.reuse ;  /* 0x00008f0008bb7a23 */ /* 0x100fe400000108bd */
[--C-:B------:R-:W-:Y:S01]  /*18d30*/  FFMA.FTZ R193, R11, c[0x0][0x23c], -R120.reuse ;  /* 0x00008f000bc17a23 */ /* 0x100fe20000010878 */
[----:B------:R-:W-:Y:S01]  /*18d40*/  MUFU.EX2 R160, R160 ;  /* 0x000000a000a07308 */ /* 0x000fe20000000800 */
[----:B------:R-:W-:Y:S02]  /*18d50*/  FFMA.FTZ R164, R9, c[0x0][0x23c], -R120 ;  /* 0x00008f0009a47a23 */ /* 0x000fe40000010878 */
[----:B------:R-:W1:Y:S01]  /*18d60*/  LDSM.16.MT88.4 R8, [R138+0x9000] ;  /* 0x009000008a08783b */ /* 0x000e620000004200 */
[----:B------:R-:W-:Y:S01]  /*18d70*/  FADD.FTZ R4, R3, -R4 ;  /* 0x8000000403047221 */ /* 0x000fe20000010000 */
[----:B------:R-:W-:Y:S01]  /*18d80*/  FSEL R3, R56, RZ, P0 ;  /* 0x000000ff38037208 */ /* 0x000fe20000000000 */
[----:B------:R-:W-:-:S02]  /*18d90*/  FFMA.FTZ R175, R6, c[0x0][0x23c], -R189 ;  /* 0x00008f0006af7a23 */ /* 0x000fc400000108bd */
[----:B------:R-:W-:Y:S01]  /*18da0*/  FMUL.FTZ R206, R4, c[0x0][0x23c] ;  /* 0x00008f0004ce7a20 */ /* 0x000fe20000410000 */
[----:B------:R-:W-:Y:S01]  /*18db0*/  MUFU.EX2 R204, R204 ;  /* 0x000000cc00cc7308 */ /* 0x000fe20000000800 */
[----:B------:R-:W-:Y:S02]  /*18dc0*/  FADD.FTZ R3, R2, -R3 ;  /* 0x8000000302037221 */ /* 0x000fe40000010000 */
[--C-:B------:R-:W-:Y:S02]  /*18dd0*/  FFMA.FTZ R173, R7, c[0x0][0x23c], -R120.reuse ;  /* 0x00008f0007ad7a23 */ /* 0x100fe40000010878 */
[----:B------:R-:W-:Y:S02]  /*18de0*/  FMUL.FTZ R195, R3, c[0x0][0x23c] ;  /* 0x00008f0003c37a20 */ /* 0x000fe40000410000 */
[----:B------:R-:W-:Y:S01]  /*18df0*/  FFMA.FTZ R126, R5, c[0x0][0x23c], -R120 ;  /* 0x00008f00057e7a23 */ /* 0x000fe20000010878 */
[----:B------:R-:W2:Y:S01]  /*18e00*/  MUFU.EX2 R187, R187 ;  /* 0x000000bb00bb7308 */ /* 0x000ea20000000800 */
[----:B------:R-:W-:-:S02]  /*18e10*/  FFMA.FTZ R59, R60, c[0x0][0x23c], -R189 ;  /* 0x00008f003c3b7a23 */ /* 0x000fc400000108bd */
[--C-:B------:R-:W-:Y:S02]  /*18e20*/  FFMA.FTZ R134, R66, c[0x0][0x23c], -R189.reuse ;  /* 0x00008f0042867a23 */ /* 0x100fe400000108bd */
[--C-:B------:R-:W-:Y:S02]  /*18e30*/  FFMA.FTZ R61, R64, c[0x0][0x23c], -R189.reuse ;  /* 0x00008f00403d7a23 */ /* 0x100fe400000108bd */
[--C-:B------:R-:W-:Y:S01]  /*18e40*/  FFMA.FTZ R60, R67, c[0x0][0x23c], -R120.reuse ;  /* 0x00008f00433c7a23 */ /* 0x100fe20000010878 */
[----:B------:R-:W3:Y:S01]  /*18e50*/  MUFU.EX2 R175, R175 ;  /* 0x000000af00af7308 */ /* 0x000ee20000000800 */
[--C-:B------:R-:W-:Y:S02]  /*18e60*/  FFMA.FTZ R3, R65, c[0x0][0x23c], -R120.reuse ;  /* 0x00008f0041037a23 */ /* 0x100fe40000010878 */
[----:B------:R-:W4:Y:S01]  /*18e70*/  LDSM.16.MT88.4 R64, [R136+0x9400] ;  /* 0x009400008840783b */ /* 0x000f220000004200 */
[----:B------:R-:W-:Y:S02]  /*18e80*/  FFMA.FTZ R58, R58, c[0x0][0x23c], -R189 ;  /* 0x00008f003a3a7a23 */ /* 0x000fe400000108bd */
[----:B------:R-:W-:-:S02]  /*18e90*/  FFMA.FTZ R165, R165, c[0x0][0x23c], -R120 ;  /* 0x00008f00a5a57a23 */ /* 0x000fc40000010878 */
[----:B------:R-:W-:Y:S01]  /*18ea0*/  MUFU.EX2 R193, R193 ;  /* 0x000000c100c17308 */ /* 0x000fe20000000800 */
[----:B--2---:R-:W-:Y:S01]  /*18eb0*/  F2FP.PACK_AB R48, R187, R204 ;  /* 0x000000ccbb30723e */ /* 0x004fe200000000ff */
[----:B------:R-:W-:Y:S02]  /*18ec0*/  FFMA.FTZ R2, R129, c[0x0][0x23c], -R120 ;  /* 0x00008f0081027a23 */ /* 0x000fe40000010878 */
[--C-:B------:R-:W-:Y:S02]  /*18ed0*/  FFMA.FTZ R161, R132, c[0x0][0x23c], -R189.reuse ;  /* 0x00008f0084a17a23 */ /* 0x100fe400000108bd */
[--C-:B------:R-:W-:Y:S02]  /*18ee0*/  FFMA.FTZ R129, R128, c[0x0][0x23c], -R189.reuse ;  /* 0x00008f0080817a23 */ /* 0x100fe400000108bd */
        /* <DEDUP_REMOVED lines=10> */
[----:B------:R-:W5:Y:S01]  /*18f90*/  MUFU.EX2 R195, R195 ;  /* 0x000000c300c37308 */ /* 0x000f620000000800 */
        /* <DEDUP_REMOVED lines=10> */
[----:B-----5:R-:W-:-:S02]  /*19040*/  FMUL.FTZ R6, R114, R195 ;  /* 0x000000c372067220 */ /* 0x020fc40000410000 */
[-C--:B------:R-:W-:Y:S02]  /*19050*/  FMUL.FTZ R7, R115, R195.reuse ;  /* 0x000000c373077220 */ /* 0x080fe40000410000 */
[-C--:B------:R-:W-:Y:S02]  /*19060*/  FMUL.FTZ R14, R106, R195.reuse ;  /* 0x000000c36a0e7220 */ /* 0x080fe40000410000 */
[-C--:B------:R-:W-:Y:S01]  /*19070*/  FMUL.FTZ R15, R107, R195.reuse ;  /* 0x000000c36b0f7220 */ /* 0x080fe20000410000 */
        /* <DEDUP_REMOVED lines=8> */
[-C--:B------:R-:W-:Y:S02]  /*19100*/  FMUL.FTZ R29, R89, R206.reuse ;  /* 0x000000ce591d7220 */ /* 0x080fe40000410000 */
[-C--:B------:R-:W-:Y:S02]  /*19110*/  FMUL.FTZ R30, R90, R195.reuse ;  /* 0x000000c35a1e7220 */ /* 0x080fe40000410000 */
[----:B------:R-:W-:Y:S01]  /*19120*/  FMUL.FTZ R31, R91, R195 ;  /* 0x000000c35b1f7220 */ /* 0x000fe20000410000 */
[----:B-1----:R-:W-:Y:S01]  /*19130*/  HMMA.16816.F32 R4, R48, R8, R4 ;  /* 0x000000083004723c */ /* 0x002fe20000001804 */
        /* <DEDUP_REMOVED lines=31> */
[----:B------:R-:W3:Y:S01]  /*19330*/  MUFU.EX2 R2, R2 ;  /* 0x0000000200027308 */ /* 0x000ee20000000800 */
        /* <DEDUP_REMOVED lines=40> */
[----:B------:R-:W2:Y:S01]  /*195c0*/  LDSM.16.MT88.4 R68, [R138+0x9400] ;  /* 0x009400008a44783b */ /* 0x000ea20000004200 */
[----:B-1----:R-:W-:Y:S01]  /*195d0*/  F2FP.PACK_AB R53, R60, R165 ;  /* 0x000000a53c35723e */ /* 0x002fe200000000ff */
[--C-:B------:R-:W-:Y:S01]  /*195e0*/  FFMA.FTZ R190, R191, c[0x0][0x23c], -R120.reuse ;  /* 0x00008f00bfbe7a23 */ /* 0x100fe20000010878 */
[----:B------:R-:W1:Y:S01]  /*195f0*/  MUFU.EX2 R130, R130 ;  /* 0x0000008200827308 */ /* 0x000e620000000800 */
[----:B------:R-:W-:-:S02]  /*19600*/  FFMA.FTZ R181, R181, c[0x0][0x23c], -R120 ;  /* 0x00008f00b5b57a23 */ /* 0x000fc40000010878 */
[----:B------:R-:W-:Y:S01]  /*19610*/  F2FP.PACK_AB R54, R58, R59 ;  /* 0x0000003b3a36723e */ /* 0x000fe200000000ff */
[----:B------:R-:W-:Y:S01]  /*19620*/  FFMA.FTZ R179, R183, c[0x0][0x23c], -R120 ;  /* 0x00008f00b7b37a23 */ /* 0x000fe20000010878 */
[----:B---3--:R-:W-:Y:S01]  /*19630*/  F2FP.PACK_AB R55, R2, R3 ;  /* 0x000000030237723e */ /* 0x008fe200000000ff */
[--C-:B------:R-:W-:Y:S02]  /*19640*/  FFMA.FTZ R166, R166, c[0x0][0x23c], -R189.reuse ;  /* 0x00008f00a6a67a23 */ /* 0x100fe400000108bd */
[----:B------:R-:W-:Y:S01]  /*19650*/  MUFU.EX2 R127, R127 ;  /* 0x0000007f007f7308 */ /* 0x000fe20000000800 */
[--C-:B------:R-:W-:Y:S02]  /*19660*/  FFMA.FTZ R170, R170, c[0x0][0x23c], -R189.reuse ;  /* 0x00008f00aaaa7a23 */ /* 0x100fe400000108bd */
[--C-:B------:R-:W-:Y:S01]  /*19670*/  FFMA.FTZ R168, R168, c[0x0][0x23c], -R189.reuse ;  /* 0x00008f00a8a87a23 */ /* 0x100fe200000108bd */
[----:B----4-:R-:W-:Y:S01]  /*19680*/  HMMA.16816.F32 R12, R52, R64, R12 ;  /* 0x00000040340c723c */ /* 0x010fe2000000180c */
[----:B------:R-:W-:-:S02]  /*19690*/  FFMA.FTZ R174, R174, c[0x0][0x23c], -R189 ;  /* 0x00008f00aeae7a23 */ /* 0x000fc400000108bd */
[----:B------:R-:W-:Y:S01]  /*196a0*/  FFMA.FTZ R177, R177, c[0x0][0x23c], -R120 ;  /* 0x00008f00b1b17a23 */ /* 0x000fe20000010878 */
        /* <DEDUP_REMOVED lines=8> */
[----:B------:R-:W-:Y:S01]  /*19730*/  FADD.FTZ R206, R187, R206 ;  /* 0x000000cebbce7221 */ /* 0x000fe20000010000 */
[C---:B-----5:R-:W-:Y:S01]  /*19740*/  HMMA.16816.F32 R20, R52.reuse, R72, R20 ;  /* 0x000000483414723c */ /* 0x060fe20000001814 */
[----:B------:R-:W-:Y:S02]  /*19750*/  FADD.FTZ R164, R164, R193 ;  /* 0x000000c1a4a47221 */ /* 0x000fe40000010000 */
[--C-:B------:R-:W-:Y:S01]  /*19760*/  FFMA.FTZ R176, R176, c[0x0][0x23c], -R189.reuse ;  /* 0x00008f00b0b07a23 */ /* 0x100fe200000108bd */
[----:B------:R-:W5:Y:S01]  /*19770*/  MUFU.EX2 R202, R202 ;  /* 0x000000ca00ca7308 */ /* 0x000f620000000800 */
[----:B------:R-:W-:Y:S02]  /*19780*/  FADD.FTZ R173, R173, R164 ;  /* 0x000000a4adad7221 */ /* 0x000fe40000010000 */
[----:B------:R-:W-:Y:S01]  /*19790*/  FFMA.FTZ R185, R185, c[0x0][0x23c], -R189 ;  /* 0x00008f00b9b97a23 */ /* 0x000fe200000108bd */
[----:B------:R-:W-:Y:S01]  /*197a0*/  HMMA.16816.F32 R24, R52, R74, R24 ;  /* 0x0000004a3418723c */ /* 0x000fe20000001818 */
[----:B------:R-:W1:Y:S01]  /*197b0*/  LDSM.16.MT88.4 R72, [R138+0xd400] ;  /* 0x00d400008a48783b */ /* 0x000e620000004200 */
[----:B------:R-:W-:-:S02]  /*197c0*/  FADD.FTZ R126, R126, R173 ;  /* 0x000000ad7e7e7221 */ /* 0x000fc40000010000 */
[----:B------:R-:W-:Y:S01]  /*197d0*/  MUFU.EX2 R199, R199 ;  /* 0x000000c700c77308 */ /* 0x000fe20000000800 */
[--C-:B------:R-:W-:Y:S02]  /*197e0*/  FFMA.FTZ R184, R184, c[0x0][0x23c], -R189.reuse ;  /* 0x00008f00b8b87a23 */ /* 0x100fe400000108bd */
[----:B------:R-:W-:Y:S01]  /*197f0*/  FADD.FTZ R165, R165, R126 ;  /* 0x0000007ea5a57221 */ /* 0x000fe20000010000 */
[C---:B--2---:R-:W-:Y:S01]  /*19800*/  HMMA.16816.F32 R4, R52.reuse, R68, R4 ;  /* 0x000000443404723c */ /* 0x044fe20000001804 */
[----:B------:R-:W-:Y:S02]  /*19810*/  FFMA.FTZ R186, R186, c[0x0][0x23c], -R189 ;  /* 0x00008f00baba7a23 */ /* 0x000fe400000108bd */
[----:B------:R-:W-:Y:S01]  /*19820*/  FADD.FTZ R60, R60, R165 ;  /* 0x000000a53c3c7221 */ /* 0x000fe20000010000 */
[----:B------:R-:W-:Y:S01]  /*19830*/  MUFU.EX2 R198, R198 ;  /* 0x000000c600c67308 */ /* 0x000fe20000000800 */
[----:B------:R-:W-:Y:S02]  /*19840*/  FFMA.FTZ R62, R62, c[0x0][0x23c], -R120 ;  /* 0x00008f003e3e7a23 */ /* 0x000fe40000010878 */
[----:B------:R-:W-:Y:S01]  /*19850*/  FADD.FTZ R3, R3, R60 ;  /* 0x0000003c03037221 */ /* 0x000fe20000010000 */
[----:B------:R-:W-:Y:S01]  /*19860*/  HMMA.16816.F32 R8, R52, R70, R8 ;  /* 0x000000463408723c */ /* 0x000fe20000001808 */
[----:B------:R-:W2:Y:S01]  /*19870*/  LDSM.16.MT88.4 R68, [R136+0xb400] ;  /* 0x00b400008844783b */ /* 0x000ea20000004200 */
[----:B------:R-:W-:-:S02]  /*19880*/  FFMA.FTZ R63, R63, c[0x0][0x23c], -R120 ;  /* 0x00008f003f3f7a23 */ /* 0x000fc40000010878 */
[----:B------:R-:W-:Y:S01]  /*19890*/  MUFU.EX2 R201, R201 ;  /* 0x000000c900c97308 */ /* 0x000fe20000000800 */
[----:B------:R-:W-:Y:S02]  /*198a0*/  FFMA.FTZ R118, R118, c[0x0][0x23c], -R120 ;  /* 0x00008f0076767a23 */ /* 0x000fe40000010878 */
[----:B------:R-:W-:Y:S01]  /*198b0*/  FADD.FTZ R2, R2, R3 ;  /* 0x0000000302027221 */ /* 0x000fe20000010000 */
[C---:B----4-:R-:W-:Y:S04]  /*198c0*/  HMMA.16816.F32 R44, R52.reuse, R64, R44 ;  /* 0x00000040342c723c */ /* 0x050fe8000000182c */
[----:B------:R-:W4:Y:S04]  /*198d0*/  MUFU.EX2 R200, R200 ;  /* 0x000000c800c87308 */ /* 0x000f280000000800 */
[C---:B------:R-:W-:Y:S01]  /*198e0*/  HMMA.16816.F32 R48, R52.reuse, R66, R48 ;  /* 0x000000423430723c */ /* 0x040fe20000001830 */
[----:B------:R-:W3:Y:S03]  /*198f0*/  LDSM.16.MT88.4 R64, [R136+0x9800] ;  /* 0x009800008840783b */ /* 0x000ee60000004200 */
[----:B------:R-:W-:Y:S04]  /*19900*/  MUFU.EX2 R197, R197 ;  /* 0x000000c500c57308 */ /* 0x000fe80000000800 */
        /* <DEDUP_REMOVED lines=37> */
[----:B------:R-:W3:Y:S07]  /*19b60*/  LDSM.16.MT88.4 R64, [R138+0xbc00] ;  /* 0x00bc00008a40783b */ /* 0x000eee0000004200 */
[C---:B--2---:R-:W-:Y:S08]  /*19b70*/  HMMA.16816.F32 R28, R52.reuse, R68, R28 ;  /* 0x00000044341c723c */ /* 0x044ff0000000181c */
[C---:B------:R-:W-:Y:S01]  /*19b80*/  HMMA.16816.F32 R32, R52.reuse, R70, R32 ;  /* 0x000000463420723c */ /* 0x040fe20000001820 */
[----:B------:R-:W2:Y:S07]  /*19b90*/  LDSM.16.MT88.4 R68, [R136+0x9c00] ;  /* 0x009c00008844783b */ /* 0x000eae0000004200 */
[C---:B-1----:R-:W-:Y:S08]  /*19ba0*/  HMMA.16816.F32 R36, R52.reuse, R72, R36 ;  /* 0x000000483424723c */ /* 0x042ff00000001824 */
[----:B------:R-:W-:Y:S01]  /*19bb0*/  HMMA.16816.F32 R40, R52, R74, R40 ;  /* 0x0000004a3428723c */ /* 0x000fe20000001828 */
[----:B------:R-:W1:Y:S06]  /*19bc0*/  LDSM.16.MT88.4 R72, [R138+0x9c00] ;  /* 0x009c00008a48783b */ /* 0x000e6c0000004200 */
[----:B-----5:R-:W-:-:S02]  /*19bd0*/  F2FP.PACK_AB R52, R202, R203 ;  /* 0x000000cbca34723e */ /* 0x020fc400000000ff */
[----:B----4-:R-:W-:Y:S01]  /*19be0*/  F2FP.PACK_AB R53, R200, R201 ;  /* 0x000000c9c835723e */ /* 0x010fe200000000ff */
[----:B------:R-:W-:Y:S01]  /*19bf0*/  FADD.FTZ R201, R201, R122 ;  /* 0x0000007ac9c97221 */ /* 0x000fe20000010000 */
[----:B------:R-:W-:Y:S02]  /*19c00*/  F2FP.PACK_AB R54, R198, R199 ;  /* 0x000000c7c636723e */ /* 0x000fe400000000ff */
[----:B------:R-:W-:Y:S01]  /*19c10*/  F2FP.PACK_AB R55, R196, R197 ;  /* 0x000000c5c437723e */ /* 0x000fe200000000ff */
[----:B------:R-:W-:-:S06]  /*19c20*/  FADD.FTZ R200, R200, R201 ;  /* 0x000000c9c8c87221 */ /* 0x000fcc0000010000 */
        /* <DEDUP_REMOVED lines=66> */
[----:B-1----:R-:W-:Y:S02]  /*1a050*/  F2FP.PACK_AB R5, R51, R50 ;  /* 0x000000323305723e */ /* 0x002fe400000000ff */
[----:B------:R-:W-:-:S04]  /*1a060*/  FADD.FTZ R3, R163, R2 ;  /* 0x00000002a3037221 */ /* 0x000fc80000010000 */
[----:B------:R-:W-:-:S04]  /*1a070*/  FADD.FTZ R3, R188, R3 ;  /* 0x00000003bc037221 */ /* 0x000fc80000010000 */
[----:B------:R-:W-:-:S04]  /*1a080*/  FADD.FTZ R2, R52, R3 ;  /* 0x0000000334027221 */ /* 0x000fc80000010000 */
[----:B------:R-:W-:Y:S01]  /*1a090*/  FADD.FTZ R2, R55, R2 ;  /* 0x0000000237027221 */ /* 0x000fe20000010000 */
[----:B--2---:R-:W-:-:S03]  /*1a0a0*/  F2FP.PACK_AB R7, R49, R48 ;  /* 0x000000303107723e */ /* 0x004fc600000000ff */
[----:B------:R-:W-:-:S04]  /*1a0b0*/  FADD.FTZ R3, R53, R2 ;  /* 0x0000000235037221 */ /* 0x000fc80000010000 */
[----:B------:R-:W-:Y:S01]  /*1a0c0*/  HMMA.16816.F32 R112, R4, R108, R112 ;  /* 0x0000006c0470723c */ /* 0x000fe20000001870 */
[----:B------:R-:W-:-:S07]  /*1a0d0*/  FADD.FTZ R3, R54, R3 ;  /* 0x0000000336037221 */ /* 0x000fce0000010000 */
        /* <DEDUP_REMOVED lines=15> */
[----:B------:R-:W5:Y:S01]  /*1a1d0*/  LDSM.16.MT88.4 R16, [R136+0xc800] ;  /* 0x00c800008810783b */ /* 0x000f620000004200 */
[----:B------:R-:W-:-:S03]  /*1a1e0*/  FFMA.FTZ R34, R121, c[0x0][0x23c], -R120 ;  /* 0x00008f0079227a23 */ /* 0x000fc60000010878 */
[C---:B-1----:R-:W-:Y:S02]  /*1a1f0*/  HMMA.16816.F32 R72, R4.reuse, R8, R44 ;  /* 0x000000080448723c */ /* 0x042fe4000000182c */
[----:B------:R-:W-:Y:S06]  /*1a200*/  MUFU.EX2 R31, R178 ;  /* 0x000000b2001f7308 */ /* 0x000fec0000000800 */
[C---:B------:R-:W-:Y:S01]  /*1a210*/  HMMA.16816.F32 R68, R4.reuse, R10, R68 ;  /* 0x0000000a0444723c */ /* 0x040fe20000001844 */
[----:B------:R-:W1:Y:S01]  /*1a220*/  LDSM.16.MT88.4 R8, [R138+0xe800] ;  /* 0x00e800008a08783b */ /* 0x000e620000004200 */
[----:B------:R-:W-:Y:S06]  /*1a230*/  MUFU.EX2 R32, R32 ;  /* 0x0000002000207308 */ /* 0x000fec0000000800 */
[C---:B------:R-:W-:Y:S01]  /*1a240*/  HMMA.16816.F32 R92, R4.reuse, R94, R24 ;  /* 0x0000005e045c723c */ /* 0x040fe20000001818 */
[----:B------:R-:W1:Y:S01]  /*1a250*/  LDSM.16.MT88.4 R24, [R136+0xa800] ;  /* 0x00a800008818783b */ /* 0x000e620000004200 */
[----:B------:R-:W2:Y:S06]  /*1a260*/  MUFU.EX2 R35, R35 ;  /* 0x0000002300237308 */ /* 0x000eac0000000800 */
[C---:B------:R-:W-:Y:S02]  /*1a270*/  HMMA.16816.F32 R80, R4.reuse, R76, R36 ;  /* 0x0000004c0450723c */ /* 0x040fe40000001824 */
[----:B------:R-:W-:Y:S05]  /*1a280*/  MUFU.EX2 R33, R33 ;  /* 0x0000002100217308 */ /* 0x000fea0000000800 */
[----:B------:R-:W-:Y:S01]  /*1a290*/  FFMA.FTZ R37, R119, c[0x0][0x23c], -R120 ;  /* 0x00008f0077257a23 */ /* 0x000fe20000010878 */
[----:B------:R-:W-:Y:S02]  /*1a2a0*/  HMMA.16816.F32 R76, R4, R78, R40 ;  /* 0x0000004e044c723c */ /* 0x000fe40000001828 */
[----:B------:R-:W3:Y:S05]  /*1a2b0*/  MUFU.EX2 R34, R34 ;  /* 0x0000002200227308 */ /* 0x000eea0000000800 */
[----:B----4-:R-:W-:Y:S01]  /*1a2c0*/  F2FP.PACK_AB R4, R29, R30 ;  /* 0x0000001e1d04723e */ /* 0x010fe200000000ff */
[----:B------:R-:W-:Y:S01]  /*1a2d0*/  FADD.FTZ R30, R30, R3 ;  /* 0x000000031e1e7221 */ /* 0x000fe20000010000 */
[----:B--2---:R-:W-:Y:S01]  /*1a2e0*/  F2FP.PACK_AB R5, R35, R32 ;  /* 0x000000202305723e */ /* 0x004fe200000000ff */
[----:B------:R-:W-:Y:S01]  /*1a2f0*/  MUFU.EX2 R37, R37 ;  /* 0x0000002500257308 */ /* 0x000fe20000000800 */
[----:B------:R-:W-:Y:S01]  /*1a300*/  F2FP.PACK_AB R6, R31, R28 ;  /* 0x0000001c1f06723e */ /* 0x000fe200000000ff */
[----:B------:R-:W-:Y:S01]  /*1a310*/  FADD.FTZ R29, R29, R30 ;  /* 0x0000001e1d1d7221 */ /* 0x000fe20000010000 */
[----:B------:R-:W-:-:S03]  /*1a320*/  MOV R3, R57 ;  /* 0x0000003900037202 */ /* 0x000fc60000000f00 */
[----:B------:R-:W-:Y:S01]  /*1a330*/  FADD.FTZ R28, R28, R29 ;  /* 0x0000001d1c1c7221 */ /* 0x000fe20000010000 */
[----:B---3--:R-:W-:-:S03]  /*1a340*/  F2FP.PACK_AB R7, R34, R33 ;  /* 0x000000212207723e */ /* 0x008fc600000000ff */
[----:B------:R-:W-:-:S04]  /*1a350*/  FADD.FTZ R31, R31, R28 ;  /* 0x0000001c1f1f7221 */ /* 0x000fc80000010000 */
[C---:B------:R-:W-:Y:S08]  /*1a360*/  HMMA.16816.F32 R112, R4.reuse, R12, R112 ;  /* 0x0000000c0470723c */ /* 0x040ff00000001870 */
[C---:B------:R-:W-:Y:S01]  /*1a370*/  HMMA.16816.F32 R108, R4.reuse, R14, R108 ;  /* 0x0000000e046c723c */ /* 0x040fe2000000186c */
[----:B------:R-:W2:Y:S07]  /*1a380*/  LDSM.16.MT88.4 R12, [R136+0xe800] ;  /* 0x00e80000880c783b */ /* 0x000eae0000004200 */
[C---:B------:R-:W-:Y:S08]  /*1a390*/  HMMA.16816.F32 R96, R4.reuse, R20, R96 ;  /* 0x000000140460723c */ /* 0x040ff00000001860 */
[C---:B------:R-:W-:Y:S01]  /*1a3a0*/  HMMA.16816.F32 R92, R4.reuse, R22, R92 ;  /* 0x00000016045c723c */ /* 0x040fe2000000185c */
[----:B------:R-:W3:Y:S07]  /*1a3b0*/  LDSM.16.MT88.4 R20, [R138+0xac00] ;  /* 0x00ac00008a14783b */ /* 0x000eee0000004200 */
[C---:B-----5:R-:W-:Y:S08]  /*1a3c0*/  HMMA.16816.F32 R88, R4.reuse, R16, R88 ;  /* 0x000000100458723c */ /* 0x060ff00000001858 */
        /* <DEDUP_REMOVED lines=8> */
[----:B------:R-:W-:Y:S07]  /*1a450*/  MUFU.EX2 R27, R62 ;  /* 0x0000003e001b7308 */ /* 0x000fee0000000800 */
[C---:B--2---:R-:W-:Y:S01]  /*1a460*/  HMMA.16816.F32 R72, R4.reuse, R12, R72 ;  /* 0x0000000c0448723c */ /* 0x044fe20000001848 */
[----:B------:R-:W2:Y:S07]  /*1a470*/  MUFU.EX2 R24, R63 ;  /* 0x0000003f00187308 */ /* 0x000eae0000000800 */
[----:B------:R-:W-:Y:S01]  /*1a480*/  HMMA.16816.F32 R68, R4, R14, R68 ;  /* 0x0000000e0444723c */ /* 0x000fe20000001844 */
[----:B------:R-:W5:Y:S01]  /*1a490*/  MUFU.EX2 R26, R118 ;  /* 0x00000076001a7308 */ /* 0x000f620000000800 */
[----:B------:R-:W1:Y:S05]  /*1a4a0*/  LDSM.16.MT88.4 R12, [R136+0xcc00] ;  /* 0x00cc0000880c783b */ /* 0x000e6a0000004200 */
[----:B------:R-:W-:Y:S01]  /*1a4b0*/  F2FP.PACK_AB R4, R185, R176 ;  /* 0x000000b0b904723e */ /* 0x000fe200000000ff */
[----:B------:R-:W-:Y:S01]  /*1a4c0*/  FADD.FTZ R176, R176, R31 ;  /* 0x0000001fb0b07221 */ /* 0x000fe20000010000 */
[----:B--2---:R-:W-:-:S02]  /*1a4d0*/  F2FP.PACK_AB R5, R24, R27 ;  /* 0x0000001b1805723e */ /* 0x004fc400000000ff */
[----:B------:R-:W-:Y:S01]  /*1a4e0*/  F2FP.PACK_AB R6, R25, R184 ;  /* 0x000000b81906723e */ /* 0x000fe200000000ff */
[----:B------:R-:W-:-:S04]  /*1a4f0*/  FADD.FTZ R185, R185, R176 ;  /* 0x000000b0b9b97221 */ /* 0x000fc80000010000 */
[----:B------:R-:W-:Y:S01]  /*1a500*/  FADD.FTZ R184, R184, R185 ;  /* 0x000000b9b8b87221 */ /* 0x000fe20000010000 */
[----:B-----5:R-:W-:-:S03]  /*1a510*/  F2FP.PACK_AB R7, R37, R26 ;  /* 0x0000001a2507723e */ /* 0x020fc600000000ff */
        /* <DEDUP_REMOVED lines=35> */
.L_x_3306:
        /* <DEDUP_REMOVED lines=8> */
.L_x_3316:
        /* <DEDUP_REMOVED lines=67> */
.L_x_3313:
[----:B------:R-:W-:Y:S02]  /*1ac00*/  ISETP.NE.AND P1, PT, R148, RZ, PT ;  /* 0x000000ff9400720c */ /* 0x000fe40003f25270 */
[----:B------:R-:W-:Y:S02]  /*1ac10*/  ISETP.GE.AND P0, PT, R116, c[0x0][0x220], PT ;  /* 0x0000880074007a0c */ /* 0x000fe40003f06270 */
[----:B------:R-:W-:Y:S02]  /*1ac20*/  SEL R2, RZ, 0x3fffc, P1 ;  /* 0x0003fffcff027807 */ /* 0x000fe40000800000 */
[----:B------:R-:W-:Y:S02]  /*1ac30*/  IADD3 R7, P2, R146, R3, RZ ;  /* 0x0000000392077210 */ /* 0x000fe40007f5e0ff */
[----:B------:R-:W-:Y:S02]  /*1ac40*/  LOP3.LUT P1, RZ, R2, 0x4, RZ, 0xc0, !PT ;  /* 0x0000000402ff7812 */ /* 0x000fe4000782c0ff */
[----:B------:R-:W-:Y:S02]  /*1ac50*/  LEA R2, P3, R3, R124, 0x1 ;  /* 0x0000007c03027211 */ /* 0x000fe400078608ff */
[----:B------:R-:W-:Y:S02]  /*1ac60*/  IADD3.X R8, R145, R4, RZ, P2, !PT ;  /* 0x0000000491087210 */ /* 0x000fe400017fe4ff */
[----:B------:R-:W-:Y:S02]  /*1ac70*/  LEA.HI.X R3, R3, R125, R4, 0x1, P3 ;  /* 0x0000007d03037211 */ /* 0x000fe400018f0c04 */
[C---:B------:R-:W-:Y:S02]  /*1ac80*/  @!P0 LEA R14, P3, R7.reuse, R124, 0x1 ;  /* 0x0000007c070e8211 */ /* 0x040fe400078608ff */
[C---:B------:R-:W-:Y:S01]  /*1ac90*/  IADD3 R5, P2, R146.reuse, R7, RZ ;  /* 0x0000000792057210 */ /* 0x040fe20007f5e0ff */
[----:B------:R-:W-:Y:S01]  /*1aca0*/  @!PT LDS RZ, [RZ] ;  /* 0x00000000fffff984 */ /* 0x000fe20000000800 */
[----:B------:R-:W-:Y:S01]  /*1acb0*/  @!PT LDS RZ, [RZ] ;  /* 0x00000000fffff984 */ /* 0x000fe20000000800 */
[----:B------:R-:W-:Y:S01]  /*1acc0*/  @!PT LDS RZ, [RZ] ;  /* 0x00000000fffff984 */ /* 0x000fe20000000800 */
[----:B------:R1:W-:Y:S01]  /*1acd0*/  @!P0 LDGSTS.E.BYPASS.LTC128B.128 [R151+0x9000], [R2.64] ;  /* 0x0900000002978fae */ /* 0x0003e2000b901d46 */
[-CC-:B------:R-:W-:Y:S02]  /*1ace0*/  @!P0 LEA.HI.X R15, R7, R125.reuse, R8.reuse, 0x1, P3 ;  /* 0x0000007d070f8211 */ /* 0x180fe400018f0c08 */
[----:B------:R-:W-:Y:S02]  /*1acf0*/  IADD3.X R6, R145, R8, RZ, P2, !PT ;  /* 0x0000000891067210 */ /* 0x000fe400017fe4ff */
        /* <DEDUP_REMOVED lines=30> */
[----:B------:R-:W-:Y:S03]  /*1aee0*/  ISETP.GT.AND P2, PT, R155, R142, PT ;  /* 0x0000008e9b00720c */ /* 0x000fe60003f44270 */
        /* <DEDUP_REMOVED lines=396> */
.L_x_3315:
        /* <DEDUP_REMOVED lines=91> */
.L_x_3314:
[----:B--234-:R-:W-:Y:S01]  /*1cd60*/  LEA R2, R155, R158, 0x7 ;  /* 0x0000009e9b027211 */ /* 0x01cfe200078e38ff */
[----:B-1----:R-:W-:Y:S03]  /*1cd70*/  LDSM.16.MT88.4 R44, [R138+0xd000] ;  /* 0x00d000008a2c783b */ /* 0x002fe60000004200 */
[----:B------:R-:W-:Y:S01]  /*1cd80*/  I2F R11, R2 ;  /* 0x00000002000b7306 */ /* 0x000fe20000201400 */
[C---:B------:R-:W-:Y:S02]  /*1cd90*/  IADD3 R19, R2.reuse, 0x1, RZ ;  /* 0x0000000102137810 */ /* 0x040fe40007ffe0ff */
[C---:B------:R-:W-:Y:S02]  /*1cda0*/  IADD3 R51, R2.reuse, 0x11, RZ ;  /* 0x0000001102337810 */ /* 0x040fe40007ffe0ff */
[C---:B------:R-:W-:Y:S01]  /*1cdb0*/  IADD3 R7, R2.reuse, 0x8, RZ ;  /* 0x0000000802077810 */ /* 0x040fe20007ffe0ff */
[----:B------:R-:W-:Y:S01]  /*1cdc0*/  LDSM.16.MT88.4 R60, [R136+0xd000] ;  /* 0x00d00000883c783b */ /* 0x000fe20000004200 */
        /* <DEDUP_REMOVED lines=45> */
[CC--:B------:R-:W-:Y:S01]  /*1d0a0*/  FFMA.FTZ R48, R0.reuse, R51.reuse, R219 ;  /* 0x0000003300307223 */ /* 0x0c0fe200000100db */
[----:B------:R-:W-:Y:S01]  /*1d0b0*/  FMNMX.FTZ R10, R11, R118, !PT ;  /* 0x000000760b0a7209 */ /* 0x000fe20007810000 */
[C---:B------:R-:W-:Y:S01]  /*1d0c0*/  FFMA.FTZ R51, R0.reuse, R51, R13 ;  /* 0x0000003300337223 */ /* 0x040fe2000001000d */
[----:B------:R-:W-:Y:S01]  /*1d0d0*/  FMNMX.FTZ R13, R177, R119, !PT ;  /* 0x00000077b10d7209 */ /* 0x000fe20007810000 */
[C---:B------:R-:W-:Y:S02]  /*1d0e0*/  FFMA.FTZ R19, R0.reuse, R19, R175 ;  /* 0x0000001300137223 */ /* 0x040fe400000100af */
[----:B------:R-:W-:Y:S01]  /*1d0f0*/  FFMA.FTZ R213, R0, R7, R213 ;  /* 0x0000000700d57223 */ /* 0x000fe200000100d5 */
[----:B------:R-:W-:Y:S01]  /*1d100*/  FMNMX.FTZ R8, R6, R13, !PT ;  /* 0x0000000d06087209 */ /* 0x000fe20007810000 */
[C---:B------:R-:W-:Y:S01]  /*1d110*/  FFMA.FTZ R209, R0.reuse, R7, R209 ;  /* 0x0000000700d17223 */ /* 0x040fe200000100d1 */
[----:B------:R-:W-:Y:S01]  /*1d120*/  FMNMX.FTZ R10, R19, R10, !PT ;  /* 0x0000000a130a7209 */ /* 0x000fe20007810000 */
        /* <DEDUP_REMOVED lines=46> */
[----:B------:R-:W1:Y:S01]  /*1d410*/  I2F R7, R7 ;  /* 0x0000000700077306 */ /* 0x000e620000201400 */
[----:B------:R-:W-:Y:S01]  /*1d420*/  FMNMX.FTZ R17, R190, R17, !PT ;  /* 0x00000011be117209 */ /* 0x000fe20007810000 */
[-C--:B------:R-:W-:Y:S01]  /*1d430*/  FFMA.FTZ R186, R0, R25.reuse, R186 ;  /* 0x0000001900ba7223 */ /* 0x080fe200000100ba */
[----:B------:R-:W-:Y:S01]  /*1d440*/  IADD3 R3, R2, 0x58, RZ ;  /* 0x0000005802037810 */ /* 0x000fe20007ffe0ff */
[----:B------:R-:W-:Y:S01]  /*1d450*/  FFMA.FTZ R193, R0, R25, R193 ;  /* 0x0000001900c17223 */ /* 0x000fe200000100c1 */
[----:B------:R-:W-:Y:S01]  /*1d460*/  FMNMX.FTZ R25, R180, R17, !PT ;  /* 0x00000011b4197209 */ /* 0x000fe20007810000 */
[C---:B------:R-:W-:Y:S01]  /*1d470*/  FFMA.FTZ R191, R0.reuse, R29, R191 ;  /* 0x0000001d00bf7223 */ /* 0x040fe200000100bf */
[----:B------:R-:W-:Y:S01]  /*1d480*/  FMNMX.FTZ R10, R199, R10, !PT ;  /* 0x0000000ac70a7209 */ /* 0x000fe20007810000 */
[----:B------:R-:W-:Y:S01]  /*1d490*/  FFMA.FTZ R188, R0, R27, R188 ;  /* 0x0000001b00bc7223 */ /* 0x000fe200000100bc */
[----:B------:R-:W-:Y:S01]  /*1d4a0*/  IADD3 R15, R2, 0x59, RZ ;  /* 0x00000059020f7810 */ /* 0x000fe20007ffe0ff */
[----:B------:R-:W2:Y:S01]  /*1d4b0*/  I2F R3, R3 ;  /* 0x0000000300037306 */ /* 0x000ea20000201400 */
[----:B------:R-:W-:Y:S01]  /*1d4c0*/  FMNMX.FTZ R25, R178, R25, !PT ;  /* 0x00000019b2197209 */ /* 0x000fe20007810000 */
[C---:B------:R-:W-:Y:S01]  /*1d4d0*/  FFMA.FTZ R195, R0.reuse, R27, R195 ;  /* 0x0000001b00c37223 */ /* 0x040fe200000100c3 */
[----:B------:R-:W-:Y:S01]  /*1d4e0*/  FMNMX.FTZ R10, R197, R10, !PT ;  /* 0x0000000ac50a7209 */ /* 0x000fe20007810000 */
[-C--:B------:R-:W-:Y:S01]  /*1d4f0*/  FFMA.FTZ R182, R0, R21.reuse, R182 ;  /* 0x0000001500b67223 */ /* 0x080fe200000100b6 */
[----:B------:R-:W-:Y:S01]  /*1d500*/  IADD3 R4, R2, 0x60, RZ ;  /* 0x0000006002047810 */ /* 0x000fe20007ffe0ff */
[----:B------:R-:W-:Y:S01]  /*1d510*/  FFMA.FTZ R183, R0, R21, R183 ;  /* 0x0000001500b77223 */ /* 0x000fe200000100b7 */
[----:B------:R-:W-:Y:S01]  /*1d520*/  FMNMX.FTZ R21, R188, R25, !PT ;  /* 0x00000019bc157209 */ /* 0x000fe20007810000 */
[-C--:B------:R-:W-:Y:S01]  /*1d530*/  FFMA.FTZ R184, R0, R23.reuse, R184 ;  /* 0x0000001700b87223 */ /* 0x080fe200000100b8 */
[----:B------:R-:W-:Y:S01]  /*1d540*/  FMNMX.FTZ R10, R191, R10, !PT ;  /* 0x0000000abf0a7209 */ /* 0x000fe20007810000 */
[----:B------:R-:W3:Y:S01]  /*1d550*/  I2F R15, R15 ;  /* 0x0000000f000f7306 */ /* 0x000ee20000201400 */
[----:B------:R-:W-:Y:S01]  /*1d560*/  IADD3 R13, R2, 0x61, RZ ;  /* 0x00000061020d7810 */ /* 0x000fe20007ffe0ff */
[----:B------:R-:W-:Y:S01]  /*1d570*/  FFMA.FTZ R189, R0, R23, R189 ;  /* 0x0000001700bd7223 */ /* 0x000fe200000100bd */
[----:B------:R-:W-:Y:S01]  /*1d580*/  FMNMX.FTZ R21, R186, R21, !PT ;  /* 0x00000015ba157209 */ /* 0x000fe20007810000 */
[CC--:B------:R-:W-:Y:S01]  /*1d590*/  FFMA.FTZ R176, R0.reuse, R9.reuse, R176 ;  /* 0x0000000900b07223 */ /* 0x0c0fe200000100b0 */
[----:B------:R-:W-:Y:S01]  /*1d5a0*/  FMNMX.FTZ R10, R195, R10, !PT ;  /* 0x0000000ac30a7209 */ /* 0x000fe20007810000 */
[----:B------:R-:W-:Y:S01]  /*1d5b0*/  FFMA.FTZ R179, R0, R9, R179 ;  /* 0x0000000900b37223 */ /* 0x000fe200000100b3 */
[----:B------:R-:W-:Y:S01]  /*1d5c0*/  IADD3 R8, R2, 0x68, RZ ;  /* 0x0000006802087810 */ /* 0x000fe20007ffe0ff */
[----:B-1----:R-:W-:Y:S01]  /*1d5d0*/  FFMA.FTZ R174, R0, R7, R174 ;  /* 0x0000000700ae7223 */ /* 0x002fe200000100ae */
[----:B------:R-:W-:Y:S01]  /*1d5e0*/  FMNMX.FTZ R21, R184, R21, !PT ;  /* 0x00000015b8157209 */ /* 0x000fe20007810000 */
[----:B------:R-:W1:Y:S01]  /*1d5f0*/  I2F R4, R4 ;  /* 0x0000000400047306 */ /* 0x000e620000201400 */
[----:B------:R-:W-:Y:S01]  /*1d600*/  FMNMX.FTZ R10, R193, R10, !PT ;  /* 0x0000000ac10a7209 */ /* 0x000fe20007810000 */
[----:B------:R-:W-:Y:S01]  /*1d610*/  FFMA.FTZ R173, R0, R7, R173 ;  /* 0x0000000700ad7223 */ /* 0x000fe200000100ad */
[----:B------:R-:W-:Y:S01]  /*1d620*/  FMNMX.FTZ R21, R182, R21, !PT ;  /* 0x00000015b6157209 */ /* 0x000fe20007810000 */
[CC--:B--2---:R-:W-:Y:S01]  /*1d630*/  FFMA.FTZ R172, R0.reuse, R3.reuse, R172 ;  /* 0x0000000300ac7223 */ /* 0x0c4fe200000100ac */
[----:B------:R-:W-:Y:S01]  /*1d640*/  FMNMX.FTZ R10, R189, R10, !PT ;  /* 0x0000000abd0a7209 */ /* 0x000fe20007810000 */
[----:B------:R-:W-:Y:S01]  /*1d650*/  FFMA.FTZ R171, R0, R3, R171 ;  /* 0x0000000300ab7223 */ /* 0x000fe200000100ab */
[----:B------:R-:W-:Y:S01]  /*1d660*/  FMNMX.FTZ R21, R176, R21, !PT ;  /* 0x00000015b0157209 */ /* 0x000fe20007810000 */
[----:B------:R-:W-:Y:S01]  /*1d670*/  FFMA.FTZ R127, R0, R127, R5 ;  /* 0x0000007f007f7223 */ /* 0x000fe20000010005 */
[----:B------:R-:W-:Y:S01]  /*1d680*/  FMNMX.FTZ R10, R183, R10, !PT ;  /* 0x0000000ab70a7209 */ /* 0x000fe20007810000 */
[----:B------:R-:W2:Y:S01]  /*1d690*/  I2F R13, R13 ;  /* 0x0000000d000d7306 */ /* 0x000ea20000201400 */
[----:B------:R-:W-:Y:S01]  /*1d6a0*/  FMNMX.FTZ R21, R174, R21, !PT ;  /* 0x00000015ae157209 */ /* 0x000fe20007810000 */
[----:B------:R-:W-:Y:S01]  /*1d6b0*/  LDSM.16.MT88.4 R28, [R138+0xb000] ;  /* 0x00b000008a1c783b */ /* 0x000fe20000004200 */
[----:B------:R-:W-:Y:S01]  /*1d6c0*/  FMNMX.FTZ R10, R179, R10, !PT ;  /* 0x0000000ab30a7209 */ /* 0x000fe20007810000 */
[-C--:B---3--:R-:W-:Y:S01]  /*1d6d0*/  FFMA.FTZ R170, R0, R15.reuse, R170 ;  /* 0x0000000f00aa7223 */ /* 0x088fe200000100aa */
[----:B------:R-:W-:Y:S01]  /*1d6e0*/  IADD3 R7, R2, 0x78, RZ ;  /* 0x0000007802077810 */ /* 0x000fe20007ffe0ff */
[----:B------:R-:W-:Y:S01]  /*1d6f0*/  FFMA.FTZ R167, R0, R15, R167 ;  /* 0x0000000f00a77223 */ /* 0x000fe200000100a7 */
[----:B------:R-:W-:Y:S02]  /*1d700*/  FMNMX.FTZ R21, R172, R21, !PT ;  /* 0x00000015ac157209 */ /* 0x000fe40007810000 */
[----:B------:R-:W-:Y:S01]  /*1d710*/  FMNMX.FTZ R10, R173, R10, !PT ;  /* 0x0000000aad0a7209 */ /* 0x000fe20007810000 */
[----:B------:R-:W3:Y:S01]  /*1d720*/  I2F R8, R8 ;  /* 0x0000000800087306 */ /* 0x000ee20000201400 */
[----:B------:R-:W-:Y:S01]  /*1d730*/  IADD3 R3, R2, 0x79, RZ ;  /* 0x0000007902037810 */ /* 0x000fe20007ffe0ff */
[----:B------:R-:W-:Y:S01]  /*1d740*/  LDSM.16.MT88.4 R36, [R136+0xb000] ;  /* 0x00b000008824783b */ /* 0x000fe20000004200 */
[----:B------:R-:W-:Y:S01]  /*1d750*/  FMNMX.FTZ R2, R170, R21, !PT ;  /* 0x00000015aa027209 */ /* 0x000fe20007810000 */
[C---:B-1----:R-:W-:Y:S01]  /*1d760*/  FFMA.FTZ R165, R0.reuse, R4, R165 ;  /* 0x0000000400a57223 */ /* 0x042fe200000100a5 */
[----:B------:R-:W-:Y:S01]  /*1d770*/  FMNMX.FTZ R10, R171, R10, !PT ;  /* 0x0000000aab0a7209 */ /* 0x000fe20007810000 */
[C---:B------:R-:W-:Y:S03]  /*1d780*/  FFMA.FTZ R133, R0.reuse, R4, R133 ;  /* 0x0000000400857223 */ /* 0x040fe60000010085 */
[----:B------:R-:W-:Y:S01]  /*1d790*/  FMNMX.FTZ R15, R165, R2, !PT ;  /* 0x00000002a50f7209 */ /* 0x000fe20007810000 */
[----:B------:R-:W1:Y:S01]  /*1d7a0*/  I2F R17, R12 ;  /* 0x0000000c00117306 */ /* 0x000e620000201400 */
[----:B------:R-:W-:Y:S01]  /*1d7b0*/  FMNMX.FTZ R10, R167, R10, !PT ;  /* 0x0000000aa70a7209 */ /* 0x000fe20007810000 */
[----:B------:R-:W-:Y:S01]  /*1d7c0*/  LDSM.16.MT88.4 R20, [R136+0x9000] ;  /* 0x009000008814783b */ /* 0x000fe20000004200 */
[CC--:B--2---:R-:W-:Y:S02]  /*1d7d0*/  FFMA.FTZ R164, R0.reuse, R13.reuse, R164 ;  /* 0x0000000d00a47223 */ /* 0x0c4fe400000100a4 */
[----:B------:R-:W-:Y:S01]  /*1d7e0*/  FMNMX.FTZ R10, R133, R10, !PT ;  /* 0x0000000a850a7209 */ /* 0x000fe20007810000 */
[----:B------:R-:W-:Y:S02]  /*1d7f0*/  FFMA.FTZ R131, R0, R13, R131 ;  /* 0x0000000d00837223 */ /* 0x000fe40000010083 */
[----:B------:R-:W-:Y:S02]  /*1d800*/  FMNMX.FTZ R2, R164, R15, !PT ;  /* 0x0000000fa4027209 */ /* 0x000fe40007810000 */
[----:B------:R-:W2:Y:S01]  /*1d810*/  I2F R9, R14 ;  /* 0x0000000e00097306 */ /* 0x000ea20000201400 */
[----:B------:R-:W-:Y:S01]  /*1d820*/  FMNMX.FTZ R10, R131, R10, !PT ;  /* 0x0000000a830a7209 */ /* 0x000fe20007810000 */
[CC--:B---3--:R-:W-:Y:S02]  /*1d830*/  FFMA.FTZ R135, R0.reuse, R8.reuse, R135 ;  /* 0x0000000800877223 */ /* 0x0c8fe40000010087 */
[----:B------:R-:W-:Y:S03]  /*1d840*/  FFMA.FTZ R129, R0, R8, R129 ;  /* 0x0000000800817223 */ /* 0x000fe60000010081 */
        /* <DEDUP_REMOVED lines=15> */
[----:B------:R-:W-:Y:S03]  /*1d940*/  FFMA.FTZ R122, R0, R7, R122 ;  /* 0x00000007007a7223 */ /* 0x000fe6000001007a */
[----:B------:R-:W-:Y:S02]  /*1d950*/  FMNMX.FTZ R9, R53, R2, !PT ;  /* 0x0000000235097209 */ /* 0x000fe40007810000 */
[----:B------:R-:W-:Y:S02]  /*1d960*/  FMNMX.FTZ R4, R122, R13, !PT ;  /* 0x0000000d7a047209 */ /* 0x000fe40007810000 */
[----:B------:R-:W-:Y:S01]  /*1d970*/  LDSM.16.MT88.4 R12, [R138+0x9000] ;  /* 0x009000008a0c783b */ /* 0x000fe20000004200 */
[CC--:B-1----:R-:W-:Y:S02]  /*1d980*/  FFMA.FTZ R52, R0.reuse, R3.reuse, R52 ;  /* 0x0000000300347223 */ /* 0x0c2fe40000010034 */
        /* <DEDUP_REMOVED lines=63> */
[----:B------:R-:W-:Y:S02]  /*1dd80*/  FMUL.FTZ R43, R55, R79 ;  /* 0x0000004f372b7220 */ /* 0x000fe40000410000 */
[----:B------:R-:W-:Y:S02]  /*1dd90*/  FMUL.FTZ R41, R54, R77 ;  /* 0x0000004d36297220 */ /* 0x000fe40000410000 */
[--C-:B------:R-:W-:Y:S02]  /*1dda0*/  FFMA.FTZ R85, R48, c[0x0][0x23c], -R175.reuse ;  /* 0x00008f0030557a23 */ /* 0x100fe400000108af */
[--C-:B------:R-:W-:Y:S01]  /*1ddb0*/  FFMA.FTZ R77, R51, c[0x0][0x23c], -R118.reuse ;  /* 0x00008f00334d7a23 */ /* 0x100fe20000010876 */
[----:B------:R-:W1:Y:S01]  /*1ddc0*/  MUFU.EX2 R126, R126 ;  /* 0x0000007e007e7308 */ /* 0x000e620000000800 */
[C---:B------:R-:W-:Y:S02]  /*1ddd0*/  FMUL.FTZ R50, R55.reuse, R70 ;  /* 0x0000004637327220 */ /* 0x040fe40000410000 */
[----:B------:R-:W-:Y:S01]  /*1dde0*/  FMUL.FTZ R51, R55, R71 ;  /* 0x0000004737337220 */ /* 0x000fe20000410000 */
[----:B--2---:R-:W-:Y:S01]  /*1ddf0*/  F2FP.PACK_AB R57, R168, R187 ;  /* 0x000000bba839723e */ /* 0x004fe200000000ff */
[----:B------:R-:W-:Y:S02]  /*1de00*/  FMUL.FTZ R48, R54, R68 ;  /* 0x0000004436307220 */ /* 0x000fe40000410000 */
[--C-:B------:R-:W-:Y:S02]  /*1de10*/  FFMA.FTZ R95, R132, c[0x0][0x23c], -R175.reuse ;  /* 0x00008f00845f7a23 */ /* 0x100fe400000108af */
[--C-:B------:R-:W-:Y:S01]  /*1de20*/  FFMA.FTZ R79, R135, c[0x0][0x23c], -R175.reuse ;  /* 0x00008f00874f7a23 */ /* 0x100fe200000108af */
[----:B------:R-:W-:Y:S01]  /*1de30*/  MUFU.EX2 R177, R177 ;  /* 0x000000b100b17308 */ /* 0x000fe20000000800 */
[--C-:B------:R-:W-:Y:S02]  /*1de40*/  FFMA.FTZ R94, R130, c[0x0][0x23c], -R175.reuse ;  /* 0x00008f00825e7a23 */ /* 0x100fe400000108af */
[--C-:B------:R-:W-:Y:S02]  /*1de50*/  FFMA.FTZ R93, R53, c[0x0][0x23c], -R175.reuse ;  /* 0x00008f00355d7a23 */ /* 0x100fe400000108af */
[--C-:B------:R-:W-:Y:S02]  /*1de60*/  FFMA.FTZ R86, R198, c[0x0][0x23c], -R175.reuse ;  /* 0x00008f00c6567a23 */ /* 0x100fe400000108af */
[--C-:B------:R-:W-:Y:S02]  /*1de70*/  FFMA.FTZ R92, R205, c[0x0][0x23c], -R118.reuse ;  /* 0x00008f00cd5c7a23 */ /* 0x100fe40000010876 */
        /* <DEDUP_REMOVED lines=16> */
[--C-:B------:R-:W-:Y:S01]  /*1df80*/  FFMA.FTZ R133, R133, c[0x0][0x23c], -R118.reuse ;  /* 0x00008f0085857a23 */ /* 0x100fe20000010876 */
[----:B--2---:R-:W-:Y:S01]  /*1df90*/  F2FP.PACK_AB R56, R166, R177 ;  /* 0x000000b1a638723e */ /* 0x004fe200000000ff */
[----:B------:R-:W-:Y:S02]  /*1dfa0*/  FFMA.FTZ R177, R54, R163, R177 ;  /* 0x000000a336b17223 */ /* 0x000fe400000100b1 */
[--C-:B------:R-:W-:Y:S02]  /*1dfb0*/  FFMA.FTZ R129, R129, c[0x0][0x23c], -R118.reuse ;  /* 0x00008f0081817a23 */ /* 0x100fe40000010876 */
[----:B------:R-:W-:Y:S01]  /*1dfc0*/  FADD.FTZ R177, R166, R177 ;  /* 0x000000b1a6b17221 */ /* 0x000fe20000010000 */
        /* <DEDUP_REMOVED lines=12> */
[----:B------:R-:W-:Y:S02]  /*1e090*/  FADD.FTZ R168, R168, R187 ;  /* 0x000000bba8a87221 */ /* 0x000fe40000010000 */
[----:B------:R-:W-:Y:S01]  /*1e0a0*/  FFMA.FTZ R121, R121, c[0x0][0x23c], -R118 ;  /* 0x00008f0079797a23 */ /* 0x000fe20000010876 */
[C---:B------:R-:W-:Y:S02]  /*1e0b0*/  HMMA.16816.F32 R12, R56.reuse, R20, R12 ;  /* 0x00000014380c723c */ /* 0x040fe4000000180c */
[----:B------:R-:W-:Y:S01]  /*1e0c0*/  MUFU.EX2 R120, R93 ;  /* 0x0000005d00787308 */ /* 0x000fe20000000800 */
[----:B------:R-:W-:Y:S04]  /*1e0d0*/  FADD.FTZ R169, R169, R168 ;  /* 0x000000a8a9a97221 */ /* 0x000fe80000010000 */
        /* <DEDUP_REMOVED lines=22> */
[----:B------:R-:W-:Y:S02]  /*1e240*/  FMUL.FTZ R32, R54, R84 ;  /* 0x0000005436207220 */ /* 0x000fe40000410000 */
[--C-:B------:R-:W-:Y:S02]  /*1e250*/  FFMA.FTZ R84, R42, c[0x0][0x23c], -R175.reuse ;  /* 0x00008f002a547a23 */ /* 0x100fe400000108af */
[C---:B------:R-:W-:Y:S01]  /*1e260*/  FMUL.FTZ R42, R55.reuse, R78 ;  /* 0x0000004e372a7220 */ /* 0x040fe20000410000 */
        /* <DEDUP_REMOVED lines=12> */
[C---:B------:R-:W-:Y:S02]  /*1e330*/  FMUL.FTZ R40, R54.reuse, R76 ;  /* 0x0000004c36287220 */ /* 0x040fe40000410000 */
[--C-:B------:R-:W-:Y:S02]  /*1e340*/  FFMA.FTZ R76, R65, c[0x0][0x23c], -R118.reuse ;  /* 0x00008f00414c7a23 */ /* 0x100fe40000010876 */
[----:B------:R-:W2:Y:S01]  /*1e350*/  LDSM.16.MT88.4 R64, [R138+0x9400] ;  /* 0x009400008a40783b */ /* 0x000ea20000004200 */
[C---:B------:R-:W-:Y:S03]  /*1e360*/  HMMA.16816.F32 R36, R56.reuse, R44, R36 ;  /* 0x0000002c3824723c */ /* 0x040fe60000001824 */
[--C-:B------:R-:W-:Y:S01]  /*1e370*/  FFMA.FTZ R80, R49, c[0x0][0x23c], -R118.reuse ;  /* 0x00008f0031507a23 */ /* 0x100fe20000010876 */
[----:B------:R-:W3:Y:S01]  /*1e380*/  MUFU.EX2 R76, R76 ;  /* 0x0000004c004c7308 */ /* 0x000ee20000000800 */
[C---:B------:R-:W-:Y:S02]  /*1e390*/  FMUL.FTZ R49, R54.reuse, R69 ;  /* 0x0000004536317220 */ /* 0x040fe40000410000 */
[----:B------:R-:W-:Y:S01]  /*1e3a0*/  LDSM.16.MT88.4 R68, [R138+0xc000] ;  /* 0x00c000008a44783b */ /* 0x000fe20000004200 */
[C---:B------:R-:W-:Y:S04]  /*1e3b0*/  HMMA.16816.F32 R40, R56.reuse, R46, R40 ;  /* 0x0000002e3828723c */ /* 0x040fe80000001828 */
[C---:B------:R-:W-:Y:S02]  /*1e3c0*/  FMUL.FTZ R44, R54.reuse, R72 ;  /* 0x00000048362c7220 */ /* 0x040fe40000410000 */
[----:B------:R-:W-:Y:S01]  /*1e3d0*/  FMUL.FTZ R45, R54, R73 ;  /* 0x00000049362d7220 */ /* 0x000fe20000410000 */
[----:B------:R-:W-:Y:S01]  /*1e3e0*/  MUFU.EX2 R80, R80 ;  /* 0x0000005000507308 */ /* 0x000fe20000000800 */
[C---:B------:R-:W-:Y:S04]  /*1e3f0*/  FMUL.FTZ R46, R55.reuse, R74 ;  /* 0x0000004a372e7220 */ /* 0x040fe80000410000 */
[----:B------:R-:W-:Y:S02]  /*1e400*/  FMUL.FTZ R47, R55, R75 ;  /* 0x0000004b372f7220 */ /* 0x000fe40000410000 */
[--C-:B------:R-:W-:Y:S01]  /*1e410*/  FFMA.FTZ R83, R207, c[0x0][0x23c], -R118.reuse ;  /* 0x00008f00cf537a23 */ /* 0x100fe20000010876 */
[----:B------:R-:W-:Y:S01]  /*1e420*/  LDSM.16.MT88.4 R72, [R138+0xc400] ;  /* 0x00c400008a48783b */ /* 0x000fe20000004200 */
[--C-:B------:R-:W-:Y:S01]  /*1e430*/  FFMA.FTZ R82, R194, c[0x0][0x23c], -R175.reuse ;  /* 0x00008f00c2527a23 */ /* 0x100fe200000108af */
[----:B------:R-:W-:Y:S01]  /*1e440*/  MUFU.EX2 R98, R98 ;  /* 0x0000006200627308 */ /* 0x000fe20000000800 */
[--C-:B------:R-:W-:Y:S01]  /*1e450*/  FFMA.FTZ R90, R201, c[0x0][0x23c], -R118.reuse ;  /* 0x00008f00c95a7a23 */ /* 0x100fe20000010876 */
[C---:B------:R-:W-:Y:S03]  /*1e460*/  HMMA.16816.F32 R44, R56.reuse, R60, R44 ;  /* 0x0000003c382c723c */ /* 0x040fe6000000182c */
[--C-:B------:R-:W-:Y:S02]  /*1e470*/  FFMA.FTZ R91, R181, c[0x0][0x23c], -R118.reuse ;  /* 0x00008f00b55b7a23 */ /* 0x100fe40000010876 */
[--C-:B------:R-:W-:Y:S02]  /*1e480*/  FFMA.FTZ R181, R180, c[0x0][0x23c], -R175.reuse ;  /* 0x00008f00b4b57a23 */ /* 0x100fe400000108af */
[--C-:B------:R-:W-:Y:S01]  /*1e490*/  FFMA.FTZ R180, R197, c[0x0][0x23c], -R118.reuse ;  /* 0x00008f00c5b47a23 */ /* 0x100fe20000010876 */
[----:B------:R-:W-:Y:S01]  /*1e4a0*/  HMMA.16816.F32 R48, R56, R62, R48 ;  /* 0x0000003e3830723c */ /* 0x000fe20000001830 */
[----:B------:R-:W4:Y:S01]  /*1e4b0*/  MUFU.EX2 R83, R83 ;  /* 0x0000005300537308 */ /* 0x000f220000000800 */
[----:B------:R-:W5:Y:S02]  /*1e4c0*/  LDSM.16.MT88.4 R60, [R136+0x9400] ;  /* 0x00940000883c783b */ /* 0x000f640000004200 */
[--C-:B------:R-:W-:Y:S02]  /*1e4d0*/  FFMA.FTZ R197, R182, c[0x0][0x23c], -R175.reuse ;  /* 0x00008f00b6c57a23 */ /* 0x100fe400000108af */
[--C-:B------:R-:W-:Y:S01]  /*1e4e0*/  FFMA.FTZ R182, R195, c[0x0][0x23c], -R118.reuse ;  /* 0x00008f00c3b67a23 */ /* 0x100fe20000010876 */
[----:B-1----:R-:W-:Y:S01]  /*1e4f0*/  F2FP.PACK_AB R59, R81, R84 ;  /* 0x00000054513b723e */ /* 0x002fe200000000ff */
[--C-:B------:R-:W-:Y:S01]  /*1e500*/  FFMA.FTZ R96, R192, c[0x0][0x23c], -R175.reuse ;  /* 0x00008f00c0607a23 */ /* 0x100fe200000108af */
[----:B---3--:R-:W-:Y:S02]  /*1e510*/  F2FP.PACK_AB R56, R77, R76 ;  /* 0x0000004c4d38723e */ /* 0x008fe400000000ff */
[----:B------:R-:W-:Y:S01]  /*1e520*/  MUFU.EX2 R89, R89 ;  /* 0x0000005900597308 */ /* 0x000fe20000000800 */
[----:B------:R-:W-:Y:S01]  /*1e530*/  F2FP.PACK_AB R57, R85, R88 ;  /* 0x000000585539723e */ /* 0x000fe200000000ff */
[--C-:B------:R-:W-:Y:S02]  /*1e540*/  FFMA.FTZ R189, R174, c[0x0][0x23c], -R175.reuse ;  /* 0x00008f00aebd7a23 */ /* 0x100fe400000108af */
[--C-:B------:R-:W-:Y:S02]  /*1e550*/  FFMA.FTZ R195, R170, c[0x0][0x23c], -R175.reuse ;  /* 0x00008f00aac37a23 */ /* 0x100fe400000108af */
[----:B------:R-:W-:Y:S02]  /*1e560*/  FFMA.FTZ R175, R52, c[0x0][0x23c], -R175 ;  /* 0x00008f0034af7a23 */ /* 0x000fe400000108af */
[--C-:B------:R-:W-:Y:S02]  /*1e570*/  FFMA.FTZ R170, R179, c[0x0][0x23c], -R118.reuse ;  /* 0x00008f00b3aa7a23 */ /* 0x100fe40000010876 */
[----:B------:R-:W1:Y:S01]  /*1e580*/  MUFU.EX2 R82, R82 ;  /* 0x0000005200527308 */ /* 0x000e620000000800 */
[----:B----4-:R-:W-:Y:S09]  /*1e590*/  F2FP.PACK_AB R58, R83, R80 ;  /* 0x00000050533a723e */ /* 0x010ff200000000ff */
[----:B------:R-:W-:Y:S01]  /*1e5a0*/  MUFU.EX2 R181, R181 ;  /* 0x000000b500b57308 */ /* 0x000fe20000000800 */
[C---:B--2---:R-:W-:Y:S08]  /*1e5b0*/  HMMA.16816.F32 R4, R56.reuse, R64, R4 ;  /* 0x000000403804723c */ /* 0x044ff00000001804 */
[C---:B------:R-:W-:Y:S01]  /*1e5c0*/  HMMA.16816.F32 R8, R56.reuse, R66, R8 ;  /* 0x000000423808723c */ /* 0x040fe20000001808 */
[----:B------:R-:W2:Y:S01]  /*1e5d0*/  LDSM.16.MT88.4 R64, [R138+0xb400] ;  /* 0x00b400008a40783b */ /* 0x000ea20000004200 */
[----:B------:R-:W-:Y:S06]  /*1e5e0*/  MUFU.EX2 R180, R180 ;  /* 0x000000b400b47308 */ /* 0x000fec0000000800 */
[C---:B-----5:R-:W-:Y:S04]  /*1e5f0*/  HMMA.16816.F32 R12, R56.reuse, R60, R12 ;  /* 0x0000003c380c723c */ /* 0x060fe8000000180c */
[----:B------:R-:W-:Y:S04]  /*1e600*/  MUFU.EX2 R199, R199 ;  /* 0x000000c700c77308 */ /* 0x000fe80000000800 */
[C---:B------:R-:W-:Y:S01]  /*1e610*/  HMMA.16816.F32 R16, R56.reuse, R62, R16 ;  /* 0x0000003e3810723c */ /* 0x040fe20000001810 */
[----:B------:R-:W3:Y:S05]  /*1e620*/  LDSM.16.MT88.4 R60, [R136+0xb400] ;  /* 0x00b40000883c783b */ /* 0x000eea0000004200 */
        /* <DEDUP_REMOVED lines=12> */
[----:B------:R4:W-:Y:S01]  /*1e6f0*/  MUFU.EX2 R163, R78 ;  /* 0x0000004e00a37308 */ /* 0x0009e20000000800 */
[C---:B--2---:R-:W-:Y:S09]  /*1e700*/  HMMA.16816.F32 R36, R56.reuse, R64, R36 ;  /* 0x000000403824723c */ /* 0x044ff20000001824 */
[----:B------:R-:W-:Y:S01]  /*1e710*/  MUFU.EX2 R90, R90 ;  /* 0x0000005a005a7308 */ /* 0x000fe20000000800 */
[C---:B------:R-:W-:Y:S01]  /*1e720*/  HMMA.16816.F32 R40, R56.reuse, R66, R40 ;  /* 0x000000423828723c */ /* 0x040fe20000001828 */
[----:B------:R-:W2:Y:S08]  /*1e730*/  LDSM.16.MT88.4 R64, [R138+0x9800] ;  /* 0x009800008a40783b */ /* 0x000eb00000004200 */
[----:B------:R-:W5:Y:S01]  /*1e740*/  MUFU.EX2 R91, R91 ;  /* 0x0000005b005b7308 */ /* 0x000f620000000800 */
[C---:B---3--:R-:W-:Y:S03]  /*1e750*/  HMMA.16816.F32 R44, R56.reuse, R60, R44 ;  /* 0x0000003c382c723c */ /* 0x048fe6000000182c */
[----:B----4-:R-:W-:Y:S02]  /*1e760*/  FADD.FTZ R78, R88, R169 ;  /* 0x000000a9584e7221 */ /* 0x010fe40000010000 */
[----:B------:R-:W-:Y:S04]  /*1e770*/  FFMA.FTZ R88, R122, c[0x0][0x23c], -R118 ;  /* 0x00008f007a587a23 */ /* 0x000fe80000010876 */
[----:B------:R-:W-:Y:S01]  /*1e780*/  MUFU.EX2 R96, R96 ;  /* 0x0000006000607308 */ /* 0x000fe20000000800 */
[----:B------:R-:W-:Y:S01]  /*1e790*/  HMMA.16816.F32 R48, R56, R62, R48 ;  /* 0x0000003e3830723c */ /* 0x000fe20000001830 */
[----:B------:R-:W3:Y:S02]  /*1e7a0*/  LDSM.16.MT88.4 R60, [R136+0x9800] ;  /* 0x00980000883c783b */ /* 0x000ee40000004200 */
[----:B------:R-:W-:Y:S02]  /*1e7b0*/  FADD.FTZ R85, R85, R78 ;  /* 0x0000004e55557221 */ /* 0x000fe40000010000 */
[----:B------:R-:W-:Y:S02]  /*1e7c0*/  FFMA.FTZ R118, R123, c[0x0][0x23c], -R118 ;  /* 0x00008f007b767a23 */ /* 0x000fe40000010876 */
[----:B------:R-:W-:Y:S02]  /*1e7d0*/  F2FP.PACK_AB R57, R86, R87 ;  /* 0x000000575639723e */ /* 0x000fe400000000ff */
[----:B------:R-:W-:Y:S01]  /*1e7e0*/  F2FP.PACK_AB R56, R97, R92 ;  /* 0x0000005c6138723e */ /* 0x000fe200000000ff */
[----:B------:R-:W-:Y:S02]  /*1e7f0*/  MUFU.EX2 R178, R178 ;  /* 0x000000b200b27308 */ /* 0x000fe40000000800 */
[----:B-1----:R-:W-:Y:S02]  /*1e800*/  F2FP.PACK_AB R59, R82, R89 ;  /* 0x00000059523b723e */ /* 0x002fe400000000ff */
[----:B-----5:R-:W-:Y:S06]  /*1e810*/  F2FP.PACK_AB R58, R91, R90 ;  /* 0x0000005a5b3a723e */ /* 0x020fec00000000ff */
[----:B------:R-:W-:Y:S01]  /*1e820*/  MUFU.EX2 R122, R94 ;  /* 0x0000005e007a7308 */ /* 0x000fe20000000800 */
[C---:B--2---:R-:W-:Y:S09]  /*1e830*/  HMMA.16816.F32 R4, R56.reuse, R64, R4 ;  /* 0x000000403804723c */ /* 0x044ff20000001804 */
[----:B------:R-:W-:Y:S01]  /*1e840*/  MUFU.EX2 R185, R185 ;  /* 0x000000b900b97308 */ /* 0x000fe20000000800 */
[C---:B------:R-:W-:Y:S01]  /*1e850*/  HMMA.16816.F32 R8, R56.reuse, R66, R8 ;  /* 0x000000423808723c */ /* 0x040fe20000001808 */
[----:B------:R-:W1:Y:S08]  /*1e860*/  LDSM.16.MT88.4 R64, [R138+0xb800] ;  /* 0x00b800008a40783b */ /* 0x000e700000004200 */
[----:B------:R-:W-:Y:S01]  /*1e870*/  MUFU.EX2 R191, R191 ;  /* 0x000000bf00bf7308 */ /* 0x000fe20000000800 */
[C---:B---3--:R-:W-:Y:S08]  /*1e880*/  HMMA.16816.F32 R12, R56.reuse, R60, R12 ;  /* 0x0000003c380c723c */ /* 0x048ff0000000180c */
[C---:B------:R-:W-:Y:S01]  /*1e890*/  HMMA.16816.F32 R16, R56.reuse, R62, R16 ;  /* 0x0000003e3810723c */ /* 0x040fe20000001810 */
[----:B------:R-:W2:Y:S01]  /*1e8a0*/  LDSM.16.MT88.4 R60, [R136+0xb800] ;  /* 0x00b80000883c783b */ /* 0x000ea20000004200 */
[----:B------:R-:W-:Y:S10]  /*1e8b0*/  MUFU.EX2 R162, R162 ;  /* 0x000000a200a27308 */ /* 0x000ff40000000800 */
[----:B------:R-:W3:Y:S10]  /*1e8c0*/  MUFU.EX2 R189, R189 ;  /* 0x000000bd00bd7308 */ /* 0x000ef40000000800 */
[----:B------:R-:W-:Y:S01]  /*1e8d0*/  MUFU.EX2 R172, R172 ;  /* 0x000000ac00ac7308 */ /* 0x000fe20000000800 */
[C---:B-1----:R-:W-:Y:S09]  /*1e8e0*/  HMMA.16816.F32 R20, R56.reuse, R64, R20 ;  /* 0x000000403814723c */ /* 0x042ff20000001814 */
[----:B------:R-:W1:Y:S01]  /*1e8f0*/  MUFU.EX2 R195, R195 ;  /* 0x000000c300c37308 */ /* 0x000e620000000800 */
[C---:B------:R-:W-:Y:S01]  /*1e900*/  HMMA.16816.F32 R24, R56.reuse, R66, R24 ;  /* 0x000000423818723c */ /* 0x040fe20000001818 */
[----:B------:R-:W4:Y:S02]  /*1e910*/  LDSM.16.MT88.4 R64, [R138+0xd800] ;  /* 0x00d800008a40783b */ /* 0x000f240000004200 */
[----:B---3--:R-:W-:Y:S05]  /*1e920*/  F2FP.PACK_AB R53, R189, R162 ;  /* 0x000000a2bd35723e */ /* 0x008fea00000000ff */
[C---:B--2---:R-:W-:Y:S01]  /*1e930*/  HMMA.16816.F32 R28, R56.reuse, R60, R28 ;  /* 0x0000003c381c723c */ /* 0x044fe2000000181c */
[----:B------:R-:W-:Y:S07]  /*1e940*/  MUFU.EX2 R170, R170 ;  /* 0x000000aa00aa7308 */ /* 0x000fee0000000800 */
[C---:B------:R-:W-:Y:S01]  /*1e950*/  HMMA.16816.F32 R32, R56.reuse, R62, R32 ;  /* 0x0000003e3820723c */ /* 0x040fe20000001820 */
[----:B------:R-:W2:Y:S02]  /*1e960*/  LDSM.16.MT88.4 R60, [R136+0xd800] ;  /* 0x00d80000883c783b */ /* 0x000ea40000004200 */
[----:B------:R-:W3:Y:S01]  /*1e970*/  MUFU.EX2 R173, R173 ;  /* 0x000000ad00ad7308 */ /* 0x000ee20000000800 */
[----:B-1----:R-:W-:Y:S09]  /*1e980*/  F2FP.PACK_AB R55, R195, R172 ;  /* 0x000000acc337723e */ /* 0x002ff200000000ff */
[----:B------:R-:W-:Y:S10]  /*1e990*/  MUFU.EX2 R171, R171 ;  /* 0x000000ab00ab7308 */ /* 0x000ff40000000800 */
[----:B------:R-:W1:Y:S01]  /*1e9a0*/  MUFU.EX2 R132, R167 ;  /* 0x000000a700847308 */ /* 0x000e620000000800 */
[C---:B----4-:R-:W-:Y:S03]  /*1e9b0*/  HMMA.16816.F32 R36, R56.reuse, R64, R36 ;  /* 0x000000403824723c */ /* 0x050fe60000001824 */
[----:B---3--:R-:W-:Y:S05]  /*1e9c0*/  F2FP.PACK_AB R52, R173, R170 ;  /* 0x000000aaad34723e */ /* 0x008fea00000000ff */
[C---:B------:R-:W-:Y:S01]  /*1e9d0*/  HMMA.16816.F32 R40, R56.reuse, R66, R40 ;  /* 0x000000423828723c */ /* 0x040fe20000001828 */
[----:B------:R-:W3:Y:S01]  /*1e9e0*/  LDSM.16.MT88.4 R64, [R138+0x9c00] ;  /* 0x009c00008a40783b */ /* 0x000ee20000004200 */
[----:B------:R-:W-:Y:S06]  /*1e9f0*/  MUFU.EX2 R135, R165 ;  /* 0x000000a500877308 */ /* 0x000fec0000000800 */
[C---:B--2---:R-:W-:Y:S04]  /*1ea00*/  HMMA.16816.F32 R44, R56.reuse, R60, R44 ;  /* 0x0000003c382c723c */ /* 0x044fe8000000182c */
[----:B------:R-:W2:Y:S01]  /*1ea10*/  MUFU.EX2 R134, R164 ;  /* 0x000000a400867308 */ /* 0x000ea20000000800 */
[----:B-1----:R-:W-:Y:S03]  /*1ea20*/  F2FP.PACK_AB R54, R132, R171 ;  /* 0x000000ab8436723e */ /* 0x002fe600000000ff */
[----:B------:R-:W-:Y:S01]  /*1ea30*/  HMMA.16816.F32 R48, R56, R62, R48 ;  /* 0x0000003e3830723c */ /* 0x000fe20000001830 */
[----:B------:R-:W1:Y:S05]  /*1ea40*/  LDSM.16.MT88.4 R60, [R136+0x9c00] ;  /* 0x009c0000883c783b */ /* 0x000e6a0000004200 */
[----:B------:R-:W-:Y:S01]  /*1ea50*/  MUFU.EX2 R133, R133 ;  /* 0x0000008500857308 */ /* 0x000fe20000000800 */
[----:B------:R-:W-:Y:S02]  /*1ea60*/  F2FP.PACK_AB R57, R99, R96 ;  /* 0x000000606339723e */ /* 0x000fe400000000ff */
[----:B------:R-:W-:Y:S03]  /*1ea70*/  F2FP.PACK_AB R59, R178, R181 ;  /* 0x000000b5b23b723e */ /* 0x000fe600000000ff */
[----:B------:R-:W-:Y:S02]  /*1ea80*/  F2FP.PACK_AB R56, R98, R185 ;  /* 0x000000b96238723e */ /* 0x000fe400000000ff */
[----:B------:R-:W-:Y:S02]  /*1ea90*/  F2FP.PACK_AB R58, R191, R180 ;  /* 0x000000b4bf3a723e */ /* 0x000fe400000000ff */
[----:B------:R-:W4:Y:S05]  /*1eaa0*/  MUFU.EX2 R164, R131 ;  /* 0x0000008300a47308 */ /* 0x000f2a0000000800 */
[C---:B---3--:R-:W-:Y:S05]  /*1eab0*/  HMMA.16816.F32 R4, R56.reuse, R64, R4 ;  /* 0x000000403804723c */ /* 0x048fea0000001804 */
[----:B------:R-:W-:Y:S03]  /*1eac0*/  MUFU.EX2 R129, R129 ;  /* 0x0000008100817308 */ /* 0x000fe60000000800 */
[C---:B------:R-:W-:Y:S01]  /*1ead0*/  HMMA.16816.F32 R8, R56.reuse, R66, R8 ;  /* 0x000000423808723c */ /* 0x040fe20000001808 */
[----:B------:R-:W3:Y:S06]  /*1eae0*/  LDSM.16.MT88.4 R64, [R138+0xbc00] ;  /* 0x00bc00008a40783b */ /* 0x000eec0000004200 */
        /* <DEDUP_REMOVED lines=37> */
[----:B------:R-:W5:Y:S07]  /*1ed40*/  LDSM.16.MT88.4 R56, [R136+0xc400] ;  /* 0x00c400008838783b */ /* 0x000f6e0000004200 */
[C---:B---3--:R-:W-:Y:S01]  /*1ed50*/  HMMA.16816.F32 R4, R52.reuse, R64, R4 ;  /* 0x000000403404723c */ /* 0x048fe20000001804 */
[----:B------:R-:W-:Y:S07]  /*1ed60*/  LDSM.16.MT88.4 R68, [R136+0xa800] ;  /* 0x00a800008844783b */ /* 0x000fee0000004200 */
[C---:B------:R-:W-:Y:S01]  /*1ed70*/  HMMA.16816.F32 R8, R52.reuse, R66, R8 ;  /* 0x000000423408723c */ /* 0x040fe20000001808 */
[----:B------:R-:W3:Y:S07]  /*1ed80*/  LDSM.16.MT88.4 R64, [R138+0xe400] ;  /* 0x00e400008a40783b */ /* 0x000eee0000004200 */
[C---:B-1----:R-:W-:Y:S08]  /*1ed90*/  HMMA.16816.F32 R12, R52.reuse, R60, R12 ;  /* 0x0000003c340c723c */ /* 0x042ff0000000180c */
[C---:B------:R-:W-:Y:S01]  /*1eda0*/  HMMA.16816.F32 R16, R52.reuse, R62, R16 ;  /* 0x0000003e3410723c */ /* 0x040fe20000001810 */
[----:B------:R-:W1:Y:S07]  /*1edb0*/  LDSM.16.MT88.4 R60, [R136+0xe400] ;  /* 0x00e40000883c783b */ /* 0x000e6e0000004200 */
[C---:B------:R-:W-:Y:S07]  /*1edc0*/  HMMA.16816.F32 R20, R52.reuse, R72, R20 ;  /* 0x000000483414723c */ /* 0x040fee0000001814 */
[----:B------:R-:W-:Y:S01]  /*1edd0*/  FADD.FTZ R72, R128, R177 ;  /* 0x000000b180487221 */ /* 0x000fe20000010000 */
[C---:B------:R-:W-:Y:S01]  /*1ede0*/  HMMA.16816.F32 R24, R52.reuse, R74, R24 ;  /* 0x0000004a3418723c */ /* 0x040fe20000001818 */
[----:B------:R-:W1:Y:S03]  /*1edf0*/  MUFU.EX2 R128, R127 ;  /* 0x0000007f00807308 */ /* 0x000e660000000800 */
[----:B------:R-:W-:Y:S02]  /*1ee00*/  FADD.FTZ R119, R119, R72 ;  /* 0x0000004877777221 */ /* 0x000fe40000010000 */
[----:B------:R-:W-:Y:S02]  /*1ee10*/  LDSM.16.MT88.4 R72, [R136+0xc800] ;  /* 0x00c800008848783b */ /* 0x000fe40000004200 */
[C---:B-----5:R-:W-:Y:S04]  /*1ee20*/  HMMA.16816.F32 R28, R52.reuse, R56, R28 ;  /* 0x00000038341c723c */ /* 0x060fe8000000181c */
[----:B------:R-:W-:Y:S02]  /*1ee30*/  FADD.FTZ R76, R76, R119 ;  /* 0x000000774c4c7221 */ /* 0x000fe40000010000 */
[----:B------:R-:W5:Y:S02]  /*1ee40*/  MUFU.EX2 R119, R95 ;  /* 0x0000005f00777308 */ /* 0x000f640000000800 */
[C---:B------:R-:W-:Y:S01]  /*1ee50*/  HMMA.16816.F32 R32, R52.reuse, R58, R32 ;  /* 0x0000003a3420723c */ /* 0x040fe20000001820 */
[----:B------:R-:W4:Y:S03]  /*1ee60*/  LDSM.16.MT88.4 R56, [R138+0xa800] ;  /* 0x00a800008a38783b */ /* 0x000f260000004200 */
[----:B------:R-:W-:Y:S04]  /*1ee70*/  FADD.FTZ R105, R77, R76 ;  /* 0x0000004c4d697221 */ /* 0x000fe80000010000 */
[C---:B---3--:R-:W-:Y:S01]  /*1ee80*/  HMMA.16816.F32 R36, R52.reuse, R64, R36 ;  /* 0x000000403424723c */ /* 0x048fe20000001824 */
[----:B------:R-:W-:Y:S03]  /*1ee90*/  LDSM.16.MT88.4 R76, [R138+0xe800] ;  /* 0x00e800008a4c783b */ /* 0x000fe60000004200 */
[----:B------:R-:W-:Y:S04]  /*1eea0*/  FADD.FTZ R80, R80, R105 ;  /* 0x0000006950507221 */ /* 0x000fe80000010000 */
[C---:B------:R-:W-:Y:S01]  /*1eeb0*/  HMMA.16816.F32 R40, R52.reuse, R66, R40 ;  /* 0x000000423428723c */ /* 0x040fe20000001828 */
[----:B------:R-:W3:Y:S03]  /*1eec0*/  LDSM.16.MT88.4 R64, [R138+0xc800] ;  /* 0x00c800008a40783b */ /* 0x000ee60000004200 */
[----:B------:R-:W-:Y:S04]  /*1eed0*/  FADD.FTZ R83, R83, R80 ;  /* 0x0000005053537221 */ /* 0x000fe80000010000 */
[C---:B-1----:R-:W-:Y:S08]  /*1eee0*/  HMMA.16816.F32 R44, R52.reuse, R60, R44 ;  /* 0x0000003c342c723c */ /* 0x042ff0000000182c */
[----:B------:R-:W-:Y:S01]  /*1eef0*/  HMMA.16816.F32 R48, R52, R62, R48 ;  /* 0x0000003e3430723c */ /* 0x000fe20000001830 */
[----:B------:R-:W1:Y:S06]  /*1ef00*/  LDSM.16.MT88.4 R60, [R136+0xe800] ;  /* 0x00e80000883c783b */ /* 0x000e6c0000004200 */
[----:B--2---:R-:W-:Y:S02]  /*1ef10*/  F2FP.PACK_AB R53, R134, R135 ;  /* 0x000000878635723e */ /* 0x004fe400000000ff */
[----:B------:R-:W-:Y:S03]  /*1ef20*/  F2FP.PACK_AB R55, R163, R130 ;  /* 0x00000082a337723e */ /* 0x000fe600000000ff */
[----:B----4-:R-:W-:Y:S02]  /*1ef30*/  F2FP.PACK_AB R52, R164, R133 ;  /* 0x00000085a434723e */ /* 0x010fe400000000ff */
[----:B------:R-:W-:Y:S07]  /*1ef40*/  F2FP.PACK_AB R54, R128, R129 ;  /* 0x000000818036723e */ /* 0x000fee00000000ff */
[C---:B------:R-:W-:Y:S01]  /*1ef50*/  HMMA.16816.F32 R4, R52.reuse, R56, R4 ;  /* 0x000000383404723c */ /* 0x040fe20000001804 */
[----:B------:R-:W-:Y:S07]  /*1ef60*/  MUFU.EX2 R56, R121 ;  /* 0x0000007900387308 */ /* 0x000fee0000000800 */
[C---:B------:R-:W-:Y:S03]  /*1ef70*/  HMMA.16816.F32 R8, R52.reuse, R58, R8 ;  /* 0x0000003a3408723c */ /* 0x040fe60000001808 */
[----:B------:R-:W2:Y:S05]  /*1ef80*/  MUFU.EX2 R57, R104 ;  /* 0x0000006800397308 */ /* 0x000eaa0000000800 */
[C---:B------:R-:W-:Y:S05]  /*1ef90*/  HMMA.16816.F32 R12, R52.reuse, R68, R12 ;  /* 0x00000044340c723c */ /* 0x040fea000000180c */
[----:B------:R-:W-:Y:S02]  /*1efa0*/  MUFU.EX2 R58, R88 ;  /* 0x00000058003a7308 */ /* 0x000fe40000000800 */
[----:B-----5:R-:W-:Y:S01]  /*1efb0*/  F2FP.PACK_AB R69, R122, R119 ;  /* 0x000000777a45723e */ /* 0x020fe200000000ff */
[C---:B------:R-:W-:Y:S07]  /*1efc0*/  HMMA.16816.F32 R16, R52.reuse, R70, R16 ;  /* 0x000000463410723c */ /* 0x040fee0000001810 */
[----:B------:R-:W-:Y:S01]  /*1efd0*/  F2FP.PACK_AB R71, R175, R120 ;  /* 0x00000078af47723e */ /* 0x000fe200000000ff */
[C---:B---3--:R-:W-:Y:S01]  /*1efe0*/  HMMA.16816.F32 R20, R52.reuse, R64, R20 ;  /* 0x000000403414723c */ /* 0x048fe20000001814 */
[----:B------:R-:W3:Y:S03]  /*1eff0*/  MUFU.EX2 R59, R118 ;  /* 0x00000076003b7308 */ /* 0x000ee60000000800 */
[----:B--2---:R-:W-:Y:S03]  /*1f000*/  F2FP.PACK_AB R68, R57, R56 ;  /* 0x000000383944723e */ /* 0x004fe600000000ff */
[----:B------:R-:W-:Y:S01]  /*1f010*/  FADD.FTZ R64, R84, R85 ;  /* 0x0000005554407221 */ /* 0x000fe20000010000 */
[C---:B------:R-:W-:Y:S04]  /*1f020*/  HMMA.16816.F32 R24, R52.reuse, R66, R24 ;  /* 0x000000423418723c */ /* 0x040fe80000001818 */
[----:B------:R-:W-:Y:S04]  /*1f030*/  FADD.FTZ R64, R81, R64 ;  /* 0x0000004051407221 */ /* 0x000fe80000010000 */
[C---:B------:R-:W-:Y:S04]  /*1f040*/  HMMA.16816.F32 R28, R52.reuse, R72, R28 ;  /* 0x00000048341c723c */ /* 0x040fe8000000181c */
[----:B------:R-:W-:Y:S02]  /*1f050*/  FADD.FTZ R87, R87, R64 ;  /* 0x0000004057577221 */ /* 0x000fe40000010000 */
[----:B------:R-:W-:Y:S02]  /*1f060*/  FADD.FTZ R64, R92, R83 ;  /* 0x000000535c407221 */ /* 0x000fe40000010000 */
[C---:B------:R-:W-:Y:S01]  /*1f070*/  HMMA.16816.F32 R32, R52.reuse, R74, R32 ;  /* 0x0000004a3420723c */ /* 0x040fe20000001820 */
[----:B------:R-:W2:Y:S03]  /*1f080*/  LDSM.16.MT88.4 R92, [R138+0xcc00] ;  /* 0x00cc00008a5c783b */ /* 0x000ea60000004200 */
[----:B---3--:R-:W-:Y:S01]  /*1f090*/  F2FP.PACK_AB R70, R59, R58 ;  /* 0x0000003a3b46723e */ /* 0x008fe200000000ff */
[----:B------:R-:W-:Y:S01]  /*1f0a0*/  FADD.FTZ R97, R97, R64 ;  /* 0x0000004061617221 */ /* 0x000fe20000010000 */
[----:B------:R-:W-:Y:S02]  /*1f0b0*/  MOV R118, R3 ;  /* 0x0000000300767202 */ /* 0x000fe40000000f00 */
[C---:B------:R-:W-:Y:S08]  /*1f0c0*/  HMMA.16816.F32 R36, R52.reuse, R76, R36 ;  /* 0x0000004c3424723c */ /* 0x040ff00000001824 */
[C---:B------:R-:W-:Y:S01]  /*1f0d0*/  HMMA.16816.F32 R40, R52.reuse, R78, R40 ;  /* 0x0000004e3428723c */ /* 0x040fe20000001828 */
[----:B------:R-:W-:Y:S07]  /*1f0e0*/  LDSM.16.MT88.4 R76, [R138+0xec00] ;  /* 0x00ec00008a4c783b */ /* 0x000fee0000004200 */
[C---:B-1----:R-:W-:Y:S07]  /*1f0f0*/  HMMA.16816.F32 R44, R52.reuse, R60, R44 ;  /* 0x0000003c342c723c */ /* 0x042fee000000182c */
[----:B------:R-:W-:Y:S01]  /*1f100*/  FADD.FTZ R60, R86, R87 ;  /* 0x00000057563c7221 */ /* 0x000fe20000010000 */
[----:B------:R-:W-:Y:S01]  /*1f110*/  HMMA.16816.F32 R48, R52, R62, R48 ;  /* 0x0000003e3430723c */ /* 0x000fe20000001830 */
[----:B------:R-:W1:Y:S07]  /*1f120*/  LDSM.16.MT88.4 R84, [R136+0xcc00] ;  /* 0x00cc00008854783b */ /* 0x000e6e0000004200 */
        /* <DEDUP_REMOVED lines=14> */
[C---:B--2---:R-:W-:Y:S01]  /*1f210*/  HMMA.16816.F32 R96, R68.reuse, R92, R20 ;  /* 0x0000005c4460723c */ /* 0x044fe20000001814 */
[----:B------:R-:W2:Y:S02]  /*1f220*/  LDSM.16.MT88.4 R4, [R136+0xec00] ;  /* 0x00ec00008804783b */ /* 0x000ea40000004200 */
        /* <DEDUP_REMOVED lines=43> */
.L_x_3312:
        /* <DEDUP_REMOVED lines=193> */
.L_x_3318:
[----:B---34-:R-:W-:Y:S05]  /*200f0*/  BSYNC B0 ;  /* 0x0000000000007941 */ /* 0x018fea0003800000 */
.L_x_3317:
        /* <DEDUP_REMOVED lines=19> */
.L_x_3320:
[----:B------:R-:W-:Y:S05]  /*20230*/  BSYNC B0 ;  /* 0x0000000000007941 */ /* 0x000fea0003800000 */
.L_x_3319:
        /* <DEDUP_REMOVED lines=10> */
.L_x_3322:
[----:B------:R-:W-:Y:S05]  /*202e0*/  BSYNC B0 ;  /* 0x0000000000007941 */ /* 0x000fea0003800000 */
.L_x_3321:
        /* <DEDUP_REMOVED lines=10> */
.L_x_3324:
[----:B------:R-:W-:Y:S05]  /*20390*/  BSYNC B0 ;  /* 0x0000000000007941 */ /* 0x000fea0003800000 */
.L_x_3323:
        /* <DEDUP_REMOVED lines=11> */
.L_x_3325:
        /* <DEDUP_REMOVED lines=11> */
.L_x_6133:


//--------------------- .text._ZN5flash32flash_fwd_splitkv_combine_kernelI23Flash_fwd_kernel_traitsILi96ELi64ELi64ELi4ELb0ELb0EN7cutlass6half_tE19Flash_kernel_traitsILi96ELi64ELi64ELi4ES3_EELi16ELi7ELb0EEEvNS_16Flash_fwd_paramsE --------------------------
	.section	.text._ZN5flash32flash_fwd_splitkv_combine_kernelI23Flash_fwd_kernel_traitsILi96ELi64ELi64ELi4ELb0ELb0EN7cutlass6half_tE19Flash_kernel_traitsILi96ELi64ELi64ELi4ES3_EELi16ELi7ELb0EEEvNS_16Flash_fwd_paramsE,"ax",@progbits
	.sectioninfo	@"SHI_REGISTERS=70"
	.align	128
        .global         _ZN5flash32flash_fwd_splitkv_combine_kernelI23Flash_fwd_kernel_traitsILi96ELi64ELi64ELi4ELb0ELb0EN7cutlass6half_tE19Flash_kernel_traitsILi96ELi64ELi64ELi4ES3_EELi16ELi7ELb0EEEvNS_16Flash_fwd_paramsE
        .type           _ZN5flash32flash_fwd_splitkv_combine_kernelI23Flash_fwd_kernel_traitsILi96ELi64ELi64ELi4ELb0ELb0EN7cutlass6half_tE19Flash_kernel_traitsILi96ELi64ELi64ELi4ES3_EELi16ELi7ELb0EEEvNS_16Flash_fwd_paramsE,@function
        .size           _ZN5flash32flash_fwd_splitkv_combine_kernelI23Flash_fwd_kernel_traitsILi96ELi64ELi64ELi4ELb0ELb0EN7cutlass6half_tE19Flash_kernel_traitsILi96ELi64ELi64ELi4ES3_EELi16ELi7ELb0EEEvNS_16Flash_fwd_paramsE,(.L_x_6078 - _ZN5flash32flash_fwd_splitkv_combine_kernelI23Flash_fwd_kernel_traitsILi96ELi64ELi64ELi4ELb0ELb0EN7cutlass6half_tE19Flash_kernel_traitsILi96ELi64ELi64ELi4ES3_EELi16ELi7ELb0EEEvNS_16Flash_fwd_paramsE)
        .other          _ZN5flash32flash_fwd_splitkv_combine_kernelI23Flash_fwd_kernel_traitsILi96ELi64ELi64ELi4ELb0ELb0EN7cutlass6half_tE19Flash_kernel_traitsILi96ELi64ELi64ELi4ES3_EELi16ELi7ELb0EEEvNS_16Flash_fwd_paramsE,@"STO_CUDA_ENTRY STV_DEFAULT"
_ZN5flash32flash_fwd_splitkv_combine_kernelI23Flash_fwd_kernel_traitsILi96ELi64ELi64ELi4ELb0ELb0EN7cutlass6half_tE19Flash_kernel_traitsILi96ELi64ELi64ELi4ES3_EELi16ELi7ELb0EEEvNS_16Flash_fwd_paramsE:
.text._ZN5flash32flash_fwd_splitkv_combine_kernelI23Flash_fwd_kernel_traitsILi96ELi64ELi64ELi4ELb0ELb0EN7cutlass6half_tE19Flash_kernel_traitsILi96ELi64ELi64ELi4ES3_EELi16ELi7ELb0EEEvNS_16Flash_fwd_paramsE:
        /* <DEDUP_REMOVED lines=23> */
[----:B------:R-:W-:Y:S05]  /*0170*/  CALL.REL.NOINC `($__internal_14_$__cuda_sm20_div_s64) ;  /* 0x00005e8000007944 */ /* 0x000fea0003c00000 */
[----:B------:R-:W-:Y:S02]  /*0180*/  MOV R8, R0 ;  /* 0x0000000000087202 */ /* 0x000fe40000000f00 */
[----:B------:R-:W-:Y:S01]  /*0190*/  MOV R9, R21 ;  /* 0x0000001500097202 */ /* 0x000fe20000000f00 */
[----:B------:R-:W-:Y:S05]  /*01a0*/  BRA `(.L_x_3327) ;  /* 0x0000013000007947 */ /* 0x000fea0003800000 */
.L_x_3326:
        /* <DEDUP_REMOVED lines=19> */
.L_x_3327:
        /* <DEDUP_REMOVED lines=17> */
.L_x_3329:
        /* <DEDUP_REMOVED lines=20> */
.L_x_3330:
[----:B------:R-:W-:Y:S05]  /*0530*/  BSYNC B0 ;  /* 0x0000000000007941 */ /* 0x000fea0003800000 */
.L_x_3328:
        /* <DEDUP_REMOVED lines=57> */
.L_x_3332:
        /* <DEDUP_REMOVED lines=19> */
.L_x_3333:
[----:B------:R-:W-:Y:S05]  /*0a00*/  BSYNC B0 ;  /* 0x0000000000007941 */ /* 0x000fea0003800000 */
.L_x_3331:
        /* <DEDUP_REMOVED lines=107> */
.L_x_3335:
        /* <DEDUP_REMOVED lines=19> */
.L_x_3336:
[----:B------:R-:W-:Y:S05]  /*11f0*/  BSYNC B0 ;  /* 0x0000000000007941 */ /* 0x000fea0003800000 */
.L_x_3334:
        /* <DEDUP_REMOVED lines=281> */
[----:B-1----:R-:W-:Y:S05]  /*2390*/  CALL.REL.NOINC `($__internal_14_$__cuda_sm20_div_s64) ;  /* 0x00003c6000007944 */ /* 0x002fea0003c00000 */
[----:B------:R-:W-:Y:S02]  /*23a0*/  MOV R50, R0 ;  /* 0x0000000000327202 */ /* 0x000fe40000000f00 */
[----:B------:R-:W-:Y:S01]  /*23b0*/  MOV R51, R21 ;  /* 0x0000001500337202 */ /* 0x000fe20000000f00 */
[----:B------:R-:W-:Y:S05]  /*23c0*/  BRA `(.L_x_3339) ;  /* 0x0000013000007947 */ /* 0x000fea0003800000 */
.L_x_3338:
        /* <DEDUP_REMOVED lines=19> */
.L_x_3339:
[----:B------:R-:W-:Y:S05]  /*2500*/  BSYNC B0 ;  /* 0x0000000000007941 */ /* 0x000fea0003800000 */
.L_x_3337:
        /* <DEDUP_REMOVED lines=257> */
.L_x_3344:
        /* <DEDUP_REMOVED lines=21> */
.L_x_3345:
[----:B------:R-:W-:Y:S05]  /*3670*/  BSYNC B0 ;  /* 0x0000000000007941 */ /* 0x000fea0003800000 */
.L_x_3343:
        /* <DEDUP_REMOVED lines=8> */
[----:B------:R-:W-:Y:S05]  /*3700*/  CALL.REL.NOINC `($__internal_14_$__cuda_sm20_div_s64) ;  /* 0x000028f000007944 */ /* 0x000fea0003c00000 */
        /* <DEDUP_REMOVED lines=12> */
.L_x_3347:
        /* <DEDUP_REMOVED lines=22> */
.L_x_3348:
[----:B------:R-:W-:Y:S05]  /*3930*/  BSYNC B0 ;  /* 0x0000000000007941 */ /* 0x000fea0003800000 */
.L_x_3346:
        /* <DEDUP_REMOVED lines=11> */
[----:B------:R-:W-:Y:S05]  /*39f0*/  CALL.REL.NOINC `($__internal_14_$__cuda_sm20_div_s64) ;  /* 0x0000260000007944 */ /* 0x000fea0003c00000 */
        /* <DEDUP_REMOVED lines=11> */
.L_x_3350:
        /* <DEDUP_REMOVED lines=22> */
.L_x_3351:
[----:B------:R-:W-:Y:S05]  /*3c10*/  BSYNC B0 ;  /* 0x0000000000007941 */ /* 0x000fea0003800000 */
.L_x_3349:
        /* <DEDUP_REMOVED lines=52> */
.L_x_3353:
        /* <DEDUP_REMOVED lines=22> */
.L_x_3354:
[----:B------:R-:W-:Y:S05]  /*40c0*/  BSYNC B0 ;  /* 0x0000000000007941 */ /* 0x000fea0003800000 */
.L_x_3352:
        /* <DEDUP_REMOVED lines=22> */
.L_x_3356:
        /* <DEDUP_REMOVED lines=22> */
.L_x_3357:
[----:B------:R-:W-:Y:S05]  /*4390*/  BSYNC B0 ;  /* 0x0000000000007941 */ /* 0x000fea0003800000 */
.L_x_3355:
        /* <DEDUP_REMOVED lines=21> */
.L_x_3359:
        /* <DEDUP_REMOVED lines=23> */
.L_x_3360:
[----:B------:R-:W-:Y:S05]  /*4660*/  BSYNC B0 ;  /* 0x0000000000007941 */ /* 0x000fea0003800000 */
.L_x_3358:
        /* <DEDUP_REMOVED lines=38> */
.L_x_3362:
        /* <DEDUP_REMOVED lines=23> */
.L_x_3363:
[----:B------:R-:W-:Y:S05]  /*4a40*/  BSYNC B0 ;  /* 0x0000000000007941 */ /* 0x000fea0003800000 */
.L_x_3361:
        /* <DEDUP_REMOVED lines=31> */
.L_x_3365:
        /* <DEDUP_REMOVED lines=23> */
.L_x_3366:
[----:B------:R-:W-:Y:S05]  /*4db0*/  BSYNC B0 ;  /* 0x0000000000007941 */ /* 0x000fea0003800000 */
.L_x_3364:
        /* <DEDUP_REMOVED lines=20> */
.L_x_3342:
[----:B------:R-:W-:-:S04]  /*4f00*/  LEA R2, P0, R52, c[0x0][0x200], 0x2 ;  /* 0x0000800034027a11 */ /* 0x000fc800078010ff */
[----:B------:R-:W-:-:S05]  /*4f10*/  LEA.HI.X R3, R52, c[0x0][0x204], R53, 0x2, P0 ;  /* 0x0000810034037a11 */ /* 0x000fca00000f1435 */
[----:B------:R0:W-:Y:S04]  /*4f20*/  STG.E [R2.64], R30 ;  /* 0x0000001e02007986 */ /* 0x0001e8000c101908 */
.L_x_3341:
[----:B------:R-:W-:Y:S05]  /*4f30*/  BSYNC B1 ;  /* 0x0000000000017941 */ /* 0x000fea0003800000 */
.L_x_3340:
        /* <DEDUP_REMOVED lines=132> */
.L_x_3370:
        /* <DEDUP_REMOVED lines=15> */
.L_x_3369:
[----:B------:R-:W-:Y:S05]  /*5870*/  BSYNC B0 ;  /* 0x0000000000007941 */ /* 0x000fea0003800000 */
.L_x_3368:
        /* <DEDUP_REMOVED lines=19> */
.L_x_3367:
        /* <DEDUP_REMOVED lines=101> */
        .weak           $__internal_14_$__cuda_sm20_div_s64
        .type           $__internal_14_$__cuda_sm20_div_s64,@function
        .size           $__internal_14_$__cuda_sm20_div_s64,(.L_x_6078 - $__internal_14_$__cuda_sm20_div_s64)
$__internal_14_$__cuda_sm20_div_s64:
        /* <DEDUP_REMOVED lines=82> */
[----:B------:R-:W-:Y:S06]  /*6520*/  RET.REL.NODEC R22 `(_ZN5flash32flash_fwd_splitkv_combine_kernelI23Flash_fwd_kernel_traitsILi96ELi64ELi64ELi4ELb0ELb0EN7cutlass6half_tE19Flash_kernel_traitsILi96ELi64ELi64ELi4ES3_EELi16ELi7ELb0EEEvNS_16Flash_fwd_paramsE) ;  /* 0xffff9ad016007950 */ /* 0x000fec0003c3ffff */
.L_x_3371:
        /* <DEDUP_REMOVED lines=13> */
.L_x_6078:


//--------------------- .text._ZN5flash32flash_fwd_splitkv_combine_kernelI23Flash_fwd_kernel_traitsILi96ELi64ELi64ELi4ELb0ELb0EN7cutlass6half_tE19Flash_kernel_traitsILi96ELi64ELi64ELi4ES3_EELi16ELi6ELb0EEEvNS_16Flash_fwd_paramsE --------------------------
	.section	.text._ZN5flash32flash_fwd_splitkv_combine_kernelI23Flash_fwd_kernel_traitsILi96ELi64ELi64ELi4ELb0ELb0EN7cutlass6half_tE19Flash_kernel_traitsILi96ELi64ELi64ELi4ES3_EELi16ELi6ELb0EEEvNS_16Flash_fwd_paramsE,"ax",@progbits
	.sectioninfo	@"SHI_REGISTERS=62"
	.align	128
        .global         _ZN5flash32flash_fwd_splitkv_combine_kernelI23Flash_fwd_kernel_traitsILi96ELi64ELi64ELi4ELb0ELb0EN7cutlass6half_tE19Flash_kernel_traitsILi96ELi64ELi64ELi4ES3_EELi16ELi6ELb0EEEvNS_16Flash_fwd_paramsE
        .type           _ZN5flash32flash_fwd_splitkv_combine_kernelI23Flash_fwd_kernel_traitsILi96ELi64ELi64ELi4ELb0ELb0EN7cutlass6half_tE19Flash_kernel_traitsILi96ELi64ELi64ELi4ES3_EELi16ELi6ELb0EEEvNS_16Flash_fwd_paramsE,@function
        .size           _ZN5flash32flash_fwd_splitkv_combine_kernelI23Flash_fwd_kernel_traitsILi96ELi64ELi64ELi4ELb0ELb0EN7cutlass6half_tE19Flash_kernel_traitsILi96ELi64ELi64ELi4ES3_EELi16ELi6ELb0EEEvNS_16Flash_fwd_paramsE,(.L_x_6079 - _ZN5flash32flash_fwd_splitkv_combine_kernelI23Flash_fwd_kernel_traitsILi96ELi64ELi64ELi4ELb0ELb0EN7cutlass6half_tE19Flash_kernel_traitsILi96ELi64ELi64ELi4ES3_EELi16ELi6ELb0EEEvNS_16Flash_fwd_paramsE)
        .other          _ZN5flash32flash_fwd_splitkv_combine_kernelI23Flash_fwd_kernel_traitsILi96ELi64ELi64ELi4ELb0ELb0EN7cutlass6half_tE19Flash_kernel_traitsILi96ELi64ELi64ELi4ES3_EELi16ELi6ELb0EEEvNS_16Flash_fwd_paramsE,@"STO_CUDA_ENTRY STV_DEFAULT"
_ZN5flash32flash_fwd_splitkv_combine_kernelI23Flash_fwd_kernel_traitsILi96ELi64ELi64ELi4ELb0ELb0EN7cutlass6half_tE19Flash_kernel_traitsILi96ELi64ELi64ELi4ES3_EELi16ELi6ELb0EEEvNS_16Flash_fwd_paramsE:
.text._ZN5flash32flash_fwd_splitkv_combine_kernelI23Flash_fwd_kernel_traitsILi96ELi64ELi64ELi4ELb0ELb0EN7cutlass6half_tE19Flash_kernel_traitsILi96ELi64ELi64ELi4ES3_EELi16ELi6ELb0EEEvNS_16Flash_fwd_paramsE:
        /* <DEDUP_REMOVED lines=23> */
[----:B------:R-:W-:Y:S05]  /*0170*/  CALL.REL.NOINC `($__internal_15_$__cuda_sm20_div_s64) ;  /* 0x000050a000007944 */ /* 0x000fea0003c00000 */
[----:B------:R-:W-:Y:S02]  /*0180*/  MOV R8, R0 ;  /* 0x0000000000087202 */ /* 0x000fe40000000f00 */
[----:B------:R-:W-:Y:S01]  /*0190*/  MOV R9, R21 ;  /* 0x0000001500097202 */ /* 0x000fe20000000f00 */
[----:B------:R-:W-:Y:S05]  /*01a0*/  BRA `(.L_x_3373) ;  /* 0x0000013000007947 */ /* 0x000fea0003800000 */
.L_x_3372:
        /* <DEDUP_REMOVED lines=19> */
.L_x_3373:
        /* <DEDUP_REMOVED lines=17> */
.L_x_3375:
        /* <DEDUP_REMOVED lines=20> */
.L_x_3376:
[----:B------:R-:W-:Y:S05]  /*0530*/  BSYNC B0 ;  /* 0x0000000000007941 */ /* 0x000fea0003800000 */
.L_x_3374:
        /* <DEDUP_REMOVED lines=57> */
.L_x_3378:
        /* <DEDUP_REMOVED lines=19> */
.L_x_3379:
[----:B------:R-:W-:Y:S05]  /*0a00*/  BSYNC B0 ;  /* 0x0000000000007941 */ /* 0x000fea0003800000 */
.L_x_3377:
        /* <DEDUP_REMOVED lines=107> */
.L_x_3381:
        /* <DEDUP_REMOVED lines=19> */
.L_x_3382:
[----:B------:R-:W-:Y:S05]  /*11f0*/  BSYNC B0 ;  /* 0x0000000000007941 */ /* 0x000fea0003800000 */
.L_x_3380:
        /* <DEDUP_REMOVED lines=163> */
[----:B------:R-:W-:Y:S05]  /*1c30*/  CALL.REL.NOINC `($__internal_15_$__cuda_sm20_div_s64) ;  /* 0x000035e000007944 */ /* 0x000fea0003c00000 */
[----:B------:R-:W-:Y:S02]  /*1c40*/  MOV R42, R0 ;  /* 0x00000000002a7202 */ /* 0x000fe40000000f00 */
[----:B------:R-:W-:Y:S01]  /*1c50*/  MOV R43, R21 ;  /* 0x00000015002b7202 */ /* 0x000fe20000000f00 */
[----:B------:R-:W-:Y:S05]  /*1c60*/  BRA `(.L_x_3385) ;  /* 0x0000013000007947 */ /* 0x000fea0003800000 */
.L_x_3384:
        /* <DEDUP_REMOVED lines=19> */
.L_x_3385:
[----:B------:R-:W-:Y:S05]  /*1da0*/  BSYNC B0 ;  /* 0x0000000000007941 */ /* 0x000fea0003800000 */
.L_x_3383:
        /* <DEDUP_REMOVED lines=201> */
.L_x_3390:
        /* <DEDUP_REMOVED lines=21> */
.L_x_3391:
[----:B------:R-:W-:Y:S05]  /*2b90*/  BSYNC B0 ;  /* 0x0000000000007941 */ /* 0x000fea0003800000 */
.L_x_3389:
        /* <DEDUP_REMOVED lines=8> */
[----:B------:R-:W-:Y:S05]  /*2c20*/  CALL.REL.NOINC `($__internal_15_$__cuda_sm20_div_s64) ;  /* 0x000025f000007944 */ /* 0x000fea0003c00000 */
        /* <DEDUP_REMOVED lines=12> */
.L_x_3393:
        /* <DEDUP_REMOVED lines=22> */
.L_x_3394:
[----:B------:R-:W-:Y:S05]  /*2e50*/  BSYNC B0 ;  /* 0x0000000000007941 */ /* 0x000fea0003800000 */
.L_x_3392:
        /* <DEDUP_REMOVED lines=11> */
[----:B------:R-:W-:Y:S05]  /*2f10*/  CALL.REL.NOINC `($__internal_15_$__cuda_sm20_div_s64) ;  /* 0x0000230000007944 */ /* 0x000fea0003c00000 */
        /* <DEDUP_REMOVED lines=11> */
.L_x_3396:
        /* <DEDUP_REMOVED lines=22> */
.L_x_3397:
[----:B------:R-:W-:Y:S05]  /*3130*/  BSYNC B0 ;  /* 0x0000000000007941 */ /* 0x000fea0003800000 */
.L_x_3395:
        /* <DEDUP_REMOVED lines=52> */
.L_x_3399:
        /* <DEDUP_REMOVED lines=22> */
.L_x_3400:
[----:B------:R-:W-:Y:S05]  /*35e0*/  BSYNC B0 ;  /* 0x0000000000007941 */ /* 0x000fea0003800000 */
.L_x_3398:
        /* <DEDUP_REMOVED lines=22> */
.L_x_3402:
        /* <DEDUP_REMOVED lines=22> */
.L_x_3403:
[----:B------:R-:W-:Y:S05]  /*38b0*/  BSYNC B0 ;  /* 0x0000000000007941 */ /* 0x000fea0003800000 */
.L_x_3401:
        /* <DEDUP_REMOVED lines=21> */
.L_x_3405:
        /* <DEDUP_REMOVED lines=23> */
.L_x_3406:
[----:B------:R-:W-:Y:S05]  /*3b80*/  BSYNC B0 ;  /* 0x0000000000007941 */ /* 0x000fea0003800000 */
.L_x_3404:
        /* <DEDUP_REMOVED lines=38> */
.L_x_3408:
        /* <DEDUP_REMOVED lines=23> */
.L_x_3409:
[----:B------:R-:W-:Y:S05]  /*3f60*/  BSYNC B0 ;  /* 0x0000000000007941 */ /* 0x000fea0003800000 */
.L_x_3407:
        /* <DEDUP_REMOVED lines=31> */
.L_x_3411:
        /* <DEDUP_REMOVED lines=23> */
.L_x_3412:
[----:B------:R-:W-:Y:S05]  /*42d0*/  BSYNC B0 ;  /* 0x0000000000007941 */ /* 0x000fea0003800000 */
.L_x_3410:
        /* <DEDUP_REMOVED lines=20> */
.L_x_3388:
[----:B------:R-:W-:-:S04]  /*4420*/  LEA R2, P0, R44, c[0x0][0x200], 0x2 ;  /* 0x000080002c027a11 */ /* 0x000fc800078010ff */
[----:B------:R-:W-:-:S05]  /*4430*/  LEA.HI.X R3, R44, c[0x0][0x204], R45, 0x2, P0 ;  /* 0x000081002c037a11 */ /* 0x000fca00000f142d */
[----:B------:R0:W-:Y:S04]  /*4440*/  STG.E [R2.64], R30 ;  /* 0x0000001e02007986 */ /* 0x0001e8000c101908 */
.L_x_3387:
[----:B------:R-:W-:Y:S05]  /*4450*/  BSYNC B1 ;  /* 0x0000000000017941 */ /* 0x000fea0003800000 */
.L_x_3386:
        /* <DEDUP_REMOVED lines=84> */
.L_x_3416:
        /* <DEDUP_REMOVED lines=15> */
.L_x_3415:
[----:B------:R-:W-:Y:S05]  /*4a90*/  BSYNC B0 ;  /* 0x0000000000007941 */ /* 0x000fea0003800000 */
.L_x_3414:
        /* <DEDUP_REMOVED lines=19> */
.L_x_3413:
        /* <DEDUP_REMOVED lines=101> */
        .weak           $__internal_15_$__cuda_sm20_div_s64
        .type           $__internal_15_$__cuda_sm20_div_s64,@function
        .size           $__internal_15_$__cuda_sm20_div_s64,(.L_x_6079 - $__internal_15_$__cuda_sm20_div_s64)
$__internal_15_$__cuda_sm20_div_s64:
        /* <DEDUP_REMOVED lines=82> */
[----:B------:R-:W-:Y:S06]  /*5740*/  RET.REL.NODEC R22 `(_ZN5flash32flash_fwd_splitkv_combine_kernelI23Flash_fwd_kernel_traitsILi96ELi64ELi64ELi4ELb0ELb0EN7cutlass6half_tE19Flash_kernel_traitsILi96ELi64ELi64ELi4ES3_EELi16ELi6ELb0EEEvNS_16Flash_fwd_paramsE) ;  /* 0xffffa8b016007950 */ /* 0x000fec0003c3ffff */
.L_x_3417:
        /* <DEDUP_REMOVED lines=11> */
.L_x_6079:


//--------------------- .text._ZN5flash32flash_fwd_splitkv_combine_kernelI23Flash_fwd_kernel_traitsILi96ELi64ELi64ELi4ELb0ELb0EN7cutlass6half_tE19Flash_kernel_traitsILi96ELi64ELi64ELi4ES3_EELi16ELi5ELb0EEEvNS_16Flash_fwd_paramsE --------------------------
	.section	.text._ZN5flash32flash_fwd_splitkv_combine_kernelI23Flash_fwd_kernel_traitsILi96ELi64ELi64ELi4ELb0ELb0EN7cutlass6half_tE19Flash_kernel_traitsILi96ELi64ELi64ELi4ES3_EELi16ELi5ELb0EEEvNS_16Flash_fwd_paramsE,"ax",@progbits
	.sectioninfo	@"SHI_REGISTERS=64"
	.align	128
        .global         _ZN5flash32flash_fwd_splitkv_combine_kernelI23Flash_fwd_kernel_traitsILi96ELi64ELi64ELi4ELb0ELb0EN7cutlass6half_tE19Flash_kernel_traitsILi96ELi64ELi64ELi4ES3_EELi16ELi5ELb0EEEvNS_16Flash_fwd_paramsE
        .type           _ZN5flash32flash_fwd_splitkv_combine_kernelI23Flash_fwd_kernel_traitsILi96ELi64ELi64ELi4ELb0ELb0EN7cutlass6half_tE19Flash_kernel_traitsILi96ELi64ELi64ELi4ES3_EELi16ELi5ELb0EEEvNS_16Flash_fwd_paramsE,@function
        .size           _ZN5flash32flash_fwd_splitkv_combine_kernelI23Flash_fwd_kernel_traitsILi96ELi64ELi64ELi4ELb0ELb0EN7cutlass6half_tE19Flash_kernel_traitsILi96ELi64ELi64ELi4ES3_EELi16ELi5ELb0EEEvNS_16Flash_fwd_paramsE,(.L_x_6080 - _ZN5flash32flash_fwd_splitkv_combine_kernelI23Flash_fwd_kernel_traitsILi96ELi64ELi64ELi4ELb0ELb0EN7cutlass6half_tE19Flash_kernel_traitsILi96ELi64ELi64ELi4ES3_EELi16ELi5ELb0EEEvNS_16Flash_fwd_paramsE)
        .other          _ZN5flash32flash_fwd_splitkv_combine_kernelI23Flash_fwd_kernel_traitsILi96ELi64ELi64ELi4ELb0ELb0EN7cutlass6half_tE19Flash_kernel_traitsILi96ELi64ELi64ELi4ES3_EELi16ELi5ELb0EEEvNS_16Flash_fwd_paramsE,@"STO_CUDA_ENTRY STV_DEFAULT"
_ZN5flash32flash_fwd_splitkv_combine_kernelI23Flash_fwd_kernel_traitsILi96ELi64ELi64ELi4ELb0ELb0EN7cutlass6half_tE19Flash_kernel_traitsILi96ELi64ELi64ELi4ES3_EELi16ELi5ELb0EEEvNS_16Flash_fwd_paramsE:
.text._ZN5flash32flash_fwd_splitkv_combine_kernelI23Flash_fwd_kernel_traitsILi96ELi64ELi64ELi4ELb0ELb0EN7cutlass6half_tE19Flash_kernel_traitsILi96ELi64ELi64ELi4ES3_EELi16ELi5ELb0EEEvNS_16Flash_fwd_paramsE:
        /* <DEDUP_REMOVED lines=23> */
[----:B------:R-:W-:Y:S05]  /*0170*/  CALL.REL.NOINC `($__internal_16_$__cuda_sm20_div_s64) ;  /* 0x0000484000007944 */ /* 0x000fea0003c00000 */
[----:B------:R-:W-:Y:S05]  /*0180*/  BRA `(.L_x_3419) ;  /* 0x0000013000007947 */ /* 0x000fea0003800000 */
.L_x_3418:
        /* <DEDUP_REMOVED lines=19> */
.L_x_3419:
        /* <DEDUP_REMOVED lines=11> */
[----:B------:R-:W-:Y:S05]  /*0370*/  CALL.REL.NOINC `($__internal_16_$__cuda_sm20_div_s64) ;  /* 0x0000464000007944 */ /* 0x000fea0003c00000 */
[----:B------:R-:W-:Y:S02]  /*0380*/  MOV R32, R20 ;  /* 0x0000001400207202 */ /* 0x000fe40000000f00 */
[----:B------:R-:W-:Y:S01]  /*0390*/  MOV R33, R21 ;  /* 0x0000001500217202 */ /* 0x000fe20000000f00 */
[----:B------:R-:W-:Y:S05]  /*03a0*/  BRA `(.L_x_3422) ;  /* 0x0000013000007947 */ /* 0x000fea0003800000 */
.L_x_3421:
        /* <DEDUP_REMOVED lines=19> */
.L_x_3422:
[----:B------:R-:W-:Y:S05]  /*04e0*/  BSYNC B0 ;  /* 0x0000000000007941 */ /* 0x000fea0003800000 */
.L_x_3420:
        /* <DEDUP_REMOVED lines=54> */
[----:B------:R-:W-:Y:S02]  /*0850*/  MOV R8, R20 ;  /* 0x0000001400087202 */ /* 0x000fe40000000f00 */
[----:B------:R-:W-:Y:S01]  /*0860*/  MOV R9, R21 ;  /* 0x0000001500097202 */ /* 0x000fe20000000f00 */
[----:B------:R-:W-:Y:S05]  /*0870*/  BRA `(.L_x_3425) ;  /* 0x0000013000007947 */ /* 0x000fea0003800000 */
.L_x_3424:
        /* <DEDUP_REMOVED lines=19> */
.L_x_3425:
[----:B------:R-:W-:Y:S05]  /*09b0*/  BSYNC B0 ;  /* 0x0000000000007941 */ /* 0x000fea0003800000 */
.L_x_3423:
        /* <DEDUP_REMOVED lines=104> */
.L_x_3427:
        /* <DEDUP_REMOVED lines=19> */
.L_x_3428:
[----:B------:R-:W-:Y:S05]  /*1170*/  BSYNC B0 ;  /* 0x0000000000007941 */ /* 0x000fea0003800000 */
.L_x_3426:
        /* <DEDUP_REMOVED lines=107> */
.L_x_3430:
        /* <DEDUP_REMOVED lines=19> */
.L_x_3431:
[----:B------:R-:W-:Y:S05]  /*1960*/  BSYNC B0 ;  /* 0x0000000000007941 */ /* 0x000fea0003800000 */
.L_x_3429:
        /* <DEDUP_REMOVED lines=161> */
[----:B------:R-:W-:Y:S05]  /*2380*/  CALL.REL.NOINC `($__internal_16_$__cuda_sm20_div_s64) ;  /* 0x0000263000007944 */ /* 0x000fea0003c00000 */
        /* <DEDUP_REMOVED lines=10> */
.L_x_3436:
        /* <DEDUP_REMOVED lines=22> */
.L_x_3437:
[----:B------:R-:W-:Y:S05]  /*2590*/  BSYNC B0 ;  /* 0x0000000000007941 */ /* 0x000fea0003800000 */
.L_x_3435:
[----:B------:R-:W-:Y:S01]  /*25a0*/  LOP3.LUT R19, R17, R0, RZ, 0xfc, !PT ;  /* 0x0000000011137212 */ /* 0x000fe200078efcff */
[----:B------:R-:W-:Y:S03]  /*25b0*/  BSSY B0, `(.L_x_3438) ;  /* 0x0000028000007945 */ /* 0x000fe60003800000 */
[----:B------:R-:W-:-:S13]  /*25c0*/  ISETP.NE.U32.AND P0, PT, R19, RZ, PT ;  /* 0x000000ff1300720c */ /* 0x000fda0003f05070 */
[----:B------:R-:W-:Y:S05]  /*25d0*/  @!P0 BRA `(.L_x_3439) ;  /* 0x000000f000008947 */ /* 0x000fea0003800000 */
[----:B------:R-:W-:Y:S01]  /*25e0*/  IMAD.MOV.U32 R26, RZ, RZ, R27 ;  /* 0x000000ffff1a7224 */ /* 0x000fe200078e001b */
[----:B------:R-:W-:Y:S02]  /*25f0*/  MOV R23, R0 ;  /* 0x0000000000177202 */ /* 0x000fe40000000f00 */
[----:B------:R-:W-:Y:S02]  /*2600*/  MOV R24, 0x2620 ;  /* 0x0000262000187802 */ /* 0x000fe40000000f00 */
[----:B------:R-:W-:Y:S05]  /*2610*/  CALL.REL.NOINC `($__internal_16_$__cuda_sm20_div_s64) ;  /* 0x000023a000007944 */ /* 0x000fea0003c00000 */
        /* <DEDUP_REMOVED lines=11> */
.L_x_3439:
        /* <DEDUP_REMOVED lines=22> */
.L_x_3440:
[----:B------:R-:W-:Y:S05]  /*2830*/  BSYNC B0 ;  /* 0x0000000000007941 */ /* 0x000fea0003800000 */
.L_x_3438:
        /* <DEDUP_REMOVED lines=11> */
[----:B------:R-:W-:Y:S05]  /*28f0*/  CALL.REL.NOINC `($__internal_16_$__cuda_sm20_div_s64) ;  /* 0x000020c000007944 */ /* 0x000fea0003c00000 */
[----:B------:R-:W-:-:S04]  /*2900*/  IADD3 R17, P0, RZ, -R20, RZ ;  /* 0x80000014ff117210 */ /* 0x000fc80007f1e0ff */
[----:B------:R-:W-:Y:S01]  /*2910*/  IADD3.X R18, RZ, ~R21, RZ, P0, !PT ;  /* 0x80000015ff127210 */ /* 0x000fe200007fe4ff */
[----:B------:R-:W-:-:S04]  /*2920*/  IMAD.WIDE.U32 R42, R5, R17, R42 ;  /* 0x00000011052a7225 */ /* 0x000fc800078e002a */
[----:B------:R-:W-:-:S04]  /*2930*/  IMAD R18, R18, R5, RZ ;  /* 0x0000000512127224 */ /* 0x000fc800078e02ff */
[----:B------:R-:W-:-:S05]  /*2940*/  IMAD R4, R4, R17, R18 ;  /* 0x0000001104047224 */ /* 0x000fca00078e0212 */
[----:B------:R-:W-:Y:S01]  /*2950*/  IADD3 R4, R43, R4, RZ ;  /* 0x000000042b047210 */ /* 0x000fe20007ffe0ff */
[----:B------:R-:W-:Y:S05]  /*2960*/  BRA `(.L_x_3443) ;  /* 0x0000016000007947 */ /* 0x000fea0003800000 */
.L_x_3442:
        /* <DEDUP_REMOVED lines=22> */
.L_x_3443:
[----:B------:R-:W-:Y:S05]  /*2ad0*/  BSYNC B0 ;  /* 0x0000000000007941 */ /* 0x000fea0003800000 */
.L_x_3441:
        /* <DEDUP_REMOVED lines=38> */
[----:B------:R-:W-:Y:S05]  /*2d40*/  CALL.REL.NOINC `($__internal_16_$__cuda_sm20_div_s64) ;  /* 0x00001c7000007944 */ /* 0x000fea0003c00000 */
        /* <DEDUP_REMOVED lines=12> */
.L_x_3445:
        /* <DEDUP_REMOVED lines=23> */
.L_x_3446:
[----:B------:R-:W-:Y:S05]  /*2f80*/  BSYNC B0 ;  /* 0x0000000000007941 */ /* 0x000fea0003800000 */
.L_x_3444:
        /* <DEDUP_REMOVED lines=19> */
.L_x_3448:
        /* <DEDUP_REMOVED lines=22> */
.L_x_3449:
[----:B------:R-:W-:Y:S05]  /*3220*/  BSYNC B0 ;  /* 0x0000000000007941 */ /* 0x000fea0003800000 */
.L_x_3447:
        /* <DEDUP_REMOVED lines=19> */
.L_x_3451:
        /* <DEDUP_REMOVED lines=23> */
.L_x_3452:
[----:B------:R-:W-:Y:S05]  /*34d0*/  BSYNC B0 ;  /* 0x0000000000007941 */ /* 0x000fea0003800000 */
.L_x_3450:
        /* <DEDUP_REMOVED lines=25> */
[----:B------:R-:W-:Y:S05]  /*3670*/  CALL.REL.NOINC `($__internal_16_$__cuda_sm20_div_s64) ;  /* 0x0000134000007944 */ /* 0x000fea0003c00000 */
        /* <DEDUP_REMOVED lines=12> */
.L_x_3454:
        /* <DEDUP_REMOVED lines=23> */
.L_x_3455:
[----:B------:R-:W-:Y:S05]  /*38b0*/  BSYNC B0 ;  /* 0x0000000000007941 */ /* 0x000fea0003800000 */
.L_x_3453:
        /* <DEDUP_REMOVED lines=29> */
.L_x_3457:
        /* <DEDUP_REMOVED lines=23> */
.L_x_3458:
[----:B------:R-:W-:Y:S05]  /*3c00*/  BSYNC B0 ;  /* 0x0000000000007941 */ /* 0x000fea0003800000 */
.L_x_3456:
        /* <DEDUP_REMOVED lines=20> */
.L_x_3434:
[----:B------:R-:W-:-:S04]  /*3d50*/  LEA R2, P0, R38, c[0x0][0x200], 0x2 ;  /* 0x0000800026027a11 */ /* 0x000fc800078010ff */
[----:B------:R-:W-:-:S05]  /*3d60*/  LEA.HI.X R3, R38, c[0x0][0x204], R39, 0x2, P0 ;  /* 0x0000810026037a11 */ /* 0x000fca00000f1427 */
[----:B------:R0:W-:Y:S04]  /*3d70*/  STG.E [R2.64], R30 ;  /* 0x0000001e02007986 */ /* 0x0001e8000c101908 */
.L_x_3433:
[----:B------:R-:W-:Y:S05]  /*3d80*/  BSYNC B1 ;  /* 0x0000000000017941 */ /* 0x000fea0003800000 */
.L_x_3432:
        /* <DEDUP_REMOVED lines=60> */
.L_x_3462:
        /* <DEDUP_REMOVED lines=15> */
.L_x_3461:
[----:B------:R-:W-:Y:S05]  /*4240*/  BSYNC B0 ;  /* 0x0000000000007941 */ /* 0x000fea0003800000 */
.L_x_3460:
        /* <DEDUP_REMOVED lines=19> */
.L_x_3459:
        /* <DEDUP_REMOVED lines=100> */
        .weak           $__internal_16_$__cuda_sm20_div_s64
        .type           $__internal_16_$__cuda_sm20_div_s64,@function
        .size           $__internal_16_$__cuda_sm20_div_s64,(.L_x_6080 - $__internal_16_$__cuda_sm20_div_s64)
$__internal_16_$__cuda_sm20_div_s64:
        /* <DEDUP_REMOVED lines=83> */
[----:B------:R-:W-:Y:S06]  /*4ef0*/  RET.REL.NODEC R44 `(_ZN5flash32flash_fwd_splitkv_combine_kernelI23Flash_fwd_kernel_traitsILi96ELi64ELi64ELi4ELb0ELb0EN7cutlass6half_tE19Flash_kernel_traitsILi96ELi64ELi64ELi4ES3_EELi16ELi5ELb0EEEvNS_16Flash_fwd_paramsE) ;  /* 0xffffb1002c007950 */ /* 0x000fec0003c3ffff */
.L_x_3463:
        /* <DEDUP_REMOVED lines=16> */
.L_x_6080:


//--------------------- .text._ZN5flash32flash_fwd_splitkv_combine_kernelI23Flash_fwd_kernel_traitsILi96ELi64ELi64ELi4ELb0ELb0EN7cutlass6half_tE19Flash_kernel_traitsILi96ELi64ELi64ELi4ES3_EELi16ELi4ELb0EEEvNS_16Flash_fwd_paramsE --------------------------
	.section	.text._ZN5flash32flash_fwd_splitkv_combine_kernelI23Flash_fwd_kernel_traitsILi96ELi64ELi64ELi4ELb0ELb0EN7cutlass6half_tE19Flash_kernel_traitsILi96ELi64ELi64ELi4ES3_EELi16ELi4ELb0EEEvNS_16Flash_fwd_paramsE,"ax",@progbits
	.sectioninfo	@"SHI_REGISTERS=62"
	.align	128
        .global         _ZN5flash32flash_fwd_splitkv_combine_kernelI23Flash_fwd_kernel_traitsILi96ELi64ELi64ELi4ELb0ELb0EN7cutlass6half_tE19Flash_kernel_traitsILi96ELi64ELi64ELi4ES3_EELi16ELi4ELb0EEEvNS_16Flash_fwd_paramsE
        .type           _ZN5flash32flash_fwd_splitkv_combine_kernelI23Flash_fwd_kernel_traitsILi96ELi64ELi64ELi4ELb0ELb0EN7cutlass6half_tE19Flash_kernel_traitsILi96ELi64ELi64ELi4ES3_EELi16ELi4ELb0EEEvNS_16Flash_fwd_paramsE,@function
        .size           _ZN5flash32flash_fwd_splitkv_combine_kernelI23Flash_fwd_kernel_traitsILi96ELi64ELi64ELi4ELb0ELb0EN7cutlass6half_tE19Flash_kernel_traitsILi96ELi64ELi64ELi4ES3_EELi16ELi4ELb0EEEvNS_16Flash_fwd_paramsE,(.L_x_6081 - _ZN5flash32flash_fwd_splitkv_combine_kernelI23Flash_fwd_kernel_traitsILi96ELi64ELi64ELi4ELb0ELb0EN7cutlass6half_tE19Flash_kernel_traitsILi96ELi64ELi64ELi4ES3_EELi16ELi4ELb0EEEvNS_16Flash_fwd_paramsE)
        .other          _ZN5flash32flash_fwd_splitkv_combine_kernelI23Flash_fwd_kernel_traitsILi96ELi64ELi64ELi4ELb0ELb0EN7cutlass6half_tE19Flash_kernel_traitsILi96ELi64ELi64ELi4ES3_EELi16ELi4ELb0EEEvNS_16Flash_fwd_paramsE,@"STO_CUDA_ENTRY STV_DEFAULT"
_ZN5flash32flash_fwd_splitkv_combine_kernelI23Flash_fwd_kernel_traitsILi96ELi64ELi64ELi4ELb0ELb0EN7cutlass6half_tE19Flash_kernel_traitsILi96ELi64ELi64ELi4ES3_EELi16ELi4ELb0EEEvNS_16Flash_fwd_paramsE:
.text._ZN5flash32flash_fwd_splitkv_combine_kernelI23Flash_fwd_kernel_traitsILi96ELi64ELi64ELi4ELb0ELb0EN7cutlass6half_tE19Flash_kernel_traitsILi96ELi64ELi64ELi4ES3_EELi16ELi4ELb0EEEvNS_16Flash_fwd_paramsE:
        /* <DEDUP_REMOVED lines=23> */
[----:B------:R-:W-:Y:S05]  /*0170*/  CALL.REL.NOINC `($__internal_17_$__cuda_sm20_div_s64) ;  /* 0x000044d000007944 */ /* 0x000fea0003c00000 */
[----:B------:R-:W-:Y:S05]  /*0180*/  BRA `(.L_x_3465) ;  /* 0x0000013000007947 */ /* 0x000fea0003800000 */
.L_x_3464:
        /* <DEDUP_REMOVED lines=19> */
.L_x_3465:
        /* <DEDUP_REMOVED lines=11> */
[----:B------:R-:W-:Y:S05]  /*0370*/  CALL.REL.NOINC `($__internal_17_$__cuda_sm20_div_s64) ;  /* 0x000042d000007944 */ /* 0x000fea0003c00000 */
[----:B------:R-:W-:Y:S02]  /*0380*/  MOV R8, R20 ;  /* 0x0000001400087202 */ /* 0x000fe40000000f00 */
[----:B------:R-:W-:Y:S01]  /*0390*/  MOV R9, R21 ;  /* 0x0000001500097202 */ /* 0x000fe20000000f00 */
[----:B------:R-:W-:Y:S05]  /*03a0*/  BRA `(.L_x_3468) ;  /* 0x0000013000007947 */ /* 0x000fea0003800000 */
.L_x_3467:
        /* <DEDUP_REMOVED lines=19> */
.L_x_3468:
[----:B------:R-:W-:Y:S05]  /*04e0*/  BSYNC B0 ;  /* 0x0000000000007941 */ /* 0x000fea0003800000 */
.L_x_3466:
        /* <DEDUP_REMOVED lines=42> */
.L_x_3470:
        /* <DEDUP_REMOVED lines=19> */
.L_x_3471:
[----:B------:R-:W-:Y:S05]  /*08c0*/  BSYNC B0 ;  /* 0x0000000000007941 */ /* 0x000fea0003800000 */
.L_x_3469:
        /* <DEDUP_REMOVED lines=74> */
[----:B------:R-:W-:Y:S02]  /*0d70*/  MOV R40, R20 ;  /* 0x0000001400287202 */ /* 0x000fe40000000f00 */
[----:B------:R-:W-:Y:S01]  /*0d80*/  MOV R41, R21 ;  /* 0x0000001500297202 */ /* 0x000fe20000000f00 */
[----:B------:R-:W-:Y:S05]  /*0d90*/  BRA `(.L_x_3474) ;  /* 0x0000013000007947 */ /* 0x000fea0003800000 */
.L_x_3473:
        /* <DEDUP_REMOVED lines=19> */
.L_x_3474:
[----:B------:R-:W-:Y:S05]  /*0ed0*/  BSYNC B0 ;  /* 0x0000000000007941 */ /* 0x000fea0003800000 */
.L_x_3472:
        /* <DEDUP_REMOVED lines=41> */
.L_x_3476:
        /* <DEDUP_REMOVED lines=19> */
.L_x_3477:
[----:B------:R-:W-:Y:S05]  /*12a0*/  BSYNC B0 ;  /* 0x0000000000007941 */ /* 0x000fea0003800000 */
.L_x_3475:
        /* <DEDUP_REMOVED lines=226> */
[----:B------:R-:W-:Y:S05]  /*20d0*/  CALL.REL.NOINC `($__internal_17_$__cuda_sm20_div_s64) ;  /* 0x0000257000007944 */ /* 0x000fea0003c00000 */
        /* <DEDUP_REMOVED lines=10> */
.L_x_3482:
        /* <DEDUP_REMOVED lines=22> */
.L_x_3483:
[----:B------:R-:W-:Y:S05]  /*22e0*/  BSYNC B0 ;  /* 0x0000000000007941 */ /* 0x000fea0003800000 */
.L_x_3481:
[----:B------:R-:W-:Y:S01]  /*22f0*/  LOP3.LUT R19, R17, R0, RZ, 0xfc, !PT ;  /* 0x0000000011137212 */ /* 0x000fe200078efcff */
[----:B------:R-:W-:Y:S03]  /*2300*/  BSSY B0, `(.L_x_3484) ;  /* 0x0000028000007945 */ /* 0x000fe60003800000 */
[----:B------:R-:W-:-:S13]  /*2310*/  ISETP.NE.U32.AND P0, PT, R19, RZ, PT ;  /* 0x000000ff1300720c */ /* 0x000fda0003f05070 */
[----:B------:R-:W-:Y:S05]  /*2320*/  @!P0 BRA `(.L_x_3485) ;  /* 0x000000f000008947 */ /* 0x000fea0003800000 */
[----:B------:R-:W-:Y:S01]  /*2330*/  IMAD.MOV.U32 R26, RZ, RZ, R29 ;  /* 0x000000ffff1a7224 */ /* 0x000fe200078e001d */
[----:B------:R-:W-:Y:S02]  /*2340*/  MOV R25, R0 ;  /* 0x0000000000197202 */ /* 0x000fe40000000f00 */
[----:B------:R-:W-:Y:S02]  /*2350*/  MOV R24, 0x2370 ;  /* 0x0000237000187802 */ /* 0x000fe40000000f00 */
[----:B------:R-:W-:Y:S05]  /*2360*/  CALL.REL.NOINC `($__internal_17_$__cuda_sm20_div_s64) ;  /* 0x000022e000007944 */ /* 0x000fea0003c00000 */
        /* <DEDUP_REMOVED lines=11> */
.L_x_3485:
        /* <DEDUP_REMOVED lines=22> */
.L_x_3486:
[----:B------:R-:W-:Y:S05]  /*2580*/  BSYNC B0 ;  /* 0x0000000000007941 */ /* 0x000fea0003800000 */
.L_x_3484:
        /* <DEDUP_REMOVED lines=11> */
[----:B------:R-:W-:Y:S05]  /*2640*/  CALL.REL.NOINC `($__internal_17_$__cuda_sm20_div_s64) ;  /* 0x0000200000007944 */ /* 0x000fea0003c00000 */
[----:B------:R-:W-:-:S04]  /*2650*/  IADD3 R17, P0, RZ, -R20, RZ ;  /* 0x80000014ff117210 */ /* 0x000fc80007f1e0ff */
[----:B------:R-:W-:Y:S01]  /*2660*/  IADD3.X R18, RZ, ~R21, RZ, P0, !PT ;  /* 0x80000015ff127210 */ /* 0x000fe200007fe4ff */
[----:B------:R-:W-:-:S04]  /*2670*/  IMAD.WIDE.U32 R42, R5, R17, R42 ;  /* 0x00000011052a7225 */ /* 0x000fc800078e002a */
[----:B------:R-:W-:-:S04]  /*2680*/  IMAD R18, R18, R5, RZ ;  /* 0x0000000512127224 */ /* 0x000fc800078e02ff */
[----:B------:R-:W-:-:S05]  /*2690*/  IMAD R4, R4, R17, R18 ;  /* 0x0000001104047224 */ /* 0x000fca00078e0212 */
[----:B------:R-:W-:Y:S01]  /*26a0*/  IADD3 R4, R43, R4, RZ ;  /* 0x000000042b047210 */ /* 0x000fe20007ffe0ff */
[----:B------:R-:W-:Y:S05]  /*26b0*/  BRA `(.L_x_3489) ;  /* 0x0000016000007947 */ /* 0x000fea0003800000 */
.L_x_3488:
        /* <DEDUP_REMOVED lines=22> */
.L_x_3489:
[----:B------:R-:W-:Y:S05]  /*2820*/  BSYNC B0 ;  /* 0x0000000000007941 */ /* 0x000fea0003800000 */
.L_x_3487:
        /* <DEDUP_REMOVED lines=38> */
[----:B------:R-:W-:Y:S05]  /*2a90*/  CALL.REL.NOINC `($__internal_17_$__cuda_sm20_div_s64) ;  /* 0x00001bb000007944 */ /* 0x000fea0003c00000 */
        /* <DEDUP_REMOVED lines=12> */
.L_x_3491:
        /* <DEDUP_REMOVED lines=23> */
.L_x_3492:
[----:B------:R-:W-:Y:S05]  /*2cd0*/  BSYNC B0 ;  /* 0x0000000000007941 */ /* 0x000fea0003800000 */
.L_x_3490:
        /* <DEDUP_REMOVED lines=19> */
.L_x_3494:
        /* <DEDUP_REMOVED lines=22> */
.L_x_3495:
[----:B------:R-:W-:Y:S05]  /*2f70*/  BSYNC B0 ;  /* 0x0000000000007941 */ /* 0x000fea0003800000 */
.L_x_3493:
        /* <DEDUP_REMOVED lines=19> */
.L_x_3497:
        /* <DEDUP_REMOVED lines=23> */
.L_x_3498:
[----:B------:R-:W-:Y:S05]  /*3220*/  BSYNC B0 ;  /* 0x0000000000007941 */ /* 0x000fea0003800000 */
.L_x_3496:
        /* <DEDUP_REMOVED lines=25> */
[----:B------:R-:W-:Y:S05]  /*33c0*/  CALL.REL.NOINC `($__internal_17_$__cuda_sm20_div_s64) ;  /* 0x0000128000007944 */ /* 0x000fea0003c00000 */
        /* <DEDUP_REMOVED lines=12> */
.L_x_3500:
        /* <DEDUP_REMOVED lines=23> */
.L_x_3501:
[----:B------:R-:W-:Y:S05]  /*3600*/  BSYNC B0 ;  /* 0x0000000000007941 */ /* 0x000fea0003800000 */
.L_x_3499:
        /* <DEDUP_REMOVED lines=29> */
.L_x_3503:
        /* <DEDUP_REMOVED lines=23> */
.L_x_3504:
[----:B------:R-:W-:Y:S05]  /*3950*/  BSYNC B0 ;  /* 0x0000000000007941 */ /* 0x000fea0003800000 */
.L_x_3502:
        /* <DEDUP_REMOVED lines=20> */
.L_x_3480:
[----:B------:R-:W-:-:S04]  /*3aa0*/  LEA R2, P0, R38, c[0x0][0x200], 0x2 ;  /* 0x0000800026027a11 */ /* 0x000fc800078010ff */
[----:B------:R-:W-:-:S05]  /*3ab0*/  LEA.HI.X R3, R38, c[0x0][0x204], R39, 0x2, P0 ;  /* 0x0000810026037a11 */ /* 0x000fca00000f1427 */
[----:B------:R0:W-:Y:S04]  /*3ac0*/  STG.E [R2.64], R31 ;  /* 0x0000001f02007986 */ /* 0x0001e8000c10190a */
.L_x_3479:
[----:B------:R-:W-:Y:S05]  /*3ad0*/  BSYNC B1 ;  /* 0x0000000000017941 */ /* 0x000fea0003800000 */
.L_x_3478:
        /* <DEDUP_REMOVED lines=48> */
.L_x_3508:
        /* <DEDUP_REMOVED lines=15> */
.L_x_3507:
[----:B------:R-:W-:Y:S05]  /*3ed0*/  BSYNC B0 ;  /* 0x0000000000007941 */ /* 0x000fea0003800000 */
.L_x_3506:
        /* <DEDUP_REMOVED lines=19> */
.L_x_3505:
        /* <DEDUP_REMOVED lines=100> */
        .weak           $__internal_17_$__cuda_sm20_div_s64
        .type           $__internal_17_$__cuda_sm20_div_s64,@function
        .size           $__internal_17_$__cuda_sm20_div_s64,(.L_x_6081 - $__internal_17_$__cuda_sm20_div_s64)
$__internal_17_$__cuda_sm20_div_s64:
        /* <DEDUP_REMOVED lines=83> */
[----:B------:R-:W-:Y:S06]  /*4b80*/  RET.REL.NODEC R22 `(_ZN5flash32flash_fwd_splitkv_combine_kernelI23Flash_fwd_kernel_traitsILi96ELi64ELi64ELi4ELb0ELb0EN7cutlass6half_tE19Flash_kernel_traitsILi96ELi64ELi64ELi4ES3_EELi16ELi4ELb0EEEvNS_16Flash_fwd_paramsE) ;  /* 0xffffb47016007950 */ /* 0x000fec0003c3ffff */
.L_x_3509:
        /* <DEDUP_REMOVED lines=15> */
.L_x_6081:


//--------------------- .text._ZN5flash32flash_fwd_splitkv_combine_kernelI23Flash_fwd_kernel_traitsILi96ELi64ELi64ELi4ELb0ELb0EN7cutlass6half_tE19Flash_kernel_traitsILi96ELi64ELi64ELi4ES3_EELi16ELi3ELb0EEEvNS_16Flash_fwd_paramsE --------------------------
	.section	.text._ZN5flash32flash_fwd_splitkv_combine_kernelI23Flash_fwd_kernel_traitsILi96ELi64ELi64ELi4ELb0ELb0EN7cutlass6half_tE19Flash_kernel_traitsILi96ELi64ELi64ELi4ES3_EELi16ELi3ELb0EEEvNS_16Flash_fwd_paramsE,"ax",@progbits
	.sectioninfo	@"SHI_REGISTERS=54"
	.align	128
        .global         _ZN5flash32flash_fwd_splitkv_combine_kernelI23Flash_fwd_kernel_traitsILi96ELi64ELi64ELi4ELb0ELb0EN7cutlass6half_tE19Flash_kernel_traitsILi96ELi64ELi64ELi4ES3_EELi16ELi3ELb0EEEvNS_16Flash_fwd_paramsE
        .type           _ZN5flash32flash_fwd_splitkv_combine_kernelI23Flash_fwd_kernel_traitsILi96ELi64ELi64ELi4ELb0ELb0EN7cutlass6half_tE19Flash_kernel_traitsILi96ELi64ELi64ELi4ES3_EELi16ELi3ELb0EEEvNS_16Flash_fwd_paramsE,@function
        .size           _ZN5flash32flash_fwd_splitkv_combine_kernelI23Flash_fwd_kernel_traitsILi96ELi64ELi64ELi4ELb0ELb0EN7cutlass6half_tE19Flash_kernel_traitsILi96ELi64ELi64ELi4ES3_EELi16ELi3ELb0EEEvNS_16Flash_fwd_paramsE,(.L_x_6082 - _ZN5flash32flash_fwd_splitkv_combine_kernelI23Flash_fwd_kernel_traitsILi96ELi64ELi64ELi4ELb0ELb0EN7cutlass6half_tE19Flash_kernel_traitsILi96ELi64ELi64ELi4ES3_EELi16ELi3ELb0EEEvNS_16Flash_fwd_paramsE)
        .other          _ZN5flash32flash_fwd_splitkv_combine_kernelI23Flash_fwd_kernel_traitsILi96ELi64ELi64ELi4ELb0ELb0EN7cutlass6half_tE19Flash_kernel_traitsILi96ELi64ELi64ELi4ES3_EELi16ELi3ELb0EEEvNS_16Flash_fwd_paramsE,@"STO_CUDA_ENTRY STV_DEFAULT"
_ZN5flash32flash_fwd_splitkv_combine_kernelI23Flash_fwd_kernel_traitsILi96ELi64ELi64ELi4ELb0ELb0EN7cutlass6half_tE19Flash_kernel_traitsILi96ELi64ELi64ELi4ES3_EELi16ELi3ELb0EEEvNS_16Flash_fwd_paramsE:
.text._ZN5flash32flash_fwd_splitkv_combine_kernelI23Flash_fwd_kernel_traitsILi96ELi64ELi64ELi4ELb0ELb0EN7cutlass6half_tE19Flash_kernel_traitsILi96ELi64ELi64ELi4ES3_EELi16ELi3ELb0EEEvNS_16Flash_fwd_paramsE:
        /* <DEDUP_REMOVED lines=23> */
[----:B------:R-:W-:Y:S05]  /*0170*/  CALL.REL.NOINC `($__internal_18_$__cuda_sm20_div_s64) ;  /* 0x0000444000007944 */ /* 0x000fea0003c00000 */
[----:B------:R-:W-:Y:S05]  /*0180*/  BRA `(.L_x_3511) ;  /* 0x0000013000007947 */ /* 0x000fea0003800000 */
.L_x_3510:
        /* <DEDUP_REMOVED lines=19> */
.L_x_3511:
        /* <DEDUP_REMOVED lines=12> */
[----:B------:R-:W-:Y:S05]  /*0380*/  CALL.REL.NOINC `($__internal_18_$__cuda_sm20_div_s64) ;  /* 0x0000423000007944 */ /* 0x000fea0003c00000 */
[----:B------:R-:W-:Y:S02]  /*0390*/  MOV R8, R20 ;  /* 0x0000001400087202 */ /* 0x000fe40000000f00 */
[----:B------:R-:W-:Y:S01]  /*03a0*/  MOV R9, R21 ;  /* 0x0000001500097202 */ /* 0x000fe20000000f00 */
[----:B------:R-:W-:Y:S05]  /*03b0*/  BRA `(.L_x_3514) ;  /* 0x0000013000007947 */ /* 0x000fea0003800000 */
.L_x_3513:
        /* <DEDUP_REMOVED lines=19> */
.L_x_3514:
[----:B------:R-:W-:Y:S05]  /*04f0*/  BSYNC B0 ;  /* 0x0000000000007941 */ /* 0x000fea0003800000 */
.L_x_3512:
        /* <DEDUP_REMOVED lines=43> */
.L_x_3516:
        /* <DEDUP_REMOVED lines=19> */
.L_x_3517:
[----:B------:R-:W-:Y:S05]  /*08e0*/  BSYNC B0 ;  /* 0x0000000000007941 */ /* 0x000fea0003800000 */
.L_x_3515:
        /* <DEDUP_REMOVED lines=74> */
[----:B------:R-:W-:Y:S02]  /*0d90*/  MOV R32, R20 ;  /* 0x0000001400207202 */ /* 0x000fe40000000f00 */
[----:B------:R-:W-:Y:S01]  /*0da0*/  MOV R33, R21 ;  /* 0x0000001500217202 */ /* 0x000fe20000000f00 */
[----:B------:R-:W-:Y:S05]  /*0db0*/  BRA `(.L_x_3520) ;  /* 0x0000013000007947 */ /* 0x000fea0003800000 */
.L_x_3519:
        /* <DEDUP_REMOVED lines=19> */
.L_x_3520:
[----:B------:R-:W-:Y:S05]  /*0ef0*/  BSYNC B0 ;  /* 0x0000000000007941 */ /* 0x000fea0003800000 */
.L_x_3518:
        /* <DEDUP_REMOVED lines=41> */
.L_x_3522:
        /* <DEDUP_REMOVED lines=19> */
.L_x_3523:
[----:B------:R-:W-:Y:S05]  /*12c0*/  BSYNC B0 ;  /* 0x0000000000007941 */ /* 0x000fea0003800000 */
.L_x_3521:
        /* <DEDUP_REMOVED lines=131> */
.L_x_3525:
[----:B------:R-:W-:Y:S05]  /*1b00*/  BSYNC B0 ;  /* 0x0000000000007941 */ /* 0x000fea0003800000 */
.L_x_3524:
        /* <DEDUP_REMOVED lines=91> */
.L_x_3530:
        /* <DEDUP_REMOVED lines=22> */
.L_x_3531:
[----:B------:R-:W-:Y:S05]  /*2220*/  BSYNC B0 ;  /* 0x0000000000007941 */ /* 0x000fea0003800000 */
.L_x_3529:
[----:B------:R-:W-:Y:S01]  /*2230*/  LOP3.LUT R19, R17, R0, RZ, 0xfc, !PT ;  /* 0x0000000011137212 */ /* 0x000fe200078efcff */
[----:B------:R-:W-:Y:S03]  /*2240*/  BSSY B0, `(.L_x_3532) ;  /* 0x0000028000007945 */ /* 0x000fe60003800000 */
[----:B------:R-:W-:-:S13]  /*2250*/  ISETP.NE.U32.AND P0, PT, R19, RZ, PT ;  /* 0x000000ff1300720c */ /* 0x000fda0003f05070 */
[----:B------:R-:W-:Y:S05]  /*2260*/  @!P0 BRA `(.L_x_3533) ;  /* 0x000000f000008947 */ /* 0x000fea0003800000 */
[----:B------:R-:W-:Y:S01]  /*2270*/  IMAD.MOV.U32 R24, RZ, RZ, R30 ;  /* 0x000000ffff187224 */ /* 0x000fe200078e001e */
[----:B------:R-:W-:Y:S02]  /*2280*/  MOV R23, R0 ;  /* 0x0000000000177202 */ /* 0x000fe40000000f00 */
[----:B------:R-:W-:Y:S02]  /*2290*/  MOV R22, 0x22b0 ;  /* 0x000022b000167802 */ /* 0x000fe40000000f00 */
[----:B------:R-:W-:Y:S05]  /*22a0*/  CALL.REL.NOINC `($__internal_18_$__cuda_sm20_div_s64) ;  /* 0x0000231000007944 */ /* 0x000fea0003c00000 */
        /* <DEDUP_REMOVED lines=11> */
.L_x_3533:
        /* <DEDUP_REMOVED lines=22> */
.L_x_3534:
[----:B------:R-:W-:Y:S05]  /*24c0*/  BSYNC B0 ;  /* 0x0000000000007941 */ /* 0x000fea0003800000 */
.L_x_3532:
        /* <DEDUP_REMOVED lines=11> */
[----:B------:R-:W-:Y:S05]  /*2580*/  CALL.REL.NOINC `($__internal_18_$__cuda_sm20_div_s64) ;  /* 0x0000203000007944 */ /* 0x000fea0003c00000 */
[----:B------:R-:W-:-:S04]  /*2590*/  IADD3 R17, P0, RZ, -R20, RZ ;  /* 0x80000014ff117210 */ /* 0x000fc80007f1e0ff */
[----:B------:R-:W-:Y:S01]  /*25a0*/  IADD3.X R18, RZ, ~R21, RZ, P0, !PT ;  /* 0x80000015ff127210 */ /* 0x000fe200007fe4ff */
[----:B------:R-:W-:-:S04]  /*25b0*/  IMAD.WIDE.U32 R36, R5, R17, R36 ;  /* 0x0000001105247225 */ /* 0x000fc800078e0024 */
[----:B------:R-:W-:-:S04]  /*25c0*/  IMAD R18, R18, R5, RZ ;  /* 0x0000000512127224 */ /* 0x000fc800078e02ff */
[----:B------:R-:W-:-:S05]  /*25d0*/  IMAD R4, R4, R17, R18 ;  /* 0x0000001104047224 */ /* 0x000fca00078e0212 */
[----:B------:R-:W-:Y:S01]  /*25e0*/  IADD3 R4, R37, R4, RZ ;  /* 0x0000000425047210 */ /* 0x000fe20007ffe0ff */
[----:B------:R-:W-:Y:S05]  /*25f0*/  BRA `(.L_x_3537) ;  /* 0x0000016000007947 */ /* 0x000fea0003800000 */
.L_x_3536:
        /* <DEDUP_REMOVED lines=22> */
.L_x_3537:
[----:B------:R-:W-:Y:S05]  /*2760*/  BSYNC B0 ;  /* 0x0000000000007941 */ /* 0x000fea0003800000 */
.L_x_3535:
        /* <DEDUP_REMOVED lines=38> */
[----:B------:R-:W-:Y:S05]  /*29d0*/  CALL.REL.NOINC `($__internal_18_$__cuda_sm20_div_s64) ;  /* 0x00001be000007944 */ /* 0x000fea0003c00000 */
        /* <DEDUP_REMOVED lines=12> */
.L_x_3539:
        /* <DEDUP_REMOVED lines=23> */
.L_x_3540:
[----:B------:R-:W-:Y:S05]  /*2c10*/  BSYNC B0 ;  /* 0x0000000000007941 */ /* 0x000fea0003800000 */
.L_x_3538:
        /* <DEDUP_REMOVED lines=19> */
.L_x_3542:
        /* <DEDUP_REMOVED lines=22> */
.L_x_3543:
[----:B------:R-:W-:Y:S05]  /*2eb0*/  BSYNC B0 ;  /* 0x0000000000007941 */ /* 0x000fea0003800000 */
.L_x_3541:
        /* <DEDUP_REMOVED lines=20> */
.L_x_3545:
        /* <DEDUP_REMOVED lines=23> */
.L_x_3546:
[----:B------:R-:W-:Y:S05]  /*3170*/  BSYNC B0 ;  /* 0x0000000000007941 */ /* 0x000fea0003800000 */
.L_x_3544:
        /* <DEDUP_REMOVED lines=25> */
[----:B------:R-:W-:Y:S05]  /*3310*/  CALL.REL.NOINC `($__internal_18_$__cuda_sm20_div_s64) ;  /* 0x000012a000007944 */ /* 0x000fea0003c00000 */
        /* <DEDUP_REMOVED lines=12> */
.L_x_3548:
        /* <DEDUP_REMOVED lines=23> */
.L_x_3549:
[----:B------:R-:W-:Y:S05]  /*3550*/  BSYNC B0 ;  /* 0x0000000000007941 */ /* 0x000fea0003800000 */
.L_x_3547:
        /* <DEDUP_REMOVED lines=29> */
.L_x_3551:
        /* <DEDUP_REMOVED lines=23> */
.L_x_3552:
[----:B------:R-:W-:Y:S05]  /*38a0*/  BSYNC B0 ;  /* 0x0000000000007941 */ /* 0x000fea0003800000 */
.L_x_3550:
        /* <DEDUP_REMOVED lines=20> */
.L_x_3528:
[----:B------:R-:W-:-:S04]  /*39f0*/  LEA R2, P0, R36, c[0x0][0x200], 0x2 ;  /* 0x0000800024027a11 */ /* 0x000fc800078010ff */
[----:B------:R-:W-:-:S05]  /*3a00*/  LEA.HI.X R3, R36, c[0x0][0x204], R37, 0x2, P0 ;  /* 0x0000810024037a11 */ /* 0x000fca00000f1425 */
[----:B------:R0:W-:Y:S04]  /*3a10*/  STG.E [R2.64], R28 ;  /* 0x0000001c02007986 */ /* 0x0001e8000c10190a */
.L_x_3527:
[----:B------:R-:W-:Y:S05]  /*3a20*/  BSYNC B1 ;  /* 0x0000000000017941 */ /* 0x000fea0003800000 */
.L_x_3526:
        /* <DEDUP_REMOVED lines=50> */
.L_x_3556:
        /* <DEDUP_REMOVED lines=15> */
.L_x_3555:
[----:B------:R-:W-:Y:S05]  /*3e40*/  BSYNC B0 ;  /* 0x0000000000007941 */ /* 0x000fea0003800000 */
.L_x_3554:
        /* <DEDUP_REMOVED lines=19> */
.L_x_3553:
        /* <DEDUP_REMOVED lines=100> */
        .weak           $__internal_18_$__cuda_sm20_div_s64
        .type           $__internal_18_$__cuda_sm20_div_s64,@function
        .size           $__internal_18_$__cuda_sm20_div_s64,(.L_x_6082 - $__internal_18_$__cuda_sm20_div_s64)
$__internal_18_$__cuda_sm20_div_s64:
        /* <DEDUP_REMOVED lines=83> */
[----:B------:R-:W-:Y:S06]  /*4af0*/  RET.REL.NODEC R26 `(_ZN5flash32flash_fwd_splitkv_combine_kernelI23Flash_fwd_kernel_traitsILi96ELi64ELi64ELi4ELb0ELb0EN7cutlass6half_tE19Flash_kernel_traitsILi96ELi64ELi64ELi4ES3_EELi16ELi3ELb0EEEvNS_16Flash_fwd_paramsE) ;  /* 0xffffb5001a007950 */ /* 0x000fec0003c3ffff */
.L_x_3557:
        /* <DEDUP_REMOVED lines=16> */
.L_x_6082:


//--------------------- .text._ZN5flash32flash_fwd_splitkv_combine_kernelI23Flash_fwd_kernel_traitsILi96ELi64ELi64ELi4ELb0ELb0EN7cutlass6half_tE19Flash_kernel_traitsILi96ELi64ELi64ELi4ES3_EELi16ELi2ELb0EEEvNS_16Flash_fwd_paramsE --------------------------
	.section	.text._ZN5flash32flash_fwd_splitkv_combine_kernelI23Flash_fwd_kernel_traitsILi96ELi64ELi64ELi4ELb0ELb0EN7cutlass6half_tE19Flash_kernel_traitsILi96ELi64ELi64ELi4ES3_EELi16ELi2ELb0EEEvNS_16Flash_fwd_paramsE,"ax",@progbits
	.sectioninfo	@"SHI_REGISTERS=54"
	.align	128
        .global         _ZN5flash32flash_fwd_splitkv_combine_kernelI23Flash_fwd_kernel_traitsILi96ELi64ELi64ELi4ELb0ELb0EN7cutlass6half_tE19Flash_kernel_traitsILi96ELi64ELi64ELi4ES3_EELi16ELi2ELb0EEEvNS_16Flash_fwd_paramsE
        .type           _ZN5flash32flash_fwd_splitkv_combine_kernelI23Flash_fwd_kernel_traitsILi96ELi64ELi64ELi4ELb0ELb0EN7cutlass6half_tE19Flash_kernel_traitsILi96ELi64ELi64ELi4ES3_EELi16ELi2ELb0EEEvNS_16Flash_fwd_paramsE,@function
        .size           _ZN5flash32flash_fwd_splitkv_combine_kernelI23Flash_fwd_kernel_traitsILi96ELi64ELi64ELi4ELb0ELb0EN7cutlass6half_tE19Flash_kernel_traitsILi96ELi64ELi64ELi4ES3_EELi16ELi2ELb0EEEvNS_16Flash_fwd_paramsE,(.L_x_6083 - _ZN5flash32flash_fwd_splitkv_combine_kernelI23Flash_fwd_kernel_traitsILi96ELi64ELi64ELi4ELb0ELb0EN7cutlass6half_tE19Flash_kernel_traitsILi96ELi64ELi64ELi4ES3_EELi16ELi2ELb0EEEvNS_16Flash_fwd_paramsE)
        .other          _ZN5flash32flash_fwd_splitkv_combine_kernelI23Flash_fwd_kernel_traitsILi96ELi64ELi64ELi4ELb0ELb0EN7cutlass6half_tE19Flash_kernel_traitsILi96ELi64ELi64ELi4ES3_EELi16ELi2ELb0EEEvNS_16Flash_fwd_paramsE,@"STO_CUDA_ENTRY STV_DEFAULT"
_ZN5flash32flash_fwd_splitkv_combine_kernelI23Flash_fwd_kernel_traitsILi96ELi64ELi64ELi4ELb0ELb0EN7cutlass6half_tE19Flash_kernel_traitsILi96ELi64ELi64ELi4ES3_EELi16ELi2ELb0EEEvNS_16Flash_fwd_paramsE:
.text._ZN5flash32flash_fwd_splitkv_combine_kernelI23Flash_fwd_kernel_traitsILi96ELi64ELi64ELi4ELb0ELb0EN7cutlass6half_tE19Flash_kernel_traitsILi96ELi64ELi64ELi4ES3_EELi16ELi2ELb0EEEvNS_16Flash_fwd_paramsE:
        /* <DEDUP_REMOVED lines=23> */
[----:B------:R-:W-:Y:S05]  /*0170*/  CALL.REL.NOINC `($__internal_19_$__cuda_sm20_div_s64) ;  /* 0x0000441000007944 */ /* 0x000fea0003c00000 */
[----:B------:R-:W-:Y:S05]  /*0180*/  BRA `(.L_x_3559) ;  /* 0x0000013000007947 */ /* 0x000fea0003800000 */
.L_x_3558:
        /* <DEDUP_REMOVED lines=19> */
.L_x_3559:
        /* <DEDUP_REMOVED lines=12> */
[----:B------:R-:W-:Y:S05]  /*0380*/  CALL.REL.NOINC `($__internal_19_$__cuda_sm20_div_s64) ;  /* 0x0000420000007944 */ /* 0x000fea0003c00000 */
[----:B------:R-:W-:Y:S02]  /*0390*/  MOV R8, R20 ;  /* 0x0000001400087202 */ /* 0x000fe40000000f00 */
[----:B------:R-:W-:Y:S01]  /*03a0*/  MOV R9, R21 ;  /* 0x0000001500097202 */ /* 0x000fe20000000f00 */
[----:B------:R-:W-:Y:S05]  /*03b0*/  BRA `(.L_x_3562) ;  /* 0x0000013000007947 */ /* 0x000fea0003800000 */
.L_x_3561:
        /* <DEDUP_REMOVED lines=19> */
.L_x_3562:
[----:B------:R-:W-:Y:S05]  /*04f0*/  BSYNC B0 ;  /* 0x0000000000007941 */ /* 0x000fea0003800000 */
.L_x_3560:
        /* <DEDUP_REMOVED lines=42> */
.L_x_3564:
        /* <DEDUP_REMOVED lines=19> */
.L_x_3565:
[----:B------:R-:W-:Y:S05]  /*08d0*/  BSYNC B0 ;  /* 0x0000000000007941 */ /* 0x000fea0003800000 */
.L_x_3563:
        /* <DEDUP_REMOVED lines=74> */
[----:B------:R-:W-:Y:S02]  /*0d80*/  MOV R32, R20 ;  /* 0x0000001400207202 */ /* 0x000fe40000000f00 */
[----:B------:R-:W-:Y:S01]  /*0d90*/  MOV R33, R21 ;  /* 0x0000001500217202 */ /* 0x000fe20000000f00 */
[----:B------:R-:W-:Y:S05]  /*0da0*/  BRA `(.L_x_3568) ;  /* 0x0000013000007947 */ /* 0x000fea0003800000 */
.L_x_3567:
        /* <DEDUP_REMOVED lines=19> */
.L_x_3568:
[----:B------:R-:W-:Y:S05]  /*0ee0*/  BSYNC B0 ;  /* 0x0000000000007941 */ /* 0x000fea0003800000 */
.L_x_3566:
        /* <DEDUP_REMOVED lines=42> */
.L_x_3570:
        /* <DEDUP_REMOVED lines=19> */
.L_x_3571:
[----:B------:R-:W-:Y:S05]  /*12c0*/  BSYNC B0 ;  /* 0x0000000000007941 */ /* 0x000fea0003800000 */
.L_x_3569:
        /* <DEDUP_REMOVED lines=131> */
.L_x_3573:
[----:B------:R-:W-:Y:S05]  /*1b00*/  BSYNC B0 ;  /* 0x0000000000007941 */ /* 0x000fea0003800000 */
.L_x_3572:
        /* <DEDUP_REMOVED lines=75> */
[----:B0-----:R-:W-:Y:S05]  /*1fc0*/  CALL.REL.NOINC `($__internal_19_$__cuda_sm20_div_s64) ;  /* 0x000025c000007944 */ /* 0x001fea0003c00000 */
        /* <DEDUP_REMOVED lines=10> */
.L_x_3578:
        /* <DEDUP_REMOVED lines=22> */
.L_x_3579:
[----:B------:R-:W-:Y:S05]  /*21d0*/  BSYNC B0 ;  /* 0x0000000000007941 */ /* 0x000fea0003800000 */
.L_x_3577:
[----:B------:R-:W-:Y:S01]  /*21e0*/  LOP3.LUT R19, R17, R0, RZ, 0xfc, !PT ;  /* 0x0000000011137212 */ /* 0x000fe200078efcff */
[----:B------:R-:W-:Y:S03]  /*21f0*/  BSSY B0, `(.L_x_3580) ;  /* 0x0000028000007945 */ /* 0x000fe60003800000 */
[----:B------:R-:W-:-:S13]  /*2200*/  ISETP.NE.U32.AND P0, PT, R19, RZ, PT ;  /* 0x000000ff1300720c */ /* 0x000fda0003f05070 */
[----:B------:R-:W-:Y:S05]  /*2210*/  @!P0 BRA `(.L_x_3581) ;  /* 0x000000f000008947 */ /* 0x000fea0003800000 */
[----:B------:R-:W-:Y:S01]  /*2220*/  IMAD.MOV.U32 R24, RZ, RZ, R30 ;  /* 0x000000ffff187224 */ /* 0x000fe200078e001e */
[----:B------:R-:W-:Y:S02]  /*2230*/  MOV R23, R0 ;  /* 0x0000000000177202 */ /* 0x000fe40000000f00 */
[----:B------:R-:W-:Y:S02]  /*2240*/  MOV R22, 0x2260 ;  /* 0x0000226000167802 */ /* 0x000fe40000000f00 */
[----:B0-----:R-:W-:Y:S05]  /*2250*/  CALL.REL.NOINC `($__internal_19_$__cuda_sm20_div_s64) ;  /* 0x0000233000007944 */ /* 0x001fea0003c00000 */
        /* <DEDUP_REMOVED lines=11> */
.L_x_3581:
        /* <DEDUP_REMOVED lines=22> */
.L_x_3582:
[----:B------:R-:W-:Y:S05]  /*2470*/  BSYNC B0 ;  /* 0x0000000000007941 */ /* 0x000fea0003800000 */
.L_x_3580:
        /* <DEDUP_REMOVED lines=11> */
[----:B0-----:R-:W-:Y:S05]  /*2530*/  CALL.REL.NOINC `($__internal_19_$__cuda_sm20_div_s64) ;  /* 0x0000205000007944 */ /* 0x001fea0003c00000 */
[----:B------:R-:W-:-:S04]  /*2540*/  IADD3 R17, P0, RZ, -R20, RZ ;  /* 0x80000014ff117210 */ /* 0x000fc80007f1e0ff */
[----:B------:R-:W-:Y:S01]  /*2550*/  IADD3.X R18, RZ, ~R21, RZ, P0, !PT ;  /* 0x80000015ff127210 */ /* 0x000fe200007fe4ff */
[----:B------:R-:W-:-:S04]  /*2560*/  IMAD.WIDE.U32 R36, R5, R17, R36 ;  /* 0x0000001105247225 */ /* 0x000fc800078e0024 */
[----:B------:R-:W-:-:S04]  /*2570*/  IMAD R18, R18, R5, RZ ;  /* 0x0000000512127224 */ /* 0x000fc800078e02ff */
[----:B------:R-:W-:-:S05]  /*2580*/  IMAD R4, R4, R17, R18 ;  /* 0x0000001104047224 */ /* 0x000fca00078e0212 */
[----:B------:R-:W-:Y:S01]  /*2590*/  IADD3 R4, R37, R4, RZ ;  /* 0x0000000425047210 */ /* 0x000fe20007ffe0ff */
[----:B------:R-:W-:Y:S05]  /*25a0*/  BRA `(.L_x_3585) ;  /* 0x0000016000007947 */ /* 0x000fea0003800000 */
.L_x_3584:
        /* <DEDUP_REMOVED lines=22> */
.L_x_3585:
[----:B------:R-:W-:Y:S05]  /*2710*/  BSYNC B0 ;  /* 0x0000000000007941 */ /* 0x000fea0003800000 */
.L_x_3583:
        /* <DEDUP_REMOVED lines=38> */
[----:B0-----:R-:W-:Y:S05]  /*2980*/  CALL.REL.NOINC `($__internal_19_$__cuda_sm20_div_s64) ;  /* 0x00001c0000007944 */ /* 0x001fea0003c00000 */
        /* <DEDUP_REMOVED lines=12> */
.L_x_3587:
        /* <DEDUP_REMOVED lines=23> */
.L_x_3588:
[----:B------:R-:W-:Y:S05]  /*2bc0*/  BSYNC B0 ;  /* 0x0000000000007941 */ /* 0x000fea0003800000 */
.L_x_3586:
        /* <DEDUP_REMOVED lines=19> */
.L_x_3590:
        /* <DEDUP_REMOVED lines=22> */
.L_x_3591:
[----:B------:R-:W-:Y:S05]  /*2e60*/  BSYNC B0 ;  /* 0x0000000000007941 */ /* 0x000fea0003800000 */
.L_x_3589:
        /* <DEDUP_REMOVED lines=9> */
[----:B0-----:R-:W-:Y:S05]  /*2f00*/  CALL.REL.NOINC `($__internal_19_$__cuda_sm20_div_s64) ;  /* 0x0000168000007944 */ /* 0x001fea0003c00000 */
        /* <DEDUP_REMOVED lines=10> */
.L_x_3593:
        /* <DEDUP_REMOVED lines=23> */
.L_x_3594:
[----:B------:R-:W-:Y:S05]  /*3120*/  BSYNC B0 ;  /* 0x0000000000007941 */ /* 0x000fea0003800000 */
.L_x_3592:
        /* <DEDUP_REMOVED lines=25> */
[----:B0-----:R-:W-:Y:S05]  /*32c0*/  CALL.REL.NOINC `($__internal_19_$__cuda_sm20_div_s64) ;  /* 0x000012c000007944 */ /* 0x001fea0003c00000 */
        /* <DEDUP_REMOVED lines=12> */
.L_x_3596:
        /* <DEDUP_REMOVED lines=23> */
.L_x_3597:
[----:B------:R-:W-:Y:S05]  /*3500*/  BSYNC B0 ;  /* 0x0000000000007941 */ /* 0x000fea0003800000 */
.L_x_3595:
        /* <DEDUP_REMOVED lines=29> */
.L_x_3599:
        /* <DEDUP_REMOVED lines=23> */
.L_x_3600:
[----:B------:R-:W-:Y:S05]  /*3850*/  BSYNC B0 ;  /* 0x0000000000007941 */ /* 0x000fea0003800000 */
.L_x_3598:
        /* <DEDUP_REMOVED lines=20> */
.L_x_3576:
[----:B------:R-:W-:-:S04]  /*39a0*/  LEA R2, P0, R36, c[0x0][0x200], 0x2 ;  /* 0x0000800024027a11 */ /* 0x000fc800078010ff */
[----:B------:R-:W-:-:S05]  /*39b0*/  LEA.HI.X R3, R36, c[0x0][0x204], R37, 0x2, P0 ;  /* 0x0000810024037a11 */ /* 0x000fca00000f1425 */
[----:B------:R1:W-:Y:S04]  /*39c0*/  STG.E [R2.64], R28 ;  /* 0x0000001c02007986 */ /* 0x0003e8000c10190a */
.L_x_3575:
[----:B------:R-:W-:Y:S05]  /*39d0*/  BSYNC B1 ;  /* 0x0000000000017941 */ /* 0x000fea0003800000 */
.L_x_3574:
        /* <DEDUP_REMOVED lines=53> */
.L_x_3604:
        /* <DEDUP_REMOVED lines=14> */
.L_x_3603:
[----:B------:R-:W-:Y:S05]  /*3e10*/  BSYNC B0 ;  /* 0x0000000000007941 */ /* 0x000fea0003800000 */
.L_x_3602:
        /* <DEDUP_REMOVED lines=19> */
.L_x_3601:
        /* <DEDUP_REMOVED lines=100> */
        .weak           $__internal_19_$__cuda_sm20_div_s64
        .type           $__internal_19_$__cuda_sm20_div_s64,@function
        .size           $__internal_19_$__cuda_sm20_div_s64,(.L_x_6083 - $__internal_19_$__cuda_sm20_div_s64)
$__internal_19_$__cuda_sm20_div_s64:
        /* <DEDUP_REMOVED lines=83> */
[----:B------:R-:W-:Y:S06]  /*4ac0*/  RET.REL.NODEC R26 `(_ZN5flash32flash_fwd_splitkv_combine_kernelI23Flash_fwd_kernel_traitsILi96ELi64ELi64ELi4ELb0ELb0EN7cutlass6half_tE19Flash_kernel_traitsILi96ELi64ELi64ELi4ES3_EELi16ELi2ELb0EEEvNS_16Flash_fwd_paramsE) ;  /* 0xffffb5301a007950 */ /* 0x000fec0003c3ffff */
.L_x_3605:
        /* <DEDUP_REMOVED lines=11> */
.L_x_6083:


//--------------------- .text._ZN5flash32flash_fwd_splitkv_combine_kernelI23Flash_fwd_kernel_traitsILi96ELi64ELi64ELi4ELb0ELb0EN7cutlass6half_tE19Flash_kernel_traitsILi96ELi64ELi64ELi4ES3_EELi16ELi1ELb0EEEvNS_16Flash_fwd_paramsE --------------------------
	.section	.text._ZN5flash32flash_fwd_splitkv_combine_kernelI23Flash_fwd_kernel_traitsILi96ELi64ELi64ELi4ELb0ELb0EN7cutlass6half_tE19Flash_kernel_traitsILi96ELi64ELi64ELi4ES3_EELi16ELi1ELb0EEEvNS_16Flash_fwd_paramsE,"ax",@progbits
	.sectioninfo	@"SHI_REGISTERS=54"
	.align	128
        .global         _ZN5flash32flash_fwd_splitkv_combine_kernelI23Flash_fwd_kernel_traitsILi96ELi64ELi64ELi4ELb0ELb0EN7cutlass6half_tE19Flash_kernel_traitsILi96ELi64ELi64ELi4ES3_EELi16ELi1ELb0EEEvNS_16Flash_fwd_paramsE
        .type           _ZN5flash32flash_fwd_splitkv_combine_kernelI23Flash_fwd_kernel_traitsILi96ELi64ELi64ELi4ELb0ELb0EN7cutlass6half_tE19Flash_kernel_traitsILi96ELi64ELi64ELi4ES3_EELi16ELi1ELb0EEEvNS_16Flash_fwd_paramsE,@function
        .size           _ZN5flash32flash_fwd_splitkv_combine_kernelI23Flash_fwd_kernel_traitsILi96ELi64ELi64ELi4ELb0ELb0EN7cutlass6half_tE19Flash_kernel_traitsILi96ELi64ELi64ELi4ES3_EELi16ELi1ELb0EEEvNS_16Flash_fwd_paramsE,(.L_x_6084 - _ZN5flash32flash_fwd_splitkv_combine_kernelI23Flash_fwd_kernel_traitsILi96ELi64ELi64ELi4ELb0ELb0EN7cutlass6half_tE19Flash_kernel_traitsILi96ELi64ELi64ELi4ES3_EELi16ELi1ELb0EEEvNS_16Flash_fwd_paramsE)
        .other          _ZN5flash32flash_fwd_splitkv_combine_kernelI23Flash_fwd_kernel_traitsILi96ELi64ELi64ELi4ELb0ELb0EN7cutlass6half_tE19Flash_kernel_traitsILi96ELi64ELi64ELi4ES3_EELi16ELi1ELb0EEEvNS_16Flash_fwd_paramsE,@"STO_CUDA_ENTRY STV_DEFAULT"
_ZN5flash32flash_fwd_splitkv_combine_kernelI23Flash_fwd_kernel_traitsILi96ELi64ELi64ELi4ELb0ELb0EN7cutlass6half_tE19Flash_kernel_traitsILi96ELi64ELi64ELi4ES3_EELi16ELi1ELb0EEEvNS_16Flash_fwd_paramsE:
.text._ZN5flash32flash_fwd_splitkv_combine_kernelI23Flash_fwd_kernel_traitsILi96ELi64ELi64ELi4ELb0ELb0EN7cutlass6half_tE19Flash_kernel_traitsILi96ELi64ELi64ELi4ES3_EELi16ELi1ELb0EEEvNS_16Flash_fwd_paramsE:
        /* <DEDUP_REMOVED lines=23> */
[----:B------:R-:W-:Y:S05]  /*0170*/  CALL.REL.NOINC `($__internal_20_$__cuda_sm20_div_s64) ;  /* 0x0000443000007944 */ /* 0x000fea0003c00000 */
[----:B------:R-:W-:Y:S05]  /*0180*/  BRA `(.L_x_3607) ;  /* 0x0000013000007947 */ /* 0x000fea0003800000 */
.L_x_3606:
        /* <DEDUP_REMOVED lines=19> */
.L_x_3607:
        /* <DEDUP_REMOVED lines=12> */
[----:B------:R-:W-:Y:S05]  /*0380*/  CALL.REL.NOINC `($__internal_20_$__cuda_sm20_div_s64) ;  /* 0x0000422000007944 */ /* 0x000fea0003c00000 */
[----:B------:R-:W-:Y:S02]  /*0390*/  MOV R8, R20 ;  /* 0x0000001400087202 */ /* 0x000fe40000000f00 */
[----:B------:R-:W-:Y:S01]  /*03a0*/  MOV R9, R21 ;  /* 0x0000001500097202 */ /* 0x000fe20000000f00 */
[----:B------:R-:W-:Y:S05]  /*03b0*/  BRA `(.L_x_3610) ;  /* 0x0000013000007947 */ /* 0x000fea0003800000 */
.L_x_3609:
        /* <DEDUP_REMOVED lines=19> */
.L_x_3610:
[----:B------:R-:W-:Y:S05]  /*04f0*/  BSYNC B0 ;  /* 0x0000000000007941 */ /* 0x000fea0003800000 */
.L_x_3608:
        /* <DEDUP_REMOVED lines=42> */
.L_x_3612:
        /* <DEDUP_REMOVED lines=19> */
.L_x_3613:
[----:B------:R-:W-:Y:S05]  /*08d0*/  BSYNC B0 ;  /* 0x0000000000007941 */ /* 0x000fea0003800000 */
.L_x_3611:
        /* <DEDUP_REMOVED lines=74> */
[----:B------:R-:W-:Y:S02]  /*0d80*/  MOV R32, R20 ;  /* 0x0000001400207202 */ /* 0x000fe40000000f00 */
[----:B------:R-:W-:Y:S01]  /*0d90*/  MOV R33, R21 ;  /* 0x0000001500217202 */ /* 0x000fe20000000f00 */
[----:B------:R-:W-:Y:S05]  /*0da0*/  BRA `(.L_x_3616) ;  /* 0x0000013000007947 */ /* 0x000fea0003800000 */
.L_x_3615:
        /* <DEDUP_REMOVED lines=19> */
.L_x_3616:
[----:B------:R-:W-:Y:S05]  /*0ee0*/  BSYNC B0 ;  /* 0x0000000000007941 */ /* 0x000fea0003800000 */
.L_x_3614:
        /* <DEDUP_REMOVED lines=42> */
.L_x_3618:
        /* <DEDUP_REMOVED lines=19> */
.L_x_3619:
[----:B------:R-:W-:Y:S05]  /*12c0*/  BSYNC B0 ;  /* 0x0000000000007941 */ /* 0x000fea0003800000 */
.L_x_3617:
        /* <DEDUP_REMOVED lines=132> */
.L_x_3621:
[----:B------:R-:W-:Y:S05]  /*1b10*/  BSYNC B0 ;  /* 0x0000000000007941 */ /* 0x000fea0003800000 */
.L_x_3620:
        /* <DEDUP_REMOVED lines=85> */
.L_x_3626:
        /* <DEDUP_REMOVED lines=22> */
.L_x_3627:
[----:B------:R-:W-:Y:S05]  /*21d0*/  BSYNC B0 ;  /* 0x0000000000007941 */ /* 0x000fea0003800000 */
.L_x_3625:
[----:B------:R-:W-:Y:S01]  /*21e0*/  LOP3.LUT R19, R17, R0, RZ, 0xfc, !PT ;  /* 0x0000000011137212 */ /* 0x000fe200078efcff */
[----:B------:R-:W-:Y:S03]  /*21f0*/  BSSY B0, `(.L_x_3628) ;  /* 0x0000028000007945 */ /* 0x000fe60003800000 */
[----:B------:R-:W-:-:S13]  /*2200*/  ISETP.NE.U32.AND P0, PT, R19, RZ, PT ;  /* 0x000000ff1300720c */ /* 0x000fda0003f05070 */
[----:B------:R-:W-:Y:S05]  /*2210*/  @!P0 BRA `(.L_x_3629) ;  /* 0x000000f000008947 */ /* 0x000fea0003800000 */
[----:B------:R-:W-:Y:S01]  /*2220*/  IMAD.MOV.U32 R24, RZ, RZ, R30 ;  /* 0x000000ffff187224 */ /* 0x000fe200078e001e */
[----:B------:R-:W-:Y:S02]  /*2230*/  MOV R23, R0 ;  /* 0x0000000000177202 */ /* 0x000fe40000000f00 */
[----:B------:R-:W-:Y:S02]  /*2240*/  MOV R22, 0x2260 ;  /* 0x0000226000167802 */ /* 0x000fe40000000f00 */
[----:B------:R-:W-:Y:S05]  /*2250*/  CALL.REL.NOINC `($__internal_20_$__cuda_sm20_div_s64) ;  /* 0x0000235000007944 */ /* 0x000fea0003c00000 */
        /* <DEDUP_REMOVED lines=11> */
.L_x_3629:
        /* <DEDUP_REMOVED lines=22> */
.L_x_3630:
[----:B------:R-:W-:Y:S05]  /*2470*/  BSYNC B0 ;  /* 0x0000000000007941 */ /* 0x000fea0003800000 */
.L_x_3628:
        /* <DEDUP_REMOVED lines=11> */
[----:B------:R-:W-:Y:S05]  /*2530*/  CALL.REL.NOINC `($__internal_20_$__cuda_sm20_div_s64) ;  /* 0x0000207000007944 */ /* 0x000fea0003c00000 */
[----:B------:R-:W-:-:S04]  /*2540*/  IADD3 R17, P0, RZ, -R20, RZ ;  /* 0x80000014ff117210 */ /* 0x000fc80007f1e0ff */
[----:B------:R-:W-:Y:S01]  /*2550*/  IADD3.X R18, RZ, ~R21, RZ, P0, !PT ;  /* 0x80000015ff127210 */ /* 0x000fe200007fe4ff */
[----:B------:R-:W-:-:S04]  /*2560*/  IMAD.WIDE.U32 R36, R5, R17, R36 ;  /* 0x0000001105247225 */ /* 0x000fc800078e0024 */
[----:B------:R-:W-:-:S04]  /*2570*/  IMAD R18, R18, R5, RZ ;  /* 0x0000000512127224 */ /* 0x000fc800078e02ff */
[----:B------:R-:W-:-:S05]  /*2580*/  IMAD R4, R4, R17, R18 ;  /* 0x0000001104047224 */ /* 0x000fca00078e0212 */
[----:B------:R-:W-:Y:S01]  /*2590*/  IADD3 R4, R37, R4, RZ ;  /* 0x0000000425047210 */ /* 0x000fe20007ffe0ff */
[----:B------:R-:W-:Y:S05]  /*25a0*/  BRA `(.L_x_3633) ;  /* 0x0000016000007947 */ /* 0x000fea0003800000 */
.L_x_3632:
        /* <DEDUP_REMOVED lines=22> */
.L_x_3633:
[----:B------:R-:W-:Y:S05]  /*2710*/  BSYNC B0 ;  /* 0x0000000000007941 */ /* 0x000fea0003800000 */
.L_x_3631:
        /* <DEDUP_REMOVED lines=38> */
[----:B------:R-:W-:Y:S05]  /*2980*/  CALL.REL.NOINC `($__internal_20_$__cuda_sm20_div_s64) ;  /* 0x00001c2000007944 */ /* 0x000fea0003c00000 */
        /* <DEDUP_REMOVED lines=12> */
.L_x_3635:
        /* <DEDUP_REMOVED lines=23> */
.L_x_3636:
[----:B------:R-:W-:Y:S05]  /*2bc0*/  BSYNC B0 ;  /* 0x0000000000007941 */ /* 0x000fea0003800000 */
.L_x_3634:
        /* <DEDUP_REMOVED lines=19> */
.L_x_3638:
        /* <DEDUP_REMOVED lines=22> */
.L_x_3639:
[----:B------:R-:W-:Y:S05]  /*2e60*/  BSYNC B0 ;  /* 0x0000000000007941 */ /* 0x000fea0003800000 */
.L_x_3637:
        /* <DEDUP_REMOVED lines=20> */
.L_x_3641:
        /* <DEDUP_REMOVED lines=23> */
.L_x_3642:
[----:B------:R-:W-:Y:S05]  /*3120*/  BSYNC B0 ;  /* 0x0000000000007941 */ /* 0x000fea0003800000 */
.L_x_3640:
        /* <DEDUP_REMOVED lines=25> */
[----:B------:R-:W-:Y:S05]  /*32c0*/  CALL.REL.NOINC `($__internal_20_$__cuda_sm20_div_s64) ;  /* 0x000012e000007944 */ /* 0x000fea0003c00000 */
        /* <DEDUP_REMOVED lines=12> */
.L_x_3644:
        /* <DEDUP_REMOVED lines=23> */
.L_x_3645:
[----:B------:R-:W-:Y:S05]  /*3500*/  BSYNC B0 ;  /* 0x0000000000007941 */ /* 0x000fea0003800000 */
.L_x_3643:
        /* <DEDUP_REMOVED lines=29> */
.L_x_3647:
        /* <DEDUP_REMOVED lines=23> */
.L_x_3648:
[----:B------:R-:W-:Y:S05]  /*3850*/  BSYNC B0 ;  /* 0x0000000000007941 */ /* 0x000fea0003800000 */
.L_x_3646:
        /* <DEDUP_REMOVED lines=20> */
.L_x_3624:
[----:B------:R-:W-:-:S04]  /*39a0*/  LEA R2, P0, R36, c[0x0][0x200], 0x2 ;  /* 0x0000800024027a11 */ /* 0x000fc800078010ff */
[----:B------:R-:W-:-:S05]  /*39b0*/  LEA.HI.X R3, R36, c[0x0][0x204], R37, 0x2, P0 ;  /* 0x0000810024037a11 */ /* 0x000fca00000f1425 */
[----:B------:R0:W-:Y:S04]  /*39c0*/  STG.E [R2.64], R28 ;  /* 0x0000001c02007986 */ /* 0x0001e8000c10190a */
.L_x_3623:
[----:B------:R-:W-:Y:S05]  /*39d0*/  BSYNC B1 ;  /* 0x0000000000017941 */ /* 0x000fea0003800000 */
.L_x_3622:
        /* <DEDUP_REMOVED lines=55> */
.L_x_3652:
        /* <DEDUP_REMOVED lines=14> */
.L_x_3651:
[----:B------:R-:W-:Y:S05]  /*3e30*/  BSYNC B0 ;  /* 0x0000000000007941 */ /* 0x000fea0003800000 */
.L_x_3650:
        /* <DEDUP_REMOVED lines=19> */
.L_x_3649:
        /* <DEDUP_REMOVED lines=100> */
        .weak           $__internal_20_$__cuda_sm20_div_s64
        .type           $__internal_20_$__cuda_sm20_div_s64,@function
        .size           $__internal_20_$__cuda_sm20_div_s64,(.L_x_6084 - $__internal_20_$__cuda_sm20_div_s64)
$__internal_20_$__cuda_sm20_div_s64:
        /* <DEDUP_REMOVED lines=83> */
[----:B------:R-:W-:Y:S06]  /*4ae0*/  RET.REL.NODEC R26 `(_ZN5flash32flash_fwd_splitkv_combine_kernelI23Flash_fwd_kernel_traitsILi96ELi64ELi64ELi4ELb0ELb0EN7cutlass6half_tE19Flash_kernel_traitsILi96ELi64ELi64ELi4ES3_EELi16ELi1ELb0EEEvNS_16Flash_fwd_paramsE) ;  /* 0xffffb5101a007950 */ /* 0x000fec0003c3ffff */
.L_x_3653:
        /* <DEDUP_REMOVED lines=9> */
.L_x_6084:


//--------------------- .text._ZN5flash32flash_fwd_splitkv_combine_kernelI23Flash_fwd_kernel_traitsILi96ELi64ELi64ELi4ELb0ELb0EN7cutlass6half_tE19Flash_kernel_traitsILi96ELi64ELi64ELi4ES3_EELi16ELi7ELb1EEEvNS_16Flash_fwd_paramsE --------------------------
	.section	.text._ZN5flash32flash_fwd_splitkv_combine_kernelI23Flash_fwd_kernel_traitsILi96ELi64ELi64ELi4ELb0ELb0EN7cutlass6half_tE19Flash_kernel_traitsILi96ELi64ELi64ELi4ES3_EELi16ELi7ELb1EEEvNS_16Flash_fwd_paramsE,"ax",@progbits
	.sectioninfo	@"SHI_REGISTERS=70"
	.align	128
        .global         _ZN5flash32flash_fwd_splitkv_combine_kernelI23Flash_fwd_kernel_traitsILi96ELi64ELi64ELi4ELb0ELb0EN7cutlass6half_tE19Flash_kernel_traitsILi96ELi64ELi64ELi4ES3_EELi16ELi7ELb1EEEvNS_16Flash_fwd_paramsE
        .type           _ZN5flash32flash_fwd_splitkv_combine_kernelI23Flash_fwd_kernel_traitsILi96ELi64ELi64ELi4ELb0ELb0EN7cutlass6half_tE19Flash_kernel_traitsILi96ELi64ELi64ELi4ES3_EELi16ELi7ELb1EEEvNS_16Flash_fwd_paramsE,@function
        .size           _ZN5flash32flash_fwd_splitkv_combine_kernelI23Flash_fwd_kernel_traitsILi96ELi64ELi64ELi4ELb0ELb0EN7cutlass6half_tE19Flash_kernel_traitsILi96ELi64ELi64ELi4ES3_EELi16ELi7ELb1EEEvNS_16Flash_fwd_paramsE,(.L_x_6085 - _ZN5flash32flash_fwd_splitkv_combine_kernelI23Flash_fwd_kernel_traitsILi96ELi64ELi64ELi4ELb0ELb0EN7cutlass6half_tE19Flash_kernel_traitsILi96ELi64ELi64ELi4ES3_EELi16ELi7ELb1EEEvNS_16Flash_fwd_paramsE)
        .other          _ZN5flash32flash_fwd_splitkv_combine_kernelI23Flash_fwd_kernel_traitsILi96ELi64ELi64ELi4ELb0ELb0EN7cutlass6half_tE19Flash_kernel_traitsILi96ELi64ELi64ELi4ES3_EELi16ELi7ELb1EEEvNS_16Flash_fwd_paramsE,@"STO_CUDA_ENTRY STV_DEFAULT"
_ZN5flash32flash_fwd_splitkv_combine_kernelI23Flash_fwd_kernel_traitsILi96ELi64ELi64ELi4ELb0ELb0EN7cutlass6half_tE19Flash_kernel_traitsILi96ELi64ELi64ELi4ES3_EELi16ELi7ELb1EEEvNS_16Flash_fwd_paramsE:
.text._ZN5flash32flash_fwd_splitkv_combine_kernelI23Flash_fwd_kernel_traitsILi96ELi64ELi64ELi4ELb0ELb0EN7cutlass6half_tE19Flash_kernel_traitsILi96ELi64ELi64ELi4ES3_EELi16ELi7ELb1EEEvNS_16Flash_fwd_paramsE:
        /* <DEDUP_REMOVED lines=23> */
[----:B------:R-:W-:Y:S05]  /*0170*/  CALL.REL.NOINC `($__internal_21_$__cuda_sm20_div_s64) ;  /* 0x0000653000007944 */ /* 0x000fea0003c00000 */
[----:B------:R-:W-:Y:S02]  /*0180*/  MOV R8, R0 ;  /* 0x0000000000087202 */ /* 0x000fe40000000f00 */
[----:B------:R-:W-:Y:S01]  /*0190*/  MOV R9, R21 ;  /* 0x0000001500097202 */ /* 0x000fe20000000f00 */
[----:B------:R-:W-:Y:S05]  /*01a0*/  BRA `(.L_x_3655) ;  /* 0x0000013000007947 */ /* 0x000fea0003800000 */
.L_x_3654:
        /* <DEDUP_REMOVED lines=19> */
.L_x_3655:
        /* <DEDUP_REMOVED lines=17> */
.L_x_3657:
        /* <DEDUP_REMOVED lines=20> */
.L_x_3658:
[----:B------:R-:W-:Y:S05]  /*0530*/  BSYNC B0 ;  /* 0x0000000000007941 */ /* 0x000fea0003800000 */
.L_x_3656:
        /* <DEDUP_REMOVED lines=57> */
.L_x_3660:
        /* <DEDUP_REMOVED lines=19> */
.L_x_3661:
[----:B------:R-:W-:Y:S05]  /*0a00*/  BSYNC B0 ;  /* 0x0000000000007941 */ /* 0x000fea0003800000 */
.L_x_3659:
        /* <DEDUP_REMOVED lines=107> */
.L_x_3663:
        /* <DEDUP_REMOVED lines=19> */
.L_x_3664:
[----:B------:R-:W-:Y:S05]  /*11f0*/  BSYNC B0 ;  /* 0x0000000000007941 */ /* 0x000fea0003800000 */
.L_x_3662:
        /* <DEDUP_REMOVED lines=281> */
[----:B-1----:R-:W-:Y:S05]  /*2390*/  CALL.REL.NOINC `($__internal_21_$__cuda_sm20_div_s64) ;  /* 0x0000431000007944 */ /* 0x002fea0003c00000 */
[----:B------:R-:W-:Y:S02]  /*23a0*/  MOV R50, R0 ;  /* 0x0000000000327202 */ /* 0x000fe40000000f00 */
[----:B------:R-:W-:Y:S01]  /*23b0*/  MOV R51, R21 ;  /* 0x0000001500337202 */ /* 0x000fe20000000f00 */
[----:B------:R-:W-:Y:S05]  /*23c0*/  BRA `(.L_x_3667) ;  /* 0x0000013000007947 */ /* 0x000fea0003800000 */
.L_x_3666:
        /* <DEDUP_REMOVED lines=19> */
.L_x_3667:
[----:B------:R-:W-:Y:S05]  /*2500*/  BSYNC B0 ;  /* 0x0000000000007941 */ /* 0x000fea0003800000 */
.L_x_3665:
        /* <DEDUP_REMOVED lines=257> */
.L_x_3672:
        /* <DEDUP_REMOVED lines=21> */
.L_x_3673:
[----:B------:R-:W-:Y:S05]  /*3670*/  BSYNC B0 ;  /* 0x0000000000007941 */ /* 0x000fea0003800000 */
.L_x_3671:
        /* <DEDUP_REMOVED lines=8> */
[----:B------:R-:W-:Y:S05]  /*3700*/  CALL.REL.NOINC `($__internal_21_$__cuda_sm20_div_s64) ;  /* 0x00002fa000007944 */ /* 0x000fea0003c00000 */
        /* <DEDUP_REMOVED lines=12> */
.L_x_3675:
        /* <DEDUP_REMOVED lines=22> */
.L_x_3676:
[----:B------:R-:W-:Y:S05]  /*3930*/  BSYNC B0 ;  /* 0x0000000000007941 */ /* 0x000fea0003800000 */
.L_x_3674:
        /* <DEDUP_REMOVED lines=11> */
[----:B------:R-:W-:Y:S05]  /*39f0*/  CALL.REL.NOINC `($__internal_21_$__cuda_sm20_div_s64) ;  /* 0x00002cb000007944 */ /* 0x000fea0003c00000 */
        /* <DEDUP_REMOVED lines=11> */
.L_x_3678:
        /* <DEDUP_REMOVED lines=22> */
.L_x_3679:
[----:B------:R-:W-:Y:S05]  /*3c10*/  BSYNC B0 ;  /* 0x0000000000007941 */ /* 0x000fea0003800000 */
.L_x_3677:
        /* <DEDUP_REMOVED lines=52> */
.L_x_3681:
        /* <DEDUP_REMOVED lines=22> */
.L_x_3682:
[----:B------:R-:W-:Y:S05]  /*40c0*/  BSYNC B0 ;  /* 0x0000000000007941 */ /* 0x000fea0003800000 */
.L_x_3680:
        /* <DEDUP_REMOVED lines=22> */
.L_x_3684:
        /* <DEDUP_REMOVED lines=22> */
.L_x_3685:
[----:B------:R-:W-:Y:S05]  /*4390*/  BSYNC B0 ;  /* 0x0000000000007941 */ /* 0x000fea0003800000 */
.L_x_3683:
        /* <DEDUP_REMOVED lines=21> */
.L_x_3687:
        /* <DEDUP_REMOVED lines=23> */
.L_x_3688:
[----:B------:R-:W-:Y:S05]  /*4660*/  BSYNC B0 ;  /* 0x0000000000007941 */ /* 0x000fea0003800000 */
.L_x_3686:
        /* <DEDUP_REMOVED lines=38> */
.L_x_3690:
        /* <DEDUP_REMOVED lines=23> */
.L_x_3691:
[----:B------:R-:W-:Y:S05]  /*4a40*/  BSYNC B0 ;  /* 0x0000000000007941 */ /* 0x000fea0003800000 */
.L_x_3689:
        /* <DEDUP_REMOVED lines=31> */
.L_x_3693:
        /* <DEDUP_REMOVED lines=23> */
.L_x_3694:
[----:B------:R-:W-:Y:S05]  /*4db0*/  BSYNC B0 ;  /* 0x0000000000007941 */ /* 0x000fea0003800000 */
.L_x_3692:
        /* <DEDUP_REMOVED lines=20> */
.L_x_3670:
[----:B------:R-:W-:-:S04]  /*4f00*/  LEA R2, P0, R52, c[0x0][0x200], 0x2 ;  /* 0x0000800034027a11 */ /* 0x000fc800078010ff */
[----:B------:R-:W-:-:S05]  /*4f10*/  LEA.HI.X R3, R52, c[0x0][0x204], R53, 0x2, P0 ;  /* 0x0000810034037a11 */ /* 0x000fca00000f1435 */
[----:B------:R0:W-:Y:S04]  /*4f20*/  STG.E [R2.64], R30 ;  /* 0x0000001e02007986 */ /* 0x0001e8000c101908 */
.L_x_3669:
[----:B------:R-:W-:Y:S05]  /*4f30*/  BSYNC B1 ;  /* 0x0000000000017941 */ /* 0x000fea0003800000 */
.L_x_3668:
        /* <DEDUP_REMOVED lines=136> */
.L_x_3697:
        /* <DEDUP_REMOVED lines=77> */
.L_x_3696:
        /* <DEDUP_REMOVED lines=45> */
.L_x_3698:
        /* <DEDUP_REMOVED lines=8> */
.L_x_3700:
[----:B------:R-:W-:Y:S05]  /*5fe0*/  BSYNC B0 ;  /* 0x0000000000007941 */ /* 0x000fea0003800000 */
.L_x_3699:
        /* <DEDUP_REMOVED lines=13> */
.L_x_3695:
        /* <DEDUP_REMOVED lines=95> */
        .weak           $__internal_21_$__cuda_sm20_div_s64
        .type           $__internal_21_$__cuda_sm20_div_s64,@function
        .size           $__internal_21_$__cuda_sm20_div_s64,(.L_x_6085 - $__internal_21_$__cuda_sm20_div_s64)
$__internal_21_$__cuda_sm20_div_s64:
        /* <DEDUP_REMOVED lines=82> */
[----:B------:R-:W-:Y:S06]  /*6bd0*/  RET.REL.NODEC R22 `(_ZN5flash32flash_fwd_splitkv_combine_kernelI23Flash_fwd_kernel_traitsILi96ELi64ELi64ELi4ELb0ELb0EN7cutlass6half_tE19Flash_kernel_traitsILi96ELi64ELi64ELi4ES3_EELi16ELi7ELb1EEEvNS_16Flash_fwd_paramsE) ;  /* 0xffff942016007950 */ /* 0x000fec0003c3ffff */
.L_x_3701:
        /* <DEDUP_REMOVED lines=10> */
.L_x_6085:


//--------------------- .text._ZN5flash32flash_fwd_splitkv_combine_kernelI23Flash_fwd_kernel_traitsILi96ELi64ELi64ELi4ELb0ELb0EN7cutlass6half_tE19Flash_kernel_traitsILi96ELi64ELi64ELi4ES3_EELi16ELi6ELb1EEEvNS_16Flash_fwd_paramsE --------------------------
	.section	.text._ZN5flash32flash_fwd_splitkv_combine_kernelI23Flash_fwd_kernel_traitsILi96ELi64ELi64ELi4ELb0ELb0EN7cutlass6half_tE19Flash_kernel_traitsILi96ELi64ELi64ELi4ES3_EELi16ELi6ELb1EEEvNS_16Flash_fwd_paramsE,"ax",@progbits
	.sectioninfo	@"SHI_REGISTERS=62"
	.align	128
        .global         _ZN5flash32flash_fwd_splitkv_combine_kernelI23Flash_fwd_kernel_traitsILi96ELi64ELi64ELi4ELb0ELb0EN7cutlass6half_tE19Flash_kernel_traitsILi96ELi64ELi64ELi4ES3_EELi16ELi6ELb1EEEvNS_16Flash_fwd_paramsE
        .type           _ZN5flash32flash_fwd_splitkv_combine_kernelI23Flash_fwd_kernel_traitsILi96ELi64ELi64ELi4ELb0ELb0EN7cutlass6half_tE19Flash_kernel_traitsILi96ELi64ELi64ELi4ES3_EELi16ELi6ELb1EEEvNS_16Flash_fwd_paramsE,@function
        .size           _ZN5flash32flash_fwd_splitkv_combine_kernelI23Flash_fwd_kernel_traitsILi96ELi64ELi64ELi4ELb0ELb0EN7cutlass6half_tE19Flash_kernel_traitsILi96ELi64ELi64ELi4ES3_EELi16ELi6ELb1EEEvNS_16Flash_fwd_paramsE,(.L_x_6086 - _ZN5flash32flash_fwd_splitkv_combine_kernelI23Flash_fwd_kernel_traitsILi96ELi64ELi64ELi4ELb0ELb0EN7cutlass6half_tE19Flash_kernel_traitsILi96ELi64ELi64ELi4ES3_EELi16ELi6ELb1EEEvNS_16Flash_fwd_paramsE)
        .other          _ZN5flash32flash_fwd_splitkv_combine_kernelI23Flash_fwd_kernel_traitsILi96ELi64ELi64ELi4ELb0ELb0EN7cutlass6half_tE19Flash_kernel_traitsILi96ELi64ELi64ELi4ES3_EELi16ELi6ELb1EEEvNS_16Flash_fwd_paramsE,@"STO_CUDA_ENTRY STV_DEFAULT"
_ZN5flash32flash_fwd_splitkv_combine_kernelI23Flash_fwd_kernel_traitsILi96ELi64ELi64ELi4ELb0ELb0EN7cutlass6half_tE19Flash_kernel_traitsILi96ELi64ELi64ELi4ES3_EELi16ELi6ELb1EEEvNS_16Flash_fwd_paramsE:
.text._ZN5flash32flash_fwd_splitkv_combine_kernelI23Flash_fwd_kernel_traitsILi96ELi64ELi64ELi4ELb0ELb0EN7cutlass6half_tE19Flash_kernel_traitsILi96ELi64ELi64ELi4ES3_EELi16ELi6ELb1EEEvNS_16Flash_fwd_paramsE:
        /* <DEDUP_REMOVED lines=23> */
[----:B------:R-:W-:Y:S05]  /*0170*/  CALL.REL.NOINC `($__internal_22_$__cuda_sm20_div_s64) ;  /* 0x0000575000007944 */ /* 0x000fea0003c00000 */
[----:B------:R-:W-:Y:S02]  /*0180*/  MOV R8, R0 ;  /* 0x0000000000087202 */ /* 0x000fe40000000f00 */
[----:B------:R-:W-:Y:S01]  /*0190*/  MOV R9, R21 ;  /* 0x0000001500097202 */ /* 0x000fe20000000f00 */
[----:B------:R-:W-:Y:S05]  /*01a0*/  BRA `(.L_x_3703) ;  /* 0x0000013000007947 */ /* 0x000fea0003800000 */
.L_x_3702:
        /* <DEDUP_REMOVED lines=19> */
.L_x_3703:
        /* <DEDUP_REMOVED lines=17> */
.L_x_3705:
        /* <DEDUP_REMOVED lines=20> */
.L_x_3706:
[----:B------:R-:W-:Y:S05]  /*0530*/  BSYNC B0 ;  /* 0x0000000000007941 */ /* 0x000fea0003800000 */
.L_x_3704:
        /* <DEDUP_REMOVED lines=57> */
.L_x_3708:
        /* <DEDUP_REMOVED lines=19> */
.L_x_3709:
[----:B------:R-:W-:Y:S05]  /*0a00*/  BSYNC B0 ;  /* 0x0000000000007941 */ /* 0x000fea0003800000 */
.L_x_3707:
        /* <DEDUP_REMOVED lines=107> */
.L_x_3711:
        /* <DEDUP_REMOVED lines=19> */
.L_x_3712:
[----:B------:R-:W-:Y:S05]  /*11f0*/  BSYNC B0 ;  /* 0x0000000000007941 */ /* 0x000fea0003800000 */
.L_x_3710:
        /* <DEDUP_REMOVED lines=163> */
[----:B------:R-:W-:Y:S05]  /*1c30*/  CALL.REL.NOINC `($__internal_22_$__cuda_sm20_div_s64) ;  /* 0x00003c9000007944 */ /* 0x000fea0003c00000 */
[----:B------:R-:W-:Y:S02]  /*1c40*/  MOV R42, R0 ;  /* 0x00000000002a7202 */ /* 0x000fe40000000f00 */
[----:B------:R-:W-:Y:S01]  /*1c50*/  MOV R43, R21 ;  /* 0x00000015002b7202 */ /* 0x000fe20000000f00 */
[----:B------:R-:W-:Y:S05]  /*1c60*/  BRA `(.L_x_3715) ;  /* 0x0000013000007947 */ /* 0x000fea0003800000 */
.L_x_3714:
        /* <DEDUP_REMOVED lines=19> */
.L_x_3715:
[----:B------:R-:W-:Y:S05]  /*1da0*/  BSYNC B0 ;  /* 0x0000000000007941 */ /* 0x000fea0003800000 */
.L_x_3713:
        /* <DEDUP_REMOVED lines=201> */
.L_x_3720:
        /* <DEDUP_REMOVED lines=21> */
.L_x_3721:
[----:B------:R-:W-:Y:S05]  /*2b90*/  BSYNC B0 ;  /* 0x0000000000007941 */ /* 0x000fea0003800000 */
.L_x_3719:
        /* <DEDUP_REMOVED lines=8> */
[----:B------:R-:W-:Y:S05]  /*2c20*/  CALL.REL.NOINC `($__internal_22_$__cuda_sm20_div_s64) ;  /* 0x00002ca000007944 */ /* 0x000fea0003c00000 */
        /* <DEDUP_REMOVED lines=12> */
.L_x_3723:
        /* <DEDUP_REMOVED lines=22> */
.L_x_3724:
[----:B------:R-:W-:Y:S05]  /*2e50*/  BSYNC B0 ;  /* 0x0000000000007941 */ /* 0x000fea0003800000 */
.L_x_3722:
        /* <DEDUP_REMOVED lines=11> */
[----:B------:R-:W-:Y:S05]  /*2f10*/  CALL.REL.NOINC `($__internal_22_$__cuda_sm20_div_s64) ;  /* 0x000029b000007944 */ /* 0x000fea0003c00000 */
        /* <DEDUP_REMOVED lines=11> */
.L_x_3726:
        /* <DEDUP_REMOVED lines=22> */
.L_x_3727:
[----:B------:R-:W-:Y:S05]  /*3130*/  BSYNC B0 ;  /* 0x0000000000007941 */ /* 0x000fea0003800000 */
.L_x_3725:
        /* <DEDUP_REMOVED lines=52> */
.L_x_3729:
        /* <DEDUP_REMOVED lines=22> */
.L_x_3730:
[----:B------:R-:W-:Y:S05]  /*35e0*/  BSYNC B0 ;  /* 0x0000000000007941 */ /* 0x000fea0003800000 */
.L_x_3728:
        /* <DEDUP_REMOVED lines=22> */
.L_x_3732:
        /* <DEDUP_REMOVED lines=22> */
.L_x_3733:
[----:B------:R-:W-:Y:S05]  /*38b0*/  BSYNC B0 ;  /* 0x0000000000007941 */ /* 0x000fea0003800000 */
.L_x_3731:
        /* <DEDUP_REMOVED lines=21> */
.L_x_3735:
        /* <DEDUP_REMOVED lines=23> */
.L_x_3736:
[----:B------:R-:W-:Y:S05]  /*3b80*/  BSYNC B0 ;  /* 0x0000000000007941 */ /* 0x000fea0003800000 */
.L_x_3734:
        /* <DEDUP_REMOVED lines=38> */
.L_x_3738:
        /* <DEDUP_REMOVED lines=23> */
.L_x_3739:
[----:B------:R-:W-:Y:S05]  /*3f60*/  BSYNC B0 ;  /* 0x0000000000007941 */ /* 0x000fea0003800000 */
.L_x_3737:
        /* <DEDUP_REMOVED lines=31> */
.L_x_3741:
        /* <DEDUP_REMOVED lines=23> */
.L_x_3742:
[----:B------:R-:W-:Y:S05]  /*42d0*/  BSYNC B0 ;  /* 0x0000000000007941 */ /* 0x000fea0003800000 */
.L_x_3740:
        /* <DEDUP_REMOVED lines=20> */
.L_x_3718:
[----:B------:R-:W-:-:S04]  /*4420*/  LEA R2, P0, R44, c[0x0][0x200], 0x2 ;  /* 0x000080002c027a11 */ /* 0x000fc800078010ff */
[----:B------:R-:W-:-:S05]  /*4430*/  LEA.HI.X R3, R44, c[0x0][0x204], R45, 0x2, P0 ;  /* 0x000081002c037a11 */ /* 0x000fca00000f142d */
[----:B------:R0:W-:Y:S04]  /*4440*/  STG.E [R2.64], R30 ;  /* 0x0000001e02007986 */ /* 0x0001e8000c101908 */
.L_x_3717:
[----:B------:R-:W-:Y:S05]  /*4450*/  BSYNC B1 ;  /* 0x0000000000017941 */ /* 0x000fea0003800000 */
.L_x_3716:
        /* <DEDUP_REMOVED lines=88> */
.L_x_3745:
        /* <DEDUP_REMOVED lines=77> */
.L_x_3744:
        /* <DEDUP_REMOVED lines=45> */
.L_x_3746:
        /* <DEDUP_REMOVED lines=8> */
.L_x_3748:
[----:B------:R-:W-:Y:S05]  /*5200*/  BSYNC B0 ;  /* 0x0000000000007941 */ /* 0x000fea0003800000 */
.L_x_3747:
        /* <DEDUP_REMOVED lines=13> */
.L_x_3743:
        /* <DEDUP_REMOVED lines=95> */
        .weak           $__internal_22_$__cuda_sm20_div_s64
        .type           $__internal_22_$__cuda_sm20_div_s64,@function
        .size           $__internal_22_$__cuda_sm20_div_s64,(.L_x_6086 - $__internal_22_$__cuda_sm20_div_s64)
$__internal_22_$__cuda_sm20_div_s64:
        /* <DEDUP_REMOVED lines=82> */
[----:B------:R-:W-:Y:S06]  /*5df0*/  RET.REL.NODEC R22 `(_ZN5flash32flash_fwd_splitkv_combine_kernelI23Flash_fwd_kernel_traitsILi96ELi64ELi64ELi4ELb0ELb0EN7cutlass6half_tE19Flash_kernel_traitsILi96ELi64ELi64ELi4ES3_EELi16ELi6ELb1EEEvNS_16Flash_fwd_paramsE) ;  /* 0xffffa20016007950 */ /* 0x000fec0003c3ffff */
.L_x_3749:
        /* <DEDUP_REMOVED lines=16> */
.L_x_6086:


//--------------------- .text._ZN5flash32flash_fwd_splitkv_combine_kernelI23Flash_fwd_kernel_traitsILi96ELi64ELi64ELi4ELb0ELb0EN7cutlass6half_tE19Flash_kernel_traitsILi96ELi64ELi64ELi4ES3_EELi16ELi5ELb1EEEvNS_16Flash_fwd_paramsE --------------------------
	.section	.text._ZN5flash32flash_fwd_splitkv_combine_kernelI23Flash_fwd_kernel_traitsILi96ELi64ELi64ELi4ELb0ELb0EN7cutlass6half_tE19Flash_kernel_traitsILi96ELi64ELi64ELi4ES3_EELi16ELi5ELb1EEEvNS_16Flash_fwd_paramsE,"ax",@progbits
	.sectioninfo	@"SHI_REGISTERS=64"
	.align	128
        .global         _ZN5flash32flash_fwd_splitkv_combine_kernelI23Flash_fwd_kernel_traitsILi96ELi64ELi64ELi4ELb0ELb0EN7cutlass6half_tE19Flash_kernel_traitsILi96ELi64ELi64ELi4ES3_EELi16ELi5ELb1EEEvNS_16Flash_fwd_paramsE
        .type           _ZN5flash32flash_fwd_splitkv_combine_kernelI23Flash_fwd_kernel_traitsILi96ELi64ELi64ELi4ELb0ELb0EN7cutlass6half_tE19Flash_kernel_traitsILi96ELi64ELi64ELi4ES3_EELi16ELi5ELb1EEEvNS_16Flash_fwd_paramsE,@function
        .size           _ZN5flash32flash_fwd_splitkv_combine_kernelI23Flash_fwd_kernel_traitsILi96ELi64ELi64ELi4ELb0ELb0EN7cutlass6half_tE19Flash_kernel_traitsILi96ELi64ELi64ELi4ES3_EELi16ELi5ELb1EEEvNS_16Flash_fwd_paramsE,(.L_x_6087 - _ZN5flash32flash_fwd_splitkv_combine_kernelI23Flash_fwd_kernel_traitsILi96ELi64ELi64ELi4ELb0ELb0EN7cutlass6half_tE19Flash_kernel_traitsILi96ELi64ELi64ELi4ES3_EELi16ELi5ELb1EEEvNS_16Flash_fwd_paramsE)
        .other          _ZN5flash32flash_fwd_splitkv_combine_kernelI23Flash_fwd_kernel_traitsILi96ELi64ELi64ELi4ELb0ELb0EN7cutlass6half_tE19Flash_kernel_traitsILi96ELi64ELi64ELi4ES3_EELi16ELi5ELb1EEEvNS_16Flash_fwd_paramsE,@"STO_CUDA_ENTRY STV_DEFAULT"
_ZN5flash32flash_fwd_splitkv_combine_kernelI23Flash_fwd_kernel_traitsILi96ELi64ELi64ELi4ELb0ELb0EN7cutlass6half_tE19Flash_kernel_traitsILi96ELi64ELi64ELi4ES3_EELi16ELi5ELb1EEEvNS_16Flash_fwd_paramsE:
.text._ZN5flash32flash_fwd_splitkv_combine_kernelI23Flash_fwd_kernel_traitsILi96ELi64ELi64ELi4ELb0ELb0EN7cutlass6half_tE19Flash_kernel_traitsILi96ELi64ELi64ELi4ES3_EELi16ELi5ELb1EEEvNS_16Flash_fwd_paramsE:
        /* <DEDUP_REMOVED lines=23> */
[----:B------:R-:W-:Y:S05]  /*0170*/  CALL.REL.NOINC `($__internal_23_$__cuda_sm20_div_s64) ;  /* 0x00004f0000007944 */ /* 0x000fea0003c00000 */
[----:B------:R-:W-:Y:S05]  /*0180*/  BRA `(.L_x_3751) ;  /* 0x0000013000007947 */ /* 0x000fea0003800000 */
.L_x_3750:
        /* <DEDUP_REMOVED lines=19> */
.L_x_3751:
        /* <DEDUP_REMOVED lines=11> */
[----:B------:R-:W-:Y:S05]  /*0370*/  CALL.REL.NOINC `($__internal_23_$__cuda_sm20_div_s64) ;  /* 0x00004d0000007944 */ /* 0x000fea0003c00000 */
[----:B------:R-:W-:Y:S02]  /*0380*/  MOV R32, R20 ;  /* 0x0000001400207202 */ /* 0x000fe40000000f00 */
[----:B------:R-:W-:Y:S01]  /*0390*/  MOV R33, R21 ;  /* 0x0000001500217202 */ /* 0x000fe20000000f00 */
[----:B------:R-:W-:Y:S05]  /*03a0*/  BRA `(.L_x_3754) ;  /* 0x0000013000007947 */ /* 0x000fea0003800000 */
.L_x_3753:
        /* <DEDUP_REMOVED lines=19> */
.L_x_3754:
[----:B------:R-:W-:Y:S05]  /*04e0*/  BSYNC B0 ;  /* 0x0000000000007941 */ /* 0x000fea0003800000 */
.L_x_3752:
        /* <DEDUP_REMOVED lines=54> */
[----:B------:R-:W-:Y:S02]  /*0850*/  MOV R8, R20 ;  /* 0x0000001400087202 */ /* 0x000fe40000000f00 */
[----:B------:R-:W-:Y:S01]  /*0860*/  MOV R9, R21 ;  /* 0x0000001500097202 */ /* 0x000fe20000000f00 */
[----:B------:R-:W-:Y:S05]  /*0870*/  BRA `(.L_x_3757) ;  /* 0x0000013000007947 */ /* 0x000fea0003800000 */
.L_x_3756:
        /* <DEDUP_REMOVED lines=19> */
.L_x_3757:
[----:B------:R-:W-:Y:S05]  /*09b0*/  BSYNC B0 ;  /* 0x0000000000007941 */ /* 0x000fea0003800000 */
.L_x_3755:
        /* <DEDUP_REMOVED lines=104> */
.L_x_3759:
        /* <DEDUP_REMOVED lines=19> */
.L_x_3760:
[----:B------:R-:W-:Y:S05]  /*1170*/  BSYNC B0 ;  /* 0x0000000000007941 */ /* 0x000fea0003800000 */
.L_x_3758:
        /* <DEDUP_REMOVED lines=107> */
.L_x_3762:
        /* <DEDUP_REMOVED lines=19> */
.L_x_3763:
[----:B------:R-:W-:Y:S05]  /*1960*/  BSYNC B0 ;  /* 0x0000000000007941 */ /* 0x000fea0003800000 */
.L_x_3761:
        /* <DEDUP_REMOVED lines=161> */
[----:B------:R-:W-:Y:S05]  /*2380*/  CALL.REL.NOINC `($__internal_23_$__cuda_sm20_div_s64) ;  /* 0x00002cf000007944 */ /* 0x000fea0003c00000 */
        /* <DEDUP_REMOVED lines=10> */
.L_x_3768:
        /* <DEDUP_REMOVED lines=22> */
.L_x_3769:
[----:B------:R-:W-:Y:S05]  /*2590*/  BSYNC B0 ;  /* 0x0000000000007941 */ /* 0x000fea0003800000 */
.L_x_3767:
[----:B------:R-:W-:Y:S01]  /*25a0*/  LOP3.LUT R19, R17, R0, RZ, 0xfc, !PT ;  /* 0x0000000011137212 */ /* 0x000fe200078efcff */
[----:B------:R-:W-:Y:S03]  /*25b0*/  BSSY B0, `(.L_x_3770) ;  /* 0x0000028000007945 */ /* 0x000fe60003800000 */
[----:B------:R-:W-:-:S13]  /*25c0*/  ISETP.NE.U32.AND P0, PT, R19, RZ, PT ;  /* 0x000000ff1300720c */ /* 0x000fda0003f05070 */
[----:B------:R-:W-:Y:S05]  /*25d0*/  @!P0 BRA `(.L_x_3771) ;  /* 0x000000f000008947 */ /* 0x000fea0003800000 */
[----:B------:R-:W-:Y:S01]  /*25e0*/  IMAD.MOV.U32 R26, RZ, RZ, R27 ;  /* 0x000000ffff1a7224 */ /* 0x000fe200078e001b */
[----:B------:R-:W-:Y:S02]  /*25f0*/  MOV R23, R0 ;  /* 0x0000000000177202 */ /* 0x000fe40000000f00 */
[----:B------:R-:W-:Y:S02]  /*2600*/  MOV R24, 0x2620 ;  /* 0x0000262000187802 */ /* 0x000fe40000000f00 */
[----:B------:R-:W-:Y:S05]  /*2610*/  CALL.REL.NOINC `($__internal_23_$__cuda_sm20_div_s64) ;  /* 0x00002a6000007944 */ /* 0x000fea0003c00000 */
        /* <DEDUP_REMOVED lines=11> */
.L_x_3771:
        /* <DEDUP_REMOVED lines=22> */
.L_x_3772:
[----:B------:R-:W-:Y:S05]  /*2830*/  BSYNC B0 ;  /* 0x0000000000007941 */ /* 0x000fea0003800000 */
.L_x_3770:
        /* <DEDUP_REMOVED lines=11> */
[----:B------:R-:W-:Y:S05]  /*28f0*/  CALL.REL.NOINC `($__internal_23_$__cuda_sm20_div_s64) ;  /* 0x0000278000007944 */ /* 0x000fea0003c00000 */
[----:B------:R-:W-:-:S04]  /*2900*/  IADD3 R17, P0, RZ, -R20, RZ ;  /* 0x80000014ff117210 */ /* 0x000fc80007f1e0ff */
[----:B------:R-:W-:Y:S01]  /*2910*/  IADD3.X R18, RZ, ~R21, RZ, P0, !PT ;  /* 0x80000015ff127210 */ /* 0x000fe200007fe4ff */
[----:B------:R-:W-:-:S04]  /*2920*/  IMAD.WIDE.U32 R42, R5, R17, R42 ;  /* 0x00000011052a7225 */ /* 0x000fc800078e002a */
[----:B------:R-:W-:-:S04]  /*2930*/  IMAD R18, R18, R5, RZ ;  /* 0x0000000512127224 */ /* 0x000fc800078e02ff */
[----:B------:R-:W-:-:S05]  /*2940*/  IMAD R4, R4, R17, R18 ;  /* 0x0000001104047224 */ /* 0x000fca00078e0212 */
[----:B------:R-:W-:Y:S01]  /*2950*/  IADD3 R4, R43, R4, RZ ;  /* 0x000000042b047210 */ /* 0x000fe20007ffe0ff */
[----:B------:R-:W-:Y:S05]  /*2960*/  BRA `(.L_x_3775) ;  /* 0x0000016000007947 */ /* 0x000fea0003800000 */
.L_x_3774:
        /* <DEDUP_REMOVED lines=22> */
.L_x_3775:
[----:B------:R-:W-:Y:S05]  /*2ad0*/  BSYNC B0 ;  /* 0x0000000000007941 */ /* 0x000fea0003800000 */
.L_x_3773:
        /* <DEDUP_REMOVED lines=38> */
[----:B------:R-:W-:Y:S05]  /*2d40*/  CALL.REL.NOINC `($__internal_23_$__cuda_sm20_div_s64) ;  /* 0x0000233000007944 */ /* 0x000fea0003c00000 */
        /* <DEDUP_REMOVED lines=12> */
.L_x_3777:
        /* <DEDUP_REMOVED lines=23> */
.L_x_3778:
[----:B------:R-:W-:Y:S05]  /*2f80*/  BSYNC B0 ;  /* 0x0000000000007941 */ /* 0x000fea0003800000 */
.L_x_3776:
        /* <DEDUP_REMOVED lines=19> */
.L_x_3780:
        /* <DEDUP_REMOVED lines=22> */
.L_x_3781:
[----:B------:R-:W-:Y:S05]  /*3220*/  BSYNC B0 ;  /* 0x0000000000007941 */ /* 0x000fea0003800000 */
.L_x_3779:
        /* <DEDUP_REMOVED lines=19> */
.L_x_3783:
        /* <DEDUP_REMOVED lines=23> */
.L_x_3784:
[----:B------:R-:W-:Y:S05]  /*34d0*/  BSYNC B0 ;  /* 0x0000000000007941 */ /* 0x000fea0003800000 */
.L_x_3782:
        /* <DEDUP_REMOVED lines=25> */
[----:B------:R-:W-:Y:S05]  /*3670*/  CALL.REL.NOINC `($__internal_23_$__cuda_sm20_div_s64) ;  /* 0x00001a0000007944 */ /* 0x000fea0003c00000 */
        /* <DEDUP_REMOVED lines=12> */
.L_x_3786:
        /* <DEDUP_REMOVED lines=23> */
.L_x_3787:
[----:B------:R-:W-:Y:S05]  /*38b0*/  BSYNC B0 ;  /* 0x0000000000007941 */ /* 0x000fea0003800000 */
.L_x_3785:
        /* <DEDUP_REMOVED lines=29> */
.L_x_3789:
        /* <DEDUP_REMOVED lines=23> */
.L_x_3790:
[----:B------:R-:W-:Y:S05]  /*3c00*/  BSYNC B0 ;  /* 0x0000000000007941 */ /* 0x000fea0003800000 */
.L_x_3788:
        /* <DEDUP_REMOVED lines=20> */
.L_x_3766:
[----:B------:R-:W-:-:S04]  /*3d50*/  LEA R2, P0, R38, c[0x0][0x200], 0x2 ;  /* 0x0000800026027a11 */ /* 0x000fc800078010ff */
[----:B------:R-:W-:-:S05]  /*3d60*/  LEA.HI.X R3, R38, c[0x0][0x204], R39, 0x2, P0 ;  /* 0x0000810026037a11 */ /* 0x000fca00000f1427 */
[----:B------:R0:W-:Y:S04]  /*3d70*/  STG.E [R2.64], R30 ;  /* 0x0000001e02007986 */ /* 0x0001e8000c101908 */
.L_x_3765:
[----:B------:R-:W-:Y:S05]  /*3d80*/  BSYNC B1 ;  /* 0x0000000000017941 */ /* 0x000fea0003800000 */
.L_x_3764:
        /* <DEDUP_REMOVED lines=64> */
.L_x_3793:
        /* <DEDUP_REMOVED lines=77> */
.L_x_3792:
        /* <DEDUP_REMOVED lines=45> */
.L_x_3794:
        /* <DEDUP_REMOVED lines=8> */
.L_x_3796:
[----:B------:R-:W-:Y:S05]  /*49b0*/  BSYNC B0 ;  /* 0x0000000000007941 */ /* 0x000fea0003800000 */
.L_x_3795:
        /* <DEDUP_REMOVED lines=13> */
.L_x_3791:
        /* <DEDUP_REMOVED lines=95> */
        .weak           $__internal_23_$__cuda_sm20_div_s64
        .type           $__internal_23_$__cuda_sm20_div_s64,@function
        .size           $__internal_23_$__cuda_sm20_div_s64,(.L_x_6087 - $__internal_23_$__cuda_sm20_div_s64)
$__internal_23_$__cuda_sm20_div_s64:
        /* <DEDUP_REMOVED lines=83> */
[----:B------:R-:W-:Y:S06]  /*55b0*/  RET.REL.NODEC R44 `(_ZN5flash32flash_fwd_splitkv_combine_kernelI23Flash_fwd_kernel_traitsILi96ELi64ELi64ELi4ELb0ELb0EN7cutlass6half_tE19Flash_kernel_traitsILi96ELi64ELi64ELi4ES3_EELi16ELi5ELb1EEEvNS_16Flash_fwd_paramsE) ;  /* 0xffffaa402c007950 */ /* 0x000fec0003c3ffff */
.L_x_3797:
        /* <DEDUP_REMOVED lines=12> */
.L_x_6087:


//--------------------- .text._ZN5flash32flash_fwd_splitkv_combine_kernelI23Flash_fwd_kernel_traitsILi96ELi64ELi64ELi4ELb0ELb0EN7cutlass6half_tE19Flash_kernel_traitsILi96ELi64ELi64ELi4ES3_EELi16ELi4ELb1EEEvNS_16Flash_fwd_paramsE --------------------------
	.section	.text._ZN5flash32flash_fwd_splitkv_combine_kernelI23Flash_fwd_kernel_traitsILi96ELi64ELi64ELi4ELb0ELb0EN7cutlass6half_tE19Flash_kernel_traitsILi96ELi64ELi64ELi4ES3_EELi16ELi4ELb1EEEvNS_16Flash_fwd_paramsE,"ax",@progbits
	.sectioninfo	@"SHI_REGISTERS=62"
	.align	128
        .global         _ZN5flash32flash_fwd_splitkv_combine_kernelI23Flash_fwd_kernel_traitsILi96ELi64ELi64ELi4ELb0ELb0EN7cutlass6half_tE19Flash_kernel_traitsILi96ELi64ELi64ELi4ES3_EELi16ELi4ELb1EEEvNS_16Flash_fwd_paramsE
        .type           _ZN5flash32flash_fwd_splitkv_combine_kernelI23Flash_fwd_kernel_traitsILi96ELi64ELi64ELi4ELb0ELb0EN7cutlass6half_tE19Flash_kernel_traitsILi96ELi64ELi64ELi4ES3_EELi16ELi4ELb1EEEvNS_16Flash_fwd_paramsE,@function
        .size           _ZN5flash32flash_fwd_splitkv_combine_kernelI23Flash_fwd_kernel_traitsILi96ELi64ELi64ELi4ELb0ELb0EN7cutlass6half_tE19Flash_kernel_traitsILi96ELi64ELi64ELi4ES3_EELi16ELi4ELb1EEEvNS_16Flash_fwd_paramsE,(.L_x_6088 - _ZN5flash32flash_fwd_splitkv_combine_kernelI23Flash_fwd_kernel_traitsILi96ELi64ELi64ELi4ELb0ELb0EN7cutlass6half_tE19Flash_kernel_traitsILi96ELi64ELi64ELi4ES3_EELi16ELi4ELb1EEEvNS_16Flash_fwd_paramsE)
        .other          _ZN5flash32flash_fwd_splitkv_combine_kernelI23Flash_fwd_kernel_traitsILi96ELi64ELi64ELi4ELb0ELb0EN7cutlass6half_tE19Flash_kernel_traitsILi96ELi64ELi64ELi4ES3_EELi16ELi4ELb1EEEvNS_16Flash_fwd_paramsE,@"STO_CUDA_ENTRY STV_DEFAULT"
_ZN5flash32flash_fwd_splitkv_combine_kernelI23Flash_fwd_kernel_traitsILi96ELi64ELi64ELi4ELb0ELb0EN7cutlass6half_tE19Flash_kernel_traitsILi96ELi64ELi64ELi4ES3_EELi16ELi4ELb1EEEvNS_16Flash_fwd_paramsE:
.text._ZN5flash32flash_fwd_splitkv_combine_kernelI23Flash_fwd_kernel_traitsILi96ELi64ELi64ELi4ELb0ELb0EN7cutlass6half_tE19Flash_kernel_traitsILi96ELi64ELi64ELi4ES3_EELi16ELi4ELb1EEEvNS_16Flash_fwd_paramsE:
        /* <DEDUP_REMOVED lines=23> */
[----:B------:R-:W-:Y:S05]  /*0170*/  CALL.REL.NOINC `($__internal_24_$__cuda_sm20_div_s64) ;  /* 0x00004b9000007944 */ /* 0x000fea0003c00000 */
[----:B------:R-:W-:Y:S05]  /*0180*/  BRA `(.L_x_3799) ;  /* 0x0000013000007947 */ /* 0x000fea0003800000 */
.L_x_3798:
        /* <DEDUP_REMOVED lines=19> */
.L_x_3799:
        /* <DEDUP_REMOVED lines=11> */
[----:B------:R-:W-:Y:S05]  /*0370*/  CALL.REL.NOINC `($__internal_24_$__cuda_sm20_div_s64) ;  /* 0x0000499000007944 */ /* 0x000fea0003c00000 */
[----:B------:R-:W-:Y:S02]  /*0380*/  MOV R8, R20 ;  /* 0x0000001400087202 */ /* 0x000fe40000000f00 */
[----:B------:R-:W-:Y:S01]  /*0390*/  MOV R9, R21 ;  /* 0x0000001500097202 */ /* 0x000fe20000000f00 */
[----:B------:R-:W-:Y:S05]  /*03a0*/  BRA `(.L_x_3802) ;  /* 0x0000013000007947 */ /* 0x000fea0003800000 */
.L_x_3801:
        /* <DEDUP_REMOVED lines=19> */
.L_x_3802:
[----:B------:R-:W-:Y:S05]  /*04e0*/  BSYNC B0 ;  /* 0x0000000000007941 */ /* 0x000fea0003800000 */
.L_x_3800:
        /* <DEDUP_REMOVED lines=42> */
.L_x_3804:
        /* <DEDUP_REMOVED lines=19> */
.L_x_3805:
[----:B------:R-:W-:Y:S05]  /*08c0*/  BSYNC B0 ;  /* 0x0000000000007941 */ /* 0x000fea0003800000 */
.L_x_3803:
        /* <DEDUP_REMOVED lines=74> */
[----:B------:R-:W-:Y:S02]  /*0d70*/  MOV R40, R20 ;  /* 0x0000001400287202 */ /* 0x000fe40000000f00 */
[----:B------:R-:W-:Y:S01]  /*0d80*/  MOV R41, R21 ;  /* 0x0000001500297202 */ /* 0x000fe20000000f00 */
[----:B------:R-:W-:Y:S05]  /*0d90*/  BRA `(.L_x_3808) ;  /* 0x0000013000007947 */ /* 0x000fea0003800000 */
.L_x_3807:
        /* <DEDUP_REMOVED lines=19> */
.L_x_3808:
[----:B------:R-:W-:Y:S05]  /*0ed0*/  BSYNC B0 ;  /* 0x0000000000007941 */ /* 0x000fea0003800000 */
.L_x_3806:
        /* <DEDUP_REMOVED lines=41> */
.L_x_3810:
        /* <DEDUP_REMOVED lines=19> */
.L_x_3811:
[----:B------:R-:W-:Y:S05]  /*12a0*/  BSYNC B0 ;  /* 0x0000000000007941 */ /* 0x000fea0003800000 */
.L_x_3809:
        /* <DEDUP_REMOVED lines=226> */
[----:B------:R-:W-:Y:S05]  /*20d0*/  CALL.REL.NOINC `($__internal_24_$__cuda_sm20_div_s64) ;  /* 0x00002c3000007944 */ /* 0x000fea0003c00000 */
        /* <DEDUP_REMOVED lines=10> */
.L_x_3816:
        /* <DEDUP_REMOVED lines=22> */
.L_x_3817:
[----:B------:R-:W-:Y:S05]  /*22e0*/  BSYNC B0 ;  /* 0x0000000000007941 */ /* 0x000fea0003800000 */
.L_x_3815:
[----:B------:R-:W-:Y:S01]  /*22f0*/  LOP3.LUT R19, R17, R0, RZ, 0xfc, !PT ;  /* 0x0000000011137212 */ /* 0x000fe200078efcff */
[----:B------:R-:W-:Y:S03]  /*2300*/  BSSY B0, `(.L_x_3818) ;  /* 0x0000028000007945 */ /* 0x000fe60003800000 */
[----:B------:R-:W-:-:S13]  /*2310*/  ISETP.NE.U32.AND P0, PT, R19, RZ, PT ;  /* 0x000000ff1300720c */ /* 0x000fda0003f05070 */
[----:B------:R-:W-:Y:S05]  /*2320*/  @!P0 BRA `(.L_x_3819) ;  /* 0x000000f000008947 */ /* 0x000fea0003800000 */
[----:B------:R-:W-:Y:S01]  /*2330*/  IMAD.MOV.U32 R26, RZ, RZ, R29 ;  /* 0x000000ffff1a7224 */ /* 0x000fe200078e001d */
[----:B------:R-:W-:Y:S02]  /*2340*/  MOV R25, R0 ;  /* 0x0000000000197202 */ /* 0x000fe40000000f00 */
[----:B------:R-:W-:Y:S02]  /*2350*/  MOV R24, 0x2370 ;  /* 0x0000237000187802 */ /* 0x000fe40000000f00 */
[----:B------:R-:W-:Y:S05]  /*2360*/  CALL.REL.NOINC `($__internal_24_$__cuda_sm20_div_s64) ;  /* 0x000029a000007944 */ /* 0x000fea0003c00000 */
        /* <DEDUP_REMOVED lines=11> */
.L_x_3819:
        /* <DEDUP_REMOVED lines=22> */
.L_x_3820:
[----:B------:R-:W-:Y:S05]  /*2580*/  BSYNC B0 ;  /* 0x0000000000007941 */ /* 0x000fea0003800000 */
.L_x_3818:
        /* <DEDUP_REMOVED lines=11> */
[----:B------:R-:W-:Y:S05]  /*2640*/  CALL.REL.NOINC `($__internal_24_$__cuda_sm20_div_s64) ;  /* 0x000026c000007944 */ /* 0x000fea0003c00000 */
[----:B------:R-:W-:-:S04]  /*2650*/  IADD3 R17, P0, RZ, -R20, RZ ;  /* 0x80000014ff117210 */ /* 0x000fc80007f1e0ff */
[----:B------:R-:W-:Y:S01]  /*2660*/  IADD3.X R18, RZ, ~R21, RZ, P0, !PT ;  /* 0x80000015ff127210 */ /* 0x000fe200007fe4ff */
[----:B------:R-:W-:-:S04]  /*2670*/  IMAD.WIDE.U32 R42, R5, R17, R42 ;  /* 0x00000011052a7225 */ /* 0x000fc800078e002a */
[----:B------:R-:W-:-:S04]  /*2680*/  IMAD R18, R18, R5, RZ ;  /* 0x0000000512127224 */ /* 0x000fc800078e02ff */
[----:B------:R-:W-:-:S05]  /*2690*/  IMAD R4, R4, R17, R18 ;  /* 0x0000001104047224 */ /* 0x000fca00078e0212 */
[----:B------:R-:W-:Y:S01]  /*26a0*/  IADD3 R4, R43, R4, RZ ;  /* 0x000000042b047210 */ /* 0x000fe20007ffe0ff */
[----:B------:R-:W-:Y:S05]  /*26b0*/  BRA `(.L_x_3823) ;  /* 0x0000016000007947 */ /* 0x000fea0003800000 */
.L_x_3822:
        /* <DEDUP_REMOVED lines=22> */
.L_x_3823:
[----:B------:R-:W-:Y:S05]  /*2820*/  BSYNC B0 ;  /* 0x0000000000007941 */ /* 0x000fea0003800000 */
.L_x_3821:
        /* <DEDUP_REMOVED lines=38> */
[----:B------:R-:W-:Y:S05]  /*2a90*/  CALL.REL.NOINC `($__internal_24_$__cuda_sm20_div_s64) ;  /* 0x0000227000007944 */ /* 0x000fea0003c00000 */
        /* <DEDUP_REMOVED lines=12> */
.L_x_3825:
        /* <DEDUP_REMOVED lines=23> */
.L_x_3826:
[----:B------:R-:W-:Y:S05]  /*2cd0*/  BSYNC B0 ;  /* 0x0000000000007941 */ /* 0x000fea0003800000 */
.L_x_3824:
        /* <DEDUP_REMOVED lines=19> */
.L_x_3828:
        /* <DEDUP_REMOVED lines=22> */
.L_x_3829:
[----:B------:R-:W-:Y:S05]  /*2f70*/  BSYNC B0 ;  /* 0x0000000000007941 */ /* 0x000fea0003800000 */
.L_x_3827:
        /* <DEDUP_REMOVED lines=19> */
.L_x_3831:
        /* <DEDUP_REMOVED lines=23> */
.L_x_3832:
[----:B------:R-:W-:Y:S05]  /*3220*/  BSYNC B0 ;  /* 0x0000000000007941 */ /* 0x000fea0003800000 */
.L_x_3830:
        /* <DEDUP_REMOVED lines=25> */
[----:B------:R-:W-:Y:S05]  /*33c0*/  CALL.REL.NOINC `($__internal_24_$__cuda_sm20_div_s64) ;  /* 0x0000194000007944 */ /* 0x000fea0003c00000 */
        /* <DEDUP_REMOVED lines=12> */
.L_x_3834:
        /* <DEDUP_REMOVED lines=23> */
.L_x_3835:
[----:B------:R-:W-:Y:S05]  /*3600*/  BSYNC B0 ;  /* 0x0000000000007941 */ /* 0x000fea0003800000 */
.L_x_3833:
        /* <DEDUP_REMOVED lines=29> */
.L_x_3837:
        /* <DEDUP_REMOVED lines=23> */
.L_x_3838:
[----:B------:R-:W-:Y:S05]  /*3950*/  BSYNC B0 ;  /* 0x0000000000007941 */ /* 0x000fea0003800000 */
.L_x_3836:
        /* <DEDUP_REMOVED lines=20> */
.L_x_3814:
[----:B------:R-:W-:-:S04]  /*3aa0*/  LEA R2, P0, R38, c[0x0][0x200], 0x2 ;  /* 0x0000800026027a11 */ /* 0x000fc800078010ff */
[----:B------:R-:W-:-:S05]  /*3ab0*/  LEA.HI.X R3, R38, c[0x0][0x204], R39, 0x2, P0 ;  /* 0x0000810026037a11 */ /* 0x000fca00000f1427 */
[----:B------:R0:W-:Y:S04]  /*3ac0*/  STG.E [R2.64], R31 ;  /* 0x0000001f02007986 */ /* 0x0001e8000c10190a */
.L_x_3813:
[----:B------:R-:W-:Y:S05]  /*3ad0*/  BSYNC B1 ;  /* 0x0000000000017941 */ /* 0x000fea0003800000 */
.L_x_3812:
        /* <DEDUP_REMOVED lines=52> */
.L_x_3841:
        /* <DEDUP_REMOVED lines=77> */
.L_x_3840:
        /* <DEDUP_REMOVED lines=45> */
.L_x_3842:
        /* <DEDUP_REMOVED lines=8> */
.L_x_3844:
[----:B------:R-:W-:Y:S05]  /*4640*/  BSYNC B0 ;  /* 0x0000000000007941 */ /* 0x000fea0003800000 */
.L_x_3843:
        /* <DEDUP_REMOVED lines=13> */
.L_x_3839:
        /* <DEDUP_REMOVED lines=95> */
        .weak           $__internal_24_$__cuda_sm20_div_s64
        .type           $__internal_24_$__cuda_sm20_div_s64,@function
        .size           $__internal_24_$__cuda_sm20_div_s64,(.L_x_6088 - $__internal_24_$__cuda_sm20_div_s64)
$__internal_24_$__cuda_sm20_div_s64:
        /* <DEDUP_REMOVED lines=83> */
[----:B------:R-:W-:Y:S06]  /*5240*/  RET.REL.NODEC R22 `(_ZN5flash32flash_fwd_splitkv_combine_kernelI23Flash_fwd_kernel_traitsILi96ELi64ELi64ELi4ELb0ELb0EN7cutlass6half_tE19Flash_kernel_traitsILi96ELi64ELi64ELi4ES3_EELi16ELi4ELb1EEEvNS_16Flash_fwd_paramsE) ;  /* 0xffffadb016007950 */ /* 0x000fec0003c3ffff */
.L_x_3845:
        /* <DEDUP_REMOVED lines=11> */
.L_x_6088:


//--------------------- .text._ZN5flash32flash_fwd_splitkv_combine_kernelI23Flash_fwd_kernel_traitsILi96ELi64ELi64ELi4ELb0ELb0EN7cutlass6half_tE19Flash_kernel_traitsILi96ELi64ELi64ELi4ES3_EELi16ELi3ELb1EEEvNS_16Flash_fwd_paramsE --------------------------
	.section	.text._ZN5flash32flash_fwd_splitkv_combine_kernelI23Flash_fwd_kernel_traitsILi96ELi64ELi64ELi4ELb0ELb0EN7cutlass6half_tE19Flash_kernel_traitsILi96ELi64ELi64ELi4ES3_EELi16ELi3ELb1EEEvNS_16Flash_fwd_paramsE,"ax",@progbits
	.sectioninfo	@"SHI_REGISTERS=54"
	.align	128
        .global         _ZN5flash32flash_fwd_splitkv_combine_kernelI23Flash_fwd_kernel_traitsILi96ELi64ELi64ELi4ELb0ELb0EN7cutlass6half_tE19Flash_kernel_traitsILi96ELi64ELi64ELi4ES3_EELi16ELi3ELb1EEEvNS_16Flash_fwd_paramsE
        .type           _ZN5flash32flash_fwd_splitkv_combine_kernelI23Flash_fwd_kernel_traitsILi96ELi64ELi64ELi4ELb0ELb0EN7cutlass6half_tE19Flash_kernel_traitsILi96ELi64ELi64ELi4ES3_EELi16ELi3ELb1EEEvNS_16Flash_fwd_paramsE,@function
        .size           _ZN5flash32flash_fwd_splitkv_combine_kernelI23Flash_fwd_kernel_traitsILi96ELi64ELi64ELi4ELb0ELb0EN7cutlass6half_tE19Flash_kernel_traitsILi96ELi64ELi64ELi4ES3_EELi16ELi3ELb1EEEvNS_16Flash_fwd_paramsE,(.L_x_6089 - _ZN5flash32flash_fwd_splitkv_combine_kernelI23Flash_fwd_kernel_traitsILi96ELi64ELi64ELi4ELb0ELb0EN7cutlass6half_tE19Flash_kernel_traitsILi96ELi64ELi64ELi4ES3_EELi16ELi3ELb1EEEvNS_16Flash_fwd_paramsE)
        .other          _ZN5flash32flash_fwd_splitkv_combine_kernelI23Flash_fwd_kernel_traitsILi96ELi64ELi64ELi4ELb0ELb0EN7cutlass6half_tE19Flash_kernel_traitsILi96ELi64ELi64ELi4ES3_EELi16ELi3ELb1EEEvNS_16Flash_fwd_paramsE,@"STO_CUDA_ENTRY STV_DEFAULT"
_ZN5flash32flash_fwd_splitkv_combine_kernelI23Flash_fwd_kernel_traitsILi96ELi64ELi64ELi4ELb0ELb0EN7cutlass6half_tE19Flash_kernel_traitsILi96ELi64ELi64ELi4ES3_EELi16ELi3ELb1EEEvNS_16Flash_fwd_paramsE:
.text._ZN5flash32flash_fwd_splitkv_combine_kernelI23Flash_fwd_kernel_traitsILi96ELi64ELi64ELi4ELb0ELb0EN7cutlass6half_tE19Flash_kernel_traitsILi96ELi64ELi64ELi4ES3_EELi16ELi3ELb1EEEvNS_16Flash_fwd_paramsE:
        /* <DEDUP_REMOVED lines=23> */
[----:B------:R-:W-:Y:S05]  /*0170*/  CALL.REL.NOINC `($__internal_25_$__cuda_sm20_div_s64) ;  /* 0x00004b7000007944 */ /* 0x000fea0003c00000 */
[----:B------:R-:W-:Y:S05]  /*0180*/  BRA `(.L_x_3847) ;  /* 0x0000018000007947 */ /* 0x000fea0003800000 */
.L_x_3846:
        /* <DEDUP_REMOVED lines=24> */
.L_x_3847:
        /* <DEDUP_REMOVED lines=11> */
[----:B------:R-:W-:Y:S05]  /*03c0*/  CALL.REL.NOINC `($__internal_25_$__cuda_sm20_div_s64) ;  /* 0x0000492000007944 */ /* 0x000fea0003c00000 */
[----:B------:R-:W-:Y:S02]  /*03d0*/  MOV R6, R18 ;  /* 0x0000001200067202 */ /* 0x000fe40000000f00 */
[----:B------:R-:W-:Y:S01]  /*03e0*/  MOV R7, R19 ;  /* 0x0000001300077202 */ /* 0x000fe20000000f00 */
[----:B------:R-:W-:Y:S05]  /*03f0*/  BRA `(.L_x_3850) ;  /* 0x0000013000007947 */ /* 0x000fea0003800000 */
.L_x_3849:
        /* <DEDUP_REMOVED lines=19> */
.L_x_3850:
[----:B------:R-:W-:Y:S05]  /*0530*/  BSYNC B0 ;  /* 0x0000000000007941 */ /* 0x000fea0003800000 */
.L_x_3848:
        /* <DEDUP_REMOVED lines=41> */
[----:B------:R-:W-:Y:S05]  /*07d0*/  CALL.REL.NOINC `($__internal_25_$__cuda_sm20_div_s64) ;  /* 0x0000451000007944 */ /* 0x000fea0003c00000 */
[----:B------:R-:W-:Y:S05]  /*07e0*/  BRA `(.L_x_3853) ;  /* 0x0000013000007947 */ /* 0x000fea0003800000 */
.L_x_3852:
        /* <DEDUP_REMOVED lines=19> */
.L_x_3853:
[----:B------:R-:W-:Y:S05]  /*0920*/  BSYNC B0 ;  /* 0x0000000000007941 */ /* 0x000fea0003800000 */
.L_x_3851:
        /* <DEDUP_REMOVED lines=73> */
[----:B------:R-:W-:Y:S02]  /*0dc0*/  MOV R34, R18 ;  /* 0x0000001200227202 */ /* 0x000fe40000000f00 */
[----:B------:R-:W-:Y:S01]  /*0dd0*/  MOV R35, R19 ;  /* 0x0000001300237202 */ /* 0x000fe20000000f00 */
[----:B------:R-:W-:Y:S05]  /*0de0*/  BRA `(.L_x_3856) ;  /* 0x0000013000007947 */ /* 0x000fea0003800000 */
.L_x_3855:
        /* <DEDUP_REMOVED lines=19> */
.L_x_3856:
[----:B------:R-:W-:Y:S05]  /*0f20*/  BSYNC B0 ;  /* 0x0000000000007941 */ /* 0x000fea0003800000 */
.L_x_3854:
        /* <DEDUP_REMOVED lines=42> */
.L_x_3858:
        /* <DEDUP_REMOVED lines=19> */
.L_x_3859:
[----:B------:R-:W-:Y:S05]  /*1300*/  BSYNC B0 ;  /* 0x0000000000007941 */ /* 0x000fea0003800000 */
.L_x_3857:
        /* <DEDUP_REMOVED lines=132> */
.L_x_3861:
[----:B------:R-:W-:Y:S05]  /*1b50*/  BSYNC B0 ;  /* 0x0000000000007941 */ /* 0x000fea0003800000 */
.L_x_3860:
        /* <DEDUP_REMOVED lines=80> */
[----:B------:R-:W-:Y:S05]  /*2060*/  CALL.REL.NOINC `($__internal_25_$__cuda_sm20_div_s64) ;  /* 0x00002c8000007944 */ /* 0x000fea0003c00000 */
        /* <DEDUP_REMOVED lines=9> */
.L_x_3866:
        /* <DEDUP_REMOVED lines=22> */
.L_x_3867:
[----:B------:R-:W-:Y:S05]  /*2260*/  BSYNC B0 ;  /* 0x0000000000007941 */ /* 0x000fea0003800000 */
.L_x_3865:
        /* <DEDUP_REMOVED lines=8> */
[----:B------:R-:W-:Y:S05]  /*22f0*/  CALL.REL.NOINC `($__internal_25_$__cuda_sm20_div_s64) ;  /* 0x000029f000007944 */ /* 0x000fea0003c00000 */
        /* <DEDUP_REMOVED lines=10> */
.L_x_3869:
        /* <DEDUP_REMOVED lines=22> */
.L_x_3870:
[----:B------:R-:W-:Y:S05]  /*2500*/  BSYNC B0 ;  /* 0x0000000000007941 */ /* 0x000fea0003800000 */
.L_x_3868:
        /* <DEDUP_REMOVED lines=11> */
[----:B------:R-:W-:Y:S05]  /*25c0*/  CALL.REL.NOINC `($__internal_25_$__cuda_sm20_div_s64) ;  /* 0x0000272000007944 */ /* 0x000fea0003c00000 */
[----:B------:R-:W-:-:S04]  /*25d0*/  IADD3 R17, P0, RZ, -R18, RZ ;  /* 0x80000012ff117210 */ /* 0x000fc80007f1e0ff */
[----:B------:R-:W-:Y:S01]  /*25e0*/  IADD3.X R16, RZ, ~R19, RZ, P0, !PT ;  /* 0x80000013ff107210 */ /* 0x000fe200007fe4ff */
[----:B------:R-:W-:-:S04]  /*25f0*/  IMAD.WIDE.U32 R36, R5, R17, R36 ;  /* 0x0000001105247225 */ /* 0x000fc800078e0024 */
[----:B------:R-:W-:-:S04]  /*2600*/  IMAD R16, R16, R5, RZ ;  /* 0x0000000510107224 */ /* 0x000fc800078e02ff */
[----:B------:R-:W-:-:S05]  /*2610*/  IMAD R4, R4, R17, R16 ;  /* 0x0000001104047224 */ /* 0x000fca00078e0210 */
[----:B------:R-:W-:Y:S01]  /*2620*/  IADD3 R4, R37, R4, RZ ;  /* 0x0000000425047210 */ /* 0x000fe20007ffe0ff */
[----:B------:R-:W-:Y:S05]  /*2630*/  BRA `(.L_x_3873) ;  /* 0x0000016000007947 */ /* 0x000fea0003800000 */
.L_x_3872:
        /* <DEDUP_REMOVED lines=22> */
.L_x_3873:
[----:B------:R-:W-:Y:S05]  /*27a0*/  BSYNC B0 ;  /* 0x0000000000007941 */ /* 0x000fea0003800000 */
.L_x_3871:
        /* <DEDUP_REMOVED lines=38> */
[----:B------:R-:W-:Y:S05]  /*2a10*/  CALL.REL.NOINC `($__internal_25_$__cuda_sm20_div_s64) ;  /* 0x000022d000007944 */ /* 0x000fea0003c00000 */
        /* <DEDUP_REMOVED lines=12> */
.L_x_3875:
        /* <DEDUP_REMOVED lines=23> */
.L_x_3876:
[----:B------:R-:W-:Y:S05]  /*2c50*/  BSYNC B0 ;  /* 0x0000000000007941 */ /* 0x000fea0003800000 */
.L_x_3874:
        /* <DEDUP_REMOVED lines=18> */
.L_x_3878:
        /* <DEDUP_REMOVED lines=22> */
.L_x_3879:
[----:B------:R-:W-:Y:S05]  /*2ee0*/  BSYNC B0 ;  /* 0x0000000000007941 */ /* 0x000fea0003800000 */
.L_x_3877:
        /* <DEDUP_REMOVED lines=20> */
.L_x_3881:
        /* <DEDUP_REMOVED lines=23> */
.L_x_3882:
[----:B------:R-:W-:Y:S05]  /*31a0*/  BSYNC B0 ;  /* 0x0000000000007941 */ /* 0x000fea0003800000 */
.L_x_3880:
        /* <DEDUP_REMOVED lines=25> */
[----:B------:R-:W-:Y:S05]  /*3340*/  CALL.REL.NOINC `($__internal_25_$__cuda_sm20_div_s64) ;  /* 0x000019a000007944 */ /* 0x000fea0003c00000 */
        /* <DEDUP_REMOVED lines=12> */
.L_x_3884:
        /* <DEDUP_REMOVED lines=23> */
.L_x_3885:
[----:B------:R-:W-:Y:S05]  /*3580*/  BSYNC B0 ;  /* 0x0000000000007941 */ /* 0x000fea0003800000 */
.L_x_3883:
        /* <DEDUP_REMOVED lines=29> */
.L_x_3887:
        /* <DEDUP_REMOVED lines=23> */
.L_x_3888:
[----:B------:R-:W-:Y:S05]  /*38d0*/  BSYNC B0 ;  /* 0x0000000000007941 */ /* 0x000fea0003800000 */
.L_x_3886:
        /* <DEDUP_REMOVED lines=20> */
.L_x_3864:
[----:B------:R-:W-:-:S04]  /*3a20*/  LEA R2, P0, R32, c[0x0][0x200], 0x2 ;  /* 0x0000800020027a11 */ /* 0x000fc800078010ff */
[----:B------:R-:W-:-:S05]  /*3a30*/  LEA.HI.X R3, R32, c[0x0][0x204], R33, 0x2, P0 ;  /* 0x0000810020037a11 */ /* 0x000fca00000f1421 */
[----:B------:R0:W-:Y:S04]  /*3a40*/  STG.E [R2.64], R27 ;  /* 0x0000001b02007986 */ /* 0x0001e8000c10190e */
.L_x_3863:
[----:B------:R-:W-:Y:S05]  /*3a50*/  BSYNC B1 ;  /* 0x0000000000017941 */ /* 0x000fea0003800000 */
.L_x_3862:
        /* <DEDUP_REMOVED lines=54> */
.L_x_3891:
        /* <DEDUP_REMOVED lines=77> */
.L_x_3890:
        /* <DEDUP_REMOVED lines=47> */
.L_x_3892:
        /* <DEDUP_REMOVED lines=10> */
.L_x_3894:
[----:B------:R-:W-:Y:S05]  /*4620*/  BSYNC B0 ;  /* 0x0000000000007941 */ /* 0x000fea0003800000 */
.L_x_3893:
        /* <DEDUP_REMOVED lines=13> */
.L_x_3889:
        /* <DEDUP_REMOVED lines=95> */
        .weak           $__internal_25_$__cuda_sm20_div_s64
        .type           $__internal_25_$__cuda_sm20_div_s64,@function
        .size           $__internal_25_$__cuda_sm20_div_s64,(.L_x_6089 - $__internal_25_$__cuda_sm20_div_s64)
$__internal_25_$__cuda_sm20_div_s64:
        /* <DEDUP_REMOVED lines=83> */
[----:B------:R-:W-:Y:S05]  /*5220*/  RET.REL.NODEC R20 `(_ZN5flash32flash_fwd_splitkv_combine_kernelI23Flash_fwd_kernel_traitsILi96ELi64ELi64ELi4ELb0ELb0EN7cutlass6half_tE19Flash_kernel_traitsILi96ELi64ELi64ELi4ES3_EELi16ELi3ELb1EEEvNS_16Flash_fwd_paramsE) ;  /* 0xffffadd014007950 */ /* 0x000fea0003c3ffff */
.L_x_3895:
        /* <DEDUP_REMOVED lines=13> */
.L_x_6089:


//--------------------- .text._ZN5flash32flash_fwd_splitkv_combine_kernelI23Flash_fwd_kernel_traitsILi96ELi64ELi64ELi4ELb0ELb0EN7cutlass6half_tE19Flash_kernel_traitsILi96ELi64ELi64ELi4ES3_EELi16ELi2ELb1EEEvNS_16Flash_fwd_paramsE --------------------------
	.section	.text._ZN5flash32flash_fwd_splitkv_combine_kernelI23Flash_fwd_kernel_traitsILi96ELi64ELi64ELi4ELb0ELb0EN7cutlass6half_tE19Flash_kernel_traitsILi96ELi64ELi64ELi4ES3_EELi16ELi2ELb1EEEvNS_16Flash_fwd_paramsE,"ax",@progbits
	.sectioninfo	@"SHI_REGISTERS=54"
	.align	128
        .global         _ZN5flash32flash_fwd_splitkv_combine_kernelI23Flash_fwd_kernel_traitsILi96ELi64ELi64ELi4ELb0ELb0EN7cutlass6half_tE19Flash_kernel_traitsILi96ELi64ELi64ELi4ES3_EELi16ELi2ELb1EEEvNS_16Flash_fwd_paramsE
        .type           _ZN5flash32flash_fwd_splitkv_combine_kernelI23Flash_fwd_kernel_traitsILi96ELi64ELi64ELi4ELb0ELb0EN7cutlass6half_tE19Flash_kernel_traitsILi96ELi64ELi64ELi4ES3_EELi16ELi2ELb1EEEvNS_16Flash_fwd_paramsE,@function
        .size           _ZN5flash32flash_fwd_splitkv_combine_kernelI23Flash_fwd_kernel_traitsILi96ELi64ELi64ELi4ELb0ELb0EN7cutlass6half_tE19Flash_kernel_traitsILi96ELi64ELi64ELi4ES3_EELi16ELi2ELb1EEEvNS_16Flash_fwd_paramsE,(.L_x_6090 - _ZN5flash32flash_fwd_splitkv_combine_kernelI23Flash_fwd_kernel_traitsILi96ELi64ELi64ELi4ELb0ELb0EN7cutlass6half_tE19Flash_kernel_traitsILi96ELi64ELi64ELi4ES3_EELi16ELi2ELb1EEEvNS_16Flash_fwd_paramsE)
        .other          _ZN5flash32flash_fwd_splitkv_combine_kernelI23Flash_fwd_kernel_traitsILi96ELi64ELi64ELi4ELb0ELb0EN7cutlass6half_tE19Flash_kernel_traitsILi96ELi64ELi64ELi4ES3_EELi16ELi2ELb1EEEvNS_16Flash_fwd_paramsE,@"STO_CUDA_ENTRY STV_DEFAULT"
_ZN5flash32flash_fwd_splitkv_combine_kernelI23Flash_fwd_kernel_traitsILi96ELi64ELi64ELi4ELb0ELb0EN7cutlass6half_tE19Flash_kernel_traitsILi96ELi64ELi64ELi4ES3_EELi16ELi2ELb1EEEvNS_16Flash_fwd_paramsE:
.text._ZN5flash32flash_fwd_splitkv_combine_kernelI23Flash_fwd_kernel_traitsILi96ELi64ELi64ELi4ELb0ELb0EN7cutlass6half_tE19Flash_kernel_traitsILi96ELi64ELi64ELi4ES3_EELi16ELi2ELb1EEEvNS_16Flash_fwd_paramsE:
        /* <DEDUP_REMOVED lines=23> */
[----:B------:R-:W-:Y:S05]  /*0170*/  CALL.REL.NOINC `($__internal_26_$__cuda_sm20_div_s64) ;  /* 0x00004b5000007944 */ /* 0x000fea0003c00000 */
[----:B------:R-:W-:Y:S05]  /*0180*/  BRA `(.L_x_3897) ;  /* 0x0000018000007947 */ /* 0x000fea0003800000 */
.L_x_3896:
        /* <DEDUP_REMOVED lines=24> */
.L_x_3897:
        /* <DEDUP_REMOVED lines=11> */
[----:B------:R-:W-:Y:S05]  /*03c0*/  CALL.REL.NOINC `($__internal_26_$__cuda_sm20_div_s64) ;  /* 0x0000490000007944 */ /* 0x000fea0003c00000 */
[----:B------:R-:W-:Y:S02]  /*03d0*/  MOV R6, R18 ;  /* 0x0000001200067202 */ /* 0x000fe40000000f00 */
[----:B------:R-:W-:Y:S01]  /*03e0*/  MOV R7, R19 ;  /* 0x0000001300077202 */ /* 0x000fe20000000f00 */
[----:B------:R-:W-:Y:S05]  /*03f0*/  BRA `(.L_x_3900) ;  /* 0x0000013000007947 */ /* 0x000fea0003800000 */
.L_x_3899:
        /* <DEDUP_REMOVED lines=19> */
.L_x_3900:
[----:B------:R-:W-:Y:S05]  /*0530*/  BSYNC B0 ;  /* 0x0000000000007941 */ /* 0x000fea0003800000 */
.L_x_3898:
        /* <DEDUP_REMOVED lines=40> */
[----:B------:R-:W-:Y:S05]  /*07c0*/  CALL.REL.NOINC `($__internal_26_$__cuda_sm20_div_s64) ;  /* 0x0000450000007944 */ /* 0x000fea0003c00000 */
[----:B------:R-:W-:Y:S05]  /*07d0*/  BRA `(.L_x_3903) ;  /* 0x0000013000007947 */ /* 0x000fea0003800000 */
.L_x_3902:
        /* <DEDUP_REMOVED lines=19> */
.L_x_3903:
[----:B------:R-:W-:Y:S05]  /*0910*/  BSYNC B0 ;  /* 0x0000000000007941 */ /* 0x000fea0003800000 */
.L_x_3901:
        /* <DEDUP_REMOVED lines=73> */
[----:B------:R-:W-:Y:S02]  /*0db0*/  MOV R34, R18 ;  /* 0x0000001200227202 */ /* 0x000fe40000000f00 */
[----:B------:R-:W-:Y:S01]  /*0dc0*/  MOV R35, R19 ;  /* 0x0000001300237202 */ /* 0x000fe20000000f00 */
[----:B------:R-:W-:Y:S05]  /*0dd0*/  BRA `(.L_x_3906) ;  /* 0x0000013000007947 */ /* 0x000fea0003800000 */
.L_x_3905:
        /* <DEDUP_REMOVED lines=19> */
.L_x_3906:
[----:B------:R-:W-:Y:S05]  /*0f10*/  BSYNC B0 ;  /* 0x0000000000007941 */ /* 0x000fea0003800000 */
.L_x_3904:
        /* <DEDUP_REMOVED lines=43> */
.L_x_3908:
        /* <DEDUP_REMOVED lines=19> */
.L_x_3909:
[----:B------:R-:W-:Y:S05]  /*1300*/  BSYNC B0 ;  /* 0x0000000000007941 */ /* 0x000fea0003800000 */
.L_x_3907:
        /* <DEDUP_REMOVED lines=132> */
.L_x_3911:
[----:B------:R-:W-:Y:S05]  /*1b50*/  BSYNC B0 ;  /* 0x0000000000007941 */ /* 0x000fea0003800000 */
.L_x_3910:
        /* <DEDUP_REMOVED lines=75> */
[----:B------:R-:W-:Y:S05]  /*2010*/  CALL.REL.NOINC `($__internal_26_$__cuda_sm20_div_s64) ;  /* 0x00002cb000007944 */ /* 0x000fea0003c00000 */
        /* <DEDUP_REMOVED lines=9> */
.L_x_3916:
        /* <DEDUP_REMOVED lines=22> */
.L_x_3917:
[----:B------:R-:W-:Y:S05]  /*2210*/  BSYNC B0 ;  /* 0x0000000000007941 */ /* 0x000fea0003800000 */
.L_x_3915:
        /* <DEDUP_REMOVED lines=8> */
[----:B------:R-:W-:Y:S05]  /*22a0*/  CALL.REL.NOINC `($__internal_26_$__cuda_sm20_div_s64) ;  /* 0x00002a2000007944 */ /* 0x000fea0003c00000 */
        /* <DEDUP_REMOVED lines=10> */
.L_x_3919:
        /* <DEDUP_REMOVED lines=22> */
.L_x_3920:
[----:B------:R-:W-:Y:S05]  /*24b0*/  BSYNC B0 ;  /* 0x0000000000007941 */ /* 0x000fea0003800000 */
.L_x_3918:
        /* <DEDUP_REMOVED lines=11> */
[----:B------:R-:W-:Y:S05]  /*2570*/  CALL.REL.NOINC `($__internal_26_$__cuda_sm20_div_s64) ;  /* 0x0000275000007944 */ /* 0x000fea0003c00000 */
[----:B------:R-:W-:-:S04]  /*2580*/  IADD3 R17, P0, RZ, -R18, RZ ;  /* 0x80000012ff117210 */ /* 0x000fc80007f1e0ff */
[----:B------:R-:W-:Y:S01]  /*2590*/  IADD3.X R16, RZ, ~R19, RZ, P0, !PT ;  /* 0x80000013ff107210 */ /* 0x000fe200007fe4ff */
[----:B------:R-:W-:-:S04]  /*25a0*/  IMAD.WIDE.U32 R36, R5, R17, R36 ;  /* 0x0000001105247225 */ /* 0x000fc800078e0024 */
[----:B------:R-:W-:-:S04]  /*25b0*/  IMAD R16, R16, R5, RZ ;  /* 0x0000000510107224 */ /* 0x000fc800078e02ff */
[----:B------:R-:W-:-:S05]  /*25c0*/  IMAD R4, R4, R17, R16 ;  /* 0x0000001104047224 */ /* 0x000fca00078e0210 */
[----:B------:R-:W-:Y:S01]  /*25d0*/  IADD3 R4, R37, R4, RZ ;  /* 0x0000000425047210 */ /* 0x000fe20007ffe0ff */
[----:B------:R-:W-:Y:S05]  /*25e0*/  BRA `(.L_x_3923) ;  /* 0x0000016000007947 */ /* 0x000fea0003800000 */
.L_x_3922:
        /* <DEDUP_REMOVED lines=22> */
.L_x_3923:
[----:B------:R-:W-:Y:S05]  /*2750*/  BSYNC B0 ;  /* 0x0000000000007941 */ /* 0x000fea0003800000 */
.L_x_3921:
        /* <DEDUP_REMOVED lines=38> */
[----:B------:R-:W-:Y:S05]  /*29c0*/  CALL.REL.NOINC `($__internal_26_$__cuda_sm20_div_s64) ;  /* 0x0000230000007944 */ /* 0x000fea0003c00000 */
        /* <DEDUP_REMOVED lines=12> */
.L_x_3925:
        /* <DEDUP_REMOVED lines=23> */
.L_x_3926:
[----:B------:R-:W-:Y:S05]  /*2c00*/  BSYNC B0 ;  /* 0x0000000000007941 */ /* 0x000fea0003800000 */
.L_x_3924:
        /* <DEDUP_REMOVED lines=18> */
.L_x_3928:
        /* <DEDUP_REMOVED lines=22> */
.L_x_3929:
[----:B------:R-:W-:Y:S05]  /*2e90*/  BSYNC B0 ;  /* 0x0000000000007941 */ /* 0x000fea0003800000 */
.L_x_3927:
        /* <DEDUP_REMOVED lines=20> */
.L_x_3931:
        /* <DEDUP_REMOVED lines=23> */
.L_x_3932:
[----:B------:R-:W-:Y:S05]  /*3150*/  BSYNC B0 ;  /* 0x0000000000007941 */ /* 0x000fea0003800000 */
.L_x_3930:
        /* <DEDUP_REMOVED lines=25> */
[----:B------:R-:W-:Y:S05]  /*32f0*/  CALL.REL.NOINC `($__internal_26_$__cuda_sm20_div_s64) ;  /* 0x000019d000007944 */ /* 0x000fea0003c00000 */
        /* <DEDUP_REMOVED lines=12> */
.L_x_3934:
        /* <DEDUP_REMOVED lines=23> */
.L_x_3935:
[----:B------:R-:W-:Y:S05]  /*3530*/  BSYNC B0 ;  /* 0x0000000000007941 */ /* 0x000fea0003800000 */
.L_x_3933:
        /* <DEDUP_REMOVED lines=29> */
.L_x_3937:
        /* <DEDUP_REMOVED lines=23> */
.L_x_3938:
[----:B------:R-:W-:Y:S05]  /*3880*/  BSYNC B0 ;  /* 0x0000000000007941 */ /* 0x000fea0003800000 */
.L_x_3936:
        /* <DEDUP_REMOVED lines=20> */
.L_x_3914:
[----:B------:R-:W-:-:S04]  /*39d0*/  LEA R2, P0, R32, c[0x0][0x200], 0x2 ;  /* 0x0000800020027a11 */ /* 0x000fc800078010ff */
[----:B------:R-:W-:-:S05]  /*39e0*/  LEA.HI.X R3, R32, c[0x0][0x204], R33, 0x2, P0 ;  /* 0x0000810020037a11 */ /* 0x000fca00000f1421 */
[----:B------:R0:W-:Y:S04]  /*39f0*/  STG.E [R2.64], R27 ;  /* 0x0000001b02007986 */ /* 0x0001e8000c10190e */
.L_x_3913:
[----:B------:R-:W-:Y:S05]  /*3a00*/  BSYNC B1 ;  /* 0x0000000000017941 */ /* 0x000fea0003800000 */
.L_x_3912:
        /* <DEDUP_REMOVED lines=57> */
.L_x_3941:
        /* <DEDUP_REMOVED lines=77> */
.L_x_3940:
        /* <DEDUP_REMOVED lines=47> */
.L_x_3942:
        /* <DEDUP_REMOVED lines=10> */
.L_x_3944:
[----:B------:R-:W-:Y:S05]  /*4600*/  BSYNC B0 ;  /* 0x0000000000007941 */ /* 0x000fea0003800000 */
.L_x_3943:
        /* <DEDUP_REMOVED lines=13> */
.L_x_3939:
        /* <DEDUP_REMOVED lines=95> */
        .weak           $__internal_26_$__cuda_sm20_div_s64
        .type           $__internal_26_$__cuda_sm20_div_s64,@function
        .size           $__internal_26_$__cuda_sm20_div_s64,(.L_x_6090 - $__internal_26_$__cuda_sm20_div_s64)
$__internal_26_$__cuda_sm20_div_s64:
        /* <DEDUP_REMOVED lines=83> */
[----:B------:R-:W-:Y:S05]  /*5200*/  RET.REL.NODEC R20 `(_ZN5flash32flash_fwd_splitkv_combine_kernelI23Flash_fwd_kernel_traitsILi96ELi64ELi64ELi4ELb0ELb0EN7cutlass6half_tE19Flash_kernel_traitsILi96ELi64ELi64ELi4ES3_EELi16ELi2ELb1EEEvNS_16Flash_fwd_paramsE) ;  /* 0xffffadf014007950 */ /* 0x000fea0003c3ffff */
.L_x_3945:
        /* <DEDUP_REMOVED lines=15> */
.L_x_6090:


//--------------------- .text._ZN5flash32flash_fwd_splitkv_combine_kernelI23Flash_fwd_kernel_traitsILi96ELi64ELi64ELi4ELb0ELb0EN7cutlass6half_tE19Flash_kernel_traitsILi96ELi64ELi64ELi4ES3_EELi16ELi1ELb1EEEvNS_16Flash_fwd_paramsE --------------------------
	.section	.text._ZN5flash32flash_fwd_splitkv_combine_kernelI23Flash_fwd_kernel_traitsILi96ELi64ELi64ELi4ELb0ELb0EN7cutlass6half_tE19Flash_kernel_traitsILi96ELi64ELi64ELi4ES3_EELi16ELi1ELb1EEEvNS_16Flash_fwd_paramsE,"ax",@progbits
	.sectioninfo	@"SHI_REGISTERS=54"
	.align	128
        .global         _ZN5flash32flash_fwd_splitkv_combine_kernelI23Flash_fwd_kernel_traitsILi96ELi64ELi64ELi4ELb0ELb0EN7cutlass6half_tE19Flash_kernel_traitsILi96ELi64ELi64ELi4ES3_EELi16ELi1ELb1EEEvNS_16Flash_fwd_paramsE
        .type           _ZN5flash32flash_fwd_splitkv_combine_kernelI23Flash_fwd_kernel_traitsILi96ELi64ELi64ELi4ELb0ELb0EN7cutlass6half_tE19Flash_kernel_traitsILi96ELi64ELi64ELi4ES3_EELi16ELi1ELb1EEEvNS_16Flash_fwd_paramsE,@function
        .size           _ZN5flash32flash_fwd_splitkv_combine_kernelI23Flash_fwd_kernel_traitsILi96ELi64ELi64ELi4ELb0ELb0EN7cutlass6half_tE19Flash_kernel_traitsILi96ELi64ELi64ELi4ES3_EELi16ELi1ELb1EEEvNS_16Flash_fwd_paramsE,(.L_x_6091 - _ZN5flash32flash_fwd_splitkv_combine_kernelI23Flash_fwd_kernel_traitsILi96ELi64ELi64ELi4ELb0ELb0EN7cutlass6half_tE19Flash_kernel_traitsILi96ELi64ELi64ELi4ES3_EELi16ELi1ELb1EEEvNS_16Flash_fwd_paramsE)
        .other          _ZN5flash32flash_fwd_splitkv_combine_kernelI23Flash_fwd_kernel_traitsILi96ELi64ELi64ELi4ELb0ELb0EN7cutlass6half_tE19Flash_kernel_traitsILi96ELi64ELi64ELi4ES3_EELi16ELi1ELb1EEEvNS_16Flash_fwd_paramsE,@"STO_CUDA_ENTRY STV_DEFAULT"
_ZN5flash32flash_fwd_splitkv_combine_kernelI23Flash_fwd_kernel_traitsILi96ELi64ELi64ELi4ELb0ELb0EN7cutlass6half_tE19Flash_kernel_traitsILi96ELi64ELi64ELi4ES3_EELi16ELi1ELb1EEEvNS_16Flash_fwd_paramsE:
.text._ZN5flash32flash_fwd_splitkv_combine_kernelI23Flash_fwd_kernel_traitsILi96ELi64ELi64ELi4ELb0ELb0EN7cutlass6half_tE19Flash_kernel_traitsILi96ELi64ELi64ELi4ES3_EELi16ELi1ELb1EEEvNS_16Flash_fwd_paramsE:
        /* <DEDUP_REMOVED lines=23> */
[----:B------:R-:W-:Y:S05]  /*0170*/  CALL.REL.NOINC `($__internal_27_$__cuda_sm20_div_s64) ;  /* 0x00004bb000007944 */ /* 0x000fea0003c00000 */
[----:B------:R-:W-:Y:S05]  /*0180*/  BRA `(.L_x_3947) ;  /* 0x0000017000007947 */ /* 0x000fea0003800000 */
.L_x_3946:
        /* <DEDUP_REMOVED lines=23> */
.L_x_3947:
        /* <DEDUP_REMOVED lines=11> */
[----:B------:R-:W-:Y:S05]  /*03b0*/  CALL.REL.NOINC `($__internal_27_$__cuda_sm20_div_s64) ;  /* 0x0000497000007944 */ /* 0x000fea0003c00000 */
[----:B------:R-:W-:Y:S02]  /*03c0*/  MOV R8, R18 ;  /* 0x0000001200087202 */ /* 0x000fe40000000f00 */
[----:B------:R-:W-:Y:S01]  /*03d0*/  MOV R9, R19 ;  /* 0x0000001300097202 */ /* 0x000fe20000000f00 */
[----:B------:R-:W-:Y:S05]  /*03e0*/  BRA `(.L_x_3950) ;  /* 0x0000013000007947 */ /* 0x000fea0003800000 */
.L_x_3949:
        /* <DEDUP_REMOVED lines=19> */
.L_x_3950:
[----:B------:R-:W-:Y:S05]  /*0520*/  BSYNC B0 ;  /* 0x0000000000007941 */ /* 0x000fea0003800000 */
.L_x_3948:
        /* <DEDUP_REMOVED lines=40> */
[----:B------:R-:W-:Y:S05]  /*07b0*/  CALL.REL.NOINC `($__internal_27_$__cuda_sm20_div_s64) ;  /* 0x0000457000007944 */ /* 0x000fea0003c00000 */
[----:B------:R-:W-:Y:S05]  /*07c0*/  BRA `(.L_x_3953) ;  /* 0x0000013000007947 */ /* 0x000fea0003800000 */
.L_x_3952:
        /* <DEDUP_REMOVED lines=19> */
.L_x_3953:
[----:B------:R-:W-:Y:S05]  /*0900*/  BSYNC B0 ;  /* 0x0000000000007941 */ /* 0x000fea0003800000 */
.L_x_3951:
        /* <DEDUP_REMOVED lines=73> */
[----:B------:R-:W-:Y:S02]  /*0da0*/  MOV R34, R18 ;  /* 0x0000001200227202 */ /* 0x000fe40000000f00 */
[----:B------:R-:W-:Y:S01]  /*0db0*/  MOV R35, R19 ;  /* 0x0000001300237202 */ /* 0x000fe20000000f00 */
[----:B------:R-:W-:Y:S05]  /*0dc0*/  BRA `(.L_x_3956) ;  /* 0x0000013000007947 */ /* 0x000fea0003800000 */
.L_x_3955:
        /* <DEDUP_REMOVED lines=19> */
.L_x_3956:
[----:B------:R-:W-:Y:S05]  /*0f00*/  BSYNC B0 ;  /* 0x0000000000007941 */ /* 0x000fea0003800000 */
.L_x_3954:
        /* <DEDUP_REMOVED lines=42> */
.L_x_3958:
        /* <DEDUP_REMOVED lines=19> */
.L_x_3959:
[----:B------:R-:W-:Y:S05]  /*12e0*/  BSYNC B0 ;  /* 0x0000000000007941 */ /* 0x000fea0003800000 */
.L_x_3957:
        /* <DEDUP_REMOVED lines=133> */
.L_x_3961:
[----:B------:R-:W-:Y:S05]  /*1b40*/  BSYNC B0 ;  /* 0x0000000000007941 */ /* 0x000fea0003800000 */
.L_x_3960:
        /* <DEDUP_REMOVED lines=74> */
[----:B------:R-:W-:Y:S05]  /*1ff0*/  CALL.REL.NOINC `($__internal_27_$__cuda_sm20_div_s64) ;  /* 0x00002d3000007944 */ /* 0x000fea0003c00000 */
        /* <DEDUP_REMOVED lines=10> */
.L_x_3966:
        /* <DEDUP_REMOVED lines=22> */
.L_x_3967:
[----:B------:R-:W-:Y:S05]  /*2200*/  BSYNC B0 ;  /* 0x0000000000007941 */ /* 0x000fea0003800000 */
.L_x_3965:
        /* <DEDUP_REMOVED lines=8> */
[----:B------:R-:W-:Y:S05]  /*2290*/  CALL.REL.NOINC `($__internal_27_$__cuda_sm20_div_s64) ;  /* 0x00002a9000007944 */ /* 0x000fea0003c00000 */
        /* <DEDUP_REMOVED lines=11> */
.L_x_3969:
        /* <DEDUP_REMOVED lines=22> */
.L_x_3970:
[----:B------:R-:W-:Y:S05]  /*24b0*/  BSYNC B0 ;  /* 0x0000000000007941 */ /* 0x000fea0003800000 */
.L_x_3968:
        /* <DEDUP_REMOVED lines=12> */
[----:B------:R-:W-:Y:S05]  /*2580*/  CALL.REL.NOINC `($__internal_27_$__cuda_sm20_div_s64) ;  /* 0x000027a000007944 */ /* 0x000fea0003c00000 */
        /* <DEDUP_REMOVED lines=9> */
.L_x_3972:
        /* <DEDUP_REMOVED lines=22> */
.L_x_3973:
[----:B------:R-:W-:Y:S05]  /*2780*/  BSYNC B0 ;  /* 0x0000000000007941 */ /* 0x000fea0003800000 */
.L_x_3971:
        /* <DEDUP_REMOVED lines=37> */
[----:B------:R-:W-:Y:S05]  /*29e0*/  CALL.REL.NOINC `($__internal_27_$__cuda_sm20_div_s64) ;  /* 0x0000234000007944 */ /* 0x000fea0003c00000 */
        /* <DEDUP_REMOVED lines=11> */
.L_x_3975:
        /* <DEDUP_REMOVED lines=23> */
.L_x_3976:
[----:B------:R-:W-:Y:S05]  /*2c10*/  BSYNC B0 ;  /* 0x0000000000007941 */ /* 0x000fea0003800000 */
.L_x_3974:
        /* <DEDUP_REMOVED lines=8> */
[----:B------:R-:W-:Y:S05]  /*2ca0*/  CALL.REL.NOINC `($__internal_27_$__cuda_sm20_div_s64) ;  /* 0x0000208000007944 */ /* 0x000fea0003c00000 */
        /* <DEDUP_REMOVED lines=11> */
.L_x_3978:
        /* <DEDUP_REMOVED lines=23> */
.L_x_3979:
[----:B------:R-:W-:Y:S05]  /*2ed0*/  BSYNC B0 ;  /* 0x0000000000007941 */ /* 0x000fea0003800000 */
.L_x_3977:
        /* <DEDUP_REMOVED lines=20> */
.L_x_3981:
        /* <DEDUP_REMOVED lines=23> */
.L_x_3982:
[----:B------:R-:W-:Y:S05]  /*3190*/  BSYNC B0 ;  /* 0x0000000000007941 */ /* 0x000fea0003800000 */
.L_x_3980:
        /* <DEDUP_REMOVED lines=25> */
[----:B------:R-:W-:Y:S05]  /*3330*/  CALL.REL.NOINC `($__internal_27_$__cuda_sm20_div_s64) ;  /* 0x000019f000007944 */ /* 0x000fea0003c00000 */
        /* <DEDUP_REMOVED lines=12> */
.L_x_3984:
        /* <DEDUP_REMOVED lines=23> */
.L_x_3985:
[----:B------:R-:W-:Y:S05]  /*3570*/  BSYNC B0 ;  /* 0x0000000000007941 */ /* 0x000fea0003800000 */
.L_x_3983:
        /* <DEDUP_REMOVED lines=29> */
.L_x_3987:
        /* <DEDUP_REMOVED lines=23> */
.L_x_3988:
[----:B------:R-:W-:Y:S05]  /*38c0*/  BSYNC B0 ;  /* 0x0000000000007941 */ /* 0x000fea0003800000 */
.L_x_3986:
        /* <DEDUP_REMOVED lines=20> */
.L_x_3964:
[----:B------:R-:W-:-:S04]  /*3a10*/  LEA R2, P0, R32, c[0x0][0x200], 0x2 ;  /* 0x0000800020027a11 */ /* 0x000fc800078010ff */
[----:B------:R-:W-:-:S05]  /*3a20*/  LEA.HI.X R3, R32, c[0x0][0x204], R33, 0x2, P0 ;  /* 0x0000810020037a11 */ /* 0x000fca00000f1421 */
[----:B------:R0:W-:Y:S04]  /*3a30*/  STG.E [R2.64], R26 ;  /* 0x0000001a02007986 */ /* 0x0001e8000c10190c */
.L_x_3963:
[----:B------:R-:W-:Y:S05]  /*3a40*/  BSYNC B1 ;  /* 0x0000000000017941 */ /* 0x000fea0003800000 */
.L_x_3962:
        /* <DEDUP_REMOVED lines=59> */
.L_x_3991:
        /* <DEDUP_REMOVED lines=77> */
.L_x_3990:
        /* <DEDUP_REMOVED lines=47> */
.L_x_3992:
        /* <DEDUP_REMOVED lines=10> */
.L_x_3994:
[----:B------:R-:W-:Y:S05]  /*4660*/  BSYNC B0 ;  /* 0x0000000000007941 */ /* 0x000fea0003800000 */
.L_x_3993:
        /* <DEDUP_REMOVED lines=13> */
.L_x_3989:
        /* <DEDUP_REMOVED lines=95> */
        .weak           $__internal_27_$__cuda_sm20_div_s64
        .type           $__internal_27_$__cuda_sm20_div_s64,@function
        .size           $__internal_27_$__cuda_sm20_div_s64,(.L_x_6091 - $__internal_27_$__cuda_sm20_div_s64)
$__internal_27_$__cuda_sm20_div_s64:
        /* <DEDUP_REMOVED lines=83> */
[----:B------:R-:W-:Y:S06]  /*5260*/  RET.REL.NODEC R38 `(_ZN5flash32flash_fwd_splitkv_combine_kernelI23Flash_fwd_kernel_traitsILi96ELi64ELi64ELi4ELb0ELb0EN7cutlass6half_tE19Flash_kernel_traitsILi96ELi64ELi64ELi4ES3_EELi16ELi1ELb1EEEvNS_16Flash_fwd_paramsE) ;  /* 0xffffad9026007950 */ /* 0x000fec0003c3ffff */
.L_x_3995:
        /* <DEDUP_REMOVED lines=9> */
.L_x_6091:


//--------------------- .text._ZN5flash24flash_fwd_splitkv_kernelI23Flash_fwd_kernel_traitsILi96ELi64ELi64ELi4ELb0ELb0EN7cutlass6half_tE19Flash_kernel_traitsILi96ELi64ELi64ELi4ES3_EELb1ELb0ELb0ELb0ELb0ELb0ELb0ELb0EEEvNS_16Flash_fwd_paramsE --------------------------
	.section	.text._ZN5flash24flash_fwd_splitkv_kernelI23Flash_fwd_kernel_traitsILi96ELi64ELi64ELi4ELb0ELb0EN7cutlass6half_tE19Flash_kernel_traitsILi96ELi64ELi64ELi4ES3_EELb1ELb0ELb0ELb0ELb0ELb0ELb0ELb0EEEvNS_16Flash_fwd_paramsE,"ax",@progbits
	.sectioninfo	@"SHI_REGISTERS=162"
	.align	128
        .global         _ZN5flash24flash_fwd_splitkv_kernelI23Flash_fwd_kernel_traitsILi96ELi64ELi64ELi4ELb0ELb0EN7cutlass6half_tE19Flash_kernel_traitsILi96ELi64ELi64ELi4ES3_EELb1ELb0ELb0ELb0ELb0ELb0ELb0ELb0EEEvNS_16Flash_fwd_paramsE
        .type           _ZN5flash24flash_fwd_splitkv_kernelI23Flash_fwd_kernel_traitsILi96ELi64ELi64ELi4ELb0ELb0EN7cutlass6half_tE19Flash_kernel_traitsILi96ELi64ELi64ELi4ES3_EELb1ELb0ELb0ELb0ELb0ELb0ELb0ELb0EEEvNS_16Flash_fwd_paramsE,@function
        .size           _ZN5flash24flash_fwd_splitkv_kernelI23Flash_fwd_kernel_traitsILi96ELi64ELi64ELi4ELb0ELb0EN7cutlass6half_tE19Flash_kernel_traitsILi96ELi64ELi64ELi4ES3_EELb1ELb0ELb0ELb0ELb0ELb0ELb0ELb0EEEvNS_16Flash_fwd_paramsE,(.L_x_6148 - _ZN5flash24flash_fwd_splitkv_kernelI23Flash_fwd_kernel_traitsILi96ELi64ELi64ELi4ELb0ELb0EN7cutlass6half_tE19Flash_kernel_traitsILi96ELi64ELi64ELi4ES3_EELb1ELb0ELb0ELb0ELb0ELb0ELb0ELb0EEEvNS_16Flash_fwd_paramsE)
        .other          _ZN5flash24flash_fwd_splitkv_kernelI23Flash_fwd_kernel_traitsILi96ELi64ELi64ELi4ELb0ELb0EN7cutlass6half_tE19Flash_kernel_traitsILi96ELi64ELi64ELi4ES3_EELb1ELb0ELb0ELb0ELb0ELb0ELb0ELb0EEEvNS_16Flash_fwd_paramsE,@"STO_CUDA_ENTRY STV_DEFAULT"
_ZN5flash24flash_fwd_splitkv_kernelI23Flash_fwd_kernel_traitsILi96ELi64ELi64ELi4ELb0ELb0EN7cutlass6half_tE19Flash_kernel_traitsILi96ELi64ELi64ELi4ES3_EELb1ELb0ELb0ELb0ELb0ELb0ELb0ELb0EEEvNS_16Flash_fwd_paramsE:
.text._ZN5flash24flash_fwd_splitkv_kernelI23Flash_fwd_kernel_traitsILi96ELi64ELi64ELi4ELb0ELb0EN7cutlass6half_tE19Flash_kernel_traitsILi96ELi64ELi64ELi4ES3_EELb1ELb0ELb0ELb0ELb0ELb0ELb0ELb0EEEvNS_16Flash_fwd_paramsE:
        /* <DEDUP_REMOVED lines=33> */
.L_x_3996:
[----:B-1-34-:R-:W-:Y:S02]  /*0210*/  MOV R0, c[0x0][0x218] ;  /* 0x0000860000007a02 */ /* 0x01afe40000000f00 */
.L_x_3997:
[----:B------:R-:W-:-:S04]  /*0220*/  ISETP.NE.U32.AND P2, PT, RZ, c[0x0][0x258], PT ;  /* 0x00009600ff007a0c */ /* 0x000fc80003f45070 */
[----:B------:R-:W-:-:S13]  /*0230*/  ISETP.NE.AND.EX P2, PT, RZ, c[0x0][0x25c], PT, P2 ;  /* 0x00009700ff007a0c */ /* 0x000fda0003f45320 */
[----:B------:R-:W-:-:S05]  /*0240*/  @P2 IMAD.WIDE R8, R21, R4, c[0x0][0x258] ;  /* 0x0000960015082625 */ /* 0x000fca00078e0204 */
[----:B-1----:R-:W2:Y:S01]  /*0250*/  @P2 LDG.E R7, [R8.64] ;  /* 0x0000000808072981 */ /* 0x002ea2000c1e1900 */
        /* <DEDUP_REMOVED lines=20> */
[----:B------:R-:W-:Y:S01]  /*03a0*/  SHF.R.S32.HI R5, RZ, 0x6, R5 ;  /* 0x00000006ff057819 */ /* 0x000fe20000011405 */
[----:B------:R-:W1:Y:S01]  /*03b0*/  S2R R6, SR_TID.X ;  /* 0x0000000000067919 */ /* 0x000e620000002100 */
        /* <DEDUP_REMOVED lines=16> */
[----:B------:R-:W-:Y:S02]  /*04c0*/  @P0 IMAD.WIDE.U32 R12, R122, c[0x0][0x1e8], RZ ;  /* 0x00007a007a0c0a25 */ /* 0x000fe400078e00ff */
[----:B------:R-:W-:Y:S02]  /*04d0*/  SHF.L.U32 R2, R6, 0x3, RZ ;  /* 0x0000000306027819 */ /* 0x000fe400000006ff */
[----:B------:R-:W-:Y:S02]  /*04e0*/  @P0 IMAD R7, R122, c[0x0][0x1ec], R13 ;  /* 0x00007b007a070a24 */ /* 0x000fe400078e020d */
[----:B------:R-:W-:Y:S01]  /*04f0*/  @!P0 IMAD R8, R8, c[0x0][0x1e0], RZ ;  /* 0x0000780008088a24 */ /* 0x000fe200078e02ff */
[----:B------:R-:W-:Y:S01]  /*0500*/  SHF.R.S32.HI R3, RZ, 0x1f, R2 ;  /* 0x0000001fff037819 */ /* 0x000fe20000011402 */
[----:B------:R-:W-:Y:S02]  /*0510*/  @P0 IMAD.MOV.U32 R4, RZ, RZ, R12 ;  /* 0x000000ffff040224 */ /* 0x000fe400078e000c */
[----:B------:R-:W-:-:S04]  /*0520*/  @!P0 IMAD.WIDE.U32 R12, R21, c[0x0][0x1e0], RZ ;  /* 0x00007800150c8a25 */ /* 0x000fc800078e00ff */
[----:B------:R-:W-:Y:S01]  /*0530*/  @!P0 IMAD R11, R21, c[0x0][0x1e4], R8 ;  /* 0x00007900150b8a24 */ /* 0x000fe200078e0208 */
[----:B------:R-:W-:Y:S01]  /*0540*/  @!P0 MOV R4, R12 ;  /* 0x0000000c00048202 */ /* 0x000fe20000000f00 */
[----:B------:R-:W-:-:S04]  /*0550*/  IMAD.WIDE.U32 R8, R15, c[0x0][0x1e8], R2 ;  /* 0x00007a000f087a25 */ /* 0x000fc800078e0002 */
        /* <DEDUP_REMOVED lines=8> */
[----:B------:R-:W-:-:S02]  /*05e0*/  IMAD R0, R21, c[0x0][0x1c0], R10 ;  /* 0x0000700015007a24 */ /* 0x000fc400078e020a */
[C---:B------:R-:W-:Y:S02]  /*05f0*/  IMAD R13, R10.reuse, c[0x0][0x1f4], R13 ;  /* 0x00007d000a0d7a24 */ /* 0x040fe400078e020d */
[----:B------:R-:W-:Y:S01]  /*0600*/  IMAD.WIDE.U32 R10, R10, c[0x0][0x1f0], R8 ;  /* 0x00007c000a0a7a25 */ /* 0x000fe200078e0008 */
[C---:B------:R-:W-:Y:S02]  /*0610*/  IADD3 R9, R2.reuse, 0x20, RZ ;  /* 0x0000002002097810 */ /* 0x040fe40007ffe0ff */
[----:B------:R-:W-:Y:S01]  /*0620*/  IADD3 R8, R2, 0x40, RZ ;  /* 0x0000004002087810 */ /* 0x000fe20007ffe0ff */
        /* <DEDUP_REMOVED lines=16> */
.L_x_4000:
[----:B------:R-:W-:Y:S05]  /*0730*/  BSYNC B0 ;  /* 0x0000000000007941 */ /* 0x000fea0003800000 */
.L_x_3999:
        /* <DEDUP_REMOVED lines=19> */
.L_x_4002:
[----:B------:R-:W-:Y:S05]  /*0870*/  BSYNC B0 ;  /* 0x0000000000007941 */ /* 0x000fea0003800000 */
.L_x_4001:
        /* <DEDUP_REMOVED lines=13> */
.L_x_3998:
        /* <DEDUP_REMOVED lines=47> */
[----:B------:R-:W-:Y:S01]  /*0c40*/  IABS R0, c[0x0][0x1c8] ;  /* 0x0000720000007a13 */ /* 0x000fe20000000000 */
[----:B------:R-:W-:-:S03]  /*0c50*/  IMAD.MOV.U32 R8, RZ, RZ, RZ ;  /* 0x000000ffff087224 */ /* 0x000fc600078e00ff */
        /* <DEDUP_REMOVED lines=32> */
[C---:B------:R-:W-:Y:S02]  /*0e60*/  IMAD R13, R30.reuse, c[0x0][0x18c], R13 ;  /* 0x000063001e0d7a24 */ /* 0x040fe400078e020d */
[----:B------:R-:W-:Y:S01]  /*0e70*/  IMAD.WIDE.U32 R30, R30, c[0x0][0x188], RZ ;  /* 0x000062001e1e7a25 */ /* 0x000fe200078e00ff */
[----:B------:R-:W-:-:S04]  /*0e80*/  IADD3 R17, R17, R2, RZ ;  /* 0x0000000211117210 */ /* 0x000fc80007ffe0ff */
[----:B------:R-:W-:Y:S01]  /*0e90*/  IADD3 R13, R31, R13, RZ ;  /* 0x0000000d1f0d7210 */ /* 0x000fe20007ffe0ff */
[----:B------:R-:W-:-:S04]  /*0ea0*/  IMAD.WIDE.U32 R28, R3, c[0x0][0x198], R16 ;  /* 0x00006600031c7a25 */ /* 0x000fc800078e0010 */
[----:B------:R-:W-:Y:S02]  /*0eb0*/  IMAD.IADD R29, R29, 0x1, R11 ;  /* 0x000000011d1d7824 */ /* 0x000fe400078e020b */
[----:B------:R-:W-:Y:S02]  /*0ec0*/  IMAD R11, R9, c[0x0][0x1b0], RZ ;  /* 0x00006c00090b7a24 */ /* 0x000fe400078e02ff */
[----:B------:R-:W-:-:S04]  /*0ed0*/  IMAD.WIDE.U32 R28, R8, c[0x0][0x1b0], R28 ;  /* 0x00006c00081c7a25 */ /* 0x000fc800078e001c */
[----:B------:R-:W-:-:S04]  /*0ee0*/  IMAD R11, R8, c[0x0][0x1b4], R11 ;  /* 0x00006d00080b7a24 */ /* 0x000fc800078e020b */
[----:B------:R-:W-:Y:S01]  /*0ef0*/  IMAD.IADD R11, R29, 0x1, R11 ;  /* 0x000000011d0b7824 */ /* 0x000fe200078e020b */
[----:B------:R-:W-:Y:S05]  /*0f00*/  BRA `(.L_x_4004) ;  /* 0x0000043000007947 */ /* 0x000fea0003800000 */
.L_x_4003:
        /* <DEDUP_REMOVED lines=17> */
.L_x_4005:
[----:B------:R-:W-:Y:S01]  /*1020*/  IABS R5, c[0x0][0x1c8] ;  /* 0x0000720000057a13 */ /* 0x000fe20000000000 */
[----:B------:R-:W-:-:S03]  /*1030*/  @P3 IMAD.IADD R13, R2, 0x1, R13 ;  /* 0x00000001020d3824 */ /* 0x000fc600078e020d */
        /* <DEDUP_REMOVED lines=11> */
[----:B------:R-:W-:-:S03]  /*10f0*/  MOV R17, R9 ;  /* 0x0000000900117202 */ /* 0x000fc60000000f00 */
[----:B------:R-:W-:Y:S02]  /*1100*/  IMAD.MOV.U32 R16, RZ, RZ, R12 ;  /* 0x000000ffff107224 */ /* 0x000fe400078e000c */
        /* <DEDUP_REMOVED lines=12> */
[----:B------:R-:W-:-:S05]  /*11d0*/  SHF.R.S32.HI R5, RZ, 0x1f, R3 ;  /* 0x0000001fff057819 */ /* 0x000fca0000011403 */
[----:B------:R-:W-:-:S04]  /*11e0*/  IMAD R4, R5, c[0x0][0x198], RZ ;  /* 0x0000660005047a24 */ /* 0x000fc800078e02ff */
[----:B------:R-:W-:Y:S02]  /*11f0*/  IMAD R11, R3, c[0x0][0x19c], R4 ;  /* 0x00006700030b7a24 */ /* 0x000fe400078e0204 */
[----:B------:R-:W-:-:S03]  /*1200*/  @P2 IADD3 R8, R8, 0x1, RZ ;  /* 0x0000000108082810 */ /* 0x000fc60007ffe0ff */
[----:B------:R-:W-:Y:S02]  /*1210*/  IADD3 R17, R17, R11, RZ ;  /* 0x0000000b11117210 */ /* 0x000fe40007ffe0ff */
[----:B------:R-:W-:Y:S02]  /*1220*/  @!P1 IADD3 R8, -R8, RZ, RZ ;  /* 0x000000ff08089210 */ /* 0x000fe40007ffe1ff */
[----:B------:R-:W-:-:S04]  /*1230*/  @!P0 LOP3.LUT R8, RZ, c[0x0][0x1c8], RZ, 0x33, !PT ;  /* 0x00007200ff088a12 */ /* 0x000fc800078e33ff */
        /* <DEDUP_REMOVED lines=16> */
.L_x_4004:
[----:B------:R-:W-:Y:S01]  /*1340*/  ISETP.NE.AND P0, PT, R122, -0x1, PT ;  /* 0xffffffff7a00780c */ /* 0x000fe20003f05270 */
[----:B------:R-:W-:Y:S01]  /*1350*/  IMAD R9, R9, c[0x0][0x1b8], RZ ;  /* 0x00006e0009097a24 */ /* 0x000fe200078e02ff */
[----:B------:R-:W-:Y:S01]  /*1360*/  SHF.R.S32.HI R17, RZ, 0x1f, R6 ;  /* 0x0000001fff117819 */ /* 0x000fe20000011406 */
[----:B------:R-:W-:Y:S03]  /*1370*/  BSSY B0, `(.L_x_4006) ;  /* 0x000006c000007945 */ /* 0x000fe60003800000 */
[----:B------:R-:W-:-:S04]  /*1380*/  LEA.HI R23, R17, R6, RZ, 0x2 ;  /* 0x0000000611177211 */ /* 0x000fc800078f10ff */
[----:B------:R-:W-:Y:S02]  /*1390*/  LOP3.LUT R29, R23, 0xfffffffc, RZ, 0xc0, !PT ;  /* 0xfffffffc171d7812 */ /* 0x000fe400078ec0ff */
[----:B------:R-:W-:Y:S01]  /*13a0*/  SHF.R.S32.HI R26, RZ, 0x2, R23 ;  /* 0x00000002ff1a7819 */ /* 0x000fe20000011417 */
[----:B------:R-:W-:Y:S01]  /*13b0*/  @!P0 IMAD.WIDE.U32 R32, R21, c[0x0][0x178], RZ ;  /* 0x00005e0015208a25 */ /* 0x000fe200078e00ff */
[----:B-----5:R-:W-:Y:S02]  /*13c0*/  @!P0 SHF.R.S32.HI R0, RZ, 0x1f, R21 ;  /* 0x0000001fff008819 */ /* 0x020fe40000011415 */
[----:B------:R-:W-:Y:S01]  /*13d0*/  LEA.HI R23, R23, R26, RZ, 0x1 ;  /* 0x0000001a17177211 */ /* 0x000fe200078f08ff */
[----:B------:R-:W-:Y:S01]  /*13e0*/  IMAD.IADD R128, R6, 0x1, -R29 ;  /* 0x0000000106807824 */ /* 0x000fe200078e0a1d */
[----:B------:R-:W-:Y:S01]  /*13f0*/  SHF.R.S32.HI R27, RZ, 0x1f, R26 ;  /* 0x0000001fff1b7819 */ /* 0x000fe2000001141a */
[----:B------:R-:W-:Y:S01]  /*1400*/  @!P0 IMAD R0, R0, c[0x0][0x178], RZ ;  /* 0x00005e0000008a24 */ /* 0x000fe200078e02ff */
[----:B------:R-:W-:Y:S01]  /*1410*/  LOP3.LUT R23, R23, 0x7fffffe, RZ, 0xc0, !PT ;  /* 0x07fffffe17177812 */ /* 0x000fe200078ec0ff */
[----:B------:R-:W-:-:S03]  /*1420*/  @P0 IMAD.WIDE.U32 R18, R122, c[0x0][0x190], RZ ;  /* 0x000064007a120a25 */ /* 0x000fc600078e00ff */
[----:B------:R-:W-:Y:S01]  /*1430*/  IADD3 R23, R26, -R23, RZ ;  /* 0x800000171a177210 */ /* 0x000fe20007ffe0ff */
[----:B------:R-:W-:Y:S01]  /*1440*/  @!P0 IMAD R0, R21, c[0x0][0x17c], R0 ;  /* 0x00005f0015008a24 */ /* 0x000fe200078e0200 */
[----:B------:R-:W-:Y:S01]  /*1450*/  LEA.HI R21, R17, R6, RZ, 0x3 ;  /* 0x0000000611157211 */ /* 0x000fe200078f18ff */
[----:B------:R-:W-:Y:S02]  /*1460*/  IMAD.SHL.U32 R128, R128, 0x8, RZ ;  /* 0x0000000880807824 */ /* 0x000fe400078e00ff */
[----:B------:R-:W-:Y:S01]  /*1470*/  @P0 IMAD R19, R122, c[0x0][0x194], R19 ;  /* 0x000065007a130a24 */ /* 0x000fe200078e0213 */
[----:B------:R-:W-:Y:S01]  /*1480*/  SHF.R.S32.HI R14, RZ, 0x3, R21 ;  /* 0x00000003ff0e7819 */ /* 0x000fe20000011415 */
[----:B------:R-:W-:Y:S01]  /*1490*/  @!P0 IMAD.IADD R19, R33, 0x1, R0 ;  /* 0x0000000121138824 */ /* 0x000fe200078e0200 */
[----:B------:R-:W-:Y:S01]  /*14a0*/  IADD3 R28, P2, R128, R28, RZ ;  /* 0x0000001c801c7210 */ /* 0x000fe20007f5e0ff */
[----:B------:R-:W-:Y:S01]  /*14b0*/  @!P0 IMAD.MOV.U32 R18, RZ, RZ, R32 ;  /* 0x000000ffff128224 */ /* 0x000fe200078e0020 */
[----:B------:R-:W-:Y:S01]  /*14c0*/  SHF.R.S32.HI R2, RZ, 0x1f, R128 ;  /* 0x0000001fff027819 */ /* 0x000fe20000011480 */
[----:B------:R-:W-:Y:S01]  /*14d0*/  IMAD.SHL.U32 R29, R14, 0x40, RZ ;  /* 0x000000400e1d7824 */ /* 0x000fe200078e00ff */
[-C--:B------:R-:W-:Y:S01]  /*14e0*/  LEA.HI R0, R17, R6.reuse, RZ, 0x5 ;  /* 0x0000000611007211 */ /* 0x080fe200078f28ff */
[----:B------:R-:W-:Y:S01]  /*14f0*/  IMAD R97, R27, c[0x0][0x198], RZ ;  /* 0x000066001b617a24 */ /* 0x000fe200078e02ff */
[----:B------:R-:W-:Y:S01]  /*1500*/  LEA.HI R17, R17, R6, RZ, 0x4 ;  /* 0x0000000611117211 */ /* 0x000fe200078f20ff */
[----:B------:R-:W-:Y:S01]  /*1510*/  IMAD.WIDE R24, R25, 0x40, R26 ;  /* 0x0000004019187825 */ /* 0x000fe200078e021a */
[----:B------:R-:W-:-:S02]  /*1520*/  LOP3.LUT R29, R29, 0xc0, RZ, 0xc0, !PT ;  /* 0x000000c01d1d7812 */ /* 0x000fc400078ec0ff */
[----:B------:R-:W-:Y:S01]  /*1530*/  IADD3 R30, P1, R128, R30, RZ ;  /* 0x0000001e801e7210 */ /* 0x000fe20007f3e0ff */
[----:B------:R-:W-:Y:S01]  /*1540*/  IMAD R97, R26, c[0x0][0x19c], R97 ;  /* 0x000067001a617a24 */ /* 0x000fe200078e0261 */
[----:B------:R-:W-:Y:S02]  /*1550*/  LOP3.LUT R33, R29, 0x18, R128, 0xf8, !PT ;  /* 0x000000181d217812 */ /* 0x000fe400078ef880 */
[----:B------:R-:W-:Y:S01]  /*1560*/  SHF.R.U32.HI R12, RZ, 0x3, R29 ;  /* 0x00000003ff0c7819 */ /* 0x000fe2000001161d */
[----:B------:R-:W-:Y:S01]  /*1570*/  IMAD.X R29, R2, 0x1, R11, P2 ;  /* 0x00000001021d7824 */ /* 0x000fe200010e060b */
[----:B------:R-:W-:Y:S01]  /*1580*/  IADD3 R18, P0, R128, R18, RZ ;  /* 0x0000001280127210 */ /* 0x000fe20007f1e0ff */
[----:B------:R-:W-:Y:S01]  /*1590*/  IMAD.X R31, R2, 0x1, R13, P1 ;  /* 0x00000001021f7824 */ /* 0x000fe200008e060d */
[----:B------:R-:W-:Y:S01]  /*15a0*/  LOP3.LUT R11, R17, 0xfffffff0, RZ, 0xc0, !PT ;  /* 0xfffffff0110b7812 */ /* 0x000fe200078ec0ff */
[----:B------:R-:W-:Y:S01]  /*15b0*/  IMAD.WIDE.U32 R98, R26, c[0x0][0x198], R28 ;  /* 0x000066001a627a25 */ /* 0x000fe200078e001c */
[----:B------:R-:W-:-:S02]  /*15c0*/  SHF.R.S32.HI R4, RZ, 0x5, R0 ;  /* 0x00000005ff047819 */ /* 0x000fc40000011400 */
[----:B------:R-:W-:Y:S01]  /*15d0*/  IADD3 R20, -R11, R6, RZ ;  /* 0x000000060b147210 */ /* 0x000fe20007ffe1ff */
[----:B------:R-:W-:Y:S01]  /*15e0*/  IMAD.X R19, R2, 0x1, R19, P0 ;  /* 0x0000000102137824 */ /* 0x000fe200000e0613 */
[----:B------:R-:W-:Y:S01]  /*15f0*/  LOP3.LUT R12, R33, R12, RZ, 0x3c, !PT ;  /* 0x0000000c210c7212 */ /* 0x000fe200078e3cff */
[----:B------:R-:W-:Y:S01]  /*1600*/  IMAD R125, R4, 0x8, R23 ;  /* 0x00000008047d7824 */ /* 0x000fe200078e0217 */
[----:B------:R-:W-:Y:S01]  /*1610*/  IADD3 R88, P0, R26, R3, RZ ;  /* 0x000000031a587210 */ /* 0x000fe20007f1e0ff */
[----:B------:R-:W-:Y:S01]  /*1620*/  IMAD R3, R8, c[0x0][0x1bc], R9 ;  /* 0x00006f0008037a24 */ /* 0x000fe200078e0209 */
[----:B------:R-:W-:Y:S01]  /*1630*/  LEA.HI R13, R20, R20, RZ, 0x1 ;  /* 0x00000014140d7211 */ /* 0x000fe200078f08ff */
[----:B------:R-:W-:Y:S01]  /*1640*/  IMAD.WIDE.U32 R8, R8, c[0x0][0x1b8], R30 ;  /* 0x00006e0008087a25 */ /* 0x000fe200078e001e */
[----:B------:R-:W-:Y:S02]  /*1650*/  SHF.R.S32.HI R23, RZ, 0x1f, R10 ;  /* 0x0000001fff177819 */ /* 0x000fe4000001140a */
[----:B------:R-:W-:Y:S01]  /*1660*/  IADD3 R97, R99, R97, RZ ;  /* 0x0000006163617210 */ /* 0x000fe20007ffe0ff */
[----:B------:R-:W-:Y:S01]  /*1670*/  IMAD.U32 R125, R125, 0x20, R12 ;  /* 0x000000207d7d7824 */ /* 0x000fe200078e000c */
[----:B------:R-:W-:Y:S01]  /*1680*/  SHF.R.S32.HI R12, RZ, 0x1f, R13 ;  /* 0x0000001fff0c7819 */ /* 0x000fe2000001140d */
[----:B------:R-:W-:Y:S01]  /*1690*/  IMAD.X R2, R27, 0x1, R5, P0 ;  /* 0x000000011b027824 */ /* 0x000fe200000e0605 */
[----:B------:R-:W-:Y:S01]  /*16a0*/  SHF.R.S32.HI R5, RZ, 0x1, R13 ;  /* 0x00000001ff057819 */ /* 0x000fe2000001140d */
[----:B------:R-:W-:Y:S01]  /*16b0*/  IMAD.IADD R29, R9, 0x1, R3 ;  /* 0x00000001091d7824 */ /* 0x000fe200078e0203 */
[----:B------:R-:W-:Y:S01]  /*16c0*/  LOP3.LUT R3, R0, 0xffffffe0, RZ, 0xc0, !PT ;  /* 0xffffffe000037812 */ /* 0x000fe200078ec0ff */
[----:B------:R-:W-:Y:S01]  /*16d0*/  IMAD.IADD R9, R126, 0x1, -R15 ;  /* 0x000000017e097824 */ /* 0x000fe200078e0a0f */
[----:B------:R-:W-:Y:S01]  /*16e0*/  LEA.HI R12, R12, R5, RZ, 0x2 ;  /* 0x000000050c0c7211 */ /* 0x000fe200078f10ff */
[----:B------:R-:W-:Y:S01]  /*16f0*/  IMAD R23, R23, c[0x0][0x1a8], RZ ;  /* 0x00006a0017177a24 */ /* 0x000fe200078e02ff */
[----:B------:R-:W-:Y:S01]  /*1700*/  IADD3 R119, R128, 0x20, RZ ;  /* 0x0000002080777810 */ /* 0x000fe20007ffe0ff */
[----:B------:R-:W-:Y:S01]  /*1710*/  IMAD.MOV.U32 R28, RZ, RZ, R8 ;  /* 0x000000ffff1c7224 */ /* 0x000fe200078e0008 */
[----:B------:R-:W-:Y:S01]  /*1720*/  ISETP.GE.AND P0, PT, R26, R9, PT ;  /* 0x000000091a00720c */ /* 0x000fe20003f06270 */
[----:B------:R-:W-:Y:S01]  /*1730*/  IMAD R23, R10, c[0x0][0x1ac], R23 ;  /* 0x00006b000a177a24 */ /* 0x000fe200078e0217 */
[----:B------:R-:W-:Y:S01]  /*1740*/  LOP3.LUT R12, R12, 0xfffffffc, RZ, 0xc0, !PT ;  /* 0xfffffffc0c0c7812 */ /* 0x000fe200078ec0ff */
[----:B------:R-:W-:Y:S01]  /*1750*/  IMAD.WIDE.U32 R10, R10, c[0x0][0x1a8], R18 ;  /* 0x00006a000a0a7a25 */ /* 0x000fe200078e0012 */
[----:B------:R-:W-:-:S02]  /*1760*/  IADD3 R118, R128, 0x40, RZ ;  /* 0x0000004080767810 */ /* 0x000fc40007ffe0ff */
[----:B------:R-:W-:Y:S01]  /*1770*/  SHF.L.U32 R125, R125, 0x1, RZ ;  /* 0x000000017d7d7819 */ /* 0x000fe200000006ff */
[----:B------:R-:W-:Y:S02]  /*1780*/  IMAD.IADD R12, R5, 0x1, -R12 ;  /* 0x00000001050c7824 */ /* 0x000fe400078e0a0c */
[----:B------:R-:W-:Y:S02]  /*1790*/  IMAD R19, R2, c[0x0][0x1a0], RZ ;  /* 0x0000680002137a24 */ /* 0x000fe400078e02ff */
[----:B------:R-:W-:Y:S01]  /*17a0*/  IMAD.MOV.U32 R5, RZ, RZ, 0x10 ;  /* 0x00000010ff057424 */ /* 0x000fe200078e00ff */
[----:B------:R-:W-:Y:S01]  /*17b0*/  LOP3.LUT P1, RZ, R12, 0x2, RZ, 0xc0, !PT ;  /* 0x000000020cff7812 */ /* 0x000fe2000782c0ff */
[C---:B------:R-:W-:Y:S02]  /*17c0*/  IMAD R19, R88.reuse, c[0x0][0x1a4], R19 ;  /* 0x0000690058137a24 */ /* 0x040fe400078e0213 */
[----:B------:R-:W-:-:S04]  /*17d0*/  IMAD.WIDE.U32 R88, R88, c[0x0][0x1a0], R28 ;  /* 0x0000680058587a25 */ /* 0x000fc800078e001c */
[----:B------:R-:W-:Y:S01]  /*17e0*/  IMAD.IADD R18, R6, 0x1, -R3 ;  /* 0x0000000106127824 */ /* 0x000fe200078e0a03 */
[----:B------:R-:W-:Y:S01]  /*17f0*/  SEL R3, R5, 0xfffffff0, !P1 ;  /* 0xfffffff005037807 */ /* 0x000fe20004800000 */
        /* <DEDUP_REMOVED lines=35> */
.L_x_4007:
[----:B------:R-:W-:Y:S05]  /*1a30*/  BSYNC B0 ;  /* 0x0000000000007941 */ /* 0x000fea0003800000 */
.L_x_4006:
        /* <DEDUP_REMOVED lines=36> */
.L_x_4009:
[----:B------:R-:W-:Y:S05]  /*1c80*/  BSYNC B0 ;  /* 0x0000000000007941 */ /* 0x000fea0003800000 */
.L_x_4008:
        /* <DEDUP_REMOVED lines=33> */
.L_x_4011:
[----:B------:R-:W-:Y:S05]  /*1ea0*/  BSYNC B0 ;  /* 0x0000000000007941 */ /* 0x000fea0003800000 */
.L_x_4010:
        /* <DEDUP_REMOVED lines=34> */
.L_x_4013:
[----:B------:R-:W-:Y:S05]  /*20d0*/  BSYNC B0 ;  /* 0x0000000000007941 */ /* 0x000fea0003800000 */
.L_x_4012:
[----:B------:R-:W0:Y:S01]  /*20e0*/  LDGDEPBAR ;  /* 0x00000000000079af */ /* 0x000e220000000000 */
[----:B--2---:R-:W-:Y:S01]  /*20f0*/  SHF.R.S32.HI R10, RZ, 0x4, R17 ;  /* 0x00000004ff0a7819 */ /* 0x004fe20000011411 */
[----:B------:R-:W-:Y:S01]  /*2100*/  IMAD.SHL.U32 R12, R12, 0x40, RZ ;  /* 0x000000400c0c7824 */ /* 0x000fe200078e00ff */
[----:B------:R-:W-:Y:S01]  /*2110*/  LOP3.LUT R21, R21, 0xfffffff8, RZ, 0xc0, !PT ;  /* 0xfffffff815157812 */ /* 0x000fe200078ec0ff */
[C---:B------:R-:W-:Y:S01]  /*2120*/  IMAD.SHL.U32 R87, R6.reuse, 0x2, RZ ;  /* 0x0000000206577824 */ /* 0x040fe200078e00ff */
[----:B------:R-:W-:Y:S01]  /*2130*/  LEA.HI R17, R17, R10, RZ, 0x1 ;  /* 0x0000000a11117211 */ /* 0x000fe200078f08ff */
[----:B------:R-:W-:Y:S01]  /*2140*/  BSSY B0, `(.L_x_4014) ;  /* 0x0000051000007945 */ /* 0x000fe20003800000 */
[----:B------:R-:W-:Y:S01]  /*2150*/  LOP3.LUT R11, R13, 0x7fffffe, RZ, 0xc0, !PT ;  /* 0x07fffffe0d0b7812 */ /* 0x000fe200078ec0ff */
[----:B------:R-:W-:Y:S01]  /*2160*/  IMAD.IADD R21, R6, 0x1, -R21 ;  /* 0x0000000106157824 */ /* 0x000fe200078e0a15 */
[----:B------:R-:W-:Y:S02]  /*2170*/  LOP3.LUT R17, R17, 0xfffffffe, RZ, 0xc0, !PT ;  /* 0xfffffffe11117812 */ /* 0x000fe400078ec0ff */
[----:B------:R-:W-:Y:S01]  /*2180*/  ISETP.GE.AND P1, PT, R26, R9, PT ;  /* 0x000000091a00720c */ /* 0x000fe20003f26270 */
[----:B------:R-:W-:Y:S01]  /*2190*/  IMAD.IADD R16, R20, 0x1, -R11 ;  /* 0x0000000114107824 */ /* 0x000fe200078e0a0b */
[----:B------:R-:W-:Y:S01]  /*21a0*/  SHF.R.S32.HI R19, RZ, 0x1f, R20 ;  /* 0x0000001fff137819 */ /* 0x000fe20000011414 */
[----:B------:R-:W-:Y:S01]  /*21b0*/  IMAD.IADD R17, R10, 0x1, -R17 ;  /* 0x000000010a117824 */ /* 0x000fe200078e0a11 */
[----:B------:R-:W-:Y:S01]  /*21c0*/  LEA.HI R11, R21, R21, RZ, 0x1 ;  /* 0x00000015150b7211 */ /* 0x000fe200078f08ff */
[----:B------:R-:W-:Y:S01]  /*21d0*/  IMAD R10, R4, 0x10, R15 ;  /* 0x00000010040a7824 */ /* 0x000fe200078e020f */
[----:B------:R-:W-:Y:S01]  /*21e0*/  LEA.HI R19, R19, R20, RZ, 0x3 ;  /* 0x0000001413137211 */ /* 0x000fe200078f18ff */
[----:B------:R-:W-:Y:S01]  /*21f0*/  IMAD.SHL.U32 R13, R17, 0x8, RZ ;  /* 0x00000008110d7824 */ /* 0x000fe200078e00ff */
[----:B------:R-:W-:-:S02]  /*2200*/  LOP3.LUT R116, R11, 0x7fffffe, RZ, 0xc0, !PT ;  /* 0x07fffffe0b747812 */ /* 0x000fc400078ec0ff */
[----:B------:R-:W-:Y:S01]  /*2210*/  LOP3.LUT R12, R12, 0xc0, RZ, 0xc0, !PT ;  /* 0x000000c00c0c7812 */ /* 0x000fe200078ec0ff */
[----:B------:R-:W-:Y:S01]  /*2220*/  IMAD.SHL.U32 R19, R19, 0x20, RZ ;  /* 0x0000002013137824 */ /* 0x000fe200078e00ff */
[----:B------:R-:W-:Y:S01]  /*2230*/  SHF.R.S32.HI R11, RZ, 0x1, R11 ;  /* 0x00000001ff0b7819 */ /* 0x000fe2000001140b */
[----:B------:R-:W-:-:S04]  /*2240*/  DEPBAR.LE SB0, 0x0 ;  /* 0x000080000000791a */ /* 0x000fc80000000000 */
[----:B------:R-:W-:Y:S01]  /*2250*/  BAR.SYNC.DEFER_BLOCKING 0x0 ;  /* 0x0000000000007b1d */ /* 0x000fe20000010000 */
[----:B------:R-:W-:Y:S01]  /*2260*/  LOP3.LUT R13, R12, 0x8, R13, 0xf8, !PT ;  /* 0x000000080c0d7812 */ /* 0x000fe200078ef80d */
[----:B------:R-:W-:Y:S01]  /*2270*/  IMAD.IADD R116, R21, 0x1, -R116 ;  /* 0x0000000115747824 */ /* 0x000fe200078e0a74 */
[----:B------:R-:W-:Y:S02]  /*2280*/  SHF.R.S32.HI R123, RZ, 0x1f, R18 ;  /* 0x0000001fff7b7819 */ /* 0x000fe40000011412 */
[----:B------:R-:W-:Y:S01]  /*2290*/  SHF.R.U32.HI R12, RZ, 0x3, R12 ;  /* 0x00000003ff0c7819 */ /* 0x000fe2000001160c */
[----:B------:R-:W-:Y:S01]  /*22a0*/  IMAD R116, R17, 0x8, R116 ;  /* 0x0000000811747824 */ /* 0x000fe200078e0274 */
[C---:B------:R-:W-:Y:S01]  /*22b0*/  LOP3.LUT P2, RZ, R11.reuse, 0x2, RZ, 0xc0, !PT ;  /* 0x000000020bff7812 */ /* 0x040fe2000784c0ff */
[----:B------:R-:W-:Y:S01]  /*22c0*/  IMAD.SHL.U32 R11, R11, 0x40, RZ ;  /* 0x000000400b0b7824 */ /* 0x000fe200078e00ff */
[----:B------:R-:W-:Y:S02]  /*22d0*/  LOP3.LUT R19, R19, 0xffffff00, RZ, 0xc0, !PT ;  /* 0xffffff0013137812 */ /* 0x000fe400078ec0ff */
[----:B------:R-:W-:-:S02]  /*22e0*/  LEA.HI R123, R123, R18, RZ, 0x2 ;  /* 0x000000127b7b7211 */ /* 0x000fc400078f10ff */
[----:B------:R-:W-:Y:S01]  /*22f0*/  LOP3.LUT R13, R13, R12, RZ, 0x3c, !PT ;  /* 0x0000000c0d0d7212 */ /* 0x000fe200078e3cff */
[----:B------:R-:W-:Y:S01]  /*2300*/  IMAD.SHL.U32 R12, R14, 0x8, RZ ;  /* 0x000000080e0c7824 */ /* 0x000fe200078e00ff */
[----:B------:R-:W-:Y:S01]  /*2310*/  LOP3.LUT R11, R11, 0xc0, RZ, 0xc0, !PT ;  /* 0x000000c00b0b7812 */ /* 0x000fe200078ec0ff */
[----:B------:R-:W-:Y:S01]  /*2320*/  IMAD R15, R4, 0x200, R19 ;  /* 0x00000200040f7824 */ /* 0x000fe200078e0213 */
[----:B------:R-:W-:Y:S01]  /*2330*/  SHF.R.S32.HI R123, RZ, 0x2, R123 ;  /* 0x00000002ff7b7819 */ /* 0x000fe2000001147b */
[C---:B------:R-:W-:Y:S01]  /*2340*/  IMAD R4, R16.reuse, 0x20, R19 ;  /* 0x0000002010047824 */ /* 0x040fe200078e0213 */
[----:B------:R-:W-:Y:S01]  /*2350*/  LOP3.LUT R12, R11, 0x8, R12, 0xf8, !PT ;  /* 0x000000080b0c7812 */ /* 0x000fe200078ef80c */
[----:B------:R-:W-:Y:S01]  /*2360*/  IMAD R15, R16, 0x20, R15 ;  /* 0x00000020100f7824 */ /* 0x000fe200078e020f */
[----:B------:R-:W-:Y:S01]  /*2370*/  SHF.R.U32.HI R11, RZ, 0x3, R11 ;  /* 0x00000003ff0b7819 */ /* 0x000fe2000001160b */
[C---:B------:R-:W-:Y:S01]  /*2380*/  IMAD.IADD R4, R13.reuse, 0x1, R4 ;  /* 0x000000010d047824 */ /* 0x040fe200078e0204 */
[----:B------:R-:W-:Y:S01]  /*2390*/  IADD3 R6, R10, 0x1, R123 ;  /* 0x000000010a067810 */ /* 0x000fe20007ffe07b */
[----:B------:R2:W-:Y:S01]  /*23a0*/  @P1 STS [R125+0x6000], RZ ;  /* 0x006000ff7d001388 */ /* 0x0005e20000000800 */
[----:B------:R-:W-:Y:S01]  /*23b0*/  LOP3.LUT R11, R12, R11, RZ, 0x3c, !PT ;  /* 0x0000000b0c0b7212 */ /* 0x000fe200078e3cff */
[----:B------:R-:W-:Y:S01]  /*23c0*/  IMAD.IADD R117, R13, 0x1, R15 ;  /* 0x000000010d757824 */ /* 0x000fe200078e020f */
[----:B------:R-:W-:Y:S01]  /*23d0*/  LEA R110, P0, R88, c[0x0][0x170], 0x1 ;  /* 0x00005c00586e7a11 */ /* 0x000fe200078008ff */
[----:B------:R2:W-:Y:S01]  /*23e0*/  @P1 STS [R125+0x6004], RZ ;  /* 0x006004ff7d001388 */ /* 0x0005e20000000800 */
[----:B------:R-:W-:Y:S01]  /*23f0*/  IADD3 R6, R7, R6, -R126 ;  /* 0x0000000607067210 */ /* 0x000fe20007ffe87e */
[----:B------:R-:W-:Y:S01]  /*2400*/  IMAD.U32 R116, R116, 0x20, R11 ;  /* 0x0000002074747824 */ /* 0x000fe200078e000b */
[----:B------:R-:W-:Y:S01]  /*2410*/  LEA.HI.X R111, R88, c[0x0][0x174], R84, 0x1, P0 ;  /* 0x00005d00586f7a11 */ /* 0x000fe200000f0c54 */
[----:B------:R2:W-:Y:S01]  /*2420*/  @P1 STS.64 [R125+0x6008], RZ ;  /* 0x006008ff7d001388 */ /* 0x0005e20000000a00 */
[----:B------:R-:W-:Y:S01]  /*2430*/  LOP3.LUT R87, R87, 0x6, RZ, 0xc0, !PT ;  /* 0x0000000657577812 */ /* 0x000fe200078ec0ff */
[----:B------:R-:W-:Y:S01]  /*2440*/  IMAD.SHL.U32 R117, R117, 0x2, RZ ;  /* 0x0000000275757824 */ /* 0x000fe200078e00ff */
[----:B------:R-:W-:Y:S01]  /*2450*/  SEL R5, R5, 0xfffffff0, !P2 ;  /* 0xfffffff005057807 */ /* 0x000fe20005000000 */
[----:B------:R2:W-:Y:S01]  /*2460*/  @P1 STS.128 [R125+0x7000], RZ ;  /* 0x007000ff7d001388 */ /* 0x0005e20000000c00 */
[----:B------:R-:W-:-:S03]  /*2470*/  IADD3 R6, R6, c[0x0][0x2e8], RZ ;  /* 0x0000ba0006067a10 */ /* 0x000fc60007ffe0ff */
[----:B------:R2:W-:Y:S01]  /*2480*/  @P1 STS.128 [R125+0x8000], RZ ;  /* 0x008000ff7d001388 */ /* 0x0005e20000000c00 */
[----:B------:R-:W-:Y:S05]  /*2490*/  @P1 BRA `(.L_x_4015) ;  /* 0x000001b000001947 */ /* 0x000fea0003800000 */
[----:B------:R-:W-:Y:S02]  /*24a0*/  ISETP.GE.AND P2, PT, R128, c[0x0][0x220], PT ;  /* 0x0000880080007a0c */ /* 0x000fe40003f46270 */
[----:B------:R-:W-:Y:S02]  /*24b0*/  ISETP.GE.AND P1, PT, R119, c[0x0][0x220], PT ;  /* 0x0000880077007a0c */ /* 0x000fe40003f26270 */
[----:B------:R-:W-:-:S09]  /*24c0*/  ISETP.GE.AND P0, PT, R118, c[0x0][0x220], PT ;  /* 0x0000880076007a0c */ /* 0x000fd20003f06270 */
[----:B------:R-:W-:Y:S01]  /*24d0*/  @!P2 IMAD.MOV.U32 R12, RZ, RZ, R110 ;  /* 0x000000ffff0ca224 */ /* 0x000fe200078e006e */
[----:B------:R3:W-:Y:S01]  /*24e0*/  @P2 STS [R125+0x6000], RZ ;  /* 0x006000ff7d002388 */ /* 0x0007e20000000800 */
[--C-:B------:R-:W-:Y:S01]  /*24f0*/  @!P2 IMAD.MOV.U32 R13, RZ, RZ, R111.reuse ;  /* 0x000000ffff0da224 */ /* 0x100fe200078e006f */
[----:B------:R-:W-:Y:S01]  /*2500*/  @!P1 MOV R10, R110 ;  /* 0x0000006e000a9202 */ /* 0x000fe20000000f00 */
[----:B------:R-:W-:Y:S01]  /*2510*/  @!P1 IMAD.MOV.U32 R11, RZ, RZ, R111 ;  /* 0x000000ffff0b9224 */ /* 0x000fe200078e006f */
        /* <DEDUP_REMOVED lines=13> */
[----:B---3--:R-:W-:Y:S02]  /*25f0*/  MOV R10, R110 ;  /* 0x0000006e000a7202 */ /* 0x008fe40000000f00 */
[----:B------:R-:W-:-:S05]  /*2600*/  MOV R11, R111 ;  /* 0x0000006f000b7202 */ /* 0x000fca0000000f00 */
[----:B------:R-:W-:Y:S01]  /*2610*/  @!PT LDS RZ, [RZ] ;  /* 0x00000000fffff984 */ /* 0x000fe20000000800 */
[----:B------:R-:W-:Y:S01]  /*2620*/  @!PT LDS RZ, [RZ] ;  /* 0x00000000fffff984 */ /* 0x000fe20000000800 */
[----:B------:R-:W-:Y:S01]  /*2630*/  @!PT LDS RZ, [RZ] ;  /* 0x00000000fffff984 */ /* 0x000fe20000000800 */
[----:B------:R3:W-:Y:S02]  /*2640*/  LDGSTS.E.BYPASS.LTC128B.128 [R125+0x8000], [R10.64+0x80] ;  /* 0x080000800a7d7fae */ /* 0x0007e4000b901d48 */
.L_x_4015:
[----:B------:R-:W-:Y:S05]  /*2650*/  BSYNC B0 ;  /* 0x0000000000007941 */ /* 0x000fea0003800000 */
.L_x_4014:
        /* <DEDUP_REMOVED lines=34> */
.L_x_4017:
[----:B------:R-:W-:Y:S05]  /*2880*/  BSYNC B0 ;  /* 0x0000000000007941 */ /* 0x000fea0003800000 */
.L_x_4016:
[----:B------:R-:W-:Y:S01]  /*2890*/  IMAD.SHL.U32 R116, R116, 0x2, RZ ;  /* 0x0000000274747824 */ /* 0x000fe200078e00ff */
[----:B------:R-:W-:Y:S01]  /*28a0*/  LDSM.16.M88.4 R68, [R117] ;  /* 0x000000007544783b */ /* 0x000fe20000000200 */
[----:B------:R-:W-:Y:S01]  /*28b0*/  IMAD R115, R3, 0x2, R117 ;  /* 0x0000000203737824 */ /* 0x000fe200078e0275 */
[----:B------:R-:W-:Y:S01]  /*28c0*/  IMNMX R100, R6, R7, PT ;  /* 0x0000000706647217 */ /* 0x000fe20003800200 */
[----:B------:R-:W-:Y:S01]  /*28d0*/  IMAD R113, R5, 0x2, R116 ;  /* 0x0000000205717824 */ /* 0x000fe200078e0274 */
[----:B-1----:R-:W1:Y:S04]  /*28e0*/  LDSM.16.M88.4 R32, [R116+0x3400] ;  /* 0x003400007420783b */ /* 0x002e680000000200 */
[----:B------:R-:W5:Y:S04]  /*28f0*/  LDSM.16.M88.4 R40, [R116+0x3000] ;  /* 0x003000007428783b */ /* 0x000f680000000200 */
[----:B------:R-:W2:Y:S04]  /*2900*/  LDSM.16.M88.4 R24, [R116+0x3800] ;  /* 0x003800007418783b */ /* 0x000ea80000000200 */
[----:B------:R-:W3:Y:S04]  /*2910*/  LDSM.16.M88.4 R20, [R116+0x3c00] ;  /* 0x003c00007414783b */ /* 0x000ee80000000200 */
[----:B------:R-:W-:Y:S04]  /*2920*/  LDSM.16.M88.4 R80, [R115] ;  /* 0x000000007350783b */ /* 0x000fe80000000200 */
[----:B---3--:R-:W3:Y:S04]  /*2930*/  LDSM.16.M88.4 R12, [R113+0x3400] ;  /* 0x00340000710c783b */ /* 0x008ee80000000200 */
[----:B------:R-:W4:Y:S04]  /*2940*/  LDSM.16.M88.4 R16, [R113+0x3000] ;  /* 0x003000007110783b */ /* 0x000f280000000200 */
[----:B------:R-:W2:Y:S04]  /*2950*/  LDSM.16.M88.4 R8, [R113+0x3800] ;  /* 0x003800007108783b */ /* 0x000ea80000000200 */
[----:B------:R-:W2:Y:S04]  /*2960*/  LDSM.16.M88.4 R76, [R113+0x3c00] ;  /* 0x003c0000714c783b */ /* 0x000ea80000000200 */
[----:B------:R-:W-:Y:S01]  /*2970*/  LDSM.16.M88.4 R64, [R117+0x1000] ;  /* 0x001000007540783b */ /* 0x000fe20000000200 */
[C---:B-1----:R-:W-:Y:S03]  /*2980*/  HMMA.16816.F32 R36, R68.reuse, R32, RZ ;  /* 0x000000204424723c */ /* 0x042fe600000018ff */
[----:B------:R-:W1:Y:S04]  /*2990*/  LDSM.16.M88.4 R56, [R116+0x4400] ;  /* 0x004400007438783b */ /* 0x000e680000000200 */
[----:B------:R-:W1:Y:S01]  /*29a0*/  LDSM.16.M88.4 R60, [R116+0x4000] ;  /* 0x00400000743c783b */ /* 0x000e620000000200 */
[C---:B------:R-:W-:Y:S03]  /*29b0*/  HMMA.16816.F32 R32, R68.reuse, R34, RZ ;  /* 0x000000224420723c */ /* 0x040fe600000018ff */
[----:B------:R-:W1:Y:S04]  /*29c0*/  LDSM.16.M88.4 R52, [R116+0x4800] ;  /* 0x004800007434783b */ /* 0x000e680000000200 */
[----:B------:R-:W1:Y:S01]  /*29d0*/  LDSM.16.M88.4 R48, [R116+0x4c00] ;  /* 0x004c00007430783b */ /* 0x000e620000000200 */
[C---:B-----5:R-:W-:Y:S03]  /*29e0*/  HMMA.16816.F32 R44, R68.reuse, R40, RZ ;  /* 0x00000028442c723c */ /* 0x060fe600000018ff */
[----:B------:R-:W0:Y:S05]  /*29f0*/  LDGDEPBAR ;  /* 0x00000000000079af */ /* 0x000e2a0000000000 */
[C---:B------:R-:W-:Y:S08]  /*2a00*/  HMMA.16816.F32 R40, R68.reuse, R42, RZ ;  /* 0x0000002a4428723c */ /* 0x040ff000000018ff */
[C---:B--2---:R-:W-:Y:S08]  /*2a10*/  HMMA.16816.F32 R28, R68.reuse, R24, RZ ;  /* 0x00000018441c723c */ /* 0x044ff000000018ff */
[C---:B------:R-:W-:Y:S08]  /*2a20*/  HMMA.16816.F32 R72, R68.reuse, R20, RZ ;  /* 0x000000144448723c */ /* 0x040ff000000018ff */
[----:B------:R-:W-:Y:S08]  /*2a30*/  HMMA.16816.F32 R24, R68, R26, RZ ;  /* 0x0000001a4418723c */ /* 0x000ff000000018ff */
[C---:B---3--:R-:W-:Y:S08]  /*2a40*/  HMMA.16816.F32 R36, R80.reuse, R12, R36 ;  /* 0x0000000c5024723c */ /* 0x048ff00000001824 */
[----:B------:R-:W-:Y:S01]  /*2a50*/  HMMA.16816.F32 R32, R80, R14, R32 ;  /* 0x0000000e5020723c */ /* 0x000fe20000001820 */
[----:B------:R-:W-:Y:S07]  /*2a60*/  LDSM.16.M88.4 R12, [R113+0x4400] ;  /* 0x00440000710c783b */ /* 0x000fee0000000200 */
[----:B------:R-:W-:Y:S01]  /*2a70*/  HMMA.16816.F32 R68, R68, R22, RZ ;  /* 0x000000164444723c */ /* 0x000fe200000018ff */
[----:B------:R-:W2:Y:S07]  /*2a80*/  LDSM.16.M88.4 R20, [R115+0x1000] ;  /* 0x001000007314783b */ /* 0x000eae0000000200 */
[C---:B----4-:R-:W-:Y:S08]  /*2a90*/  HMMA.16816.F32 R44, R80.reuse, R16, R44 ;  /* 0x00000010502c723c */ /* 0x050ff0000000182c */
[C---:B------:R-:W-:Y:S01]  /*2aa0*/  HMMA.16816.F32 R40, R80.reuse, R18, R40 ;  /* 0x000000125028723c */ /* 0x040fe20000001828 */
[----:B------:R-:W3:Y:S07]  /*2ab0*/  LDSM.16.M88.4 R16, [R113+0x4000] ;  /* 0x004000007110783b */ /* 0x000eee0000000200 */
[C---:B------:R-:W-:Y:S08]  /*2ac0*/  HMMA.16816.F32 R28, R80.reuse, R8, R28 ;  /* 0x00000008501c723c */ /* 0x040ff0000000181c */
[C---:B------:R-:W-:Y:S08]  /*2ad0*/  HMMA.16816.F32 R72, R80.reuse, R76, R72 ;  /* 0x0000004c5048723c */ /* 0x040ff00000001848 */
[----:B------:R-:W-:Y:S01]  /*2ae0*/  HMMA.16816.F32 R24, R80, R10, R24 ;  /* 0x0000000a5018723c */ /* 0x000fe20000001818 */
[----:B------:R-:W-:Y:S07]  /*2af0*/  LDSM.16.M88.4 R8, [R113+0x4800] ;  /* 0x004800007108783b */ /* 0x000fee0000000200 */
[C---:B-1----:R-:W-:Y:S08]  /*2b00*/  HMMA.16816.F32 R36, R64.reuse, R56, R36 ;  /* 0x000000384024723c */ /* 0x042ff00000001824 */
[----:B------:R-:W-:Y:S01]  /*2b10*/  HMMA.16816.F32 R32, R64, R58, R32 ;  /* 0x0000003a4020723c */ /* 0x000fe20000001820 */
[----:B------:R-:W-:Y:S07]  /*2b20*/  LDSM.16.M88.4 R56, [R117+0x2000] ;  /* 0x002000007538783b */ /* 0x000fee0000000200 */
[----:B------:R-:W-:Y:S01]  /*2b30*/  HMMA.16816.F32 R68, R80, R78, R68 ;  /* 0x0000004e5044723c */ /* 0x000fe20000001844 */
[----:B------:R-:W1:Y:S07]  /*2b40*/  LDSM.16.M88.4 R76, [R113+0x4c00] ;  /* 0x004c0000714c783b */ /* 0x000e6e0000000200 */
[C---:B------:R-:W-:Y:S08]  /*2b50*/  HMMA.16816.F32 R44, R64.reuse, R60, R44 ;  /* 0x0000003c402c723c */ /* 0x040ff0000000182c */
[C---:B------:R-:W-:Y:S08]  /*2b60*/  HMMA.16816.F32 R40, R64.reuse, R62, R40 ;  /* 0x0000003e4028723c */ /* 0x040ff00000001828 */
[C---:B------:R-:W-:Y:S01]  /*2b70*/  HMMA.16816.F32 R60, R64.reuse, R52, R28 ;  /* 0x00000034403c723c */ /* 0x040fe2000000181c */
[----:B------:R-:W4:Y:S07]  /*2b80*/  LDSM.16.M88.4 R28, [R116+0x5000] ;  /* 0x00500000741c783b */ /* 0x000f2e0000000200 */
[C---:B------:R-:W-:Y:S08]  /*2b90*/  HMMA.16816.F32 R72, R64.reuse, R48, R72 ;  /* 0x000000304048723c */ /* 0x040ff00000001848 */
[----:B------:R-:W-:Y:S08]  /*2ba0*/  HMMA.16816.F32 R24, R64, R54, R24 ;  /* 0x000000364018723c */ /* 0x000ff00000001818 */
[C---:B--2---:R-:W-:Y:S08]  /*2bb0*/  HMMA.16816.F32 R36, R20.reuse, R12, R36 ;  /* 0x0000000c1424723c */ /* 0x044ff00000001824 */
[----:B------:R-:W-:Y:S01]  /*2bc0*/  HMMA.16816.F32 R32, R20, R14, R32 ;  /* 0x0000000e1420723c */ /* 0x000fe20000001820 */
[----:B------:R-:W2:Y:S07]  /*2bd0*/  LDSM.16.M88.4 R12, [R116+0x5400] ;  /* 0x00540000740c783b */ /* 0x000eae0000000200 */
[----:B------:R-:W-:Y:S01]  /*2be0*/  HMMA.16816.F32 R68, R64, R50, R68 ;  /* 0x000000324044723c */ /* 0x000fe20000001844 */
[----:B------:R-:W-:Y:S07]  /*2bf0*/  LDSM.16.M88.4 R48, [R116+0x5800] ;  /* 0x005800007430783b */ /* 0x000fee0000000200 */
[C---:B---3--:R-:W-:Y:S08]  /*2c00*/  HMMA.16816.F32 R44, R20.reuse, R16, R44 ;  /* 0x00000010142c723c */ /* 0x048ff0000000182c */
[C---:B------:R-:W-:Y:S01]  /*2c10*/  HMMA.16816.F32 R40, R20.reuse, R18, R40 ;  /* 0x000000121428723c */ /* 0x040fe20000001828 */
[----:B------:R-:W3:Y:S07]  /*2c20*/  LDSM.16.M88.4 R16, [R116+0x5c00] ;  /* 0x005c00007410783b */ /* 0x000eee0000000200 */
[C---:B-1----:R-:W-:Y:S08]  /*2c30*/  HMMA.16816.F32 R72, R20.reuse, R76, R72 ;  /* 0x0000004c1448723c */ /* 0x042ff00000001848 */
[C---:B------:R-:W-:Y:S08]  /*2c40*/  HMMA.16816.F32 R60, R20.reuse, R8, R60 ;  /* 0x00000008143c723c */ /* 0x040ff0000000183c */
[C---:B------:R-:W-:Y:S01]  /*2c50*/  HMMA.16816.F32 R52, R20.reuse, R10, R24 ;  /* 0x0000000a1434723c */ /* 0x040fe20000001818 */
[----:B------:R-:W-:Y:S04]  /*2c60*/  LDSM.16.M88.4 R8, [R115+0x2000] ;  /* 0x002000007308783b */ /* 0x000fe80000000200 */
[----:B------:R-:W1:Y:S03]  /*2c70*/  LDSM.16.M88.4 R24, [R113+0x5000] ;  /* 0x005000007118783b */ /* 0x000e660000000200 */
[----:B------:R-:W-:Y:S07]  /*2c80*/  HMMA.16816.F32 R68, R20, R78, R68 ;  /* 0x0000004e1444723c */ /* 0x000fee0000001844 */
[----:B------:R-:W-:Y:S01]  /*2c90*/  IMAD.IADD R20, R0, 0x1, R87 ;  /* 0x0000000100147824 */ /* 0x000fe200078e0257 */
[----:B----4-:R-:W-:Y:S01]  /*2ca0*/  HMMA.16816.F32 R64, R56, R28, R44 ;  /* 0x0000001c3840723c */ /* 0x010fe2000000182c */
[----:B------:R-:W4:Y:S03]  /*2cb0*/  LDSM.16.M88.4 R44, [R113+0x5400] ;  /* 0x00540000712c783b */ /* 0x000f260000000200 */
[----:B------:R-:W-:-:S02]  /*2cc0*/  IADD3 R5, R20, 0x1, RZ ;  /* 0x0000000114057810 */ /* 0x000fc40007ffe0ff */
[----:B------:R-:W-:Y:S02]  /*2cd0*/  IADD3 R21, R20, 0x21, RZ ;  /* 0x0000002114157810 */ /* 0x000fe40007ffe0ff */
[----:B------:R-:W-:Y:S01]  /*2ce0*/  HMMA.16816.F32 R40, R56, R30, R40 ;  /* 0x0000001e3828723c */ /* 0x000fe20000001828 */
[----:B------:R-:W-:-:S07]  /*2cf0*/  ISETP.GE.AND P4, PT, R5, R100, PT ;  /* 0x000000640500720c */ /* 0x000fce0003f86270 */
[C---:B--2---:R-:W-:Y:S08]  /*2d00*/  HMMA.16816.F32 R36, R56.reuse, R12, R36 ;  /* 0x0000000c3824723c */ /* 0x044ff00000001824 */
[C---:B------:R-:W-:Y:S01]  /*2d10*/  HMMA.16816.F32 R32, R56.reuse, R14, R32 ;  /* 0x0000000e3820723c */ /* 0x040fe20000001820 */
[----:B------:R-:W2:Y:S07]  /*2d20*/  LDSM.16.M88.4 R12, [R113+0x5800] ;  /* 0x00580000710c783b */ /* 0x000eae0000000200 */
[C---:B---3--:R-:W-:Y:S07]  /*2d30*/  HMMA.16816.F32 R72, R56.reuse, R16, R72 ;  /* 0x000000103848723c */ /* 0x048fee0000001848 */
[----:B------:R-:W-:Y:S01]  /*2d40*/  IADD3 R16, R6, 0x8, RZ ;  /* 0x0000000806107810 */ /* 0x000fe20007ffe0ff */
[----:B------:R-:W-:Y:S01]  /*2d50*/  HMMA.16816.F32 R68, R56, R18, R68 ;  /* 0x000000123844723c */ /* 0x000fe20000001844 */
[----:B------:R-:W-:-:S02]  /*2d60*/  IADD3 R6, R20, 0x9, RZ ;  /* 0x0000000914067810 */ /* 0x000fc40007ffe0ff */
[----:B------:R-:W-:Y:S02]  /*2d70*/  IMNMX R99, R16, R7, PT ;  /* 0x0000000710637217 */ /* 0x000fe40003800200 */
[----:B------:R-:W3:Y:S01]  /*2d80*/  LDSM.16.M88.4 R16, [R113+0x5c00] ;  /* 0x005c00007110783b */ /* 0x000ee20000000200 */
[----:B------:R-:W-:Y:S01]  /*2d90*/  IADD3 R7, R20, 0x8, RZ ;  /* 0x0000000814077810 */ /* 0x000fe20007ffe0ff */
[----:B------:R-:W-:-:S04]  /*2da0*/  DEPBAR.LE SB0, 0x0 ;  /* 0x000080000000791a */ /* 0x000fc80000000000 */
[C---:B------:R-:W-:Y:S01]  /*2db0*/  HMMA.16816.F32 R60, R56.reuse, R48, R60 ;  /* 0x00000030383c723c */ /* 0x040fe2000000183c */
[-C--:B------:R-:W-:Y:S02]  /*2dc0*/  ISETP.GE.AND P3, PT, R5, R99.reuse, PT ;  /* 0x000000630500720c */ /* 0x080fe40003f66270 */
[CC--:B------:R-:W-:Y:S02]  /*2dd0*/  ISETP.GE.AND P1, PT, R7.reuse, R100.reuse, PT ;  /* 0x000000640700720c */ /* 0x0c0fe40003f26270 */
[----:B------:R-:W-:Y:S02]  /*2de0*/  IADD3 R5, R20, 0x10, RZ ;  /* 0x0000001014057810 */ /* 0x000fe40007ffe0ff */
[-C--:B------:R-:W-:Y:S01]  /*2df0*/  ISETP.GE.AND P5, PT, R7, R99.reuse, PT ;  /* 0x000000630700720c */ /* 0x080fe20003fa6270 */
[----:B------:R-:W-:Y:S01]  /*2e00*/  HMMA.16816.F32 R52, R56, R50, R52 ;  /* 0x000000323834723c */ /* 0x000fe20000001834 */
[C---:B------:R-:W-:Y:S02]  /*2e10*/  ISETP.GE.AND P2, PT, R6.reuse, R100, PT ;  /* 0x000000640600720c */ /* 0x040fe40003f46270 */
[----:B------:R-:W-:-:S02]  /*2e20*/  ISETP.GE.AND P0, PT, R6, R99, PT ;  /* 0x000000630600720c */ /* 0x000fc40003f06270 */
[----:B------:R-:W-:-:S03]  /*2e30*/  IADD3 R7, R20, 0x11, RZ ;  /* 0x0000001114077810 */ /* 0x000fc60007ffe0ff */
[C---:B-1----:R-:W-:Y:S08]  /*2e40*/  HMMA.16816.F32 R64, R8.reuse, R24, R64 ;  /* 0x000000180840723c */ /* 0x042ff00000001840 */
[C---:B------:R-:W-:Y:S08]  /*2e50*/  HMMA.16816.F32 R40, R8.reuse, R26, R40 ;  /* 0x0000001a0828723c */ /* 0x040ff00000001828 */
[C---:B----4-:R-:W-:Y:S08]  /*2e60*/  HMMA.16816.F32 R36, R8.reuse, R44, R36 ;  /* 0x0000002c0824723c */ /* 0x050ff00000001824 */
[----:B------:R-:W-:Y:S01]  /*2e70*/  HMMA.16816.F32 R32, R8, R46, R32 ;  /* 0x0000002e0820723c */ /* 0x000fe20000001820 */
[----:B------:R-:W-:-:S02]  /*2e80*/  FSEL R6, R65, -INF , !P4 ;  /* 0xff80000041067808 */ /* 0x000fc40006000000 */
[----:B------:R-:W-:Y:S02]  /*2e90*/  ISETP.GE.AND P4, PT, R5, R100, PT ;  /* 0x000000640500720c */ /* 0x000fe40003f86270 */
[----:B------:R-:W-:-:S03]  /*2ea0*/  FSEL R67, R67, -INF , !P3 ;  /* 0xff80000043437808 */ /* 0x000fc60005800000 */
[C---:B--2---:R-:W-:Y:S01]  /*2eb0*/  HMMA.16816.F32 R60, R8.reuse, R12, R60 ;  /* 0x0000000c083c723c */ /* 0x044fe2000000183c */
[----:B------:R-:W-:Y:S02]  /*2ec0*/  FSEL R40, R40, -INF , !P1 ;  /* 0xff80000028287808 */ /* 0x000fe40004800000 */
[-C--:B------:R-:W-:Y:S02]  /*2ed0*/  ISETP.GE.AND P1, PT, R5, R99.reuse, PT ;  /* 0x000000630500720c */ /* 0x080fe40003f26270 */
[----:B------:R-:W-:Y:S02]  /*2ee0*/  FSEL R5, R42, -INF , !P5 ;  /* 0xff8000002a057808 */ /* 0x000fe40006800000 */
[----:B------:R-:W-:Y:S01]  /*2ef0*/  FSEL R22, R41, -INF , !P2 ;  /* 0xff80000029167808 */ /* 0x000fe20005000000 */
[----:B------:R-:W-:Y:S01]  /*2f00*/  HMMA.16816.F32 R52, R8, R14, R52 ;  /* 0x0000000e0834723c */ /* 0x000fe20000001834 */
[C---:B------:R-:W-:Y:S02]  /*2f10*/  ISETP.GE.AND P5, PT, R7.reuse, R100, PT ;  /* 0x000000640700720c */ /* 0x040fe40003fa6270 */
[----:B------:R-:W-:-:S02]  /*2f20*/  ISETP.GE.AND P2, PT, R7, R99, PT ;  /* 0x000000630700720c */ /* 0x000fc40003f46270 */
[----:B------:R-:W-:Y:S02]  /*2f30*/  IADD3 R7, R20, 0x18, RZ ;  /* 0x0000001814077810 */ /* 0x000fe40007ffe0ff */
[----:B------:R-:W-:Y:S01]  /*2f40*/  FSEL R25, R43, -INF , !P0 ;  /* 0xff8000002b197808 */ /* 0x000fe20004000000 */
[C---:B---3--:R-:W-:Y:S01]  /*2f50*/  HMMA.16816.F32 R72, R8.reuse, R16, R72 ;  /* 0x000000100848723c */ /* 0x048fe20000001848 */
[----:B------:R-:W-:Y:S02]  /*2f60*/  FSEL R36, R36, -INF , !P4 ;  /* 0xff80000024247808 */ /* 0x000fe40006000000 */
[C---:B------:R-:W-:Y:S02]  /*2f70*/  ISETP.GE.AND P0, PT, R7.reuse, R100, PT ;  /* 0x000000640700720c */ /* 0x040fe40003f06270 */
[----:B------:R-:W-:Y:S02]  /*2f80*/  ISETP.GE.AND P4, PT, R7, R99, PT ;  /* 0x000000630700720c */ /* 0x000fe40003f86270 */
[C---:B------:R-:W-:Y:S01]  /*2f90*/  IADD3 R13, R20.reuse, 0x19, RZ ;  /* 0x00000019140d7810 */ /* 0x040fe20007ffe0ff */
[----:B------:R-:W-:Y:S01]  /*2fa0*/  HMMA.16816.F32 R68, R8, R18, R68 ;  /* 0x000000120844723c */ /* 0x000fe20000001844 */
[----:B------:R-:W-:-:S02]  /*2fb0*/  IADD3 R7, R20, 0x20, RZ ;  /* 0x0000002014077810 */ /* 0x000fc40007ffe0ff */
[----:B------:R-:W-:Y:S02]  /*2fc0*/  FSEL R12, R37, -INF , !P5 ;  /* 0xff800000250c7808 */ /* 0x000fe40006800000 */
[----:B------:R-:W-:Y:S01]  /*2fd0*/  FSEL R39, R39, -INF , !P2 ;  /* 0xff80000027277808 */ /* 0x000fe20005000000 */
[----:B------:R-:W-:Y:S01]  /*2fe0*/  BAR.SYNC.DEFER_BLOCKING 0x0 ;  /* 0x0000000000007b1d */ /* 0x000fe20000010000 */
[----:B------:R-:W-:Y:S02]  /*2ff0*/  ISETP.GE.AND P5, PT, R13, R99, PT ;  /* 0x000000630d00720c */ /* 0x000fe40003fa6270 */
[----:B------:R-:W-:Y:S02]  /*3000*/  ISETP.GE.AND P2, PT, R7, R100, PT ;  /* 0x000000640700720c */ /* 0x000fe40003f46270 */
[----:B------:R-:W-:Y:S02]  /*3010*/  FSEL R45, R38, -INF , !P1 ;  /* 0xff800000262d7808 */ /* 0x000fe40004800000 */
[----:B------:R-:W-:-:S02]  /*3020*/  IADD3 R15, R20, 0x28, RZ ;  /* 0x00000028140f7810 */ /* 0x000fc40007ffe0ff */
[----:B------:R-:W-:Y:S02]  /*3030*/  ISETP.GE.AND P1, PT, R13, R100, PT ;  /* 0x000000640d00720c */ /* 0x000fe40003f26270 */
[----:B------:R-:W-:Y:S02]  /*3040*/  FSEL R24, R32, -INF , !P0 ;  /* 0xff80000020187808 */ /* 0x000fe40004000000 */
[----:B------:R-:W-:Y:S02]  /*3050*/  ISETP.GE.AND P0, PT, R7, R99, PT ;  /* 0x000000630700720c */ /* 0x000fe40003f06270 */
[----:B------:R-:W-:Y:S02]  /*3060*/  FSEL R13, R34, -INF , !P4 ;  /* 0xff800000220d7808 */ /* 0x000fe40006000000 */
[----:B------:R-:W-:Y:S02]  /*3070*/  FSEL R7, R35, -INF , !P5 ;  /* 0xff80000023077808 */ /* 0x000fe40006800000 */
[----:B------:R-:W-:-:S02]  /*3080*/  FSEL R34, R60, -INF , !P2 ;  /* 0xff8000003c227808 */ /* 0x000fc40005000000 */
[C---:B------:R-:W-:Y:S02]  /*3090*/  ISETP.GE.AND P5, PT, R15.reuse, R100, PT ;  /* 0x000000640f00720c */ /* 0x040fe40003fa6270 */
[-C--:B------:R-:W-:Y:S02]  /*30a0*/  ISETP.GE.AND P2, PT, R15, R99.reuse, PT ;  /* 0x000000630f00720c */ /* 0x080fe40003f46270 */
[----:B------:R-:W-:Y:S02]  /*30b0*/  IADD3 R15, R20, 0x30, RZ ;  /* 0x00000030140f7810 */ /* 0x000fe40007ffe0ff */
[----:B------:R-:W-:Y:S02]  /*30c0*/  FSEL R91, R52, -INF , !P5 ;  /* 0xff800000345b7808 */ /* 0x000fe40006800000 */
[----:B------:R-:W-:Y:S02]  /*30d0*/  ISETP.GE.AND P5, PT, R15, R99, PT ;  /* 0x000000630f00720c */ /* 0x000fe40003fa6270 */
[----:B------:R-:W-:-:S02]  /*30e0*/  FSEL R14, R33, -INF , !P1 ;  /* 0xff800000210e7808 */ /* 0x000fc40004800000 */
[----:B------:R-:W-:Y:S02]  /*30f0*/  FSEL R27, R74, -INF , !P5 ;  /* 0xff8000004a1b7808 */ /* 0x000fe40006800000 */
[CC--:B------:R-:W-:Y:S02]  /*3100*/  ISETP.GE.AND P5, PT, R20.reuse, R100.reuse, PT ;  /* 0x000000641400720c */ /* 0x0c0fe40003fa6270 */
[C---:B------:R-:W-:Y:S02]  /*3110*/  ISETP.GE.AND P4, PT, R21.reuse, R100, PT ;  /* 0x000000641500720c */ /* 0x040fe40003f86270 */
[----:B------:R-:W-:Y:S02]  /*3120*/  ISETP.GE.AND P1, PT, R21, R99, PT ;  /* 0x000000631500720c */ /* 0x000fe40003f26270 */
[----:B------:R-:W-:Y:S02]  /*3130*/  IADD3 R16, R20, 0x29, RZ ;  /* 0x0000002914107810 */ /* 0x000fe40007ffe0ff */
[----:B------:R-:W-:-:S02]  /*3140*/  FSEL R64, R64, -INF , !P5 ;  /* 0xff80000040407808 */ /* 0x000fc40006800000 */
[----:B------:R-:W-:Y:S02]  /*3150*/  FSEL R35, R62, -INF , !P0 ;  /* 0xff8000003e237808 */ /* 0x000fe40004000000 */
[----:B------:R-:W-:Y:S02]  /*3160*/  FSEL R90, R61, -INF , !P4 ;  /* 0xff8000003d5a7808 */ /* 0x000fe40006000000 */
[----:B------:R-:W-:Y:S02]  /*3170*/  FSEL R87, R63, -INF , !P1 ;  /* 0xff8000003f577808 */ /* 0x000fe40004800000 */
[----:B------:R-:W-:Y:S02]  /*3180*/  ISETP.GE.AND P5, PT, R96, 0x2, PT ;  /* 0x000000026000780c */ /* 0x000fe40003fa6270 */
[C---:B------:R-:W-:Y:S02]  /*3190*/  ISETP.GE.AND P0, PT, R16.reuse, R100, PT ;  /* 0x000000641000720c */ /* 0x040fe40003f06270 */
        /* <DEDUP_REMOVED lines=13> */
[----:B------:R-:W-:Y:S02]  /*3270*/  FSEL R103, R73, -INF , !P2 ;  /* 0xff80000049677808 */ /* 0x000fe40005000000 */
[----:B------:R-:W-:Y:S02]  /*3280*/  FSEL R26, R75, -INF , !P0 ;  /* 0xff8000004b1a7808 */ /* 0x000fe40004000000 */
        /* <DEDUP_REMOVED lines=67> */
.L_x_4019:
[----:B------:R-:W-:-:S04]  /*36c0*/  LEA R0, -R2, RZ, 0x6 ;  /* 0x000000ff02007211 */ /* 0x000fc800078e31ff */
[----:B------:R-:W-:Y:S02]  /*36d0*/  SHF.R.S32.HI R2, RZ, 0x1f, R0 ;  /* 0x0000001fff027819 */ /* 0x000fe40000011400 */
.L_x_4020:
[----:B------:R-:W-:Y:S01]  /*36e0*/  ISETP.GE.AND P4, PT, R128, c[0x0][0x220], PT ;  /* 0x0000880080007a0c */ /* 0x000fe20003f86270 */
[----:B------:R-:W-:Y:S01]  /*36f0*/  BSSY B0, `(.L_x_4021) ;  /* 0x000003a000007945 */ /* 0x000fe20003800000 */
[----:B------:R-:W-:Y:S02]  /*3700*/  ISETP.GE.AND P3, PT, R119, c[0x0][0x220], PT ;  /* 0x0000880077007a0c */ /* 0x000fe40003f66270 */
[----:B------:R-:W-:Y:S02]  /*3710*/  IADD3 R11, P1, R0, R98, RZ ;  /* 0x00000062000b7210 */ /* 0x000fe40007f3e0ff */
[----:B------:R-:W-:-:S03]  /*3720*/  IADD3 R9, P0, R121, R0, RZ ;  /* 0x0000000079097210 */ /* 0x000fc60007f1e0ff */
[--C-:B------:R-:W-:Y:S02]  /*3730*/  IMAD.X R8, R2, 0x1, R97.reuse, P1 ;  /* 0x0000000102087824 */ /* 0x100fe400008e0661 */
[----:B------:R-:W-:Y:S02]  /*3740*/  IMAD.X R2, R120, 0x1, R2, P0 ;  /* 0x0000000178027824 */ /* 0x000fe400000e0602 */
[----:B------:R-:W-:Y:S01]  /*3750*/  @!P4 LEA R18, P1, R11, c[0x0][0x168], 0x1 ;  /* 0x00005a000b12ca11 */ /* 0x000fe200078208ff */
[----:B------:R1:W-:Y:S01]  /*3760*/  @P4 STS [R125+0x3000], RZ ;  /* 0x003000ff7d004388 */ /* 0x0003e20000000800 */
[-C--:B------:R-:W-:Y:S02]  /*3770*/  @!P4 IADD3 R15, P0, R9, R98.reuse, RZ ;  /* 0x00000062090fc210 */ /* 0x080fe40007f1e0ff */
[----:B------:R-:W-:Y:S01]  /*3780*/  @!P4 LEA.HI.X R19, R11, c[0x0][0x16c], R8, 0x1, P1 ;  /* 0x00005b000b13ca11 */ /* 0x000fe200008f0c08 */
[----:B------:R1:W-:Y:S01]  /*3790*/  @P4 STS [R125+0x3004], RZ ;  /* 0x003004ff7d004388 */ /* 0x0003e20000000800 */
[----:B------:R-:W-:Y:S01]  /*37a0*/  ISETP.GE.AND P1, PT, R118, c[0x0][0x220], PT ;  /* 0x0000880076007a0c */ /* 0x000fe20003f26270 */
[----:B------:R-:W-:Y:S01]  /*37b0*/  @!P4 IMAD.X R10, R2, 0x1, R97, P0 ;  /* 0x00000001020ac824 */ /* 0x000fe200000e0661 */
[----:B------:R-:W-:Y:S01]  /*37c0*/  @!P4 LEA R16, P2, R15, c[0x0][0x168], 0x1 ;  /* 0x00005a000f10ca11 */ /* 0x000fe200078408ff */
[----:B------:R1:W-:Y:S01]  /*37d0*/  @P4 STS.64 [R125+0x3008], RZ ;  /* 0x003008ff7d004388 */ /* 0x0003e20000000a00 */
[----:B------:R-:W-:-:S02]  /*37e0*/  @!P3 IADD3 R0, P0, R9, R98, RZ ;  /* 0x000000620900b210 */ /* 0x000fc40007f1e0ff */
[----:B------:R-:W-:Y:S01]  /*37f0*/  @!P4 LEA.HI.X R17, R15, c[0x0][0x16c], R10, 0x1, P2 ;  /* 0x00005b000f11ca11 */ /* 0x000fe200010f0c0a */
[----:B------:R-:W-:Y:S01]  /*3800*/  @!PT LDS RZ, [RZ] ;  /* 0x00000000fffff984 */ /* 0x000fe20000000800 */
[----:B------:R-:W-:Y:S01]  /*3810*/  @!PT LDS RZ, [RZ] ;  /* 0x00000000fffff984 */ /* 0x000fe20000000800 */
[----:B------:R-:W-:Y:S01]  /*3820*/  @!PT LDS RZ, [RZ] ;  /* 0x00000000fffff984 */ /* 0x000fe20000000800 */
[----:B------:R1:W-:Y:S01]  /*3830*/  @!P4 LDGSTS.E.BYPASS.LTC128B.128 [R125+0x3000], [R18.64] ;  /* 0x03000000127dcfae */ /* 0x0003e2000b901d48 */
[C---:B------:R-:W-:Y:S01]  /*3840*/  @!P3 LEA R30, P2, R11.reuse, c[0x0][0x168], 0x1 ;  /* 0x00005a000b1eba11 */ /* 0x040fe200078408ff */
[----:B------:R-:W-:Y:S01]  /*3850*/  @!P3 IMAD.X R15, R2, 0x1, R97, P0 ;  /* 0x00000001020fb824 */ /* 0x000fe200000e0661 */
[C---:B------:R-:W-:Y:S01]  /*3860*/  @!P3 LEA R20, P0, R0.reuse, c[0x0][0x168], 0x1 ;  /* 0x00005a000014ba11 */ /* 0x040fe200078008ff */
[----:B------:R1:W-:Y:S01]  /*3870*/  @P3 STS.128 [R125+0x4000], RZ ;  /* 0x004000ff7d003388 */ /* 0x0003e20000000c00 */
[C-C-:B------:R-:W-:Y:S02]  /*3880*/  @!P3 LEA.HI.X R31, R11.reuse, c[0x0][0x16c], R8.reuse, 0x1, P2 ;  /* 0x00005b000b1fba11 */ /* 0x140fe400010f0c08 */
[----:B------:R-:W-:Y:S02]  /*3890*/  @!P3 LEA.HI.X R21, R0, c[0x0][0x16c], R15, 0x1, P0 ;  /* 0x00005b000015ba11 */ /* 0x000fe400000f0c0f */
        /* <DEDUP_REMOVED lines=31> */
.L_x_4022:
[----:B------:R-:W-:Y:S05]  /*3a90*/  BSYNC B0 ;  /* 0x0000000000007941 */ /* 0x000fea0003800000 */
.L_x_4021:
[----:B------:R-:W0:Y:S01]  /*3aa0*/  LDGDEPBAR ;  /* 0x00000000000079af */ /* 0x000e220000000000 */
[----:B------:R-:W-:Y:S02]  /*3ab0*/  MOV R98, R11 ;  /* 0x0000000b00627202 */ /* 0x000fe40000000f00 */
[----:B------:R-:W-:Y:S02]  /*3ac0*/  MOV R97, R8 ;  /* 0x0000000800617202 */ /* 0x000fe40000000f00 */
.L_x_4018:
        /* <DEDUP_REMOVED lines=35> */
[----:B------:R-:W-:-:S03]  /*3d00*/  FMNMX.FTZ R0, R26, R9, !PT ;  /* 0x000000091a007209 */ /* 0x000fc60007810000 */
[----:B------:R-:W1:Y:S01]  /*3d10*/  SHFL.BFLY PT, R2, R15, 0x1, 0x1f ;  /* 0x0c201f000f027f89 */ /* 0x000e6200000e0000 */
[----:B------:R-:W-:-:S04]  /*3d20*/  FMNMX.FTZ R11, R29, R0, !PT ;  /* 0x000000001d0b7209 */ /* 0x000fc80007810000 */
        /* <DEDUP_REMOVED lines=22> */
[----:B-1----:R-:W-:Y:S01]  /*3e90*/  FMNMX.FTZ R0, R8, R9, !PT ;  /* 0x0000000908007209 */ /* 0x002fe20007810000 */
[----:B------:R-:W1:Y:S01]  /*3ea0*/  MUFU.EX2 R131, R131 ;  /* 0x0000008300837308 */ /* 0x000e620000000800 */
[----:B------:R-:W-:Y:S01]  /*3eb0*/  LDSM.16.MT88.4 R8, [R114+0x6400] ;  /* 0x006400007208783b */ /* 0x000fe20000004200 */
[--C-:B------:R-:W-:Y:S01]  /*3ec0*/  FFMA.FTZ R91, R91, c[0x0][0x23c], -R107.reuse ;  /* 0x00008f005b5b7a23 */ /* 0x100fe2000001086b */
[C---:B------:R-:W-:Y:S01]  /*3ed0*/  FSETP.NEU.FTZ.AND P0, PT, R0.reuse, -INF , PT ;  /* 0xff8000000000780b */ /* 0x040fe20003f1d000 */
[----:B------:R-:W-:Y:S02]  /*3ee0*/  FMUL.FTZ R30, R0, c[0x0][0x23c] ;  /* 0x00008f00001e7a20 */ /* 0x000fe40000410000 */
[--C-:B------:R-:W-:Y:S02]  /*3ef0*/  FFMA.FTZ R102, R102, c[0x0][0x23c], -R107.reuse ;  /* 0x00008f0066667a23 */ /* 0x100fe4000001086b */
[----:B------:R-:W3:Y:S01]  /*3f00*/  MUFU.EX2 R31, R31 ;  /* 0x0000001f001f7308 */ /* 0x000ee20000000800 */
[----:B------:R-:W-:Y:S01]  /*3f10*/  FSEL R30, R30, RZ, P0 ;  /* 0x000000ff1e1e7208 */ /* 0x000fe20000000000 */
[----:B------:R-:W-:-:S02]  /*3f20*/  FFMA.FTZ R103, R103, c[0x0][0x23c], -R107 ;  /* 0x00008f0067677a23 */ /* 0x000fc4000001086b */
[----:B------:R-:W-:Y:S02]  /*3f30*/  FFMA.FTZ R104, R104, c[0x0][0x23c], -R107 ;  /* 0x00008f0068687a23 */ /* 0x000fe4000001086b */
[--C-:B------:R-:W-:Y:S02]  /*3f40*/  FFMA.FTZ R106, R66, c[0x0][0x23c], -R30.reuse ;  /* 0x00008f00426a7a23 */ /* 0x100fe4000001081e */
[--C-:B------:R-:W-:Y:S01]  /*3f50*/  FFMA.FTZ R109, R67, c[0x0][0x23c], -R30.reuse ;  /* 0x00008f00436d7a23 */ /* 0x100fe2000001081e */
[----:B-1----:R-:W-:Y:S01]  /*3f60*/  F2FP.PACK_AB R80, R131, R136 ;  /* 0x000000888350723e */ /* 0x002fe200000000ff */
[--C-:B------:R-:W-:Y:S01]  /*3f70*/  FFMA.FTZ R134, R5, c[0x0][0x23c], -R30.reuse ;  /* 0x00008f0005867a23 */ /* 0x100fe2000001081e */
[----:B------:R-:W1:Y:S01]  /*3f80*/  LDSM.16.MT88.4 R64, [R112+0x7000] ;  /* 0x007000007040783b */ /* 0x000e620000004200 */
[--C-:B------:R-:W-:Y:S01]  /*3f90*/  FFMA.FTZ R33, R25, c[0x0][0x23c], -R30.reuse ;  /* 0x00008f0019217a23 */ /* 0x100fe2000001081e */
[----:B------:R-:W-:Y:S01]  /*3fa0*/  MUFU.EX2 R106, R106 ;  /* 0x0000006a006a7308 */ /* 0x000fe20000000800 */
[--C-:B------:R-:W-:Y:S01]  /*3fb0*/  FFMA.FTZ R24, R45, c[0x0][0x23c], -R30.reuse ;  /* 0x00008f002d187a23 */ /* 0x100fe2000001081e */
[----:B---3--:R-:W-:Y:S01]  /*3fc0*/  F2FP.PACK_AB R82, R31, R108 ;  /* 0x0000006c1f52723e */ /* 0x008fe200000000ff */
[----:B------:R-:W-:-:S02]  /*3fd0*/  FFMA.FTZ R25, R39, c[0x0][0x23c], -R30 ;  /* 0x00008f0027197a23 */ /* 0x000fc4000001081e */
[----:B------:R-:W-:-:S03]  /*3fe0*/  FFMA.FTZ R22, R13, c[0x0][0x23c], -R30 ;  /* 0x00008f000d167a23 */ /* 0x000fc6000001081e */
[----:B------:R-:W3:Y:S01]  /*3ff0*/  MUFU.EX2 R109, R109 ;  /* 0x0000006d006d7308 */ /* 0x000ee20000000800 */
[--C-:B------:R-:W-:Y:S01]  /*4000*/  FFMA.FTZ R3, R7, c[0x0][0x23c], -R30.reuse ;  /* 0x00008f0007037a23 */ /* 0x100fe2000001081e */
[----:B------:R-:W4:Y:S01]  /*4010*/  LDSM.16.MT88.4 R12, [R114+0x7400] ;  /* 0x00740000720c783b */ /* 0x000f220000004200 */
[--C-:B------:R-:W-:Y:S02]  /*4020*/  FFMA.FTZ R92, R35, c[0x0][0x23c], -R30.reuse ;  /* 0x00008f00235c7a23 */ /* 0x100fe4000001081e */
[--C-:B------:R-:W-:Y:S02]  /*4030*/  FFMA.FTZ R87, R87, c[0x0][0x23c], -R30.reuse ;  /* 0x00008f0057577a23 */ /* 0x100fe4000001081e */
[--C-:B------:R-:W-:Y:S01]  /*4040*/  FFMA.FTZ R35, R95, c[0x0][0x23c], -R30.reuse ;  /* 0x00008f005f237a23 */ /* 0x100fe2000001081e */
[----:B------:R-:W-:Y:S01]  /*4050*/  MUFU.EX2 R134, R134 ;  /* 0x0000008600867308 */ /* 0x000fe20000000800 */
[----:B------:R-:W-:Y:S02]  /*4060*/  FFMA.FTZ R34, R101, c[0x0][0x23c], -R30 ;  /* 0x00008f0065227a23 */ /* 0x000fe4000001081e */
[----:B------:R-:W-:Y:S01]  /*4070*/  FADD.FTZ R131, R136, R131 ;  /* 0x0000008388837221 */ /* 0x000fe20000010000 */
[----:B------:R-:W-:Y:S01]  /*4080*/  LEA R136, P0, R98, c[0x0][0x168], 0x1 ;  /* 0x00005a0062887a11 */ /* 0x000fe200078008ff */
[----:B------:R-:W-:-:S02]  /*4090*/  FFMA.FTZ R105, R105, c[0x0][0x23c], -R107 ;  /* 0x00008f0069697a23 */ /* 0x000fc4000001086b */
[----:B------:R-:W-:Y:S01]  /*40a0*/  FADD.FTZ R108, R108, R131 ;  /* 0x000000836c6c7221 */ /* 0x000fe20000010000 */
[----:B------:R-:W5:Y:S01]  /*40b0*/  MUFU.EX2 R33, R33 ;  /* 0x0000002100217308 */ /* 0x000f620000000800 */
[----:B---3--:R-:W-:Y:S01]  /*40c0*/  F2FP.PACK_AB R81, R109, R106 ;  /* 0x0000006a6d51723e */ /* 0x008fe200000000ff */
[----:B------:R-:W-:Y:S01]  /*40d0*/  FFMA.FTZ R27, R27, c[0x0][0x23c], -R30 ;  /* 0x00008f001b1b7a23 */ /* 0x000fe2000001081e */
[----:B------:R-:W-:Y:S01]  /*40e0*/  LEA.HI.X R135, R98, c[0x0][0x16c], R97, 0x1, P0 ;  /* 0x00005b0062877a11 */ /* 0x000fe200000f0c61 */
[----:B------:R-:W-:Y:S02]  /*40f0*/  FADD.FTZ R31, R31, R108 ;  /* 0x0000006c1f1f7221 */ /* 0x000fe40000010000 */
[--C-:B------:R-:W-:Y:S02]  /*4100*/  FFMA.FTZ R26, R26, c[0x0][0x23c], -R30.reuse ;  /* 0x00008f001a1a7a23 */ /* 0x100fe4000001081e */
[----:B------:R-:W-:Y:S01]  /*4110*/  MUFU.EX2 R32, R32 ;  /* 0x0000002000207308 */ /* 0x000fe20000000800 */
[----:B------:R-:W-:-:S02]  /*4120*/  FFMA.FTZ R29, R29, c[0x0][0x23c], -R30 ;  /* 0x00008f001d1d7a23 */ /* 0x000fc4000001081e */
[----:B------:R-:W-:Y:S02]  /*4130*/  FFMA.FTZ R108, R28, c[0x0][0x23c], -R30 ;  /* 0x00008f001c6c7a23 */ /* 0x000fe4000001081e */
[----:B------:R-:W-:Y:S01]  /*4140*/  FADD.FTZ R109, R106, R109 ;  /* 0x0000006d6a6d7221 */ /* 0x000fe20000010000 */
[----:B-----5:R-:W-:Y:S02]  /*4150*/  F2FP.PACK_AB R83, R33, R134 ;  /* 0x000000862153723e */ /* 0x020fe400000000ff */
[----:B------:R-:W3:Y:S01]  /*4160*/  MUFU.EX2 R23, R23 ;  /* 0x0000001700177308 */ /* 0x000ee20000000800 */
[----:B------:R-:W-:-:S04]  /*4170*/  FADD.FTZ R134, R134, R109 ;  /* 0x0000006d86867221 */ /* 0x000fc80000010000 */
[----:B------:R-:W-:Y:S01]  /*4180*/  FADD.FTZ R33, R33, R134 ;  /* 0x0000008621217221 */ /* 0x000fe20000010000 */
[C---:B--2---:R-:W-:Y:S02]  /*4190*/  HMMA.16816.F32 R36, R80.reuse, R40, RZ ;  /* 0x000000285024723c */ /* 0x044fe400000018ff */
[----:B------:R-:W-:Y:S06]  /*41a0*/  MUFU.EX2 R21, R21 ;  /* 0x0000001500157308 */ /* 0x000fec0000000800 */
[----:B------:R-:W-:Y:S02]  /*41b0*/  HMMA.16816.F32 R40, R80, R42, RZ ;  /* 0x0000002a5028723c */ /* 0x000fe400000018ff */
[----:B------:R-:W2:Y:S01]  /*41c0*/  MUFU.EX2 R20, R20 ;  /* 0x0000001400147308 */ /* 0x000ea20000000800 */
[----:B---3--:R-:W-:Y:S01]  /*41d0*/  F2FP.PACK_AB R4, R23, R32 ;  /* 0x000000201704723e */ /* 0x008fe200000000ff */
[----:B------:R-:W-:-:S04]  /*41e0*/  FADD.FTZ R32, R32, R31 ;  /* 0x0000001f20207221 */ /* 0x000fc80000010000 */
[C---:B-1----:R-:W-:Y:S01]  /*41f0*/  HMMA.16816.F32 R60, R80.reuse, R64, RZ ;  /* 0x00000040503c723c */ /* 0x042fe200000018ff */
[----:B------:R-:W-:Y:S01]  /*4200*/  FADD.FTZ R32, R23, R32 ;  /* 0x0000002017207221 */ /* 0x000fe20000010000 */
[----:B------:R-:W-:Y:S06]  /*4210*/  MUFU.EX2 R24, R24 ;  /* 0x0000001800187308 */ /* 0x000fec0000000800 */
[----:B------:R-:W-:Y:S02]  /*4220*/  HMMA.16816.F32 R64, R80, R66, RZ ;  /* 0x000000425040723c */ /* 0x000fe400000018ff */
[----:B------:R-:W1:Y:S01]  /*4230*/  MUFU.EX2 R25, R25 ;  /* 0x0000001900197308 */ /* 0x000e620000000800 */
[----:B--2---:R-:W-:Y:S01]  /*4240*/  F2FP.PACK_AB R6, R20, R21 ;  /* 0x000000151406723e */ /* 0x004fe200000000ff */
[----:B------:R-:W-:-:S04]  /*4250*/  FADD.FTZ R21, R21, R32 ;  /* 0x0000002015157221 */ /* 0x000fc80000010000 */
[C---:B------:R-:W-:Y:S01]  /*4260*/  HMMA.16816.F32 R68, R80.reuse, R72, RZ ;  /* 0x000000485044723c */ /* 0x040fe200000018ff */
[----:B------:R-:W-:Y:S01]  /*4270*/  FADD.FTZ R21, R20, R21 ;  /* 0x0000001514157221 */ /* 0x000fe20000010000 */
[----:B------:R-:W-:Y:S06]  /*4280*/  MUFU.EX2 R22, R22 ;  /* 0x0000001600167308 */ /* 0x000fec0000000800 */
[----:B------:R-:W-:Y:S02]  /*4290*/  HMMA.16816.F32 R72, R80, R74, RZ ;  /* 0x0000004a5048723c */ /* 0x000fe400000018ff */
[----:B------:R-:W2:Y:S01]  /*42a0*/  MUFU.EX2 R3, R3 ;  /* 0x0000000300037308 */ /* 0x000ea20000000800 */
[----:B-1----:R-:W-:Y:S01]  /*42b0*/  F2FP.PACK_AB R5, R25, R24 ;  /* 0x000000181905723e */ /* 0x002fe200000000ff */
[----:B------:R-:W-:-:S04]  /*42c0*/  FADD.FTZ R24, R24, R33 ;  /* 0x0000002118187221 */ /* 0x000fc80000010000 */
[C---:B------:R-:W-:Y:S01]  /*42d0*/  HMMA.16816.F32 R44, R80.reuse, R48, RZ ;  /* 0x00000030502c723c */ /* 0x040fe200000018ff */
[----:B------:R-:W-:Y:S01]  /*42e0*/  FADD.FTZ R25, R25, R24 ;  /* 0x0000001819197221 */ /* 0x000fe20000010000 */
[----:B------:R-:W-:Y:S06]  /*42f0*/  MUFU.EX2 R94, R94 ;  /* 0x0000005e005e7308 */ /* 0x000fec0000000800 */
[----:B------:R-:W-:Y:S01]  /*4300*/  HMMA.16816.F32 R52, R80, R56, RZ ;  /* 0x000000385034723c */ /* 0x000fe200000018ff */
[----:B--2---:R-:W-:Y:S01]  /*4310*/  F2FP.PACK_AB R7, R3, R22 ;  /* 0x000000160307723e */ /* 0x004fe200000000ff */
[----:B------:R-:W1:Y:S01]  /*4320*/  MUFU.EX2 R93, R93 ;  /* 0x0000005d005d7308 */ /* 0x000e620000000800 */
[----:B------:R-:W-:-:S05]  /*4330*/  FADD.FTZ R22, R22, R25 ;  /* 0x0000001916167221 */ /* 0x000fca0000010000 */
[----:B------:R-:W-:Y:S01]  /*4340*/  HMMA.16816.F32 R48, R80, R50, RZ ;  /* 0x000000325030723c */ /* 0x000fe200000018ff */
[----:B------:R-:W-:Y:S01]  /*4350*/  FADD.FTZ R3, R3, R22 ;  /* 0x0000001603037221 */ /* 0x000fe20000010000 */
        /* <DEDUP_REMOVED lines=11> */
[----:B------:R-:W-:Y:S01]  /*4410*/  LDSM.16.MT88.4 R16, [R114+0x6c00] ;  /* 0x006c00007210783b */ /* 0x000fe20000004200 */
[----:B------:R-:W5:Y:S06]  /*4420*/  MUFU.EX2 R34, R34 ;  /* 0x0000002200227308 */ /* 0x000f6c0000000800 */
[C---:B----4-:R-:W-:Y:S02]  /*4430*/  HMMA.16816.F32 R52, R4.reuse, R12, R52 ;  /* 0x0000000c0434723c */ /* 0x050fe40000001834 */
[----:B------:R-:W-:Y:S06]  /*4440*/  MUFU.EX2 R102, R102 ;  /* 0x0000006600667308 */ /* 0x000fec0000000800 */
[C---:B------:R-:W-:Y:S01]  /*4450*/  HMMA.16816.F32 R56, R4.reuse, R14, R56 ;  /* 0x0000000e0438723c */ /* 0x040fe20000001838 */
[----:B------:R-:W-:Y:S01]  /*4460*/  LDSM.16.MT88.4 R12, [R112+0x6c00] ;  /* 0x006c0000700c783b */ /* 0x000fe20000004200 */
[----:B------:R-:W4:Y:S06]  /*4470*/  MUFU.EX2 R103, R103 ;  /* 0x0000006700677308 */ /* 0x000f2c0000000800 */
[C---:B--2---:R-:W-:Y:S02]  /*4480*/  HMMA.16816.F32 R60, R4.reuse, R8, R60 ;  /* 0x00000008043c723c */ /* 0x044fe4000000183c */
[----:B------:R-:W-:Y:S06]  /*4490*/  MUFU.EX2 R104, R104 ;  /* 0x0000006800687308 */ /* 0x000fec0000000800 */
[C---:B------:R-:W-:Y:S01]  /*44a0*/  HMMA.16816.F32 R64, R4.reuse, R10, R64 ;  /* 0x0000000a0440723c */ /* 0x040fe20000001840 */
[----:B------:R-:W2:Y:S01]  /*44b0*/  LDSM.16.MT88.4 R8, [R114+0x8400] ;  /* 0x008400007208783b */ /* 0x000ea20000004200 */
[----:B------:R-:W-:Y:S08]  /*44c0*/  MUFU.EX2 R105, R105 ;  /* 0x0000006900697308 */ /* 0x000ff00000000800 */
[----:B------:R-:W-:Y:S08]  /*44d0*/  MUFU.EX2 R27, R27 ;  /* 0x0000001b001b7308 */ /* 0x000ff00000000800 */
[----:B------:R-:W1:Y:S08]  /*44e0*/  MUFU.EX2 R26, R26 ;  /* 0x0000001a001a7308 */ /* 0x000e700000000800 */
[----:B------:R-:W-:Y:S08]  /*44f0*/  MUFU.EX2 R29, R29 ;  /* 0x0000001d001d7308 */ /* 0x000ff00000000800 */
[----:B------:R-:W1:Y:S01]  /*4500*/  MUFU.EX2 R108, R108 ;  /* 0x0000006c006c7308 */ /* 0x000e620000000800 */
[C---:B--2---:R-:W-:Y:S08]  /*4510*/  HMMA.16816.F32 R68, R4.reuse, R8, R68 ;  /* 0x000000080444723c */ /* 0x044ff00000001844 */
[----:B------:R-:W-:Y:S01]  /*4520*/  HMMA.16816.F32 R72, R4, R10, R72 ;  /* 0x0000000a0448723c */ /* 0x000fe20000001848 */
[----:B------:R-:W2:Y:S07]  /*4530*/  LDSM.16.MT88.4 R8, [R112+0x8000] ;  /* 0x008000007008783b */ /* 0x000eae0000004200 */
[C---:B--2---:R-:W-:Y:S08]  /*4540*/  HMMA.16816.F32 R76, R80.reuse, R8, RZ ;  /* 0x00000008504c723c */ /* 0x044ff000000018ff */
[----:B------:R-:W-:Y:S01]  /*4550*/  HMMA.16816.F32 R80, R80, R10, RZ ;  /* 0x0000000a5050723c */ /* 0x000fe200000018ff */
[----:B------:R-:W2:Y:S11]  /*4560*/  LDSM.16.MT88.4 R8, [R112+0x8400] ;  /* 0x008400007008783b */ /* 0x000eb60000004200 */
[----:B------:R-:W-:Y:S04]  /*4570*/  @!UPT UIADD3 URZ, URZ, URZ, URZ ;  /* 0x0000003f3f3ff290 */ /* 0x000fe8000fffe03f */
[C---:B--2---:R-:W-:Y:S08]  /*4580*/  HMMA.16816.F32 R76, R4.reuse, R8, R76 ;  /* 0x00000008044c723c */ /* 0x044ff0000000184c */
[----:B------:R-:W-:Y:S01]  /*4590*/  HMMA.16816.F32 R80, R4, R10, R80 ;  /* 0x0000000a0450723c */ /* 0x000fe20000001850 */
[----:B------:R-:W2:Y:S06]  /*45a0*/  LDSM.16.MT88.4 R8, [R114+0x6800] ;  /* 0x006800007208783b */ /* 0x000eac0000004200 */
[----:B-1----:R-:W-:-:S02]  /*45b0*/  F2FP.PACK_AB R4, R93, R94 ;  /* 0x0000005e5d04723e */ /* 0x002fc400000000ff */
[C---:B---3--:R-:W-:Y:S01]  /*45c0*/  F2FP.PACK_AB R5, R87.reuse, R92 ;  /* 0x0000005c5705723e */ /* 0x048fe200000000ff */
[----:B------:R-:W-:Y:S01]  /*45d0*/  FADD.FTZ R92, R92, R3 ;  /* 0x000000035c5c7221 */ /* 0x000fe20000010000 */
[----:B------:R-:W-:Y:S02]  /*45e0*/  F2FP.PACK_AB R6, R90, R91 ;  /* 0x0000005b5a06723e */ /* 0x000fe400000000ff */
[----:B-----5:R-:W-:Y:S01]  /*45f0*/  F2FP.PACK_AB R7, R34, R35 ;  /* 0x000000232207723e */ /* 0x020fe200000000ff */
[----:B------:R-:W-:-:S04]  /*4600*/  FADD.FTZ R92, R87, R92 ;  /* 0x0000005c575c7221 */ /* 0x000fc80000010000 */
[----:B------:R-:W-:-:S04]  /*4610*/  FADD.FTZ R35, R35, R92 ;  /* 0x0000005c23237221 */ /* 0x000fc80000010000 */
[----:B------:R-:W-:Y:S01]  /*4620*/  FADD.FTZ R34, R34, R35 ;  /* 0x0000002322227221 */ /* 0x000fe20000010000 */
[C---:B--2---:R-:W-:Y:S08]  /*4630*/  HMMA.16816.F32 R36, R4.reuse, R8, R36 ;  /* 0x000000080424723c */ /* 0x044ff00000001824 */
        /* <DEDUP_REMOVED lines=17> */
[----:B----4-:R-:W-:-:S02]  /*4750*/  F2FP.PACK_AB R4, R103, R102 ;  /* 0x000000666704723e */ /* 0x010fc400000000ff */
        /* <DEDUP_REMOVED lines=27> */
[----:B-1----:R-:W-:Y:S03]  /*4910*/  HMMA.16816.F32 R76, R4, R8, R76 ;  /* 0x00000008044c723c */ /* 0x002fe6000000184c */
[----:B------:R-:W-:-:S05]  /*4920*/  FADD.FTZ R109, R105, R104 ;  /* 0x00000068696d7221 */ /* 0x000fca0000010000 */
        /* <DEDUP_REMOVED lines=64> */
.L_x_4024:
[----:B------:R-:W-:-:S04]  /*4d30*/  LEA R7, -R86, RZ, 0x6 ;  /* 0x000000ff56077211 */ /* 0x000fc800078e31ff */
[----:B------:R-:W-:Y:S02]  /*4d40*/  SHF.R.S32.HI R3, RZ, 0x1f, R7 ;  /* 0x0000001fff037819 */ /* 0x000fe40000011407 */
.L_x_4025:
[----:B------:R-:W-:Y:S02]  /*4d50*/  ISETP.GE.AND P4, PT, R128, c[0x0][0x220], PT ;  /* 0x0000880080007a0c */ /* 0x000fe40003f86270 */
[----:B------:R-:W-:Y:S02]  /*4d60*/  ISETP.GE.AND P3, PT, R119, c[0x0][0x220], PT ;  /* 0x0000880077007a0c */ /* 0x000fe40003f66270 */
[----:B------:R-:W-:Y:S02]  /*4d70*/  ISETP.GE.AND P2, PT, R118, c[0x0][0x220], PT ;  /* 0x0000880076007a0c */ /* 0x000fe40003f46270 */
[C---:B------:R-:W-:Y:S02]  /*4d80*/  LEA R110, P0, R7.reuse, R110, 0x1 ;  /* 0x0000006e076e7211 */ /* 0x040fe400078008ff */
[----:B------:R-:W-:Y:S02]  /*4d90*/  IADD3 R5, P1, R130, R7, RZ ;  /* 0x0000000782057210 */ /* 0x000fe40007f3e0ff */
[----:B------:R-:W-:-:S03]  /*4da0*/  LEA.HI.X R111, R7, R111, R3, 0x1, P0 ;  /* 0x0000006f076f7211 */ /* 0x000fc600000f0c03 */
[----:B------:R-:W-:Y:S01]  /*4db0*/  @!P4 IMAD.MOV.U32 R6, RZ, RZ, c[0x0][0x1a4] ;  /* 0x00006900ff06c624 */ /* 0x000fe200078e00ff */
[C---:B------:R-:W-:Y:S01]  /*4dc0*/  @!P4 LEA R10, P0, R86.reuse, R110, 0x6 ;  /* 0x0000006e560ac211 */ /* 0x040fe200078030ff */
[----:B------:R-:W-:Y:S01]  /*4dd0*/  @P4 STS [R125+0x6000], RZ ;  /* 0x006000ff7d004388 */ /* 0x000fe20000000800 */
[CC--:B------:R-:W-:Y:S02]  /*4de0*/  @!P3 IADD3 R4, P5, R7.reuse, R88.reuse, RZ ;  /* 0x000000580704b210 */ /* 0x0c0fe40007fbe0ff */
[----:B------:R-:W-:Y:S01]  /*4df0*/  @!P4 LEA.HI.X R11, R86, R111, R6, 0x6, P0 ;  /* 0x0000006f560bc211 */ /* 0x000fe200000f3406 */
[----:B------:R-:W-:Y:S01]  /*4e00*/  @P4 STS [R125+0x6004], RZ ;  /* 0x006004ff7d004388 */ /* 0x000fe20000000800 */
[-C--:B------:R-:W-:Y:S01]  /*4e10*/  @!P2 IADD3 R6, P0, R7, R88.reuse, RZ ;  /* 0x000000580706a210 */ /* 0x080fe20007f1e0ff */
[----:B------:R-:W-:Y:S01]  /*4e20*/  IMAD.X R7, R127, 0x1, R3, P1 ;  /* 0x000000017f077824 */ /* 0x000fe200008e0603 */
[-C--:B------:R-:W-:Y:S01]  /*4e30*/  @!P3 IADD3 R8, P1, R5, R88.reuse, RZ ;  /* 0x000000580508b210 */ /* 0x080fe20007f3e0ff */
[C-C-:B------:R-:W-:Y:S01]  /*4e40*/  @!P3 IMAD.X R9, R3.reuse, 0x1, R84.reuse, P5 ;  /* 0x000000010309b824 */ /* 0x140fe200028e0654 */
[----:B------:R-:W-:Y:S01]  /*4e50*/  @!P3 LEA R16, P5, R4, c[0x0][0x170], 0x1 ;  /* 0x00005c000410ba11 */ /* 0x000fe200078a08ff */
[--C-:B------:R-:W-:Y:S01]  /*4e60*/  @!P2 IMAD.X R3, R3, 0x1, R84.reuse, P0 ;  /* 0x000000010303a824 */ /* 0x100fe200000e0654 */
[----:B------:R-:W-:Y:S01]  /*4e70*/  @!P2 IADD3 R5, P0, R5, R88, RZ ;  /* 0x000000580505a210 */ /* 0x000fe20007f1e0ff */
[C-C-:B------:R-:W-:Y:S01]  /*4e80*/  @!P3 IMAD.X R13, R7.reuse, 0x1, R84.reuse, P1 ;  /* 0x00000001070db824 */ /* 0x140fe200008e0654 */
[----:B------:R-:W-:Y:S01]  /*4e90*/  @!P2 LEA R14, P1, R6, c[0x0][0x170], 0x1 ;  /* 0x00005c00060eaa11 */ /* 0x000fe200078208ff */
[----:B------:R-:W-:Y:S01]  /*4ea0*/  @P4 STS.64 [R125+0x6008], RZ ;  /* 0x006008ff7d004388 */ /* 0x000fe20000000a00 */
[----:B------:R-:W-:Y:S01]  /*4eb0*/  @!P3 LEA.HI.X R17, R4, c[0x0][0x174], R9, 0x1, P5 ;  /* 0x00005d000411ba11 */ /* 0x000fe200028f0c09 */
[----:B------:R-:W-:Y:S01]  /*4ec0*/  @!P2 IMAD.X R84, R7, 0x1, R84, P0 ;  /* 0x000000010754a824 */ /* 0x000fe200000e0654 */
[----:B------:R-:W-:Y:S01]  /*4ed0*/  @!P2 LEA.HI.X R15, R6, c[0x0][0x174], R3, 0x1, P1 ;  /* 0x00005d00060faa11 */ /* 0x000fe200008f0c03 */
[----:B------:R-:W-:Y:S01]  /*4ee0*/  @!PT LDS RZ, [RZ] ;  /* 0x00000000fffff984 */ /* 0x000fe20000000800 */
[----:B------:R-:W-:Y:S01]  /*4ef0*/  @!PT LDS RZ, [RZ] ;  /* 0x00000000fffff984 */ /* 0x000fe20000000800 */
[----:B------:R-:W-:Y:S01]  /*4f00*/  @!PT LDS RZ, [RZ] ;  /* 0x00000000fffff984 */ /* 0x000fe20000000800 */
[----:B------:R1:W-:Y:S01]  /*4f10*/  @!P4 LDGSTS.E.BYPASS.LTC128B.128 [R125+0x6000], [R110.64] ;  /* 0x060000006e7dcfae */ /* 0x0003e2000b901d48 */
[----:B------:R-:W-:-:S02]  /*4f20*/  @!P3 LEA R26, P1, R8, c[0x0][0x170], 0x1 ;  /* 0x00005c00081aba11 */ /* 0x000fc400078208ff */
[C---:B------:R-:W-:Y:S01]  /*4f30*/  @!P2 LEA R24, P0, R5.reuse, c[0x0][0x170], 0x1 ;  /* 0x00005c000518aa11 */ /* 0x040fe200078008ff */
[----:B------:R-:W-:Y:S01]  /*4f40*/  @P3 STS.128 [R125+0x7000], RZ ;  /* 0x007000ff7d003388 */ /* 0x000fe20000000c00 */
[----:B------:R-:W-:Y:S02]  /*4f50*/  @!P3 LEA.HI.X R27, R8, c[0x0][0x174], R13, 0x1, P1 ;  /* 0x00005d00081bba11 */ /* 0x000fe400008f0c0d */
[----:B------:R-:W-:Y:S01]  /*4f60*/  @!P2 LEA.HI.X R25, R5, c[0x0][0x174], R84, 0x1, P0 ;  /* 0x00005d000519aa11 */ /* 0x000fe200000f0c54 */
        /* <DEDUP_REMOVED lines=26> */
[----:B------:R-:W5:Y:S04]  /*5110*/  LDSM.16.M88.4 R20, [R116+0x3400] ;  /* 0x003400007414783b */ /* 0x000f680000000200 */
[----:B------:R-:W-:Y:S04]  /*5120*/  LDSM.16.M88.4 R84, [R115] ;  /* 0x000000007354783b */ /* 0x000fe80000000200 */
[----:B--2---:R-:W2:Y:S04]  /*5130*/  LDSM.16.M88.4 R16, [R113+0x3000] ;  /* 0x003000007110783b */ /* 0x004ea80000000200 */
[----:B---3--:R-:W3:Y:S04]  /*5140*/  LDSM.16.M88.4 R12, [R116+0x3800] ;  /* 0x00380000740c783b */ /* 0x008ee80000000200 */
[----:B----4-:R-:W4:Y:S04]  /*5150*/  LDSM.16.M88.4 R8, [R113+0x3400] ;  /* 0x003400007108783b */ /* 0x010f280000000200 */
[----:B------:R-:W2:Y:S04]  /*5160*/  LDSM.16.M88.4 R88, [R116+0x3c00] ;  /* 0x003c00007458783b */ /* 0x000ea80000000200 */
[----:B------:R-:W2:Y:S04]  /*5170*/  LDSM.16.M88.4 R92, [R113+0x3800] ;  /* 0x00380000715c783b */ /* 0x000ea80000000200 */
[----:B------:R-:W3:Y:S04]  /*5180*/  S2R R3, SR_TID.X ;  /* 0x0000000000037919 */ /* 0x000ee80000002100 */
[----:B------:R-:W0:Y:S01]  /*5190*/  LDGDEPBAR ;  /* 0x00000000000079af */ /* 0x000e220000000000 */
[C---:B-1----:R-:W-:Y:S08]  /*51a0*/  HMMA.16816.F32 R32, R4.reuse, R28, RZ ;  /* 0x0000001c0420723c */ /* 0x042ff000000018ff */
[C---:B------:R-:W-:Y:S08]  /*51b0*/  HMMA.16816.F32 R28, R4.reuse, R30, RZ ;  /* 0x0000001e041c723c */ /* 0x040ff000000018ff */
[----:B-----5:R-:W-:Y:S01]  /*51c0*/  HMMA.16816.F32 R24, R4, R20, RZ ;  /* 0x000000140418723c */ /* 0x020fe200000018ff */
[----:B---3--:R-:W-:-:S05]  /*51d0*/  IMAD.SHL.U32 R3, R3, 0x2, RZ ;  /* 0x0000000203037824 */ /* 0x008fca00078e00ff */
[----:B------:R-:W-:Y:S02]  /*51e0*/  LOP3.LUT R3, R3, 0x6, RZ, 0xc0, !PT ;  /* 0x0000000603037812 */ /* 0x000fe400078ec0ff */
[----:B------:R-:W-:Y:S03]  /*51f0*/  HMMA.16816.F32 R20, R4, R22, RZ ;  /* 0x000000160414723c */ /* 0x000fe600000018ff */
[----:B------:R-:W-:-:S05]  /*5200*/  IMAD R3, R124, 0x40, R3 ;  /* 0x000000407c037824 */ /* 0x000fca00078e0203 */
[C---:B--2---:R-:W-:Y:S08]  /*5210*/  HMMA.16816.F32 R32, R84.reuse, R16, R32 ;  /* 0x000000105420723c */ /* 0x044ff00000001820 */
[----:B------:R-:W-:Y:S08]  /*5220*/  HMMA.16816.F32 R28, R84, R18, R28 ;  /* 0x00000012541c723c */ /* 0x000ff0000000181c */
[----:B------:R-:W-:Y:S08]  /*5230*/  HMMA.16816.F32 R16, R4, R12, RZ ;  /* 0x0000000c0410723c */ /* 0x000ff000000018ff */
        /* <DEDUP_REMOVED lines=62> */
[----:B------:R-:W-:Y:S01]  /*5620*/  IADD3 R85, R3, 0x8, RZ ;  /* 0x0000000803557810 */ /* 0x000fe20007ffe0ff */
[----:B------:R-:W-:Y:S01]  /*5630*/  BAR.SYNC.DEFER_BLOCKING 0x0 ;  /* 0x0000000000007b1d */ /* 0x000fe20000010000 */
[----:B------:R-:W-:-:S02]  /*5640*/  ISETP.GE.AND P5, PT, R84, R100, PT ;  /* 0x000000645400720c */ /* 0x000fc40003fa6270 */
[-C--:B------:R-:W-:Y:S02]  /*5650*/  ISETP.GE.AND P1, PT, R84, R99.reuse, PT ;  /* 0x000000635400720c */ /* 0x080fe40003f26270 */
[-C--:B------:R-:W-:Y:S01]  /*5660*/  ISETP.GE.AND P0, PT, R85, R100.reuse, PT ;  /* 0x000000645500720c */ /* 0x080fe20003f06270 */
[C---:B--2---:R-:W-:Y:S01]  /*5670*/  HMMA.16816.F32 R16, R92.reuse, R88, R16 ;  /* 0x000000585c10723c */ /* 0x044fe20000001810 */
[----:B------:R-:W-:Y:S02]  /*5680*/  IADD3 R87, R3, 0x9, RZ ;  /* 0x0000000903577810 */ /* 0x000fe40007ffe0ff */
[----:B------:R-:W-:Y:S02]  /*5690*/  FSEL R84, R33, -INF , !P5 ;  /* 0xff80000021547808 */ /* 0x000fe40006800000 */
[----:B------:R-:W-:Y:S02]  /*56a0*/  ISETP.GE.AND P5, PT, R85, R99, PT ;  /* 0x000000635500720c */ /* 0x000fe40003fa6270 */
[----:B------:R-:W-:Y:S01]  /*56b0*/  FSEL R35, R35, -INF , !P1 ;  /* 0xff80000023237808 */ /* 0x000fe20004800000 */
[----:B------:R-:W-:Y:S01]  /*56c0*/  HMMA.16816.F32 R12, R92, R90, R12 ;  /* 0x0000005a5c0c723c */ /* 0x000fe2000000180c */
[----:B------:R-:W-:-:S02]  /*56d0*/  ISETP.GE.AND P1, PT, R87, R100, PT ;  /* 0x000000645700720c */ /* 0x000fc40003f26270 */
[----:B------:R-:W-:Y:S02]  /*56e0*/  FSEL R86, R28, -INF , !P0 ;  /* 0xff8000001c567808 */ /* 0x000fe40004000000 */
[----:B------:R-:W-:Y:S02]  /*56f0*/  IADD3 R85, R3, 0x10, RZ ;  /* 0x0000001003557810 */ /* 0x000fe40007ffe0ff */
[----:B------:R-:W-:Y:S02]  /*5700*/  ISETP.GE.AND P0, PT, R87, R99, PT ;  /* 0x000000635700720c */ /* 0x000fe40003f06270 */
[----:B------:R-:W-:Y:S02]  /*5710*/  FSEL R33, R30, -INF , !P5 ;  /* 0xff8000001e217808 */ /* 0x000fe40006800000 */
[----:B------:R-:W-:Y:S02]  /*5720*/  IADD3 R30, R3, 0x11, RZ ;  /* 0x00000011031e7810 */ /* 0x000fe40007ffe0ff */
[----:B------:R-:W-:-:S02]  /*5730*/  FSEL R28, R29, -INF , !P1 ;  /* 0xff8000001d1c7808 */ /* 0x000fc40004800000 */
[----:B------:R-:W-:Y:S02]  /*5740*/  ISETP.GE.AND P1, PT, R85, R99, PT ;  /* 0x000000635500720c */ /* 0x000fe40003f26270 */
[----:B------:R-:W-:Y:S02]  /*5750*/  FSEL R31, R31, -INF , !P0 ;  /* 0xff8000001f1f7808 */ /* 0x000fe40004000000 */
[-C--:B------:R-:W-:Y:S02]  /*5760*/  ISETP.GE.AND P0, PT, R30, R100.reuse, PT ;  /* 0x000000641e00720c */ /* 0x080fe40003f06270 */
[----:B------:R-:W-:Y:S02]  /*5770*/  IADD3 R29, R3, 0x18, RZ ;  /* 0x00000018031d7810 */ /* 0x000fe40007ffe0ff */
[----:B------:R-:W-:Y:S02]  /*5780*/  FSEL R143, R26, -INF , !P1 ;  /* 0xff8000001a8f7808 */ /* 0x000fe40004800000 */
[----:B------:R-:W-:-:S02]  /*5790*/  ISETP.GE.AND P1, PT, R29, R100, PT ;  /* 0x000000641d00720c */ /* 0x000fc40003f26270 */
[----:B------:R-:W-:Y:S02]  /*57a0*/  FSEL R144, R25, -INF , !P0 ;  /* 0xff80000019907808 */ /* 0x000fe40004000000 */
[----:B------:R-:W-:Y:S02]  /*57b0*/  ISETP.GE.AND P5, PT, R85, R100, PT ;  /* 0x000000645500720c */ /* 0x000fe40003fa6270 */
[----:B------:R-:W-:Y:S02]  /*57c0*/  IADD3 R26, R3, 0x19, RZ ;  /* 0x00000019031a7810 */ /* 0x000fe40007ffe0ff */
[----:B------:R-:W-:Y:S02]  /*57d0*/  ISETP.GE.AND P0, PT, R29, R99, PT ;  /* 0x000000631d00720c */ /* 0x000fe40003f06270 */
[----:B------:R-:W-:Y:S02]  /*57e0*/  FSEL R150, R20, -INF , !P1 ;  /* 0xff80000014967808 */ /* 0x000fe40004800000 */
[----:B------:R-:W-:-:S02]  /*57f0*/  FSEL R140, R24, -INF , !P5 ;  /* 0xff800000188c7808 */ /* 0x000fc40006800000 */
[-C--:B------:R-:W-:Y:S02]  /*5800*/  ISETP.GE.AND P1, PT, R26, R99.reuse, PT ;  /* 0x000000631a00720c */ /* 0x080fe40003f26270 */
[----:B------:R-:W-:Y:S02]  /*5810*/  FSEL R139, R22, -INF , !P0 ;  /* 0xff800000168b7808 */ /* 0x000fe40004000000 */
[----:B------:R-:W-:Y:S02]  /*5820*/  ISETP.GE.AND P5, PT, R30, R99, PT ;  /* 0x000000631e00720c */ /* 0x000fe40003fa6270 */
[C---:B------:R-:W-:Y:S02]  /*5830*/  IADD3 R22, R3.reuse, 0x21, RZ ;  /* 0x0000002103167810 */ /* 0x040fe40007ffe0ff */
[----:B------:R-:W-:Y:S02]  /*5840*/  IADD3 R24, R3, 0x20, RZ ;  /* 0x0000002003187810 */ /* 0x000fe40007ffe0ff */
[----:B------:R-:W-:-:S02]  /*5850*/  FSEL R151, R23, -INF , !P1 ;  /* 0xff80000017977808 */ /* 0x000fc40004800000 */
[----:B------:R-:W-:Y:S02]  /*5860*/  FSEL R153, R27, -INF , !P5 ;  /* 0xff8000001b997808 */ /* 0x000fe40006800000 */
[-C--:B------:R-:W-:Y:S02]  /*5870*/  ISETP.GE.AND P1, PT, R22, R100.reuse, PT ;  /* 0x000000641600720c */ /* 0x080fe40003f26270 */
[-C--:B------:R-:W-:Y:S02]  /*5880*/  ISETP.GE.AND P5, PT, R26, R100.reuse, PT ;  /* 0x000000641a00720c */ /* 0x080fe40003fa6270 */
[----:B------:R-:W-:Y:S02]  /*5890*/  ISETP.GE.AND P0, PT, R24, R100, PT ;  /* 0x000000641800720c */ /* 0x000fe40003f06270 */
[----:B------:R-:W-:Y:S02]  /*58a0*/  IADD3 R20, R3, 0x28, RZ ;  /* 0x0000002803147810 */ /* 0x000fe40007ffe0ff */
[----:B------:R-:W-:-:S02]  /*58b0*/  FSEL R106, R17, -INF , !P1 ;  /* 0xff800000116a7808 */ /* 0x000fc40004800000 */
[----:B------:R-:W-:Y:S02]  /*58c0*/  FSEL R152, R21, -INF , !P5 ;  /* 0xff80000015987808 */ /* 0x000fe40006800000 */
[----:B------:R-:W-:Y:S02]  /*58d0*/  FSEL R103, R16, -INF , !P0 ;  /* 0xff80000010677808 */ /* 0x000fe40004000000 */
[-C--:B------:R-:W-:Y:S02]  /*58e0*/  ISETP.GE.AND P1, PT, R20, R99.reuse, PT ;  /* 0x000000631400720c */ /* 0x080fe40003f26270 */
[----:B------:R-:W-:Y:S02]  /*58f0*/  ISETP.GE.AND P5, PT, R24, R99, PT ;  /* 0x000000631800720c */ /* 0x000fe40003fa6270 */
[----:B------:R-:W-:Y:S02]  /*5900*/  IADD3 R16, R3, 0x30, RZ ;  /* 0x0000003003107810 */ /* 0x000fe40007ffe0ff */
[----:B------:R-:W-:-:S02]  /*5910*/  FSEL R137, R14, -INF , !P1 ;  /* 0xff8000000e897808 */ /* 0x000fc40004800000 */
[----:B------:R-:W-:Y:S02]  /*5920*/  ISETP.GE.AND P0, PT, R22, R99, PT ;  /* 0x000000631600720c */ /* 0x000fe40003f06270 */
[----:B------:R-:W-:Y:S02]  /*5930*/  FSEL R105, R18, -INF , !P5 ;  /* 0xff80000012697808 */ /* 0x000fe40006800000 */
[-C--:B------:R-:W-:Y:S02]  /*5940*/  ISETP.GE.AND P1, PT, R16, R100.reuse, PT ;  /* 0x000000641000720c */ /* 0x080fe40003f26270 */
[----:B------:R-:W-:Y:S02]  /*5950*/  ISETP.GE.AND P5, PT, R20, R100, PT ;  /* 0x000000641400720c */ /* 0x000fe40003fa6270 */
[C---:B------:R-:W-:Y:S02]  /*5960*/  IADD3 R17, R3.reuse, 0x29, RZ ;  /* 0x0000002903117810 */ /* 0x040fe40007ffe0ff */
[----:B------:R-:W-:-:S02]  /*5970*/  IADD3 R14, R3, 0x31, RZ ;  /* 0x00000031030e7810 */ /* 0x000fc40007ffe0ff */
[----:B------:R-:W-:Y:S02]  /*5980*/  FSEL R107, R19, -INF , !P0 ;  /* 0xff800000136b7808 */ /* 0x000fe40004000000 */
[----:B------:R-:W-:Y:S02]  /*5990*/  FSEL R102, R8, -INF , !P1 ;  /* 0xff80000008667808 */ /* 0x000fe40004800000 */
[C---:B------:R-:W-:Y:S02]  /*59a0*/  ISETP.GE.AND P0, PT, R17.reuse, R100, PT ;  /* 0x000000641100720c */ /* 0x040fe40003f06270 */
[----:B------:R-:W-:Y:S02]  /*59b0*/  FSEL R134, R12, -INF , !P5 ;  /* 0xff8000000c867808 */ /* 0x000fe40006800000 */
[-C--:B------:R-:W-:Y:S02]  /*59c0*/  ISETP.GE.AND P1, PT, R14, R99.reuse, PT ;  /* 0x000000630e00720c */ /* 0x080fe40003f26270 */
[----:B------:R-:W-:-:S02]  /*59d0*/  ISETP.GE.AND P5, PT, R17, R99, PT ;  /* 0x000000631100720c */ /* 0x000fc40003fa6270 */
[----:B------:R-:W-:Y:S02]  /*59e0*/  FSEL R138, R13, -INF , !P0 ;  /* 0xff8000000d8a7808 */ /* 0x000fe40004000000 */
[----:B------:R-:W-:Y:S02]  /*59f0*/  FSEL R89, R11, -INF , !P1 ;  /* 0xff8000000b597808 */ /* 0x000fe40004800000 */
[----:B------:R-:W-:Y:S02]  /*5a00*/  ISETP.GE.AND P0, PT, R16, R99, PT ;  /* 0x000000631000720c */ /* 0x000fe40003f06270 */
[----:B------:R-:W-:Y:S02]  /*5a10*/  FSEL R101, R15, -INF , !P5 ;  /* 0xff8000000f657808 */ /* 0x000fe40006800000 */
[-C--:B------:R-:W-:Y:S02]  /*5a20*/  ISETP.GE.AND P1, PT, R3, R100.reuse, PT ;  /* 0x000000640300720c */ /* 0x080fe40003f26270 */
[----:B------:R-:W-:-:S02]  /*5a30*/  ISETP.GE.AND P5, PT, R14, R100, PT ;  /* 0x000000640e00720c */ /* 0x000fc40003fa6270 */
[----:B------:R-:W-:Y:S02]  /*5a40*/  IADD3 R12, R3, 0x38, RZ ;  /* 0x00000038030c7810 */ /* 0x000fe40007ffe0ff */
[----:B------:R-:W-:Y:S02]  /*5a50*/  FSEL R90, R10, -INF , !P0 ;  /* 0xff8000000a5a7808 */ /* 0x000fe40004000000 */
[----:B------:R-:W-:Y:S02]  /*5a60*/  FSEL R32, R32, -INF , !P1 ;  /* 0xff80000020207808 */ /* 0x000fe40004800000 */
[----:B------:R-:W-:Y:S02]  /*5a70*/  ISETP.GE.AND P0, PT, R12, R100, PT ;  /* 0x000000640c00720c */ /* 0x000fe40003f06270 */
[----:B------:R-:W-:Y:S02]  /*5a80*/  FSEL R104, R9, -INF , !P5 ;  /* 0xff80000009687808 */ /* 0x000fe40006800000 */
[----:B------:R-:W-:-:S02]  /*5a90*/  ISETP.GE.AND P1, PT, R96, 0x3, PT ;  /* 0x000000036000780c */ /* 0x000fc40003f26270 */
[-C--:B------:R-:W-:Y:S02]  /*5aa0*/  ISETP.GE.AND P5, PT, R12, R99.reuse, PT ;  /* 0x000000630c00720c */ /* 0x080fe40003fa6270 */
[C---:B------:R-:W-:Y:S02]  /*5ab0*/  IADD3 R8, R3.reuse, 0x39, RZ ;  /* 0x0000003903087810 */ /* 0x040fe40007ffe0ff */
[----:B------:R-:W-:Y:S02]  /*5ac0*/  FSEL R131, R4, -INF , !P0 ;  /* 0xff80000004837808 */ /* 0x000fe40004000000 */
[----:B------:R-:W-:Y:S02]  /*5ad0*/  ISETP.GE.AND P0, PT, R8, R100, PT ;  /* 0x000000640800720c */ /* 0x000fe40003f06270 */
[----:B------:R-:W-:Y:S02]  /*5ae0*/  FSEL R91, R6, -INF , !P5 ;  /* 0xff800000065b7808 */ /* 0x000fe40006800000 */
[----:B------:R-:W-:-:S02]  /*5af0*/  ISETP.GE.AND P5, PT, R3, R99, PT ;  /* 0x000000630300720c */ /* 0x000fc40003fa6270 */
[----:B------:R-:W-:Y:S02]  /*5b00*/  FSEL R142, R5, -INF , !P0 ;  /* 0xff800000058e7808 */ /* 0x000fe40004000000 */
[----:B------:R-:W-:Y:S02]  /*5b10*/  FSEL R5, R34, -INF , !P5 ;  /* 0xff80000022057808 */ /* 0x000fe40006800000 */
[----:B------:R-:W-:Y:S02]  /*5b20*/  LEA R136, P0, R98, c[0x0][0x168], 0x1 ;  /* 0x00005a0062887a11 */ /* 0x000fe400078008ff */
[----:B------:R-:W-:Y:S02]  /*5b30*/  ISETP.GE.AND P5, PT, R8, R99, PT ;  /* 0x000000630800720c */ /* 0x000fe40003fa6270 */
[----:B------:R-:W-:Y:S02]  /*5b40*/  LEA.HI.X R135, R98, c[0x0][0x16c], R97, 0x1, P0 ;  /* 0x00005b0062877a11 */ /* 0x000fe400000f0c61 */
[----:B------:R-:W-:Y:S01]  /*5b50*/  FSEL R96, R7, -INF , !P5 ;  /* 0xff80000007607808 */ /* 0x000fe20006800000 */
[----:B------:R-:W-:Y:S05]  /*5b60*/  @!P1 BRA `(.L_x_4026) ;  /* 0x000007d000009947 */ /* 0x000fea0003800000 */
[----:B------:R-:W-:Y:S05]  /*5b70*/  @!P6 BRA `(.L_x_4027) ;  /* 0x000003b00000e947 */ /* 0x000fea0003800000 */
[----:B------:R-:W-:Y:S01]  /*5b80*/  IABS R3, c[0x0][0x2d0] ;  /* 0x0000b40000037a13 */ /* 0x000fe20000000000 */
[----:B------:R-:W-:-:S03]  /*5b90*/  IMAD.MOV.U32 R6, RZ, RZ, RZ ;  /* 0x000000ffff067224 */ /* 0x000fc600078e00ff */
[----:B------:R-:W1:Y:S08]  /*5ba0*/  I2F.RP R10, R3 ;  /* 0x00000003000a7306 */ /* 0x000e700000209400 */
[----:B-1----:R-:W1:Y:S02]  /*5bb0*/  MUFU.RCP R8, R10 ;  /* 0x0000000a00087308 */ /* 0x002e640000001000 */
[----:B-1----:R-:W-:-:S06]  /*5bc0*/  IADD3 R8, R8, 0xffffffe, RZ ;  /* 0x0ffffffe08087810 */ /* 0x002fcc0007ffe0ff */
[----:B------:R-:W1:Y:S02]  /*5bd0*/  F2I.FTZ.U32.TRUNC.NTZ R7, R8 ;  /* 0x0000000800077305 */ /* 0x000e64000021f000 */
[----:B-1----:R-:W-:-:S04]  /*5be0*/  IMAD.MOV R4, RZ, RZ, -R7 ;  /* 0x000000ffff047224 */ /* 0x002fc800078e0a07 */
[----:B------:R-:W-:-:S04]  /*5bf0*/  IMAD R4, R4, R3, RZ ;  /* 0x0000000304047224 */ /* 0x000fc800078e02ff */
[----:B------:R-:W-:-:S04]  /*5c00*/  IMAD.HI.U32 R4, R7, R4, R6 ;  /* 0x0000000407047227 */ /* 0x000fc800078e0006 */
[----:B------:R-:W-:-:S05]  /*5c10*/  IMAD.SHL.U32 R6, R124, 0x40, RZ ;  /* 0x000000407c067824 */ /* 0x000fca00078e00ff */
[----:B------:R-:W-:Y:S02]  /*5c20*/  IABS R9, R6 ;  /* 0x0000000600097213 */ /* 0x000fe40000000000 */
[C---:B------:R-:W-:Y:S02]  /*5c30*/  IADD3 R10, R6.reuse, -0x40, RZ ;  /* 0xffffffc0060a7810 */ /* 0x040fe40007ffe0ff */
[----:B------:R-:W-:Y:S01]  /*5c40*/  LOP3.LUT R6, R6, c[0x0][0x2d0], RZ, 0x3c, !PT ;  /* 0x0000b40006067a12 */ /* 0x000fe200078e3cff */
[----:B------:R-:W-:Y:S01]  /*5c50*/  IMAD.HI.U32 R11, R4, R9, RZ ;  /* 0x00000009040b7227 */ /* 0x000fe200078e00ff */
[----:B------:R-:W-:Y:S02]  /*5c60*/  IABS R7, R10 ;  /* 0x0000000a00077213 */ /* 0x000fe40000000000 */
[----:B------:R-:W-:Y:S02]  /*5c70*/  LOP3.LUT R10, R10, c[0x0][0x2d0], RZ, 0x3c, !PT ;  /* 0x0000b4000a0a7a12 */ /* 0x000fe400078e3cff */
        /* <DEDUP_REMOVED lines=15> */
[----:B------:R-:W-:-:S02]  /*5d70*/  ISETP.GE.AND P5, PT, R6, RZ, PT ;  /* 0x000000ff0600720c */ /* 0x000fc40003fa6270 */
[----:B------:R-:W-:-:S05]  /*5d80*/  LOP3.LUT R4, RZ, c[0x0][0x2d0], RZ, 0x33, !PT ;  /* 0x0000b400ff047a12 */ /* 0x000fca00078e33ff */
        /* <DEDUP_REMOVED lines=26> */
.L_x_4027:
[----:B------:R-:W-:-:S05]  /*5f30*/  IMAD.MOV.U32 R7, RZ, RZ, c[0x0][0x198] ;  /* 0x00006600ff077624 */ /* 0x000fca00078e00ff */
[----:B------:R-:W-:-:S04]  /*5f40*/  LEA R7, -R7, RZ, 0x6 ;  /* 0x000000ff07077211 */ /* 0x000fc800078e31ff */
[----:B------:R-:W-:Y:S02]  /*5f50*/  SHF.R.S32.HI R4, RZ, 0x1f, R7 ;  /* 0x0000001fff047819 */ /* 0x000fe40000011407 */
.L_x_4028:
[C---:B------:R-:W-:Y:S01]  /*5f60*/  LEA R136, P0, R7.reuse, R136, 0x1 ;  /* 0x0000008807887211 */ /* 0x040fe200078008ff */
[----:B------:R1:W-:Y:S01]  /*5f70*/  @P4 STS [R125+0x3000], RZ ;  /* 0x003000ff7d004388 */ /* 0x0003e20000000800 */
[----:B------:R-:W-:Y:S02]  /*5f80*/  BSSY B0, `(.L_x_4029) ;  /* 0x000003a000007945 */ /* 0x000fe40003800000 */
[----:B------:R-:W-:Y:S01]  /*5f90*/  LEA.HI.X R135, R7, R135, R4, 0x1, P0 ;  /* 0x0000008707877211 */ /* 0x000fe200000f0c04 */
[----:B------:R-:W-:Y:S01]  /*5fa0*/  @!P4 IMAD.MOV.U32 R8, RZ, RZ, R136 ;  /* 0x000000ffff08c224 */ /* 0x000fe200078e0088 */
[-C--:B------:R-:W-:Y:S01]  /*5fb0*/  @!P3 IADD3 R6, P0, R98, R7.reuse, RZ ;  /* 0x000000076206b210 */ /* 0x080fe20007f1e0ff */
[----:B------:R1:W-:Y:S02]  /*5fc0*/  @P4 STS [R125+0x3004], RZ ;  /* 0x003004ff7d004388 */ /* 0x0003e40000000800 */
[----:B------:R-:W-:Y:S02]  /*5fd0*/  @!P4 IMAD.MOV.U32 R9, RZ, RZ, R135 ;  /* 0x000000ffff09c224 */ /* 0x000fe400078e0087 */
[----:B------:R-:W-:Y:S01]  /*5fe0*/  @!P3 IMAD.X R3, R97, 0x1, R4, P0 ;  /* 0x000000016103b824 */ /* 0x000fe200000e0604 */
[C---:B------:R-:W-:Y:S01]  /*5ff0*/  @!P3 LEA R10, P0, R6.reuse, c[0x0][0x168], 0x1 ;  /* 0x00005a00060aba11 */ /* 0x040fe200078008ff */
[----:B------:R1:W-:Y:S03]  /*6000*/  @P4 STS.64 [R125+0x3008], RZ ;  /* 0x003008ff7d004388 */ /* 0x0003e60000000a00 */
[----:B------:R-:W-:Y:S01]  /*6010*/  @!P3 LEA.HI.X R11, R6, c[0x0][0x16c], R3, 0x1, P0 ;  /* 0x00005b00060bba11 */ /* 0x000fe200000f0c03 */
[----:B------:R-:W-:Y:S01]  /*6020*/  @!PT LDS RZ, [RZ] ;  /* 0x00000000fffff984 */ /* 0x000fe20000000800 */
[----:B------:R-:W-:Y:S01]  /*6030*/  @!PT LDS RZ, [RZ] ;  /* 0x00000000fffff984 */ /* 0x000fe20000000800 */
[----:B------:R-:W-:Y:S01]  /*6040*/  @!PT LDS RZ, [RZ] ;  /* 0x00000000fffff984 */ /* 0x000fe20000000800 */
[----:B------:R2:W-:Y:S01]  /*6050*/  @!P4 LDGSTS.E.BYPASS.LTC128B.128 [R125+0x3000], [R8.64] ;  /* 0x03000000087dcfae */ /* 0x0005e2000b901d48 */
[----:B------:R-:W-:-:S02]  /*6060*/  @!P2 IADD3 R6, P0, R98, R7, RZ ;  /* 0x000000076206a210 */ /* 0x000fc40007f1e0ff */
[----:B------:R-:W-:Y:S01]  /*6070*/  IADD3 R7, P1, R121, R7, RZ ;  /* 0x0000000779077210 */ /* 0x000fe20007f3e0ff */
[----:B------:R1:W-:Y:S02]  /*6080*/  @P3 STS.128 [R125+0x4000], RZ ;  /* 0x004000ff7d003388 */ /* 0x0003e40000000c00 */
[--C-:B------:R-:W-:Y:S01]  /*6090*/  @!P2 IMAD.X R3, R97, 0x1, R4.reuse, P0 ;  /* 0x000000016103a824 */ /* 0x100fe200000e0604 */
[----:B------:R-:W-:Y:S01]  /*60a0*/  @!P2 LEA R12, P0, R6, c[0x0][0x168], 0x1 ;  /* 0x00005a00060caa11 */ /* 0x000fe200078008ff */
[----:B------:R-:W-:Y:S01]  /*60b0*/  IMAD.X R4, R120, 0x1, R4, P1 ;  /* 0x0000000178047824 */ /* 0x000fe200008e0604 */
[----:B------:R-:W-:Y:S01]  /*60c0*/  @!PT LDS RZ, [RZ] ;  /* 0x00000000fffff984 */ /* 0x000fe20000000800 */
[----:B------:R-:W-:Y:S01]  /*60d0*/  @!PT LDS RZ, [RZ] ;  /* 0x00000000fffff984 */ /* 0x000fe20000000800 */
[----:B------:R-:W-:Y:S01]  /*60e0*/  @!PT LDS RZ, [RZ] ;  /* 0x00000000fffff984 */ /* 0x000fe20000000800 */
[----:B------:R3:W-:Y:S02]  /*60f0*/  @!P3 LDGSTS.E.BYPASS.LTC128B.128 [R125+0x4000], [R10.64+0x40] ;  /* 0x040000400a7dbfae */ /* 0x0007e4000b901d48 */
[----:B------:R-:W-:Y:S01]  /*6100*/  @!P2 LEA.HI.X R13, R6, c[0x0][0x16c], R3, 0x1, P0 ;  /* 0x00005b00060daa11 */ /* 0x000fe200000f0c03 */
[----:B------:R-:W-:Y:S01]  /*6110*/  IMAD.MOV.U32 R3, RZ, RZ, c[0x0][0x198] ;  /* 0x00006600ff037624 */ /* 0x000fe200078e00ff */
[----:B------:R1:W-:Y:S01]  /*6120*/  @P2 STS.128 [R125+0x5000], RZ ;  /* 0x005000ff7d002388 */ /* 0x0003e20000000c00 */
[----:B------:R-:W-:-:S03]  /*6130*/  @!P4 IMAD.MOV.U32 R6, RZ, RZ, c[0x0][0x19c] ;  /* 0x00006700ff06c624 */ /* 0x000fc600078e00ff */
[----:B------:R-:W-:Y:S01]  /*6140*/  @!PT LDS RZ, [RZ] ;  /* 0x00000000fffff984 */ /* 0x000fe20000000800 */
[----:B------:R-:W-:Y:S01]  /*6150*/  @!PT LDS RZ, [RZ] ;  /* 0x00000000fffff984 */ /* 0x000fe20000000800 */
[----:B------:R-:W-:Y:S01]  /*6160*/  @!PT LDS RZ, [RZ] ;  /* 0x00000000fffff984 */ /* 0x000fe20000000800 */
[----:B------:R1:W-:Y:S04]  /*6170*/  @!P2 LDGSTS.E.BYPASS.LTC128B.128 [R125+0x5000], [R12.64+0x80] ;  /* 0x050000800c7dafae */ /* 0x0003e8000b901d48 */
[----:B------:R1:W-:Y:S01]  /*6180*/  @P4 STS.128 [R125+0x3800], RZ ;  /* 0x003800ff7d004388 */ /* 0x0003e20000000c00 */
[----:B--2---:R-:W-:-:S04]  /*6190*/  @!P4 LEA R8, P0, R3, R136, 0x6 ;  /* 0x000000880308c211 */ /* 0x004fc800078030ff */
        /* <DEDUP_REMOVED lines=9> */
[----:B------:R-:W-:-:S05]  /*6230*/  @!P3 LEA.HI.X R11, R6, c[0x0][0x16c], R3, 0x1, P0 ;  /* 0x00005b00060bba11 */ /* 0x000fca00000f0c03 */
        /* <DEDUP_REMOVED lines=14> */
.L_x_4030:
[----:B------:R-:W-:Y:S05]  /*6320*/  BSYNC B0 ;  /* 0x0000000000007941 */ /* 0x000fea0003800000 */
.L_x_4029:
[----:B------:R-:W0:Y:S02]  /*6330*/  LDGDEPBAR ;  /* 0x00000000000079af */ /* 0x000e240000000000 */
.L_x_4026:
        /* <DEDUP_REMOVED lines=16> */
[----:B--2---:R-:W-:Y:S02]  /*6440*/  FMNMX.FTZ R6, R152, R3, !PT ;  /* 0x0000000398067209 */ /* 0x004fe40007810000 */
        /* <DEDUP_REMOVED lines=11> */
[----:B------:R-:W-:Y:S02]  /*6500*/  FMNMX.FTZ R6, R142, R3, !PT ;  /* 0x000000038e067209 */ /* 0x000fe40007810000 */
[----:B------:R-:W-:-:S03]  /*6510*/  FMNMX.FTZ R3, R101, R4, !PT ;  /* 0x0000000465037209 */ /* 0x000fc60007810000 */
[----:B------:R-:W2:Y:S01]  /*6520*/  SHFL.BFLY PT, R7, R6, 0x2, 0x1f ;  /* 0x0c401f0006077f89 */ /* 0x000ea200000e0000 */
[----:B------:R-:W-:-:S04]  /*6530*/  FMNMX.FTZ R4, R90, R3, !PT ;  /* 0x000000035a047209 */ /* 0x000fc80007810000 */
[----:B------:R-:W-:-:S04]  /*6540*/  FMNMX.FTZ R4, R89, R4, !PT ;  /* 0x0000000459047209 */ /* 0x000fc80007810000 */
[----:B-1----:R-:W-:-:S04]  /*6550*/  FMNMX.FTZ R9, R91, R4, !PT ;  /* 0x000000045b097209 */ /* 0x002fc80007810000 */
[----:B------:R-:W-:-:S05]  /*6560*/  FMNMX.FTZ R9, R96, R9, !PT ;  /* 0x0000000960097209 */ /* 0x000fca0007810000 */
[----:B------:R-:W1:Y:S01]  /*6570*/  SHFL.BFLY PT, R4, R9, 0x2, 0x1f ;  /* 0x0c401f0009047f89 */ /* 0x000e6200000e0000 */
[----:B--2---:R-:W-:-:S05]  /*6580*/  FMNMX.FTZ R7, R6, R7, !PT ;  /* 0x0000000706077209 */ /* 0x004fca0007810000 */
[----:B------:R-:W2:Y:S01]  /*6590*/  SHFL.BFLY PT, R88, R7, 0x1, 0x1f ;  /* 0x0c201f0007587f89 */ /* 0x000ea200000e0000 */
[----:B-1----:R-:W-:-:S03]  /*65a0*/  FMNMX.FTZ R4, R9, R4, !PT ;  /* 0x0000000409047209 */ /* 0x002fc60007810000 */
[----:B------:R-:W-:Y:S04]  /*65b0*/  LDSM.16.MT88.4 R8, [R114+0x6000] ;  /* 0x006000007208783b */ /* 0x000fe80000004200 */
[----:B------:R-:W1:Y:S01]  /*65c0*/  SHFL.BFLY PT, R3, R4, 0x1, 0x1f ;  /* 0x0c201f0004037f89 */ /* 0x000e6200000e0000 */
[----:B--2---:R-:W-:-:S04]  /*65d0*/  FMNMX.FTZ R88, R7, R88, !PT ;  /* 0x0000005807587209 */ /* 0x004fc80007810000 */
[C---:B------:R-:W-:Y:S01]  /*65e0*/  FSETP.NEU.FTZ.AND P1, PT, R88.reuse, -INF , PT ;  /* 0xff8000005800780b */ /* 0x040fe20003f3d000 */
[----:B------:R-:W-:-:S03]  /*65f0*/  FMUL.FTZ R147, R88, c[0x0][0x23c] ;  /* 0x00008f0058937a20 */ /* 0x000fc60000410000 */
[----:B------:R-:W-:Y:S02]  /*6600*/  FSEL R149, R88, RZ, P1 ;  /* 0x000000ff58957208 */ /* 0x000fe40000800000 */
[----:B------:R-:W-:-:S03]  /*6610*/  FSEL R147, R147, RZ, P1 ;  /* 0x000000ff93937208 */ /* 0x000fc60000800000 */
[----:B------:R-:W-:Y:S02]  /*6620*/  FADD.FTZ R149, R2, -R149 ;  /* 0x8000009502957221 */ /* 0x000fe40000010000 */
[--C-:B------:R-:W-:Y:S02]  /*6630*/  FFMA.FTZ R148, R32, c[0x0][0x23c], -R147.reuse ;  /* 0x00008f0020947a23 */ /* 0x100fe40000010893 */
[--C-:B------:R-:W-:Y:S01]  /*6640*/  FFMA.FTZ R95, R84, c[0x0][0x23c], -R147.reuse ;  /* 0x00008f00545f7a23 */ /* 0x100fe20000010893 */
[----:B-1----:R-:W-:Y:S01]  /*6650*/  FMNMX.FTZ R3, R4, R3, !PT ;  /* 0x0000000304037209 */ /* 0x002fe20007810000 */
[--C-:B------:R-:W-:Y:S02]  /*6660*/  FFMA.FTZ R94, R86, c[0x0][0x23c], -R147.reuse ;  /* 0x00008f00565e7a23 */ /* 0x100fe40000010893 */
[----:B------:R-:W-:Y:S01]  /*6670*/  MUFU.EX2 R148, R148 ;  /* 0x0000009400947308 */ /* 0x000fe20000000800 */
[----:B------:R-:W-:Y:S01]  /*6680*/  FFMA.FTZ R93, R28, c[0x0][0x23c], -R147 ;  /* 0x00008f001c5d7a23 */ /* 0x000fe20000010893 */
[C---:B------:R-:W-:Y:S01]  /*6690*/  FSETP.NEU.FTZ.AND P0, PT, R3.reuse, -INF , PT ;  /* 0xff8000000300780b */ /* 0x040fe20003f1d000 */
[----:B------:R-:W-:-:S02]  /*66a0*/  FMUL.FTZ R98, R3, c[0x0][0x23c] ;  /* 0x00008f0003627a20 */ /* 0x000fc40000410000 */
[----:B------:R-:W-:Y:S02]  /*66b0*/  FMUL.FTZ R149, R149, c[0x0][0x23c] ;  /* 0x00008f0095957a20 */ /* 0x000fe40000410000 */
[--C-:B------:R-:W-:Y:S01]  /*66c0*/  FFMA.FTZ R145, R144, c[0x0][0x23c], -R147.reuse ;  /* 0x00008f0090917a23 */ /* 0x100fe20000010893 */
[----:B------:R-:W-:Y:S01]  /*66d0*/  FSEL R98, R98, RZ, P0 ;  /* 0x000000ff62627208 */ /* 0x000fe20000000000 */
[----:B------:R-:W1:Y:S01]  /*66e0*/  MUFU.EX2 R95, R95 ;  /* 0x0000005f005f7308 */ /* 0x000e620000000800 */
[--C-:B------:R-:W-:Y:S02]  /*66f0*/  FFMA.FTZ R146, R140, c[0x0][0x23c], -R147.reuse ;  /* 0x00008f008c927a23 */ /* 0x100fe40000010893 */
[----:B------:R-:W-:Y:S02]  /*6700*/  FFMA.FTZ R141, R150, c[0x0][0x23c], -R147 ;  /* 0x00008f00968d7a23 */ /* 0x000fe40000010893 */
[--C-:B------:R-:W-:Y:S01]  /*6710*/  FFMA.FTZ R99, R5, c[0x0][0x23c], -R98.reuse ;  /* 0x00008f0005637a23 */ /* 0x100fe20000010862 */
[----:B------:R-:W-:Y:S01]  /*6720*/  FSEL R5, R3, RZ, P0 ;  /* 0x000000ff03057208 */ /* 0x000fe20000000000 */
[--C-:B------:R-:W-:Y:S01]  /*6730*/  FFMA.FTZ R92, R35, c[0x0][0x23c], -R98.reuse ;  /* 0x00008f00235c7a23 */ /* 0x100fe20000010862 */
[----:B------:R-:W-:Y:S01]  /*6740*/  MUFU.EX2 R94, R94 ;  /* 0x0000005e005e7308 */ /* 0x000fe20000000800 */
[----:B------:R-:W-:-:S02]  /*6750*/  FFMA.FTZ R97, R33, c[0x0][0x23c], -R98 ;  /* 0x00008f0021617a23 */ /* 0x000fc40000010862 */
[----:B------:R-:W-:Y:S01]  /*6760*/  FADD.FTZ R2, R0, -R5 ;  /* 0x8000000500027221 */ /* 0x000fe20000010000 */
[----:B------:R-:W2:Y:S01]  /*6770*/  LDSM.16.MT88.4 R32, [R112+0x7000] ;  /* 0x007000007020783b */ /* 0x000ea20000004200 */
[--C-:B------:R-:W-:Y:S02]  /*6780*/  FFMA.FTZ R0, R31, c[0x0][0x23c], -R98.reuse ;  /* 0x00008f001f007a23 */ /* 0x100fe40000010862 */
[----:B------:R-:W-:Y:S01]  /*6790*/  FMUL.FTZ R2, R2, c[0x0][0x23c] ;  /* 0x00008f0002027a20 */ /* 0x000fe20000410000 */
[----:B------:R-:W3:Y:S01]  /*67a0*/  MUFU.EX2 R93, R93 ;  /* 0x0000005d005d7308 */ /* 0x000ee20000000800 */
[----:B-1----:R-:W-:Y:S01]  /*67b0*/  F2FP.PACK_AB R84, R95, R148 ;  /* 0x000000945f54723e */ /* 0x002fe200000000ff */
[--C-:B------:R-:W-:Y:S02]  /*67c0*/  FFMA.FTZ R144, R143, c[0x0][0x23c], -R98.reuse ;  /* 0x00008f008f907a23 */ /* 0x100fe40000010862 */
[----:B------:R-:W-:Y:S02]  /*67d0*/  FFMA.FTZ R140, R152, c[0x0][0x23c], -R147 ;  /* 0x00008f00988c7a23 */ /* 0x000fe40000010893 */
        /* <DEDUP_REMOVED lines=21> */
[----:B------:R-:W1:Y:S01]  /*6930*/  MUFU.EX2 R2, R2 ;  /* 0x0000000200027308 */ /* 0x000e620000000800 */
[----:B------:R-:W-:-:S07]  /*6940*/  FFMA.FTZ R96, R96, c[0x0][0x23c], -R98 ;  /* 0x00008f0060607a23 */ /* 0x000fce0000010862 */
[----:B------:R-:W4:Y:S01]  /*6950*/  MUFU.EX2 R0, R0 ;  /* 0x0000000000007308 */ /* 0x000f220000000800 */
        /* <DEDUP_REMOVED lines=8> */
[-C--:B------:R-:W-:Y:S01]  /*69e0*/  FMUL.FTZ R59, R59, R2.reuse ;  /* 0x000000023b3b7220 */ /* 0x080fe20000410000 */
[----:B----4-:R-:W-:Y:S01]  /*69f0*/  F2FP.PACK_AB R87, R0, R97 ;  /* 0x000000610057723e */ /* 0x010fe200000000ff */
[-C--:B------:R-:W-:Y:S01]  /*6a00*/  FMUL.FTZ R4, R36, R149.reuse ;  /* 0x0000009524047220 */ /* 0x080fe20000410000 */
[----:B------:R-:W1:Y:S01]  /*6a10*/  MUFU.EX2 R145, R145 ;  /* 0x0000009100917308 */ /* 0x000e620000000800 */
[----:B------:R-:W-:Y:S02]  /*6a20*/  FMUL.FTZ R5, R37, R149 ;  /* 0x0000009525057220 */ /* 0x000fe40000410000 */
[-C--:B------:R-:W-:Y:S02]  /*6a30*/  FMUL.FTZ R6, R38, R2.reuse ;  /* 0x0000000226067220 */ /* 0x080fe40000410000 */
[----:B------:R-:W-:Y:S01]  /*6a40*/  HMMA.16816.F32 R20, R84, R24, R20 ;  /* 0x000000185414723c */ /* 0x000fe20000001814 */
[----:B------:R-:W-:-:S02]  /*6a50*/  FMUL.FTZ R7, R39, R2 ;  /* 0x0000000227077220 */ /* 0x000fc40000410000 */
[-C--:B------:R-:W-:Y:S01]  /*6a60*/  FMUL.FTZ R40, R40, R149.reuse ;  /* 0x0000009528287220 */ /* 0x080fe20000410000 */
[----:B------:R-:W-:Y:S01]  /*6a70*/  MUFU.EX2 R141, R141 ;  /* 0x0000008d008d7308 */ /* 0x000fe20000000800 */
[-C--:B------:R-:W-:Y:S02]  /*6a80*/  FMUL.FTZ R41, R41, R149.reuse ;  /* 0x0000009529297220 */ /* 0x080fe40000410000 */
[-C--:B------:R-:W-:Y:S01]  /*6a90*/  FMUL.FTZ R42, R42, R2.reuse ;  /* 0x000000022a2a7220 */ /* 0x080fe20000410000 */
[----:B------:R-:W-:Y:S01]  /*6aa0*/  HMMA.16816.F32 R24, R84, R26, R56 ;  /* 0x0000001a5418723c */ /* 0x000fe20000001838 */
[----:B------:R-:W-:Y:S01]  /*6ab0*/  LDSM.16.MT88.4 R56, [R114+0x6400] ;  /* 0x006400007238783b */ /* 0x000fe20000004200 */
[----:B------:R-:W-:Y:S01]  /*6ac0*/  FMUL.FTZ R43, R43, R2 ;  /* 0x000000022b2b7220 */ /* 0x000fe20000410000 */
[----:B-1----:R-:W-:Y:S01]  /*6ad0*/  F2FP.PACK_AB R52, R145, R146 ;  /* 0x000000929134723e */ /* 0x002fe200000000ff */
[----:B------:R-:W1:Y:S01]  /*6ae0*/  MUFU.EX2 R140, R140 ;  /* 0x0000008c008c7308 */ /* 0x000e620000000800 */
        /* <DEDUP_REMOVED lines=9> */
[-C--:B------:R-:W-:Y:S01]  /*6b80*/  FMUL.FTZ R50, R50, R2.reuse ;  /* 0x0000000232327220 */ /* 0x080fe20000410000 */
[----:B------:R-:W3:Y:S01]  /*6b90*/  LDSM.16.MT88.4 R40, [R114+0x8000] ;  /* 0x008000007228783b */ /* 0x000ee20000004200 */
[----:B------:R-:W-:Y:S01]  /*6ba0*/  FMUL.FTZ R51, R51, R2 ;  /* 0x0000000233337220 */ /* 0x000fe20000410000 */
[----:B------:R-:W4:Y:S01]  /*6bb0*/  MUFU.EX2 R143, R143 ;  /* 0x0000008f008f7308 */ /* 0x000f220000000800 */
[----:B-1----:R-:W-:Y:S01]  /*6bc0*/  F2FP.PACK_AB R54, R140, R141 ;  /* 0x0000008d8c36723e */ /* 0x002fe200000000ff */
[----:B------:R-:W-:-:S02]  /*6bd0*/  FMUL.FTZ R28, R60, R149 ;  /* 0x000000953c1c7220 */ /* 0x000fc40000410000 */
[C---:B------:R-:W-:Y:S01]  /*6be0*/  HMMA.16816.F32 R12, R84.reuse, R16, R12 ;  /* 0x00000010540c723c */ /* 0x040fe2000000180c */
[-C--:B------:R-:W-:Y:S02]  /*6bf0*/  FMUL.FTZ R29, R61, R149.reuse ;  /* 0x000000953d1d7220 */ /* 0x080fe40000410000 */
[-C--:B------:R-:W-:Y:S01]  /*6c00*/  FMUL.FTZ R30, R62, R2.reuse ;  /* 0x000000023e1e7220 */ /* 0x080fe20000410000 */
[----:B------:R-:W-:Y:S01]  /*6c10*/  MUFU.EX2 R139, R139 ;  /* 0x0000008b008b7308 */ /* 0x000fe20000000800 */
[-C--:B------:R-:W-:Y:S02]  /*6c20*/  FMUL.FTZ R31, R63, R2.reuse ;  /* 0x000000023f1f7220 */ /* 0x080fe40000410000 */
[-C--:B------:R-:W-:Y:S01]  /*6c30*/  FMUL.FTZ R64, R64, R149.reuse ;  /* 0x0000009540407220 */ /* 0x080fe20000410000 */
[C---:B------:R-:W-:Y:S01]  /*6c40*/  HMMA.16816.F32 R16, R84.reuse, R18, R48 ;  /* 0x000000125410723c */ /* 0x040fe20000001830 */
[-C--:B------:R-:W-:Y:S01]  /*6c50*/  FMUL.FTZ R65, R65, R149.reuse ;  /* 0x0000009541417220 */ /* 0x080fe20000410000 */
[----:B------:R-:W1:Y:S01]  /*6c60*/  LDSM.16.MT88.4 R48, [R112+0x8000] ;  /* 0x008000007030783b */ /* 0x000e620000004200 */
[----:B------:R-:W-:Y:S01]  /*6c70*/  FMUL.FTZ R66, R66, R2 ;  /* 0x0000000242427220 */ /* 0x000fe20000410000 */
[----:B------:R-:W5:Y:S01]  /*6c80*/  MUFU.EX2 R100, R100 ;  /* 0x0000006400647308 */ /* 0x000f620000000800 */
[----:B----4-:R-:W-:Y:S01]  /*6c90*/  F2FP.PACK_AB R53, R143, R144 ;  /* 0x000000908f35723e */ /* 0x010fe200000000ff */
[----:B------:R-:W-:Y:S01]  /*6ca0*/  FMUL.FTZ R67, R67, R2 ;  /* 0x0000000243437220 */ /* 0x000fe20000410000 */
[----:B------:R-:W-:Y:S01]  /*6cb0*/  LDSM.16.MT88.4 R60, [R114+0x6800] ;  /* 0x00680000723c783b */ /* 0x000fe20000004200 */
[----:B--2---:R-:W-:Y:S01]  /*6cc0*/  HMMA.16816.F32 R28, R84, R32, R28 ;  /* 0x00000020541c723c */ /* 0x004fe2000000181c */
        /* <DEDUP_REMOVED lines=9> */
[----:B-----5:R-:W-:Y:S01]  /*6d60*/  F2FP.PACK_AB R55, R100, R139 ;  /* 0x0000008b6437723e */ /* 0x020fe200000000ff */
[-C--:B------:R-:W-:Y:S01]  /*6d70*/  FMUL.FTZ R74, R74, R2.reuse ;  /* 0x000000024a4a7220 */ /* 0x080fe20000410000 */
[----:B------:R-:W-:Y:S01]  /*6d80*/  MUFU.EX2 R151, R151 ;  /* 0x0000009700977308 */ /* 0x000fe20000000800 */
[----:B------:R-:W-:-:S02]  /*6d90*/  FMUL.FTZ R75, R75, R2 ;  /* 0x000000024b4b7220 */ /* 0x000fc40000410000 */
[-C--:B------:R-:W-:Y:S01]  /*6da0*/  FMUL.FTZ R44, R76, R149.reuse ;  /* 0x000000954c2c7220 */ /* 0x080fe20000410000 */
[----:B---3--:R-:W-:Y:S01]  /*6db0*/  HMMA.16816.F32 R36, R84, R40, R36 ;  /* 0x000000285424723c */ /* 0x008fe20000001824 */
        /* <DEDUP_REMOVED lines=10> */
[----:B------:R-:W-:Y:S01]  /*6e60*/  FFMA.FTZ R148, R109, R149, R148 ;  /* 0x000000956d947223 */ /* 0x000fe20000010094 */
[----:B------:R-:W-:Y:S01]  /*6e70*/  HMMA.16816.F32 R8, R52, R58, R8 ;  /* 0x0000003a3408723c */ /* 0x000fe20000001808 */
[----:B------:R-:W2:Y:S01]  /*6e80*/  LDSM.16.MT88.4 R56, [R112+0x6400] ;  /* 0x006400007038783b */ /* 0x000ea20000004200 */
[--C-:B------:R-:W-:Y:S02]  /*6e90*/  FFMA.FTZ R109, R102, c[0x0][0x23c], -R147.reuse ;  /* 0x00008f00666d7a23 */ /* 0x100fe40000010893 */
[----:B------:R-:W-:Y:S01]  /*6ea0*/  MUFU.EX2 R138, R138 ;  /* 0x0000008a008a7308 */ /* 0x000fe20000000800 */
[----:B------:R-:W-:-:S02]  /*6eb0*/  FFMA.FTZ R102, R104, c[0x0][0x23c], -R147 ;  /* 0x00008f0068667a23 */ /* 0x000fc40000010893 */
[----:B------:R-:W-:Y:S01]  /*6ec0*/  FFMA.FTZ R104, R142, c[0x0][0x23c], -R147 ;  /* 0x00008f008e687a23 */ /* 0x000fe20000010893 */
[C---:B------:R-:W-:Y:S01]  /*6ed0*/  HMMA.16816.F32 R40, R84.reuse, R42, R72 ;  /* 0x0000002a5428723c */ /* 0x040fe20000001848 */
[----:B------:R-:W-:Y:S01]  /*6ee0*/  LDSM.16.MT88.4 R72, [R114+0x8800] ;  /* 0x008800007248783b */ /* 0x000fe20000004200 */
[----:B------:R-:W-:Y:S02]  /*6ef0*/  FFMA.FTZ R99, R108, R2, R99 ;  /* 0x000000026c637223 */ /* 0x000fe40000010063 */
[----:B------:R-:W-:Y:S01]  /*6f00*/  MUFU.EX2 R107, R107 ;  /* 0x0000006b006b7308 */ /* 0x000fe20000000800 */
        /* <DEDUP_REMOVED lines=9> */
[----:B------:R-:W-:Y:S01]  /*6fa0*/  LDSM.16.MT88.4 R80, [R112+0x8800] ;  /* 0x008800007050783b */ /* 0x000fe20000004200 */
[----:B------:R-:W-:Y:S02]  /*6fb0*/  FADD.FTZ R0, R146, R93 ;  /* 0x0000005d92007221 */ /* 0x000fe40000010000 */
[----:B------:R-:W-:Y:S01]  /*6fc0*/  MUFU.EX2 R134, R134 ;  /* 0x0000008600867308 */ /* 0x000fe20000000800 */
[----:B------:R-:W-:-:S02]  /*6fd0*/  FADD.FTZ R2, R144, R97 ;  /* 0x0000006190027221 */ /* 0x000fc40000010000 */
[----:B------:R-:W-:Y:S02]  /*6fe0*/  FADD.FTZ R0, R145, R0 ;  /* 0x0000000091007221 */ /* 0x000fe40000010000 */
[----:B------:R-:W-:-:S03]  /*6ff0*/  FADD.FTZ R2, R143, R2 ;  /* 0x000000028f027221 */ /* 0x000fc60000010000 */
[----:B------:R-:W-:Y:S01]  /*7000*/  MUFU.EX2 R109, R109 ;  /* 0x0000006d006d7308 */ /* 0x000fe20000000800 */
[C---:B--2---:R-:W-:Y:S07]  /*7010*/  HMMA.16816.F32 R12, R52.reuse, R56, R12 ;  /* 0x00000038340c723c */ /* 0x044fee000000180c */
[----:B------:R-:W1:Y:S01]  /*7020*/  MUFU.EX2 R102, R102 ;  /* 0x0000006600667308 */ /* 0x000e620000000800 */
[----:B------:R-:W-:Y:S01]  /*7030*/  HMMA.16816.F32 R16, R52, R58, R16 ;  /* 0x0000003a3410723c */ /* 0x000fe20000001810 */
[----:B------:R-:W2:Y:S06]  /*7040*/  LDSM.16.MT88.4 R56, [R114+0x7400] ;  /* 0x007400007238783b */ /* 0x000eac0000004200 */
[----:B------:R-:W-:Y:S08]  /*7050*/  MUFU.EX2 R101, R101 ;  /* 0x0000006500657308 */ /* 0x000ff00000000800 */
[----:B------:R-:W3:Y:S01]  /*7060*/  MUFU.EX2 R104, R104 ;  /* 0x0000006800687308 */ /* 0x000ee20000000800 */
[----:B-1----:R-:W-:-:S07]  /*7070*/  F2FP.PACK_AB R84, R102, R109 ;  /* 0x0000006d6654723e */ /* 0x002fce00000000ff */
[----:B------:R-:W-:Y:S08]  /*7080*/  MUFU.EX2 R90, R90 ;  /* 0x0000005a005a7308 */ /* 0x000ff00000000800 */
[----:B------:R-:W1:Y:S01]  /*7090*/  MUFU.EX2 R89, R89 ;  /* 0x0000005900597308 */ /* 0x000e620000000800 */
[----:B---3--:R-:W-:-:S07]  /*70a0*/  F2FP.PACK_AB R86, R104, R101 ;  /* 0x000000656856723e */ /* 0x008fce00000000ff */
[----:B------:R-:W-:Y:S01]  /*70b0*/  MUFU.EX2 R91, R91 ;  /* 0x0000005b005b7308 */ /* 0x000fe20000000800 */
[C---:B--2---:R-:W-:Y:S07]  /*70c0*/  HMMA.16816.F32 R20, R52.reuse, R56, R20 ;  /* 0x000000383414723c */ /* 0x044fee0000001814 */
[----:B------:R-:W2:Y:S01]  /*70d0*/  MUFU.EX2 R108, R96 ;  /* 0x00000060006c7308 */ /* 0x000ea20000000800 */
[----:B-1----:R-:W-:Y:S01]  /*70e0*/  F2FP.PACK_AB R85, R89, R90 ;  /* 0x0000005a5955723e */ /* 0x002fe200000000ff */
[----:B------:R-:W-:Y:S01]  /*70f0*/  HMMA.16816.F32 R24, R52, R58, R24 ;  /* 0x0000003a3418723c */ /* 0x000fe20000001818 */
[----:B------:R-:W1:Y:S01]  /*7100*/  LDSM.16.MT88.4 R56, [R112+0x7400] ;  /* 0x007400007038783b */ /* 0x000e620000004200 */
[----:B--2---:R-:W-:-:S06]  /*7110*/  F2FP.PACK_AB R87, R108, R91 ;  /* 0x0000005b6c57723e */ /* 0x004fcc00000000ff */
        /* <DEDUP_REMOVED lines=22> */
[----:B------:R-:W-:Y:S08]  /*7280*/  HMMA.16816.F32 R76, R52, R80, R44 ;  /* 0x00000050344c723c */ /* 0x000ff0000000182c */
[----:B--2---:R-:W-:Y:S01]  /*7290*/  HMMA.16816.F32 R36, R84, R40, R4 ;  /* 0x000000285424723c */ /* 0x004fe20000001804 */
[----:B------:R-:W-:Y:S07]  /*72a0*/  LDSM.16.MT88.4 R4, [R112+0x8c00] ;  /* 0x008c00007004783b */ /* 0x000fee0000004200 */
[----:B------:R-:W-:Y:S01]  /*72b0*/  HMMA.16816.F32 R80, R52, R82, R48 ;  /* 0x000000523450723c */ /* 0x000fe20000001830 */
[----:B------:R-:W2:Y:S07]  /*72c0*/  LDSM.16.MT88.4 R48, [R112+0x6c00] ;  /* 0x006c00007030783b */ /* 0x000eae0000004200 */
[----:B------:R-:W-:Y:S01]  /*72d0*/  HMMA.16816.F32 R40, R84, R42, R8 ;  /* 0x0000002a5428723c */ /* 0x000fe20000001808 */
[----:B------:R-:W4:Y:S07]  /*72e0*/  LDSM.16.MT88.4 R8, [R114+0x8c00] ;  /* 0x008c00007208783b */ /* 0x000f2e0000004200 */
[C---:B---3--:R-:W-:Y:S08]  /*72f0*/  HMMA.16816.F32 R20, R52.reuse, R60, R20 ;  /* 0x0000003c3414723c */ /* 0x048ff00000001814 */
[C---:B-1----:R-:W-:Y:S08]  /*7300*/  HMMA.16816.F32 R28, R52.reuse, R56, R28 ;  /* 0x00000038341c723c */ /* 0x042ff0000000181c */
[C---:B------:R-:W-:Y:S01]  /*7310*/  HMMA.16816.F32 R32, R52.reuse, R58, R32 ;  /* 0x0000003a3420723c */ /* 0x040fe20000001820 */
[----:B------:R-:W1:Y:S07]  /*7320*/  LDSM.16.MT88.4 R56, [R114+0x7c00] ;  /* 0x007c00007238783b */ /* 0x000e6e0000004200 */
[----:B------:R-:W-:Y:S08]  /*7330*/  HMMA.16816.F32 R24, R52, R62, R24 ;  /* 0x0000003e3418723c */ /* 0x000ff00000001818 */
[C---:B--2---:R-:W-:Y:S07]  /*7340*/  HMMA.16816.F32 R44, R84.reuse, R48, R12 ;  /* 0x00000030542c723c */ /* 0x044fee000000180c */
[----:B------:R-:W-:Y:S01]  /*7350*/  FADD.FTZ R13, R139, R2 ;  /* 0x000000028b0d7221 */ /* 0x000fe20000010000 */
[----:B----4-:R-:W-:Y:S03]  /*7360*/  HMMA.16816.F32 R68, R84, R8, R68 ;  /* 0x000000085444723c */ /* 0x010fe60000001844 */
        /* <DEDUP_REMOVED lines=12> */
[----:B------:R-:W-:Y:S01]  /*7430*/  FADD.FTZ R103, R103, R0 ;  /* 0x0000000067677221 */ /* 0x000fe20000010000 */
[C---:B-1----:R-:W-:Y:S01]  /*7440*/  HMMA.16816.F32 R52, R84.reuse, R56, R20 ;  /* 0x000000385434723c */ /* 0x042fe20000001814 */
[----:B------:R-:W-:Y:S01]  /*7450*/  FADD.FTZ R90, R90, R5 ;  /* 0x000000055a5a7221 */ /* 0x000fe20000010000 */
[----:B------:R-:W-:Y:S01]  /*7460*/  MOV R0, R3 ;  /* 0x0000000300007202 */ /* 0x000fe20000000f00 */
        /* <DEDUP_REMOVED lines=8> */
[----:B------:R-:W-:Y:S03]  /*74f0*/  HMMA.16816.F32 R56, R84, R58, R24 ;  /* 0x0000003a5438723c */ /* 0x000fe60000001818 */
[----:B------:R-:W-:-:S05]  /*7500*/  FADD.FTZ R109, R104, R101 ;  /* 0x00000065686d7221 */ /* 0x000fca0000010000 */
[C---:B------:R-:W-:Y:S08]  /*7510*/  HMMA.16816.F32 R64, R84.reuse, R66, R32 ;  /* 0x000000425440723c */ /* 0x040ff00000001820 */
[C---:B------:R-:W-:Y:S08]  /*7520*/  HMMA.16816.F32 R72, R84.reuse, R10, R72 ;  /* 0x0000000a5448723c */ /* 0x040ff00000001848 */
[----:B------:R-:W-:Y:S08]  /*7530*/  HMMA.16816.F32 R80, R84, R6, R80 ;  /* 0x000000065450723c */ /* 0x000ff00000001850 */
.L_x_4023:
[----:B------:R-:W-:-:S13]  /*7540*/  ISETP.GE.AND P0, PT, R124, 0x1, PT ;  /* 0x000000017c00780c */ /* 0x000fda0003f06270 */
[----:B------:R-:W-:Y:S05]  /*7550*/  @!P0 BRA `(.L_x_4031) ;  /* 0x000025f000008947 */ /* 0x000fea0003800000 */
[----:B------:R-:W-:Y:S01]  /*7560*/  ULDC UR7, c[0x0][0x1a0] ;  /* 0x0000680000077ab9 */ /* 0x000fe20000000800 */
[----:B------:R-:W-:Y:S01]  /*7570*/  IMAD.MOV.U32 R3, RZ, RZ, R0 ;  /* 0x000000ffff037224 */ /* 0x000fe200078e0000 */
[----:B------:R-:W-:Y:S01]  /*7580*/  ULEA UR7, -UR7, URZ, 0x6 ;  /* 0x0000003f07077291 */ /* 0x000fe2000f8e313f */
[----:B------:R-:W-:Y:S01]  /*7590*/  IMAD.MOV.U32 R85, RZ, RZ, R2 ;  /* 0x000000ffff557224 */ /* 0x000fe200078e0002 */
[----:B------:R-:W-:Y:S02]  /*75a0*/  ULDC UR5, c[0x0][0x198] ;  /* 0x0000660000057ab9 */ /* 0x000fe40000000800 */
[----:B------:R-:W-:Y:S02]  /*75b0*/  USHF.R.S32.HI UR6, URZ, 0x1f, UR7 ;  /* 0x0000001f3f067899 */ /* 0x000fe40008011407 */
[----:B------:R-:W-:Y:S01]  /*75c0*/  ULEA UR5, -UR5, URZ, 0x6 ;  /* 0x0000003f05057291 */ /* 0x000fe2000f8e313f */
[----:B------:R-:W-:-:S03]  /*75d0*/  MOV R134, UR7 ;  /* 0x0000000700867c02 */ /* 0x000fc60008000f00 */
[----:B------:R-:W-:Y:S01]  /*75e0*/  MOV R131, UR6 ;  /* 0x0000000600837c02 */ /* 0x000fe20008000f00 */
[----:B------:R-:W-:Y:S02]  /*75f0*/  USHF.R.S32.HI UR4, URZ, 0x1f, UR5 ;  /* 0x0000001f3f047899 */ /* 0x000fe40008011405 */
.L_x_4035:
        /* <DEDUP_REMOVED lines=65> */
.L_x_4032:
[----:B------:R-:W-:Y:S02]  /*7a10*/  ISETP.GE.AND P3, PT, R128, c[0x0][0x220], PT ;  /* 0x0000880080007a0c */ /* 0x000fe40003f66270 */
[----:B------:R-:W-:Y:S02]  /*7a20*/  ISETP.GE.AND P2, PT, R119, c[0x0][0x220], PT ;  /* 0x0000880077007a0c */ /* 0x000fe40003f46270 */
[CC--:B------:R-:W-:Y:S02]  /*7a30*/  LEA R138, P4, R87.reuse, R110.reuse, 0x1 ;  /* 0x0000006e578a7211 */ /* 0x0c0fe400078808ff */
[----:B------:R-:W-:Y:S02]  /*7a40*/  ISETP.GE.AND P1, PT, R118, c[0x0][0x220], PT ;  /* 0x0000880076007a0c */ /* 0x000fe40003f26270 */
[--C-:B------:R-:W-:Y:S02]  /*7a50*/  LEA.HI.X R139, R87, R111, R0.reuse, 0x1, P4 ;  /* 0x0000006f578b7211 */ /* 0x100fe400020f0c00 */
[----:B------:R-:W-:Y:S03]  /*7a60*/  IADD3 R137, P0, R130, R87, RZ ;  /* 0x0000005782897210 */ /* 0x000fe60007f1e0ff */
[----:B------:R-:W-:Y:S01]  /*7a70*/  @P3 STS [R125+0x6000], RZ ;  /* 0x006000ff7d003388 */ /* 0x000fe20000000800 */
[----:B------:R-:W-:Y:S01]  /*7a80*/  @!P3 IMAD.MOV.U32 R87, RZ, RZ, c[0x0][0x1a0] ;  /* 0x00006800ff57b624 */ /* 0x000fe200078e00ff */
[----:B------:R-:W-:Y:S01]  /*7a90*/  @!P2 LEA R140, P4, R137, R110, 0x1 ;  /* 0x0000006e898ca211 */ /* 0x000fe200078808ff */
[----:B------:R-:W-:Y:S01]  /*7aa0*/  @!P3 IMAD.MOV.U32 R2, RZ, RZ, c[0x0][0x1a4] ;  /* 0x00006900ff02b624 */ /* 0x000fe200078e00ff */
[----:B------:R-:W-:Y:S01]  /*7ab0*/  @P3 STS [R125+0x6004], RZ ;  /* 0x006004ff7d003388 */ /* 0x000fe20000000800 */
[----:B------:R-:W-:Y:S01]  /*7ac0*/  IMAD.X R0, R127, 0x1, R0, P0 ;  /* 0x000000017f007824 */ /* 0x000fe200000e0600 */
[----:B------:R-:W-:Y:S02]  /*7ad0*/  @!P3 LEA R86, P5, R87, R138, 0x6 ;  /* 0x0000008a5756b211 */ /* 0x000fe400078a30ff */
[----:B------:R-:W-:Y:S01]  /*7ae0*/  @P3 STS.64 [R125+0x6008], RZ ;  /* 0x006008ff7d003388 */ /* 0x000fe20000000a00 */
[----:B------:R-:W-:Y:S02]  /*7af0*/  @!P1 LEA R110, P0, R137, R110, 0x1 ;  /* 0x0000006e896e9211 */ /* 0x000fe400078008ff */
[----:B------:R-:W-:Y:S01]  /*7b00*/  @!P3 LEA.HI.X R87, R87, R139, R2, 0x6, P5 ;  /* 0x0000008b5757b211 */ /* 0x000fe200028f3402 */
[----:B------:R-:W-:Y:S01]  /*7b10*/  @!PT LDS RZ, [RZ] ;  /* 0x00000000fffff984 */ /* 0x000fe20000000800 */
[----:B------:R-:W-:Y:S01]  /*7b20*/  @!PT LDS RZ, [RZ] ;  /* 0x00000000fffff984 */ /* 0x000fe20000000800 */
[----:B------:R-:W-:Y:S01]  /*7b30*/  @!PT LDS RZ, [RZ] ;  /* 0x00000000fffff984 */ /* 0x000fe20000000800 */
[----:B------:R1:W-:Y:S01]  /*7b40*/  @!P3 LDGSTS.E.BYPASS.LTC128B.128 [R125+0x6000], [R138.64] ;  /* 0x060000008a7dbfae */ /* 0x0003e2000b901d48 */
[CCC-:B------:R-:W-:Y:S02]  /*7b50*/  @!P2 LEA.HI.X R141, R137.reuse, R111.reuse, R0.reuse, 0x1, P4 ;  /* 0x0000006f898da211 */ /* 0x1c0fe400020f0c00 */
[----:B------:R-:W-:Y:S01]  /*7b60*/  @!P1 LEA.HI.X R111, R137, R111, R0, 0x1, P0 ;  /* 0x0000006f896f9211 */ /* 0x000fe200000f0c00 */
[----:B------:R-:W-:Y:S01]  /*7b70*/  @P2 STS.128 [R125+0x7000], RZ ;  /* 0x007000ff7d002388 */ /* 0x000fe20000000c00 */
[----:B------:R-:W-:Y:S03]  /*7b80*/  ISETP.GE.AND P0, PT, R124, 0x2, PT ;  /* 0x000000027c00780c */ /* 0x000fe60003f06270 */
        /* <DEDUP_REMOVED lines=26> */
[----:B------:R-:W3:Y:S04]  /*7d30*/  LDSM.16.M88.4 R96, [R116+0x3400] ;  /* 0x003400007460783b */ /* 0x000ee80000000200 */
[----:B------:R-:W4:Y:S04]  /*7d40*/  LDSM.16.M88.4 R100, [R116+0x3800] ;  /* 0x003800007464783b */ /* 0x000f280000000200 */
[----:B------:R-:W0:Y:S04]  /*7d50*/  LDGDEPBAR ;  /* 0x00000000000079af */ /* 0x000e280000000000 */
[----:B------:R-:W5:Y:S01]  /*7d60*/  LDSM.16.M88.4 R104, [R116+0x3c00] ;  /* 0x003c00007468783b */ /* 0x000f620000000200 */
[C---:B--2---:R-:W-:Y:S08]  /*7d70*/  HMMA.16816.F32 R4, R88.reuse, R92, RZ ;  /* 0x0000005c5804723c */ /* 0x044ff000000018ff */
[C---:B------:R-:W-:Y:S01]  /*7d80*/  HMMA.16816.F32 R8, R88.reuse, R94, RZ ;  /* 0x0000005e5808723c */ /* 0x040fe200000018ff */
[----:B------:R-:W-:Y:S07]  /*7d90*/  LDSM.16.M88.4 R92, [R115] ;  /* 0x00000000735c783b */ /* 0x000fee0000000200 */
[C---:B---3--:R-:W-:Y:S08]  /*7da0*/  HMMA.16816.F32 R12, R88.reuse, R96, RZ ;  /* 0x00000060580c723c */ /* 0x048ff000000018ff */
[C---:B------:R-:W-:Y:S01]  /*7db0*/  HMMA.16816.F32 R16, R88.reuse, R98, RZ ;  /* 0x000000625810723c */ /* 0x040fe200000018ff */
[----:B------:R-:W2:Y:S07]  /*7dc0*/  LDSM.16.M88.4 R96, [R113+0x3000] ;  /* 0x003000007160783b */ /* 0x000eae0000000200 */
[C---:B----4-:R-:W-:Y:S08]  /*7dd0*/  HMMA.16816.F32 R20, R88.reuse, R100, RZ ;  /* 0x000000645814723c */ /* 0x050ff000000018ff */
[C---:B------:R-:W-:Y:S08]  /*7de0*/  HMMA.16816.F32 R24, R88.reuse, R102, RZ ;  /* 0x000000665818723c */ /* 0x040ff000000018ff */
[C---:B-----5:R-:W-:Y:S08]  /*7df0*/  HMMA.16816.F32 R28, R88.reuse, R104, RZ ;  /* 0x00000068581c723c */ /* 0x060ff000000018ff */
[----:B------:R-:W-:Y:S01]  /*7e00*/  HMMA.16816.F32 R32, R88, R106, RZ ;  /* 0x0000006a5820723c */ /* 0x000fe200000018ff */
[----:B------:R-:W3:Y:S07]  /*7e10*/  LDSM.16.M88.4 R88, [R113+0x3400] ;  /* 0x003400007158783b */ /* 0x000eee0000000200 */
[C---:B--2---:R-:W-:Y:S08]  /*7e20*/  HMMA.16816.F32 R4, R92.reuse, R96, R4 ;  /* 0x000000605c04723c */ /* 0x044ff00000001804 */
[C---:B------:R-:W-:Y:S01]  /*7e30*/  HMMA.16816.F32 R8, R92.reuse, R98, R8 ;  /* 0x000000625c08723c */ /* 0x040fe20000001808 */
[----:B------:R-:W2:Y:S07]  /*7e40*/  LDSM.16.M88.4 R96, [R113+0x3800] ;  /* 0x003800007160783b */ /* 0x000eae0000000200 */
[C---:B---3--:R-:W-:Y:S08]  /*7e50*/  HMMA.16816.F32 R12, R92.reuse, R88, R12 ;  /* 0x000000585c0c723c */ /* 0x048ff0000000180c */
[C---:B------:R-:W-:Y:S01]  /*7e60*/  HMMA.16816.F32 R16, R92.reuse, R90, R16 ;  /* 0x0000005a5c10723c */ /* 0x040fe20000001810 */
[----:B------:R-:W3:Y:S07]  /*7e70*/  LDSM.16.M88.4 R88, [R113+0x3c00] ;  /* 0x003c00007158783b */ /* 0x000eee0000000200 */
[C---:B--2---:R-:W-:Y:S08]  /*7e80*/  HMMA.16816.F32 R20, R92.reuse, R96, R20 ;  /* 0x000000605c14723c */ /* 0x044ff00000001814 */
[C---:B------:R-:W-:Y:S01]  /*7e90*/  HMMA.16816.F32 R24, R92.reuse, R98, R24 ;  /* 0x000000625c18723c */ /* 0x040fe20000001818 */
[----:B------:R-:W-:Y:S07]  /*7ea0*/  LDSM.16.M88.4 R96, [R117+0x1000] ;  /* 0x001000007560783b */ /* 0x000fee0000000200 */
[C---:B---3--:R-:W-:Y:S08]  /*7eb0*/  HMMA.16816.F32 R28, R92.reuse, R88, R28 ;  /* 0x000000585c1c723c */ /* 0x048ff0000000181c */
[----:B------:R-:W-:Y:S01]  /*7ec0*/  HMMA.16816.F32 R32, R92, R90, R32 ;  /* 0x0000005a5c20723c */ /* 0x000fe20000001820 */
[----:B------:R-:W2:Y:S04]  /*7ed0*/  LDSM.16.M88.4 R88, [R116+0x4000] ;  /* 0x004000007458783b */ /* 0x000ea80000000200 */
[----:B------:R-:W3:Y:S03]  /*7ee0*/  LDSM.16.M88.4 R92, [R116+0x4400] ;  /* 0x00440000745c783b */ /* 0x000ee60000000200 */
        /* <DEDUP_REMOVED lines=47> */
[C---:B--2---:R-:W-:Y:S08]  /*81e0*/  HMMA.16816.F32 R20, R88.reuse, R92, R20 ;  /* 0x0000005c5814723c */ /* 0x044ff00000001814 */
[C---:B------:R-:W-:Y:S08]  /*81f0*/  HMMA.16816.F32 R24, R88.reuse, R94, R24 ;  /* 0x0000005e5818723c */ /* 0x040ff00000001818 */
[C---:B---3--:R-:W-:Y:S08]  /*8200*/  HMMA.16816.F32 R28, R88.reuse, R96, R28 ;  /* 0x00000060581c723c */ /* 0x048ff0000000181c */
[----:B------:R-:W-:Y:S01]  /*8210*/  HMMA.16816.F32 R32, R88, R98, R32 ;  /* 0x000000625820723c */ /* 0x000fe20000001820 */
[----:B------:R-:W-:Y:S03]  /*8220*/  @!UPT UIADD3 URZ, URZ, URZ, URZ ;  /* 0x0000003f3f3ff290 */ /* 0x000fe6000fffe03f */
[----:B------:R-:W-:-:S11]  /*8230*/  @!P0 BRA `(.L_x_4033) ;  /* 0x000006e000008947 */ /* 0x000fd60003800000 */
[----:B-1----:R-:W-:Y:S02]  /*8240*/  MOV R86, UR5 ;  /* 0x0000000500567c02 */ /* 0x002fe40008000f00 */
[----:B------:R-:W-:Y:S01]  /*8250*/  MOV R84, UR4 ;  /* 0x0000000400547c02 */ /* 0x000fe20008000f00 */
[----:B------:R-:W-:-:S06]  /*8260*/  @!P6 BRA `(.L_x_4034) ;  /* 0x000003c00000e947 */ /* 0x000fcc0003800000 */
        /* <DEDUP_REMOVED lines=60> */
.L_x_4034:
[----:B------:R1:W-:Y:S01]  /*8630*/  @P3 STS [R125+0x3000], RZ ;  /* 0x003000ff7d003388 */ /* 0x0003e20000000800 */
[C---:B------:R-:W-:Y:S01]  /*8640*/  LEA R88, P4, R86.reuse, R136, 0x1 ;  /* 0x0000008856587211 */ /* 0x040fe200078808ff */
[----:B------:R-:W-:Y:S01]  /*8650*/  @!P3 IMAD.MOV.U32 R87, RZ, RZ, c[0x0][0x198] ;  /* 0x00006600ff57b624 */ /* 0x000fe200078e00ff */
[----:B------:R-:W-:Y:S01]  /*8660*/  IADD3 R2, P0, R121, R86, RZ ;  /* 0x0000005679027210 */ /* 0x000fe20007f1e0ff */
[----:B------:R1:W-:Y:S01]  /*8670*/  @P3 STS [R125+0x3004], RZ ;  /* 0x003004ff7d003388 */ /* 0x0003e20000000800 */
[--C-:B------:R-:W-:Y:S01]  /*8680*/  LEA.HI.X R89, R86, R135, R84.reuse, 0x1, P4 ;  /* 0x0000008756597211 */ /* 0x100fe200020f0c54 */
[----:B------:R-:W-:Y:S01]  /*8690*/  @!P3 IMAD.MOV.U32 R0, RZ, RZ, c[0x0][0x19c] ;  /* 0x00006700ff00b624 */ /* 0x000fe200078e00ff */
[C---:B------:R-:W-:Y:S01]  /*86a0*/  @!P3 LEA R86, P5, R87.reuse, R88, 0x6 ;  /* 0x000000585756b211 */ /* 0x040fe200078a30ff */
[----:B------:R1:W-:Y:S01]  /*86b0*/  @P3 STS.64 [R125+0x3008], RZ ;  /* 0x003008ff7d003388 */ /* 0x0003e20000000a00 */
[-C--:B------:R-:W-:Y:S01]  /*86c0*/  @!P2 LEA R90, P4, R2, R136.reuse, 0x1 ;  /* 0x00000088025aa211 */ /* 0x080fe200078808ff */
[----:B------:R-:W-:Y:S01]  /*86d0*/  IMAD.X R84, R120, 0x1, R84, P0 ;  /* 0x0000000178547824 */ /* 0x000fe200000e0654 */
[----:B------:R-:W-:Y:S01]  /*86e0*/  @!P3 LEA.HI.X R87, R87, R89, R0, 0x6, P5 ;  /* 0x000000595757b211 */ /* 0x000fe200028f3400 */
[----:B------:R-:W-:Y:S01]  /*86f0*/  @!PT LDS RZ, [RZ] ;  /* 0x00000000fffff984 */ /* 0x000fe20000000800 */
[----:B------:R-:W-:Y:S01]  /*8700*/  @!PT LDS RZ, [RZ] ;  /* 0x00000000fffff984 */ /* 0x000fe20000000800 */
[----:B------:R-:W-:Y:S01]  /*8710*/  @!PT LDS RZ, [RZ] ;  /* 0x00000000fffff984 */ /* 0x000fe20000000800 */
[----:B------:R1:W-:Y:S01]  /*8720*/  @!P3 LDGSTS.E.BYPASS.LTC128B.128 [R125+0x3000], [R88.64] ;  /* 0x03000000587dbfae */ /* 0x0003e2000b901d48 */
[C---:B------:R-:W-:Y:S01]  /*8730*/  @!P1 LEA R92, P0, R2.reuse, R136, 0x1 ;  /* 0x00000088025c9211 */ /* 0x040fe200078008ff */
[----:B------:R-:W-:Y:S01]  /*8740*/  IMAD.MOV.U32 R136, RZ, RZ, R88 ;  /* 0x000000ffff887224 */ /* 0x000fe200078e0058 */
[CCC-:B------:R-:W-:Y:S01]  /*8750*/  @!P2 LEA.HI.X R91, R2.reuse, R135.reuse, R84.reuse, 0x1, P4 ;  /* 0x00000087025ba211 */ /* 0x1c0fe200020f0c54 */
[----:B------:R1:W-:Y:S01]  /*8760*/  @P2 STS.128 [R125+0x4000], RZ ;  /* 0x004000ff7d002388 */ /* 0x0003e20000000c00 */
[----:B------:R-:W-:Y:S01]  /*8770*/  @!P1 LEA.HI.X R93, R2, R135, R84, 0x1, P0 ;  /* 0x00000087025d9211 */ /* 0x000fe200000f0c54 */
[----:B------:R-:W-:Y:S02]  /*8780*/  IMAD.MOV.U32 R135, RZ, RZ, R89 ;  /* 0x000000ffff877224 */ /* 0x000fe400078e0059 */
        /* <DEDUP_REMOVED lines=25> */
.L_x_4033:
[----:B-1----:R-:W-:Y:S01]  /*8920*/  FMNMX.FTZ R0, R4, R85, !PT ;  /* 0x0000005504007209 */ /* 0x002fe20007810000 */
        /* <DEDUP_REMOVED lines=42> */
[C---:B------:R-:W-:Y:S02]  /*8bd0*/  FADD.FTZ R84, -R2.reuse, R85 ;  /* 0x0000005502547221 */ /* 0x040fe40000010100 */
[----:B------:R-:W-:Y:S02]  /*8be0*/  FMUL.FTZ R100, R2, c[0x0][0x23c] ;  /* 0x00008f0002647a20 */ /* 0x000fe40000410000 */
[----:B------:R-:W-:Y:S02]  /*8bf0*/  FMUL.FTZ R86, R84, c[0x0][0x23c] ;  /* 0x00008f0054567a20 */ /* 0x000fe40000410000 */
[----:B------:R-:W-:Y:S01]  /*8c00*/  FADD.FTZ R85, -R0, R3 ;  /* 0x0000000300557221 */ /* 0x000fe20000010100 */
        /* <DEDUP_REMOVED lines=8> */
[----:B------:R-:W-:Y:S01]  /*8c90*/  ISETP.GT.AND P0, PT, R124, 0x1, PT ;  /* 0x000000017c00780c */ /* 0x000fe20003f04270 */
[----:B------:R-:W-:Y:S01]  /*8ca0*/  FFMA.FTZ R111, R8, c[0x0][0x23c], -R100 ;  /* 0x00008f00086f7a23 */ /* 0x000fe20000010864 */
[----:B------:R-:W-:Y:S01]  /*8cb0*/  IADD3 R124, R124, -0x1, RZ ;  /* 0xffffffff7c7c7810 */ /* 0x000fe20007ffe0ff */
[--C-:B------:R-:W-:Y:S01]  /*8cc0*/  FFMA.FTZ R106, R6, c[0x0][0x23c], -R90.reuse ;  /* 0x00008f00066a7a23 */ /* 0x100fe2000001085a */
[----:B------:R-:W3:Y:S01]  /*8cd0*/  MUFU.EX2 R3, R3 ;  /* 0x0000000300037308 */ /* 0x000ee20000000800 */
[--C-:B------:R-:W-:Y:S02]  /*8ce0*/  FFMA.FTZ R89, R7, c[0x0][0x23c], -R90.reuse ;  /* 0x00008f0007597a23 */ /* 0x100fe4000001085a */
[--C-:B------:R-:W-:Y:S02]  /*8cf0*/  FFMA.FTZ R87, R10, c[0x0][0x23c], -R90.reuse ;  /* 0x00008f000a577a23 */ /* 0x100fe4000001085a */
[----:B------:R-:W-:Y:S02]  /*8d00*/  FFMA.FTZ R88, R11, c[0x0][0x23c], -R90 ;  /* 0x00008f000b587a23 */ /* 0x000fe4000001085a */
[--C-:B------:R-:W-:Y:S02]  /*8d10*/  FFMA.FTZ R145, R12, c[0x0][0x23c], -R100.reuse ;  /* 0x00008f000c917a23 */ /* 0x100fe40000010864 */
[--C-:B------:R-:W-:Y:S01]  /*8d20*/  FFMA.FTZ R140, R13, c[0x0][0x23c], -R100.reuse ;  /* 0x00008f000d8c7a23 */ /* 0x100fe20000010864 */
[----:B------:R-:W-:Y:S01]  /*8d30*/  MUFU.EX2 R104, R104 ;  /* 0x0000006800687308 */ /* 0x000fe20000000800 */
[--C-:B------:R-:W-:Y:S02]  /*8d40*/  FFMA.FTZ R141, R16, c[0x0][0x23c], -R100.reuse ;  /* 0x00008f00108d7a23 */ /* 0x100fe40000010864 */
[--C-:B-1----:R-:W-:Y:S02]  /*8d50*/  FFMA.FTZ R86, R9, c[0x0][0x23c], -R100.reuse ;  /* 0x00008f0009567a23 */ /* 0x102fe40000010864 */
[C---:B--2---:R-:W-:Y:S02]  /*8d60*/  FMUL.FTZ R36, R84.reuse, R36 ;  /* 0x0000002454247220 */ /* 0x044fe40000410000 */
        /* <DEDUP_REMOVED lines=10> */
[C---:B------:R-:W-:Y:S02]  /*8e10*/  FMUL.FTZ R45, R84.reuse, R45 ;  /* 0x0000002d542d7220 */ /* 0x040fe40000410000 */
[C---:B------:R-:W-:Y:S02]  /*8e20*/  FMUL.FTZ R46, R3.reuse, R46 ;  /* 0x0000002e032e7220 */ /* 0x040fe40000410000 */
[C---:B------:R-:W-:Y:S02]  /*8e30*/  FMUL.FTZ R47, R3.reuse, R47 ;  /* 0x0000002f032f7220 */ /* 0x040fe40000410000 */
[C---:B------:R-:W-:Y:S01]  /*8e40*/  FMUL.FTZ R48, R84.reuse, R48 ;  /* 0x0000003054307220 */ /* 0x040fe20000410000 */
[----:B------:R-:W2:Y:S01]  /*8e50*/  MUFU.EX2 R89, R89 ;  /* 0x0000005900597308 */ /* 0x000ea20000000800 */
[C---:B------:R-:W-:Y:S02]  /*8e60*/  FMUL.FTZ R49, R84.reuse, R49 ;  /* 0x0000003154317220 */ /* 0x040fe40000410000 */
[C---:B------:R-:W-:Y:S02]  /*8e70*/  FMUL.FTZ R50, R3.reuse, R50 ;  /* 0x0000003203327220 */ /* 0x040fe40000410000 */
[C---:B------:R-:W-:Y:S02]  /*8e80*/  FMUL.FTZ R51, R3.reuse, R51 ;  /* 0x0000003303337220 */ /* 0x040fe40000410000 */
[C---:B------:R-:W-:Y:S02]  /*8e90*/  FMUL.FTZ R52, R84.reuse, R52 ;  /* 0x0000003454347220 */ /* 0x040fe40000410000 */
[----:B------:R-:W-:Y:S01]  /*8ea0*/  FMUL.FTZ R53, R84, R53 ;  /* 0x0000003554357220 */ /* 0x000fe20000410000 */
[----:B------:R-:W-:Y:S01]  /*8eb0*/  MUFU.EX2 R111, R111 ;  /* 0x0000006f006f7308 */ /* 0x000fe20000000800 */
[C---:B------:R-:W-:Y:S02]  /*8ec0*/  FMUL.FTZ R54, R3.reuse, R54 ;  /* 0x0000003603367220 */ /* 0x040fe40000410000 */
[C---:B------:R-:W-:Y:S01]  /*8ed0*/  FMUL.FTZ R55, R3.reuse, R55 ;  /* 0x0000003703377220 */ /* 0x040fe20000410000 */
[----:B-1----:R-:W-:Y:S01]  /*8ee0*/  F2FP.PACK_AB R92, R104, R105 ;  /* 0x00000069685c723e */ /* 0x002fe200000000ff */
[C---:B------:R-:W-:Y:S02]  /*8ef0*/  FMUL.FTZ R56, R84.reuse, R56 ;  /* 0x0000003854387220 */ /* 0x040fe40000410000 */
[C---:B------:R-:W-:Y:S02]  /*8f00*/  FMUL.FTZ R57, R84.reuse, R57 ;  /* 0x0000003954397220 */ /* 0x040fe40000410000 */
[C---:B------:R-:W-:Y:S01]  /*8f10*/  FMUL.FTZ R58, R3.reuse, R58 ;  /* 0x0000003a033a7220 */ /* 0x040fe20000410000 */
[----:B------:R-:W1:Y:S01]  /*8f20*/  MUFU.EX2 R86, R86 ;  /* 0x0000005600567308 */ /* 0x000e620000000800 */
        /* <DEDUP_REMOVED lines=27> */
[----:B------:R-:W-:Y:S01]  /*90e0*/  FMUL.FTZ R80, R84, R80 ;  /* 0x0000005054507220 */ /* 0x000fe20000410000 */
[----:B--2---:R-:W-:Y:S01]  /*90f0*/  F2FP.PACK_AB R95, R88, R87 ;  /* 0x00000057585f723e */ /* 0x004fe200000000ff */
[--C-:B------:R-:W-:Y:S02]  /*9100*/  FFMA.FTZ R144, R17, c[0x0][0x23c], -R100.reuse ;  /* 0x00008f0011907a23 */ /* 0x100fe40000010864 */
[--C-:B------:R-:W-:Y:S02]  /*9110*/  FFMA.FTZ R151, R20, c[0x0][0x23c], -R100.reuse ;  /* 0x00008f0014977a23 */ /* 0x100fe40000010864 */
[--C-:B------:R-:W-:Y:S01]  /*9120*/  FFMA.FTZ R150, R21, c[0x0][0x23c], -R100.reuse ;  /* 0x00008f0015967a23 */ /* 0x100fe20000010864 */
[----:B------:R-:W-:Y:S01]  /*9130*/  MUFU.EX2 R141, R141 ;  /* 0x0000008d008d7308 */ /* 0x000fe20000000800 */
[C---:B------:R-:W-:Y:S05]  /*9140*/  HMMA.16816.F32 R36, R92.reuse, R96, R36 ;  /* 0x000000605c24723c */ /* 0x040fea0000001824 */
[--C-:B------:R-:W-:Y:S02]  /*9150*/  FFMA.FTZ R149, R24, c[0x0][0x23c], -R100.reuse ;  /* 0x00008f0018957a23 */ /* 0x100fe40000010864 */
[--C-:B------:R-:W-:Y:S01]  /*9160*/  FFMA.FTZ R148, R25, c[0x0][0x23c], -R100.reuse ;  /* 0x00008f0019947a23 */ /* 0x100fe20000010864 */
[C---:B------:R-:W-:Y:S01]  /*9170*/  HMMA.16816.F32 R40, R92.reuse, R98, R40 ;  /* 0x000000625c28723c */ /* 0x040fe20000001828 */
[----:B------:R-:W2:Y:S01]  /*9180*/  LDSM.16.MT88.4 R96, [R112+0x6000] ;  /* 0x006000007060783b */ /* 0x000ea20000004200 */
[----:B------:R-:W-:Y:S02]  /*9190*/  MUFU.EX2 R144, R144 ;  /* 0x0000009000907308 */ /* 0x000fe40000000800 */
[--C-:B------:R-:W-:Y:S02]  /*91a0*/  FFMA.FTZ R156, R28, c[0x0][0x23c], -R100.reuse ;  /* 0x00008f001c9c7a23 */ /* 0x100fe40000010864 */
[--C-:B------:R-:W-:Y:S02]  /*91b0*/  FFMA.FTZ R107, R29, c[0x0][0x23c], -R100.reuse ;  /* 0x00008f001d6b7a23 */ /* 0x100fe40000010864 */
[--C-:B------:R-:W-:Y:S04]  /*91c0*/  FFMA.FTZ R110, R32, c[0x0][0x23c], -R100.reuse ;  /* 0x00008f00206e7a23 */ /* 0x100fe80000010864 */
[----:B------:R-:W-:Y:S01]  /*91d0*/  FFMA.FTZ R155, R33, c[0x0][0x23c], -R100 ;  /* 0x00008f00219b7a23 */ /* 0x000fe20000010864 */
[----:B------:R3:W-:Y:S01]  /*91e0*/  MUFU.EX2 R157, R107 ;  /* 0x0000006b009d7308 */ /* 0x0007e20000000800 */
[----:B------:R-:W-:Y:S01]  /*91f0*/  LDSM.16.MT88.4 R100, [R112+0x6800] ;  /* 0x006800007064783b */ /* 0x000fe20000004200 */
[----:B------:R-:W-:Y:S02]  /*9200*/  FFMA.FTZ R105, R84, R109, R105 ;  /* 0x0000006d54697223 */ /* 0x000fe40000010069 */
[----:B------:R-:W-:Y:S02]  /*9210*/  FFMA.FTZ R108, R3, R108, R106 ;  /* 0x0000006c036c7223 */ /* 0x000fe4000001006a */
[----:B------:R-:W-:Y:S02]  /*9220*/  FFMA.FTZ R109, R34, c[0x0][0x23c], -R90 ;  /* 0x00008f00226d7a23 */ /* 0x000fe4000001085a */
[----:B------:R-:W-:Y:S02]  /*9230*/  FADD.FTZ R34, R104, R105 ;  /* 0x0000006968227221 */ /* 0x000fe40000010000 */
[----:B------:R-:W-:Y:S01]  /*9240*/  MUFU.EX2 R158, R110 ;  /* 0x0000006e009e7308 */ /* 0x000fe20000000800 */
[----:B------:R-:W-:Y:S02]  /*9250*/  FADD.FTZ R108, R89, R108 ;  /* 0x0000006c596c7221 */ /* 0x000fe40000010000 */
[----:B------:R-:W-:Y:S02]  /*9260*/  FADD.FTZ R111, R111, R34 ;  /* 0x000000226f6f7221 */ /* 0x000fe40000010000 */
[----:B------:R-:W-:Y:S02]  /*9270*/  FADD.FTZ R87, R87, R108 ;  /* 0x0000006c57577221 */ /* 0x000fe40000010000 */
[----:B------:R-:W-:Y:S02]  /*9280*/  FADD.FTZ R86, R86, R111 ;  /* 0x0000006f56567221 */ /* 0x000fe40000010000 */
[----:B------:R-:W-:Y:S01]  /*9290*/  FMUL.FTZ R81, R84, R81 ;  /* 0x0000005154517220 */ /* 0x000fe20000410000 */
[----:B------:R-:W-:Y:S01]  /*92a0*/  MUFU.EX2 R151, R151 ;  /* 0x0000009700977308 */ /* 0x000fe20000000800 */
[C---:B------:R-:W-:Y:S02]  /*92b0*/  FMUL.FTZ R82, R3.reuse, R82 ;  /* 0x0000005203527220 */ /* 0x040fe40000410000 */
[----:B------:R-:W-:Y:S01]  /*92c0*/  FMUL.FTZ R83, R3, R83 ;  /* 0x0000005303537220 */ /* 0x000fe20000410000 */
[----:B---3--:R-:W-:Y:S01]  /*92d0*/  LDSM.16.MT88.4 R104, [R114+0x6c00] ;  /* 0x006c00007268783b */ /* 0x008fe20000004200 */
[--C-:B------:R-:W-:Y:S01]  /*92e0*/  FFMA.FTZ R142, R14, c[0x0][0x23c], -R90.reuse ;  /* 0x00008f000e8e7a23 */ /* 0x100fe2000001085a */
[----:B------:R-:W-:Y:S01]  /*92f0*/  MOV R3, R0 ;  /* 0x0000000000037202 */ /* 0x000fe20000000f00 */
[--C-:B------:R-:W-:Y:S01]  /*9300*/  FFMA.FTZ R137, R15, c[0x0][0x23c], -R90.reuse ;  /* 0x00008f000f897a23 */ /* 0x100fe2000001085a */
[C---:B--2---:R-:W-:Y:S02]  /*9310*/  HMMA.16816.F32 R44, R92.reuse, R96, R44 ;  /* 0x000000605c2c723c */ /* 0x044fe4000000182c */
        /* <DEDUP_REMOVED lines=8> */
[--C-:B------:R-:W-:Y:S02]  /*93a0*/  FFMA.FTZ R154, R26, c[0x0][0x23c], -R90.reuse ;  /* 0x00008f001a9a7a23 */ /* 0x100fe4000001085a */
[--C-:B------:R-:W-:Y:S03]  /*93b0*/  FFMA.FTZ R153, R27, c[0x0][0x23c], -R90.reuse ;  /* 0x00008f001b997a23 */ /* 0x100fe6000001085a */
[--C-:B------:R-:W-:Y:S02]  /*93c0*/  FFMA.FTZ R159, R30, c[0x0][0x23c], -R90.reuse ;  /* 0x00008f001e9f7a23 */ /* 0x100fe4000001085a */
[----:B------:R-:W3:Y:S01]  /*93d0*/  MUFU.EX2 R137, R137 ;  /* 0x0000008900897308 */ /* 0x000ee20000000800 */
[--C-:B------:R-:W-:Y:S02]  /*93e0*/  FFMA.FTZ R84, R31, c[0x0][0x23c], -R90.reuse ;  /* 0x00008f001f547a23 */ /* 0x100fe4000001085a */
[----:B------:R-:W-:Y:S02]  /*93f0*/  FFMA.FTZ R90, R35, c[0x0][0x23c], -R90 ;  /* 0x00008f00235a7a23 */ /* 0x000fe4000001085a */
[----:B------:R-:W-:Y:S05]  /*9400*/  FADD.FTZ R87, R88, R87 ;  /* 0x0000005758577221 */ /* 0x000fea0000010000 */
[----:B------:R4:W-:Y:S10]  /*9410*/  MUFU.EX2 R35, R109 ;  /* 0x0000006d00237308 */ /* 0x0009f40000000800 */
[----:B------:R-:W-:Y:S01]  /*9420*/  MUFU.EX2 R146, R146 ;  /* 0x0000009200927308 */ /* 0x000fe20000000800 */
[C---:B--2---:R-:W-:Y:S09]  /*9430*/  HMMA.16816.F32 R52, R92.reuse, R96, R52 ;  /* 0x000000605c34723c */ /* 0x044ff20000001834 */
[----:B------:R-:W2:Y:S01]  /*9440*/  MUFU.EX2 R143, R143 ;  /* 0x0000008f008f7308 */ /* 0x000ea20000000800 */
[----:B----4-:R-:W-:Y:S01]  /*9450*/  LDSM.16.MT88.4 R108, [R112+0x7c00] ;  /* 0x007c0000706c783b */ /* 0x010fe20000004200 */
[C---:B------:R-:W-:Y:S08]  /*9460*/  HMMA.16816.F32 R56, R92.reuse, R98, R56 ;  /* 0x000000625c38723c */ /* 0x040ff00000001838 */
[----:B------:R-:W-:Y:S01]  /*9470*/  MUFU.EX2 R152, R152 ;  /* 0x0000009800987308 */ /* 0x000fe20000000800 */
[----:B------:R-:W4:Y:S09]  /*9480*/  LDSM.16.MT88.4 R96, [R112+0x7000] ;  /* 0x007000007060783b */ /* 0x000f320000004200 */
[----:B------:R-:W5:Y:S10]  /*9490*/  MUFU.EX2 R147, R147 ;  /* 0x0000009300937308 */ /* 0x000f740000000800 */
[----:B------:R-:W-:Y:S10]  /*94a0*/  MUFU.EX2 R149, R149 ;  /* 0x0000009500957308 */ /* 0x000ff40000000800 */
[----:B------:R-:W1:Y:S10]  /*94b0*/  MUFU.EX2 R148, R148 ;  /* 0x0000009400947308 */ /* 0x000e740000000800 */
[----:B------:R-:W-:Y:S01]  /*94c0*/  MUFU.EX2 R154, R154 ;  /* 0x0000009a009a7308 */ /* 0x000fe20000000800 */
[C---:B----4-:R-:W-:Y:S08]  /*94d0*/  HMMA.16816.F32 R60, R92.reuse, R96, R60 ;  /* 0x000000605c3c723c */ /* 0x050ff0000000183c */
[C---:B------:R-:W-:Y:S01]  /*94e0*/  HMMA.16816.F32 R64, R92.reuse, R98, R64 ;  /* 0x000000625c40723c */ /* 0x040fe20000001840 */
[----:B------:R-:W4:Y:S01]  /*94f0*/  LDSM.16.MT88.4 R96, [R114+0x8000] ;  /* 0x008000007260783b */ /* 0x000f220000004200 */
[----:B------:R-:W1:Y:S10]  /*9500*/  MUFU.EX2 R153, R153 ;  /* 0x0000009900997308 */ /* 0x000e740000000800 */
[----:B------:R-:W1:Y:S10]  /*9510*/  MUFU.EX2 R156, R156 ;  /* 0x0000009c009c7308 */ /* 0x000e740000000800 */
[----:B------:R-:W-:Y:S10]  /*9520*/  MUFU.EX2 R159, R159 ;  /* 0x0000009f009f7308 */ /* 0x000ff40000000800 */
[----:B------:R-:W1:Y:S01]  /*9530*/  MUFU.EX2 R84, R84 ;  /* 0x0000005400547308 */ /* 0x000e620000000800 */
[C---:B----4-:R-:W-:Y:S09]  /*9540*/  HMMA.16816.F32 R68, R92.reuse, R96, R68 ;  /* 0x000000605c44723c */ /* 0x050ff20000001844 */
[----:B------:R-:W4:Y:S01]  /*9550*/  MUFU.EX2 R155, R155 ;  /* 0x0000009b009b7308 */ /* 0x000f220000000800 */
[C---:B------:R-:W-:Y:S01]  /*9560*/  HMMA.16816.F32 R72, R92.reuse, R98, R72 ;  /* 0x000000625c48723c */ /* 0x040fe20000001848 */
[----:B------:R-:W1:Y:S08]  /*9570*/  LDSM.16.MT88.4 R96, [R112+0x8000] ;  /* 0x008000007060783b */ /* 0x000e700000004200 */
[----:B------:R-:W1:Y:S02]  /*9580*/  MUFU.EX2 R90, R90 ;  /* 0x0000005a005a7308 */ /* 0x000e640000000800 */
[C---:B-1----:R-:W-:Y:S08]  /*9590*/  HMMA.16816.F32 R76, R92.reuse, R96, R76 ;  /* 0x000000605c4c723c */ /* 0x042ff0000000184c */
[----:B------:R-:W-:Y:S01]  /*95a0*/  HMMA.16816.F32 R80, R92, R98, R80 ;  /* 0x000000625c50723c */ /* 0x000fe20000001850 */
[----:B------:R-:W1:Y:S06]  /*95b0*/  LDSM.16.MT88.4 R96, [R114+0x6400] ;  /* 0x006400007260783b */ /* 0x000e6c0000004200 */
[----:B------:R-:W-:Y:S01]  /*95c0*/  F2FP.PACK_AB R92, R140, R145 ;  /* 0x000000918c5c723e */ /* 0x000fe200000000ff */
[----:B------:R-:W-:Y:S01]  /*95d0*/  FADD.FTZ R145, R145, R86 ;  /* 0x0000005691917221 */ /* 0x000fe20000010000 */
[----:B---3--:R-:W-:Y:S03]  /*95e0*/  F2FP.PACK_AB R93, R137, R142 ;  /* 0x0000008e895d723e */ /* 0x008fe600000000ff */
[----:B------:R-:W-:Y:S01]  /*95f0*/  F2FP.PACK_AB R94, R144, R141 ;  /* 0x0000008d905e723e */ /* 0x000fe200000000ff */
[----:B------:R-:W-:Y:S01]  /*9600*/  FADD.FTZ R142, R142, R87 ;  /* 0x000000578e8e7221 */ /* 0x000fe20000010000 */
[----:B--2---:R-:W-:Y:S01]  /*9610*/  F2FP.PACK_AB R95, R143, R146 ;  /* 0x000000928f5f723e */ /* 0x004fe200000000ff */
[----:B------:R-:W-:Y:S02]  /*9620*/  FADD.FTZ R140, R140, R145 ;  /* 0x000000918c8c7221 */ /* 0x000fe40000010000 */
[----:B------:R-:W-:Y:S02]  /*9630*/  FADD.FTZ R137, R137, R142 ;  /* 0x0000008e89897221 */ /* 0x000fe40000010000 */
[----:B------:R-:W-:Y:S02]  /*9640*/  FADD.FTZ R141, R141, R140 ;  /* 0x0000008c8d8d7221 */ /* 0x000fe40000010000 */
[----:B------:R-:W-:Y:S02]  /*9650*/  FADD.FTZ R146, R146, R137 ;  /* 0x0000008992927221 */ /* 0x000fe40000010000 */
[----:B------:R-:W-:Y:S02]  /*9660*/  FADD.FTZ R144, R144, R141 ;  /* 0x0000008d90907221 */ /* 0x000fe40000010000 */
        /* <DEDUP_REMOVED lines=21> */
[----:B-----5:R-:W-:Y:S03]  /*97c0*/  F2FP.PACK_AB R93, R147, R152 ;  /* 0x00000098935d723e */ /* 0x020fe600000000ff */
[----:B------:R-:W-:Y:S01]  /*97d0*/  F2FP.PACK_AB R94, R148, R149 ;  /* 0x00000095945e723e */ /* 0x000fe200000000ff */
[----:B------:R-:W-:Y:S01]  /*97e0*/  FADD.FTZ R152, R152, R143 ;  /* 0x0000008f98987221 */ /* 0x000fe20000010000 */
[----:B------:R-:W-:Y:S01]  /*97f0*/  F2FP.PACK_AB R95, R153, R154 ;  /* 0x0000009a995f723e */ /* 0x000fe200000000ff */
        /* <DEDUP_REMOVED lines=9> */
[C---:B------:R-:W-:Y:S08]  /*9890*/  HMMA.16816.F32 R44, R92.reuse, R100, R44 ;  /* 0x000000645c2c723c */ /* 0x040ff0000000182c */
        /* <DEDUP_REMOVED lines=17> */
[----:B----4-:R-:W-:Y:S01]  /*99b0*/  F2FP.PACK_AB R94, R155, R158 ;  /* 0x0000009e9b5e723e */ /* 0x010fe200000000ff */
[----:B------:R-:W-:Y:S01]  /*99c0*/  FADD.FTZ R159, R159, R154 ;  /* 0x0000009a9f9f7221 */ /* 0x000fe20000010000 */
[----:B------:R-:W-:Y:S01]  /*99d0*/  F2FP.PACK_AB R95, R90, R35 ;  /* 0x000000235a5f723e */ /* 0x000fe200000000ff */
[----:B------:R-:W-:Y:S02]  /*99e0*/  FADD.FTZ R157, R157, R156 ;  /* 0x0000009c9d9d7221 */ /* 0x000fe40000010000 */
[----:B------:R-:W-:Y:S02]  /*99f0*/  FADD.FTZ R84, R84, R159 ;  /* 0x0000009f54547221 */ /* 0x000fe40000010000 */
[----:B------:R-:W-:Y:S02]  /*9a00*/  FADD.FTZ R158, R158, R157 ;  /* 0x0000009d9e9e7221 */ /* 0x000fe40000010000 */
[C---:B------:R-:W-:Y:S03]  /*9a10*/  HMMA.16816.F32 R36, R92.reuse, R104, R36 ;  /* 0x000000685c24723c */ /* 0x040fe60000001824 */
[----:B------:R-:W-:Y:S05]  /*9a20*/  FADD.FTZ R35, R35, R84 ;  /* 0x0000005423237221 */ /* 0x000fea0000010000 */
[C---:B------:R-:W-:Y:S01]  /*9a30*/  HMMA.16816.F32 R40, R92.reuse, R106, R40 ;  /* 0x0000006a5c28723c */ /* 0x040fe20000001828 */
[----:B------:R-:W3:Y:S07]  /*9a40*/  LDSM.16.MT88.4 R104, [R114+0x8c00] ;  /* 0x008c00007268783b */ /* 0x000eee0000004200 */
[C---:B-1----:R-:W-:Y:S08]  /*9a50*/  HMMA.16816.F32 R44, R92.reuse, R96, R44 ;  /* 0x000000605c2c723c */ /* 0x042ff0000000182c */
[C---:B------:R-:W-:Y:S01]  /*9a60*/  HMMA.16816.F32 R48, R92.reuse, R98, R48 ;  /* 0x000000625c30723c */ /* 0x040fe20000001830 */
[----:B------:R-:W1:Y:S07]  /*9a70*/  LDSM.16.MT88.4 R96, [R112+0x8c00] ;  /* 0x008c00007060783b */ /* 0x000e6e0000004200 */
[C---:B--2---:R-:W-:Y:S08]  /*9a80*/  HMMA.16816.F32 R52, R92.reuse, R100, R52 ;  /* 0x000000645c34723c */ /* 0x044ff00000001834 */
[C---:B------:R-:W-:Y:S08]  /*9a90*/  HMMA.16816.F32 R56, R92.reuse, R102, R56 ;  /* 0x000000665c38723c */ /* 0x040ff00000001838 */
[C---:B------:R-:W-:Y:S07]  /*9aa0*/  HMMA.16816.F32 R60, R92.reuse, R108, R60 ;  /* 0x0000006c5c3c723c */ /* 0x040fee000000183c */
[----:B------:R-:W-:Y:S01]  /*9ab0*/  FADD.FTZ R109, R155, R158 ;  /* 0x0000009e9b6d7221 */ /* 0x000fe20000010000 */
[C---:B------:R-:W-:Y:S04]  /*9ac0*/  HMMA.16816.F32 R64, R92.reuse, R110, R64 ;  /* 0x0000006e5c40723c */ /* 0x040fe80000001840 */
[----:B------:R-:W-:Y:S03]  /*9ad0*/  FADD.FTZ R108, R90, R35 ;  /* 0x000000235a6c7221 */ /* 0x000fe60000010000 */
[----:B------:R-:W-:Y:S01]  /*9ae0*/  MOV R110, R138 ;  /* 0x0000008a006e7202 */ /* 0x000fe20000000f00 */
[C---:B---3--:R-:W-:Y:S04]  /*9af0*/  HMMA.16816.F32 R68, R92.reuse, R104, R68 ;  /* 0x000000685c44723c */ /* 0x048fe80000001844 */
[----:B------:R-:W-:Y:S04]  /*9b00*/  MOV R111, R139 ;  /* 0x0000008b006f7202 */ /* 0x000fe80000000f00 */
[C---:B------:R-:W-:Y:S08]  /*9b10*/  HMMA.16816.F32 R72, R92.reuse, R106, R72 ;  /* 0x0000006a5c48723c */ /* 0x040ff00000001848 */
[C---:B-1----:R-:W-:Y:S08]  /*9b20*/  HMMA.16816.F32 R76, R92.reuse, R96, R76 ;  /* 0x000000605c4c723c */ /* 0x042ff0000000184c */
[----:B------:R-:W-:Y:S01]  /*9b30*/  HMMA.16816.F32 R80, R92, R98, R80 ;  /* 0x000000625c50723c */ /* 0x000fe20000001850 */
[----:B------:R-:W-:-:S07]  /*9b40*/  @P0 BRA `(.L_x_4035) ;  /* 0xffffdab000000947 */ /* 0x000fce000383ffff */
.L_x_4031:
        /* <DEDUP_REMOVED lines=126> */
[----:B------:R2:W-:Y:S01]  /*a330*/  STS [R15+0x200], R38 ;  /* 0x000200260f007388 */ /* 0x0005e20000000800 */
[----:B------:R-:W-:Y:S02]  /*a340*/  IADD3 R33, R15, R10, RZ ;  /* 0x0000000a0f217210 */ /* 0x000fe40007ffe0ff */
[----:B------:R-:W-:Y:S01]  /*a350*/  ISETP.NE.AND P1, PT, R122, -0x1, PT ;  /* 0xffffffff7a00780c */ /* 0x000fe20003f25270 */
[----:B------:R-:W-:Y:S01]  /*a360*/  IMAD.IADD R37, R10, 0x1, R13 ;  /* 0x000000010a257824 */ /* 0x000fe200078e020d */
[----:B------:R-:W-:Y:S01]  /*a370*/  STS [R13], R40 ;  /* 0x000000280d007388 */ /* 0x000fe20000000800 */
[----:B-1----:R-:W-:-:S03]  /*a380*/  ISETP.NE.AND P2, PT, R12, RZ, PT ;  /* 0x000000ff0c00720c */ /* 0x002fc60003f45270 */
[----:B------:R-:W-:Y:S01]  /*a390*/  STS [R13+0x200], R42 ;  /* 0x0002002a0d007388 */ /* 0x000fe20000000800 */
[----:B------:R-:W-:-:S03]  /*a3a0*/  ISETP.NE.OR P0, PT, R122, -0x1, !P2 ;  /* 0xffffffff7a00780c */ /* 0x000fc60005705670 */
[----:B------:R-:W-:Y:S04]  /*a3b0*/  STS [R33], R44 ;  /* 0x0000002c21007388 */ /* 0x000fe80000000800 */
[----:B------:R-:W-:Y:S04]  /*a3c0*/  STS [R33+0x200], R46 ;  /* 0x0002002e21007388 */ /* 0x000fe80000000800 */
[----:B------:R-:W-:Y:S04]  /*a3d0*/  STS [R37], R48 ;  /* 0x0000003025007388 */ /* 0x000fe80000000800 */
[----:B------:R-:W-:Y:S01]  /*a3e0*/  STS [R37+0x200], R50 ;  /* 0x0002003225007388 */ /* 0x000fe20000000800 */
[----:B--2---:R-:W-:-:S03]  /*a3f0*/  @P1 IMAD.WIDE.U32 R38, R122, c[0x0][0x1e8], RZ ;  /* 0x00007a007a261a25 */ /* 0x004fc600078e00ff */
        /* <DEDUP_REMOVED lines=59> */
.L_x_4037:
[----:B------:R-:W-:Y:S05]  /*a7b0*/  BSYNC B0 ;  /* 0x0000000000007941 */ /* 0x000fea0003800000 */
.L_x_4036:
[----:B---3--:R-:W3:Y:S01]  /*a7c0*/  S2R R5, SR_CTAID.X ;  /* 0x0000000000057919 */ /* 0x008ee20000002500 */
[----:B------:R-:W-:Y:S01]  /*a7d0*/  SHF.R.S32.HI R129, RZ, 0x1f, R128 ;  /* 0x0000001fff817819 */ /* 0x000fe20000011480 */
[----:B------:R-:W-:Y:S01]  /*a7e0*/  BSSY B0, `(.L_x_4038) ;  /* 0x0000022000007945 */ /* 0x000fe20003800000 */
[----:B------:R-:W-:Y:S01]  /*a7f0*/  SHF.R.S32.HI R4, RZ, 0x1f, R10 ;  /* 0x0000001fff047819 */ /* 0x000fe2000001140a */
[----:B------:R-:W5:Y:S01]  /*a800*/  S2R R0, SR_TID.X ;  /* 0x0000000000007919 */ /* 0x000f620000002100 */
[----:B---3--:R-:W-:-:S04]  /*a810*/  IMAD.SHL.U32 R3, R5, 0x40, RZ ;  /* 0x0000004005037824 */ /* 0x008fc800078e00ff */
[----:B------:R-:W-:Y:S01]  /*a820*/  IMAD.WIDE.U32 R40, R3, c[0x0][0x1e8], R128 ;  /* 0x00007a0003287a25 */ /* 0x000fe200078e0080 */
[----:B------:R-:W-:Y:S02]  /*a830*/  SHF.R.S32.HI R2, RZ, 0x1f, R3 ;  /* 0x0000001fff027819 */ /* 0x000fe40000011403 */
[----:B-----5:R-:W-:Y:S02]  /*a840*/  SHF.R.S32.HI R7, RZ, 0x1f, R0 ;  /* 0x0000001fff077819 */ /* 0x020fe40000011400 */
[----:B------:R-:W-:Y:S01]  /*a850*/  IADD3 R38, P0, R38, R40, RZ ;  /* 0x0000002826267210 */ /* 0x000fe20007f1e0ff */
[----:B------:R-:W-:Y:S01]  /*a860*/  IMAD R2, R2, c[0x0][0x1e8], RZ ;  /* 0x00007a0002027a24 */ /* 0x000fe200078e02ff */
[----:B------:R-:W-:-:S03]  /*a870*/  LEA.HI R7, R7, R0, RZ, 0x2 ;  /* 0x0000000007077211 */ /* 0x000fc600078f10ff */
[----:B------:R-:W-:Y:S01]  /*a880*/  IMAD R2, R3, c[0x0][0x1ec], R2 ;  /* 0x00007b0003027a24 */ /* 0x000fe200078e0202 */
[----:B------:R-:W-:-:S04]  /*a890*/  SHF.R.S32.HI R0, RZ, 0x2, R7 ;  /* 0x00000002ff007819 */ /* 0x000fc80000011407 */
[----:B------:R-:W-:Y:S01]  /*a8a0*/  IADD3.X R39, R37, R41, R2, P0, !PT ;  /* 0x0000002925277210 */ /* 0x000fe200007fe402 */
[----:B------:R-:W-:Y:S01]  /*a8b0*/  IMAD.IADD R2, R126, 0x1, -R3 ;  /* 0x000000017e027824 */ /* 0x000fe200078e0a03 */
[----:B------:R-:W-:Y:S01]  /*a8c0*/  SHF.R.S32.HI R0, RZ, 0x1f, R0 ;  /* 0x0000001fff007819 */ /* 0x000fe20000011400 */
[----:B------:R-:W-:Y:S02]  /*a8d0*/  IMAD R3, R4, c[0x0][0x1f0], RZ ;  /* 0x00007c0004037a24 */ /* 0x000fe400078e02ff */
[----:B------:R-:W-:Y:S01]  /*a8e0*/  IMAD.WIDE.U32 R38, R10, c[0x0][0x1f0], R38 ;  /* 0x00007c000a267a25 */ /* 0x000fe200078e0026 */
[----:B------:R-:W-:-:S03]  /*a8f0*/  ISETP.GE.AND P0, PT, R9, R2, PT ;  /* 0x000000020900720c */ /* 0x000fc60003f06270 */
[----:B------:R-:W-:-:S04]  /*a900*/  IMAD R3, R10, c[0x0][0x1f4], R3 ;  /* 0x00007d000a037a24 */ /* 0x000fc800078e0203 */
        /* <DEDUP_REMOVED lines=15> */
.L_x_4039:
[----:B------:R-:W-:Y:S05]  /*aa00*/  BSYNC B0 ;  /* 0x0000000000007941 */ /* 0x000fea0003800000 */
.L_x_4038:
[----:B------:R-:W-:Y:S01]  /*aa10*/  IMAD R5, R5, -0x40, R126 ;  /* 0xffffffc005057824 */ /* 0x000fe200078e027e */
[----:B------:R-:W-:-:S04]  /*aa20*/  LEA.HI.SX32 R8, R8, 0x20, 0x1e ;  /* 0x0000002008087811 */ /* 0x000fc800078ff2ff */
        /* <DEDUP_REMOVED lines=20> */
.L_x_4040:
        /* <DEDUP_REMOVED lines=9> */
.L_x_6148:


//--------------------- .text._ZN5flash24flash_fwd_splitkv_kernelI23Flash_fwd_kernel_traitsILi96ELi64ELi64ELi4ELb0ELb0EN7cutlass6half_tE19Flash_kernel_traitsILi96ELi64ELi64ELi4ES3_EELb1ELb0ELb0ELb0ELb0ELb1ELb0ELb0EEEvNS_16Flash_fwd_paramsE --------------------------
	.section	.text._ZN5flash24flash_fwd_splitkv_kernelI23Flash_fwd_kernel_traitsILi96ELi64ELi64ELi4ELb0ELb0EN7cutlass6half_tE19Flash_kernel_traitsILi96ELi64ELi64ELi4ES3_EELb1ELb0ELb0ELb0ELb0ELb1ELb0ELb0EEEvNS_16Flash_fwd_paramsE,"ax",@progbits
	.sectioninfo	@"SHI_REGISTERS=168"
	.align	128
        .global         _ZN5flash24flash_fwd_splitkv_kernelI23Flash_fwd_kernel_traitsILi96ELi64ELi64ELi4ELb0ELb0EN7cutlass6half_tE19Flash_kernel_traitsILi96ELi64ELi64ELi4ES3_EELb1ELb0ELb0ELb0ELb0ELb1ELb0ELb0EEEvNS_16Flash_fwd_paramsE
        .type           _ZN5flash24flash_fwd_splitkv_kernelI23Flash_fwd_kernel_traitsILi96ELi64ELi64ELi4ELb0ELb0EN7cutlass6half_tE19Flash_kernel_traitsILi96ELi64ELi64ELi4ES3_EELb1ELb0ELb0ELb0ELb0ELb1ELb0ELb0EEEvNS_16Flash_fwd_paramsE,@function
        .size           _ZN5flash24flash_fwd_splitkv_kernelI23Flash_fwd_kernel_traitsILi96ELi64ELi64ELi4ELb0ELb0EN7cutlass6half_tE19Flash_kernel_traitsILi96ELi64ELi64ELi4ES3_EELb1ELb0ELb0ELb0ELb0ELb1ELb0ELb0EEEvNS_16Flash_fwd_paramsE,(.L_x_6149 - _ZN5flash24flash_fwd_splitkv_kernelI23Flash_fwd_kernel_traitsILi96ELi64ELi64ELi4ELb0ELb0EN7cutlass6half_tE19Flash_kernel_traitsILi96ELi64ELi64ELi4ES3_EELb1ELb0ELb0ELb0ELb0ELb1ELb0ELb0EEEvNS_16Flash_fwd_paramsE)
        .other          _ZN5flash24flash_fwd_splitkv_kernelI23Flash_fwd_kernel_traitsILi96ELi64ELi64ELi4ELb0ELb0EN7cutlass6half_tE19Flash_kernel_traitsILi96ELi64ELi64ELi4ES3_EELb1ELb0ELb0ELb0ELb0ELb1ELb0ELb0EEEvNS_16Flash_fwd_paramsE,@"STO_CUDA_ENTRY STV_DEFAULT"
_ZN5flash24flash_fwd_splitkv_kernelI23Flash_fwd_kernel_traitsILi96ELi64ELi64ELi4ELb0ELb0EN7cutlass6half_tE19Flash_kernel_traitsILi96ELi64ELi64ELi4ES3_EELb1ELb0ELb0ELb0ELb0ELb1ELb0ELb0EEEvNS_16Flash_fwd_paramsE:
.text._ZN5flash24flash_fwd_splitkv_kernelI23Flash_fwd_kernel_traitsILi96ELi64ELi64ELi4ELb0ELb0EN7cutlass6half_tE19Flash_kernel_traitsILi96ELi64ELi64ELi4ES3_EELb1ELb0ELb0ELb0ELb0ELb1ELb0ELb0EEEvNS_16Flash_fwd_paramsE:
        /* <DEDUP_REMOVED lines=33> */
.L_x_4041:
[----:B-1-34-:R-:W-:Y:S02]  /*0210*/  MOV R0, c[0x0][0x218] ;  /* 0x0000860000007a02 */ /* 0x01afe40000000f00 */
.L_x_4042:
        /* <DEDUP_REMOVED lines=81> */
.L_x_4045:
[----:B------:R-:W-:Y:S05]  /*0730*/  BSYNC B0 ;  /* 0x0000000000007941 */ /* 0x000fea0003800000 */
.L_x_4044:
        /* <DEDUP_REMOVED lines=19> */
.L_x_4047:
[----:B------:R-:W-:Y:S05]  /*0870*/  BSYNC B0 ;  /* 0x0000000000007941 */ /* 0x000fea0003800000 */
.L_x_4046:
        /* <DEDUP_REMOVED lines=13> */
.L_x_4043:
        /* <DEDUP_REMOVED lines=92> */
.L_x_4048:
        /* <DEDUP_REMOVED lines=17> */
.L_x_4050:
        /* <DEDUP_REMOVED lines=50> */
.L_x_4049:
        /* <DEDUP_REMOVED lines=111> */
.L_x_4052:
[----:B------:R-:W-:Y:S05]  /*1a30*/  BSYNC B0 ;  /* 0x0000000000007941 */ /* 0x000fea0003800000 */
.L_x_4051:
        /* <DEDUP_REMOVED lines=36> */
.L_x_4054:
[----:B------:R-:W-:Y:S05]  /*1c80*/  BSYNC B0 ;  /* 0x0000000000007941 */ /* 0x000fea0003800000 */
.L_x_4053:
        /* <DEDUP_REMOVED lines=33> */
.L_x_4056:
[----:B------:R-:W-:Y:S05]  /*1ea0*/  BSYNC B0 ;  /* 0x0000000000007941 */ /* 0x000fea0003800000 */
.L_x_4055:
        /* <DEDUP_REMOVED lines=34> */
.L_x_4058:
[----:B------:R-:W-:Y:S05]  /*20d0*/  BSYNC B0 ;  /* 0x0000000000007941 */ /* 0x000fea0003800000 */
.L_x_4057:
        /* <DEDUP_REMOVED lines=87> */
.L_x_4060:
[----:B------:R-:W-:Y:S05]  /*2650*/  BSYNC B0 ;  /* 0x0000000000007941 */ /* 0x000fea0003800000 */
.L_x_4059:
        /* <DEDUP_REMOVED lines=34> */
.L_x_4062:
[----:B------:R-:W-:Y:S05]  /*2880*/  BSYNC B0 ;  /* 0x0000000000007941 */ /* 0x000fea0003800000 */
.L_x_4061:
        /* <DEDUP_REMOVED lines=8> */
[----:B---3--:R-:W3:Y:S04]  /*2910*/  LDSM.16.M88.4 R12, [R109+0x3000] ;  /* 0x003000006d0c783b */ /* 0x008ee80000000200 */
[----:B------:R-:W2:Y:S04]  /*2920*/  LDSM.16.M88.4 R24, [R109+0x3400] ;  /* 0x003400006d18783b */ /* 0x000ea80000000200 */
[----:B------:R-:W-:Y:S04]  /*2930*/  LDSM.16.M88.4 R56, [R113+0x1000] ;  /* 0x001000007138783b */ /* 0x000fe80000000200 */
[----:B-1----:R-:W1:Y:S04]  /*2940*/  LDSM.16.M88.4 R32, [R112+0x4000] ;  /* 0x004000007020783b */ /* 0x002e680000000200 */
[----:B------:R-:W4:Y:S04]  /*2950*/  LDSM.16.M88.4 R52, [R112+0x3800] ;  /* 0x003800007034783b */ /* 0x000f280000000200 */
[----:B------:R-:W-:Y:S04]  /*2960*/  LDSM.16.M88.4 R48, [R111+0x1000] ;  /* 0x001000006f30783b */ /* 0x000fe80000000200 */
[----:B------:R-:W1:Y:S01]  /*2970*/  LDSM.16.M88.4 R8, [R109+0x4000] ;  /* 0x004000006d08783b */ /* 0x000e620000000200 */
[C---:B-----5:R-:W-:Y:S03]  /*2980*/  HMMA.16816.F32 R16, R60.reuse, R20, RZ ;  /* 0x000000143c10723c */ /* 0x060fe600000018ff */
[----:B------:R-:W5:Y:S04]  /*2990*/  LDSM.16.M88.4 R68, [R112+0x4400] ;  /* 0x004400007044783b */ /* 0x000f680000000200 */
[----:B------:R-:W-:Y:S01]  /*29a0*/  LDSM.16.M88.4 R44, [R112+0x5000] ;  /* 0x00500000702c783b */ /* 0x000fe20000000200 */
[C---:B------:R-:W-:Y:S03]  /*29b0*/  HMMA.16816.F32 R20, R60.reuse, R22, RZ ;  /* 0x000000163c14723c */ /* 0x040fe600000018ff */
[----:B------:R-:W-:Y:S04]  /*29c0*/  LDSM.16.M88.4 R84, [R109+0x4400] ;  /* 0x004400006d54783b */ /* 0x000fe80000000200 */
[----:B------:R-:W-:Y:S01]  /*29d0*/  LDSM.16.M88.4 R76, [R112+0x4800] ;  /* 0x00480000704c783b */ /* 0x000fe20000000200 */
[C---:B------:R-:W-:Y:S03]  /*29e0*/  HMMA.16816.F32 R28, R60.reuse, R40, RZ ;  /* 0x000000283c1c723c */ /* 0x040fe600000018ff */
[----:B------:R-:W-:Y:S04]  /*29f0*/  LDSM.16.M88.4 R80, [R109+0x5000] ;  /* 0x005000006d50783b */ /* 0x000fe80000000200 */
[----:B------:R-:W0:Y:S01]  /*2a00*/  LDGDEPBAR ;  /* 0x00000000000079af */ /* 0x000e220000000000 */
[----:B------:R-:W-:Y:S08]  /*2a10*/  HMMA.16816.F32 R40, R60, R42, RZ ;  /* 0x0000002a3c28723c */ /* 0x000ff000000018ff */
[C---:B---3--:R-:W-:Y:S08]  /*2a20*/  HMMA.16816.F32 R16, R72.reuse, R12, R16 ;  /* 0x0000000c4810723c */ /* 0x048ff00000001810 */
[C---:B------:R-:W-:Y:S01]  /*2a30*/  HMMA.16816.F32 R20, R72.reuse, R14, R20 ;  /* 0x0000000e4814723c */ /* 0x040fe20000001814 */
[----:B------:R-:W-:Y:S07]  /*2a40*/  LDSM.16.M88.4 R12, [R113+0x2000] ;  /* 0x00200000710c783b */ /* 0x000fee0000000200 */
[C---:B--2---:R-:W-:Y:S08]  /*2a50*/  HMMA.16816.F32 R28, R72.reuse, R24, R28 ;  /* 0x00000018481c723c */ /* 0x044ff0000000181c */
[----:B------:R-:W-:Y:S01]  /*2a60*/  HMMA.16816.F32 R40, R72, R26, R40 ;  /* 0x0000001a4828723c */ /* 0x000fe20000001828 */
[----:B------:R-:W2:Y:S07]  /*2a70*/  LDSM.16.M88.4 R24, [R109+0x3800] ;  /* 0x003800006d18783b */ /* 0x000eae0000000200 */
[C---:B-1----:R-:W-:Y:S08]  /*2a80*/  HMMA.16816.F32 R16, R56.reuse, R32, R16 ;  /* 0x000000203810723c */ /* 0x042ff00000001810 */
[----:B------:R-:W-:Y:S01]  /*2a90*/  HMMA.16816.F32 R20, R56, R34, R20 ;  /* 0x000000223814723c */ /* 0x000fe20000001814 */
[----:B------:R-:W1:Y:S07]  /*2aa0*/  LDSM.16.M88.4 R32, [R112+0x3c00] ;  /* 0x003c00007020783b */ /* 0x000e6e0000000200 */
[C---:B----4-:R-:W-:Y:S08]  /*2ab0*/  HMMA.16816.F32 R36, R60.reuse, R52, RZ ;  /* 0x000000343c24723c */ /* 0x050ff000000018ff */
[----:B------:R-:W-:Y:S08]  /*2ac0*/  HMMA.16816.F32 R52, R60, R54, RZ ;  /* 0x000000363c34723c */ /* 0x000ff000000018ff */
[----:B------:R-:W-:Y:S08]  /*2ad0*/  HMMA.16816.F32 R20, R48, R10, R20 ;  /* 0x0000000a3014723c */ /* 0x000ff00000001814 */
[----:B-----5:R-:W-:Y:S08]  /*2ae0*/  HMMA.16816.F32 R28, R56, R68, R28 ;  /* 0x00000044381c723c */ /* 0x020ff0000000181c */
[----:B--2---:R-:W-:Y:S08]  /*2af0*/  HMMA.16816.F32 R36, R72, R24, R36 ;  /* 0x000000184824723c */ /* 0x004ff00000001824 */
[----:B------:R-:W-:Y:S01]  /*2b00*/  HMMA.16816.F32 R40, R56, R70, R40 ;  /* 0x000000463828723c */ /* 0x000fe20000001828 */
[----:B------:R-:W2:Y:S07]  /*2b10*/  LDSM.16.M88.4 R68, [R109+0x3c00] ;  /* 0x003c00006d44783b */ /* 0x000eae0000000200 */
[----:B------:R-:W-:Y:S01]  /*2b20*/  HMMA.16816.F32 R52, R72, R26, R52 ;  /* 0x0000001a4834723c */ /* 0x000fe20000001834 */
[----:B------:R-:W-:Y:S07]  /*2b30*/  LDSM.16.M88.4 R24, [R109+0x5400] ;  /* 0x005400006d18783b */ /* 0x000fee0000000200 */
[----:B------:R-:W-:Y:S01]  /*2b40*/  HMMA.16816.F32 R16, R48, R8, R16 ;  /* 0x000000083010723c */ /* 0x000fe20000001810 */
[----:B------:R-:W3:Y:S07]  /*2b50*/  LDSM.16.M88.4 R8, [R111+0x2000] ;  /* 0x002000006f08783b */ /* 0x000eee0000000200 */
[C---:B-1----:R-:W-:Y:S08]  /*2b60*/  HMMA.16816.F32 R64, R60.reuse, R32, RZ ;  /* 0x000000203c40723c */ /* 0x042ff000000018ff */
[----:B------:R-:W-:Y:S01]  /*2b70*/  HMMA.16816.F32 R60, R60, R34, RZ ;  /* 0x000000223c3c723c */ /* 0x000fe200000018ff */
[----:B------:R-:W1:Y:S07]  /*2b80*/  LDSM.16.M88.4 R32, [R112+0x5400] ;  /* 0x005400007020783b */ /* 0x000e6e0000000200 */
[----:B------:R-:W-:Y:S08]  /*2b90*/  HMMA.16816.F32 R20, R12, R46, R20 ;  /* 0x0000002e0c14723c */ /* 0x000ff00000001814 */
[----:B------:R-:W-:Y:S08]  /*2ba0*/  HMMA.16816.F32 R28, R48, R84, R28 ;  /* 0x00000054301c723c */ /* 0x000ff0000000181c */
[----:B------:R-:W-:Y:S08]  /*2bb0*/  HMMA.16816.F32 R36, R56, R76, R36 ;  /* 0x0000004c3824723c */ /* 0x000ff00000001824 */
[----:B------:R-:W-:Y:S08]  /*2bc0*/  HMMA.16816.F32 R40, R48, R86, R40 ;  /* 0x000000563028723c */ /* 0x000ff00000001828 */
[----:B------:R-:W-:Y:S01]  /*2bd0*/  HMMA.16816.F32 R52, R56, R78, R52 ;  /* 0x0000004e3834723c */ /* 0x000fe20000001834 */
[----:B------:R-:W4:Y:S07]  /*2be0*/  LDSM.16.M88.4 R76, [R112+0x4c00] ;  /* 0x004c0000704c783b */ /* 0x000f2e0000000200 */
[----:B------:R-:W-:Y:S01]  /*2bf0*/  HMMA.16816.F32 R16, R12, R44, R16 ;  /* 0x0000002c0c10723c */ /* 0x000fe20000001810 */
[----:B------:R-:W5:Y:S07]  /*2c00*/  LDSM.16.M88.4 R44, [R109+0x4800] ;  /* 0x004800006d2c783b */ /* 0x000f6e0000000200 */
[----:B--2---:R-:W-:Y:S08]  /*2c10*/  HMMA.16816.F32 R60, R72, R70, R60 ;  /* 0x00000046483c723c */ /* 0x004ff0000000183c */
[----:B---3--:R-:W-:Y:S08]  /*2c20*/  HMMA.16816.F32 R20, R8, R82, R20 ;  /* 0x000000520814723c */ /* 0x008ff00000001814 */
[C---:B-1----:R-:W-:Y:S08]  /*2c30*/  HMMA.16816.F32 R28, R12.reuse, R32, R28 ;  /* 0x000000200c1c723c */ /* 0x042ff0000000181c */
[----:B------:R-:W-:Y:S01]  /*2c40*/  HMMA.16816.F32 R40, R12, R34, R40 ;  /* 0x000000220c28723c */ /* 0x000fe20000001828 */
[----:B------:R-:W1:Y:S07]  /*2c50*/  LDSM.16.M88.4 R32, [R109+0x4c00] ;  /* 0x004c00006d20783b */ /* 0x000e6e0000000200 */
[----:B------:R-:W-:Y:S01]  /*2c60*/  HMMA.16816.F32 R64, R72, R68, R64 ;  /* 0x000000444840723c */ /* 0x000fe20000001840 */
[----:B------:R-:W-:-:S02]  /*2c70*/  FMUL.FTZ R20, R20, c[0x0][0x2ec] ;  /* 0x0000bb0014147a20 */ /* 0x000fc40000410000 */
[----:B------:R-:W-:Y:S02]  /*2c80*/  FMUL.FTZ R21, R21, c[0x0][0x2ec] ;  /* 0x0000bb0015157a20 */ /* 0x000fe40000410000 */
[----:B------:R-:W-:Y:S01]  /*2c90*/  FMUL.FTZ R22, R22, c[0x0][0x2ec] ;  /* 0x0000bb0016167a20 */ /* 0x000fe20000410000 */
[----:B------:R-:W-:Y:S02]  /*2ca0*/  MUFU.TANH R85, R20 ;  /* 0x0000001400557308 */ /* 0x000fe40000002400 */
[----:B------:R-:W-:Y:S01]  /*2cb0*/  HMMA.16816.F32 R16, R8, R80, R16 ;  /* 0x000000500810723c */ /* 0x000fe20000001810 */
[----:B------:R-:W2:Y:S05]  /*2cc0*/  LDSM.16.M88.4 R80, [R112+0x5800] ;  /* 0x005800007050783b */ /* 0x000eaa0000000200 */
[----:B------:R-:W-:Y:S02]  /*2cd0*/  MUFU.TANH R68, R21 ;  /* 0x0000001500447308 */ /* 0x000fe40000002400 */
[----:B----4-:R-:W-:Y:S08]  /*2ce0*/  HMMA.16816.F32 R60, R56, R78, R60 ;  /* 0x0000004e383c723c */ /* 0x010ff0000000183c */
[C---:B-----5:R-:W-:Y:S01]  /*2cf0*/  HMMA.16816.F32 R52, R48.reuse, R46, R52 ;  /* 0x0000002e3034723c */ /* 0x060fe20000001834 */
[----:B------:R3:W-:Y:S06]  /*2d00*/  MUFU.TANH R46, R22 ;  /* 0x00000016002e7308 */ /* 0x0007ec0000002400 */
[----:B------:R-:W-:Y:S01]  /*2d10*/  FMUL.FTZ R47, R23, c[0x0][0x2ec] ;  /* 0x0000bb00172f7a20 */ /* 0x000fe20000410000 */
[----:B------:R-:W-:Y:S01]  /*2d20*/  HMMA.16816.F32 R36, R48, R44, R36 ;  /* 0x0000002c3024723c */ /* 0x000fe20000001824 */
[----:B------:R-:W-:-:S02]  /*2d30*/  FMUL.FTZ R17, R17, c[0x0][0x2ec] ;  /* 0x0000bb0011117a20 */ /* 0x000fc40000410000 */
[----:B------:R-:W-:Y:S02]  /*2d40*/  FMUL.FTZ R5, R16, c[0x0][0x2ec] ;  /* 0x0000bb0010057a20 */ /* 0x000fe40000410000 */
[----:B------:R4:W5:Y:S02]  /*2d50*/  MUFU.TANH R84, R17 ;  /* 0x0000001100547308 */ /* 0x0009640000002400 */
[----:B------:R-:W-:Y:S01]  /*2d60*/  FMUL.FTZ R44, R18, c[0x0][0x2ec] ;  /* 0x0000bb00122c7a20 */ /* 0x000fe20000410000 */
[----:B------:R-:W-:Y:S01]  /*2d70*/  HMMA.16816.F32 R64, R56, R76, R64 ;  /* 0x0000004c3840723c */ /* 0x000fe20000001840 */
[----:B---3--:R-:W3:Y:S01]  /*2d80*/  LDSM.16.M88.4 R20, [R112+0x5c00] ;  /* 0x005c00007014783b */ /* 0x008ee20000000200 */
[----:B------:R-:W-:-:S03]  /*2d90*/  FMUL.FTZ R45, R19, c[0x0][0x2ec] ;  /* 0x0000bb00132d7a20 */ /* 0x000fc60000410000 */
[----:B------:R-:W-:Y:S03]  /*2da0*/  MUFU.TANH R47, R47 ;  /* 0x0000002f002f7308 */ /* 0x000fe60000002400 */
[----:B-1----:R-:W-:Y:S01]  /*2db0*/  HMMA.16816.F32 R60, R48, R34, R60 ;  /* 0x00000022303c723c */ /* 0x002fe2000000183c */
[----:B----4-:R-:W1:Y:S04]  /*2dc0*/  LDSM.16.M88.4 R16, [R109+0x5800] ;  /* 0x005800006d10783b */ /* 0x010e680000000200 */
[----:B------:R-:W4:Y:S03]  /*2dd0*/  MUFU.TANH R45, R45 ;  /* 0x0000002d002d7308 */ /* 0x000f260000002400 */
[C---:B------:R-:W-:Y:S05]  /*2de0*/  HMMA.16816.F32 R28, R8.reuse, R24, R28 ;  /* 0x00000018081c723c */ /* 0x040fea000000181c */
[----:B------:R-:W-:Y:S03]  /*2df0*/  MUFU.TANH R5, R5 ;  /* 0x0000000500057308 */ /* 0x000fe60000002400 */
[----:B------:R-:W-:Y:S01]  /*2e00*/  HMMA.16816.F32 R40, R8, R26, R40 ;  /* 0x0000001a0828723c */ /* 0x000fe20000001828 */
[----:B------:R-:W4:Y:S01]  /*2e10*/  LDSM.16.M88.4 R24, [R109+0x5c00] ;  /* 0x005c00006d18783b */ /* 0x000f220000000200 */
[----:B------:R-:W-:-:S04]  /*2e20*/  DEPBAR.LE SB0, 0x0 ;  /* 0x000080000000791a */ /* 0x000fc80000000000 */
[----:B------:R-:W-:Y:S02]  /*2e30*/  MUFU.TANH R44, R44 ;  /* 0x0000002c002c7308 */ /* 0x000fe40000002400 */
[----:B--2---:R-:W-:Y:S08]  /*2e40*/  HMMA.16816.F32 R36, R12, R80, R36 ;  /* 0x000000500c24723c */ /* 0x004ff00000001824 */
[----:B------:R-:W-:Y:S01]  /*2e50*/  HMMA.16816.F32 R64, R48, R32, R64 ;  /* 0x000000203040723c */ /* 0x000fe20000001840 */
[----:B------:R-:W-:-:S02]  /*2e60*/  FMUL.FTZ R29, R29, c[0x0][0x2ec] ;  /* 0x0000bb001d1d7a20 */ /* 0x000fc40000410000 */
[----:B------:R-:W-:Y:S02]  /*2e70*/  FMUL.FTZ R31, R31, c[0x0][0x2ec] ;  /* 0x0000bb001f1f7a20 */ /* 0x000fe40000410000 */
[----:B------:R-:W-:Y:S02]  /*2e80*/  FMUL.FTZ R28, R28, c[0x0][0x2ec] ;  /* 0x0000bb001c1c7a20 */ /* 0x000fe40000410000 */
[----:B------:R-:W2:Y:S01]  /*2e90*/  MUFU.TANH R29, R29 ;  /* 0x0000001d001d7308 */ /* 0x000ea20000002400 */
[----:B------:R-:W-:Y:S01]  /*2ea0*/  HMMA.16816.F32 R52, R12, R82, R52 ;  /* 0x000000520c34723c */ /* 0x000fe20000001834 */
[----:B------:R-:W-:Y:S02]  /*2eb0*/  FMUL.FTZ R32, R42, c[0x0][0x2ec] ;  /* 0x0000bb002a207a20 */ /* 0x000fe40000410000 */
[----:B------:R-:W-:Y:S02]  /*2ec0*/  FMUL.FTZ R30, R30, c[0x0][0x2ec] ;  /* 0x0000bb001e1e7a20 */ /* 0x000fe40000410000 */
[----:B------:R-:W-:-:S02]  /*2ed0*/  FMUL.FTZ R33, R43, c[0x0][0x2ec] ;  /* 0x0000bb002b217a20 */ /* 0x000fc40000410000 */
[----:B------:R-:W2:Y:S01]  /*2ee0*/  MUFU.TANH R31, R31 ;  /* 0x0000001f001f7308 */ /* 0x000ea20000002400 */
[----:B---3--:R-:W-:Y:S07]  /*2ef0*/  HMMA.16816.F32 R60, R12, R22, R60 ;  /* 0x000000160c3c723c */ /* 0x008fee000000183c */
[----:B------:R-:W-:Y:S01]  /*2f00*/  MUFU.TANH R32, R32 ;  /* 0x0000002000207308 */ /* 0x000fe20000002400 */
[----:B-1----:R-:W-:Y:S07]  /*2f10*/  HMMA.16816.F32 R36, R8, R16, R36 ;  /* 0x000000100824723c */ /* 0x002fee0000001824 */
[----:B------:R-:W-:Y:S01]  /*2f20*/  FMUL.FTZ R16, R40, c[0x0][0x2ec] ;  /* 0x0000bb0028107a20 */ /* 0x000fe20000410000 */
[----:B------:R-:W-:Y:S01]  /*2f30*/  HMMA.16816.F32 R64, R12, R20, R64 ;  /* 0x000000140c40723c */ /* 0x000fe20000001840 */
[----:B------:R-:W-:Y:S01]  /*2f40*/  MUFU.TANH R28, R28 ;  /* 0x0000001c001c7308 */ /* 0x000fe20000002400 */
[----:B------:R-:W-:-:S05]  /*2f50*/  FMUL.FTZ R17, R41, c[0x0][0x2ec] ;  /* 0x0000bb0029117a20 */ /* 0x000fca0000410000 */
[----:B------:R-:W-:Y:S01]  /*2f60*/  IADD3 R20, R6, 0x8, RZ ;  /* 0x0000000806147810 */ /* 0x000fe20007ffe0ff */
[----:B------:R-:W-:Y:S01]  /*2f70*/  HMMA.16816.F32 R52, R8, R18, R52 ;  /* 0x000000120834723c */ /* 0x000fe20000001834 */
[----:B------:R-:W1:Y:S02]  /*2f80*/  MUFU.TANH R16, R16 ;  /* 0x0000001000107308 */ /* 0x000e640000002400 */
[----:B------:R-:W-:-:S04]  /*2f90*/  IMNMX R99, R20, R7, PT ;  /* 0x0000000714637217 */ /* 0x000fc80003800200 */
[----:B------:R-:W-:Y:S01]  /*2fa0*/  IMAD.IADD R19, R0, 0x1, R91 ;  /* 0x0000000100137824 */ /* 0x000fe200078e025b */
[C---:B----4-:R-:W-:Y:S01]  /*2fb0*/  HMMA.16816.F32 R60, R8.reuse, R26, R60 ;  /* 0x0000001a083c723c */ /* 0x050fe2000000183c */
[----:B------:R-:W-:Y:S01]  /*2fc0*/  FMUL.FTZ R36, R36, c[0x0][0x2ec] ;  /* 0x0000bb0024247a20 */ /* 0x000fe20000410000 */
[----:B------:R-:W-:Y:S01]  /*2fd0*/  MUFU.TANH R30, R30 ;  /* 0x0000001e001e7308 */ /* 0x000fe20000002400 */
[----:B------:R-:W-:Y:S01]  /*2fe0*/  FMUL.FTZ R38, R38, c[0x0][0x2ec] ;  /* 0x0000bb0026267a20 */ /* 0x000fe20000410000 */
[----:B------:R-:W-:Y:S01]  /*2ff0*/  IADD3 R6, R19, 0x1, RZ ;  /* 0x0000000113067810 */ /* 0x000fe20007ffe0ff */
[----:B------:R-:W-:Y:S01]  /*3000*/  FMUL.FTZ R18, R37, c[0x0][0x2ec] ;  /* 0x0000bb0025127a20 */ /* 0x000fe20000410000 */
[----:B------:R-:W-:Y:S01]  /*3010*/  IADD3 R7, R19, 0x9, RZ ;  /* 0x0000000913077810 */ /* 0x000fe20007ffe0ff */
[----:B------:R-:W-:Y:S01]  /*3020*/  FMUL.FTZ R39, R39, c[0x0][0x2ec] ;  /* 0x0000bb0027277a20 */ /* 0x000fe20000410000 */
[----:B------:R-:W-:Y:S01]  /*3030*/  HMMA.16816.F32 R64, R8, R24, R64 ;  /* 0x000000180840723c */ /* 0x000fe20000001840 */
[C---:B------:R-:W-:Y:S01]  /*3040*/  ISETP.GE.AND P3, PT, R6.reuse, R100, PT ;  /* 0x000000640600720c */ /* 0x040fe20003f66270 */
[----:B------:R-:W3:Y:S01]  /*3050*/  MUFU.TANH R135, R36 ;  /* 0x0000002400877308 */ /* 0x000ee20000002400 */
[----:B------:R-:W-:-:S02]  /*3060*/  ISETP.GE.AND P0, PT, R6, R99, PT ;  /* 0x000000630600720c */ /* 0x000fc40003f06270 */
[----:B------:R-:W-:Y:S02]  /*3070*/  IADD3 R6, R19, 0x8, RZ ;  /* 0x0000000813067810 */ /* 0x000fe40007ffe0ff */
[CC--:B------:R-:W-:Y:S01]  /*3080*/  ISETP.GE.AND P4, PT, R7.reuse, R100.reuse, PT ;  /* 0x000000640700720c */ /* 0x0c0fe20003f86270 */
[----:B------:R-:W-:Y:S01]  /*3090*/  FMUL.FTZ R35, R54, c[0x0][0x2ec] ;  /* 0x0000bb0036237a20 */ /* 0x000fe20000410000 */
[-C--:B------:R-:W-:Y:S01]  /*30a0*/  ISETP.GE.AND P2, PT, R7, R99.reuse, PT ;  /* 0x000000630700720c */ /* 0x080fe20003f46270 */
[----:B------:R-:W4:Y:S01]  /*30b0*/  MUFU.TANH R87, R38 ;  /* 0x0000002600577308 */ /* 0x000f220000002400 */
[----:B------:R-:W-:Y:S01]  /*30c0*/  IADD3 R7, R19, 0x10, RZ ;  /* 0x0000001013077810 */ /* 0x000fe20007ffe0ff */
[----:B------:R-:W-:Y:S01]  /*30d0*/  FMUL.FTZ R52, R52, c[0x0][0x2ec] ;  /* 0x0000bb0034347a20 */ /* 0x000fe20000410000 */
[CC--:B------:R-:W-:Y:S01]  /*30e0*/  ISETP.GE.AND P5, PT, R6.reuse, R100.reuse, PT ;  /* 0x000000640600720c */ /* 0x0c0fe20003fa6270 */
[----:B------:R-:W-:Y:S01]  /*30f0*/  FMUL.FTZ R55, R55, c[0x0][0x2ec] ;  /* 0x0000bb0037377a20 */ /* 0x000fe20000410000 */
[-C--:B------:R-:W-:Y:S01]  /*3100*/  ISETP.GE.AND P1, PT, R6, R99.reuse, PT ;  /* 0x000000630600720c */ /* 0x080fe20003f26270 */
[----:B------:R-:W-:Y:S01]  /*3110*/  FMUL.FTZ R6, R53, c[0x0][0x2ec] ;  /* 0x0000bb0035067a20 */ /* 0x000fe20000410000 */
[C---:B------:R-:W-:Y:S01]  /*3120*/  IADD3 R12, R19.reuse, 0x11, RZ ;  /* 0x00000011130c7810 */ /* 0x040fe20007ffe0ff */
[----:B------:R-:W1:Y:S01]  /*3130*/  MUFU.TANH R18, R18 ;  /* 0x0000001200127308 */ /* 0x000e620000002400 */
[----:B------:R-:W-:Y:S01]  /*3140*/  IADD3 R13, R19, 0x18, RZ ;  /* 0x00000018130d7810 */ /* 0x000fe20007ffe0ff */
[----:B------:R-:W-:Y:S01]  /*3150*/  FMUL.FTZ R60, R60, c[0x0][0x2ec] ;  /* 0x0000bb003c3c7a20 */ /* 0x000fe20000410000 */
[----:B-----5:R-:W-:Y:S01]  /*3160*/  FSEL R21, R84, -INF , !P3 ;  /* 0xff80000054157808 */ /* 0x020fe20005800000 */
[----:B------:R-:W-:Y:S01]  /*3170*/  FMUL.FTZ R27, R62, c[0x0][0x2ec] ;  /* 0x0000bb003e1b7a20 */ /* 0x000fe20000410000 */
[----:B------:R-:W-:Y:S01]  /*3180*/  FSEL R45, R45, -INF , !P0 ;  /* 0xff8000002d2d7808 */ /* 0x000fe20004000000 */
[----:B------:R-:W-:Y:S01]  /*3190*/  FMUL.FTZ R64, R64, c[0x0][0x2ec] ;  /* 0x0000bb0040407a20 */ /* 0x000fe20000410000 */
[C---:B------:R-:W-:Y:S01]  /*31a0*/  ISETP.GE.AND P3, PT, R7.reuse, R100, PT ;  /* 0x000000640700720c */ /* 0x040fe20003f66270 */
[----:B------:R5:W1:Y:S01]  /*31b0*/  MUFU.TANH R127, R39 ;  /* 0x00000027007f7308 */ /* 0x000a620000002400 */
[----:B------:R-:W-:Y:S01]  /*31c0*/  ISETP.GE.AND P0, PT, R7, R99, PT ;  /* 0x000000630700720c */ /* 0x000fe20003f06270 */
[----:B------:R-:W-:Y:S01]  /*31d0*/  FMUL.FTZ R65, R65, c[0x0][0x2ec] ;  /* 0x0000bb0041417a20 */ /* 0x000fe20000410000 */
[----:B------:R-:W-:Y:S01]  /*31e0*/  FSEL R23, R85, -INF , !P5 ;  /* 0xff80000055177808 */ /* 0x000fe20006800000 */
[----:B------:R-:W-:Y:S01]  /*31f0*/  FMUL.FTZ R26, R63, c[0x0][0x2ec] ;  /* 0x0000bb003f1a7a20 */ /* 0x000fe20000410000 */
[----:B------:R-:W-:Y:S01]  /*3200*/  FSEL R7, R46, -INF , !P1 ;  /* 0xff8000002e077808 */ /* 0x000fe20004800000 */
[----:B------:R-:W-:Y:S01]  /*3210*/  FMUL.FTZ R61, R61, c[0x0][0x2ec] ;  /* 0x0000bb003d3d7a20 */ /* 0x000fe20000410000 */
[----:B------:R-:W-:Y:S01]  /*3220*/  FSEL R25, R68, -INF , !P4 ;  /* 0xff80000044197808 */ /* 0x000fe20006000000 */
[----:B------:R-:W1:Y:S01]  /*3230*/  MUFU.TANH R6, R6 ;  /* 0x0000000600067308 */ /* 0x000e620000002400 */
[----:B------:R-:W-:-:S02]  /*3240*/  FSEL R47, R47, -INF , !P2 ;  /* 0xff8000002f2f7808 */ /* 0x000fc40005000000 */
[CC--:B------:R-:W-:Y:S02]  /*3250*/  ISETP.GE.AND P5, PT, R12.reuse, R100.reuse, PT ;  /* 0x000000640c00720c */ /* 0x0c0fe40003fa6270 */
[-C--:B------:R-:W-:Y:S02]  /*3260*/  ISETP.GE.AND P1, PT, R12, R99.reuse, PT ;  /* 0x000000630c00720c */ /* 0x080fe40003f26270 */
[C---:B------:R-:W-:Y:S01]  /*3270*/  ISETP.GE.AND P4, PT, R13.reuse, R100, PT ;  /* 0x000000640d00720c */ /* 0x040fe20003f86270 */
[----:B------:R-:W3:Y:S01]  /*3280*/  MUFU.TANH R101, R60 ;  /* 0x0000003c00657308 */ /* 0x000ee20000002400 */
[----:B------:R-:W-:Y:S02]  /*3290*/  ISETP.GE.AND P2, PT, R13, R99, PT ;  /* 0x000000630d00720c */ /* 0x000fe40003f46270 */
[C---:B------:R-:W-:Y:S02]  /*32a0*/  IADD3 R10, R19.reuse, 0x20, RZ ;  /* 0x00000020130a7810 */ /* 0x040fe40007ffe0ff */
[----:B------:R-:W-:-:S02]  /*32b0*/  IADD3 R8, R19, 0x21, RZ ;  /* 0x0000002113087810 */ /* 0x000fc40007ffe0ff */
[----:B--2---:R-:W-:Y:S01]  /*32c0*/  FSEL R11, R29, -INF , !P5 ;  /* 0xff8000001d0b7808 */ /* 0x004fe20006800000 */
[----:B------:R-:W2:Y:S01]  /*32d0*/  MUFU.TANH R17, R17 ;  /* 0x0000001100117308 */ /* 0x000ea20000002400 */
[----:B------:R-:W-:Y:S01]  /*32e0*/  FSEL R9, R31, -INF , !P1 ;  /* 0xff8000001f097808 */ /* 0x000fe20004800000 */
[----:B------:R-:W-:Y:S01]  /*32f0*/  FMUL.FTZ R29, R66, c[0x0][0x2ec] ;  /* 0x0000bb00421d7a20 */ /* 0x000fe20000410000 */
[----:B-1----:R-:W-:Y:S02]  /*3300*/  FSEL R41, R16, -INF , !P4 ;  /* 0xff80000010297808 */ /* 0x002fe40006000000 */
[----:B------:R-:W-:Y:S02]  /*3310*/  FSEL R37, R32, -INF , !P2 ;  /* 0xff80000020257808 */ /* 0x000fe40005000000 */
[C---:B------:R-:W-:Y:S01]  /*3320*/  ISETP.GE.AND P5, PT, R10.reuse, R100, PT ;  /* 0x000000640a00720c */ /* 0x040fe20003fa6270 */
[----:B------:R-:W1:Y:S01]  /*3330*/  MUFU.TANH R33, R33 ;  /* 0x0000002100217308 */ /* 0x000e620000002400 */
[----:B------:R-:W-:-:S02]  /*3340*/  ISETP.GE.AND P1, PT, R10, R99, PT ;  /* 0x000000630a00720c */ /* 0x000fc40003f26270 */
[CC--:B------:R-:W-:Y:S02]  /*3350*/  ISETP.GE.AND P4, PT, R8.reuse, R100.reuse, PT ;  /* 0x000000640800720c */ /* 0x0c0fe40003f86270 */
[----:B------:R-:W-:Y:S02]  /*3360*/  ISETP.GE.AND P2, PT, R8, R99, PT ;  /* 0x000000630800720c */ /* 0x000fe40003f46270 */
[----:B------:R-:W-:Y:S01]  /*3370*/  IADD3 R8, R19, 0x29, RZ ;  /* 0x0000002913087810 */ /* 0x000fe20007ffe0ff */
[----:B------:R-:W1:Y:S01]  /*3380*/  MUFU.TANH R133, R52 ;  /* 0x0000003400857308 */ /* 0x000e620000002400 */
[----:B---3--:R-:W-:Y:S02]  /*3390*/  FSEL R135, R135, -INF , !P5 ;  /* 0xff80000087877808 */ /* 0x008fe40006800000 */
[----:B----4-:R-:W-:Y:S02]  /*33a0*/  FSEL R87, R87, -INF , !P1 ;  /* 0xff80000057577808 */ /* 0x010fe40004800000 */
[----:B------:R-:W-:-:S02]  /*33b0*/  ISETP.GE.AND P5, PT, R8, R100, PT ;  /* 0x000000640800720c */ /* 0x000fc40003fa6270 */
[----:B------:R-:W-:Y:S01]  /*33c0*/  ISETP.GE.AND P1, PT, R8, R99, PT ;  /* 0x000000630800720c */ /* 0x000fe20003f26270 */
[----:B------:R-:W3:Y:S01]  /*33d0*/  MUFU.TANH R35, R35 ;  /* 0x0000002300237308 */ /* 0x000ee20000002400 */
[----:B------:R-:W-:Y:S02]  /*33e0*/  IADD3 R8, R19, 0x30, RZ ;  /* 0x0000003013087810 */ /* 0x000fe40007ffe0ff */
[----:B-----5:R-:W-:Y:S01]  /*33f0*/  FSEL R39, R28, -INF , !P3 ;  /* 0xff8000001c277808 */ /* 0x020fe20005800000 */
[----:B------:R-:W-:Y:S01]  /*3400*/  FMUL.FTZ R28, R67, c[0x0][0x2ec] ;  /* 0x0000bb00431c7a20 */ /* 0x000fe20000410000 */
[----:B------:R-:W-:Y:S02]  /*3410*/  FSEL R91, R18, -INF , !P4 ;  /* 0xff800000125b7808 */ /* 0x000fe40006000000 */
[----:B------:R-:W-:Y:S01]  /*3420*/  FSEL R127, R127, -INF , !P2 ;  /* 0xff8000007f7f7808 */ /* 0x000fe20005000000 */
[----:B------:R-:W4:Y:S01]  /*3430*/  MUFU.TANH R105, R55 ;  /* 0x0000003700697308 */ /* 0x000f220000002400 */
[----:B------:R-:W-:-:S02]  /*3440*/  ISETP.GE.AND P4, PT, R8, R100, PT ;  /* 0x000000640800720c */ /* 0x000fc40003f86270 */
[----:B------:R-:W-:Y:S02]  /*3450*/  ISETP.GE.AND P2, PT, R8, R99, PT ;  /* 0x000000630800720c */ /* 0x000fe40003f46270 */
[C---:B------:R-:W-:Y:S02]  /*3460*/  IADD3 R8, R19.reuse, 0x38, RZ ;  /* 0x0000003813087810 */ /* 0x040fe40007ffe0ff */
[----:B------:R-:W-:Y:S01]  /*3470*/  IADD3 R12, R19, 0x19, RZ ;  /* 0x00000019130c7810 */ /* 0x000fe20007ffe0ff */
[----:B------:R-:W5:Y:S01]  /*3480*/  MUFU.TANH R103, R64 ;  /* 0x0000004000677308 */ /* 0x000f620000002400 */
[----:B------:R-:W-:Y:S02]  /*3490*/  FSEL R85, R6, -INF , !P5 ;  /* 0xff80000006557808 */ /* 0x000fe40006800000 */
[----:B------:R-:W-:Y:S02]  /*34a0*/  FSEL R15, R30, -INF , !P0 ;  /* 0xff8000001e0f7808 */ /* 0x000fe40004000000 */
[----:B------:R-:W-:-:S02]  /*34b0*/  ISETP.GE.AND P5, PT, R8, R100, PT ;  /* 0x000000640800720c */ /* 0x000fc40003fa6270 */
[C---:B------:R-:W-:Y:S01]  /*34c0*/  ISETP.GE.AND P3, PT, R12.reuse, R100, PT ;  /* 0x000000640c00720c */ /* 0x040fe20003f66270 */
[----:B------:R-:W-:Y:S01]  /*34d0*/  MUFU.TANH R102, R65 ;  /* 0x0000004100667308 */ /* 0x000fe20000002400 */
[----:B------:R-:W-:Y:S02]  /*34e0*/  ISETP.GE.AND P0, PT, R12, R99, PT ;  /* 0x000000630c00720c */ /* 0x000fe40003f06270 */
[----:B------:R-:W-:Y:S02]  /*34f0*/  IADD3 R10, R19, 0x28, RZ ;  /* 0x00000028130a7810 */ /* 0x000fe40007ffe0ff */
[----:B------:R-:W-:Y:S02]  /*3500*/  FSEL R101, R101, -INF , !P5 ;  /* 0xff80000065657808 */ /* 0x000fe40006800000 */
[----:B--2---:R-:W-:Y:S01]  /*3510*/  FSEL R17, R17, -INF , !P3 ;  /* 0xff80000011117808 */ /* 0x004fe20005800000 */
[----:B------:R-:W2:Y:S01]  /*3520*/  MUFU.TANH R29, R29 ;  /* 0x0000001d001d7308 */ /* 0x000ea20000002400 */
[----:B-1----:R-:W-:-:S02]  /*3530*/  FSEL R13, R33, -INF , !P0 ;  /* 0xff800000210d7808 */ /* 0x002fc40004000000 */
[----:B------:R-:W-:Y:S02]  /*3540*/  ISETP.GE.AND P5, PT, R96, 0x2, PT ;  /* 0x000000026000780c */ /* 0x000fe40003fa6270 */
[C---:B------:R-:W-:Y:S02]  /*3550*/  ISETP.GE.AND P3, PT, R10.reuse, R100, PT ;  /* 0x000000640a00720c */ /* 0x040fe40003f66270 */
[----:B------:R-:W-:Y:S01]  /*3560*/  ISETP.GE.AND P0, PT, R10, R99, PT ;  /* 0x000000630a00720c */ /* 0x000fe20003f06270 */
[----:B------:R-:W1:Y:S01]  /*3570*/  MUFU.TANH R28, R28 ;  /* 0x0000001c001c7308 */ /* 0x000e620000002400 */
[----:B------:R-:W-:Y:S02]  /*3580*/  IADD3 R10, R19, 0x31, RZ ;  /* 0x00000031130a7810 */ /* 0x000fe40007ffe0ff */
[----:B------:R-:W-:Y:S02]  /*3590*/  FSEL R133, R133, -INF , !P3 ;  /* 0xff80000085857808 */ /* 0x000fe40005800000 */
[----:B---3--:R-:W-:-:S02]  /*35a0*/  FSEL R35, R35, -INF , !P0 ;  /* 0xff80000023237808 */ /* 0x008fc40004000000 */
[C---:B------:R-:W-:Y:S01]  /*35b0*/  ISETP.GE.AND P3, PT, R10.reuse, R100, PT ;  /* 0x000000640a00720c */ /* 0x040fe20003f66270 */
[----:B------:R-:W-:Y:S01]  /*35c0*/  MUFU.TANH R95, R61 ;  /* 0x0000003d005f7308 */ /* 0x000fe20000002400 */
[----:B------:R-:W-:Y:S02]  /*35d0*/  ISETP.GE.AND P0, PT, R10, R99, PT ;  /* 0x000000630a00720c */ /* 0x000fe40003f06270 */
[----:B------:R-:W-:Y:S02]  /*35e0*/  IADD3 R6, R19, 0x39, RZ ;  /* 0x0000003913067810 */ /* 0x000fe40007ffe0ff */
[----:B----4-:R-:W-:Y:S02]  /*35f0*/  FSEL R105, R105, -INF , !P1 ;  /* 0xff80000069697808 */ /* 0x010fe40004800000 */
[----:B-----5:R-:W-:Y:S01]  /*3600*/  FSEL R103, R103, -INF , !P4 ;  /* 0xff80000067677808 */ /* 0x020fe20006000000 */
[----:B------:R-:W3:Y:S01]  /*3610*/  MUFU.TANH R27, R27 ;  /* 0x0000001b001b7308 */ /* 0x000ee20000002400 */
[----:B--2---:R-:W-:-:S02]  /*3620*/  FSEL R29, R29, -INF , !P2 ;  /* 0xff8000001d1d7808 */ /* 0x004fc40005000000 */
[----:B------:R-:W-:Y:S02]  /*3630*/  FSEL R102, R102, -INF , !P3 ;  /* 0xff80000066667808 */ /* 0x000fe40005800000 */
[----:B-1----:R-:W-:Y:S01]  /*3640*/  FSEL R28, R28, -INF , !P0 ;  /* 0xff8000001c1c7808 */ /* 0x002fe20004000000 */
[----:B------:R-:W-:Y:S01]  /*3650*/  BAR.SYNC.DEFER_BLOCKING 0x0 ;  /* 0x0000000000007b1d */ /* 0x000fe20000010000 */
[-C--:B------:R-:W-:Y:S02]  /*3660*/  ISETP.GE.AND P1, PT, R8, R99.reuse, PT ;  /* 0x000000630800720c */ /* 0x080fe40003f26270 */
[CC--:B------:R-:W-:Y:S02]  /*3670*/  ISETP.GE.AND P4, PT, R19.reuse, R100.reuse, PT ;  /* 0x000000641300720c */ /* 0x0c0fe40003f86270 */
[----:B------:R-:W-:Y:S01]  /*3680*/  ISETP.GE.AND P2, PT, R19, R99, PT ;  /* 0x000000631300720c */ /* 0x000fe20003f46270 */
[----:B------:R-:W1:Y:S01]  /*3690*/  MUFU.TANH R26, R26 ;  /* 0x0000001a001a7308 */ /* 0x000e620000002400 */
[----:B------:R-:W-:-:S02]  /*36a0*/  ISETP.GE.AND P3, PT, R6, R100, PT ;  /* 0x000000640600720c */ /* 0x000fc40003f66270 */
[----:B------:R-:W-:Y:S02]  /*36b0*/  ISETP.GE.AND P0, PT, R6, R99, PT ;  /* 0x000000630600720c */ /* 0x000fe40003f06270 */
[----:B---3--:R-:W-:Y:S02]  /*36c0*/  FSEL R27, R27, -INF , !P1 ;  /* 0xff8000001b1b7808 */ /* 0x008fe40004800000 */
[----:B------:R-:W-:Y:S02]  /*36d0*/  FSEL R5, R5, -INF , !P4 ;  /* 0xff80000005057808 */ /* 0x000fe40006000000 */
[----:B------:R-:W-:Y:S02]  /*36e0*/  FSEL R44, R44, -INF , !P2 ;  /* 0xff8000002c2c7808 */ /* 0x000fe40005000000 */
[----:B------:R-:W-:Y:S02]  /*36f0*/  FSEL R95, R95, -INF , !P3 ;  /* 0xff8000005f5f7808 */ /* 0x000fe40005800000 */
[----:B-1----:R-:W-:Y:S01]  /*3700*/  FSEL R26, R26, -INF , !P0 ;  /* 0xff8000001a1a7808 */ /* 0x002fe20004000000 */
        /* <DEDUP_REMOVED lines=59> */
.L_x_4064:
[----:B------:R-:W-:-:S04]  /*3ac0*/  LEA R0, -R2, RZ, 0x6 ;  /* 0x000000ff02007211 */ /* 0x000fc800078e31ff */
[----:B------:R-:W-:Y:S02]  /*3ad0*/  SHF.R.S32.HI R2, RZ, 0x1f, R0 ;  /* 0x0000001fff027819 */ /* 0x000fe40000011400 */
.L_x_4065:
        /* <DEDUP_REMOVED lines=59> */
.L_x_4067:
[----:B------:R-:W-:Y:S05]  /*3e90*/  BSYNC B0 ;  /* 0x0000000000007941 */ /* 0x000fea0003800000 */
.L_x_4066:
[----:B------:R-:W0:Y:S01]  /*3ea0*/  LDGDEPBAR ;  /* 0x00000000000079af */ /* 0x000e220000000000 */
[----:B------:R-:W-:Y:S02]  /*3eb0*/  MOV R98, R31 ;  /* 0x0000001f00627202 */ /* 0x000fe40000000f00 */
[----:B------:R-:W-:Y:S02]  /*3ec0*/  MOV R97, R6 ;  /* 0x0000000600617202 */ /* 0x000fe40000000f00 */
.L_x_4063:
        /* <DEDUP_REMOVED lines=22> */
[----:B--2---:R-:W-:-:S02]  /*4030*/  FMNMX.FTZ R19, R103, R2, !PT ;  /* 0x0000000267137209 */ /* 0x004fc40007810000 */
[----:B------:R-:W-:Y:S02]  /*4040*/  SHF.L.U32 R110, R4, 0x1, RZ ;  /* 0x00000001046e7819 */ /* 0x000fe400000006ff */
        /* <DEDUP_REMOVED lines=8> */
[----:B------:R-:W-:Y:S01]  /*40d0*/  LEA R108, R3, R110, 0x1 ;  /* 0x0000006e036c7211 */ /* 0x000fe200078e08ff */
[----:B------:R-:W2:Y:S01]  /*40e0*/  SHFL.BFLY PT, R31, R6, 0x2, 0x1f ;  /* 0x0c401f00061f7f89 */ /* 0x000ea200000e0000 */
[----:B------:R-:W-:-:S03]  /*40f0*/  FMNMX.FTZ R19, R26, R19, !PT ;  /* 0x000000131a137209 */ /* 0x000fc60007810000 */
[----:B-1----:R-:W-:Y:S04]  /*4100*/  LDSM.16.MT88.4 R52, [R108+0x7000] ;  /* 0x007000006c34783b */ /* 0x002fe80000004200 */
[----:B------:R-:W-:Y:S01]  /*4110*/  LDSM.16.MT88.4 R68, [R108+0x6000] ;  /* 0x006000006c44783b */ /* 0x000fe20000004200 */
[----:B--2---:R-:W-:-:S03]  /*4120*/  FMNMX.FTZ R31, R6, R31, !PT ;  /* 0x0000001f061f7209 */ /* 0x004fc60007810000 */
[----:B------:R-:W1:Y:S04]  /*4130*/  SHFL.BFLY PT, R6, R19, 0x2, 0x1f ;  /* 0x0c401f0013067f89 */ /* 0x000e6800000e0000 */
[----:B------:R-:W2:Y:S01]  /*4140*/  SHFL.BFLY PT, R2, R31, 0x1, 0x1f ;  /* 0x0c201f001f027f89 */ /* 0x000ea200000e0000 */
[----:B-1----:R-:W-:Y:S02]  /*4150*/  FMNMX.FTZ R6, R19, R6, !PT ;  /* 0x0000000613067209 */ /* 0x002fe40007810000 */
[----:B--2---:R-:W-:-:S04]  /*4160*/  FMNMX.FTZ R2, R31, R2, !PT ;  /* 0x000000021f027209 */ /* 0x004fc80007810000 */
[C---:B------:R-:W-:Y:S01]  /*4170*/  FSETP.NEU.FTZ.AND P0, PT, R2.reuse, -INF , PT ;  /* 0xff8000000200780b */ /* 0x040fe20003f1d000 */
[----:B------:R-:W-:-:S05]  /*4180*/  FMUL.FTZ R130, R2, c[0x0][0x23c] ;  /* 0x00008f0002827a20 */ /* 0x000fca0000410000 */
[----:B------:R-:W-:-:S05]  /*4190*/  FSEL R130, R130, RZ, P0 ;  /* 0x000000ff82827208 */ /* 0x000fca0000000000 */
[--C-:B------:R-:W-:Y:S02]  /*41a0*/  FFMA.FTZ R131, R5, c[0x0][0x23c], -R130.reuse ;  /* 0x00008f0005837a23 */ /* 0x100fe40000010882 */
[----:B------:R-:W1:Y:S01]  /*41b0*/  SHFL.BFLY PT, R5, R6, 0x1, 0x1f ;  /* 0x0c201f0006057f89 */ /* 0x000e6200000e0000 */
[--C-:B------:R-:W-:Y:S02]  /*41c0*/  FFMA.FTZ R34, R21, c[0x0][0x23c], -R130.reuse ;  /* 0x00008f0015227a23 */ /* 0x100fe40000010882 */
[--C-:B------:R-:W-:Y:S01]  /*41d0*/  FFMA.FTZ R106, R23, c[0x0][0x23c], -R130.reuse ;  /* 0x00008f00176a7a23 */ /* 0x100fe20000010882 */
[----:B------:R-:W-:Y:S01]  /*41e0*/  MUFU.EX2 R131, R131 ;  /* 0x0000008300837308 */ /* 0x000fe20000000800 */
[--C-:B------:R-:W-:Y:S02]  /*41f0*/  FFMA.FTZ R31, R25, c[0x0][0x23c], -R130.reuse ;  /* 0x00008f00191f7a23 */ /* 0x100fe40000010882 */
[--C-:B------:R-:W-:Y:S02]  /*4200*/  FFMA.FTZ R23, R11, c[0x0][0x23c], -R130.reuse ;  /* 0x00008f000b177a23 */ /* 0x100fe40000010882 */
[----:B------:R-:W-:-:S02]  /*4210*/  FFMA.FTZ R32, R39, c[0x0][0x23c], -R130 ;  /* 0x00008f0027207a23 */ /* 0x000fc40000010882 */
[--C-:B------:R-:W-:Y:S01]  /*4220*/  FFMA.FTZ R21, R41, c[0x0][0x23c], -R130.reuse ;  /* 0x00008f0029157a23 */ /* 0x100fe20000010882 */
[----:B------:R-:W2:Y:S01]  /*4230*/  MUFU.EX2 R34, R34 ;  /* 0x0000002200227308 */ /* 0x000ea20000000800 */
[--C-:B------:R-:W-:Y:S01]  /*4240*/  FFMA.FTZ R20, R17, c[0x0][0x23c], -R130.reuse ;  /* 0x00008f0011147a23 */ /* 0x100fe20000010882 */
[----:B------:R-:W3:Y:S01]  /*4250*/  LDSM.16.MT88.4 R40, [R110+0x8000] ;  /* 0x008000006e28783b */ /* 0x000ee20000004200 */
[--C-:B------:R-:W-:Y:S02]  /*4260*/  FFMA.FTZ R94, R135, c[0x0][0x23c], -R130.reuse ;  /* 0x00008f00875e7a23 */ /* 0x100fe40000010882 */
[--C-:B------:R-:W-:Y:S01]  /*4270*/  FFMA.FTZ R91, R91, c[0x0][0x23c], -R130.reuse ;  /* 0x00008f005b5b7a23 */ /* 0x100fe20000010882 */
[----:B------:R-:W-:Y:S01]  /*4280*/  LDSM.16.MT88.4 R16, [R108+0x6400] ;  /* 0x006400006c10783b */ /* 0x000fe20000004200 */
[--C-:B------:R-:W-:Y:S01]  /*4290*/  FFMA.FTZ R86, R133, c[0x0][0x23c], -R130.reuse ;  /* 0x00008f0085567a23 */ /* 0x100fe20000010882 */
[----:B------:R-:W-:Y:S01]  /*42a0*/  MUFU.EX2 R106, R106 ;  /* 0x0000006a006a7308 */ /* 0x000fe20000000800 */
[----:B------:R-:W-:-:S02]  /*42b0*/  FFMA.FTZ R85, R85, c[0x0][0x23c], -R130 ;  /* 0x00008f0055557a23 */ /* 0x000fc40000010882 */
[--C-:B------:R-:W-:Y:S01]  /*42c0*/  FFMA.FTZ R103, R103, c[0x0][0x23c], -R130.reuse ;  /* 0x00008f0067677a23 */ /* 0x100fe20000010882 */
[----:B-1----:R-:W-:Y:S01]  /*42d0*/  FMNMX.FTZ R0, R6, R5, !PT ;  /* 0x0000000506007209 */ /* 0x002fe20007810000 */
[--C-:B------:R-:W-:Y:S02]  /*42e0*/  FFMA.FTZ R102, R102, c[0x0][0x23c], -R130.reuse ;  /* 0x00008f0066667a23 */ /* 0x100fe40000010882 */
[----:B------:R-:W-:Y:S01]  /*42f0*/  FFMA.FTZ R95, R95, c[0x0][0x23c], -R130 ;  /* 0x00008f005f5f7a23 */ /* 0x000fe20000010882 */
[C---:B------:R-:W-:Y:S01]  /*4300*/  FSETP.NEU.FTZ.AND P0, PT, R0.reuse, -INF , PT ;  /* 0xff8000000000780b */ /* 0x040fe20003f1d000 */
[----:B------:R-:W-:Y:S01]  /*4310*/  FMUL.FTZ R30, R0, c[0x0][0x23c] ;  /* 0x00008f00001e7a20 */ /* 0x000fe20000410000 */
[----:B------:R-:W1:Y:S01]  /*4320*/  MUFU.EX2 R31, R31 ;  /* 0x0000001f001f7308 */ /* 0x000e620000000800 */
[----:B--2---:R-:W-:Y:S01]  /*4330*/  F2FP.PACK_AB R48, R34, R131 ;  /* 0x000000832230723e */ /* 0x004fe200000000ff */
[----:B------:R-:W-:Y:S02]  /*4340*/  FADD.FTZ R131, R131, R34 ;  /* 0x0000002283837221 */ /* 0x000fe40000010000 */
[----:B------:R-:W-:Y:S01]  /*4350*/  FSEL R30, R30, RZ, P0 ;  /* 0x000000ff1e1e7208 */ /* 0x000fe20000000000 */
[----:B------:R-:W-:-:S03]  /*4360*/  FFMA.FTZ R101, R101, c[0x0][0x23c], -R130 ;  /* 0x00008f0065657a23 */ /* 0x000fc60000010882 */
[----:B------:R-:W-:Y:S01]  /*4370*/  MUFU.EX2 R32, R32 ;  /* 0x0000002000207308 */ /* 0x000fe20000000800 */
[--C-:B------:R-:W-:Y:S02]  /*4380*/  FFMA.FTZ R104, R44, c[0x0][0x23c], -R30.reuse ;  /* 0x00008f002c687a23 */ /* 0x100fe4000001081e */
[--C-:B------:R-:W-:Y:S02]  /*4390*/  FFMA.FTZ R107, R45, c[0x0][0x23c], -R30.reuse ;  /* 0x00008f002d6b7a23 */ /* 0x100fe4000001081e */
[--C-:B------:R-:W-:Y:S02]  /*43a0*/  FFMA.FTZ R132, R7, c[0x0][0x23c], -R30.reuse ;  /* 0x00008f0007847a23 */ /* 0x100fe4000001081e */
[--C-:B------:R-:W-:Y:S01]  /*43b0*/  FFMA.FTZ R33, R47, c[0x0][0x23c], -R30.reuse ;  /* 0x00008f002f217a23 */ /* 0x100fe2000001081e */
[----:B------:R-:W-:Y:S01]  /*43c0*/  MUFU.EX2 R104, R104 ;  /* 0x0000006800687308 */ /* 0x000fe20000000800 */
[--C-:B------:R-:W-:Y:S01]  /*43d0*/  FFMA.FTZ R25, R9, c[0x0][0x23c], -R30.reuse ;  /* 0x00008f0009197a23 */ /* 0x100fe2000001081e */
[----:B-1----:R-:W-:Y:S01]  /*43e0*/  F2FP.PACK_AB R50, R31, R106 ;  /* 0x0000006a1f32723e */ /* 0x002fe200000000ff */
[----:B------:R-:W1:Y:S01]  /*43f0*/  LDSM.16.MT88.4 R8, [R110+0x6400] ;  /* 0x006400006e08783b */ /* 0x000e620000004200 */
[----:B------:R-:W-:-:S02]  /*4400*/  FFMA.FTZ R24, R15, c[0x0][0x23c], -R30 ;  /* 0x00008f000f187a23 */ /* 0x000fc4000001081e */
[--C-:B------:R-:W-:Y:S02]  /*4410*/  FFMA.FTZ R22, R37, c[0x0][0x23c], -R30.reuse ;  /* 0x00008f0025167a23 */ /* 0x100fe4000001081e */
[----:B------:R-:W2:Y:S01]  /*4420*/  MUFU.EX2 R107, R107 ;  /* 0x0000006b006b7308 */ /* 0x000ea20000000800 */
[--C-:B------:R-:W-:Y:S02]  /*4430*/  FFMA.FTZ R3, R13, c[0x0][0x23c], -R30.reuse ;  /* 0x00008f000d037a23 */ /* 0x100fe4000001081e */
[----:B------:R-:W4:Y:S01]  /*4440*/  LDSM.16.MT88.4 R12, [R110+0x7400] ;  /* 0x007400006e0c783b */ /* 0x000f220000004200 */
[--C-:B------:R-:W-:Y:S02]  /*4450*/  FFMA.FTZ R87, R87, c[0x0][0x23c], -R30.reuse ;  /* 0x00008f0057577a23 */ /* 0x100fe4000001081e */
[--C-:B------:R-:W-:Y:S02]  /*4460*/  FFMA.FTZ R84, R127, c[0x0][0x23c], -R30.reuse ;  /* 0x00008f007f547a23 */ /* 0x100fe4000001081e */
[----:B------:R-:W-:Y:S01]  /*4470*/  MUFU.EX2 R132, R132 ;  /* 0x0000008400847308 */ /* 0x000fe20000000800 */
[----:B------:R-:W-:-:S02]  /*4480*/  FFMA.FTZ R35, R35, c[0x0][0x23c], -R30 ;  /* 0x00008f0023237a23 */ /* 0x000fc4000001081e */
[--C-:B------:R-:W-:Y:S02]  /*4490*/  FFMA.FTZ R34, R105, c[0x0][0x23c], -R30.reuse ;  /* 0x00008f0069227a23 */ /* 0x100fe4000001081e */
[--C-:B------:R-:W-:Y:S02]  /*44a0*/  FFMA.FTZ R29, R29, c[0x0][0x23c], -R30.reuse ;  /* 0x00008f001d1d7a23 */ /* 0x100fe4000001081e */
[--C-:B------:R-:W-:Y:S01]  /*44b0*/  FFMA.FTZ R28, R28, c[0x0][0x23c], -R30.reuse ;  /* 0x00008f001c1c7a23 */ /* 0x100fe2000001081e */
[----:B------:R-:W5:Y:S01]  /*44c0*/  MUFU.EX2 R33, R33 ;  /* 0x0000002100217308 */ /* 0x000f620000000800 */
[----:B--2---:R-:W-:Y:S01]  /*44d0*/  F2FP.PACK_AB R49, R107, R104 ;  /* 0x000000686b31723e */ /* 0x004fe200000000ff */
[--C-:B------:R-:W-:Y:S02]  /*44e0*/  FFMA.FTZ R27, R27, c[0x0][0x23c], -R30.reuse ;  /* 0x00008f001b1b7a23 */ /* 0x100fe4000001081e */
[----:B------:R-:W-:Y:S02]  /*44f0*/  FFMA.FTZ R136, R26, c[0x0][0x23c], -R30 ;  /* 0x00008f001a887a23 */ /* 0x000fe4000001081e */
[----:B------:R-:W-:-:S02]  /*4500*/  FADD.FTZ R107, R104, R107 ;  /* 0x0000006b686b7221 */ /* 0x000fc40000010000 */
[----:B------:R-:W2:Y:S01]  /*4510*/  MUFU.EX2 R23, R23 ;  /* 0x0000001700177308 */ /* 0x000ea20000000800 */
[----:B------:R-:W-:-:S04]  /*4520*/  FADD.FTZ R106, R106, R131 ;  /* 0x000000836a6a7221 */ /* 0x000fc80000010000 */
[----:B------:R-:W-:Y:S01]  /*4530*/  FADD.FTZ R31, R31, R106 ;  /* 0x0000006a1f1f7221 */ /* 0x000fe20000010000 */
[----:B-----5:R-:W-:Y:S02]  /*4540*/  F2FP.PACK_AB R51, R33, R132 ;  /* 0x000000842133723e */ /* 0x020fe400000000ff */
[----:B------:R-:W-:Y:S01]  /*4550*/  MUFU.EX2 R21, R21 ;  /* 0x0000001500157308 */ /* 0x000fe20000000800 */
[----:B------:R-:W-:-:S04]  /*4560*/  FADD.FTZ R132, R132, R107 ;  /* 0x0000006b84847221 */ /* 0x000fc80000010000 */
[----:B------:R-:W-:Y:S01]  /*4570*/  FADD.FTZ R33, R33, R132 ;  /* 0x0000008421217221 */ /* 0x000fe20000010000 */
[----:B------:R-:W-:Y:S01]  /*4580*/  HMMA.16816.F32 R80, R48, R76, RZ ;  /* 0x0000004c3050723c */ /* 0x000fe200000018ff */
[----:B--2---:R-:W-:Y:S01]  /*4590*/  F2FP.PACK_AB R4, R23, R32 ;  /* 0x000000201704723e */ /* 0x004fe200000000ff */
[----:B------:R-:W2:Y:S01]  /*45a0*/  MUFU.EX2 R20, R20 ;  /* 0x0000001400147308 */ /* 0x000ea20000000800 */
[----:B------:R-:W-:Y:S01]  /*45b0*/  FADD.FTZ R32, R32, R31 ;  /* 0x0000001f20207221 */ /* 0x000fe20000010000 */
[----:B------:R-:W-:-:S03]  /*45c0*/  LEA R132, P0, R98, c[0x0][0x168], 0x1 ;  /* 0x00005a0062847a11 */ /* 0x000fc600078008ff */
[----:B------:R-:W-:Y:S01]  /*45d0*/  FADD.FTZ R32, R23, R32 ;  /* 0x0000002017207221 */ /* 0x000fe20000010000 */
[C---:B------:R-:W-:Y:S01]  /*45e0*/  HMMA.16816.F32 R76, R48.reuse, R78, RZ ;  /* 0x0000004e304c723c */ /* 0x040fe200000018ff */
[----:B------:R-:W-:Y:S01]  /*45f0*/  LEA.HI.X R131, R98, c[0x0][0x16c], R97, 0x1, P0 ;  /* 0x00005b0062837a11 */ /* 0x000fe200000f0c61 */
[----:B------:R-:W-:Y:S06]  /*4600*/  MUFU.EX2 R24, R24 ;  /* 0x0000001800187308 */ /* 0x000fec0000000800 */
[----:B------:R-:W-:Y:S02]  /*4610*/  HMMA.16816.F32 R56, R48, R52, RZ ;  /* 0x000000343038723c */ /* 0x000fe400000018ff */
[----:B------:R-:W5:Y:S01]  /*4620*/  MUFU.EX2 R25, R25 ;  /* 0x0000001900197308 */ /* 0x000f620000000800 */
[----:B--2---:R-:W-:Y:S01]  /*4630*/  F2FP.PACK_AB R6, R20, R21 ;  /* 0x000000151406723e */ /* 0x004fe200000000ff */
[----:B------:R-:W-:-:S04]  /*4640*/  FADD.FTZ R21, R21, R32 ;  /* 0x0000002015157221 */ /* 0x000fc80000010000 */
[C---:B------:R-:W-:Y:S01]  /*4650*/  HMMA.16816.F32 R52, R48.reuse, R54, RZ ;  /* 0x000000363034723c */ /* 0x040fe200000018ff */
[----:B------:R-:W-:Y:S01]  /*4660*/  FADD.FTZ R21, R20, R21 ;  /* 0x0000001514157221 */ /* 0x000fe20000010000 */
[----:B------:R-:W-:Y:S06]  /*4670*/  MUFU.EX2 R22, R22 ;  /* 0x0000001600167308 */ /* 0x000fec0000000800 */
[----:B---3--:R-:W-:Y:S02]  /*4680*/  HMMA.16816.F32 R36, R48, R40, RZ ;  /* 0x000000283024723c */ /* 0x008fe400000018ff */
[----:B------:R-:W2:Y:S01]  /*4690*/  MUFU.EX2 R3, R3 ;  /* 0x0000000300037308 */ /* 0x000ea20000000800 */
[----:B-----5:R-:W-:Y:S01]  /*46a0*/  F2FP.PACK_AB R5, R25, R24 ;  /* 0x000000181905723e */ /* 0x020fe200000000ff */
[----:B------:R-:W-:-:S04]  /*46b0*/  FADD.FTZ R24, R24, R33 ;  /* 0x0000002118187221 */ /* 0x000fc80000010000 */
[C---:B------:R-:W-:Y:S01]  /*46c0*/  HMMA.16816.F32 R40, R48.reuse, R42, RZ ;  /* 0x0000002a3028723c */ /* 0x040fe200000018ff */
[----:B------:R-:W-:Y:S01]  /*46d0*/  FADD.FTZ R25, R25, R24 ;  /* 0x0000001819197221 */ /* 0x000fe20000010000 */
[----:B------:R-:W-:Y:S06]  /*46e0*/  MUFU.EX2 R94, R94 ;  /* 0x0000005e005e7308 */ /* 0x000fec0000000800 */
[----:B------:R-:W-:Y:S01]  /*46f0*/  HMMA.16816.F32 R72, R48, R68, RZ ;  /* 0x000000443048723c */ /* 0x000fe200000018ff */
[----:B--2---:R-:W-:Y:S01]  /*4700*/  F2FP.PACK_AB R7, R3, R22 ;  /* 0x000000160307723e */ /* 0x004fe200000000ff */
[----:B------:R-:W2:Y:S01]  /*4710*/  MUFU.EX2 R91, R91 ;  /* 0x0000005b005b7308 */ /* 0x000ea20000000800 */
[----:B------:R-:W-:-:S05]  /*4720*/  FADD.FTZ R22, R22, R25 ;  /* 0x0000001916167221 */ /* 0x000fca0000010000 */
[----:B------:R-:W-:Y:S01]  /*4730*/  HMMA.16816.F32 R64, R48, R60, RZ ;  /* 0x0000003c3040723c */ /* 0x000fe200000018ff */
[----:B------:R-:W-:Y:S01]  /*4740*/  FADD.FTZ R22, R3, R22 ;  /* 0x0000001603167221 */ /* 0x000fe20000010000 */
[----:B------:R-:W-:Y:S06]  /*4750*/  MUFU.EX2 R86, R86 ;  /* 0x0000005600567308 */ /* 0x000fec0000000800 */
[C---:B-1----:R-:W-:Y:S02]  /*4760*/  HMMA.16816.F32 R80, R4.reuse, R8, R80 ;  /* 0x000000080450723c */ /* 0x042fe40000001850 */
[----:B------:R-:W-:Y:S06]  /*4770*/  MUFU.EX2 R85, R85 ;  /* 0x0000005500557308 */ /* 0x000fec0000000800 */
[----:B------:R-:W-:Y:S01]  /*4780*/  HMMA.16816.F32 R76, R4, R10, R76 ;  /* 0x0000000a044c723c */ /* 0x000fe2000000184c */
[----:B------:R-:W1:Y:S01]  /*4790*/  LDSM.16.MT88.4 R8, [R108+0x7400] ;  /* 0x007400006c08783b */ /* 0x000e620000004200 */
[----:B------:R-:W-:Y:S06]  /*47a0*/  MUFU.EX2 R87, R87 ;  /* 0x0000005700577308 */ /* 0x000fec0000000800 */
[C---:B------:R-:W-:Y:S02]  /*47b0*/  HMMA.16816.F32 R68, R48.reuse, R70, RZ ;  /* 0x000000463044723c */ /* 0x040fe400000018ff */
[----:B------:R-:W3:Y:S06]  /*47c0*/  MUFU.EX2 R84, R84 ;  /* 0x0000005400547308 */ /* 0x000eec0000000800 */
[----:B------:R-:W-:Y:S02]  /*47d0*/  HMMA.16816.F32 R60, R48, R62, RZ ;  /* 0x0000003e303c723c */ /* 0x000fe400000018ff */
[----:B------:R-:W-:Y:S06]  /*47e0*/  MUFU.EX2 R35, R35 ;  /* 0x0000002300237308 */ /* 0x000fec0000000800 */
[C---:B------:R-:W-:Y:S02]  /*47f0*/  HMMA.16816.F32 R72, R4.reuse, R16, R72 ;  /* 0x000000100448723c */ /* 0x040fe40000001848 */
[----:B------:R-:W5:Y:S06]  /*4800*/  MUFU.EX2 R34, R34 ;  /* 0x0000002200227308 */ /* 0x000f6c0000000800 */
[C---:B------:R-:W-:Y:S01]  /*4810*/  HMMA.16816.F32 R68, R4.reuse, R18, R68 ;  /* 0x000000120444723c */ /* 0x040fe20000001844 */
[----:B------:R-:W-:Y:S01]  /*4820*/  LDSM.16.MT88.4 R16, [R110+0x6c00] ;  /* 0x006c00006e10783b */ /* 0x000fe20000004200 */
[----:B------:R-:W-:Y:S06]  /*4830*/  MUFU.EX2 R103, R103 ;  /* 0x0000006700677308 */ /* 0x000fec0000000800 */
[C---:B----4-:R-:W-:Y:S02]  /*4840*/  HMMA.16816.F32 R64, R4.reuse, R12, R64 ;  /* 0x0000000c0440723c */ /* 0x050fe40000001840 */
[----:B------:R-:W4:Y:S06]  /*4850*/  MUFU.EX2 R102, R102 ;  /* 0x0000006600667308 */ /* 0x000f2c0000000800 */
[C---:B-1----:R-:W-:Y:S02]  /*4860*/  HMMA.16816.F32 R56, R4.reuse, R8, R56 ;  /* 0x000000080438723c */ /* 0x042fe40000001838 */
[----:B------:R-:W-:Y:S06]  /*4870*/  MUFU.EX2 R104, R101 ;  /* 0x0000006500687308 */ /* 0x000fec0000000800 */
[C---:B------:R-:W-:Y:S01]  /*4880*/  HMMA.16816.F32 R52, R4.reuse, R10, R52 ;  /* 0x0000000a0434723c */ /* 0x040fe20000001834 */
[----:B------:R-:W1:Y:S01]  /*4890*/  LDSM.16.MT88.4 R8, [R110+0x8400] ;  /* 0x008400006e08783b */ /* 0x000e620000004200 */
[----:B------:R-:W-:Y:S06]  /*48a0*/  MUFU.EX2 R95, R95 ;  /* 0x0000005f005f7308 */ /* 0x000fec0000000800 */
[C---:B------:R-:W-:Y:S01]  /*48b0*/  HMMA.16816.F32 R60, R4.reuse, R14, R60 ;  /* 0x0000000e043c723c */ /* 0x040fe2000000183c */
[----:B------:R-:W-:Y:S01]  /*48c0*/  LDSM.16.MT88.4 R12, [R108+0x6c00] ;  /* 0x006c00006c0c783b */ /* 0x000fe20000004200 */
[----:B------:R-:W-:Y:S08]  /*48d0*/  MUFU.EX2 R29, R29 ;  /* 0x0000001d001d7308 */ /* 0x000ff00000000800 */
[----:B------:R-:W1:Y:S08]  /*48e0*/  MUFU.EX2 R28, R28 ;  /* 0x0000001c001c7308 */ /* 0x000e700000000800 */
[----:B------:R-:W-:Y:S08]  /*48f0*/  MUFU.EX2 R27, R27 ;  /* 0x0000001b001b7308 */ /* 0x000ff00000000800 */
[----:B------:R-:W2:Y:S01]  /*4900*/  MUFU.EX2 R136, R136 ;  /* 0x0000008800887308 */ /* 0x000ea20000000800 */
[C---:B-1----:R-:W-:Y:S08]  /*4910*/  HMMA.16816.F32 R36, R4.reuse, R8, R36 ;  /* 0x000000080424723c */ /* 0x042ff00000001824 */
[----:B------:R-:W-:Y:S01]  /*4920*/  HMMA.16816.F32 R40, R4, R10, R40 ;  /* 0x0000000a0428723c */ /* 0x000fe20000001828 */
[----:B------:R-:W1:Y:S07]  /*4930*/  LDSM.16.MT88.4 R8, [R108+0x8000] ;  /* 0x008000006c08783b */ /* 0x000e6e0000004200 */
[C---:B-1----:R-:W-:Y:S08]  /*4940*/  HMMA.16816.F32 R44, R48.reuse, R8, RZ ;  /* 0x00000008302c723c */ /* 0x042ff000000018ff */
[----:B------:R-:W-:Y:S01]  /*4950*/  HMMA.16816.F32 R48, R48, R10, RZ ;  /* 0x0000000a3030723c */ /* 0x000fe200000018ff */
[----:B------:R-:W1:Y:S11]  /*4960*/  LDSM.16.MT88.4 R8, [R108+0x8400] ;  /* 0x008400006c08783b */ /* 0x000e760000004200 */
[----:B------:R-:W-:Y:S04]  /*4970*/  @!UPT UIADD3 URZ, URZ, URZ, URZ ;  /* 0x0000003f3f3ff290 */ /* 0x000fe8000fffe03f */
[C---:B-1----:R-:W-:Y:S08]  /*4980*/  HMMA.16816.F32 R44, R4.reuse, R8, R44 ;  /* 0x00000008042c723c */ /* 0x042ff0000000182c */
[----:B------:R-:W-:Y:S01]  /*4990*/  HMMA.16816.F32 R48, R4, R10, R48 ;  /* 0x0000000a0430723c */ /* 0x000fe20000001830 */
[----:B------:R-:W1:Y:S06]  /*49a0*/  LDSM.16.MT88.4 R8, [R110+0x6800] ;  /* 0x006800006e08783b */ /* 0x000e6c0000004200 */
[----:B--2---:R-:W-:Y:S01]  /*49b0*/  F2FP.PACK_AB R4, R91, R94 ;  /* 0x0000005e5b04723e */ /* 0x004fe200000000ff */
[----:B------:R-:W-:Y:S01]  /*49c0*/  FADD.FTZ R94, R94, R21 ;  /* 0x000000155e5e7221 */ /* 0x000fe20000010000 */
[----:B---3--:R-:W-:Y:S01]  /*49d0*/  F2FP.PACK_AB R5, R84, R87 ;  /* 0x000000575405723e */ /* 0x008fe200000000ff */
[----:B------:R-:W-:Y:S01]  /*49e0*/  FADD.FTZ R87, R87, R22 ;  /* 0x0000001657577221 */ /* 0x000fe20000010000 */
[----:B------:R-:W-:Y:S01]  /*49f0*/  F2FP.PACK_AB R6, R85, R86 ;  /* 0x000000565506723e */ /* 0x000fe200000000ff */
[----:B------:R-:W-:Y:S01]  /*4a00*/  FADD.FTZ R91, R91, R94 ;  /* 0x0000005e5b5b7221 */ /* 0x000fe20000010000 */
[----:B-----5:R-:W-:Y:S01]  /*4a10*/  F2FP.PACK_AB R7, R34, R35 ;  /* 0x000000232207723e */ /* 0x020fe200000000ff */
[----:B------:R-:W-:-:S04]  /*4a20*/  FADD.FTZ R84, R84, R87 ;  /* 0x0000005754547221 */ /* 0x000fc80000010000 */
        /* <DEDUP_REMOVED lines=38> */
[C---:B------:R-:W-:Y:S08]  /*4c90*/  HMMA.16816.F32 R52, R4.reuse, R18, R52 ;  /* 0x000000120434723c */ /* 0x040ff00000001834 */
[C---:B-1----:R-:W-:Y:S07]  /*4ca0*/  HMMA.16816.F32 R44, R4.reuse, R8, R44 ;  /* 0x00000008042c723c */ /* 0x042fee000000182c */
[----:B------:R-:W-:Y:S01]  /*4cb0*/  FADD.FTZ R8, R86, R91 ;  /* 0x0000005b56087221 */ /* 0x000fe20000010000 */
[----:B---3--:R-:W-:Y:S03]  /*4cc0*/  HMMA.16816.F32 R36, R4, R12, R36 ;  /* 0x0000000c0424723c */ /* 0x008fe60000001824 */
[----:B------:R-:W-:-:S04]  /*4cd0*/  FADD.FTZ R8, R85, R8 ;  /* 0x0000000855087221 */ /* 0x000fc80000010000 */
[----:B------:R-:W-:Y:S01]  /*4ce0*/  FADD.FTZ R103, R103, R8 ;  /* 0x0000000867677221 */ /* 0x000fe20000010000 */
[----:B------:R-:W-:Y:S03]  /*4cf0*/  HMMA.16816.F32 R40, R4, R14, R40 ;  /* 0x0000000e0428723c */ /* 0x000fe60000001828 */
[----:B------:R-:W-:-:S04]  /*4d00*/  FADD.FTZ R103, R102, R103 ;  /* 0x0000006766677221 */ /* 0x000fc80000010000 */
[----:B------:R-:W-:Y:S01]  /*4d10*/  FADD.FTZ R104, R104, R103 ;  /* 0x0000006768687221 */ /* 0x000fe20000010000 */
[----:B------:R-:W-:Y:S03]  /*4d20*/  HMMA.16816.F32 R48, R4, R10, R48 ;  /* 0x0000000a0430723c */ /* 0x000fe60000001830 */
[----:B------:R-:W-:Y:S01]  /*4d30*/  FADD.FTZ R133, R95, R104 ;  /* 0x000000685f857221 */ /* 0x000fe20000010000 */
[----:B------:R-:W-:Y:S05]  /*4d40*/  @!P5 BRA `(.L_x_4068) ;  /* 0x000030000000d947 */ /* 0x000fea0003800000 */
        /* <DEDUP_REMOVED lines=62> */
.L_x_4069:
[----:B------:R-:W-:-:S04]  /*5130*/  LEA R7, -R90, RZ, 0x6 ;  /* 0x000000ff5a077211 */ /* 0x000fc800078e31ff */
[----:B------:R-:W-:Y:S02]  /*5140*/  SHF.R.S32.HI R3, RZ, 0x1f, R7 ;  /* 0x0000001fff037819 */ /* 0x000fe40000011407 */
.L_x_4070:
        /* <DEDUP_REMOVED lines=8> */
[----:B------:R-:W-:Y:S01]  /*51d0*/  @!P4 IMAD.MOV.U32 R139, RZ, RZ, R137 ;  /* 0x000000ffff8bc224 */ /* 0x000fe200078e0089 */
[CC--:B------:R-:W-:Y:S01]  /*51e0*/  @!P3 IADD3 R4, P5, R7.reuse, R92.reuse, RZ ;  /* 0x0000005c0704b210 */ /* 0x0c0fe20007fbe0ff */
[----:B------:R-:W-:Y:S01]  /*51f0*/  @P4 STS [R121+0x6000], RZ ;  /* 0x006000ff79004388 */ /* 0x000fe20000000800 */
[----:B------:R-:W-:Y:S02]  /*5200*/  @!P4 LEA.HI.X R11, R90, R137, R6, 0x6, P0 ;  /* 0x000000895a0bc211 */ /* 0x000fe400000f3406 */
        /* <DEDUP_REMOVED lines=9> */
[----:B------:R-:W-:Y:S01]  /*52a0*/  @P4 STS [R121+0x6004], RZ ;  /* 0x006004ff79004388 */ /* 0x000fe20000000800 */
[----:B------:R-:W-:Y:S01]  /*52b0*/  @!P3 LEA.HI.X R17, R4, c[0x0][0x174], R9, 0x1, P5 ;  /* 0x00005d000411ba11 */ /* 0x000fe200028f0c09 */
[----:B------:R-:W-:Y:S01]  /*52c0*/  @!P2 IMAD.X R88, R7, 0x1, R88, P0 ;  /* 0x000000010758a824 */ /* 0x000fe200000e0658 */
[----:B------:R-:W-:Y:S01]  /*52d0*/  @!P2 LEA.HI.X R15, R6, c[0x0][0x174], R3, 0x1, P1 ;  /* 0x00005d00060faa11 */ /* 0x000fe200008f0c03 */
[----:B------:R-:W-:Y:S01]  /*52e0*/  @P4 STS.64 [R121+0x6008], RZ ;  /* 0x006008ff79004388 */ /* 0x000fe20000000a00 */
[----:B------:R-:W-:-:S02]  /*52f0*/  @!P3 LEA R26, P1, R8, c[0x0][0x170], 0x1 ;  /* 0x00005c00081aba11 */ /* 0x000fc400078208ff */
[C---:B------:R-:W-:Y:S01]  /*5300*/  @!P2 LEA R24, P0, R5.reuse, c[0x0][0x170], 0x1 ;  /* 0x00005c000518aa11 */ /* 0x040fe200078008ff */
[----:B------:R-:W-:Y:S01]  /*5310*/  @!PT LDS RZ, [RZ] ;  /* 0x00000000fffff984 */ /* 0x000fe20000000800 */
[----:B------:R-:W-:Y:S01]  /*5320*/  @!PT LDS RZ, [RZ] ;  /* 0x00000000fffff984 */ /* 0x000fe20000000800 */
[----:B------:R-:W-:Y:S01]  /*5330*/  @!PT LDS RZ, [RZ] ;  /* 0x00000000fffff984 */ /* 0x000fe20000000800 */
[----:B------:R1:W-:Y:S01]  /*5340*/  @!P4 LDGSTS.E.BYPASS.LTC128B.128 [R121+0x6000], [R138.64] ;  /* 0x060000008a79cfae */ /* 0x0003e2000b901d48 */
[----:B------:R-:W-:Y:S02]  /*5350*/  @!P3 LEA.HI.X R27, R8, c[0x0][0x174], R13, 0x1, P1 ;  /* 0x00005d00081bba11 */ /* 0x000fe400008f0c0d */
[----:B------:R-:W-:Y:S01]  /*5360*/  @!P2 LEA.HI.X R25, R5, c[0x0][0x174], R88, 0x1, P0 ;  /* 0x00005d000519aa11 */ /* 0x000fe200000f0c58 */
        /* <DEDUP_REMOVED lines=34> */
[----:B------:R-:W0:Y:S01]  /*5590*/  LDGDEPBAR ;  /* 0x00000000000079af */ /* 0x000e220000000000 */
[C---:B-1----:R-:W-:Y:S08]  /*55a0*/  HMMA.16816.F32 R32, R4.reuse, R28, RZ ;  /* 0x0000001c0420723c */ /* 0x042ff000000018ff */
[C---:B------:R-:W-:Y:S08]  /*55b0*/  HMMA.16816.F32 R28, R4.reuse, R30, RZ ;  /* 0x0000001e041c723c */ /* 0x040ff000000018ff */
[C---:B-----5:R-:W-:Y:S08]  /*55c0*/  HMMA.16816.F32 R24, R4.reuse, R20, RZ ;  /* 0x000000140418723c */ /* 0x060ff000000018ff */
[----:B------:R-:W-:Y:S08]  /*55d0*/  HMMA.16816.F32 R20, R4, R22, RZ ;  /* 0x000000160414723c */ /* 0x000ff000000018ff */
[C---:B--2---:R-:W-:Y:S08]  /*55e0*/  HMMA.16816.F32 R32, R84.reuse, R16, R32 ;  /* 0x000000105420723c */ /* 0x044ff00000001820 */
        /* <DEDUP_REMOVED lines=60> */
[----:B------:R-:W-:Y:S01]  /*59b0*/  FMUL.FTZ R33, R33, c[0x0][0x2ec] ;  /* 0x0000bb0021217a20 */ /* 0x000fe20000410000 */
[----:B------:R-:W-:-:S04]  /*59c0*/  DEPBAR.LE SB0, 0x0 ;  /* 0x000080000000791a */ /* 0x000fc80000000000 */
[----:B------:R-:W-:Y:S01]  /*59d0*/  FMUL.FTZ R3, R34, c[0x0][0x2ec] ;  /* 0x0000bb0022037a20 */ /* 0x000fe20000410000 */
[----:B------:R-:W3:Y:S01]  /*59e0*/  MUFU.TANH R33, R33 ;  /* 0x0000002100217308 */ /* 0x000ee20000002400 */
[----:B------:R-:W-:Y:S02]  /*59f0*/  FMUL.FTZ R35, R35, c[0x0][0x2ec] ;  /* 0x0000bb0023237a20 */ /* 0x000fe40000410000 */
[----:B------:R-:W-:Y:S02]  /*5a00*/  FMUL.FTZ R34, R28, c[0x0][0x2ec] ;  /* 0x0000bb001c227a20 */ /* 0x000fe40000410000 */
[----:B------:R-:W-:Y:S02]  /*5a10*/  FMUL.FTZ R28, R29, c[0x0][0x2ec] ;  /* 0x0000bb001d1c7a20 */ /* 0x000fe40000410000 */
[----:B------:R-:W-:Y:S01]  /*5a20*/  FMUL.FTZ R30, R30, c[0x0][0x2ec] ;  /* 0x0000bb001e1e7a20 */ /* 0x000fe20000410000 */
[----:B------:R-:W4:Y:S01]  /*5a30*/  MUFU.TANH R35, R35 ;  /* 0x0000002300237308 */ /* 0x000f220000002400 */
[----:B------:R-:W-:-:S02]  /*5a40*/  FMUL.FTZ R148, R24, c[0x0][0x2ec] ;  /* 0x0000bb0018947a20 */ /* 0x000fc40000410000 */
[----:B------:R-:W5:Y:S01]  /*5a50*/  S2R R24, SR_TID.X ;  /* 0x0000000000187919 */ /* 0x000f620000002100 */
[----:B------:R-:W-:Y:S02]  /*5a60*/  FMUL.FTZ R29, R31, c[0x0][0x2ec] ;  /* 0x0000bb001f1d7a20 */ /* 0x000fe40000410000 */
[----:B------:R-:W-:Y:S02]  /*5a70*/  FMUL.FTZ R25, R25, c[0x0][0x2ec] ;  /* 0x0000bb0019197a20 */ /* 0x000fe40000410000 */
[----:B------:R-:W-:Y:S01]  /*5a80*/  FMUL.FTZ R130, R21, c[0x0][0x2ec] ;  /* 0x0000bb0015827a20 */ /* 0x000fe20000410000 */
[----:B-1----:R-:W-:Y:S01]  /*5a90*/  HMMA.16816.F32 R16, R92, R88, R16 ;  /* 0x000000585c10723c */ /* 0x002fe20000001810 */
[----:B------:R-:W-:Y:S01]  /*5aa0*/  FMUL.FTZ R20, R20, c[0x0][0x2ec] ;  /* 0x0000bb0014147a20 */ /* 0x000fe20000410000 */
[----:B------:R-:W1:Y:S01]  /*5ab0*/  MUFU.TANH R34, R34 ;  /* 0x0000002200227308 */ /* 0x000e620000002400 */
[----:B------:R-:W-:Y:S02]  /*5ac0*/  FMUL.FTZ R26, R26, c[0x0][0x2ec] ;  /* 0x0000bb001a1a7a20 */ /* 0x000fe40000410000 */
[----:B------:R-:W-:-:S02]  /*5ad0*/  FMUL.FTZ R27, R27, c[0x0][0x2ec] ;  /* 0x0000bb001b1b7a20 */ /* 0x000fc40000410000 */
[----:B------:R-:W-:Y:S01]  /*5ae0*/  FMUL.FTZ R22, R22, c[0x0][0x2ec] ;  /* 0x0000bb0016167a20 */ /* 0x000fe20000410000 */
[----:B------:R-:W-:Y:S01]  /*5af0*/  HMMA.16816.F32 R12, R92, R90, R12 ;  /* 0x0000005a5c0c723c */ /* 0x000fe2000000180c */
[----:B------:R-:W-:Y:S01]  /*5b00*/  FMUL.FTZ R23, R23, c[0x0][0x2ec] ;  /* 0x0000bb0017177a20 */ /* 0x000fe20000410000 */
[----:B------:R1:W-:Y:S01]  /*5b10*/  MUFU.TANH R146, R20 ;  /* 0x0000001400927308 */ /* 0x0003e20000002400 */
[----:B------:R-:W-:-:S05]  /*5b20*/  FMUL.FTZ R32, R32, c[0x0][0x2ec] ;  /* 0x0000bb0020207a20 */ /* 0x000fca0000410000 */
[C---:B--2---:R-:W-:Y:S01]  /*5b30*/  HMMA.16816.F32 R8, R92.reuse, R84, R8 ;  /* 0x000000545c08723c */ /* 0x044fe20000001808 */
[----:B-----5:R-:W-:Y:S01]  /*5b40*/  IMAD.SHL.U32 R21, R24, 0x2, RZ ;  /* 0x0000000218157824 */ /* 0x020fe200078e00ff */
[----:B------:R-:W-:Y:S04]  /*5b50*/  MUFU.TANH R28, R28 ;  /* 0x0000001c001c7308 */ /* 0x000fe80000002400 */
[----:B------:R-:W-:Y:S02]  /*5b60*/  LOP3.LUT R21, R21, 0x6, RZ, 0xc0, !PT ;  /* 0x0000000615157812 */ /* 0x000fe400078ec0ff */
[----:B------:R-:W-:Y:S01]  /*5b70*/  FMUL.FTZ R107, R17, c[0x0][0x2ec] ;  /* 0x0000bb00116b7a20 */ /* 0x000fe20000410000 */
[----:B------:R-:W-:Y:S01]  /*5b80*/  HMMA.16816.F32 R4, R92, R86, R4 ;  /* 0x000000565c04723c */ /* 0x000fe20000001804 */
[----:B------:R-:W-:Y:S01]  /*5b90*/  FMUL.FTZ R106, R16, c[0x0][0x2ec] ;  /* 0x0000bb00106a7a20 */ /* 0x000fe20000410000 */
[----:B------:R-:W2:Y:S01]  /*5ba0*/  MUFU.TANH R30, R30 ;  /* 0x0000001e001e7308 */ /* 0x000ea20000002400 */
[----:B-1----:R-:W-:-:S02]  /*5bb0*/  IMAD R20, R120, 0x40, R21 ;  /* 0x0000004078147824 */ /* 0x002fc400078e0215 */
[----:B------:R-:W-:Y:S02]  /*5bc0*/  FMUL.FTZ R105, R18, c[0x0][0x2ec] ;  /* 0x0000bb0012697a20 */ /* 0x000fe40000410000 */
[----:B------:R-:W-:Y:S01]  /*5bd0*/  FMUL.FTZ R141, R19, c[0x0][0x2ec] ;  /* 0x0000bb00138d7a20 */ /* 0x000fe20000410000 */
[----:B------:R-:W-:Y:S01]  /*5be0*/  IADD3 R17, R20, 0x1, RZ ;  /* 0x0000000114117810 */ /* 0x000fe20007ffe0ff */
[----:B------:R-:W-:Y:S01]  /*5bf0*/  FMUL.FTZ R142, R12, c[0x0][0x2ec] ;  /* 0x0000bb000c8e7a20 */ /* 0x000fe20000410000 */
[----:B------:R-:W1:Y:S01]  /*5c00*/  MUFU.TANH R29, R29 ;  /* 0x0000001d001d7308 */ /* 0x000e620000002400 */
[----:B------:R-:W-:Y:S01]  /*5c10*/  IADD3 R16, R20, 0x8, RZ ;  /* 0x0000000814107810 */ /* 0x000fe20007ffe0ff */
[----:B------:R-:W-:Y:S01]  /*5c20*/  FMUL.FTZ R140, R13, c[0x0][0x2ec] ;  /* 0x0000bb000d8c7a20 */ /* 0x000fe20000410000 */
[CC--:B------:R-:W-:Y:S01]  /*5c30*/  ISETP.GE.AND P0, PT, R17.reuse, R100.reuse, PT ;  /* 0x000000641100720c */ /* 0x0c0fe20003f06270 */
[----:B------:R-:W-:Y:S01]  /*5c40*/  FMUL.FTZ R14, R14, c[0x0][0x2ec] ;  /* 0x0000bb000e0e7a20 */ /* 0x000fe20000410000 */
[-C--:B------:R-:W-:Y:S01]  /*5c50*/  ISETP.GE.AND P1, PT, R17, R99.reuse, PT ;  /* 0x000000631100720c */ /* 0x080fe20003f26270 */
[----:B------:R-:W-:Y:S01]  /*5c60*/  FMUL.FTZ R102, R8, c[0x0][0x2ec] ;  /* 0x0000bb0008667a20 */ /* 0x000fe20000410000 */
[-C--:B------:R-:W-:Y:S01]  /*5c70*/  ISETP.GE.AND P5, PT, R16, R100.reuse, PT ;  /* 0x000000641000720c */ /* 0x080fe20003fa6270 */
[----:B------:R-:W5:Y:S01]  /*5c80*/  MUFU.TANH R148, R148 ;  /* 0x0000009400947308 */ /* 0x000f620000002400 */
[----:B------:R-:W-:Y:S01]  /*5c90*/  IADD3 R17, R20, 0x9, RZ ;  /* 0x0000000914117810 */ /* 0x000fe20007ffe0ff */
[----:B------:R-:W-:Y:S01]  /*5ca0*/  FMUL.FTZ R11, R11, c[0x0][0x2ec] ;  /* 0x0000bb000b0b7a20 */ /* 0x000fe20000410000 */
[----:B---3--:R-:W-:Y:S01]  /*5cb0*/  FSEL R18, R33, -INF , !P0 ;  /* 0xff80000021127808 */ /* 0x008fe20004000000 */
[----:B------:R-:W-:Y:S01]  /*5cc0*/  FMUL.FTZ R15, R15, c[0x0][0x2ec] ;  /* 0x0000bb000f0f7a20 */ /* 0x000fe20000410000 */
[-C--:B------:R-:W-:Y:S01]  /*5cd0*/  ISETP.GE.AND P0, PT, R16, R99.reuse, PT ;  /* 0x000000631000720c */ /* 0x080fe20003f06270 */
[----:B------:R-:W-:Y:S01]  /*5ce0*/  FMUL.FTZ R9, R9, c[0x0][0x2ec] ;  /* 0x0000bb0009097a20 */ /* 0x000fe20000410000 */
[----:B----4-:R-:W-:Y:S01]  /*5cf0*/  FSEL R21, R35, -INF , !P1 ;  /* 0xff80000023157808 */ /* 0x010fe20004800000 */
[----:B------:R-:W-:Y:S01]  /*5d00*/  MUFU.TANH R134, R25 ;  /* 0x0000001900867308 */ /* 0x000fe20000002400 */
[----:B------:R-:W-:Y:S01]  /*5d10*/  FSEL R16, R34, -INF , !P5 ;  /* 0xff80000022107808 */ /* 0x000fe20006800000 */
[----:B------:R-:W-:Y:S01]  /*5d20*/  FMUL.FTZ R10, R10, c[0x0][0x2ec] ;  /* 0x0000bb000a0a7a20 */ /* 0x000fe20000410000 */
[CC--:B------:R-:W-:Y:S01]  /*5d30*/  ISETP.GE.AND P1, PT, R17.reuse, R100.reuse, PT ;  /* 0x000000641100720c */ /* 0x0c0fe20003f26270 */
[----:B------:R-:W-:Y:S01]  /*5d40*/  FMUL.FTZ R104, R4, c[0x0][0x2ec] ;  /* 0x0000bb0004687a20 */ /* 0x000fe20000410000 */
[----:B------:R-:W-:Y:S01]  /*5d50*/  ISETP.GE.AND P5, PT, R17, R99, PT ;  /* 0x000000631100720c */ /* 0x000fe20003fa6270 */
[----:B------:R-:W-:Y:S01]  /*5d60*/  FMUL.FTZ R6, R6, c[0x0][0x2ec] ;  /* 0x0000bb0006067a20 */ /* 0x000fe20000410000 */
[----:B------:R-:W-:Y:S01]  /*5d70*/  IADD3 R17, R20, 0x10, RZ ;  /* 0x0000001014117810 */ /* 0x000fe20007ffe0ff */
[----:B------:R-:W3:Y:S01]  /*5d80*/  MUFU.TANH R127, R26 ;  /* 0x0000001a007f7308 */ /* 0x000ee20000002400 */
[----:B--2---:R-:W-:Y:S01]  /*5d90*/  FSEL R19, R30, -INF , !P0 ;  /* 0xff8000001e137808 */ /* 0x004fe20004000000 */
[----:B------:R-:W-:Y:S01]  /*5da0*/  FMUL.FTZ R5, R5, c[0x0][0x2ec] ;  /* 0x0000bb0005057a20 */ /* 0x000fe20000410000 */
[----:B------:R-:W-:Y:S01]  /*5db0*/  FSEL R12, R28, -INF , !P1 ;  /* 0xff8000001c0c7808 */ /* 0x000fe20004800000 */
[----:B------:R-:W-:Y:S01]  /*5dc0*/  FMUL.FTZ R7, R7, c[0x0][0x2ec] ;  /* 0x0000bb0007077a20 */ /* 0x000fe20000410000 */
[----:B------:R-:W-:-:S02]  /*5dd0*/  ISETP.GE.AND P0, PT, R17, R100, PT ;  /* 0x000000641100720c */ /* 0x000fc40003f06270 */
[----:B------:R-:W-:Y:S01]  /*5de0*/  ISETP.GE.AND P1, PT, R17, R99, PT ;  /* 0x000000631100720c */ /* 0x000fe20003f26270 */
[----:B------:R-:W2:Y:S01]  /*5df0*/  MUFU.TANH R151, R27 ;  /* 0x0000001b00977308 */ /* 0x000ea20000002400 */
[----:B-1----:R-:W-:Y:S02]  /*5e00*/  FSEL R17, R29, -INF , !P5 ;  /* 0xff8000001d117808 */ /* 0x002fe40006800000 */
[----:B------:R-:W-:Y:S02]  /*5e10*/  IADD3 R13, R20, 0x18, RZ ;  /* 0x00000018140d7810 */ /* 0x000fe40007ffe0ff */
[----:B-----5:R-:W-:Y:S02]  /*5e20*/  FSEL R148, R148, -INF , !P0 ;  /* 0xff80000094947808 */ /* 0x020fe40004000000 */
[----:B------:R-:W-:Y:S01]  /*5e30*/  IADD3 R8, R20, 0x21, RZ ;  /* 0x0000002114087810 */ /* 0x000fe20007ffe0ff */
[----:B------:R1:W4:Y:S01]  /*5e40*/  MUFU.TANH R149, R22 ;  /* 0x0000001600957308 */ /* 0x0003220000002400 */
[----:B---3--:R-:W-:-:S02]  /*5e50*/  FSEL R127, R127, -INF , !P1 ;  /* 0xff8000007f7f7808 */ /* 0x008fc40004800000 */
[----:B------:R-:W-:Y:S02]  /*5e60*/  ISETP.GE.AND P1, PT, R13, R100, PT ;  /* 0x000000640d00720c */ /* 0x000fe40003f26270 */
[----:B------:R-:W-:Y:S02]  /*5e70*/  IADD3 R4, R20, 0x31, RZ ;  /* 0x0000003114047810 */ /* 0x000fe40007ffe0ff */
[----:B------:R-:W-:Y:S01]  /*5e80*/  FSEL R146, R146, -INF , !P1 ;  /* 0xff80000092927808 */ /* 0x000fe20004800000 */
[----:B------:R-:W3:Y:S01]  /*5e90*/  MUFU.TANH R130, R130 ;  /* 0x0000008200827308 */ /* 0x000ee20000002400 */
[----:B-1----:R-:W-:-:S07]  /*5ea0*/  IADD3 R22, R20, 0x11, RZ ;  /* 0x0000001114167810 */ /* 0x002fce0007ffe0ff */
[----:B------:R-:W1:Y:S01]  /*5eb0*/  MUFU.TANH R147, R23 ;  /* 0x0000001700937308 */ /* 0x000e620000002400 */
[C---:B------:R-:W-:Y:S02]  /*5ec0*/  ISETP.GE.AND P5, PT, R22.reuse, R100, PT ;  /* 0x000000641600720c */ /* 0x040fe40003fa6270 */
[----:B------:R-:W-:Y:S02]  /*5ed0*/  ISETP.GE.AND P0, PT, R22, R99, PT ;  /* 0x000000631600720c */ /* 0x000fe40003f06270 */
[----:B------:R-:W-:-:S03]  /*5ee0*/  FSEL R134, R134, -INF , !P5 ;  /* 0xff80000086867808 */ /* 0x000fc60006800000 */
[----:B------:R-:W5:Y:S01]  /*5ef0*/  MUFU.TANH R106, R106 ;  /* 0x0000006a006a7308 */ /* 0x000f620000002400 */
[-C--:B------:R-:W-:Y:S02]  /*5f00*/  ISETP.GE.AND P5, PT, R13, R99.reuse, PT ;  /* 0x000000630d00720c */ /* 0x080fe40003fa6270 */
[C---:B------:R-:W-:Y:S02]  /*5f10*/  IADD3 R13, R20.reuse, 0x19, RZ ;  /* 0x00000019140d7810 */ /* 0x040fe40007ffe0ff */
[----:B--2---:R-:W-:Y:S02]  /*5f20*/  FSEL R151, R151, -INF , !P0 ;  /* 0xff80000097977808 */ /* 0x004fe40004000000 */
[C---:B------:R-:W-:Y:S01]  /*5f30*/  ISETP.GE.AND P0, PT, R13.reuse, R100, PT ;  /* 0x000000640d00720c */ /* 0x040fe20003f06270 */
[----:B------:R-:W2:Y:S01]  /*5f40*/  MUFU.TANH R107, R107 ;  /* 0x0000006b006b7308 */ /* 0x000ea20000002400 */
[----:B------:R-:W-:Y:S02]  /*5f50*/  ISETP.GE.AND P1, PT, R13, R99, PT ;  /* 0x000000630d00720c */ /* 0x000fe40003f26270 */
[----:B------:R-:W-:-:S02]  /*5f60*/  IADD3 R13, R20, 0x20, RZ ;  /* 0x00000020140d7810 */ /* 0x000fc40007ffe0ff */
[----:B----4-:R-:W-:Y:S02]  /*5f70*/  FSEL R149, R149, -INF , !P5 ;  /* 0xff80000095957808 */ /* 0x010fe40006800000 */
[-C--:B------:R-:W-:Y:S01]  /*5f80*/  ISETP.GE.AND P5, PT, R13, R100.reuse, PT ;  /* 0x000000640d00720c */ /* 0x080fe20003fa6270 */
[----:B------:R-:W4:Y:S01]  /*5f90*/  MUFU.TANH R105, R105 ;  /* 0x0000006900697308 */ /* 0x000f220000002400 */
[----:B---3--:R-:W-:Y:S02]  /*5fa0*/  FSEL R130, R130, -INF , !P0 ;  /* 0xff80000082827808 */ /* 0x008fe40004000000 */
[----:B-1----:R-:W-:Y:S02]  /*5fb0*/  FSEL R147, R147, -INF , !P1 ;  /* 0xff80000093937808 */ /* 0x002fe40004800000 */
[----:B-----5:R-:W-:Y:S02]  /*5fc0*/  FSEL R106, R106, -INF , !P5 ;  /* 0xff8000006a6a7808 */ /* 0x020fe40006800000 */
[----:B------:R-:W-:Y:S01]  /*5fd0*/  ISETP.GE.AND P0, PT, R13, R99, PT ;  /* 0x000000630d00720c */ /* 0x000fe20003f06270 */
[----:B------:R-:W1:Y:S01]  /*5fe0*/  MUFU.TANH R141, R141 ;  /* 0x0000008d008d7308 */ /* 0x000e620000002400 */
[----:B------:R-:W-:-:S02]  /*5ff0*/  ISETP.GE.AND P1, PT, R8, R100, PT ;  /* 0x000000640800720c */ /* 0x000fc40003f26270 */
[-C--:B------:R-:W-:Y:S02]  /*6000*/  ISETP.GE.AND P5, PT, R8, R99.reuse, PT ;  /* 0x000000630800720c */ /* 0x080fe40003fa6270 */
[----:B------:R-:W-:Y:S02]  /*6010*/  IADD3 R8, R20, 0x28, RZ ;  /* 0x0000002814087810 */ /* 0x000fe40007ffe0ff */
[----:B--2---:R-:W-:Y:S01]  /*6020*/  FSEL R107, R107, -INF , !P1 ;  /* 0xff8000006b6b7808 */ /* 0x004fe20004800000 */
[----:B------:R-:W2:Y:S01]  /*6030*/  MUFU.TANH R142, R142 ;  /* 0x0000008e008e7308 */ /* 0x000ea20000002400 */
[----:B----4-:R-:W-:Y:S02]  /*6040*/  FSEL R105, R105, -INF , !P0 ;  /* 0xff80000069697808 */ /* 0x010fe40004000000 */
[C---:B------:R-:W-:Y:S02]  /*6050*/  ISETP.GE.AND P0, PT, R8.reuse, R100, PT ;  /* 0x000000640800720c */ /* 0x040fe40003f06270 */
[----:B------:R-:W-:-:S02]  /*6060*/  ISETP.GE.AND P1, PT, R8, R99, PT ;  /* 0x000000630800720c */ /* 0x000fc40003f26270 */
[----:B------:R-:W-:Y:S01]  /*6070*/  IADD3 R8, R20, 0x29, RZ ;  /* 0x0000002914087810 */ /* 0x000fe20007ffe0ff */
        /* <DEDUP_REMOVED lines=25> */
[----:B------:R-:W-:-:S05]  /*6210*/  ISETP.GE.AND P1, PT, R96, 0x3, PT ;  /* 0x000000036000780c */ /* 0x000fca0003f26270 */
[----:B------:R-:W2:Y:S01]  /*6220*/  MUFU.TANH R104, R104 ;  /* 0x0000006800687308 */ /* 0x000ea20000002400 */
[----:B---3--:R-:W-:Y:S01]  /*6230*/  FSEL R103, R103, -INF , !P0 ;  /* 0xff80000067677808 */ /* 0x008fe20004000000 */
[----:B------:R-:W-:Y:S01]  /*6240*/  BAR.SYNC.DEFER_BLOCKING 0x0 ;  /* 0x0000000000007b1d */ /* 0x000fe20000010000 */
        /* <DEDUP_REMOVED lines=10> */
[----:B------:R-:W-:-:S04]  /*62f0*/  LEA R132, P0, R98, c[0x0][0x168], 0x1 ;  /* 0x00005a0062847a11 */ /* 0x000fc800078008ff */
[----:B------:R-:W-:Y:S01]  /*6300*/  LEA.HI.X R131, R98, c[0x0][0x16c], R97, 0x1, P0 ;  /* 0x00005b0062837a11 */ /* 0x000fe200000f0c61 */
[----:B------:R-:W3:Y:S01]  /*6310*/  MUFU.TANH R92, R7 ;  /* 0x00000007005c7308 */ /* 0x000ee20000002400 */
[----:B-1----:R-:W-:Y:S02]  /*6320*/  FSEL R100, R5, -INF , !P5 ;  /* 0xff80000005647808 */ /* 0x002fe40006800000 */
[-C--:B------:R-:W-:Y:S02]  /*6330*/  ISETP.GE.AND P5, PT, R20, R99.reuse, PT ;  /* 0x000000631400720c */ /* 0x080fe40003fa6270 */
[----:B------:R-:W-:Y:S02]  /*6340*/  ISETP.GE.AND P0, PT, R4, R99, PT ;  /* 0x000000630400720c */ /* 0x000fe40003f06270 */
[----:B--2---:R-:W-:Y:S02]  /*6350*/  FSEL R5, R3, -INF , !P5 ;  /* 0xff80000003057808 */ /* 0x004fe40006800000 */
[----:B---3--:R-:W-:Y:S01]  /*6360*/  FSEL R92, R92, -INF , !P0 ;  /* 0xff8000005c5c7808 */ /* 0x008fe20004000000 */
        /* <DEDUP_REMOVED lines=61> */
.L_x_4072:
[----:B------:R-:W-:-:S05]  /*6740*/  IMAD.MOV.U32 R7, RZ, RZ, c[0x0][0x198] ;  /* 0x00006600ff077624 */ /* 0x000fca00078e00ff */
[----:B------:R-:W-:-:S04]  /*6750*/  LEA R7, -R7, RZ, 0x6 ;  /* 0x000000ff07077211 */ /* 0x000fc800078e31ff */
[----:B------:R-:W-:Y:S02]  /*6760*/  SHF.R.S32.HI R4, RZ, 0x1f, R7 ;  /* 0x0000001fff047819 */ /* 0x000fe40000011407 */
.L_x_4073:
        /* <DEDUP_REMOVED lines=60> */
.L_x_4075:
[----:B------:R-:W-:Y:S05]  /*6b30*/  BSYNC B0 ;  /* 0x0000000000007941 */ /* 0x000fea0003800000 */
.L_x_4074:
[----:B------:R-:W0:Y:S02]  /*6b40*/  LDGDEPBAR ;  /* 0x00000000000079af */ /* 0x000e240000000000 */
.L_x_4071:
        /* <DEDUP_REMOVED lines=28> */
[----:B------:R-:W-:Y:S02]  /*6d10*/  FMNMX.FTZ R6, R100, R3, !PT ;  /* 0x0000000364067209 */ /* 0x000fe40007810000 */
[----:B------:R-:W-:-:S03]  /*6d20*/  FMNMX.FTZ R3, R91, R4, !PT ;  /* 0x000000045b037209 */ /* 0x000fc60007810000 */
[----:B------:R-:W2:Y:S01]  /*6d30*/  SHFL.BFLY PT, R7, R6, 0x2, 0x1f ;  /* 0x0c401f0006077f89 */ /* 0x000ea200000e0000 */
        /* <DEDUP_REMOVED lines=14> */
[----:B------:R-:W-:Y:S01]  /*6e20*/  FADD.FTZ R145, R2, -R145 ;  /* 0x8000009102917221 */ /* 0x000fe20000010000 */
[----:B-1----:R-:W-:Y:S01]  /*6e30*/  FMNMX.FTZ R3, R4, R3, !PT ;  /* 0x0000000304037209 */ /* 0x002fe20007810000 */
[--C-:B------:R-:W-:Y:S02]  /*6e40*/  FFMA.FTZ R144, R32, c[0x0][0x23c], -R143.reuse ;  /* 0x00008f0020907a23 */ /* 0x100fe4000001088f */
[----:B------:R-:W1:Y:S01]  /*6e50*/  LDSM.16.MT88.4 R32, [R108+0x7000] ;  /* 0x007000006c20783b */ /* 0x000e620000004200 */
[C---:B------:R-:W-:Y:S01]  /*6e60*/  FSETP.NEU.FTZ.AND P0, PT, R3.reuse, -INF , PT ;  /* 0xff8000000300780b */ /* 0x040fe20003f1d000 */
[----:B------:R-:W-:Y:S02]  /*6e70*/  FMUL.FTZ R94, R3, c[0x0][0x23c] ;  /* 0x00008f00035e7a20 */ /* 0x000fe40000410000 */
[----:B------:R-:W-:Y:S01]  /*6e80*/  FMUL.FTZ R145, R145, c[0x0][0x23c] ;  /* 0x00008f0091917a20 */ /* 0x000fe20000410000 */
[----:B------:R-:W-:Y:S01]  /*6e90*/  MUFU.EX2 R144, R144 ;  /* 0x0000009000907308 */ /* 0x000fe20000000800 */
[--C-:B------:R-:W-:Y:S01]  /*6ea0*/  FFMA.FTZ R89, R18, c[0x0][0x23c], -R143.reuse ;  /* 0x00008f0012597a23 */ /* 0x100fe2000001088f */
[----:B------:R-:W-:Y:S01]  /*6eb0*/  FSEL R94, R94, RZ, P0 ;  /* 0x000000ff5e5e7208 */ /* 0x000fe20000000000 */
[----:B------:R-:W-:-:S02]  /*6ec0*/  FFMA.FTZ R90, R16, c[0x0][0x23c], -R143 ;  /* 0x00008f00105a7a23 */ /* 0x000fc4000001088f */
[----:B------:R-:W-:Y:S02]  /*6ed0*/  FFMA.FTZ R87, R12, c[0x0][0x23c], -R143 ;  /* 0x00008f000c577a23 */ /* 0x000fe4000001088f */
[--C-:B------:R-:W-:Y:S01]  /*6ee0*/  FFMA.FTZ R95, R5, c[0x0][0x23c], -R94.reuse ;  /* 0x00008f00055f7a23 */ /* 0x100fe2000001085e */
[----:B------:R-:W-:Y:S01]  /*6ef0*/  FSEL R5, R3, RZ, P0 ;  /* 0x000000ff03057208 */ /* 0x000fe20000000000 */
[--C-:B------:R-:W-:Y:S01]  /*6f00*/  FFMA.FTZ R86, R21, c[0x0][0x23c], -R94.reuse ;  /* 0x00008f0015567a23 */ /* 0x100fe2000001085e */
[----:B------:R-:W2:Y:S01]  /*6f10*/  MUFU.EX2 R145, R145 ;  /* 0x0000009100917308 */ /* 0x000ea20000000800 */
[--C-:B------:R-:W-:Y:S02]  /*6f20*/  FFMA.FTZ R93, R19, c[0x0][0x23c], -R94.reuse ;  /* 0x00008f00135d7a23 */ /* 0x100fe4000001085e */
[----:B------:R-:W-:Y:S02]  /*6f30*/  FADD.FTZ R2, R0, -R5 ;  /* 0x8000000500027221 */ /* 0x000fe40000010000 */
[----:B------:R-:W-:-:S02]  /*6f40*/  FFMA.FTZ R0, R17, c[0x0][0x23c], -R94 ;  /* 0x00008f0011007a23 */ /* 0x000fc4000001085e */
[----:B------:R-:W-:Y:S01]  /*6f50*/  FMUL.FTZ R2, R2, c[0x0][0x23c] ;  /* 0x00008f0002027a20 */ /* 0x000fe20000410000 */
[----:B------:R-:W3:Y:S01]  /*6f60*/  MUFU.EX2 R89, R89 ;  /* 0x0000005900597308 */ /* 0x000ee20000000800 */
[--C-:B------:R-:W-:Y:S01]  /*6f70*/  FFMA.FTZ R98, R130, c[0x0][0x23c], -R143.reuse ;  /* 0x00008f0082627a23 */ /* 0x100fe2000001088f */
[----:B------:R-:W4:Y:S01]  /*6f80*/  LDSM.16.MT88.4 R16, [R108+0x6000] ;  /* 0x006000006c10783b */ /* 0x000f220000004200 */
[----:B------:R-:W-:Y:S02]  /*6f90*/  FFMA.FTZ R130, R127, c[0x0][0x23c], -R94 ;  /* 0x00008f007f827a23 */ /* 0x000fe4000001085e */
[--C-:B------:R-:W-:Y:S02]  /*6fa0*/  FFMA.FTZ R135, R148, c[0x0][0x23c], -R143.reuse ;  /* 0x00008f0094877a23 */ /* 0x100fe4000001088f */
[----:B------:R-:W-:Y:S01]  /*6fb0*/  FFMA.FTZ R134, R134, c[0x0][0x23c], -R143 ;  /* 0x00008f0086867a23 */ /* 0x000fe2000001088f */
[----:B------:R-:W5:Y:S01]  /*6fc0*/  MUFU.EX2 R2, R2 ;  /* 0x0000000200027308 */ /* 0x000f620000000800 */
[----:B--2---:R-:W-:-:S02]  /*6fd0*/  FMUL.FTZ R4, R80, R145 ;  /* 0x0000009150047220 */ /* 0x004fc40000410000 */
[-C--:B------:R-:W-:Y:S02]  /*6fe0*/  FMUL.FTZ R5, R81, R145.reuse ;  /* 0x0000009151057220 */ /* 0x080fe40000410000 */
[-C--:B------:R-:W-:Y:S02]  /*6ff0*/  FMUL.FTZ R28, R56, R145.reuse ;  /* 0x00000091381c7220 */ /* 0x080fe40000410000 */
[-C--:B------:R-:W-:Y:S01]  /*7000*/  FMUL.FTZ R29, R57, R145.reuse ;  /* 0x00000091391d7220 */ /* 0x080fe20000410000 */
[----:B------:R-:W-:Y:S01]  /*7010*/  MUFU.EX2 R90, R90 ;  /* 0x0000005a005a7308 */ /* 0x000fe20000000800 */
[----:B---3--:R-:W-:Y:S01]  /*7020*/  F2FP.PACK_AB R80, R89, R144 ;  /* 0x000000905950723e */ /* 0x008fe200000000ff */
[-C--:B------:R-:W-:Y:S02]  /*7030*/  FMUL.FTZ R52, R52, R145.reuse ;  /* 0x0000009134347220 */ /* 0x080fe40000410000 */
[-C--:B------:R-:W-:Y:S02]  /*7040*/  FMUL.FTZ R53, R53, R145.reuse ;  /* 0x0000009135357220 */ /* 0x080fe40000410000 */
[----:B------:R-:W-:-:S02]  /*7050*/  FMUL.FTZ R36, R36, R145 ;  /* 0x0000009124247220 */ /* 0x000fc40000410000 */
[----:B------:R-:W2:Y:S01]  /*7060*/  MUFU.EX2 R87, R87 ;  /* 0x0000005700577308 */ /* 0x000ea20000000800 */
[-C--:B-----5:R-:W-:Y:S02]  /*7070*/  FMUL.FTZ R6, R82, R2.reuse ;  /* 0x0000000252067220 */ /* 0x0a0fe40000410000 */
[-C--:B------:R-:W-:Y:S02]  /*7080*/  FMUL.FTZ R7, R83, R2.reuse ;  /* 0x0000000253077220 */ /* 0x080fe40000410000 */
[-C--:B------:R-:W-:Y:S02]  /*7090*/  FMUL.FTZ R30, R58, R2.reuse ;  /* 0x000000023a1e7220 */ /* 0x080fe40000410000 */
[-C--:B------:R-:W-:Y:S01]  /*70a0*/  FMUL.FTZ R31, R59, R2.reuse ;  /* 0x000000023b1f7220 */ /* 0x080fe20000410000 */
[----:B------:R-:W-:Y:S01]  /*70b0*/  MUFU.EX2 R95, R95 ;  /* 0x0000005f005f7308 */ /* 0x000fe20000000800 */
[-C--:B------:R-:W-:Y:S01]  /*70c0*/  FMUL.FTZ R54, R54, R2.reuse ;  /* 0x0000000236367220 */ /* 0x080fe20000410000 */
[----:B------:R-:W-:Y:S01]  /*70d0*/  LDSM.16.MT88.4 R56, [R110+0x6400] ;  /* 0x006400006e38783b */ /* 0x000fe20000004200 */
[----:B------:R-:W-:-:S02]  /*70e0*/  FMUL.FTZ R55, R55, R2 ;  /* 0x0000000237377220 */ /* 0x000fc40000410000 */
[-C--:B------:R-:W-:Y:S02]  /*70f0*/  FMUL.FTZ R37, R37, R145.reuse ;  /* 0x0000009125257220 */ /* 0x080fe40000410000 */
[----:B------:R-:W-:Y:S01]  /*7100*/  FMUL.FTZ R38, R38, R2 ;  /* 0x0000000226267220 */ /* 0x000fe20000410000 */
[----:B------:R-:W3:Y:S01]  /*7110*/  MUFU.EX2 R86, R86 ;  /* 0x0000005600567308 */ /* 0x000ee20000000800 */
[----:B--2---:R-:W-:Y:S01]  /*7120*/  F2FP.PACK_AB R82, R87, R90 ;  /* 0x0000005a5752723e */ /* 0x004fe200000000ff */
[-C--:B------:R-:W-:Y:S02]  /*7130*/  FMUL.FTZ R39, R39, R2.reuse ;  /* 0x0000000227277220 */ /* 0x080fe40000410000 */
[-C--:B------:R-:W-:Y:S02]  /*7140*/  FMUL.FTZ R40, R40, R145.reuse ;  /* 0x0000009128287220 */ /* 0x080fe40000410000 */
[----:B------:R-:W-:Y:S02]  /*7150*/  FMUL.FTZ R41, R41, R145 ;  /* 0x0000009129297220 */ /* 0x000fe40000410000 */
[----:B------:R-:W-:Y:S01]  /*7160*/  MUFU.EX2 R93, R93 ;  /* 0x0000005d005d7308 */ /* 0x000fe20000000800 */
[----:B------:R-:W-:-:S02]  /*7170*/  FMUL.FTZ R42, R42, R2 ;  /* 0x000000022a2a7220 */ /* 0x000fc40000410000 */
[-C--:B------:R-:W-:Y:S02]  /*7180*/  FMUL.FTZ R43, R43, R2.reuse ;  /* 0x000000022b2b7220 */ /* 0x080fe40000410000 */
[-C--:B------:R-:W-:Y:S02]  /*7190*/  FMUL.FTZ R76, R76, R145.reuse ;  /* 0x000000914c4c7220 */ /* 0x080fe40000410000 */
[----:B------:R-:W-:Y:S01]  /*71a0*/  FMUL.FTZ R77, R77, R145 ;  /* 0x000000914d4d7220 */ /* 0x000fe20000410000 */
[----:B------:R-:W2:Y:S01]  /*71b0*/  MUFU.EX2 R0, R0 ;  /* 0x0000000000007308 */ /* 0x000ea20000000800 */
[----:B---3--:R-:W-:Y:S01]  /*71c0*/  F2FP.PACK_AB R81, R86, R95 ;  /* 0x0000005f5651723e */ /* 0x008fe200000000ff */
[-C--:B------:R-:W-:Y:S02]  /*71d0*/  FMUL.FTZ R78, R78, R2.reuse ;  /* 0x000000024e4e7220 */ /* 0x080fe40000410000 */
[----:B------:R-:W-:Y:S02]  /*71e0*/  FMUL.FTZ R79, R79, R2 ;  /* 0x000000024f4f7220 */ /* 0x000fe40000410000 */
[----:B------:R-:W-:-:S02]  /*71f0*/  FFMA.FTZ R99, R146, c[0x0][0x23c], -R143 ;  /* 0x00008f0092637a23 */ /* 0x000fc4000001088f */
[--C-:B------:R-:W-:Y:S01]  /*7200*/  FFMA.FTZ R127, R151, c[0x0][0x23c], -R94.reuse ;  /* 0x00008f00977f7a23 */ /* 0x100fe2000001085e */
[----:B------:R-:W-:Y:S01]  /*7210*/  MUFU.EX2 R135, R135 ;  /* 0x0000008700877308 */ /* 0x000fe20000000800 */
[--C-:B------:R-:W-:Y:S02]  /*7220*/  FFMA.FTZ R97, R149, c[0x0][0x23c], -R94.reuse ;  /* 0x00008f0095617a23 */ /* 0x100fe4000001085e */
[----:B------:R-:W-:Y:S02]  /*7230*/  FFMA.FTZ R96, R147, c[0x0][0x23c], -R94 ;  /* 0x00008f0093607a23 */ /* 0x000fe4000001085e */
[----:B------:R-:W-:Y:S01]  /*7240*/  FMUL.FTZ R44, R44, R145 ;  /* 0x000000912c2c7220 */ /* 0x000fe20000410000 */
[----:B--2---:R-:W-:Y:S02]  /*7250*/  F2FP.PACK_AB R83, R0, R93 ;  /* 0x0000005d0053723e */ /* 0x004fe400000000ff */
[----:B------:R-:W-:Y:S01]  /*7260*/  MUFU.EX2 R134, R134 ;  /* 0x0000008600867308 */ /* 0x000fe20000000800 */
[----:B------:R-:W-:-:S02]  /*7270*/  FMUL.FTZ R45, R45, R145 ;  /* 0x000000912d2d7220 */ /* 0x000fc40000410000 */
[-C--:B------:R-:W-:Y:S02]  /*7280*/  FMUL.FTZ R46, R46, R2.reuse ;  /* 0x000000022e2e7220 */ /* 0x080fe40000410000 */
[-C--:B------:R-:W-:Y:S01]  /*7290*/  FMUL.FTZ R47, R47, R2.reuse ;  /* 0x000000022f2f7220 */ /* 0x080fe20000410000 */
[C---:B-1----:R-:W-:Y:S01]  /*72a0*/  HMMA.16816.F32 R28, R80.reuse, R32, R28 ;  /* 0x00000020501c723c */ /* 0x042fe2000000181c */
[-C--:B------:R-:W-:Y:S01]  /*72b0*/  FMUL.FTZ R48, R48, R145.reuse ;  /* 0x0000009130307220 */ /* 0x080fe20000410000 */
[----:B------:R-:W-:Y:S01]  /*72c0*/  MUFU.EX2 R99, R99 ;  /* 0x0000006300637308 */ /* 0x000fe20000000800 */
[-C--:B------:R-:W-:Y:S02]  /*72d0*/  FMUL.FTZ R49, R49, R145.reuse ;  /* 0x0000009131317220 */ /* 0x080fe40000410000 */
[-C--:B------:R-:W-:Y:S02]  /*72e0*/  FMUL.FTZ R50, R50, R2.reuse ;  /* 0x0000000232327220 */ /* 0x080fe40000410000 */
[----:B------:R-:W-:Y:S01]  /*72f0*/  FMUL.FTZ R51, R51, R2 ;  /* 0x0000000233337220 */ /* 0x000fe20000410000 */
[----:B------:R-:W-:Y:S01]  /*7300*/  HMMA.16816.F32 R32, R80, R34, R52 ;  /* 0x000000225020723c */ /* 0x000fe20000001834 */
[----:B------:R-:W1:Y:S01]  /*7310*/  LDSM.16.MT88.4 R52, [R110+0x8000] ;  /* 0x008000006e34783b */ /* 0x000e620000004200 */
[----:B------:R-:W-:Y:S01]  /*7320*/  MUFU.EX2 R98, R98 ;  /* 0x0000006200627308 */ /* 0x000fe20000000800 */
[----:B------:R-:W-:-:S02]  /*7330*/  FMUL.FTZ R12, R72, R145 ;  /* 0x00000091480c7220 */ /* 0x000fc40000410000 */
[-C--:B------:R-:W-:Y:S02]  /*7340*/  FMUL.FTZ R13, R73, R145.reuse ;  /* 0x00000091490d7220 */ /* 0x080fe40000410000 */
[-C--:B------:R-:W-:Y:S01]  /*7350*/  FMUL.FTZ R14, R74, R2.reuse ;  /* 0x000000024a0e7220 */ /* 0x080fe20000410000 */
[C---:B------:R-:W-:Y:S01]  /*7360*/  HMMA.16816.F32 R4, R80.reuse, R8, R4 ;  /* 0x000000085004723c */ /* 0x040fe20000001804 */
[-C--:B------:R-:W-:Y:S01]  /*7370*/  FMUL.FTZ R15, R75, R2.reuse ;  /* 0x000000024b0f7220 */ /* 0x080fe20000410000 */
[----:B------:R-:W2:Y:S01]  /*7380*/  MUFU.EX2 R130, R130 ;  /* 0x0000008200827308 */ /* 0x000ea20000000800 */
[-C--:B------:R-:W-:Y:S02]  /*7390*/  FMUL.FTZ R68, R68, R145.reuse ;  /* 0x0000009144447220 */ /* 0x080fe40000410000 */
[-C--:B------:R-:W-:Y:S02]  /*73a0*/  FMUL.FTZ R69, R69, R145.reuse ;  /* 0x0000009145457220 */ /* 0x080fe40000410000 */
[-C--:B------:R-:W-:Y:S01]  /*73b0*/  FMUL.FTZ R70, R70, R2.reuse ;  /* 0x0000000246467220 */ /* 0x080fe20000410000 */
[----:B------:R-:W-:Y:S01]  /*73c0*/  HMMA.16816.F32 R8, R80, R10, R76 ;  /* 0x0000000a5008723c */ /* 0x000fe2000000184c */
[----:B------:R-:W-:Y:S01]  /*73d0*/  FMUL.FTZ R71, R71, R2 ;  /* 0x0000000247477220 */ /* 0x000fe20000410000 */
[----:B------:R-:W3:Y:S01]  /*73e0*/  MUFU.EX2 R127, R127 ;  /* 0x0000007f007f7308 */ /* 0x000ee20000000800 */
[-C--:B------:R-:W-:Y:S01]  /*73f0*/  FMUL.FTZ R20, R64, R145.reuse ;  /* 0x0000009140147220 */ /* 0x080fe20000410000 */
[----:B------:R-:W-:Y:S01]  /*7400*/  LDSM.16.MT88.4 R76, [R110+0x6c00] ;  /* 0x006c00006e4c783b */ /* 0x000fe20000004200 */
[----:B------:R-:W-:-:S02]  /*7410*/  FMUL.FTZ R21, R65, R145 ;  /* 0x0000009141157220 */ /* 0x000fc40000410000 */
[-C--:B------:R-:W-:Y:S01]  /*7420*/  FMUL.FTZ R22, R66, R2.reuse ;  /* 0x0000000242167220 */ /* 0x080fe20000410000 */
[C---:B----4-:R-:W-:Y:S01]  /*7430*/  HMMA.16816.F32 R12, R80.reuse, R16, R12 ;  /* 0x00000010500c723c */ /* 0x050fe2000000180c */
[-C--:B------:R-:W-:Y:S01]  /*7440*/  FMUL.FTZ R23, R67, R2.reuse ;  /* 0x0000000243177220 */ /* 0x080fe20000410000 */
[----:B------:R-:W-:Y:S01]  /*7450*/  MUFU.EX2 R97, R97 ;  /* 0x0000006100617308 */ /* 0x000fe20000000800 */
[-C--:B------:R-:W-:Y:S02]  /*7460*/  FMUL.FTZ R60, R60, R145.reuse ;  /* 0x000000913c3c7220 */ /* 0x080fe40000410000 */
[----:B------:R-:W-:Y:S02]  /*7470*/  FMUL.FTZ R61, R61, R145 ;  /* 0x000000913d3d7220 */ /* 0x000fe40000410000 */
[-C--:B------:R-:W-:Y:S01]  /*7480*/  FMUL.FTZ R62, R62, R2.reuse ;  /* 0x000000023e3e7220 */ /* 0x080fe20000410000 */
[----:B------:R-:W-:Y:S01]  /*7490*/  HMMA.16816.F32 R16, R80, R18, R68 ;  /* 0x000000125010723c */ /* 0x000fe20000001844 */
[----:B------:R-:W-:Y:S01]  /*74a0*/  FMUL.FTZ R63, R63, R2 ;  /* 0x000000023f3f7220 */ /* 0x000fe20000410000 */
[----:B------:R-:W4:Y:S01]  /*74b0*/  MUFU.EX2 R96, R96 ;  /* 0x0000006000607308 */ /* 0x000f220000000800 */
[--C-:B------:R-:W-:Y:S01]  /*74c0*/  FFMA.FTZ R146, R106, c[0x0][0x23c], -R143.reuse ;  /* 0x00008f006a927a23 */ /* 0x100fe2000001088f */
[----:B------:R-:W-:Y:S01]  /*74d0*/  LDSM.16.MT88.4 R68, [R108+0x6c00] ;  /* 0x006c00006c44783b */ /* 0x000fe20000004200 */
[----:B------:R-:W-:-:S02]  /*74e0*/  FFMA.FTZ R147, R107, c[0x0][0x23c], -R143 ;  /* 0x00008f006b937a23 */ /* 0x000fc4000001088f */
[--C-:B------:R-:W-:Y:S01]  /*74f0*/  FFMA.FTZ R106, R142, c[0x0][0x23c], -R143.reuse ;  /* 0x00008f008e6a7a23 */ /* 0x100fe2000001088f */
[C---:B------:R-:W-:Y:S01]  /*7500*/  HMMA.16816.F32 R20, R80.reuse, R24, R20 ;  /* 0x000000185014723c */ /* 0x040fe20000001814 */
[----:B------:R-:W-:Y:S01]  /*7510*/  FFMA.FTZ R107, R140, c[0x0][0x23c], -R143 ;  /* 0x00008f008c6b7a23 */ /* 0x000fe2000001088f */
[----:B------:R-:W-:Y:S01]  /*7520*/  MUFU.EX2 R146, R146 ;  /* 0x0000009200927308 */ /* 0x000fe20000000800 */
[--C-:B------:R-:W-:Y:S02]  /*7530*/  FFMA.FTZ R142, R105, c[0x0][0x23c], -R94.reuse ;  /* 0x00008f00698e7a23 */ /* 0x100fe4000001085e */
[--C-:B------:R-:W-:Y:S02]  /*7540*/  FFMA.FTZ R141, R141, c[0x0][0x23c], -R94.reuse ;  /* 0x00008f008d8d7a23 */ /* 0x100fe4000001085e */
[--C-:B------:R-:W-:Y:S01]  /*7550*/  FFMA.FTZ R105, R139, c[0x0][0x23c], -R94.reuse ;  /* 0x00008f008b697a23 */ /* 0x100fe2000001085e */
[----:B-1----:R-:W-:Y:S01]  /*7560*/  HMMA.16816.F32 R36, R80, R52, R36 ;  /* 0x000000345024723c */ /* 0x002fe20000001824 */
[----:B------:R-:W-:Y:S01]  /*7570*/  FFMA.FTZ R140, R101, c[0x0][0x23c], -R94 ;  /* 0x00008f00658c7a23 */ /* 0x000fe2000001085e */
[----:B------:R-:W-:Y:S01]  /*7580*/  MUFU.EX2 R147, R147 ;  /* 0x0000009300937308 */ /* 0x000fe20000000800 */
[----:B------:R-:W-:-:S02]  /*7590*/  FFMA.FTZ R144, R133, R145, R144 ;  /* 0x0000009185907223 */ /* 0x000fc40000010090 */
[--C-:B------:R-:W-:Y:S02]  /*75a0*/  FFMA.FTZ R101, R103, c[0x0][0x23c], -R143.reuse ;  /* 0x00008f0067657a23 */ /* 0x100fe4000001088f */
[--C-:B------:R-:W-:Y:S01]  /*75b0*/  FFMA.FTZ R64, R104, c[0x0][0x23c], -R143.reuse ;  /* 0x00008f0068407a23 */ /* 0x100fe2000001088f */
[C---:B------:R-:W-:Y:S01]  /*75c0*/  HMMA.16816.F32 R40, R80.reuse, R54, R40 ;  /* 0x000000365028723c */ /* 0x040fe20000001828 */
[----:B------:R-:W1:Y:S01]  /*75d0*/  LDSM.16.MT88.4 R52, [R108+0x8000] ;  /* 0x008000006c34783b */ /* 0x000e620000004200 */
[----:B------:R-:W-:Y:S01]  /*75e0*/  MUFU.EX2 R106, R106 ;  /* 0x0000006a006a7308 */ /* 0x000fe20000000800 */
[--C-:B------:R-:W-:Y:S02]  /*75f0*/  FFMA.FTZ R102, R102, c[0x0][0x23c], -R143.reuse ;  /* 0x00008f0066667a23 */ /* 0x100fe4000001088f */
[----:B------:R-:W-:Y:S02]  /*7600*/  FFMA.FTZ R133, R100, c[0x0][0x23c], -R143 ;  /* 0x00008f0064857a23 */ /* 0x000fe4000001088f */
[--C-:B------:R-:W-:Y:S01]  /*7610*/  FFMA.FTZ R91, R91, c[0x0][0x23c], -R94.reuse ;  /* 0x00008f005b5b7a23 */ /* 0x100fe2000001085e */
[----:B------:R-:W-:Y:S01]  /*7620*/  HMMA.16816.F32 R24, R80, R26, R60 ;  /* 0x0000001a5018723c */ /* 0x000fe2000000183c */
[----:B------:R-:W-:Y:S01]  /*7630*/  LDSM.16.MT88.4 R60, [R110+0x6800] ;  /* 0x006800006e3c783b */ /* 0x000fe20000004200 */
[----:B------:R-:W-:Y:S01]  /*7640*/  MUFU.EX2 R107, R107 ;  /* 0x0000006b006b7308 */ /* 0x000fe20000000800 */
[----:B------:R-:W-:-:S02]  /*7650*/  FFMA.FTZ R104, R84, c[0x0][0x23c], -R94 ;  /* 0x00008f0054687a23 */ /* 0x000fc4000001085e */
[--C-:B------:R-:W-:Y:S02]  /*7660*/  FFMA.FTZ R103, R85, c[0x0][0x23c], -R94.reuse ;  /* 0x00008f0055677a23 */ /* 0x100fe4000001085e */
[----:B------:R-:W-:Y:S02]  /*7670*/  FFMA.FTZ R92, R92, c[0x0][0x23c], -R94 ;  /* 0x00008f005c5c7a23 */ /* 0x000fe4000001085e */
[----:B------:R-:W-:Y:S01]  /*7680*/  FFMA.FTZ R95, R136, R2, R95 ;  /* 0x00000002885f7223 */ /* 0x000fe2000001005f */
[----:B------:R-:W-:Y:S01]  /*7690*/  MUFU.EX2 R142, R142 ;  /* 0x0000008e008e7308 */ /* 0x000fe20000000800 */
[----:B------:R-:W-:Y:S02]  /*76a0*/  FADD.FTZ R89, R89, R144 ;  /* 0x0000009059597221 */ /* 0x000fe40000010000 */
[----:B------:R-:W-:Y:S02]  /*76b0*/  FADD.FTZ R86, R86, R95 ;  /* 0x0000005f56567221 */ /* 0x000fe40000010000 */
[----:B------:R-:W-:-:S02]  /*76c0*/  FADD.FTZ R2, R90, R89 ;  /* 0x000000595a027221 */ /* 0x000fc40000010000 */
[----:B------:R-:W-:Y:S01]  /*76d0*/  FADD.FTZ R93, R93, R86 ;  /* 0x000000565d5d7221 */ /* 0x000fe20000010000 */
[----:B------:R-:W-:Y:S01]  /*76e0*/  MUFU.EX2 R141, R141 ;  /* 0x0000008d008d7308 */ /* 0x000fe20000000800 */
[----:B------:R-:W-:Y:S02]  /*76f0*/  FADD.FTZ R2, R87, R2 ;  /* 0x0000000257027221 */ /* 0x000fe40000010000 */
[----:B------:R-:W-:-:S04]  /*7700*/  FADD.FTZ R93, R0, R93 ;  /* 0x0000005d005d7221 */ /* 0x000fc80000010000 */
[----:B--2---:R-:W-:Y:S01]  /*7710*/  FADD.FTZ R0, R130, R93 ;  /* 0x0000005d82007221 */ /* 0x004fe20000010000 */
[----:B------:R-:W-:Y:S03]  /*7720*/  MUFU.EX2 R105, R105 ;  /* 0x0000006900697308 */ /* 0x000fe60000000800 */
[C---:B---3--:R-:W-:Y:S01]  /*7730*/  FADD.FTZ R0, R127.reuse, R0 ;  /* 0x000000007f007221 */ /* 0x048fe20000010000 */
[C---:B-1----:R-:W-:Y:S04]  /*7740*/  HMMA.16816.F32 R44, R80.reuse, R52, R44 ;  /* 0x00000034502c723c */ /* 0x042fe8000000182c */
[----:B------:R-:W-:Y:S03]  /*7750*/  MUFU.EX2 R140, R140 ;  /* 0x0000008c008c7308 */ /* 0x000fe60000000800 */
[----:B------:R-:W-:Y:S01]  /*7760*/  F2FP.PACK_AB R52, R134, R135 ;  /* 0x000000878634723e */ /* 0x000fe200000000ff */
[----:B------:R-:W-:Y:S01]  /*7770*/  HMMA.16816.F32 R48, R80, R54, R48 ;  /* 0x000000365030723c */ /* 0x000fe20000001830 */
[----:B------:R-:W-:-:S03]  /*7780*/  F2FP.PACK_AB R53, R127, R130 ;  /* 0x000000827f35723e */ /* 0x000fc600000000ff */
[----:B------:R-:W-:Y:S01]  /*7790*/  MUFU.EX2 R102, R102 ;  /* 0x0000006600667308 */ /* 0x000fe20000000800 */
[----:B------:R-:W-:Y:S01]  /*77a0*/  FADD.FTZ R135, R135, R2 ;  /* 0x0000000287877221 */ /* 0x000fe20000010000 */
[----:B------:R-:W-:Y:S02]  /*77b0*/  MOV R2, R88 ;  /* 0x0000005800027202 */ /* 0x000fe40000000f00 */
[----:B------:R-:W-:Y:S01]  /*77c0*/  F2FP.PACK_AB R54, R98, R99 ;  /* 0x000000636236723e */ /* 0x000fe200000000ff */
[----:B------:R-:W-:Y:S01]  /*77d0*/  FADD.FTZ R134, R134, R135 ;  /* 0x0000008786867221 */ /* 0x000fe20000010000 */
[----:B----4-:R-:W-:Y:S02]  /*77e0*/  F2FP.PACK_AB R55, R96, R97 ;  /* 0x000000616037723e */ /* 0x010fe400000000ff */
[----:B------:R-:W1:Y:S05]  /*77f0*/  MUFU.EX2 R101, R101 ;  /* 0x0000006500657308 */ /* 0x000e6a0000000800 */
[C---:B------:R-:W-:Y:S03]  /*7800*/  HMMA.16816.F32 R4, R52.reuse, R56, R4 ;  /* 0x000000383404723c */ /* 0x040fe60000001804 */
[----:B------:R-:W-:Y:S05]  /*7810*/  MUFU.EX2 R100, R64 ;  /* 0x0000004000647308 */ /* 0x000fea0000000800 */
[----:B------:R-:W-:Y:S01]  /*7820*/  HMMA.16816.F32 R8, R52, R58, R8 ;  /* 0x0000003a3408723c */ /* 0x000fe20000001808 */
[----:B------:R-:W2:Y:S02]  /*7830*/  LDSM.16.MT88.4 R56, [R108+0x6400] ;  /* 0x006400006c38783b */ /* 0x000ea40000004200 */
[----:B------:R-:W3:Y:S01]  /*7840*/  MUFU.EX2 R133, R133 ;  /* 0x0000008500857308 */ /* 0x000ee20000000800 */
[----:B-1----:R-:W-:-:S07]  /*7850*/  F2FP.PACK_AB R84, R101, R102 ;  /* 0x000000666554723e */ /* 0x002fce00000000ff */
[----:B------:R-:W-:Y:S08]  /*7860*/  MUFU.EX2 R91, R91 ;  /* 0x0000005b005b7308 */ /* 0x000ff00000000800 */
[----:B------:R-:W1:Y:S01]  /*7870*/  MUFU.EX2 R104, R104 ;  /* 0x0000006800687308 */ /* 0x000e620000000800 */
[----:B---3--:R-:W-:-:S07]  /*7880*/  F2FP.PACK_AB R86, R133, R100 ;  /* 0x000000648556723e */ /* 0x008fce00000000ff */
[----:B------:R-:W-:Y:S08]  /*7890*/  MUFU.EX2 R103, R103 ;  /* 0x0000006700677308 */ /* 0x000ff00000000800 */
[----:B------:R-:W3:Y:S01]  /*78a0*/  MUFU.EX2 R136, R92 ;  /* 0x0000005c00887308 */ /* 0x000ee20000000800 */
[----:B-1----:R-:W-:Y:S01]  /*78b0*/  F2FP.PACK_AB R85, R104, R91 ;  /* 0x0000005b6855723e */ /* 0x002fe200000000ff */
[C---:B--2---:R-:W-:Y:S08]  /*78c0*/  HMMA.16816.F32 R12, R52.reuse, R56, R12 ;  /* 0x00000038340c723c */ /* 0x044ff0000000180c */
[----:B------:R-:W-:Y:S01]  /*78d0*/  HMMA.16816.F32 R16, R52, R58, R16 ;  /* 0x0000003a3410723c */ /* 0x000fe20000001810 */
[----:B------:R-:W1:Y:S01]  /*78e0*/  LDSM.16.MT88.4 R56, [R110+0x7400] ;  /* 0x007400006e38783b */ /* 0x000e620000004200 */
[----:B---3--:R-:W-:-:S06]  /*78f0*/  F2FP.PACK_AB R87, R136, R103 ;  /* 0x000000678857723e */ /* 0x008fcc00000000ff */
        /* <DEDUP_REMOVED lines=19> */
[C---:B-1----:R-:W-:Y:S08]  /*7a30*/  HMMA.16816.F32 R12, R52.reuse, R56, R12 ;  /* 0x00000038340c723c */ /* 0x042ff0000000180c */
[----:B------:R-:W-:Y:S01]  /*7a40*/  HMMA.16816.F32 R16, R52, R58, R16 ;  /* 0x0000003a3410723c */ /* 0x000fe20000001810 */
[----:B------:R-:W1:Y:S07]  /*7a50*/  LDSM.16.MT88.4 R56, [R108+0x7800] ;  /* 0x007800006c38783b */ /* 0x000e6e0000004200 */
[C---:B------:R-:W-:Y:S01]  /*7a60*/  HMMA.16816.F32 R80, R84.reuse, R76, R4 ;  /* 0x0000004c5450723c */ /* 0x040fe20000001804 */
[----:B------:R-:W-:Y:S07]  /*7a70*/  LDSM.16.MT88.4 R4, [R108+0x8c00] ;  /* 0x008c00006c04783b */ /* 0x000fee0000004200 */
[----:B------:R-:W-:Y:S01]  /*7a80*/  HMMA.16816.F32 R76, R84, R78, R8 ;  /* 0x0000004e544c723c */ /* 0x000fe20000001808 */
[----:B------:R-:W-:Y:S07]  /*7a90*/  LDSM.16.MT88.4 R8, [R110+0x8c00] ;  /* 0x008c00006e08783b */ /* 0x000fee0000004200 */
[C---:B--2---:R-:W-:Y:S08]  /*7aa0*/  HMMA.16816.F32 R20, R52.reuse, R60, R20 ;  /* 0x0000003c3414723c */ /* 0x044ff00000001814 */
[----:B------:R-:W-:Y:S01]  /*7ab0*/  HMMA.16816.F32 R24, R52, R62, R24 ;  /* 0x0000003e3418723c */ /* 0x000fe20000001818 */
[----:B------:R-:W2:Y:S07]  /*7ac0*/  LDSM.16.MT88.4 R60, [R110+0x8800] ;  /* 0x008800006e3c783b */ /* 0x000eae0000004200 */
[----:B------:R-:W-:Y:S07]  /*7ad0*/  HMMA.16816.F32 R72, R84, R68, R12 ;  /* 0x000000445448723c */ /* 0x000fee000000180c */
        /* <DEDUP_REMOVED lines=19> */
[----:B------:R-:W-:Y:S01]  /*7c10*/  HMMA.16816.F32 R48, R52, R58, R48 ;  /* 0x0000003a3430723c */ /* 0x000fe20000001830 */
[----:B------:R-:W1:Y:S07]  /*7c20*/  LDSM.16.MT88.4 R52, [R108+0x7c00] ;  /* 0x007c00006c34783b */ /* 0x000e6e0000004200 */
[C---:B------:R-:W-:Y:S07]  /*7c30*/  HMMA.16816.F32 R36, R84.reuse, R8, R36 ;  /* 0x000000085424723c */ /* 0x040fee0000001824 */
        /* <DEDUP_REMOVED lines=13> */
[----:B-1----:R-:W-:Y:S03]  /*7d10*/  HMMA.16816.F32 R56, R84, R52, R28 ;  /* 0x000000345438723c */ /* 0x002fe6000000181c */
[----:B------:R-:W-:-:S05]  /*7d20*/  FADD.FTZ R133, R133, R100 ;  /* 0x0000006485857221 */ /* 0x000fca0000010000 */
[C---:B------:R-:W-:Y:S08]  /*7d30*/  HMMA.16816.F32 R52, R84.reuse, R54, R32 ;  /* 0x000000365434723c */ /* 0x040ff00000001820 */
[----:B------:R-:W-:Y:S08]  /*7d40*/  HMMA.16816.F32 R48, R84, R6, R48 ;  /* 0x000000065430723c */ /* 0x000ff00000001830 */
.L_x_4068:
        /* <DEDUP_REMOVED lines=12> */
.L_x_4080:
        /* <DEDUP_REMOVED lines=65> */
.L_x_4077:
[----:B------:R-:W-:Y:S02]  /*8220*/  ISETP.GE.AND P3, PT, R124, c[0x0][0x220], PT ;  /* 0x000088007c007a0c */ /* 0x000fe40003f66270 */
[----:B------:R-:W-:Y:S02]  /*8230*/  LEA R134, P4, R3, R138, 0x1 ;  /* 0x0000008a03867211 */ /* 0x000fe400078808ff */
[----:B------:R-:W-:Y:S02]  /*8240*/  ISETP.GE.AND P2, PT, R115, c[0x0][0x220], PT ;  /* 0x0000880073007a0c */ /* 0x000fe40003f46270 */
[----:B------:R-:W-:Y:S02]  /*8250*/  LEA.HI.X R135, R3, R137, R0, 0x1, P4 ;  /* 0x0000008903877211 */ /* 0x000fe400020f0c00 */
[----:B------:R-:W-:Y:S02]  /*8260*/  ISETP.GE.AND P1, PT, R114, c[0x0][0x220], PT ;  /* 0x0000880072007a0c */ /* 0x000fe40003f26270 */
[----:B------:R-:W-:Y:S03]  /*8270*/  IADD3 R139, P0, R126, R3, RZ ;  /* 0x000000037e8b7210 */ /* 0x000fe60007f1e0ff */
[----:B------:R-:W-:Y:S01]  /*8280*/  @P3 STS [R121+0x6000], RZ ;  /* 0x006000ff79003388 */ /* 0x000fe20000000800 */
[----:B------:R-:W-:Y:S02]  /*8290*/  @!P3 MOV R3, c[0x0][0x1a0] ;  /* 0x000068000003ba02 */ /* 0x000fe40000000f00 */
[----:B------:R-:W-:Y:S02]  /*82a0*/  @!P3 MOV R2, c[0x0][0x1a4] ;  /* 0x000069000002ba02 */ /* 0x000fe40000000f00 */
[----:B------:R-:W-:Y:S01]  /*82b0*/  @!P3 LEA R142, P5, R3, R134, 0x6 ;  /* 0x00000086038eb211 */ /* 0x000fe200078a30ff */
[----:B------:R-:W-:Y:S01]  /*82c0*/  @P3 STS [R121+0x6004], RZ ;  /* 0x006004ff79003388 */ /* 0x000fe20000000800 */
[----:B------:R-:W-:Y:S02]  /*82d0*/  @!P2 LEA R140, P4, R139, R138, 0x1 ;  /* 0x0000008a8b8ca211 */ /* 0x000fe400078808ff */
[----:B------:R-:W-:Y:S02]  /*82e0*/  @!P3 LEA.HI.X R143, R3, R135, R2, 0x6, P5 ;  /* 0x00000087038fb211 */ /* 0x000fe400028f3402 */
[----:B------:R-:W-:Y:S01]  /*82f0*/  IADD3.X R0, R123, R0, RZ, P0, !PT ;  /* 0x000000007b007210 */ /* 0x000fe200007fe4ff */
[----:B------:R-:W-:Y:S01]  /*8300*/  @P3 STS.64 [R121+0x6008], RZ ;  /* 0x006008ff79003388 */ /* 0x000fe20000000a00 */
[C---:B------:R-:W-:Y:S02]  /*8310*/  @!P1 LEA R138, P0, R139.reuse, R138, 0x1 ;  /* 0x0000008a8b8a9211 */ /* 0x040fe400078008ff */
[CCC-:B------:R-:W-:Y:S02]  /*8320*/  @!P2 LEA.HI.X R141, R139.reuse, R137.reuse, R0.reuse, 0x1, P4 ;  /* 0x000000898b8da211 */ /* 0x1c0fe400020f0c00 */
[----:B------:R-:W-:Y:S01]  /*8330*/  @!P1 LEA.HI.X R139, R139, R137, R0, 0x1, P0 ;  /* 0x000000898b8b9211 */ /* 0x000fe200000f0c00 */
[----:B------:R-:W-:Y:S01]  /*8340*/  @!PT LDS RZ, [RZ] ;  /* 0x00000000fffff984 */ /* 0x000fe20000000800 */
[----:B------:R-:W-:Y:S01]  /*8350*/  @!PT LDS RZ, [RZ] ;  /* 0x00000000fffff984 */ /* 0x000fe20000000800 */
[----:B------:R-:W-:Y:S01]  /*8360*/  @!PT LDS RZ, [RZ] ;  /* 0x00000000fffff984 */ /* 0x000fe20000000800 */
[----:B------:R1:W-:Y:S01]  /*8370*/  @!P3 LDGSTS.E.BYPASS.LTC128B.128 [R121+0x6000], [R134.64] ;  /* 0x060000008679bfae */ /* 0x0003e2000b901d48 */
[----:B------:R-:W-:Y:S05]  /*8380*/  ISETP.GE.AND P0, PT, R120, 0x2, PT ;  /* 0x000000027800780c */ /* 0x000fea0003f06270 */
[----:B------:R-:W-:Y:S06]  /*8390*/  @P2 STS.128 [R121+0x7000], RZ ;  /* 0x007000ff79002388 */ /* 0x000fec0000000c00 */
[----:B------:R-:W-:Y:S01]  /*83a0*/  @!PT LDS RZ, [RZ] ;  /* 0x00000000fffff984 */ /* 0x000fe20000000800 */
[----:B------:R-:W-:Y:S01]  /*83b0*/  @!PT LDS RZ, [RZ] ;  /* 0x00000000fffff984 */ /* 0x000fe20000000800 */
[----:B------:R-:W-:Y:S01]  /*83c0*/  @!PT LDS RZ, [RZ] ;  /* 0x00000000fffff984 */ /* 0x000fe20000000800 */
[----:B------:R1:W-:Y:S06]  /*83d0*/  @!P2 LDGSTS.E.BYPASS.LTC128B.128 [R121+0x7000], [R134.64+0x40] ;  /* 0x070000408679afae */ /* 0x0003ec000b901d48 */
        /* <DEDUP_REMOVED lines=9> */
[----:B------:R2:W-:Y:S06]  /*8470*/  @!P3 LDGSTS.E.BYPASS.LTC128B.128 [R121+0x6800], [R142.64] ;  /* 0x068000008e79bfae */ /* 0x0005ec000b901d48 */
        /* <DEDUP_REMOVED lines=10> */
[----:B------:R-:W-:Y:S06]  /*8520*/  LDSM.16.M88.4 R88, [R113] ;  /* 0x000000007158783b */ /* 0x000fec0000000200 */
[----:B------:R-:W5:Y:S06]  /*8530*/  LDSM.16.M88.4 R92, [R112+0x3000] ;  /* 0x00300000705c783b */ /* 0x000f6c0000000200 */
[----:B------:R-:W1:Y:S06]  /*8540*/  LDSM.16.M88.4 R96, [R112+0x3400] ;  /* 0x003400007060783b */ /* 0x000e6c0000000200 */
[----:B------:R-:W1:Y:S06]  /*8550*/  LDSM.16.M88.4 R100, [R112+0x3800] ;  /* 0x003800007064783b */ /* 0x000e6c0000000200 */
[----:B------:R-:W0:Y:S06]  /*8560*/  LDGDEPBAR ;  /* 0x00000000000079af */ /* 0x000e2c0000000000 */
[----:B------:R-:W2:Y:S01]  /*8570*/  LDSM.16.M88.4 R104, [R112+0x3c00] ;  /* 0x003c00007068783b */ /* 0x000ea20000000200 */
[C---:B-----5:R-:W-:Y:S08]  /*8580*/  HMMA.16816.F32 R4, R88.reuse, R92, RZ ;  /* 0x0000005c5804723c */ /* 0x060ff000000018ff */
[C---:B------:R-:W-:Y:S01]  /*8590*/  HMMA.16816.F32 R8, R88.reuse, R94, RZ ;  /* 0x0000005e5808723c */ /* 0x040fe200000018ff */
[----:B------:R-:W-:Y:S07]  /*85a0*/  LDSM.16.M88.4 R92, [R111] ;  /* 0x000000006f5c783b */ /* 0x000fee0000000200 */
[C---:B-1----:R-:W-:Y:S08]  /*85b0*/  HMMA.16816.F32 R12, R88.reuse, R96, RZ ;  /* 0x00000060580c723c */ /* 0x042ff000000018ff */
[C---:B------:R-:W-:Y:S01]  /*85c0*/  HMMA.16816.F32 R16, R88.reuse, R98, RZ ;  /* 0x000000625810723c */ /* 0x040fe200000018ff */
[----:B------:R-:W1:Y:S07]  /*85d0*/  LDSM.16.M88.4 R96, [R109+0x3000] ;  /* 0x003000006d60783b */ /* 0x000e6e0000000200 */
[C---:B------:R-:W-:Y:S08]  /*85e0*/  HMMA.16816.F32 R20, R88.reuse, R100, RZ ;  /* 0x000000645814723c */ /* 0x040ff000000018ff */
[C---:B------:R-:W-:Y:S08]  /*85f0*/  HMMA.16816.F32 R24, R88.reuse, R102, RZ ;  /* 0x000000665818723c */ /* 0x040ff000000018ff */
[C---:B--2---:R-:W-:Y:S08]  /*8600*/  HMMA.16816.F32 R28, R88.reuse, R104, RZ ;  /* 0x00000068581c723c */ /* 0x044ff000000018ff */
[----:B------:R-:W-:Y:S01]  /*8610*/  HMMA.16816.F32 R32, R88, R106, RZ ;  /* 0x0000006a5820723c */ /* 0x000fe200000018ff */
        /* <DEDUP_REMOVED lines=12> */
[----:B------:R-:W1:Y:S06]  /*86e0*/  LDSM.16.M88.4 R88, [R112+0x4000] ;  /* 0x004000007058783b */ /* 0x000e6c0000000200 */
[----:B------:R-:W2:Y:S01]  /*86f0*/  LDSM.16.M88.4 R92, [R112+0x4400] ;  /* 0x00440000705c783b */ /* 0x000ea20000000200 */
        /* <DEDUP_REMOVED lines=44> */
[----:B------:R-:W2:Y:S01]  /*89c0*/  LDSM.16.M88.4 R96, [R109+0x5c00] ;  /* 0x005c00006d60783b */ /* 0x000ea20000000200 */
[----:B------:R-:W-:Y:S04]  /*89d0*/  DEPBAR.LE SB0, 0x0 ;  /* 0x000080000000791a */ /* 0x000fe80000000000 */
[----:B------:R-:W-:Y:S02]  /*89e0*/  FMUL.FTZ R164, R4, c[0x0][0x2ec] ;  /* 0x0000bb0004a47a20 */ /* 0x000fe40000410000 */
[----:B------:R-:W-:Y:S04]  /*89f0*/  FMUL.FTZ R162, R5, c[0x0][0x2ec] ;  /* 0x0000bb0005a27a20 */ /* 0x000fe80000410000 */
[----:B------:R-:W2:Y:S01]  /*8a00*/  MUFU.TANH R164, R164 ;  /* 0x000000a400a47308 */ /* 0x000ea20000002400 */
[----:B------:R-:W-:Y:S01]  /*8a10*/  BAR.SYNC.DEFER_BLOCKING 0x0 ;  /* 0x0000000000007b1d */ /* 0x000fe20000010000 */
[----:B------:R-:W-:Y:S02]  /*8a20*/  FMUL.FTZ R161, R6, c[0x0][0x2ec] ;  /* 0x0000bb0006a17a20 */ /* 0x000fe40000410000 */
[----:B------:R-:W-:Y:S02]  /*8a30*/  FMUL.FTZ R159, R7, c[0x0][0x2ec] ;  /* 0x0000bb00079f7a20 */ /* 0x000fe40000410000 */
[----:B------:R-:W-:Y:S02]  /*8a40*/  FMUL.FTZ R160, R8, c[0x0][0x2ec] ;  /* 0x0000bb0008a07a20 */ /* 0x000fe40000410000 */
[----:B------:R-:W-:Y:S02]  /*8a50*/  FMUL.FTZ R165, R10, c[0x0][0x2ec] ;  /* 0x0000bb000aa57a20 */ /* 0x000fe40000410000 */
[----:B------:R-:W3:Y:S01]  /*8a60*/  MUFU.TANH R162, R162 ;  /* 0x000000a200a27308 */ /* 0x000ee20000002400 */
[----:B------:R-:W-:Y:S01]  /*8a70*/  FMUL.FTZ R163, R11, c[0x0][0x2ec] ;  /* 0x0000bb000ba37a20 */ /* 0x000fe20000410000 */
[C---:B-1----:R-:W-:Y:S05]  /*8a80*/  HMMA.16816.F32 R20, R88.reuse, R92, R20 ;  /* 0x0000005c5814723c */ /* 0x042fea0000001814 */
[----:B------:R-:W-:Y:S03]  /*8a90*/  FMUL.FTZ R148, R12, c[0x0][0x2ec] ;  /* 0x0000bb000c947a20 */ /* 0x000fe60000410000 */
[----:B------:R-:W1:Y:S01]  /*8aa0*/  MUFU.TANH R161, R161 ;  /* 0x000000a100a17308 */ /* 0x000e620000002400 */
[C---:B------:R-:W-:Y:S03]  /*8ab0*/  HMMA.16816.F32 R24, R88.reuse, R94, R24 ;  /* 0x0000005e5818723c */ /* 0x040fe60000001818 */
[----:B------:R-:W-:Y:S02]  /*8ac0*/  FMUL.FTZ R146, R13, c[0x0][0x2ec] ;  /* 0x0000bb000d927a20 */ /* 0x000fe40000410000 */
[----:B------:R-:W-:Y:S03]  /*8ad0*/  FMUL.FTZ R153, R14, c[0x0][0x2ec] ;  /* 0x0000bb000e997a20 */ /* 0x000fe60000410000 */
[C---:B--2---:R-:W-:Y:S01]  /*8ae0*/  HMMA.16816.F32 R28, R88.reuse, R96, R28 ;  /* 0x00000060581c723c */ /* 0x044fe2000000181c */
[----:B------:R-:W2:Y:S03]  /*8af0*/  MUFU.TANH R159, R159 ;  /* 0x0000009f009f7308 */ /* 0x000ea60000002400 */
[----:B------:R-:W-:Y:S02]  /*8b00*/  FMUL.FTZ R151, R15, c[0x0][0x2ec] ;  /* 0x0000bb000f977a20 */ /* 0x000fe40000410000 */
[----:B------:R-:W-:Y:S02]  /*8b10*/  FMUL.FTZ R144, R16, c[0x0][0x2ec] ;  /* 0x0000bb0010907a20 */ /* 0x000fe40000410000 */
[----:B------:R-:W-:Y:S03]  /*8b20*/  HMMA.16816.F32 R32, R88, R98, R32 ;  /* 0x000000625820723c */ /* 0x000fe60000001820 */
[----:B------:R-:W1:Y:S01]  /*8b30*/  MUFU.TANH R160, R160 ;  /* 0x000000a000a07308 */ /* 0x000e620000002400 */
[----:B------:R-:W-:Y:S02]  /*8b40*/  FMUL.FTZ R152, R17, c[0x0][0x2ec] ;  /* 0x0000bb0011987a20 */ /* 0x000fe40000410000 */
[----:B------:R-:W-:Y:S02]  /*8b50*/  FMUL.FTZ R149, R18, c[0x0][0x2ec] ;  /* 0x0000bb0012957a20 */ /* 0x000fe40000410000 */
[----:B------:R-:W-:Y:S04]  /*8b60*/  FMUL.FTZ R147, R19, c[0x0][0x2ec] ;  /* 0x0000bb0013937a20 */ /* 0x000fe80000410000 */
[----:B---3--:R-:W-:Y:S01]  /*8b70*/  FMUL.FTZ R140, R20, c[0x0][0x2ec] ;  /* 0x0000bb00148c7a20 */ /* 0x008fe20000410000 */
[----:B------:R-:W3:Y:S01]  /*8b80*/  MUFU.TANH R165, R165 ;  /* 0x000000a500a57308 */ /* 0x000ee20000002400 */
[----:B------:R-:W-:Y:S02]  /*8b90*/  FMUL.FTZ R142, R21, c[0x0][0x2ec] ;  /* 0x0000bb00158e7a20 */ /* 0x000fe40000410000 */
[----:B------:R-:W-:Y:S02]  /*8ba0*/  FMUL.FTZ R141, R22, c[0x0][0x2ec] ;  /* 0x0000bb00168d7a20 */ /* 0x000fe40000410000 */
[----:B------:R-:W-:Y:S02]  /*8bb0*/  FMUL.FTZ R143, R23, c[0x0][0x2ec] ;  /* 0x0000bb00178f7a20 */ /* 0x000fe40000410000 */
[----:B------:R-:W-:Y:S02]  /*8bc0*/  FMUL.FTZ R150, R24, c[0x0][0x2ec] ;  /* 0x0000bb0018967a20 */ /* 0x000fe40000410000 */
[----:B------:R-:W-:Y:S01]  /*8bd0*/  FMUL.FTZ R154, R25, c[0x0][0x2ec] ;  /* 0x0000bb00199a7a20 */ /* 0x000fe20000410000 */
        /* <DEDUP_REMOVED lines=36> */
[----:B------:R-:W1:Y:S01]  /*8e20*/  MUFU.TANH R3, R3 ;  /* 0x0000000300037308 */ /* 0x000e620000002400 */
[----:B------:R-:W-:-:S05]  /*8e30*/  @!P0 BRA `(.L_x_4078) ;  /* 0x000006e000008947 */ /* 0x000fca0003800000 */
[----:B--234-:R-:W-:Y:S02]  /*8e40*/  MOV R6, UR5 ;  /* 0x0000000500067c02 */ /* 0x01cfe40008000f00 */
        /* <DEDUP_REMOVED lines=8> */
[----:B------:R-:W-:Y:S02]  /*8ed0*/  IABS R9, R8 ;  /* 0x0000000800097213 */ /* 0x000fe40000000000 */
[----:B------:R-:W-:Y:S02]  /*8ee0*/  LOP3.LUT R6, R6, c[0x0][0x2d0], RZ, 0x3c, !PT ;  /* 0x0000b40006067a12 */ /* 0x000fe400078e3cff */
[----:B------:R-:W-:Y:S01]  /*8ef0*/  LOP3.LUT R8, R8, c[0x0][0x2d0], RZ, 0x3c, !PT ;  /* 0x0000b40008087a12 */ /* 0x000fe200078e3cff */
[----:B-12---:R-:W1:Y:S02]  /*8f00*/  MUFU.RCP R0, R4 ;  /* 0x0000000400007308 */ /* 0x006e640000001000 */
        /* <DEDUP_REMOVED lines=50> */
.L_x_4079:
[----:B------:R2:W-:Y:S01]  /*9230*/  @P3 STS [R121+0x3000], RZ ;  /* 0x003000ff79003388 */ /* 0x0005e20000000800 */
[C---:B------:R-:W-:Y:S01]  /*9240*/  LEA R8, P4, R6.reuse, R132, 0x1 ;  /* 0x0000008406087211 */ /* 0x040fe200078808ff */
[----:B------:R-:W-:Y:S01]  /*9250*/  @!P3 IMAD.MOV.U32 R5, RZ, RZ, c[0x0][0x198] ;  /* 0x00006600ff05b624 */ /* 0x000fe200078e00ff */
[----:B------:R-:W-:Y:S01]  /*9260*/  IADD3 R2, P0, R117, R6, RZ ;  /* 0x0000000675027210 */ /* 0x000fe20007f1e0ff */
[----:B------:R2:W-:Y:S01]  /*9270*/  @P3 STS [R121+0x3004], RZ ;  /* 0x003004ff79003388 */ /* 0x0005e20000000800 */
[--C-:B------:R-:W-:Y:S01]  /*9280*/  LEA.HI.X R9, R6, R131, R4.reuse, 0x1, P4 ;  /* 0x0000008306097211 */ /* 0x100fe200020f0c04 */
[----:B-1----:R-:W-:Y:S01]  /*9290*/  @!P3 IMAD.MOV.U32 R0, RZ, RZ, c[0x0][0x19c] ;  /* 0x00006700ff00b624 */ /* 0x002fe200078e00ff */
        /* <DEDUP_REMOVED lines=40> */
.L_x_4078:
        /* <DEDUP_REMOVED lines=57> */
[C---:B------:R-:W-:Y:S01]  /*98b0*/  ISETP.GT.AND P0, PT, R120.reuse, 0x1, PT ;  /* 0x000000017800780c */ /* 0x040fe20003f04270 */
[--C-:B------:R-:W-:Y:S01]  /*98c0*/  FFMA.FTZ R104, R161, c[0x0][0x23c], -R92.reuse ;  /* 0x00008f00a1687a23 */ /* 0x100fe2000001085c */
[----:B------:R-:W-:Y:S01]  /*98d0*/  IADD3 R120, R120, -0x1, RZ ;  /* 0xffffffff78787810 */ /* 0x000fe20007ffe0ff */
        /* <DEDUP_REMOVED lines=37> */
[----:B------:R-:W1:Y:S01]  /*9b30*/  LDSM.16.MT88.4 R60, [R108+0x7000] ;  /* 0x007000006c3c783b */ /* 0x000e620000004200 */
[C---:B------:R-:W-:Y:S02]  /*9b40*/  FMUL.FTZ R34, R85.reuse, R54 ;  /* 0x0000003655227220 */ /* 0x040fe40000410000 */
[C---:B------:R-:W-:Y:S02]  /*9b50*/  FMUL.FTZ R35, R85.reuse, R55 ;  /* 0x0000003755237220 */ /* 0x040fe40000410000 */
[C---:B------:R-:W-:Y:S02]  /*9b60*/  FMUL.FTZ R36, R86.reuse, R36 ;  /* 0x0000002456247220 */ /* 0x040fe40000410000 */
[C---:B------:R-:W-:Y:S01]  /*9b70*/  FMUL.FTZ R37, R86.reuse, R37 ;  /* 0x0000002556257220 */ /* 0x040fe20000410000 */
[----:B------:R-:W3:Y:S01]  /*9b80*/  LDSM.16.MT88.4 R52, [R110+0x8000] ;  /* 0x008000006e34783b */ /* 0x000ee20000004200 */
        /* <DEDUP_REMOVED lines=8> */
[----:B------:R-:W-:Y:S02]  /*9c10*/  FMUL.FTZ R43, R85, R43 ;  /* 0x0000002b552b7220 */ /* 0x000fe40000410000 */
[--C-:B------:R-:W-:Y:S02]  /*9c20*/  FFMA.FTZ R102, R149, c[0x0][0x23c], -R92.reuse ;  /* 0x00008f0095667a23 */ /* 0x100fe4000001085c */
[--C-:B------:R-:W-:Y:S02]  /*9c30*/  FFMA.FTZ R99, R147, c[0x0][0x23c], -R92.reuse ;  /* 0x00008f0093637a23 */ /* 0x100fe4000001085c */
[C---:B------:R-:W-:Y:S02]  /*9c40*/  FMUL.FTZ R44, R86.reuse, R44 ;  /* 0x0000002c562c7220 */ /* 0x040fe40000410000 */
[----:B------:R-:W-:Y:S01]  /*9c50*/  FMUL.FTZ R45, R86, R45 ;  /* 0x0000002d562d7220 */ /* 0x000fe20000410000 */
[----:B------:R-:W2:Y:S01]  /*9c60*/  MUFU.EX2 R88, R88 ;  /* 0x0000005800587308 */ /* 0x000ea20000000800 */
[C---:B------:R-:W-:Y:S02]  /*9c70*/  FMUL.FTZ R46, R85.reuse, R46 ;  /* 0x0000002e552e7220 */ /* 0x040fe40000410000 */
[C---:B------:R-:W-:Y:S01]  /*9c80*/  FMUL.FTZ R47, R85.reuse, R47 ;  /* 0x0000002f552f7220 */ /* 0x040fe20000410000 */
[----:B----4-:R-:W-:Y:S01]  /*9c90*/  F2FP.PACK_AB R82, R90, R93 ;  /* 0x0000005d5a52723e */ /* 0x010fe200000000ff */
        /* <DEDUP_REMOVED lines=13> */
[----:B------:R-:W-:Y:S02]  /*9d70*/  FFMA.FTZ R139, R139, c[0x0][0x23c], -R92 ;  /* 0x00008f008b8b7a23 */ /* 0x000fe4000001085c */
        /* <DEDUP_REMOVED lines=9> */
[----:B------:R-:W-:Y:S02]  /*9e10*/  FFMA.FTZ R158, R158, c[0x0][0x23c], -R103 ;  /* 0x00008f009e9e7a23 */ /* 0x000fe40000010867 */
[C---:B------:R-:W-:Y:S03]  /*9e20*/  FMUL.FTZ R14, R85.reuse, R74 ;  /* 0x0000004a550e7220 */ /* 0x040fe60000410000 */
[----:B------:R-:W-:Y:S01]  /*9e30*/  MUFU.EX2 R97, R97 ;  /* 0x0000006100617308 */ /* 0x000fe20000000800 */
[C---:B------:R-:W-:Y:S02]  /*9e40*/  FMUL.FTZ R15, R85.reuse, R75 ;  /* 0x0000004b550f7220 */ /* 0x040fe40000410000 */
[----:B------:R-:W-:Y:S02]  /*9e50*/  FFMA.FTZ R101, R86, R133, R101 ;  /* 0x0000008556657223 */ /* 0x000fe40000010065 */
[----:B------:R-:W-:Y:S02]  /*9e60*/  FFMA.FTZ R104, R85, R136, R104 ;  /* 0x0000008855687223 */ /* 0x000fe40000010068 */
[----:B------:R-:W-:Y:S01]  /*9e70*/  FFMA.FTZ R84, R84, c[0x0][0x23c], -R92 ;  /* 0x00008f0054547a23 */ /* 0x000fe2000001085c */
[C---:B------:R-:W-:Y:S02]  /*9e80*/  HMMA.16816.F32 R12, R80.reuse, R20, R12 ;  /* 0x00000014500c723c */ /* 0x040fe4000000180c */
[----:B------:R-:W-:Y:S01]  /*9e90*/  MUFU.EX2 R107, R107 ;  /* 0x0000006b006b7308 */ /* 0x000fe20000000800 */
[----:B------:R-:W-:Y:S02]  /*9ea0*/  FADD.FTZ R104, R91, R104 ;  /* 0x000000685b687221 */ /* 0x000fe40000010000 */
[----:B------:R-:W-:Y:S02]  /*9eb0*/  FADD.FTZ R94, R94, R101 ;  /* 0x000000655e5e7221 */ /* 0x000fe40000010000 */
[C---:B------:R-:W-:Y:S01]  /*9ec0*/  FMUL.FTZ R20, R86.reuse, R64 ;  /* 0x0000004056147220 */ /* 0x040fe20000410000 */
[C---:B------:R-:W-:Y:S04]  /*9ed0*/  HMMA.16816.F32 R16, R80.reuse, R22, R16 ;  /* 0x000000165010723c */ /* 0x040fe80000001810 */
[----:B------:R-:W-:Y:S01]  /*9ee0*/  FMUL.FTZ R21, R86, R65 ;  /* 0x0000004156157220 */ /* 0x000fe20000410000 */
[----:B------:R-:W-:Y:S01]  /*9ef0*/  MUFU.EX2 R100, R100 ;  /* 0x0000006400647308 */ /* 0x000fe20000000800 */
[----:B------:R-:W-:Y:S02]  /*9f00*/  FFMA.FTZ R65, R148, c[0x0][0x23c], -R103 ;  /* 0x00008f0094417a23 */ /* 0x000fe40000010867 */
[C---:B------:R-:W-:Y:S04]  /*9f10*/  FMUL.FTZ R22, R85.reuse, R66 ;  /* 0x0000004255167220 */ /* 0x040fe80000410000 */
[----:B------:R-:W-:Y:S02]  /*9f20*/  FMUL.FTZ R23, R85, R67 ;  /* 0x0000004355177220 */ /* 0x000fe40000410000 */
[----:B------:R-:W-:Y:S01]  /*9f30*/  FFMA.FTZ R103, R143, c[0x0][0x23c], -R92 ;  /* 0x00008f008f677a23 */ /* 0x000fe2000001085c */
[----:B------:R-:W-:Y:S01]  /*9f40*/  MUFU.EX2 R142, R142 ;  /* 0x0000008e008e7308 */ /* 0x000fe20000000800 */
[----:B------:R-:W-:Y:S02]  /*9f50*/  FADD.FTZ R89, R89, R104 ;  /* 0x0000006859597221 */ /* 0x000fe40000010000 */
[----:B------:R-:W-:Y:S01]  /*9f60*/  FADD.FTZ R93, R93, R94 ;  /* 0x0000005e5d5d7221 */ /* 0x000fe20000010000 */
[C---:B------:R-:W-:Y:S03]  /*9f70*/  HMMA.16816.F32 R20, R80.reuse, R28, R20 ;  /* 0x0000001c5014723c */ /* 0x040fe60000001814 */
[----:B------:R-:W-:Y:S02]  /*9f80*/  FADD.FTZ R90, R90, R93 ;  /* 0x0000005d5a5a7221 */ /* 0x000fe40000010000 */
[----:B------:R-:W-:Y:S01]  /*9f90*/  FADD.FTZ R93, R88, R89 ;  /* 0x00000059585d7221 */ /* 0x000fe20000010000 */
[----:B------:R-:W-:Y:S01]  /*9fa0*/  MUFU.EX2 R103, R103 ;  /* 0x0000006700677308 */ /* 0x000fe20000000800 */
[C---:B------:R-:W-:Y:S01]  /*9fb0*/  FMUL.FTZ R28, R86.reuse, R56 ;  /* 0x00000038561c7220 */ /* 0x040fe20000410000 */
[C---:B------:R-:W-:Y:S04]  /*9fc0*/  HMMA.16816.F32 R24, R80.reuse, R30, R24 ;  /* 0x0000001e5018723c */ /* 0x040fe80000001818 */
[----:B------:R-:W-:Y:S02]  /*9fd0*/  FMUL.FTZ R29, R86, R57 ;  /* 0x00000039561d7220 */ /* 0x000fe40000410000 */
[--C-:B------:R-:W-:Y:S01]  /*9fe0*/  FFMA.FTZ R86, R137, c[0x0][0x23c], -R92.reuse ;  /* 0x00008f0089567a23 */ /* 0x100fe2000001085c */
[----:B------:R-:W-:Y:S01]  /*9ff0*/  MOV R137, R135 ;  /* 0x0000008700897202 */ /* 0x000fe20000000f00 */
[C---:B------:R-:W-:Y:S01]  /*a000*/  FMUL.FTZ R30, R85.reuse, R58 ;  /* 0x0000003a551e7220 */ /* 0x040fe20000410000 */
[----:B------:R-:W2:Y:S03]  /*a010*/  MUFU.EX2 R65, R65 ;  /* 0x0000004100417308 */ /* 0x000ea60000000800 */
[----:B------:R-:W-:Y:S02]  /*a020*/  FMUL.FTZ R31, R85, R59 ;  /* 0x0000003b551f7220 */ /* 0x000fe40000410000 */
[----:B------:R-:W-:Y:S01]  /*a030*/  LDSM.16.MT88.4 R56, [R110+0x6400] ;  /* 0x006400006e38783b */ /* 0x000fe20000004200 */
[--C-:B------:R-:W-:Y:S01]  /*a040*/  FFMA.FTZ R85, R138, c[0x0][0x23c], -R92.reuse ;  /* 0x00008f008a557a23 */ /* 0x100fe2000001085c */
[----:B------:R-:W-:Y:S01]  /*a050*/  MOV R138, R134 ;  /* 0x00000086008a7202 */ /* 0x000fe20000000f00 */
[----:B------:R-:W-:Y:S02]  /*a060*/  FFMA.FTZ R92, R3, c[0x0][0x23c], -R92 ;  /* 0x00008f00035c7a23 */ /* 0x000fe4000001085c */
[C---:B-1----:R-:W-:Y:S01]  /*a070*/  HMMA.16816.F32 R28, R80.reuse, R60, R28 ;  /* 0x0000003c501c723c */ /* 0x042fe2000000181c */
[----:B------:R-:W-:Y:S07]  /*a080*/  MUFU.EX2 R106, R106 ;  /* 0x0000006a006a7308 */ /* 0x000fee0000000800 */
[C---:B------:R-:W-:Y:S01]  /*a090*/  HMMA.16816.F32 R32, R80.reuse, R62, R32 ;  /* 0x0000003e5020723c */ /* 0x040fe20000001820 */
[----:B------:R-:W-:Y:S02]  /*a0a0*/  LDSM.16.MT88.4 R60, [R108+0x6800] ;  /* 0x006800006c3c783b */ /* 0x000fe40000004200 */
[----:B------:R-:W-:Y:S01]  /*a0b0*/  MUFU.EX2 R105, R105 ;  /* 0x0000006900697308 */ /* 0x000fe20000000800 */
[----:B--2---:R-:W-:Y:S04]  /*a0c0*/  FADD.FTZ R101, R65, R90 ;  /* 0x0000005a41657221 */ /* 0x004fe80000010000 */
[C---:B---3--:R-:W-:Y:S05]  /*a0d0*/  HMMA.16816.F32 R36, R80.reuse, R52, R36 ;  /* 0x000000345024723c */ /* 0x048fea0000001824 */
[----:B------:R-:W-:Y:S03]  /*a0e0*/  MUFU.EX2 R144, R144 ;  /* 0x0000009000907308 */ /* 0x000fe60000000800 */
[C---:B------:R-:W-:Y:S01]  /*a0f0*/  HMMA.16816.F32 R40, R80.reuse, R54, R40 ;  /* 0x000000365028723c */ /* 0x040fe20000001828 */
[----:B------:R-:W1:Y:S06]  /*a100*/  LDSM.16.MT88.4 R52, [R108+0x8000] ;  /* 0x008000006c34783b */ /* 0x000e6c0000004200 */
[----:B------:R-:W-:Y:S10]  /*a110*/  MUFU.EX2 R102, R102 ;  /* 0x0000006600667308 */ /* 0x000ff40000000800 */
[----:B------:R-:W2:Y:S10]  /*a120*/  MUFU.EX2 R99, R99 ;  /* 0x0000006300637308 */ /* 0x000eb40000000800 */
[----:B------:R-:W-:Y:S10]  /*a130*/  MUFU.EX2 R139, R139 ;  /* 0x0000008b008b7308 */ /* 0x000ff40000000800 */
[----:B------:R-:W-:Y:S01]  /*a140*/  MUFU.EX2 R155, R155 ;  /* 0x0000009b009b7308 */ /* 0x000fe20000000800 */
[C---:B-1----:R-:W-:Y:S09]  /*a150*/  HMMA.16816.F32 R44, R80.reuse, R52, R44 ;  /* 0x00000034502c723c */ /* 0x042ff2000000182c */
[----:B------:R-:W1:Y:S03]  /*a160*/  MUFU.EX2 R156, R156 ;  /* 0x0000009c009c7308 */ /* 0x000e660000000800 */
[----:B------:R-:W-:Y:S01]  /*a170*/  F2FP.PACK_AB R52, R98, R65 ;  /* 0x000000416234723e */ /* 0x000fe200000000ff */
[----:B------:R-:W-:Y:S03]  /*a180*/  HMMA.16816.F32 R48, R80, R54, R48 ;  /* 0x000000365030723c */ /* 0x000fe60000001830 */
[----:B------:R-:W-:Y:S01]  /*a190*/  F2FP.PACK_AB R53, R95, R96 ;  /* 0x000000605f35723e */ /* 0x000fe200000000ff */
[----:B------:R-:W-:Y:S03]  /*a1a0*/  FADD.FTZ R96, R96, R93 ;  /* 0x0000005d60607221 */ /* 0x000fe60000010000 */
[----:B------:R-:W-:Y:S01]  /*a1b0*/  F2FP.PACK_AB R54, R100, R97 ;  /* 0x000000616436723e */ /* 0x000fe200000000ff */
[----:B------:R-:W-:Y:S01]  /*a1c0*/  MUFU.EX2 R86, R86 ;  /* 0x0000005600567308 */ /* 0x000fe20000000800 */
[----:B--2---:R-:W-:Y:S03]  /*a1d0*/  F2FP.PACK_AB R55, R99, R102 ;  /* 0x000000666337723e */ /* 0x004fe600000000ff */
[----:B------:R-:W-:Y:S02]  /*a1e0*/  FADD.FTZ R98, R98, R101 ;  /* 0x0000006562627221 */ /* 0x000fe40000010000 */
[----:B------:R-:W-:Y:S02]  /*a1f0*/  FADD.FTZ R95, R95, R96 ;  /* 0x000000605f5f7221 */ /* 0x000fe40000010000 */
[C---:B------:R-:W-:Y:S02]  /*a200*/  HMMA.16816.F32 R4, R52.reuse, R56, R4 ;  /* 0x000000383404723c */ /* 0x040fe40000001804 */
[----:B------:R-:W2:Y:S03]  /*a210*/  MUFU.EX2 R85, R85 ;  /* 0x0000005500557308 */ /* 0x000ea60000000800 */
[----:B------:R-:W-:Y:S01]  /*a220*/  FADD.FTZ R102, R102, R95 ;  /* 0x0000005f66667221 */ /* 0x000fe20000010000 */
[----:B-1----:R-:W-:Y:S02]  /*a230*/  F2FP.PACK_AB R88, R156, R155 ;  /* 0x0000009b9c58723e */ /* 0x002fe400000000ff */
[C---:B------:R-:W-:Y:S01]  /*a240*/  HMMA.16816.F32 R8, R52.reuse, R58, R8 ;  /* 0x0000003a3408723c */ /* 0x040fe20000001808 */
[----:B------:R-:W1:Y:S03]  /*a250*/  LDSM.16.MT88.4 R56, [R108+0x6400] ;  /* 0x006400006c38783b */ /* 0x000e660000004200 */
[----:B------:R-:W-:Y:S01]  /*a260*/  MUFU.EX2 R157, R157 ;  /* 0x0000009d009d7308 */ /* 0x000fe20000000800 */
[----:B------:R-:W-:Y:S09]  /*a270*/  FADD.FTZ R99, R99, R102 ;  /* 0x0000006663637221 */ /* 0x000ff20000010000 */
[----:B------:R-:W3:Y:S01]  /*a280*/  MUFU.EX2 R158, R158 ;  /* 0x0000009e009e7308 */ /* 0x000ee20000000800 */
[----:B--2---:R-:W-:Y:S09]  /*a290*/  F2FP.PACK_AB R89, R85, R86 ;  /* 0x000000565559723e */ /* 0x004ff200000000ff */
[----:B------:R-:W-:Y:S10]  /*a2a0*/  MUFU.EX2 R3, R84 ;  /* 0x0000005400037308 */ /* 0x000ff40000000800 */
[----:B------:R-:W2:Y:S01]  /*a2b0*/  MUFU.EX2 R92, R92 ;  /* 0x0000005c005c7308 */ /* 0x000ea20000000800 */
[----:B---3--:R-:W-:Y:S01]  /*a2c0*/  F2FP.PACK_AB R90, R158, R157 ;  /* 0x0000009d9e5a723e */ /* 0x008fe200000000ff */
[C---:B-1----:R-:W-:Y:S08]  /*a2d0*/  HMMA.16816.F32 R12, R52.reuse, R56, R12 ;  /* 0x00000038340c723c */ /* 0x042ff0000000180c */
[C---:B------:R-:W-:Y:S01]  /*a2e0*/  HMMA.16816.F32 R16, R52.reuse, R58, R16 ;  /* 0x0000003a3410723c */ /* 0x040fe20000001810 */
[----:B------:R-:W1:Y:S03]  /*a2f0*/  LDSM.16.MT88.4 R56, [R110+0x7400] ;  /* 0x007400006e38783b */ /* 0x000e660000004200 */
[----:B--2---:R-:W-:Y:S04]  /*a300*/  F2FP.PACK_AB R91, R92, R3 ;  /* 0x000000035c5b723e */ /* 0x004fe800000000ff */
        /* <DEDUP_REMOVED lines=14> */
[----:B------:R-:W-:Y:S01]  /*a3f0*/  F2FP.PACK_AB R54, R105, R106 ;  /* 0x0000006a6936723e */ /* 0x000fe200000000ff */
[----:B------:R-:W-:Y:S01]  /*a400*/  FADD.FTZ R142, R142, R99 ;  /* 0x000000638e8e7221 */ /* 0x000fe20000010000 */
[----:B------:R-:W-:Y:S03]  /*a410*/  F2FP.PACK_AB R55, R139, R144 ;  /* 0x000000908b37723e */ /* 0x000fe600000000ff */
[----:B------:R-:W-:Y:S04]  /*a420*/  FADD.FTZ R103, R103, R142 ;  /* 0x0000008e67677221 */ /* 0x000fe80000010000 */
[----:B------:R-:W-:Y:S04]  /*a430*/  FADD.FTZ R144, R144, R103 ;  /* 0x0000006790907221 */ /* 0x000fe80000010000 */
[----:B------:R-:W-:Y:S04]  /*a440*/  FADD.FTZ R139, R139, R144 ;  /* 0x000000908b8b7221 */ /* 0x000fe80000010000 */
[----:B------:R-:W-:Y:S04]  /*a450*/  FADD.FTZ R86, R86, R139 ;  /* 0x0000008b56567221 */ /* 0x000fe80000010000 */
[----:B------:R-:W-:Y:S01]  /*a460*/  FADD.FTZ R86, R85, R86 ;  /* 0x0000005655567221 */ /* 0x000fe20000010000 */
[----:B------:R-:W-:Y:S03]  /*a470*/  MOV R85, R0 ;  /* 0x0000000000557202 */ /* 0x000fe60000000f00 */
[----:B------:R-:W-:Y:S01]  /*a480*/  FADD.FTZ R3, R3, R86 ;  /* 0x0000005603037221 */ /* 0x000fe20000010000 */
[C---:B-1----:R-:W-:Y:S03]  /*a490*/  HMMA.16816.F32 R4, R52.reuse, R56, R4 ;  /* 0x000000383404723c */ /* 0x042fe60000001804 */
[----:B------:R-:W-:Y:S05]  /*a4a0*/  FADD.FTZ R136, R92, R3 ;  /* 0x000000035c887221 */ /* 0x000fea0000010000 */
        /* <DEDUP_REMOVED lines=12> */
[C---:B------:R-:W-:Y:S08]  /*a570*/  HMMA.16816.F32 R40, R52.reuse, R58, R40 ;  /* 0x0000003a3428723c */ /* 0x040ff00000001828 */
[C---:B--2---:R-:W-:Y:S08]  /*a580*/  HMMA.16816.F32 R44, R52.reuse, R60, R44 ;  /* 0x0000003c342c723c */ /* 0x044ff0000000182c */
[----:B------:R-:W-:Y:S01]  /*a590*/  HMMA.16816.F32 R48, R52, R62, R48 ;  /* 0x0000003e3430723c */ /* 0x000fe20000001830 */
[----:B------:R-:W1:Y:S07]  /*a5a0*/  LDSM.16.MT88.4 R60, [R110+0x7c00] ;  /* 0x007c00006e3c783b */ /* 0x000e6e0000004200 */
[C---:B------:R-:W-:Y:S01]  /*a5b0*/  HMMA.16816.F32 R80, R88.reuse, R76, R4 ;  /* 0x0000004c5850723c */ /* 0x040fe20000001804 */
[----:B------:R-:W2:Y:S07]  /*a5c0*/  LDSM.16.MT88.4 R52, [R108+0x7c00] ;  /* 0x007c00006c34783b */ /* 0x000eae0000004200 */
[C---:B------:R-:W-:Y:S01]  /*a5d0*/  HMMA.16816.F32 R76, R88.reuse, R78, R8 ;  /* 0x0000004e584c723c */ /* 0x040fe20000001808 */
[----:B------:R-:W3:Y:S07]  /*a5e0*/  LDSM.16.MT88.4 R4, [R110+0x8c00] ;  /* 0x008c00006e04783b */ /* 0x000eee0000004200 */
[C---:B------:R-:W-:Y:S01]  /*a5f0*/  HMMA.16816.F32 R72, R88.reuse, R68, R12 ;  /* 0x000000445848723c */ /* 0x040fe2000000180c */
[----:B------:R-:W4:Y:S06]  /*a600*/  LDSM.16.MT88.4 R8, [R108+0x8c00] ;  /* 0x008c00006c08783b */ /* 0x000f2c0000004200 */
[----:B------:R-:W-:Y:S01]  /*a610*/  FADD.FTZ R13, R97, R98 ;  /* 0x00000062610d7221 */ /* 0x000fe20000010000 */
[C---:B------:R-:W-:Y:S04]  /*a620*/  HMMA.16816.F32 R68, R88.reuse, R70, R16 ;  /* 0x000000465844723c */ /* 0x040fe80000001810 */
[----:B------:R-:W-:Y:S04]  /*a630*/  FADD.FTZ R13, R100, R13 ;  /* 0x0000000d640d7221 */ /* 0x000fe80000010000 */
[----:B------:R-:W-:Y:S01]  /*a640*/  FADD.FTZ R140, R140, R13 ;  /* 0x0000000d8c8c7221 */ /* 0x000fe20000010000 */
[C---:B-1----:R-:W-:Y:S03]  /*a650*/  HMMA.16816.F32 R64, R88.reuse, R60, R20 ;  /* 0x0000003c5840723c */ /* 0x042fe60000001814 */
[----:B------:R-:W-:Y:S05]  /*a660*/  FADD.FTZ R107, R107, R140 ;  /* 0x0000008c6b6b7221 */ /* 0x000fea0000010000 */
[C---:B------:R-:W-:Y:S08]  /*a670*/  HMMA.16816.F32 R60, R88.reuse, R62, R24 ;  /* 0x0000003e583c723c */ /* 0x040ff00000001818 */
[C---:B--2---:R-:W-:Y:S08]  /*a680*/  HMMA.16816.F32 R56, R88.reuse, R52, R28 ;  /* 0x000000345838723c */ /* 0x044ff0000000181c */
[C---:B------:R-:W-:Y:S08]  /*a690*/  HMMA.16816.F32 R52, R88.reuse, R54, R32 ;  /* 0x000000365834723c */ /* 0x040ff00000001820 */
[C---:B---3--:R-:W-:Y:S07]  /*a6a0*/  HMMA.16816.F32 R36, R88.reuse, R4, R36 ;  /* 0x000000045824723c */ /* 0x048fee0000001824 */
[----:B------:R-:W-:Y:S01]  /*a6b0*/  FADD.FTZ R4, R106, R107 ;  /* 0x0000006b6a047221 */ /* 0x000fe20000010000 */
[C---:B------:R-:W-:Y:S04]  /*a6c0*/  HMMA.16816.F32 R40, R88.reuse, R6, R40 ;  /* 0x000000065828723c */ /* 0x040fe80000001828 */
[----:B------:R-:W-:Y:S04]  /*a6d0*/  FADD.FTZ R4, R105, R4 ;  /* 0x0000000469047221 */ /* 0x000fe80000010000 */
[C---:B----4-:R-:W-:Y:S04]  /*a6e0*/  HMMA.16816.F32 R44, R88.reuse, R8, R44 ;  /* 0x00000008582c723c */ /* 0x050fe8000000182c */
[----:B------:R-:W-:Y:S04]  /*a6f0*/  FADD.FTZ R155, R155, R4 ;  /* 0x000000049b9b7221 */ /* 0x000fe80000010000 */
[----:B------:R-:W-:Y:S04]  /*a700*/  HMMA.16816.F32 R48, R88, R10, R48 ;  /* 0x0000000a5830723c */ /* 0x000fe80000001830 */
[----:B------:R-:W-:Y:S04]  /*a710*/  FADD.FTZ R156, R156, R155 ;  /* 0x0000009b9c9c7221 */ /* 0x000fe80000010000 */
[----:B------:R-:W-:Y:S04]  /*a720*/  FADD.FTZ R133, R157, R156 ;  /* 0x0000009c9d857221 */ /* 0x000fe80000010000 */
[----:B------:R-:W-:Y:S01]  /*a730*/  FADD.FTZ R133, R158, R133 ;  /* 0x000000859e857221 */ /* 0x000fe20000010000 */
[----:B------:R-:W-:-:S05]  /*a740*/  @P0 BRA `(.L_x_4080) ;  /* 0xffffd6c000000947 */ /* 0x000fca000383ffff */
.L_x_4076:
        /* <DEDUP_REMOVED lines=154> */
[----:B-1----:R-:W-:-:S03]  /*b0f0*/  @P1 IMAD.WIDE.U32 R38, R118, c[0x0][0x1e8], RZ ;  /* 0x00007a0076261a25 */ /* 0x002fc600078e00ff */
[----:B------:R-:W-:Y:S06]  /*b100*/  BAR.SYNC.DEFER_BLOCKING 0x0 ;  /* 0x0000000000007b1d */ /* 0x000fec0000010000 */
[----:B------:R-:W1:Y:S04]  /*b110*/  S2R R7, SR_CTAID.Y ;  /* 0x0000000000077919 */ /* 0x000e680000002600 */
[----:B------:R-:W3:Y:S01]  /*b120*/  S2R R10, SR_CTAID.Z ;  /* 0x00000000000a7919 */ /* 0x000ee20000002700 */
[----:B--2---:R-:W-:-:S02]  /*b130*/  @P1 IMAD R37, R118, c[0x0][0x1ec], R39 ;  /* 0x00007b0076251a24 */ /* 0x004fc400078e0227 */
[----:B----4-:R-:W-:Y:S01]  /*b140*/  @P3 FMUL.FTZ R39, R4, 0.69314718246459960938 ;  /* 0x3f31721804273820 */ /* 0x010fe20000410000 */
[----:B------:R2:W4:Y:S04]  /*b150*/  LDS.128 R28, [R121] ;  /* 0x00000000791c7984 */ /* 0x0005280000000c00 */
[----:B------:R2:W2:Y:S01]  /*b160*/  LDS.128 R24, [R121+0x800] ;  /* 0x0008000079187984 */ /* 0x0004a20000000c00 */
[C---:B-1----:R-:W-:Y:S01]  /*b170*/  @!P1 IMAD.WIDE.U32 R40, R7.reuse, c[0x0][0x1e0], RZ ;  /* 0x0000780007289a25 */ /* 0x042fe200078e00ff */
        /* <DEDUP_REMOVED lines=35> */
.L_x_4082:
[----:B------:R-:W-:Y:S05]  /*b3b0*/  BSYNC B0 ;  /* 0x0000000000007941 */ /* 0x000fea0003800000 */
.L_x_4081:
        /* <DEDUP_REMOVED lines=36> */
.L_x_4084:
[----:B------:R-:W-:Y:S05]  /*b600*/  BSYNC B0 ;  /* 0x0000000000007941 */ /* 0x000fea0003800000 */
.L_x_4083:
        /* <DEDUP_REMOVED lines=18> */
[----:B--2---:R1:W-:Y:S10]  /*b730*/  @!P1 STG.E.128 [R4.64], R24 ;  /* 0x0000001804009986 */ /* 0x0043f4000c101d08 */
[----:B------:R-:W-:Y:S05]  /*b740*/  @P0 EXIT ;  /* 0x000000000000094d */ /* 0x000fea0003800000 */
[----:B------:R-:W-:Y:S01]  /*b750*/  STG.E.128 [R4.64+0x80], R32 ;  /* 0x0000802004007986 */ /* 0x000fe2000c101d08 */
[----:B------:R-:W-:Y:S05]  /*b760*/  EXIT ;  /* 0x000000000000794d */ /* 0x000fea0003800000 */
.L_x_4085:
        /* <DEDUP_REMOVED lines=9> */
.L_x_6149:


//--------------------- .text._ZN5flash24flash_fwd_splitkv_kernelI23Flash_fwd_kernel_traitsILi96ELi64ELi64ELi4ELb0ELb0EN7cutlass6half_tE19Flash_kernel_traitsILi96ELi64ELi64ELi4ES3_EELb1ELb0ELb0ELb0ELb0ELb0ELb0ELb1EEEvNS_16Flash_fwd_paramsE --------------------------
	.section	.text._ZN5flash24flash_fwd_splitkv_kernelI23Flash_fwd_kernel_traitsILi96ELi64ELi64ELi4ELb0ELb0EN7cutlass6half_tE19Flash_kernel_traitsILi96ELi64ELi64ELi4ES3_EELb1ELb0ELb0ELb0ELb0ELb0ELb0ELb1EEEvNS_16Flash_fwd_paramsE,"ax",@progbits
	.sectioninfo	@"SHI_REGISTERS=160"
	.align	128
        .global         _ZN5flash24flash_fwd_splitkv_kernelI23Flash_fwd_kernel_traitsILi96ELi64ELi64ELi4ELb0ELb0EN7cutlass6half_tE19Flash_kernel_traitsILi96ELi64ELi64ELi4ES3_EELb1ELb0ELb0ELb0ELb0ELb0ELb0ELb1EEEvNS_16Flash_fwd_paramsE
        .type           _ZN5flash24flash_fwd_splitkv_kernelI23Flash_fwd_kernel_traitsILi96ELi64ELi64ELi4ELb0ELb0EN7cutlass6half_tE19Flash_kernel_traitsILi96ELi64ELi64ELi4ES3_EELb1ELb0ELb0ELb0ELb0ELb0ELb0ELb1EEEvNS_16Flash_fwd_paramsE,@function
        .size           _ZN5flash24flash_fwd_splitkv_kernelI23Flash_fwd_kernel_traitsILi96ELi64ELi64ELi4ELb0ELb0EN7cutlass6half_tE19Flash_kernel_traitsILi96ELi64ELi64ELi4ES3_EELb1ELb0ELb0ELb0ELb0ELb0ELb0ELb1EEEvNS_16Flash_fwd_paramsE,(.L_x_6150 - _ZN5flash24flash_fwd_splitkv_kernelI23Flash_fwd_kernel_traitsILi96ELi64ELi64ELi4ELb0ELb0EN7cutlass6half_tE19Flash_kernel_traitsILi96ELi64ELi64ELi4ES3_EELb1ELb0ELb0ELb0ELb0ELb0ELb0ELb1EEEvNS_16Flash_fwd_paramsE)
        .other          _ZN5flash24flash_fwd_splitkv_kernelI23Flash_fwd_kernel_traitsILi96ELi64ELi64ELi4ELb0ELb0EN7cutlass6half_tE19Flash_kernel_traitsILi96ELi64ELi64ELi4ES3_EELb1ELb0ELb0ELb0ELb0ELb0ELb0ELb1EEEvNS_16Flash_fwd_paramsE,@"STO_CUDA_ENTRY STV_DEFAULT"
_ZN5flash24flash_fwd_splitkv_kernelI23Flash_fwd_kernel_traitsILi96ELi64ELi64ELi4ELb0ELb0EN7cutlass6half_tE19Flash_kernel_traitsILi96ELi64ELi64ELi4ES3_EELb1ELb0ELb0ELb0ELb0ELb0ELb0ELb1EEEvNS_16Flash_fwd_paramsE:
.text._ZN5flash24flash_fwd_splitkv_kernelI23Flash_fwd_kernel_traitsILi96ELi64ELi64ELi4ELb0ELb0EN7cutlass6half_tE19Flash_kernel_traitsILi96ELi64ELi64ELi4ES3_EELb1ELb0ELb0ELb0ELb0ELb0ELb0ELb1EEEvNS_16Flash_fwd_paramsE:
        /* <DEDUP_REMOVED lines=24> */
[----:B------:R-:W2:Y:S01]  /*0180*/  S2R R110, SR_CTAID.Z ;  /* 0x00000000006e7919 */ /* 0x000ea20000002700 */
[----:B------:R-:W-:Y:S02]  /*0190*/  ISETP.NE.AND.EX P0, PT, RZ, c[0x0][0x24c], PT, P0 ;  /* 0x00009300ff007a0c */ /* 0x000fe40003f05300 */
[--C-:B------:R-:W-:Y:S01]  /*01a0*/  SHF.R.S32.HI R2, RZ, 0x1f, R3.reuse ;  /* 0x0000001fff027819 */ /* 0x100fe20000011403 */
[----:B-1----:R-:W-:Y:S02]  /*01b0*/  IMAD.MOV.U32 R7, RZ, RZ, R3 ;  /* 0x000000ffff077224 */ /* 0x002fe400078e0003 */
[----:B--2---:R-:W-:Y:S02]  /*01c0*/  @P1 IMAD.IADD R126, R126, 0x1, -R127 ;  /* 0x000000017e7e1824 */ /* 0x004fe400078e0a7f */
[----:B------:R-:W-:-:S06]  /*01d0*/  @!P1 IMAD.MOV.U32 R126, RZ, RZ, c[0x0][0x214] ;  /* 0x00008500ff7e9624 */ /* 0x000fcc00078e00ff */
[----:B------:R-:W-:Y:S05]  /*01e0*/  @!P0 BRA `(.L_x_4086) ;  /* 0x0000004000008947 */ /* 0x000fea0003800000 */
[----:B---34-:R-:W2:Y:S02]  /*01f0*/  @P2 LDG.E R6, [R8.64+0x4] ;  /* 0x0000040608062981 */ /* 0x018ea4000c1e1900 */
[----:B--2--5:R-:W-:-:S06]  /*0200*/  @P2 IADD3 R61, R6, -R19, RZ ;  /* 0x80000013063d2210 */ /* 0x024fcc0007ffe0ff */
[----:B------:R1:W5:Y:S01]  /*0210*/  @!P2 LDG.E R61, [R8.64] ;  /* 0x00000006083da981 */ /* 0x000362000c1e1900 */
[----:B------:R-:W-:Y:S05]  /*0220*/  BRA `(.L_x_4087) ;  /* 0x0000001000007947 */ /* 0x000fea0003800000 */
.L_x_4086:
[----:B---34-:R-:W-:Y:S02]  /*0230*/  MOV R61, c[0x0][0x218] ;  /* 0x00008600003d7a02 */ /* 0x018fe40000000f00 */
.L_x_4087:
        /* <DEDUP_REMOVED lines=53> */
[----:B------:R-:W-:Y:S01]  /*0590*/  SHF.R.S32.HI R11, RZ, 0x2, R0 ;  /* 0x00000002ff0b7819 */ /* 0x000fe20000011400 */
[--C-:B------:R-:W-:Y:S01]  /*05a0*/  IMAD R0, R3, c[0x0][0x1c0], R110.reuse ;  /* 0x0000700003007a24 */ /* 0x100fe200078e026e */
[----:B------:R-:W-:Y:S02]  /*05b0*/  SHF.R.S32.HI R2, RZ, 0x1f, R110 ;  /* 0x0000001fff027819 */ /* 0x000fe4000001146e */
[----:B------:R-:W-:Y:S01]  /*05c0*/  IADD3.X R9, R127, R13, R4, P0, !PT ;  /* 0x0000000d7f097210 */ /* 0x000fe200007fe404 */
[----:B------:R-:W-:Y:S01]  /*05d0*/  IMAD R0, R0, c[0x0][0x214], R77 ;  /* 0x0000850000007a24 */ /* 0x000fe200078e024d */
[----:B------:R-:W-:Y:S01]  /*05e0*/  ISETP.GE.AND P0, PT, R11, R126, PT ;  /* 0x0000007e0b00720c */ /* 0x000fe20003f06270 */
[----:B------:R-:W-:Y:S01]  /*05f0*/  IMAD R5, R2, c[0x0][0x1f0], RZ ;  /* 0x00007c0002057a24 */ /* 0x000fe200078e02ff */
[----:B------:R-:W-:Y:S01]  /*0600*/  SHF.R.S32.HI R3, RZ, 0x1f, R11 ;  /* 0x0000001fff037819 */ /* 0x000fe2000001140b */
[----:B------:R-:W-:Y:S01]  /*0610*/  IMAD.WIDE.U32 R8, R110, c[0x0][0x1f0], R8 ;  /* 0x00007c006e087a25 */ /* 0x000fe200078e0008 */
[----:B------:R-:W-:-:S02]  /*0620*/  IADD3 R4, R6, 0x20, RZ ;  /* 0x0000002006047810 */ /* 0x000fc40007ffe0ff */
[----:B------:R-:W-:Y:S01]  /*0630*/  IADD3 R2, R6, 0x40, RZ ;  /* 0x0000004006027810 */ /* 0x000fe20007ffe0ff */
[----:B------:R-:W-:-:S05]  /*0640*/  IMAD R5, R110, c[0x0][0x1f4], R5 ;  /* 0x00007d006e057a24 */ /* 0x000fca00078e0205 */
[----:B------:R-:W-:Y:S01]  /*0650*/  IADD3 R15, R9, R5, RZ ;  /* 0x00000005090f7210 */ /* 0x000fe20007ffe0ff */
        /* <DEDUP_REMOVED lines=14> */
.L_x_4090:
[----:B------:R-:W-:Y:S05]  /*0740*/  BSYNC B0 ;  /* 0x0000000000007941 */ /* 0x000fea0003800000 */
.L_x_4089:
        /* <DEDUP_REMOVED lines=19> */
.L_x_4092:
[----:B------:R-:W-:Y:S05]  /*0880*/  BSYNC B0 ;  /* 0x0000000000007941 */ /* 0x000fea0003800000 */
.L_x_4091:
[----:B------:R-:W-:-:S04]  /*0890*/  ISETP.NE.AND P2, PT, R58, RZ, PT ;  /* 0x000000ff3a00720c */ /* 0x000fc80003f45270 */
[-C--:B------:R-:W-:Y:S02]  /*08a0*/  ISETP.GE.OR P1, PT, R11, R126.reuse, P2 ;  /* 0x0000007e0b00720c */ /* 0x080fe40001726670 */
[C---:B------:R-:W-:Y:S02]  /*08b0*/  IADD3 R11, P0, R0.reuse, R11, RZ ;  /* 0x0000000b000b7210 */ /* 0x040fe40007f1e0ff */
        /* <DEDUP_REMOVED lines=10> */
.L_x_4088:
[----:B-1----:R-:W-:Y:S02]  /*0960*/  ISETP.NE.U32.AND P0, PT, RZ, c[0x0][0x2b8], PT ;  /* 0x0000ae00ff007a0c */ /* 0x002fe40003f05070 */
        /* <DEDUP_REMOVED lines=23> */
[----:B-1---5:R-:W-:Y:S02]  /*0ae0*/  IMAD.MOV R3, RZ, RZ, -R9 ;  /* 0x000000ffff037224 */ /* 0x022fe400078e0a09 */
        /* <DEDUP_REMOVED lines=25> */
[----:B-1----:R-:W-:-:S05]  /*0c80*/  IADD3 R4, RZ, -R9, RZ ;  /* 0x80000009ff047210 */ /* 0x002fca0007ffe0ff */
[----:B------:R-:W-:Y:S01]  /*0c90*/  IMAD R6, R4, R3, RZ ;  /* 0x0000000304067224 */ /* 0x000fe200078e02ff */
[----:B------:R-:W-:-:S03]  /*0ca0*/  IABS R4, R110 ;  /* 0x0000006e00047213 */ /* 0x000fc60000000000 */
[----:B------:R-:W-:-:S04]  /*0cb0*/  IMAD.HI.U32 R9, R9, R6, R8 ;  /* 0x0000000609097227 */ /* 0x000fc800078e0008 */
[----:B------:R-:W-:-:S04]  /*0cc0*/  IMAD.MOV.U32 R6, RZ, RZ, R4 ;  /* 0x000000ffff067224 */ /* 0x000fc800078e0004 */
[----:B------:R-:W-:-:S04]  /*0cd0*/  IMAD.HI.U32 R8, R9, R6, RZ ;  /* 0x0000000609087227 */ /* 0x000fc800078e00ff */
[----:B------:R-:W-:Y:S01]  /*0ce0*/  IMAD R9, R5, c[0x0][0x2d0], R114 ;  /* 0x0000b40005097a24 */ /* 0x000fe200078e0272 */
[----:B------:R-:W-:-:S04]  /*0cf0*/  IADD3 R4, -R8, RZ, RZ ;  /* 0x000000ff08047210 */ /* 0x000fc80007ffe1ff */
[----:B------:R-:W-:Y:S01]  /*0d00*/  SHF.R.S32.HI R5, RZ, 0x1f, R9 ;  /* 0x0000001fff057819 */ /* 0x000fe20000011409 */
[----:B------:R-:W-:-:S05]  /*0d10*/  IMAD R4, R3, R4, R6 ;  /* 0x0000000403047224 */ /* 0x000fca00078e0206 */
[----:B------:R-:W-:-:S13]  /*0d20*/  ISETP.GT.U32.AND P0, PT, R3, R4, PT ;  /* 0x000000040300720c */ /* 0x000fda0003f04070 */
[----:B------:R-:W-:Y:S01]  /*0d30*/  @!P0 IMAD.IADD R4, R4, 0x1, -R3 ;  /* 0x0000000104048824 */ /* 0x000fe200078e0a03 */
[----:B------:R-:W-:-:S04]  /*0d40*/  @!P0 IADD3 R8, R8, 0x1, RZ ;  /* 0x0000000108088810 */ /* 0x000fc80007ffe0ff */
[----:B------:R-:W-:Y:S01]  /*0d50*/  ISETP.GE.U32.AND P1, PT, R4, R3, PT ;  /* 0x000000030400720c */ /* 0x000fe20003f26070 */
[----:B------:R-:W-:Y:S01]  /*0d60*/  IMAD R4, R5, c[0x0][0x198], RZ ;  /* 0x0000660005047a24 */ /* 0x000fe200078e02ff */
        /* <DEDUP_REMOVED lines=25> */
.L_x_4093:
        /* <DEDUP_REMOVED lines=16> */
.L_x_4095:
[----:B------:R-:W-:Y:S02]  /*1000*/  IABS R6, c[0x0][0x1c8] ;  /* 0x0000720000067a13 */ /* 0x000fe40000000000 */
[----:B------:R-:W-:Y:S02]  /*1010*/  MOV R8, RZ ;  /* 0x000000ff00087202 */ /* 0x000fe40000000f00 */
[----:B------:R-:W1:Y:S01]  /*1020*/  I2F.RP R12, R6 ;  /* 0x00000006000c7306 */ /* 0x000e620000209400 */
[----:B------:R-:W-:Y:S02]  /*1030*/  LEA R114, R87, 0xffffffc0, 0x6 ;  /* 0xffffffc057727811 */ /* 0x000fe400078e30ff */
[----:B------:R-:W-:-:S05]  /*1040*/  @P4 IADD3 R19, R0, R19, RZ ;  /* 0x0000001300134210 */ /* 0x000fca0007ffe0ff */
[----:B-1----:R-:W1:Y:S02]  /*1050*/  MUFU.RCP R9, R12 ;  /* 0x0000000c00097308 */ /* 0x002e640000001000 */
[----:B-1----:R-:W-:Y:S01]  /*1060*/  IADD3 R9, R9, 0xffffffe, RZ ;  /* 0x0ffffffe09097810 */ /* 0x002fe20007ffe0ff */
[----:B------:R-:W-:-:S04]  /*1070*/  IMAD.WIDE.U32 R12, R114, c[0x0][0x198], R10 ;  /* 0x00006600720c7a25 */ /* 0x000fc800078e000a */
[C---:B------:R-:W-:Y:S01]  /*1080*/  @P4 IMAD.WIDE.U32 R10, R19.reuse, c[0x0][0x1a0], RZ ;  /* 0x00006800130a4a25 */ /* 0x040fe200078e00ff */
[----:B------:R-:W1:Y:S01]  /*1090*/  F2I.FTZ.U32.TRUNC.NTZ R9, R9 ;  /* 0x0000000900097305 */ /* 0x000e62000021f000 */
[----:B------:R-:W-:Y:S02]  /*10a0*/  MOV R106, R12 ;  /* 0x0000000c006a7202 */ /* 0x000fe40000000f00 */
[----:B------:R-:W-:Y:S02]  /*10b0*/  @P4 IMAD R19, R19, c[0x0][0x1a4], R11 ;  /* 0x0000690013134a24 */ /* 0x000fe400078e020b */
[----:B------:R-:W-:Y:S02]  /*10c0*/  @P4 IMAD.MOV.U32 R18, RZ, RZ, R10 ;  /* 0x000000ffff124224 */ /* 0x000fe400078e000a */
[----:B-1----:R-:W-:-:S04]  /*10d0*/  IMAD.MOV R4, RZ, RZ, -R9 ;  /* 0x000000ffff047224 */ /* 0x002fc800078e0a09 */
        /* <DEDUP_REMOVED lines=16> */
[----:B------:R-:W-:Y:S02]  /*11e0*/  IMAD R4, R114, c[0x0][0x19c], R9 ;  /* 0x0000670072047a24 */ /* 0x000fe400078e0209 */
[----:B------:R-:W-:Y:S02]  /*11f0*/  IMAD.MOV.U32 R9, RZ, RZ, R114 ;  /* 0x000000ffff097224 */ /* 0x000fe400078e0072 */
[----:B------:R-:W-:Y:S01]  /*1200*/  @!P1 IMAD.MOV R8, RZ, RZ, -R8 ;  /* 0x000000ffff089224 */ /* 0x000fe200078e0a08 */
[----:B------:R-:W-:Y:S01]  /*1210*/  @!P0 LOP3.LUT R8, RZ, c[0x0][0x1c8], RZ, 0x33, !PT ;  /* 0x00007200ff088a12 */ /* 0x000fe200078e33ff */
[----:B------:R-:W-:-:S03]  /*1220*/  IMAD.IADD R107, R13, 0x1, R4 ;  /* 0x000000010d6b7824 */ /* 0x000fc600078e0204 */
[----:B------:R-:W-:Y:S01]  /*1230*/  SHF.R.S32.HI R6, RZ, 0x1f, R8 ;  /* 0x0000001fff067819 */ /* 0x000fe20000011408 */
[----:B------:R-:W-:-:S04]  /*1240*/  IMAD.WIDE.U32 R106, R8, c[0x0][0x1b0], R106 ;  /* 0x00006c00086a7a25 */ /* 0x000fc800078e006a */
[----:B------:R-:W-:-:S04]  /*1250*/  IMAD R13, R6, c[0x0][0x1b0], RZ ;  /* 0x00006c00060d7a24 */ /* 0x000fc800078e02ff */
        /* <DEDUP_REMOVED lines=13> */
.L_x_4094:
        /* <DEDUP_REMOVED lines=10> */
[----:B------:R-:W-:Y:S01]  /*13d0*/  IMAD.MOV.U32 R53, RZ, RZ, c[0x0][0x198] ;  /* 0x00006600ff357624 */ /* 0x000fe200078e00ff */
[----:B------:R-:W-:Y:S01]  /*13e0*/  SHF.R.S32.HI R74, RZ, 0x5, R69 ;  /* 0x00000005ff4a7819 */ /* 0x000fe20000011445 */
[----:B------:R-:W-:Y:S01]  /*13f0*/  IMAD.HI.U32 R67, R4, R67, R16 ;  /* 0x0000004304437227 */ /* 0x000fe200078e0010 */
[----:B------:R-:W-:-:S02]  /*1400*/  SHF.R.S32.HI R75, RZ, 0x3, R76 ;  /* 0x00000003ff4b7819 */ /* 0x000fc4000001144c */
[----:B------:R-:W-:Y:S01]  /*1410*/  LEA.HI R80, R80, R61, RZ, 0x6 ;  /* 0x0000003d50507211 */ /* 0x000fe200078f30ff */
[----:B------:R-:W-:Y:S01]  /*1420*/  @!P0 IMAD R0, R2, c[0x0][0x178], RZ ;  /* 0x00005e0002008a24 */ /* 0x000fe200078e02ff */
[----:B------:R-:W-:Y:S01]  /*1430*/  SHF.R.S32.HI R63, RZ, 0x1, R67 ;  /* 0x00000001ff3f7819 */ /* 0x000fe20000011443 */
[----:B------:R-:W-:Y:S01]  /*1440*/  @P0 IMAD.WIDE.U32 R22, R127, c[0x0][0x190], RZ ;  /* 0x000064007f160a25 */ /* 0x000fe200078e00ff */
[----:B------:R-:W-:Y:S02]  /*1450*/  SHF.R.S32.HI R80, RZ, 0x6, R80 ;  /* 0x00000006ff507819 */ /* 0x000fe40000011450 */
[----:B------:R-:W-:Y:S01]  /*1460*/  LOP3.LUT R69, R69, 0xffffffe0, RZ, 0xc0, !PT ;  /* 0xffffffe045457812 */ /* 0x000fe200078ec0ff */
[----:B------:R-:W-:Y:S01]  /*1470*/  @!P0 IMAD.WIDE.U32 R10, R7, c[0x0][0x178], RZ ;  /* 0x00005e00070a8a25 */ /* 0x000fe200078e00ff */
[----:B------:R-:W-:Y:S02]  /*1480*/  IMNMX R80, RZ, R80, !PT ;  /* 0x00000050ff507217 */ /* 0x000fe40007800200 */
[----:B------:R-:W-:Y:S01]  /*1490*/  SHF.L.U32 R54, R53, 0x5, RZ ;  /* 0x0000000535367819 */ /* 0x000fe200000006ff */
[----:B------:R-:W-:Y:S01]  /*14a0*/  @!P0 IMAD R0, R7, c[0x0][0x17c], R0 ;  /* 0x00005f0007008a24 */ /* 0x000fe200078e0200 */
[----:B------:R-:W-:Y:S01]  /*14b0*/  SHF.L.U32 R66, R63, 0x5, RZ ;  /* 0x000000053f427819 */ /* 0x000fe200000006ff */
[----:B------:R-:W-:-:S02]  /*14c0*/  @P0 IMAD R15, R127, c[0x0][0x194], R23 ;  /* 0x000065007f0f0a24 */ /* 0x000fc400078e0217 */
[----:B------:R-:W-:Y:S01]  /*14d0*/  @!P0 IMAD.IADD R15, R11, 0x1, R0 ;  /* 0x000000010b0f8824 */ /* 0x000fe200078e0200 */
[CC--:B------:R-:W-:Y:S01]  /*14e0*/  LEA.HI R11, R73.reuse, R58.reuse, RZ, 0x2 ;  /* 0x0000003a490b7211 */ /* 0x0c0fe200078f10ff */
[----:B------:R-:W-:Y:S01]  /*14f0*/  @!P0 IMAD.MOV.U32 R22, RZ, RZ, R10 ;  /* 0x000000ffff168224 */ /* 0x000fe200078e000a */
[----:B------:R-:W-:Y:S01]  /*1500*/  LEA.HI R73, R73, R58, RZ, 0x4 ;  /* 0x0000003a49497211 */ /* 0x000fe200078f20ff */
[----:B------:R-:W-:Y:S01]  /*1510*/  IMAD.SHL.U32 R17, R75, 0x40, RZ ;  /* 0x000000404b117824 */ /* 0x000fe200078e00ff */
[----:B------:R-:W-:Y:S01]  /*1520*/  SHF.R.S32.HI R108, RZ, 0x2, R11 ;  /* 0x00000002ff6c7819 */ /* 0x000fe2000001140b */
[----:B------:R-:W-:Y:S01]  /*1530*/  IMAD.MOV.U32 R57, RZ, RZ, c[0x0][0x1a0] ;  /* 0x00006800ff397624 */ /* 0x000fe200078e00ff */
[C---:B------:R-:W-:Y:S01]  /*1540*/  LOP3.LUT R21, R11.reuse, 0xfffffffc, RZ, 0xc0, !PT ;  /* 0xfffffffc0b157812 */ /* 0x040fe200078ec0ff */
[----:B------:R-:W-:Y:S01]  /*1550*/  IMAD.MOV.U32 R42, RZ, RZ, 0x10 ;  /* 0x00000010ff2a7424 */ /* 0x000fe200078e00ff */
[----:B------:R-:W-:Y:S01]  /*1560*/  LEA.HI R11, R11, R108, RZ, 0x1 ;  /* 0x0000006c0b0b7211 */ /* 0x000fe200078f08ff */
[----:B------:R-:W-:Y:S01]  /*1570*/  IMAD.IADD R69, R58, 0x1, -R69 ;  /* 0x000000013a457824 */ /* 0x000fe200078e0a45 */
[----:B------:R-:W-:-:S02]  /*1580*/  IADD3 R64, -R21, R58, RZ ;  /* 0x0000003a15407210 */ /* 0x000fc40007ffe1ff */
[----:B------:R-:W-:Y:S02]  /*1590*/  LOP3.LUT R11, R11, 0x7fffffe, RZ, 0xc0, !PT ;  /* 0x07fffffe0b0b7812 */ /* 0x000fe400078ec0ff */
[----:B------:R-:W-:Y:S01]  /*15a0*/  LOP3.LUT R21, R73, 0xfffffff0, RZ, 0xc0, !PT ;  /* 0xfffffff049157812 */ /* 0x000fe200078ec0ff */
[----:B------:R-:W-:Y:S01]  /*15b0*/  IMAD.SHL.U32 R10, R64, 0x8, RZ ;  /* 0x00000008400a7824 */ /* 0x000fe200078e00ff */
[----:B------:R-:W-:Y:S01]  /*15c0*/  LOP3.LUT R17, R17, 0xc0, RZ, 0xc0, !PT ;  /* 0x000000c011117812 */ /* 0x000fe200078ec0ff */
[----:B------:R-:W-:Y:S01]  /*15d0*/  IMAD.IADD R11, R108, 0x1, -R11 ;  /* 0x000000016c0b7824 */ /* 0x000fe200078e0a0b */
[----:B------:R-:W-:Y:S01]  /*15e0*/  SHF.R.S32.HI R109, RZ, 0x1f, R108 ;  /* 0x0000001fff6d7819 */ /* 0x000fe2000001146c */
[----:B------:R-:W-:Y:S01]  /*15f0*/  IMAD.IADD R72, R58, 0x1, -R21 ;  /* 0x000000013a487824 */ /* 0x000fe200078e0a15 */
[----:B------:R-:W-:Y:S01]  /*1600*/  IADD3 R22, P0, R10, R22, RZ ;  /* 0x000000160a167210 */ /* 0x000fe20007f1e0ff */
[----:B------:R-:W-:Y:S01]  /*1610*/  IMAD R104, R74, 0x8, R11 ;  /* 0x000000084a687824 */ /* 0x000fe200078e020b */
[----:B------:R-:W-:Y:S01]  /*1620*/  SHF.R.S32.HI R11, RZ, 0x1f, R10 ;  /* 0x0000001fff0b7819 */ /* 0x000fe2000001140a */
[----:B------:R-:W-:Y:S01]  /*1630*/  IMAD.WIDE R24, R25, 0x40, R108 ;  /* 0x0000004019187825 */ /* 0x000fe200078e026c */
[----:B------:R-:W-:-:S02]  /*1640*/  IADD3 R85, R10, 0x20, RZ ;  /* 0x000000200a557810 */ /* 0x000fc40007ffe0ff */
[----:B------:R-:W-:Y:S01]  /*1650*/  IADD3.X R23, R11, R15, RZ, P0, !PT ;  /* 0x0000000f0b177210 */ /* 0x000fe200007fe4ff */
[----:B------:R-:W-:Y:S01]  /*1660*/  IMAD R15, R6, c[0x0][0x1b8], RZ ;  /* 0x00006e00060f7a24 */ /* 0x000fe200078e02ff */
[----:B------:R-:W-:Y:S01]  /*1670*/  ISETP.GE.AND P0, PT, R85, c[0x0][0x220], PT ;  /* 0x0000880055007a0c */ /* 0x000fe20003f06270 */
[----:B------:R-:W-:Y:S01]  /*1680*/  IMAD.SHL.U32 R64, R64, 0x4, RZ ;  /* 0x0000000440407824 */ /* 0x000fe200078e00ff */
[----:B------:R-:W-:Y:S01]  /*1690*/  LOP3.LUT R0, R17, 0x18, R10, 0xf8, !PT ;  /* 0x0000001811007812 */ /* 0x000fe200078ef80a */
[----:B------:R-:W-:Y:S01]  /*16a0*/  IMAD.WIDE.U32 R22, R24, c[0x0][0x190], R22 ;  /* 0x0000640018167a25 */ /* 0x000fe200078e0016 */
[----:B------:R-:W-:Y:S02]  /*16b0*/  SEL R4, RZ, 0xffffffff, P0 ;  /* 0xffffffffff047807 */ /* 0x000fe40000000000 */
[----:B------:R-:W-:Y:S01]  /*16c0*/  IADD3 R18, P0, R10, R18, RZ ;  /* 0x000000120a127210 */ /* 0x000fe20007f1e0ff */
[----:B------:R-:W-:Y:S01]  /*16d0*/  IMAD R15, R8, c[0x0][0x1bc], R15 ;  /* 0x00006f00080f7a24 */ /* 0x000fe200078e020f */
[----:B------:R-:W-:Y:S01]  /*16e0*/  SHF.R.U32.HI R17, RZ, 0x3, R17 ;  /* 0x00000003ff117819 */ /* 0x000fe20000011611 */
[----:B------:R-:W-:Y:S01]  /*16f0*/  IMAD.SHL.U32 R4, R4, 0x2, RZ ;  /* 0x0000000204047824 */ /* 0x000fe200078e00ff */
[----:B------:R-:W-:Y:S01]  /*1700*/  LEA.HI R71, R72, R72, RZ, 0x1 ;  /* 0x0000004848477211 */ /* 0x000fe200078f08ff */
[----:B------:R-:W-:Y:S01]  /*1710*/  IMAD.X R19, R11, 0x1, R19, P0 ;  /* 0x000000010b137824 */ /* 0x000fe200000e0613 */
[C---:B------:R-:W-:Y:S01]  /*1720*/  IADD3 R88, P0, R108.reuse, R9, RZ ;  /* 0x000000096c587210 */ /* 0x040fe20007f1e0ff */
[----:B------:R-:W-:Y:S01]  /*1730*/  IMAD R65, R108, R63, R64 ;  /* 0x0000003f6c417224 */ /* 0x000fe200078e0240 */
[----:B------:R-:W-:Y:S01]  /*1740*/  LOP3.LUT R17, R0, R17, RZ, 0x3c, !PT ;  /* 0x0000001100117212 */ /* 0x000fe200078e3cff */
[----:B------:R-:W-:Y:S01]  /*1750*/  IMAD R0, R25, c[0x0][0x190], RZ ;  /* 0x0000640019007a24 */ /* 0x000fe200078e02ff */
[----:B------:R-:W-:Y:S01]  /*1760*/  SHF.R.S32.HI R21, RZ, 0x1, R71 ;  /* 0x00000001ff157819 */ /* 0x000fe20000011447 */
[----:B------:R-:W-:Y:S01]  /*1770*/  IMAD.WIDE.U32 R18, R8, c[0x0][0x1b8], R18 ;  /* 0x00006e0008127a25 */ /* 0x000fe200078e0012 */
[----:B------:R-:W-:-:S02]  /*1780*/  SHF.R.S32.HI R70, RZ, 0x1f, R71 ;  /* 0x0000001fff467819 */ /* 0x000fc40000011447 */
[----:B------:R-:W-:Y:S01]  /*1790*/  ISETP.GE.AND P1, PT, R10, c[0x0][0x220], PT ;  /* 0x000088000a007a0c */ /* 0x000fe20003f26270 */
[----:B------:R-:W-:Y:S01]  /*17a0*/  IMAD.U32 R104, R104, 0x20, R17 ;  /* 0x0000002068687824 */ /* 0x000fe200078e0011 */
[----:B------:R-:W-:Y:S01]  /*17b0*/  IADD3.X R5, R109, R5, RZ, P0, !PT ;  /* 0x000000056d057210 */ /* 0x000fe200007fe4ff */
[----:B------:R-:W-:Y:S01]  /*17c0*/  IMAD R0, R24, c[0x0][0x194], R0 ;  /* 0x0000650018007a24 */ /* 0x000fe200078e0200 */
[C---:B------:R-:W-:Y:S01]  /*17d0*/  IADD3 R84, R10.reuse, 0x40, RZ ;  /* 0x000000400a547810 */ /* 0x040fe20007ffe0ff */
[----:B------:R-:W-:Y:S01]  /*17e0*/  IMAD.IADD R15, R19, 0x1, R15 ;  /* 0x00000001130f7824 */ /* 0x000fe200078e020f */
[----:B------:R-:W-:Y:S01]  /*17f0*/  IADD3 R106, P0, R10, R106, RZ ;  /* 0x0000006a0a6a7210 */ /* 0x000fe20007f1e0ff */
[----:B------:R-:W-:Y:S01]  /*1800*/  IMAD.IADD R23, R23, 0x1, R0 ;  /* 0x0000000117177824 */ /* 0x000fe200078e0200 */
[----:B------:R-:W-:Y:S01]  /*1810*/  LEA.HI R70, R70, R21, RZ, 0x2 ;  /* 0x0000001546467211 */ /* 0x000fe200078f10ff */
[----:B------:R-:W-:Y:S01]  /*1820*/  IMAD R5, R5, c[0x0][0x1a0], RZ ;  /* 0x0000680005057a24 */ /* 0x000fe200078e02ff */
[----:B------:R-:W-:Y:S01]  /*1830*/  SEL R17, RZ, 0x1, P1 ;  /* 0x00000001ff117807 */ /* 0x000fe20000800000 */
[----:B------:R-:W-:Y:S01]  /*1840*/  IMAD.X R107, R11, 0x1, R13, P0 ;  /* 0x000000010b6b7824 */ /* 0x000fe200000e060d */
[----:B------:R-:W-:Y:S01]  /*1850*/  ISETP.GE.AND P1, PT, R84, c[0x0][0x220], PT ;  /* 0x0000880054007a0c */ /* 0x000fe20003f26270 */
[----:B------:R-:W-:Y:S01]  /*1860*/  IMAD.MOV.U32 R14, RZ, RZ, R18 ;  /* 0x000000ffff0e7224 */ /* 0x000fe200078e0012 */
[----:B------:R-:W-:Y:S01]  /*1870*/  ISETP.GT.AND P0, PT, R87, R80, PT ;  /* 0x000000505700720c */ /* 0x000fe20003f04270 */
[----:B------:R-:W-:Y:S01]  /*1880*/  IMAD R5, R88, c[0x0][0x1a4], R5 ;  /* 0x0000690058057a24 */ /* 0x000fe200078e0205 */
[----:B------:R-:W-:Y:S01]  /*1890*/  LOP3.LUT R70, R70, 0xfffffffc, RZ, 0xc0, !PT ;  /* 0xfffffffc46467812 */ /* 0x000fe200078ec0ff */
[----:B------:R-:W-:Y:S01]  /*18a0*/  IMAD.IADD R64, R64, 0x1, R65 ;  /* 0x0000000140407824 */ /* 0x000fe200078e0241 */
[----:B------:R-:W-:Y:S01]  /*18b0*/  SHF.R.S32.HI R0, RZ, 0x1f, R110 ;  /* 0x0000001fff007819 */ /* 0x000fe2000001146e */
[----:B------:R-:W-:Y:S01]  /*18c0*/  IMAD.WIDE.U32 R88, R88, c[0x0][0x1a0], R14 ;  /* 0x0000680058587a25 */ /* 0x000fe200078e000e */
[----:B------:R-:W-:-:S02]  /*18d0*/  LOP3.LUT R4, R4, 0x2, R17, 0xe2, !PT ;  /* 0x0000000204047812 */ /* 0x000fc400078ee211 */
[----:B------:R-:W-:Y:S01]  /*18e0*/  SEL R9, RZ, 0x4, P1 ;  /* 0x00000004ff097807 */ /* 0x000fe20000800000 */
[----:B------:R-:W-:Y:S01]  /*18f0*/  IMAD.IADD R70, R21, 0x1, -R70 ;  /* 0x0000000115467824 */ /* 0x000fe200078e0a46 */
[----:B------:R-:W-:Y:S01]  /*1900*/  SHF.R.S32.HI R62, RZ, 0x1f, R65 ;  /* 0x0000001fff3e7819 */ /* 0x000fe20000011441 */
[----:B------:R-:W-:Y:S01]  /*1910*/  IMAD R59, R0, c[0x0][0x1a8], RZ ;  /* 0x00006a00003b7a24 */ /* 0x000fe200078e02ff */
[----:B------:R-:W-:Y:S01]  /*1920*/  LOP3.LUT R68, R4, R9, RZ, 0xfc, !PT ;  /* 0x0000000904447212 */ /* 0x000fe200078efcff */
[----:B------:R-:W-:Y:S01]  /*1930*/  IMAD R9, R109, c[0x0][0x198], RZ ;  /* 0x000066006d097a24 */ /* 0x000fe200078e02ff */
[----:B------:R-:W-:Y:S01]  /*1940*/  LOP3.LUT P1, RZ, R70, 0x2, RZ, 0xc0, !PT ;  /* 0x0000000246ff7812 */ /* 0x000fe2000782c0ff */
[----:B------:R-:W-:Y:S01]  /*1950*/  IMAD.MOV.U32 R0, RZ, RZ, 0x5 ;  /* 0x00000005ff007424 */ /* 0x000fe200078e00ff */
[----:B------:R-:W-:Y:S01]  /*1960*/  SHF.R.S32.HI R60, RZ, 0x1f, R64 ;  /* 0x0000001fff3c7819 */ /* 0x000fe20000011440 */
[----:B------:R-:W-:Y:S01]  /*1970*/  IMAD R59, R110, c[0x0][0x1ac], R59 ;  /* 0x00006b006e3b7a24 */ /* 0x000fe200078e023b */
[----:B------:R-:W-:Y:S01]  /*1980*/  SEL R42, R42, 0xfffffff0, !P1 ;  /* 0xfffffff02a2a7807 */ /* 0x000fe20004800000 */
[----:B------:R-:W-:Y:S01]  /*1990*/  IMAD.WIDE.U32 R110, R110, c[0x0][0x1a8], R22 ;  /* 0x00006a006e6e7a25 */ /* 0x000fe200078e0016 */
[----:B------:R-:W-:-:S02]  /*19a0*/  SHF.L.U64.HI R56, R57, R0, c[0x0][0x1a4] ;  /* 0x0000690039387619 */ /* 0x000fc40000010200 */
[----:B------:R-:W-:Y:S01]  /*19b0*/  SHF.L.U64.HI R53, R53, R0, c[0x0][0x19c] ;  /* 0x0000670035357619 */ /* 0x000fe20000010200 */
[C---:B------:R-:W-:Y:S02]  /*19c0*/  IMAD R9, R108.reuse, c[0x0][0x19c], R9 ;  /* 0x000067006c097a24 */ /* 0x040fe400078e0209 */
[----:B------:R-:W-:-:S04]  /*19d0*/  IMAD.WIDE.U32 R106, R108, c[0x0][0x198], R106 ;  /* 0x000066006c6a7a25 */ /* 0x000fc800078e006a */
[----:B------:R-:W-:Y:S02]  /*19e0*/  IMAD.SHL.U32 R57, R57, 0x20, RZ ;  /* 0x0000002039397824 */ /* 0x000fe400078e00ff */
        /* <DEDUP_REMOVED lines=8> */
[----:B------:R-:W-:Y:S01]  /*1a70*/  SHF.R.S32.HI R12, RZ, 0x1f, R61 ;  /* 0x0000001fff0c7819 */ /* 0x000fe2000001143d */
[C---:B------:R-:W-:Y:S01]  /*1a80*/  IMAD.WIDE.U32 R16, R7.reuse, c[0x0][0x280], R10 ;  /* 0x0000a00007107a25 */ /* 0x040fe200078e000a */
[----:B------:R-:W-:Y:S01]  /*1a90*/  IADD3 R9, P1, P0, R114, R108, -R61 ;  /* 0x0000006c72097210 */ /* 0x000fe2000783e83d */
[----:B------:R-:W-:Y:S01]  /*1aa0*/  ULDC UR4, c[0x0][0x230] ;  /* 0x00008c0000047ab9 */ /* 0x000fe20000000800 */
[----:B------:R-:W-:Y:S01]  /*1ab0*/  LOP3.LUT R101, R68, 0xffff, RZ, 0xc0, !PT ;  /* 0x0000ffff44657812 */ /* 0x000fe200078ec0ff */
[----:B------:R-:W-:Y:S01]  /*1ac0*/  IMAD R4, R7, c[0x0][0x284], R4 ;  /* 0x0000a10007047a24 */ /* 0x000fe200078e0204 */
[----:B------:R-:W-:Y:S01]  /*1ad0*/  IADD3.X R5, R5, R109, ~R12, P1, P0 ;  /* 0x0000006d05057210 */ /* 0x000fe20000fe0c0c */
[C---:B------:R-:W-:Y:S01]  /*1ae0*/  IMAD.WIDE.U32 R14, R7.reuse, c[0x0][0x278], R10 ;  /* 0x00009e00070e7a25 */ /* 0x040fe200078e000a */
[C---:B------:R-:W-:Y:S01]  /*1af0*/  IADD3 R100, R66.reuse, 0x20, RZ ;  /* 0x0000002042647810 */ /* 0x040fe20007ffe0ff */
[----:B------:R-:W-:Y:S01]  /*1b00*/  ULDC.U8 UR8, c[0x0][0x313] ;  /* 0x0000c4c000087ab9 */ /* 0x000fe20000000000 */
[----:B------:R-:W-:Y:S01]  /*1b10*/  IADD3 R98, R66, 0x40, RZ ;  /* 0x0000004042627810 */ /* 0x000fe20007ffe0ff */
[----:B------:R-:W-:Y:S01]  /*1b20*/  IMAD R2, R7, c[0x0][0x27c], R2 ;  /* 0x00009f0007027a24 */ /* 0x000fe200078e0202 */
[----:B------:R-:W-:Y:S01]  /*1b30*/  LOP3.LUT R103, R101, 0x1, RZ, 0xc0, !PT ;  /* 0x0000000165677812 */ /* 0x000fe200078ec0ff */
[----:B------:R-:W-:Y:S01]  /*1b40*/  IMAD.IADD R17, R17, 0x1, R4 ;  /* 0x0000000111117824 */ /* 0x000fe200078e0204 */
[----:B------:R-:W-:Y:S01]  /*1b50*/  LOP3.LUT R102, R101, 0x2, RZ, 0xc0, !PT ;  /* 0x0000000265667812 */ /* 0x000fe200078ec0ff */
[----:B------:R-:W-:Y:S01]  /*1b60*/  IMAD.IADD R15, R15, 0x1, R2 ;  /* 0x000000010f0f7824 */ /* 0x000fe200078e0202 */
[----:B------:R-:W-:Y:S01]  /*1b70*/  IADD3 R78, R108, 0x20, RZ ;  /* 0x000000206c4e7810 */ /* 0x000fe20007ffe0ff */
[C---:B------:R-:W-:Y:S01]  /*1b80*/  IMAD R4, R5.reuse, c[0x0][0x288], RZ ;  /* 0x0000a20005047a24 */ /* 0x040fe200078e02ff */
[----:B------:R-:W-:Y:S01]  /*1b90*/  SHF.R.S32.HI R99, RZ, 0x1f, R66 ;  /* 0x0000001fff637819 */ /* 0x000fe20000011442 */
[----:B------:R-:W-:Y:S01]  /*1ba0*/  IMAD R2, R5, c[0x0][0x290], RZ ;  /* 0x0000a40005027a24 */ /* 0x000fe200078e02ff */
[----:B------:R-:W-:Y:S01]  /*1bb0*/  LOP3.LUT R101, R101, 0x4, RZ, 0xc0, !PT ;  /* 0x0000000465657812 */ /* 0x000fe200078ec0ff */
[C---:B------:R-:W-:Y:S01]  /*1bc0*/  IMAD R4, R9.reuse, c[0x0][0x28c], R4 ;  /* 0x0000a30009047a24 */ /* 0x040fe200078e0204 */
[----:B------:R-:W-:Y:S01]  /*1bd0*/  SHF.R.S32.HI R97, RZ, 0x1f, R100 ;  /* 0x0000001fff617819 */ /* 0x000fe20000011464 */
[----:B------:R-:W-:Y:S01]  /*1be0*/  IMAD.WIDE.U32 R14, R9, c[0x0][0x288], R14 ;  /* 0x0000a200090e7a25 */ /* 0x000fe200078e000e */
[----:B------:R-:W-:-:S03]  /*1bf0*/  SHF.R.S32.HI R96, RZ, 0x1f, R98 ;  /* 0x0000001fff607819 */ /* 0x000fc60000011462 */
[C---:B------:R-:W-:Y:S02]  /*1c00*/  IMAD R2, R9.reuse, c[0x0][0x294], R2 ;  /* 0x0000a50009027a24 */ /* 0x040fe400078e0202 */
[----:B------:R-:W-:-:S04]  /*1c10*/  IMAD.WIDE.U32 R16, R9, c[0x0][0x290], R16 ;  /* 0x0000a40009107a25 */ /* 0x000fc800078e0010 */
[----:B------:R-:W-:Y:S02]  /*1c20*/  IMAD.IADD R7, R15, 0x1, R4 ;  /* 0x000000010f077824 */ /* 0x000fe400078e0204 */
[----:B------:R-:W-:Y:S02]  /*1c30*/  IMAD.IADD R5, R17, 0x1, R2 ;  /* 0x0000000111057824 */ /* 0x000fe400078e0202 */
[C---:B------:R-:W-:Y:S02]  /*1c40*/  IMAD R95, R6.reuse, c[0x0][0x2a0], RZ ;  /* 0x0000a800065f7a24 */ /* 0x040fe400078e02ff */
[----:B------:R-:W-:Y:S02]  /*1c50*/  IMAD R125, R6, c[0x0][0x298], RZ ;  /* 0x0000a600067d7a24 */ /* 0x000fe400078e02ff */
[----:B------:R-:W-:Y:S02]  /*1c60*/  IMAD.MOV.U32 R4, RZ, RZ, R16 ;  /* 0x000000ffff047224 */ /* 0x000fe400078e0010 */
[----:B------:R-:W-:-:S02]  /*1c70*/  IMAD.MOV.U32 R6, RZ, RZ, R14 ;  /* 0x000000ffff067224 */ /* 0x000fc400078e000e */
[C---:B------:R-:W-:Y:S02]  /*1c80*/  IMAD R95, R8.reuse, c[0x0][0x2a4], R95 ;  /* 0x0000a900085f7a24 */ /* 0x040fe400078e025f */
[C---:B------:R-:W-:Y:S02]  /*1c90*/  IMAD R125, R8.reuse, c[0x0][0x29c], R125 ;  /* 0x0000a700087d7a24 */ /* 0x040fe400078e027d */
[----:B------:R-:W-:-:S04]  /*1ca0*/  IMAD.WIDE.U32 R4, R8, c[0x0][0x2a0], R4 ;  /* 0x0000a80008047a25 */ /* 0x000fc800078e0004 */
[----:B------:R-:W-:Y:S01]  /*1cb0*/  IMAD.WIDE.U32 R8, R8, c[0x0][0x298], R6 ;  /* 0x0000a60008087a25 */ /* 0x000fe200078e0006 */
[----:B------:R-:W-:-:S03]  /*1cc0*/  LEA R94, P1, R4, c[0x0][0x270], 0x1 ;  /* 0x00009c00045e7a11 */ /* 0x000fc600078208ff */
[----:B------:R-:W-:Y:S01]  /*1cd0*/  IMAD.IADD R125, R9, 0x1, R125 ;  /* 0x00000001097d7824 */ /* 0x000fe200078e027d */
[C---:B------:R-:W-:Y:S01]  /*1ce0*/  LEA R124, P0, R8.reuse, c[0x0][0x268], 0x1 ;  /* 0x00009a00087c7a11 */ /* 0x040fe200078008ff */
[----:B-----5:R-:W-:Y:S02]  /*1cf0*/  IMAD.IADD R114, R3, 0x1, R114 ;  /* 0x0000000103727824 */ /* 0x020fe400078e0272 */
[----:B------:R-:W-:Y:S01]  /*1d00*/  IMAD.MOV.U32 R3, RZ, RZ, c[0x0][0x288] ;  /* 0x0000a200ff037624 */ /* 0x000fe200078e00ff */
[----:B------:R-:W-:Y:S01]  /*1d10*/  LEA.HI.X R125, R8, c[0x0][0x26c], R125, 0x1, P0 ;  /* 0x00009b00087d7a11 */ /* 0x000fe200000f0c7d */
[----:B------:R-:W-:Y:S01]  /*1d20*/  IMAD R114, R63, R114, RZ ;  /* 0x000000723f727224 */ /* 0x000fe200078e02ff */
[C---:B------:R-:W-:Y:S01]  /*1d30*/  LEA R118, P0, R88.reuse, c[0x0][0x170], 0x1 ;  /* 0x00005c0058767a11 */ /* 0x040fe200078008ff */
[----:B------:R-:W-:Y:S01]  /*1d40*/  IMAD.MOV.U32 R83, RZ, RZ, c[0x0][0x290] ;  /* 0x0000a400ff537624 */ /* 0x000fe200078e00ff */
[C---:B------:R-:W-:Y:S01]  /*1d50*/  SHF.L.U64.HI R79, R3.reuse, R0, c[0x0][0x28c] ;  /* 0x0000a300034f7619 */ /* 0x040fe20000010200 */
[----:B------:R-:W-:Y:S01]  /*1d60*/  IMAD.SHL.U32 R82, R3, 0x20, RZ ;  /* 0x0000002003527824 */ /* 0x000fe200078e00ff */
[----:B------:R-:W-:Y:S01]  /*1d70*/  LEA.HI.X R119, R88, c[0x0][0x174], R86, 0x1, P0 ;  /* 0x00005d0058777a11 */ /* 0x000fe200000f0c56 */
[----:B------:R-:W-:Y:S01]  /*1d80*/  IMAD.IADD R95, R5, 0x1, R95 ;  /* 0x00000001055f7824 */ /* 0x000fe200078e025f */
[----:B------:R-:W-:Y:S01]  /*1d90*/  SHF.R.S32.HI R3, RZ, 0x1f, R114 ;  /* 0x0000001fff037819 */ /* 0x000fe20000011472 */
[----:B------:R-:W-:Y:S01]  /*1da0*/  IMAD.MOV.U32 R9, RZ, RZ, R87 ;  /* 0x000000ffff097224 */ /* 0x000fe200078e0057 */
[----:B------:R-:W-:-:S02]  /*1db0*/  IADD3 R44, P0, R65, R114, RZ ;  /* 0x00000072412c7210 */ /* 0x000fc40007f1e0ff */
[----:B------:R-:W-:Y:S02]  /*1dc0*/  IADD3 R114, P2, R64, R114, RZ ;  /* 0x0000007240727210 */ /* 0x000fe40007f5e0ff */
[C---:B------:R-:W-:Y:S01]  /*1dd0*/  SHF.L.U64.HI R0, R83.reuse, R0, c[0x0][0x294] ;  /* 0x0000a50053007619 */ /* 0x040fe20000010200 */
[----:B------:R-:W-:Y:S01]  /*1de0*/  IMAD.SHL.U32 R83, R83, 0x20, RZ ;  /* 0x0000002053537824 */ /* 0x000fe200078e00ff */
[----:B------:R-:W-:Y:S01]  /*1df0*/  LEA.HI.X R95, R4, c[0x0][0x274], R95, 0x1, P1 ;  /* 0x00009d00045f7a11 */ /* 0x000fe200008f0c5f */
[--C-:B------:R-:W-:Y:S01]  /*1e00*/  IMAD.X R5, R62, 0x1, R3.reuse, P0 ;  /* 0x000000013e057824 */ /* 0x100fe200000e0603 */
[----:B------:R-:W-:Y:S01]  /*1e10*/  LEA R120, P1, R106, c[0x0][0x168], 0x1 ;  /* 0x00005a006a787a11 */ /* 0x000fe200078208ff */
[----:B------:R-:W-:Y:S01]  /*1e20*/  IMAD.X R3, R60, 0x1, R3, P2 ;  /* 0x000000013c037824 */ /* 0x000fe200010e0603 */
[C---:B------:R-:W-:Y:S01]  /*1e30*/  SHF.L.U64.HI R81, R83.reuse, 0x1, R0 ;  /* 0x0000000153517819 */ /* 0x040fe20000010200 */
[----:B------:R-:W-:Y:S01]  /*1e40*/  IMAD.SHL.U32 R83, R83, 0x2, RZ ;  /* 0x0000000253537824 */ /* 0x000fe200078e00ff */
[----:B------:R-:W-:-:S02]  /*1e50*/  LEA.HI.X R121, R106, c[0x0][0x16c], R52, 0x1, P1 ;  /* 0x00005b006a797a11 */ /* 0x000fc400008f0c34 */
[C---:B------:R-:W-:Y:S02]  /*1e60*/  IADD3 R91, P1, R82.reuse, 0x20, RZ ;  /* 0x00000020525b7810 */ /* 0x040fe40007f3e0ff */
[----:B------:R-:W-:Y:S02]  /*1e70*/  IADD3 R93, P0, R82, 0x40, RZ ;  /* 0x00000040525d7810 */ /* 0x000fe40007f1e0ff */
[C---:B------:R-:W-:Y:S01]  /*1e80*/  SHF.L.U64.HI R2, R44.reuse, 0x1, R5 ;  /* 0x000000012c027819 */ /* 0x040fe20000010205 */
[----:B------:R-:W-:Y:S01]  /*1e90*/  IMAD.SHL.U32 R44, R44, 0x2, RZ ;  /* 0x000000022c2c7824 */ /* 0x000fe200078e00ff */
[C---:B------:R-:W-:Y:S01]  /*1ea0*/  SHF.L.U64.HI R0, R114.reuse, 0x1, R3 ;  /* 0x0000000172007819 */ /* 0x040fe20000010203 */
[----:B------:R-:W-:Y:S02]  /*1eb0*/  IMAD.SHL.U32 R114, R114, 0x2, RZ ;  /* 0x0000000272727824 */ /* 0x000fe400078e00ff */
[--C-:B------:R-:W-:Y:S01]  /*1ec0*/  IMAD.X R90, RZ, RZ, R79.reuse, P1 ;  /* 0x000000ffff5a7224 */ /* 0x100fe200008e064f */
[----:B------:R-:W-:Y:S01]  /*1ed0*/  IADD3 R14, P1, R44, c[0x0][0x2b0], RZ ;  /* 0x0000ac002c0e7a10 */ /* 0x000fe20007f3e0ff */
[----:B------:R-:W-:Y:S01]  /*1ee0*/  IMAD.X R92, RZ, RZ, R79, P0 ;  /* 0x000000ffff5c7224 */ /* 0x000fe200000e064f */
[----:B------:R-:W-:-:S02]  /*1ef0*/  IADD3 R116, P4, R114, c[0x0][0x2b0], RZ ;  /* 0x0000ac0072747a10 */ /* 0x000fc40007f9e0ff */
[----:B------:R-:W-:Y:S02]  /*1f00*/  IADD3 R114, P2, R114, c[0x0][0x2a8], RZ ;  /* 0x0000aa0072727a10 */ /* 0x000fe40007f5e0ff */
[----:B------:R-:W-:Y:S02]  /*1f10*/  IADD3 R44, P0, R44, c[0x0][0x2a8], RZ ;  /* 0x0000aa002c2c7a10 */ /* 0x000fe40007f1e0ff */
[C---:B------:R-:W-:Y:S01]  /*1f20*/  SHF.L.U64.HI R90, R91.reuse, 0x1, R90 ;  /* 0x000000015b5a7819 */ /* 0x040fe2000001025a */
[----:B------:R-:W-:Y:S01]  /*1f30*/  IMAD.SHL.U32 R91, R91, 0x2, RZ ;  /* 0x000000025b5b7824 */ /* 0x000fe200078e00ff */
[C---:B------:R-:W-:Y:S01]  /*1f40*/  SHF.L.U64.HI R92, R93.reuse, 0x1, R92 ;  /* 0x000000015d5c7819 */ /* 0x040fe2000001025c */
[----:B------:R-:W-:Y:S01]  /*1f50*/  IMAD.SHL.U32 R93, R93, 0x2, RZ ;  /* 0x000000025d5d7824 */ /* 0x000fe200078e00ff */
[C---:B------:R-:W-:Y:S02]  /*1f60*/  IADD3.X R117, R0.reuse, c[0x0][0x2b4], RZ, P4, !PT ;  /* 0x0000ad0000757a10 */ /* 0x040fe400027fe4ff */
[----:B------:R-:W-:-:S02]  /*1f70*/  IADD3.X R115, R0, c[0x0][0x2ac], RZ, P2, !PT ;  /* 0x0000ab0000737a10 */ /* 0x000fc400017fe4ff */
[C---:B------:R-:W-:Y:S02]  /*1f80*/  IADD3.X R15, R2.reuse, c[0x0][0x2b4], RZ, P1, !PT ;  /* 0x0000ad00020f7a10 */ /* 0x040fe40000ffe4ff */
[----:B------:R-:W-:Y:S02]  /*1f90*/  IADD3.X R45, R2, c[0x0][0x2ac], RZ, P0, !PT ;  /* 0x0000ab00022d7a10 */ /* 0x000fe400007fe4ff */
.L_x_4145:
        /* <DEDUP_REMOVED lines=8> */
[----:B---3--:R-:W-:-:S05]  /*2020*/  @!P2 BRA `(.L_x_4098) ;  /* 0x000000900000a947 */ /* 0x008fca0003800000 */
        /* <DEDUP_REMOVED lines=9> */
.L_x_4098:
[----:B------:R-:W-:Y:S05]  /*20c0*/  BSYNC B0 ;  /* 0x0000000000007941 */ /* 0x000fea0003800000 */
.L_x_4097:
[C---:B------:R-:W-:Y:S01]  /*20d0*/  ISETP.GE.AND P1, PT, R78.reuse, R25, PT ;  /* 0x000000194e00720c */ /* 0x040fe20003f26270 */
[----:B------:R-:W-:Y:S03]  /*20e0*/  BSSY B0, `(.L_x_4099) ;  /* 0x0000011000007945 */ /* 0x000fe60003800000 */
[----:B------:R-:W-:Y:S11]  /*20f0*/  ISETP.GE.AND P1, PT, R78, R3, !P1 ;  /* 0x000000034e00720c */ /* 0x000ff60004f26270 */
[----:B------:R-:W-:Y:S02]  /*2100*/  @!UPT UIADD3 URZ, URZ, URZ, URZ ;  /* 0x0000003f3f3ff290 */ /* 0x000fe4000fffe03f */
[----:B------:R-:W-:-:S05]  /*2110*/  @!P1 BRA `(.L_x_4100) ;  /* 0x000000d000009947 */ /* 0x000fca0003800000 */
[----:B------:R-:W-:Y:S02]  /*2120*/  ISETP.NE.AND P4, PT, R103, RZ, PT ;  /* 0x000000ff6700720c */ /* 0x000fe40003f85270 */
[----:B------:R-:W-:Y:S02]  /*2130*/  IADD3 R24, P0, R94, R83, RZ ;  /* 0x000000535e187210 */ /* 0x000fe40007f1e0ff */
[----:B------:R-:W-:Y:S03]  /*2140*/  LEA R2, P5, R57, R118, 0x1 ;  /* 0x0000007639027211 */ /* 0x000fe600078a08ff */
[----:B------:R-:W-:Y:S01]  /*2150*/  IMAD.X R25, R95, 0x1, R81, P0 ;  /* 0x000000015f197824 */ /* 0x000fe200000e0651 */
[----:B------:R-:W-:Y:S02]  /*2160*/  ISETP.NE.AND P0, PT, R102, RZ, PT ;  /* 0x000000ff6600720c */ /* 0x000fe40003f05270 */
[----:B------:R-:W-:Y:S03]  /*2170*/  LEA.HI.X R3, R57, R119, R56, 0x1, P5 ;  /* 0x0000007739037211 */ /* 0x000fe600028f0c38 */
[----:B-1----:R-:W2:Y:S04]  /*2180*/  @P4 LDG.E.128 R20, [R24.64] ;  /* 0x0000000618144981 */ /* 0x002ea8000c1e1d00 */
[----:B--2---:R1:W-:Y:S01]  /*2190*/  @P4 STG.E.128 [R2.64], R20 ;  /* 0x0000001402004986 */ /* 0x0043e2000c101d06 */
[----:B------:R-:W-:Y:S03]  /*21a0*/  ISETP.NE.AND P4, PT, R101, RZ, PT ;  /* 0x000000ff6500720c */ /* 0x000fe60003f85270 */
[----:B------:R-:W2:Y:S04]  /*21b0*/  @P0 LDG.E.128 R16, [R24.64+0x40] ;  /* 0x0000400618100981 */ /* 0x000ea8000c1e1d00 */
[----:B--2---:R1:W-:Y:S06]  /*21c0*/  @P0 STG.E.128 [R2.64+0x40], R16 ;  /* 0x0000401002000986 */ /* 0x0043ec000c101d06 */
[----:B------:R-:W2:Y:S04]  /*21d0*/  @P4 LDG.E.128 R4, [R24.64+0x80] ;  /* 0x0000800618044981 */ /* 0x000ea8000c1e1d00 */
[----:B--2---:R1:W-:Y:S02]  /*21e0*/  @P4 STG.E.128 [R2.64+0x80], R4 ;  /* 0x0000800402004986 */ /* 0x0043e4000c101d06 */
.L_x_4100:
[----:B------:R-:W-:Y:S05]  /*21f0*/  BSYNC B0 ;  /* 0x0000000000007941 */ /* 0x000fea0003800000 */
.L_x_4099:
[----:B------:R-:W-:Y:S01]  /*2200*/  ISETP.NE.AND P6, PT, RZ, UR4, PT ;  /* 0x00000004ff007c0c */ /* 0x000fe2000bfc5270 */
[----:B-1----:R-:W-:Y:S01]  /*2210*/  IMAD.MOV.U32 R3, RZ, RZ, c[0x0][0x290] ;  /* 0x0000a400ff037624 */ /* 0x002fe200078e00ff */
[----:B------:R-:W-:Y:S02]  /*2220*/  LEA R130, P5, R82, R124, 0x1 ;  /* 0x0000007c52827211 */ /* 0x000fe400078a08ff */
[----:B------:R-:W-:Y:S01]  /*2230*/  LEA R122, P4, R54, R120, 0x1 ;  /* 0x00000078367a7211 */ /* 0x000fe200078808ff */
[----:B------:R-:W-:Y:S01]  /*2240*/  IMAD.U32 R3, R3, -0x40, RZ ;  /* 0xffffffc003037824 */ /* 0x000fe200078e00ff */
[----:B------:R-:W-:Y:S02]  /*2250*/  LEA.HI.X R131, R82, R125, R79, 0x1, P5 ;  /* 0x0000007d52837211 */ /* 0x000fe400028f0c4f */
[----:B------:R-:W-:Y:S02]  /*2260*/  LEA.HI.X R123, R54, R121, R53, 0x1, P4 ;  /* 0x00000079367b7211 */ /* 0x000fe400020f0c35 */
[C---:B------:R-:W-:Y:S04]  /*2270*/  LEA R94, P0, R3.reuse, R94, 0x1 ;  /* 0x0000005e035e7211 */ /* 0x040fe800078008ff */
[----:B------:R-:W-:Y:S01]  /*2280*/  LEA.HI.X.SX32 R95, R3, R95, 0x1, P0 ;  /* 0x0000005f035f7211 */ /* 0x000fe200000f0eff */
        /* <DEDUP_REMOVED lines=11> */
[----:B------:R-:W2:Y:S11]  /*2340*/  LDG.E.128 R16, [R124.64] ;  /* 0x000000067c107981 */ /* 0x000eb6000c1e1d00 */
[----:B------:R-:W-:Y:S01]  /*2350*/  @!UPT UIADD3 URZ, URZ, URZ, URZ ;  /* 0x0000003f3f3ff290 */ /* 0x000fe2000fffe03f */
        /* <DEDUP_REMOVED lines=47> */
.L_x_4106:
[----:B------:R-:W-:Y:S05]  /*2650*/  BSYNC B0 ;  /* 0x0000000000007941 */ /* 0x000fea0003800000 */
.L_x_4105:
[----:B------:R-:W-:Y:S01]  /*2660*/  ISETP.GE.AND P0, PT, R85, c[0x0][0x220], PT ;  /* 0x0000880055007a0c */ /* 0x000fe20003f06270 */
[----:B------:R-:W-:Y:S01]  /*2670*/  @!UPT UIADD3 URZ, URZ, URZ, URZ ;  /* 0x0000003f3f3ff290 */ /* 0x000fe2000fffe03f */
[----:B------:R-:W-:Y:S11]  /*2680*/  BSSY B0, `(.L_x_4107) ;  /* 0x0000034000007945 */ /* 0x000ff60003800000 */
[----:B------:R-:W-:-:S05]  /*2690*/  @P0 BRA `(.L_x_4108) ;  /* 0x0000032000000947 */ /* 0x000fca0003800000 */
[----:B------:R-:W-:Y:S01]  /*26a0*/  ISETP.GE.AND P0, PT, R85, UR4, PT ;  /* 0x0000000455007c0c */ /* 0x000fe2000bf06270 */
[----:B-1----:R-:W2:Y:S11]  /*26b0*/  LDG.E.128 R16, [R124.64+0x40] ;  /* 0x000040067c107981 */ /* 0x002eb6000c1e1d00 */
[----:B------:R-:W-:Y:S01]  /*26c0*/  @!UPT UIADD3 URZ, URZ, URZ, URZ ;  /* 0x0000003f3f3ff290 */ /* 0x000fe2000fffe03f */
        /* <DEDUP_REMOVED lines=47> */
.L_x_4108:
[----:B------:R-:W-:Y:S05]  /*29c0*/  BSYNC B0 ;  /* 0x0000000000007941 */ /* 0x000fea0003800000 */
.L_x_4107:
[----:B------:R-:W-:Y:S11]  /*29d0*/  ISETP.GE.AND P0, PT, R84, c[0x0][0x220], PT ;  /* 0x0000880054007a0c */ /* 0x000ff60003f06270 */
[----:B------:R-:W-:Y:S02]  /*29e0*/  @!UPT UIADD3 URZ, URZ, URZ, URZ ;  /* 0x0000003f3f3ff290 */ /* 0x000fe4000fffe03f */
        /* <DEDUP_REMOVED lines=51> */
.L_x_4104:
[----:B------:R-:W-:Y:S05]  /*2d20*/  BSYNC B1 ;  /* 0x0000000000017941 */ /* 0x000fea0003800000 */
.L_x_4103:
        /* <DEDUP_REMOVED lines=11> */
[----:B------:R-:W-:Y:S01]  /*2de0*/  ISETP.GE.AND P0, PT, R10, UR4, PT ;  /* 0x000000040a007c0c */ /* 0x000fe2000bf06270 */
[----:B-1----:R-:W2:Y:S11]  /*2df0*/  LDG.E.128 R16, [R130.64] ;  /* 0x0000000682107981 */ /* 0x002eb6000c1e1d00 */
        /* <DEDUP_REMOVED lines=48> */
.L_x_4112:
[----:B------:R-:W-:Y:S05]  /*3100*/  BSYNC B0 ;  /* 0x0000000000007941 */ /* 0x000fea0003800000 */
.L_x_4111:
        /* <DEDUP_REMOVED lines=54> */
.L_x_4114:
[----:B------:R-:W-:Y:S05]  /*3470*/  BSYNC B0 ;  /* 0x0000000000007941 */ /* 0x000fea0003800000 */
.L_x_4113:
        /* <DEDUP_REMOVED lines=10> */
[--C-:B---3--:R-:W-:Y:S01]  /*3520*/  @!P0 HADD2.F32 R23, -RZ, R6.reuse.H0_H0 ;  /* 0x20000006ff178230 */ /* 0x108fe20000004100 */
[----:B------:R-:W-:Y:S01]  /*3530*/  @!P0 MOV R21, R17 ;  /* 0x0000001100158202 */ /* 0x000fe20000000f00 */
[----:B------:R-:W-:Y:S01]  /*3540*/  @!P0 HADD2.F32 R8, -RZ, R6.H1_H1 ;  /* 0x30000006ff088230 */ /* 0x000fe20000004100 */
[----:B------:R-:W-:Y:S01]  /*3550*/  @!P0 MOV R20, R18 ;  /* 0x0000001200148202 */ /* 0x000fe20000000f00 */
[--C-:B------:R-:W-:Y:S01]  /*3560*/  @!P0 HADD2.F32 R24, -RZ, R5.reuse.H1_H1 ;  /* 0x30000005ff188230 */ /* 0x100fe20000004100 */
[----:B------:R-:W-:Y:S01]  /*3570*/  @!P0 MOV R6, R19 ;  /* 0x0000001300068202 */ /* 0x000fe20000000f00 */
[----:B------:R-:W-:Y:S02]  /*3580*/  @!P0 HADD2.F32 R22, -RZ, R5.H0_H0 ;  /* 0x20000005ff168230 */ /* 0x000fe40000004100 */
[----:B------:R-:W-:Y:S01]  /*3590*/  @!P0 HADD2.F32 R26, -RZ, R30.H1_H1 ;  /* 0x3000001eff1a8230 */ /* 0x000fe20000004100 */
[-C--:B------:R-:W-:Y:S01]  /*35a0*/  @!P0 FMUL.FTZ R33, R24, R23.reuse ;  /* 0x0000001718218220 */ /* 0x080fe20000410000 */
[--C-:B------:R-:W-:Y:S01]  /*35b0*/  @!P0 HADD2.F32 R28, -RZ, R6.reuse.H1_H1 ;  /* 0x30000006ff1c8230 */ /* 0x100fe20000004100 */
[C---:B------:R-:W-:Y:S01]  /*35c0*/  @!P0 FMUL.FTZ R0, R22.reuse, R23 ;  /* 0x0000001716008220 */ /* 0x040fe20000410000 */
[----:B------:R-:W-:Y:S01]  /*35d0*/  @!P0 HADD2.F32 R6, -RZ, R6.H0_H0 ;  /* 0x20000006ff068230 */ /* 0x000fe20000004100 */
        /* <DEDUP_REMOVED lines=15> */
[----:B------:R-:W-:Y:S01]  /*36d0*/  @!P0 HADD2.F32 R29, -RZ, R31.H1_H1 ;  /* 0x3000001fff1d8230 */ /* 0x000fe20000004100 */
[----:B------:R-:W-:Y:S01]  /*36e0*/  @!P0 FMUL.FTZ R32, R24, R5 ;  /* 0x0000000518208220 */ /* 0x000fe20000410000 */
[----:B------:R-:W-:Y:S01]  /*36f0*/  @!P0 F2FP.PACK_AB R36, R2, R35 ;  /* 0x000000230224823e */ /* 0x000fe200000000ff */
[----:B------:R-:W-:Y:S01]  /*3700*/  @!P0 FMUL.FTZ R34, R28, R7 ;  /* 0x000000071c228220 */ /* 0x000fe20000410000 */
[----:B------:R-:W-:Y:S01]  /*3710*/  @!P0 MOV R16, R33 ;  /* 0x0000002100108202 */ /* 0x000fe20000000f00 */
[----:B------:R-:W-:Y:S01]  /*3720*/  @!P0 FMUL.FTZ R4, R6, R7 ;  /* 0x0000000706048220 */ /* 0x000fe20000410000 */
[----:B------:R-:W-:Y:S01]  /*3730*/  @!P0 MOV R17, R36 ;  /* 0x0000002400118202 */ /* 0x000fe20000000f00 */
        /* <DEDUP_REMOVED lines=8> */
[----:B------:R1:W-:Y:S02]  /*37c0*/  STG.E.128 [R122.64+0x80], R16 ;  /* 0x000080107a007986 */ /* 0x0003e4000c101d06 */
.L_x_4110:
[----:B------:R-:W-:Y:S05]  /*37d0*/  BSYNC B1 ;  /* 0x0000000000017941 */ /* 0x000fea0003800000 */
.L_x_4109:
        /* <DEDUP_REMOVED lines=8> */
.L_x_4102:
        /* <DEDUP_REMOVED lines=11> */
[----:B------:R-:W-:Y:S01]  /*3910*/  ULEA.HI UR5, UR4, UR4, URZ, 0x1 ;  /* 0x0000000404057291 */ /* 0x000fe2000f8f083f */
[----:B------:R-:W-:Y:S02]  /*3920*/  MOV R105, RZ ;  /* 0x000000ff00697202 */ /* 0x000fe40000000f00 */
[----:B-----5:R-:W-:Y:S01]  /*3930*/  MOV R34, R36 ;  /* 0x0000002400227202 */ /* 0x020fe20000000f00 */
[----:B------:R-:W-:Y:S01]  /*3940*/  USHF.R.S32.HI UR5, URZ, 0x1, UR5 ;  /* 0x000000013f057899 */ /* 0x000fe20008011405 */
[----:B------:R-:W-:Y:S02]  /*3950*/  MOV R47, R37 ;  /* 0x00000025002f7202 */ /* 0x000fe40000000f00 */
[----:B------:R-:W-:Y:S01]  /*3960*/  MOV R46, R38 ;  /* 0x00000026002e7202 */ /* 0x000fe20000000f00 */
        /* <DEDUP_REMOVED lines=9> */
[----:B------:R-:W-:Y:S02]  /*3a00*/  LEA R134, P0, R105, R116, 0x1 ;  /* 0x0000007469867211 */ /* 0x000fe400078008ff */
[----:B------:R-:W-:Y:S02]  /*3a10*/  LEA.HI.X.SX32 R17, R133, R125, 0x1, P2 ;  /* 0x0000007d85117211 */ /* 0x000fe400010f0eff */
[----:B------:R-:W-:Y:S02]  /*3a20*/  LEA.HI.X.SX32 R135, R105, R117, 0x1, P0 ;  /* 0x0000007569877211 */ /* 0x000fe400000f0eff */
[----:B------:R-:W-:Y:S02]  /*3a30*/  MOV R105, RZ ;  /* 0x000000ff00697202 */ /* 0x000fe40000000f00 */
[----:B------:R-:W-:Y:S01]  /*3a40*/  @P4 IADD3 R105, RZ, -UR5, RZ ;  /* 0x80000005ff694c10 */ /* 0x000fe2000fffe0ff */
[----:B------:R-:W2:Y:S03]  /*3a50*/  LDG.E.128 R16, [R16.64] ;  /* 0x0000000610107981 */ /* 0x000ea6000c1e1d00 */
[C---:B------:R-:W-:Y:S04]  /*3a60*/  LEA R40, P0, R105.reuse, R114, 0x1 ;  /* 0x0000007269287211 */ /* 0x040fe800078008ff */
[----:B------:R-:W-:Y:S01]  /*3a70*/  LEA.HI.X.SX32 R41, R105, R115, 0x1, P0 ;  /* 0x0000007369297211 */ /* 0x000fe200000f0eff */
[----:B------:R-:W3:Y:S08]  /*3a80*/  LDG.E.128 R132, [R134.64] ;  /* 0x0000000686847981 */ /* 0x000ef0000c1e1d00 */
[----:B------:R-:W4:Y:S01]  /*3a90*/  LDG.E.128 R48, [R40.64] ;  /* 0x0000000628307981 */ /* 0x000f22000c1e1d00 */
[--C-:B---3--:R-:W-:Y:S01]  /*3aa0*/  HADD2.F32 R25, -RZ, R132.reuse.H0_H0 ;  /* 0x20000084ff197230 */ /* 0x108fe20000004100 */
[----:B--2---:R-:W-:Y:S01]  /*3ab0*/  MOV R26, R16 ;  /* 0x00000010001a7202 */ /* 0x004fe20000000f00 */
        /* <DEDUP_REMOVED lines=59> */
.L_x_4121:
[----:B------:R-:W-:Y:S05]  /*3e70*/  BSYNC B0 ;  /* 0x0000000000007941 */ /* 0x000fea0003800000 */
.L_x_4120:
[----:B-----5:R2:W-:Y:S02]  /*3e80*/  STG.E.128 [R120.64], R36 ;  /* 0x0000002478007986 */ /* 0x0205e4000c101d06 */
.L_x_4119:
[----:B------:R-:W-:Y:S05]  /*3e90*/  BSYNC B1 ;  /* 0x0000000000017941 */ /* 0x000fea0003800000 */
.L_x_4118:
[----:B------:R-:W-:Y:S01]  /*3ea0*/  ISETP.GE.AND P0, PT, R85, c[0x0][0x220], PT ;  /* 0x0000880055007a0c */ /* 0x000fe20003f06270 */
[----:B------:R-:W-:Y:S01]  /*3eb0*/  @!UPT UIADD3 URZ, URZ, URZ, URZ ;  /* 0x0000003f3f3ff290 */ /* 0x000fe2000fffe03f */
[----:B------:R-:W-:Y:S11]  /*3ec0*/  BSSY B1, `(.L_x_4122) ;  /* 0x000005f000017945 */ /* 0x000ff60003800000 */
[----:B------:R-:W-:-:S05]  /*3ed0*/  @P0 BRA `(.L_x_4123) ;  /* 0x000005d000000947 */ /* 0x000fca0003800000 */
[----:B--2---:R2:W5:Y:S01]  /*3ee0*/  LDG.E.128 R36, [R124.64+0x40] ;  /* 0x000040067c247981 */ /* 0x004562000c1e1d00 */
        /* <DEDUP_REMOVED lines=24> */
[----:B------:R-:W3:Y:S03]  /*4070*/  LDG.E.128 R16, [R16.64+0x40] ;  /* 0x0000400610107981 */ /* 0x000ee6000c1e1d00 */
[C---:B------:R-:W-:Y:S04]  /*4080*/  LEA R40, P0, R105.reuse, R114, 0x1 ;  /* 0x0000007269287211 */ /* 0x040fe800078008ff */
[----:B------:R-:W-:Y:S01]  /*4090*/  LEA.HI.X.SX32 R41, R105, R115, 0x1, P0 ;  /* 0x0000007369297211 */ /* 0x000fe200000f0eff */
[----:B------:R-:W4:Y:S08]  /*40a0*/  LDG.E.128 R132, [R134.64+0x40] ;  /* 0x0000400686847981 */ /* 0x000f30000c1e1d00 */
[----:B--2---:R-:W2:Y:S01]  /*40b0*/  LDG.E.128 R48, [R40.64+0x40] ;  /* 0x0000400628307981 */ /* 0x004ea2000c1e1d00 */
[--C-:B----4-:R-:W-:Y:S01]  /*40c0*/  HADD2.F32 R25, -RZ, R132.reuse.H0_H0 ;  /* 0x20000084ff197230 */ /* 0x110fe20000004100 */
[----:B---3--:R-:W-:Y:S01]  /*40d0*/  MOV R26, R16 ;  /* 0x00000010001a7202 */ /* 0x008fe20000000f00 */
        /* <DEDUP_REMOVED lines=14> */
[----:B--2---:R-:W-:Y:S01]  /*41c0*/  HADD2.F32 R31, -RZ, R48.H0_H0 ;  /* 0x20000030ff1f7230 */ /* 0x004fe20000004100 */
        /* <DEDUP_REMOVED lines=44> */
.L_x_4125:
[----:B------:R-:W-:Y:S05]  /*4490*/  BSYNC B0 ;  /* 0x0000000000007941 */ /* 0x000fea0003800000 */
.L_x_4124:
[----:B-----5:R3:W-:Y:S02]  /*44a0*/  STG.E.128 [R120.64+0x40], R36 ;  /* 0x0000402478007986 */ /* 0x0207e4000c101d06 */
.L_x_4123:
[----:B------:R-:W-:Y:S05]  /*44b0*/  BSYNC B1 ;  /* 0x0000000000017941 */ /* 0x000fea0003800000 */
.L_x_4122:
[----:B------:R-:W-:Y:S11]  /*44c0*/  ISETP.GE.AND P0, PT, R84, c[0x0][0x220], PT ;  /* 0x0000880054007a0c */ /* 0x000ff60003f06270 */
[----:B------:R-:W-:Y:S02]  /*44d0*/  @!UPT UIADD3 URZ, URZ, URZ, URZ ;  /* 0x0000003f3f3ff290 */ /* 0x000fe4000fffe03f */
[----:B------:R-:W-:-:S05]  /*44e0*/  @P0 BRA `(.L_x_4117) ;  /* 0x000005d000000947 */ /* 0x000fca0003800000 */
[----:B--23--:R2:W5:Y:S01]  /*44f0*/  LDG.E.128 R36, [R124.64+0x80] ;  /* 0x000080067c247981 */ /* 0x00c562000c1e1d00 */
        /* <DEDUP_REMOVED lines=90> */
.L_x_4127:
[----:B------:R-:W-:Y:S05]  /*4aa0*/  BSYNC B0 ;  /* 0x0000000000007941 */ /* 0x000fea0003800000 */
.L_x_4126:
[----:B-----5:R3:W-:Y:S02]  /*4ab0*/  STG.E.128 [R120.64+0x80], R36 ;  /* 0x0000802478007986 */ /* 0x0207e4000c101d06 */
.L_x_4117:
[----:B------:R-:W-:Y:S05]  /*4ac0*/  BSYNC B2 ;  /* 0x0000000000027941 */ /* 0x000fea0003800000 */
.L_x_4116:
[----:B------:R-:W-:Y:S01]  /*4ad0*/  BSSY B2, `(.L_x_4128) ;  /* 0x0000136000027945 */ /* 0x000fe20003800000 */
[----:B------:R-:W-:-:S05]  /*4ae0*/  @!P1 BRA `(.L_x_4129) ;  /* 0x0000134000009947 */ /* 0x000fca0003800000 */
[----:B------:R-:W-:Y:S01]  /*4af0*/  ISETP.GE.AND P0, PT, R10, c[0x0][0x220], PT ;  /* 0x000088000a007a0c */ /* 0x000fe20003f06270 */
[----:B------:R-:W-:Y:S01]  /*4b00*/  @!UPT UIADD3 URZ, URZ, URZ, URZ ;  /* 0x0000003f3f3ff290 */ /* 0x000fe2000fffe03f */
[----:B------:R-:W-:Y:S11]  /*4b10*/  BSSY B1, `(.L_x_4130) ;  /* 0x0000063000017945 */ /* 0x000ff60003800000 */
[----:B------:R-:W-:-:S05]  /*4b20*/  @P0 BRA `(.L_x_4131) ;  /* 0x0000061000000947 */ /* 0x000fca0003800000 */
[----:B--23--:R2:W5:Y:S01]  /*4b30*/  LDG.E.128 R36, [R130.64] ;  /* 0x0000000682247981 */ /* 0x00c562000c1e1d00 */
[----:B------:R-:W-:Y:S01]  /*4b40*/  ISETP.GE.AND P0, PT, R10, UR4, PT ;  /* 0x000000040a007c0c */ /* 0x000fe2000bf06270 */
[----:B------:R-:W-:Y:S01]  /*4b50*/  @!UPT UIADD3 URZ, URZ, URZ, URZ ;  /* 0x0000003f3f3ff290 */ /* 0x000fe2000fffe03f */
[----:B------:R-:W-:Y:S11]  /*4b60*/  BSSY B0, `(.L_x_4132) ;  /* 0x000005c000007945 */ /* 0x000ff60003800000 */
[----:B------:R-:W-:-:S05]  /*4b70*/  @P0 BRA `(.L_x_4133) ;  /* 0x000005a000000947 */ /* 0x000fca0003800000 */
[----:B------:R-:W-:Y:S01]  /*4b80*/  ULEA.HI UR5, UR4, UR4, URZ, 0x1 ;  /* 0x0000000404057291 */ /* 0x000fe2000f8f083f */
[----:B------:R-:W-:Y:S01]  /*4b90*/  MOV R105, RZ ;  /* 0x000000ff00697202 */ /* 0x000fe20000000f00 */
        /* <DEDUP_REMOVED lines=13> */
[C---:B------:R-:W-:Y:S02]  /*4c70*/  IADD3 R133, P2, R66.reuse, R105, RZ ;  /* 0x0000006942857210 */ /* 0x040fe40007f5e0ff */
[----:B------:R-:W-:Y:S02]  /*4c80*/  LEA.HI.X.SX32 R17, R135, R131, 0x1, P0 ;  /* 0x0000008387117211 */ /* 0x000fe400000f0eff */
[----:B------:R-:W-:Y:S02]  /*4c90*/  LEA R138, P0, R133, R116, 0x1 ;  /* 0x00000074858a7211 */ /* 0x000fe400078008ff */
[----:B------:R-:W-:Y:S02]  /*4ca0*/  LEA.HI.X.SX32 R105, R105, R99, 0x1, P2 ;  /* 0x0000006369697211 */ /* 0x000fe400010f0eff */
[----:B------:R-:W3:Y:S02]  /*4cb0*/  LDG.E.128 R16, [R16.64] ;  /* 0x0000000610107981 */ /* 0x000ee4000c1e1d00 */
[----:B------:R-:W-:Y:S02]  /*4cc0*/  LEA.HI.X R139, R133, R117, R105, 0x1, P0 ;  /* 0x00000075858b7211 */ /* 0x000fe400000f0c69 */
[----:B------:R-:W-:Y:S02]  /*4cd0*/  MOV R105, RZ ;  /* 0x000000ff00697202 */ /* 0x000fe40000000f00 */
[----:B------:R-:W-:Y:S02]  /*4ce0*/  @P1 IADD3 R105, RZ, -UR5, RZ ;  /* 0x80000005ff691c10 */ /* 0x000fe4000fffe0ff */
[----:B------:R-:W4:Y:S02]  /*4cf0*/  LDG.E.128 R132, [R138.64] ;  /* 0x000000068a847981 */ /* 0x000f24000c1e1d00 */
[----:B------:R-:W-:Y:S04]  /*4d00*/  IADD3 R137, P0, R66, R105, RZ ;  /* 0x0000006942897210 */ /* 0x000fe80007f1e0ff */
[----:B------:R-:W-:Y:S02]  /*4d10*/  LEA.HI.X.SX32 R105, R105, R99, 0x1, P0 ;  /* 0x0000006369697211 */ /* 0x000fe400000f0eff */
[C---:B------:R-:W-:Y:S04]  /*4d20*/  LEA R40, P0, R137.reuse, R114, 0x1 ;  /* 0x0000007289287211 */ /* 0x040fe800078008ff */
[----:B------:R-:W-:Y:S05]  /*4d30*/  LEA.HI.X R41, R137, R115, R105, 0x1, P0 ;  /* 0x0000007389297211 */ /* 0x000fea00000f0c69 */
[----:B--2---:R-:W2:Y:S01]  /*4d40*/  LDG.E.128 R48, [R40.64] ;  /* 0x0000000628307981 */ /* 0x004ea2000c1e1d00 */
[--C-:B----4-:R-:W-:Y:S01]  /*4d50*/  HADD2.F32 R25, -RZ, R132.reuse.H0_H0 ;  /* 0x20000084ff197230 */ /* 0x110fe20000004100 */
[----:B---3--:R-:W-:Y:S01]  /*4d60*/  IMAD.MOV.U32 R26, RZ, RZ, R16 ;  /* 0x000000ffff1a7224 */ /* 0x008fe200078e0010 */
        /* <DEDUP_REMOVED lines=16> */
[--C-:B--2---:R-:W-:Y:S01]  /*4e70*/  HADD2.F32 R31, -RZ, R48.reuse.H0_H0 ;  /* 0x20000030ff1f7230 */ /* 0x104fe20000004100 */
        /* <DEDUP_REMOVED lines=42> */
.L_x_4133:
[----:B------:R-:W-:Y:S05]  /*5120*/  BSYNC B0 ;  /* 0x0000000000007941 */ /* 0x000fea0003800000 */
.L_x_4132:
[----:B-----5:R3:W-:Y:S02]  /*5130*/  STG.E.128 [R122.64], R36 ;  /* 0x000000247a007986 */ /* 0x0207e4000c101d06 */
.L_x_4131:
[----:B------:R-:W-:Y:S05]  /*5140*/  BSYNC B1 ;  /* 0x0000000000017941 */ /* 0x000fea0003800000 */
.L_x_4130:
[----:B------:R-:W-:Y:S01]  /*5150*/  ISETP.GE.AND P0, PT, R85, c[0x0][0x220], PT ;  /* 0x0000880055007a0c */ /* 0x000fe20003f06270 */
[----:B------:R-:W-:Y:S01]  /*5160*/  @!UPT UIADD3 URZ, URZ, URZ, URZ ;  /* 0x0000003f3f3ff290 */ /* 0x000fe2000fffe03f */
[----:B------:R-:W-:Y:S11]  /*5170*/  BSSY B1, `(.L_x_4134) ;  /* 0x0000065000017945 */ /* 0x000ff60003800000 */
[----:B------:R-:W-:-:S05]  /*5180*/  @P0 BRA `(.L_x_4135) ;  /* 0x0000063000000947 */ /* 0x000fca0003800000 */
[----:B--23--:R2:W5:Y:S01]  /*5190*/  LDG.E.128 R36, [R130.64+0x40] ;  /* 0x0000400682247981 */ /* 0x00c562000c1e1d00 */
[----:B------:R-:W-:Y:S01]  /*51a0*/  ISETP.GE.AND P0, PT, R85, UR4, PT ;  /* 0x0000000455007c0c */ /* 0x000fe2000bf06270 */
[----:B------:R-:W-:Y:S01]  /*51b0*/  @!UPT UIADD3 URZ, URZ, URZ, URZ ;  /* 0x0000003f3f3ff290 */ /* 0x000fe2000fffe03f */
[----:B------:R-:W-:Y:S11]  /*51c0*/  BSSY B0, `(.L_x_4136) ;  /* 0x000005e000007945 */ /* 0x000ff60003800000 */
[----:B------:R-:W-:-:S05]  /*51d0*/  @P0 BRA `(.L_x_4137) ;  /* 0x000005c000000947 */ /* 0x000fca0003800000 */
[----:B------:R-:W-:Y:S01]  /*51e0*/  ULEA.HI UR5, UR4, UR4, URZ, 0x1 ;  /* 0x0000000404057291 */ /* 0x000fe2000f8f083f */
[----:B------:R-:W-:Y:S01]  /*51f0*/  MOV R132, RZ ;  /* 0x000000ff00847202 */ /* 0x000fe20000000f00 */
[----:B-----5:R-:W-:Y:S01]  /*5200*/  IMAD.MOV.U32 R34, RZ, RZ, R36 ;  /* 0x000000ffff227224 */ /* 0x020fe200078e0024 */
[----:B------:R-:W-:Y:S01]  /*5210*/  IADD3 R136, P0, R124, R91, RZ ;  /* 0x0000005b7c887210 */ /* 0x000fe20007f1e0ff */
[----:B------:R-:W-:Y:S01]  /*5220*/  USHF.R.S32.HI UR5, URZ, 0x1, UR5 ;  /* 0x000000013f057899 */ /* 0x000fe20008011405 */
[----:B------:R-:W-:Y:S02]  /*5230*/  MOV R47, R37 ;  /* 0x00000025002f7202 */ /* 0x000fe40000000f00 */
[--C-:B------:R-:W-:Y:S01]  /*5240*/  HADD2.F32 R29, -RZ, R34.reuse.H0_H0 ;  /* 0x20000022ff1d7230 */ /* 0x100fe20000004100 */
[----:B------:R-:W-:Y:S01]  /*5250*/  IADD3.X R137, R125, R90, RZ, P0, !PT ;  /* 0x0000005a7d897210 */ /* 0x000fe200007fe4ff */
[----:B------:R-:W-:Y:S01]  /*5260*/  HADD2.F32 R33, -RZ, R34.H1_H1 ;  /* 0x30000022ff217230 */ /* 0x000fe20000004100 */
[----:B------:R-:W-:Y:S01]  /*5270*/  ISETP.GE.AND P1, PT, R85, UR5, PT ;  /* 0x0000000555007c0c */ /* 0x000fe2000bf26270 */
[----:B------:R-:W-:Y:S01]  /*5280*/  HADD2.F32 R36, -RZ, R47.H0_H0 ;  /* 0x2000002fff247230 */ /* 0x000fe20000004100 */
[----:B------:R-:W-:Y:S02]  /*5290*/  MOV R133, UR5 ;  /* 0x0000000500857c02 */ /* 0x000fe40008000f00 */
[----:B------:R-:W-:Y:S02]  /*52a0*/  MOV R46, R38 ;  /* 0x00000026002e7202 */ /* 0x000fe40000000f00 */
[----:B------:R-:W-:Y:S07]  /*52b0*/  MOV R43, R39 ;  /* 0x00000027002b7202 */ /* 0x000fee0000000f00 */
[----:B------:R-:W-:Y:S01]  /*52c0*/  @P1 IMAD R132, RZ, RZ, -UR5 ;  /* 0x80000005ff841e24 */ /* 0x000fe2000f8e02ff */
[----:B------:R-:W-:Y:S04]  /*52d0*/  @P1 IADD3 R133, RZ, -UR5, RZ ;  /* 0x80000005ff851c10 */ /* 0x000fe8000fffe0ff */
[C---:B------:R-:W-:Y:S02]  /*52e0*/  LEA R16, P0, R133.reuse, R136, 0x1 ;  /* 0x0000008885107211 */ /* 0x040fe400078008ff */
[----:B------:R-:W-:Y:S02]  /*52f0*/  IADD3 R105, P2, R100, R132, RZ ;  /* 0x0000008464697210 */ /* 0x000fe40007f5e0ff */
[----:B------:R-:W-:Y:S02]  /*5300*/  LEA.HI.X.SX32 R17, R133, R137, 0x1, P0 ;  /* 0x0000008985117211 */ /* 0x000fe400000f0eff */
[----:B------:R-:W-:Y:S02]  /*5310*/  LEA.HI.X.SX32 R132, R132, R97, 0x1, P2 ;  /* 0x0000006184847211 */ /* 0x000fe400010f0eff */
[C---:B------:R-:W-:Y:S02]  /*5320*/  LEA R134, P0, R105.reuse, R116, 0x1 ;  /* 0x0000007469867211 */ /* 0x040fe400078008ff */
        /* <DEDUP_REMOVED lines=71> */
.L_x_4137:
[----:B------:R-:W-:Y:S05]  /*57a0*/  BSYNC B0 ;  /* 0x0000000000007941 */ /* 0x000fea0003800000 */
.L_x_4136:
[----:B-----5:R3:W-:Y:S02]  /*57b0*/  STG.E.128 [R122.64+0x40], R36 ;  /* 0x000040247a007986 */ /* 0x0207e4000c101d06 */
.L_x_4135:
[----:B------:R-:W-:Y:S05]  /*57c0*/  BSYNC B1 ;  /* 0x0000000000017941 */ /* 0x000fea0003800000 */
.L_x_4134:
        /* <DEDUP_REMOVED lines=9> */
[----:B--2---:R-:W-:Y:S01]  /*5860*/  MOV R131, RZ ;  /* 0x000000ff00837202 */ /* 0x004fe20000000f00 */
        /* <DEDUP_REMOVED lines=14> */
[----:B------:R-:W-:Y:S02]  /*5950*/  LEA R16, P0, R130, R134, 0x1 ;  /* 0x0000008682107211 */ /* 0x000fe400078008ff */
[----:B------:R-:W-:Y:S02]  /*5960*/  IADD3 R105, P2, R98, R131, RZ ;  /* 0x0000008362697210 */ /* 0x000fe40007f5e0ff */
[----:B------:R-:W-:Y:S02]  /*5970*/  LEA.HI.X.SX32 R17, R130, R135, 0x1, P0 ;  /* 0x0000008782117211 */ /* 0x000fe400000f0eff */
[----:B------:R-:W-:Y:S02]  /*5980*/  LEA R132, P0, R105, R116, 0x1 ;  /* 0x0000007469847211 */ /* 0x000fe400078008ff */
[-C--:B------:R-:W-:Y:S02]  /*5990*/  LEA.HI.X.SX32 R131, R131, R96.reuse, 0x1, P2 ;  /* 0x0000006083837211 */ /* 0x080fe400010f0eff */
        /* <DEDUP_REMOVED lines=71> */
.L_x_4139:
[----:B------:R-:W-:Y:S05]  /*5e10*/  BSYNC B0 ;  /* 0x0000000000007941 */ /* 0x000fea0003800000 */
.L_x_4138:
[----:B-----5:R3:W-:Y:S02]  /*5e20*/  STG.E.128 [R122.64+0x80], R36 ;  /* 0x000080247a007986 */ /* 0x0207e4000c101d06 */
.L_x_4129:
[----:B------:R-:W-:Y:S05]  /*5e30*/  BSYNC B2 ;  /* 0x0000000000027941 */ /* 0x000fea0003800000 */
.L_x_4128:
        /* <DEDUP_REMOVED lines=8> */
.L_x_4101:
[----:B------:R-:W-:Y:S01]  /*5ec0*/  BSSY B0, `(.L_x_4140) ;  /* 0x000000b000007945 */ /* 0x000fe20003800000 */
        /* <DEDUP_REMOVED lines=10> */
.L_x_4141:
[----:B------:R-:W-:Y:S05]  /*5f70*/  BSYNC B0 ;  /* 0x0000000000007941 */ /* 0x000fea0003800000 */
.L_x_4140:
[----:B------:R-:W-:Y:S01]  /*5f80*/  UMOV UR4, URZ ;  /* 0x0000003f00047c82 */ /* 0x000fe20008000000 */
[----:B------:R-:W-:Y:S01]  /*5f90*/  BSSY B0, `(.L_x_4115) ;  /* 0x000000b000007945 */ /* 0x000fe20003800000 */
[----:B------:R-:W-:-:S05]  /*5fa0*/  @!P1 BRA `(.L_x_4142) ;  /* 0x0000009000009947 */ /* 0x000fca0003800000 */
[----:B------:R-:W-:Y:S02]  /*5fb0*/  ISETP.NE.AND P0, PT, R103, RZ, PT ;  /* 0x000000ff6700720c */ /* 0x000fe40003f05270 */
[----:B------:R-:W-:Y:S11]  /*5fc0*/  ISETP.NE.AND P1, PT, R102, RZ, PT ;  /* 0x000000ff6600720c */ /* 0x000ff60003f25270 */
[----:B-1----:R-:W2:Y:S04]  /*5fd0*/  @P0 LDG.E.128 R16, [R130.64] ;  /* 0x0000000682100981 */ /* 0x002ea8000c1e1d00 */
[----:B--2---:R1:W-:Y:S01]  /*5fe0*/  @P0 STG.E.128 [R122.64], R16 ;  /* 0x000000107a000986 */ /* 0x0043e2000c101d06 */
[----:B------:R-:W-:Y:S03]  /*5ff0*/  ISETP.NE.AND P0, PT, R101, RZ, PT ;  /* 0x000000ff6500720c */ /* 0x000fe60003f05270 */
[----:B------:R-:W2:Y:S04]  /*6000*/  @P1 LDG.E.128 R4, [R130.64+0x40] ;  /* 0x0000400682041981 */ /* 0x000ea8000c1e1d00 */
[----:B--2---:R1:W-:Y:S06]  /*6010*/  @P1 STG.E.128 [R122.64+0x40], R4 ;  /* 0x000040047a001986 */ /* 0x0043ec000c101d06 */
[----:B------:R-:W2:Y:S04]  /*6020*/  @P0 LDG.E.128 R20, [R130.64+0x80] ;  /* 0x0000800682140981 */ /* 0x000ea8000c1e1d00 */
[----:B--2---:R1:W-:Y:S02]  /*6030*/  @P0 STG.E.128 [R122.64+0x80], R20 ;  /* 0x000080147a000986 */ /* 0x0043e4000c101d06 */
.L_x_4142:
[----:B------:R-:W-:Y:S05]  /*6040*/  BSYNC B0 ;  /* 0x0000000000007941 */ /* 0x000fea0003800000 */
.L_x_4115:
[----:B------:R-:W-:Y:S04]  /*6050*/  IMAD.MOV.U32 R3, RZ, RZ, c[0x0][0x288] ;  /* 0x0000a200ff037624 */ /* 0x000fe800078e00ff */
[----:B------:R-:W-:Y:S05]  /*6060*/  IMAD.U32 R3, R3, -0x40, RZ ;  /* 0xffffffc003037824 */ /* 0x000fea00078e00ff */
[C---:B-12---:R-:W-:Y:S04]  /*6070*/  LEA R124, P0, R3.reuse, R124, 0x1 ;  /* 0x0000007c037c7211 */ /* 0x046fe800078008ff */
        /* <DEDUP_REMOVED lines=38> */
[----:B------:R-:W-:Y:S05]  /*62e0*/  ISETP.GE.AND P1, PT, R5, RZ, PT ;  /* 0x000000ff0500720c */ /* 0x000fea0003f26270 */
        /* <DEDUP_REMOVED lines=27> */
[C---:B------:R-:W-:Y:S04]  /*64a0*/  IMAD.WIDE.U32 R20, R16.reuse, c[0x0][0x188], R20 ;  /* 0x0000620010147a25 */ /* 0x040fe800078e0014 */
[----:B------:R-:W-:Y:S01]  /*64b0*/  IMAD R17, R16, c[0x0][0x18c], R17 ;  /* 0x0000630010117a24 */ /* 0x000fe200078e0211 */
[----:B------:R-:W-:Y:S01]  /*64c0*/  LEA R118, P1, R20, R118, 0x1 ;  /* 0x0000007614767211 */ /* 0x000fe200078208ff */
[C---:B------:R-:W-:Y:S02]  /*64d0*/  IMAD R7, R0.reuse, c[0x0][0x19c], R7 ;  /* 0x0000670000077a24 */ /* 0x040fe400078e0207 */
[----:B------:R-:W-:Y:S01]  /*64e0*/  IMAD.WIDE.U32 R18, R0, c[0x0][0x198], R18 ;  /* 0x0000660000127a25 */ /* 0x000fe200078e0012 */
[----:B------:R-:W-:Y:S03]  /*64f0*/  IADD3 R17, R21, R17, RZ ;  /* 0x0000001115117210 */ /* 0x000fe60007ffe0ff */
[----:B------:R-:W-:Y:S01]  /*6500*/  IMAD.IADD R7, R19, 0x1, R7 ;  /* 0x0000000113077824 */ /* 0x000fe200078e0207 */
[----:B---3--:R-:W-:Y:S02]  /*6510*/  LEA R120, P0, R18, R120, 0x1 ;  /* 0x0000007812787211 */ /* 0x008fe400078008ff */
[----:B------:R-:W-:Y:S02]  /*6520*/  LEA.HI.X R119, R20, R119, R17, 0x1, P1 ;  /* 0x0000007714777211 */ /* 0x000fe400008f0c11 */
[----:B------:R-:W-:Y:S01]  /*6530*/  LEA.HI.X R121, R18, R121, R7, 0x1, P0 ;  /* 0x0000007912797211 */ /* 0x000fe200000f0c07 */
[----:B------:R-:W-:-:S05]  /*6540*/  BRA `(.L_x_4144) ;  /* 0x0000008000007947 */ /* 0x000fca0003800000 */
.L_x_4143:
[----:B------:R-:W-:Y:S02]  /*6550*/  IMAD.MOV.U32 R5, RZ, RZ, c[0x0][0x1a0] ;  /* 0x00006800ff057624 */ /* 0x000fe400078e00ff */
[----:B------:R-:W-:Y:S02]  /*6560*/  IMAD.MOV.U32 R3, RZ, RZ, c[0x0][0x198] ;  /* 0x00006600ff037624 */ /* 0x000fe400078e00ff */
[----:B------:R-:W-:Y:S02]  /*6570*/  IMAD.U32 R5, R5, -0x40, RZ ;  /* 0xffffffc005057824 */ /* 0x000fe400078e00ff */
[----:B------:R-:W-:Y:S03]  /*6580*/  IMAD.U32 R3, R3, -0x40, RZ ;  /* 0xffffffc003037824 */ /* 0x000fe600078e00ff */
[----:B------:R-:W-:Y:S02]  /*6590*/  LEA R118, P1, R5, R118, 0x1 ;  /* 0x0000007605767211 */ /* 0x000fe400078208ff */
[----:B---3--:R-:W-:Y:S02]  /*65a0*/  LEA R120, P0, R3, R120, 0x1 ;  /* 0x0000007803787211 */ /* 0x008fe400078008ff */
[----:B------:R-:W-:Y:S02]  /*65b0*/  LEA.HI.X.SX32 R119, R5, R119, 0x1, P1 ;  /* 0x0000007705777211 */ /* 0x000fe400008f0eff */
[----:B------:R-:W-:Y:S02]  /*65c0*/  LEA.HI.X.SX32 R121, R3, R121, 0x1, P0 ;  /* 0x0000007903797211 */ /* 0x000fe400000f0eff */
.L_x_4144:
[----:B------:R-:W-:Y:S04]  /*65d0*/  IADD3 R9, R9, -0x1, RZ ;  /* 0xffffffff09097810 */ /* 0x000fe80007ffe0ff */
[----:B------:R-:W-:Y:S11]  /*65e0*/  ISETP.GT.AND P0, PT, R9, R80, PT ;  /* 0x000000500900720c */ /* 0x000ff60003f04270 */
[----:B------:R-:W-:Y:S02]  /*65f0*/  @!UPT UIADD3 URZ, URZ, URZ, URZ ;  /* 0x0000003f3f3ff290 */ /* 0x000fe4000fffe03f */
[----:B------:R-:W-:-:S05]  /*6600*/  @P0 BRA `(.L_x_4145) ;  /* 0xffffb99000000947 */ /* 0x000fca000383ffff */
.L_x_4096:
[----:B-1----:R-:W-:Y:S01]  /*6610*/  BAR.SYNC.DEFER_BLOCKING 0x0 ;  /* 0x0000000000007b1d */ /* 0x002fe20000010000 */
[----:B------:R-:W-:Y:S01]  /*6620*/  ISETP.NE.AND P2, PT, RZ, c[0x0][0x230], PT ;  /* 0x00008c00ff007a0c */ /* 0x000fe20003f45270 */
[----:B------:R-:W-:Y:S01]  /*6630*/  IMAD.SHL.U32 R130, R104, 0x2, RZ ;  /* 0x0000000268827824 */ /* 0x000fe200078e00ff */
[----:B------:R-:W-:Y:S02]  /*6640*/  ISETP.GE.AND P1, PT, R85, c[0x0][0x220], PT ;  /* 0x0000880055007a0c */ /* 0x000fe40003f26270 */
[----:B------:R-:W-:Y:S01]  /*6650*/  ISETP.GE.AND P0, PT, R84, c[0x0][0x220], PT ;  /* 0x0000880054007a0c */ /* 0x000fe20003f06270 */
[----:B------:R-:W-:Y:S01]  /*6660*/  UMOV UR8, 0x5 ;  /* 0x0000000500087882 */ /* 0x000fe20000000000 */
[----:B------:R-:W-:Y:S01]  /*6670*/  BSSY B3, `(.L_x_4146) ;  /* 0x00003c3000037945 */ /* 0x000fe20003800000 */
[----:B------:R-:W-:Y:S02]  /*6680*/  ULDC.64 UR4, c[0x0][0x190] ;  /* 0x0000640000047ab9 */ /* 0x000fe40000000a00 */
[----:B------:R-:W-:-:S02]  /*6690*/  USHF.L.U64.HI UR5, UR4, UR8, UR5 ;  /* 0x0000000804057299 */ /* 0x000fc40008010205 */
[----:B------:R-:W-:Y:S02]  /*66a0*/  USHF.L.U32 UR4, UR4, 0x5, URZ ;  /* 0x0000000504047899 */ /* 0x000fe4000800063f */
[----:B------:R-:W-:Y:S05]  /*66b0*/  @!P2 BRA `(.L_x_4147) ;  /* 0x000038400000a947 */ /* 0x000fea0003800000 */
[----:B------:R-:W-:Y:S01]  /*66c0*/  ISETP.NE.U32.AND P2, PT, RZ, c[0x0][0x250], PT ;  /* 0x00009400ff007a0c */ /* 0x000fe20003f45070 */
[----:B------:R-:W-:-:S03]  /*66d0*/  IMAD.MOV.U32 R0, RZ, RZ, RZ ;  /* 0x000000ffff007224 */ /* 0x000fc600078e00ff */
[----:B------:R-:W-:-:S13]  /*66e0*/  ISETP.NE.AND.EX P2, PT, RZ, c[0x0][0x254], PT, P2 ;  /* 0x00009500ff007a0c */ /* 0x000fda0003f45320 */
[----:B------:R-:W2:Y:S01]  /*66f0*/  @P2 LDG.E R0, [R112.64] ;  /* 0x0000000670002981 */ /* 0x000ea2000c1e1900 */
[C---:B------:R-:W-:Y:S02]  /*6700*/  LEA R8, P2, R110.reuse, c[0x0][0x160], 0x1 ;  /* 0x000058006e087a11 */ /* 0x040fe400078408ff */
[C---:B------:R-:W-:Y:S01]  /*6710*/  IADD3 R2, P4, R110.reuse, UR4, RZ ;  /* 0x000000046e027c10 */ /* 0x040fe2000ff9e0ff */
[----:B------:R-:W-:Y:S01]  /*6720*/  ULDC.U8 UR4, c[0x0][0x313] ;  /* 0x0000c4c000047ab9 */ /* 0x000fe20000000000 */
[----:B------:R-:W-:Y:S02]  /*6730*/  LEA.HI.X R9, R110, c[0x0][0x164], R59, 0x1, P2 ;  /* 0x000059006e097a11 */ /* 0x000fe400010f0c3b */
[----:B------:R-:W-:Y:S02]  /*6740*/  IADD3.X R59, R59, UR5, RZ, P4, !PT ;  /* 0x000000053b3b7c10 */ /* 0x000fe4000a7fe4ff */
[----:B------:R-:W-:-:S04]  /*6750*/  LEA R26, P5, R2, c[0x0][0x160], 0x1 ;  /* 0x00005800021a7a11 */ /* 0x000fc800078a08ff */
[----:B------:R-:W-:Y:S02]  /*6760*/  LEA.HI.X R27, R2, c[0x0][0x164], R59, 0x1, P5 ;  /* 0x00005900021b7a11 */ /* 0x000fe400028f0c3b */
[----:B--2---:R-:W-:-:S05]  /*6770*/  IADD3 R0, R0, R61, R77 ;  /* 0x0000003d00007210 */ /* 0x004fca0007ffe04d */
[----:B------:R-:W-:Y:S02]  /*6780*/  IMAD R4, R63, R0, RZ ;  /* 0x000000003f047224 */ /* 0x000fe400078e02ff */
[----:B------:R-:W-:-:S03]  /*6790*/  IMAD.IADD R0, R126, 0x1, -R77 ;  /* 0x000000017e007824 */ /* 0x000fc600078e0a4d */
[-C--:B------:R-:W-:Y:S02]  /*67a0*/  IADD3 R65, P2, R65, R4.reuse, RZ ;  /* 0x0000000441417210 */ /* 0x080fe40007f5e0ff */
[----:B------:R-:W-:Y:S02]  /*67b0*/  SHF.R.S32.HI R25, RZ, 0x1f, R4 ;  /* 0x0000001fff197819 */ /* 0x000fe40000011404 */
[----:B-----5:R-:W-:Y:S02]  /*67c0*/  IADD3 R3, P6, R64, R4, RZ ;  /* 0x0000000440037210 */ /* 0x020fe40007fde0ff */
[----:B------:R-:W-:Y:S01]  /*67d0*/  ISETP.GE.AND P4, PT, R108, R0, PT ;  /* 0x000000006c00720c */ /* 0x000fe20003f86270 */
[--C-:B------:R-:W-:Y:S01]  /*67e0*/  IMAD.X R62, R62, 0x1, R25.reuse, P2 ;  /* 0x000000013e3e7824 */ /* 0x100fe200010e0619 */
[----:B------:R-:W-:Y:S01]  /*67f0*/  ISETP.NE.AND P2, PT, RZ, UR4, PT ;  /* 0x00000004ff007c0c */ /* 0x000fe2000bf45270 */
[----:B------:R-:W-:Y:S01]  /*6800*/  IMAD.X R25, R60, 0x1, R25, P6 ;  /* 0x000000013c197824 */ /* 0x000fe200030e0619 */
[----:B------:R-:W-:-:S11]  /*6810*/  ISETP.GT.AND P4, PT, R58, -0x4, !P4 ;  /* 0xfffffffc3a00780c */ /* 0x000fd60006784270 */
[----:B------:R-:W-:Y:S05]  /*6820*/  @!P2 BRA `(.L_x_4148) ;  /* 0x000013f00000a947 */ /* 0x000fea0003800000 */
[----:B------:R-:W-:Y:S01]  /*6830*/  BSSY B2, `(.L_x_4149) ;  /* 0x00000a0000027945 */ /* 0x000fe20003800000 */
[----:B------:R-:W-:Y:S05]  /*6840*/  @!P4 BRA `(.L_x_4150) ;  /* 0x000009e00000c947 */ /* 0x000fea0003800000 */
[----:B------:R-:W-:Y:S01]  /*6850*/  ISETP.GE.AND P2, PT, R10, c[0x0][0x220], PT ;  /* 0x000088000a007a0c */ /* 0x000fe20003f46270 */
[C---:B------:R-:W-:Y:S01]  /*6860*/  IMAD.SHL.U32 R16, R65.reuse, 0x2, RZ ;  /* 0x0000000241107824 */ /* 0x040fe200078e00ff */
[----:B------:R-:W-:Y:S01]  /*6870*/  SHF.L.U64.HI R2, R65, 0x1, R62 ;  /* 0x0000000141027819 */ /* 0x000fe2000001023e */
[----:B------:R-:W-:Y:S03]  /*6880*/  BSSY B1, `(.L_x_4151) ;  /* 0x0000038000017945 */ /* 0x000fe60003800000 */
[C---:B------:R-:W-:Y:S02]  /*6890*/  IADD3 R6, P5, R16.reuse, c[0x0][0x2a8], RZ ;  /* 0x0000aa0010067a10 */ /* 0x040fe40007fbe0ff */
[----:B------:R-:W-:Y:S02]  /*68a0*/  IADD3 R16, P4, R16, c[0x0][0x2b0], RZ ;  /* 0x0000ac0010107a10 */ /* 0x000fe40007f9e0ff */
[----:B------:R-:W-:-:S02]  /*68b0*/  IADD3.X R7, R2, c[0x0][0x2ac], RZ, P5, !PT ;  /* 0x0000ab0002077a10 */ /* 0x000fc40002ffe4ff */
        /* <DEDUP_REMOVED lines=11> */
[----:B-----5:R-:W-:Y:S01]  /*6970*/  MOV R22, R15 ;  /* 0x0000000f00167202 */ /* 0x020fe20000000f00 */
[--C-:B------:R-:W-:Y:S01]  /*6980*/  HADD2.F32 R25, -RZ, R13.reuse.H0_H0 ;  /* 0x2000000dff197230 */ /* 0x100fe20000004100 */
[----:B------:R-:W-:Y:S01]  /*6990*/  MOV R23, R14 ;  /* 0x0000000e00177202 */ /* 0x000fe20000000f00 */
[----:B------:R-:W-:Y:S02]  /*69a0*/  HADD2.F32 R24, -RZ, R13.H1_H1 ;  /* 0x3000000dff187230 */ /* 0x000fe40000004100 */
[----:B------:R-:W-:-:S02]  /*69b0*/  HADD2.F32 R21, -RZ, R22.H0_H0 ;  /* 0x20000016ff157230 */ /* 0x000fc40000004100 */
[----:B------:R-:W-:Y:S02]  /*69c0*/  HADD2.F32 R22, -RZ, R22.H1_H1 ;  /* 0x30000016ff167230 */ /* 0x000fe40000004100 */
        /* <DEDUP_REMOVED lines=11> */
[-C--:B------:R-:W-:Y:S01]  /*6a80*/  FFMA.FTZ R14, R21, R19.reuse, -R14 ;  /* 0x00000013150e7223 */ /* 0x080fe2000001080e */
[--C-:B------:R-:W-:Y:S01]  /*6a90*/  HADD2.F32 R21, -RZ, R12.reuse.H1_H1 ;  /* 0x3000000cff157230 */ /* 0x100fe20000004100 */
[----:B------:R-:W-:Y:S01]  /*6aa0*/  FFMA.FTZ R13, R22, R19, R13 ;  /* 0x00000013160d7223 */ /* 0x000fe2000001000d */
[----:B------:R-:W-:Y:S01]  /*6ab0*/  HADD2.F32 R19, -RZ, R12.H0_H0 ;  /* 0x2000000cff137230 */ /* 0x000fe20000004100 */
[-C--:B------:R-:W-:Y:S01]  /*6ac0*/  FFMA.FTZ R18, R25, R20.reuse, -R18 ;  /* 0x0000001419127223 */ /* 0x080fe20000010812 */
[--C-:B------:R-:W-:Y:S01]  /*6ad0*/  HADD2.F32 R12, -RZ, R23.reuse.H0_H0 ;  /* 0x20000017ff0c7230 */ /* 0x100fe20000004100 */
[----:B------:R-:W-:Y:S01]  /*6ae0*/  FFMA.FTZ R15, R24, R20, R15 ;  /* 0x00000014180f7223 */ /* 0x000fe2000001000f */
[----:B------:R-:W-:Y:S01]  /*6af0*/  HADD2.F32 R20, -RZ, R23.H1_H1 ;  /* 0x30000017ff147230 */ /* 0x000fe20000004100 */
[-C--:B------:R-:W-:Y:S01]  /*6b00*/  FMUL.FTZ R22, R19, R2.reuse ;  /* 0x0000000213167220 */ /* 0x080fe20000410000 */
[----:B------:R-:W-:Y:S01]  /*6b10*/  HADD2.F32 R23, -RZ, R5.H0_H0 ;  /* 0x20000005ff177230 */ /* 0x000fe20000004100 */
[----:B------:R-:W-:Y:S01]  /*6b20*/  FMUL.FTZ R5, R21, R2 ;  /* 0x0000000215057220 */ /* 0x000fe20000410000 */
[----:B------:R-:W-:Y:S01]  /*6b30*/  F2FP.PACK_AB R18, R15, R18 ;  /* 0x000000120f12723e */ /* 0x000fe200000000ff */
[-C--:B------:R-:W-:Y:S01]  /*6b40*/  FMUL.FTZ R2, R20, R3.reuse ;  /* 0x0000000314027220 */ /* 0x080fe20000410000 */
[----:B------:R-:W-:Y:S01]  /*6b50*/  F2FP.PACK_AB R15, R13, R14 ;  /* 0x0000000e0d0f723e */ /* 0x000fe200000000ff */
[----:B------:R-:W-:Y:S01]  /*6b60*/  FMUL.FTZ R3, R12, R3 ;  /* 0x000000030c037220 */ /* 0x000fe20000410000 */
[----:B------:R-:W-:Y:S01]  /*6b70*/  MOV R13, R18 ;  /* 0x00000012000d7202 */ /* 0x000fe20000000f00 */
[----:B------:R-:W-:-:S02]  /*6b80*/  FFMA.FTZ R5, R19, R4, -R5 ;  /* 0x0000000413057223 */ /* 0x000fc40000010805 */
[----:B------:R-:W-:Y:S02]  /*6b90*/  FFMA.FTZ R22, R21, R4, R22 ;  /* 0x0000000415167223 */ /* 0x000fe40000010016 */
[-C--:B------:R-:W-:Y:S02]  /*6ba0*/  FFMA.FTZ R2, R12, R23.reuse, -R2 ;  /* 0x000000170c027223 */ /* 0x080fe40000010802 */
[----:B------:R-:W-:Y:S01]  /*6bb0*/  FFMA.FTZ R3, R20, R23, R3 ;  /* 0x0000001714037223 */ /* 0x000fe20000010003 */
[----:B------:R-:W-:-:S04]  /*6bc0*/  F2FP.PACK_AB R12, R22, R5 ;  /* 0x00000005160c723e */ /* 0x000fc800000000ff */
[----:B------:R-:W-:Y:S02]  /*6bd0*/  F2FP.PACK_AB R14, R3, R2 ;  /* 0x00000002030e723e */ /* 0x000fe400000000ff */
.L_x_4154:
[----:B------:R-:W-:Y:S05]  /*6be0*/  BSYNC B0 ;  /* 0x0000000000007941 */ /* 0x000fea0003800000 */
.L_x_4153:
[----:B-----5:R4:W-:Y:S02]  /*6bf0*/  STS.128 [R130], R12 ;  /* 0x0000000c82007388 */ /* 0x0209e40000000c00 */
.L_x_4152:
[----:B------:R-:W-:Y:S05]  /*6c00*/  BSYNC B1 ;  /* 0x0000000000017941 */ /* 0x000fea0003800000 */
.L_x_4151:
        /* <DEDUP_REMOVED lines=9> */
[----:B-----5:R-:W-:Y:S01]  /*6ca0*/  MOV R22, R15 ;  /* 0x0000000f00167202 */ /* 0x020fe20000000f00 */
[--C-:B------:R-:W-:Y:S01]  /*6cb0*/  HADD2.F32 R25, -RZ, R13.reuse.H0_H0 ;  /* 0x2000000dff197230 */ /* 0x100fe20000004100 */
[----:B------:R-:W-:Y:S01]  /*6cc0*/  MOV R23, R14 ;  /* 0x0000000e00177202 */ /* 0x000fe20000000f00 */
[----:B------:R-:W-:Y:S02]  /*6cd0*/  HADD2.F32 R24, -RZ, R13.H1_H1 ;  /* 0x3000000dff187230 */ /* 0x000fe40000004100 */
[----:B------:R-:W-:-:S02]  /*6ce0*/  HADD2.F32 R21, -RZ, R22.H0_H0 ;  /* 0x20000016ff157230 */ /* 0x000fc40000004100 */
[----:B------:R-:W-:Y:S02]  /*6cf0*/  HADD2.F32 R22, -RZ, R22.H1_H1 ;  /* 0x30000016ff167230 */ /* 0x000fe40000004100 */
        /* <DEDUP_REMOVED lines=33> */
.L_x_4158:
[----:B------:R-:W-:Y:S05]  /*6f10*/  BSYNC B0 ;  /* 0x0000000000007941 */ /* 0x000fea0003800000 */
.L_x_4157:
[----:B-----5:R1:W-:Y:S02]  /*6f20*/  STS.128 [R130+0x1000], R12 ;  /* 0x0010000c82007388 */ /* 0x0203e40000000c00 */
.L_x_4156:
[----:B------:R-:W-:Y:S05]  /*6f30*/  BSYNC B1 ;  /* 0x0000000000017941 */ /* 0x000fea0003800000 */
.L_x_4155:
        /* <DEDUP_REMOVED lines=13> */
[----:B-1--4-:R-:W-:Y:S02]  /*7010*/  HADD2.F32 R8, -RZ, R2.H1_H1 ;  /* 0x30000002ff087230 */ /* 0x012fe40000004100 */
[----:B------:R-:W-:Y:S02]  /*7020*/  HADD2.F32 R16, -RZ, R3.H1_H1 ;  /* 0x30000003ff107230 */ /* 0x000fe40000004100 */
[----:B--2---:R-:W-:Y:S01]  /*7030*/  HADD2.F32 R13, -RZ, R5.H1_H1 ;  /* 0x30000005ff0d7230 */ /* 0x004fe20000004100 */
[----:B------:R-:W-:Y:S01]  /*7040*/  FMUL.FTZ R9, R21, R8 ;  /* 0x0000000815097220 */ /* 0x000fe20000410000 */
[----:B------:R-:W-:Y:S01]  /*7050*/  HADD2.F32 R14, -RZ, R4.H1_H1 ;  /* 0x30000004ff0e7230 */ /* 0x000fe20000004100 */
[CC--:B------:R-:W-:Y:S01]  /*7060*/  FMUL.FTZ R7, R15.reuse, R16.reuse ;  /* 0x000000100f077220 */ /* 0x0c0fe20000410000 */
[----:B------:R-:W-:Y:S01]  /*7070*/  HADD2.F32 R2, -RZ, R2.H0_H0 ;  /* 0x20000002ff027230 */ /* 0x000fe20000004100 */
[----:B------:R-:W-:Y:S01]  /*7080*/  FMUL.FTZ R6, R18, R16 ;  /* 0x0000001012067220 */ /* 0x000fe20000410000 */
[----:B------:R-:W-:Y:S01]  /*7090*/  HADD2.F32 R3, -RZ, R3.H0_H0 ;  /* 0x20000003ff037230 */ /* 0x000fe20000004100 */
[----:B------:R-:W-:Y:S01]  /*70a0*/  FMUL.FTZ R8, R20, R8 ;  /* 0x0000000814087220 */ /* 0x000fe20000410000 */
[----:B------:R-:W-:Y:S01]  /*70b0*/  HADD2.F32 R17, -RZ, R5.H0_H0 ;  /* 0x20000005ff117230 */ /* 0x000fe20000004100 */
[-C--:B------:R-:W-:Y:S01]  /*70c0*/  FFMA.FTZ R7, R18, R13.reuse, -R7 ;  /* 0x0000000d12077223 */ /* 0x080fe20000010807 */
[----:B------:R-:W-:Y:S01]  /*70d0*/  HADD2.F32 R4, -RZ, R4.H0_H0 ;  /* 0x20000004ff047230 */ /* 0x000fe20000004100 */
[----:B------:R-:W-:Y:S01]  /*70e0*/  FFMA.FTZ R6, R15, R13, R6 ;  /* 0x0000000d0f067223 */ /* 0x000fe20000010006 */
[--C-:B------:R-:W-:Y:S01]  /*70f0*/  HADD2.F32 R13, -RZ, R12.reuse.H0_H0 ;  /* 0x2000000cff0d7230 */ /* 0x100fe20000004100 */
[-C--:B------:R-:W-:Y:S01]  /*7100*/  FFMA.FTZ R9, R20, R14.reuse, -R9 ;  /* 0x0000000e14097223 */ /* 0x080fe20000010809 */
[----:B------:R-:W-:Y:S01]  /*7110*/  HADD2.F32 R15, -RZ, R12.H1_H1 ;  /* 0x3000000cff0f7230 */ /* 0x000fe20000004100 */
[----:B------:R-:W-:Y:S01]  /*7120*/  FFMA.FTZ R8, R21, R14, R8 ;  /* 0x0000000e15087223 */ /* 0x000fe20000010008 */
[--C-:B------:R-:W-:Y:S01]  /*7130*/  HADD2.F32 R14, -RZ, R19.reuse.H1_H1 ;  /* 0x30000013ff0e7230 */ /* 0x100fe20000004100 */
        /* <DEDUP_REMOVED lines=13> */
.L_x_4160:
[----:B------:R-:W-:Y:S05]  /*7210*/  BSYNC B0 ;  /* 0x0000000000007941 */ /* 0x000fea0003800000 */
.L_x_4159:
[----:B-----5:R4:W-:Y:S02]  /*7220*/  STS.128 [R130+0x2000], R12 ;  /* 0x0020000c82007388 */ /* 0x0209e40000000c00 */
.L_x_4150:
[----:B------:R-:W-:Y:S05]  /*7230*/  BSYNC B2 ;  /* 0x0000000000027941 */ /* 0x000fea0003800000 */
.L_x_4149:
[----:B-12-4-:R-:W-:-:S04]  /*7240*/  IADD3 R9, R108, 0x20, RZ ;  /* 0x000000206c097810 */ /* 0x016fc80007ffe0ff */
        /* <DEDUP_REMOVED lines=58> */
.L_x_4165:
[----:B------:R-:W-:Y:S05]  /*75f0*/  BSYNC B0 ;  /* 0x0000000000007941 */ /* 0x000fea0003800000 */
.L_x_4164:
[----:B-----5:R4:W-:Y:S02]  /*7600*/  STS.128 [R130+0x800], R12 ;  /* 0x0008000c82007388 */ /* 0x0209e40000000c00 */
.L_x_4163:
[----:B------:R-:W-:Y:S05]  /*7610*/  BSYNC B1 ;  /* 0x0000000000017941 */ /* 0x000fea0003800000 */
.L_x_4162:
        /* <DEDUP_REMOVED lines=46> */
.L_x_4169:
[----:B------:R-:W-:Y:S05]  /*7900*/  BSYNC B0 ;  /* 0x0000000000007941 */ /* 0x000fea0003800000 */
.L_x_4168:
[----:B-----5:R1:W-:Y:S02]  /*7910*/  STS.128 [R130+0x1800], R12 ;  /* 0x0018000c82007388 */ /* 0x0203e40000000c00 */
.L_x_4167:
[----:B------:R-:W-:Y:S05]  /*7920*/  BSYNC B1 ;  /* 0x0000000000017941 */ /* 0x000fea0003800000 */
.L_x_4166:
[----:B------:R1:W-:Y:S01]  /*7930*/  @P0 STS.128 [R130+0x2800], RZ ;  /* 0x002800ff82000388 */ /* 0x0003e20000000c00 */
[----:B------:R-:W-:Y:S05]  /*7940*/  @P0 BRA `(.L_x_4161) ;  /* 0x0000295000000947 */ /* 0x000fea0003800000 */
[----:B--2-4-:R-:W5:Y:S01]  /*7950*/  LDG.E.128 R24, [R26.64+0x80] ;  /* 0x000080061a187981 */ /* 0x014f62000c1e1d00 */
[----:B------:R-:W-:Y:S01]  /*7960*/  ISETP.GE.AND P0, PT, R84, c[0x0][0x230], PT ;  /* 0x00008c0054007a0c */ /* 0x000fe20003f06270 */
[----:B------:R-:W-:-:S12]  /*7970*/  BSSY B0, `(.L_x_4170) ;  /* 0x0000028000007945 */ /* 0x000fd80003800000 */
[----:B------:R-:W-:Y:S05]  /*7980*/  @P0 BRA `(.L_x_4171) ;  /* 0x0000026000000947 */ /* 0x000fea0003800000 */
[----:B------:R2:W4:Y:S04]  /*7990*/  LDG.E.64 R2, [R16.64+0x40] ;  /* 0x0000400610027981 */ /* 0x000528000c1e1b00 */
[----:B---3--:R-:W3:Y:S01]  /*79a0*/  LDG.E.64 R4, [R6.64+0x40] ;  /* 0x0000400606047981 */ /* 0x008ee2000c1e1b00 */
[--C-:B-1---5:R-:W-:Y:S02]  /*79b0*/  HADD2.F32 R14, -RZ, R27.reuse.H1_H1 ;  /* 0x3000001bff0e7230 */ /* 0x122fe40000004100 */
[----:B------:R-:W-:Y:S02]  /*79c0*/  HADD2.F32 R15, -RZ, R27.H0_H0 ;  /* 0x2000001bff0f7230 */ /* 0x000fe40000004100 */
[--C-:B------:R-:W-:Y:S02]  /*79d0*/  HADD2.F32 R18, -RZ, R25.reuse.H1_H1 ;  /* 0x30000019ff127230 */ /* 0x100fe40000004100 */
[----:B------:R-:W-:-:S02]  /*79e0*/  HADD2.F32 R19, -RZ, R25.H0_H0 ;  /* 0x20000019ff137230 */ /* 0x000fc40000004100 */
[----:B--2---:R-:W-:Y:S02]  /*79f0*/  HADD2.F32 R17, -RZ, R24.H1_H1 ;  /* 0x30000018ff117230 */ /* 0x004fe40000004100 */
[----:B----4-:R-:W-:Y:S02]  /*7a00*/  HADD2.F32 R0, -RZ, R3.H1_H1 ;  /* 0x30000003ff007230 */ /* 0x010fe40000004100 */
[----:B------:R-:W-:Y:S02]  /*7a10*/  HADD2.F32 R20, -RZ, R2.H1_H1 ;  /* 0x30000002ff147230 */ /* 0x000fe40000004100 */
        /* <DEDUP_REMOVED lines=10> */
[--C-:B------:R-:W-:Y:S01]  /*7ac0*/  HADD2.F32 R0, -RZ, R26.reuse.H0_H0 ;  /* 0x2000001aff007230 */ /* 0x100fe20000004100 */
[C---:B------:R-:W-:Y:S01]  /*7ad0*/  FMUL.FTZ R7, R19.reuse, R20 ;  /* 0x0000001413077220 */ /* 0x040fe20000410000 */
[----:B------:R-:W-:Y:S01]  /*7ae0*/  HADD2.F32 R26, -RZ, R26.H1_H1 ;  /* 0x3000001aff1a7230 */ /* 0x000fe20000004100 */
[-C--:B------:R-:W-:Y:S01]  /*7af0*/  FFMA.FTZ R8, R19, R12.reuse, -R8 ;  /* 0x0000000c13087223 */ /* 0x080fe20000010808 */
[----:B------:R-:W-:Y:S01]  /*7b00*/  HADD2.F32 R19, -RZ, R5.H0_H0 ;  /* 0x20000005ff137230 */ /* 0x000fe20000004100 */
        /* <DEDUP_REMOVED lines=14> */
.L_x_4171:
[----:B------:R-:W-:Y:S05]  /*7bf0*/  BSYNC B0 ;  /* 0x0000000000007941 */ /* 0x000fea0003800000 */
.L_x_4170:
[----:B-----5:R2:W-:Y:S01]  /*7c00*/  STS.128 [R130+0x2800], R24 ;  /* 0x0028001882007388 */ /* 0x0205e20000000c00 */
[----:B------:R-:W-:Y:S05]  /*7c10*/  BRA `(.L_x_4161) ;  /* 0x0000268000007947 */ /* 0x000fea0003800000 */
.L_x_4148:
        /* <DEDUP_REMOVED lines=18> */
[C---:B------:R-:W-:Y:S02]  /*7d40*/  IADD3 R4, P4, R6.reuse, R3, RZ ;  /* 0x0000000306047210 */ /* 0x040fe40007f9e0ff */
[----:B------:R-:W-:Y:S01]  /*7d50*/  MOV R12, RZ ;  /* 0x000000ff000c7202 */ /* 0x000fe20000000f00 */
[----:B------:R-:W-:Y:S01]  /*7d60*/  IMAD.WIDE R16, R5, 0x2, R8 ;  /* 0x0000000205107825 */ /* 0x000fe200078e0208 */
[----:B------:R-:W-:Y:S02]  /*7d70*/  LEA.HI.X.SX32 R7, R6, R25, 0x1, P4 ;  /* 0x0000001906077211 */ /* 0x000fe400020f0eff */
[----:B------:R-:W-:-:S02]  /*7d80*/  LEA R6, P4, R4, c[0x0][0x2b0], 0x1 ;  /* 0x0000ac0004067a11 */ /* 0x000fc400078808ff */
[----:B------:R-:W-:Y:S01]  /*7d90*/  @P2 IADD3 R12, -R2, RZ, RZ ;  /* 0x000000ff020c2210 */ /* 0x000fe20007ffe1ff */
[----:B------:R-:W4:Y:S01]  /*7da0*/  LDG.E.128 R16, [R16.64] ;  /* 0x0000000610107981 */ /* 0x000f22000c1e1d00 */
[----:B------:R-:W-:Y:S02]  /*7db0*/  LEA.HI.X R7, R4, c[0x0][0x2b4], R7, 0x1, P4 ;  /* 0x0000ad0004077a11 */ /* 0x000fe400020f0c07 */
[----:B------:R-:W-:-:S04]  /*7dc0*/  IADD3 R2, P4, R12, R3, RZ ;  /* 0x000000030c027210 */ /* 0x000fc80007f9e0ff */
[----:B--2---:R-:W2:Y:S01]  /*7dd0*/  LDG.E.128 R4, [R6.64] ;  /* 0x0000000606047981 */ /* 0x004ea2000c1e1d00 */
        /* <DEDUP_REMOVED lines=8> */
[----:B------:R-:W-:Y:S02]  /*7e60*/  HADD2.F32 R7, -RZ, R7.H1_H1 ;  /* 0x30000007ff077230 */ /* 0x000fe40000004100 */
[--C-:B------:R-:W-:Y:S01]  /*7e70*/  HADD2.F32 R28, -RZ, R4.reuse.H0_H0 ;  /* 0x20000004ff1c7230 */ /* 0x100fe20000004100 */
[----:B------:R-:W-:Y:S01]  /*7e80*/  @!P2 FADD.FTZ R5, -R5, -RZ ;  /* 0x800000ff0505a221 */ /* 0x000fe20000010100 */
[----:B------:R-:W-:Y:S01]  /*7e90*/  HADD2.F32 R29, -RZ, R4.H1_H1 ;  /* 0x30000004ff1d7230 */ /* 0x000fe20000004100 */
[----:B------:R-:W-:Y:S01]  /*7ea0*/  @!P2 FADD.FTZ R7, -R7, -RZ ;  /* 0x800000ff0707a221 */ /* 0x000fe20000010100 */
[----:B------:R-:W-:-:S02]  /*7eb0*/  HADD2.F32 R4, -RZ, R6.H0_H0 ;  /* 0x20000006ff047230 */ /* 0x000fc40000004100 */
[----:B------:R-:W-:Y:S02]  /*7ec0*/  HADD2.F32 R32, -RZ, R19.H1_H1 ;  /* 0x30000013ff207230 */ /* 0x000fe40000004100 */
[----:B------:R-:W-:Y:S01]  /*7ed0*/  HADD2.F32 R6, -RZ, R6.H1_H1 ;  /* 0x30000006ff067230 */ /* 0x000fe20000004100 */
[----:B------:R-:W-:Y:S01]  /*7ee0*/  FMUL.FTZ R30, R30, R5 ;  /* 0x000000051e1e7220 */ /* 0x000fe20000410000 */
[--C-:B------:R-:W-:Y:S01]  /*7ef0*/  HADD2.F32 R5, -RZ, R18.reuse.H1_H1 ;  /* 0x30000012ff057230 */ /* 0x100fe20000004100 */
[----:B------:R-:W-:Y:S01]  /*7f00*/  FMUL.FTZ R32, R32, R7 ;  /* 0x0000000720207220 */ /* 0x000fe20000410000 */
[----:B------:R-:W-:Y:S01]  /*7f10*/  HADD2.F32 R31, -RZ, R17.H0_H0 ;  /* 0x20000011ff1f7230 */ /* 0x000fe20000004100 */
[----:B------:R-:W-:Y:S01]  /*7f20*/  @!P2 FADD.FTZ R6, -R6, -RZ ;  /* 0x800000ff0606a221 */ /* 0x000fe20000010100 */
[----:B------:R-:W-:Y:S01]  /*7f30*/  HADD2.F32 R7, -RZ, R18.H0_H0 ;  /* 0x20000012ff077230 */ /* 0x000fe20000004100 */
[----:B------:R-:W-:Y:S02]  /*7f40*/  @!P2 FADD.FTZ R2, -R2, -RZ ;  /* 0x800000ff0202a221 */ /* 0x000fe40000010100 */
[----:B------:R-:W-:Y:S01]  /*7f50*/  @!P2 FADD.FTZ R4, -R4, -RZ ;  /* 0x800000ff0404a221 */ /* 0x000fe20000010100 */
[--C-:B------:R-:W-:Y:S01]  /*7f60*/  HADD2.F32 R19, -RZ, R16.reuse.H0_H0 ;  /* 0x20000010ff137230 */ /* 0x100fe20000004100 */
[----:B------:R-:W-:Y:S01]  /*7f70*/  FMUL.FTZ R6, R5, R6 ;  /* 0x0000000605067220 */ /* 0x000fe20000410000 */
[--C-:B---3--:R-:W-:Y:S01]  /*7f80*/  HADD2.F32 R5, -RZ, R13.reuse.H0_H0 ;  /* 0x2000000dff057230 */ /* 0x108fe20000004100 */
        /* <DEDUP_REMOVED lines=10> */
[----:B------:R-:W-:Y:S01]  /*8030*/  HADD2.F32 R17, -RZ, R17.H1_H1 ;  /* 0x30000011ff117230 */ /* 0x000fe20000004100 */
[----:B------:R-:W-:Y:S01]  /*8040*/  FMUL.FTZ R28, R19, R28 ;  /* 0x0000001c131c7220 */ /* 0x000fe20000410000 */
[----:B------:R-:W-:Y:S01]  /*8050*/  HADD2.F32 R19, -RZ, R12.H0_H0 ;  /* 0x2000000cff137230 */ /* 0x000fe20000004100 */
[----:B------:R-:W-:Y:S01]  /*8060*/  FMUL.FTZ R29, R16, R29 ;  /* 0x0000001d101d7220 */ /* 0x000fe20000410000 */
[----:B------:R-:W-:Y:S01]  /*8070*/  HADD2.F32 R16, -RZ, R21.H1_H1 ;  /* 0x30000015ff107230 */ /* 0x000fe20000004100 */
        /* <DEDUP_REMOVED lines=22> */
.L_x_4177:
[----:B------:R-:W-:Y:S05]  /*81e0*/  BSYNC B0 ;  /* 0x0000000000007941 */ /* 0x000fea0003800000 */
.L_x_4176:
[----:B-----5:R4:W-:Y:S02]  /*81f0*/  STS.128 [R130], R20 ;  /* 0x0000001482007388 */ /* 0x0209e40000000c00 */
.L_x_4175:
[----:B------:R-:W-:Y:S05]  /*8200*/  BSYNC B1 ;  /* 0x0000000000017941 */ /* 0x000fea0003800000 */
.L_x_4174:
        /* <DEDUP_REMOVED lines=19> */
[----:B--2---:R-:W2:Y:S01]  /*8340*/  LDG.E.128 R16, [R16.64+0x40] ;  /* 0x0000400610107981 */ /* 0x004ea2000c1e1d00 */
[----:B------:R-:W-:Y:S02]  /*8350*/  LEA.HI.X R7, R4, c[0x0][0x2b4], R7, 0x1, P4 ;  /* 0x0000ad0004077a11 */ /* 0x000fe400020f0c07 */
[----:B------:R-:W-:-:S04]  /*8360*/  IADD3 R2, P4, R12, R3, RZ ;  /* 0x000000030c027210 */ /* 0x000fc80007f9e0ff */
[----:B---3--:R-:W3:Y:S01]  /*8370*/  LDG.E.128 R4, [R6.64+0x40] ;  /* 0x0000400606047981 */ /* 0x008ee2000c1e1d00 */
        /* <DEDUP_REMOVED lines=26> */
[--C-:B----4-:R-:W-:Y:S01]  /*8520*/  HADD2.F32 R5, -RZ, R13.reuse.H0_H0 ;  /* 0x2000000dff057230 */ /* 0x110fe20000004100 */
        /* <DEDUP_REMOVED lines=37> */
.L_x_4181:
[----:B------:R-:W-:Y:S05]  /*8780*/  BSYNC B0 ;  /* 0x0000000000007941 */ /* 0x000fea0003800000 */
.L_x_4180:
[----:B-----5:R1:W-:Y:S02]  /*8790*/  STS.128 [R130+0x1000], R20 ;  /* 0x0010001482007388 */ /* 0x0203e40000000c00 */
.L_x_4179:
[----:B------:R-:W-:Y:S05]  /*87a0*/  BSYNC B1 ;  /* 0x0000000000017941 */ /* 0x000fea0003800000 */
.L_x_4178:
        /* <DEDUP_REMOVED lines=16> */
[----:B-12---:R-:W-:Y:S01]  /*88b0*/  MOV R8, RZ ;  /* 0x000000ff00087202 */ /* 0x006fe20000000f00 */
[----:B------:R-:W2:Y:S01]  /*88c0*/  LDG.E.128 R16, [R16.64+0x80] ;  /* 0x0000800610107981 */ /* 0x000ea2000c1e1d00 */
[----:B------:R-:W-:Y:S02]  /*88d0*/  LEA.HI.X R7, R4, c[0x0][0x2b4], R7, 0x1, P4 ;  /* 0x0000ad0004077a11 */ /* 0x000fe400020f0c07 */
[----:B------:R-:W-:-:S04]  /*88e0*/  @P2 IADD3 R8, -R2, RZ, RZ ;  /* 0x000000ff02082210 */ /* 0x000fc80007ffe1ff */
[----:B------:R-:W4:Y:S01]  /*88f0*/  LDG.E.128 R4, [R6.64+0x80] ;  /* 0x0000800606047981 */ /* 0x000f22000c1e1d00 */
[----:B------:R-:W-:-:S04]  /*8900*/  IADD3 R2, P4, R8, R3, RZ ;  /* 0x0000000308027210 */ /* 0x000fc80007f9e0ff */
[----:B------:R-:W-:Y:S02]  /*8910*/  LEA.HI.X.SX32 R9, R8, R25, 0x1, P4 ;  /* 0x0000001908097211 */ /* 0x000fe400020f0eff */
[----:B------:R-:W-:-:S04]  /*8920*/  LEA R12, P4, R2, c[0x0][0x2a8], 0x1 ;  /* 0x0000aa00020c7a11 */ /* 0x000fc800078808ff */
[----:B------:R-:W-:-:S06]  /*8930*/  LEA.HI.X R13, R2, c[0x0][0x2ac], R9, 0x1, P4 ;  /* 0x0000ab00020d7a11 */ /* 0x000fcc00020f0c09 */
[----:B---3--:R-:W3:Y:S01]  /*8940*/  LDG.E.128 R12, [R12.64+0x80] ;  /* 0x000080060c0c7981 */ /* 0x008ee2000c1e1d00 */
[--C-:B--2---:R-:W-:Y:S02]  /*8950*/  HADD2.F32 R29, -RZ, R16.reuse.H0_H0 ;  /* 0x20000010ff1d7230 */ /* 0x104fe40000004100 */
[----:B------:R-:W-:Y:S02]  /*8960*/  HADD2.F32 R33, -RZ, R16.H1_H1 ;  /* 0x30000010ff217230 */ /* 0x000fe40000004100 */
[--C-:B----4-:R-:W-:Y:S02]  /*8970*/  HADD2.F32 R2, -RZ, R4.reuse.H0_H0 ;  /* 0x20000004ff027230 */ /* 0x110fe40000004100 */
        /* <DEDUP_REMOVED lines=57> */
.L_x_4183:
[----:B------:R-:W-:Y:S05]  /*8d10*/  BSYNC B0 ;  /* 0x0000000000007941 */ /* 0x000fea0003800000 */
.L_x_4182:
[----:B-----5:R4:W-:Y:S02]  /*8d20*/  STS.128 [R130+0x2000], R20 ;  /* 0x0020001482007388 */ /* 0x0209e40000000c00 */
.L_x_4173:
[----:B------:R-:W-:Y:S05]  /*8d30*/  BSYNC B2 ;  /* 0x0000000000027941 */ /* 0x000fea0003800000 */
.L_x_4172:
        /* <DEDUP_REMOVED lines=12> */
[----:B------:R-:W-:Y:S02]  /*8e00*/  ISETP.GE.AND P2, PT, R10, R63, PT ;  /* 0x0000003f0a00720c */ /* 0x000fe40003f46270 */
        /* <DEDUP_REMOVED lines=23> */
[----:B--2---:R-:W-:Y:S02]  /*8f80*/  HADD2.F32 R0, -RZ, R4.H0_H0 ;  /* 0x20000004ff007230 */ /* 0x004fe40000004100 */
[--C-:B------:R-:W-:Y:S02]  /*8f90*/  HADD2.F32 R2, -RZ, R5.reuse.H0_H0 ;  /* 0x20000005ff027230 */ /* 0x100fe40000004100 */
        /* <DEDUP_REMOVED lines=9> */
[----:B------:R-:W-:Y:S01]  /*9030*/  HADD2.F32 R33, -RZ, R16.H1_H1 ;  /* 0x30000010ff217230 */ /* 0x000fe20000004100 */
[----:B------:R-:W-:Y:S01]  /*9040*/  FMUL.FTZ R31, R31, R2 ;  /* 0x000000021f1f7220 */ /* 0x000fe20000410000 */
[----:B------:R-:W-:Y:S01]  /*9050*/  HADD2.F32 R17, -RZ, R17.H1_H1 ;  /* 0x30000011ff117230 */ /* 0x000fe20000004100 */
[----:B------:R-:W-:Y:S01]  /*9060*/  @!P2 FADD.FTZ R4, -R4, -RZ ;  /* 0x800000ff0404a221 */ /* 0x000fe20000010100 */
[----:B------:R-:W-:Y:S01]  /*9070*/  HADD2.F32 R2, -RZ, R18.H0_H0 ;  /* 0x20000012ff027230 */ /* 0x000fe20000004100 */
[----:B------:R-:W-:Y:S01]  /*9080*/  @!P2 FADD.FTZ R8, -R8, -RZ ;  /* 0x800000ff0808a221 */ /* 0x000fe20000010100 */
[----:B------:R-:W-:Y:S01]  /*9090*/  HADD2.F32 R0, -RZ, R19.H1_H1 ;  /* 0x30000013ff007230 */ /* 0x000fe20000004100 */
[----:B------:R-:W-:-:S02]  /*90a0*/  @!P2 FADD.FTZ R5, -R5, -RZ ;  /* 0x800000ff0505a221 */ /* 0x000fc40000010100 */
        /* <DEDUP_REMOVED lines=11> */
[----:B------:R-:W-:Y:S01]  /*9160*/  @!P2 FADD.FTZ R6, -R6, -RZ ;  /* 0x800000ff0606a221 */ /* 0x000fe20000010100 */
[----:B------:R-:W-:Y:S01]  /*9170*/  HADD2.F32 R35, -RZ, R19.H0_H0 ;  /* 0x20000013ff237230 */ /* 0x000fe20000004100 */
[----:B------:R-:W-:Y:S01]  /*9180*/  FFMA.FTZ R0, R0, R2, R29 ;  /* 0x0000000200007223 */ /* 0x000fe2000001001d */
[----:B------:R-:W-:Y:S01]  /*9190*/  HADD2.F32 R18, -RZ, R13.H1_H1 ;  /* 0x3000000dff127230 */ /* 0x000fe20000004100 */
[----:B------:R-:W-:Y:S01]  /*91a0*/  FFMA.FTZ R4, R4, R8, R31 ;  /* 0x0000000804047223 */ /* 0x000fe2000001001f */
[----:B------:R-:W-:-:S02]  /*91b0*/  HADD2.F32 R16, -RZ, R14.H0_H0 ;  /* 0x2000000eff107230 */ /* 0x000fc40000004100 */
[----:B------:R-:W-:Y:S02]  /*91c0*/  HADD2.F32 R19, -RZ, R14.H1_H1 ;  /* 0x3000000eff137230 */ /* 0x000fe40000004100 */
[----:B------:R-:W-:Y:S02]  /*91d0*/  HADD2.F32 R2, -RZ, R22.H0_H0 ;  /* 0x20000016ff027230 */ /* 0x000fe40000004100 */
[----:B------:R-:W-:Y:S01]  /*91e0*/  HADD2.F32 R8, -RZ, R23.H0_H0 ;  /* 0x20000017ff087230 */ /* 0x000fe20000004100 */
[----:B------:R-:W-:Y:S01]  /*91f0*/  FMUL.FTZ R24, R37, R24 ;  /* 0x0000001825187220 */ /* 0x000fe20000410000 */
[----:B------:R-:W-:Y:S01]  /*9200*/  HADD2.F32 R20, -RZ, R20.H1_H1 ;  /* 0x30000014ff147230 */ /* 0x000fe20000004100 */
[----:B------:R-:W-:Y:S01]  /*9210*/  FMUL.FTZ R6, R35, R6 ;  /* 0x0000000623067220 */ /* 0x000fe20000410000 */
        /* <DEDUP_REMOVED lines=16> */
.L_x_4187:
[----:B------:R-:W-:Y:S05]  /*9320*/  BSYNC B0 ;  /* 0x0000000000007941 */ /* 0x000fea0003800000 */
.L_x_4186:
[----:B-----5:R4:W-:Y:S02]  /*9330*/  STS.128 [R130+0x800], R20 ;  /* 0x0008001482007388 */ /* 0x0209e40000000c00 */
.L_x_4185:
[----:B------:R-:W-:Y:S05]  /*9340*/  BSYNC B1 ;  /* 0x0000000000017941 */ /* 0x000fea0003800000 */
.L_x_4184:
[----:B------:R1:W-:Y:S01]  /*9350*/  @P1 STS.128 [R130+0x1800], RZ ;  /* 0x001800ff82001388 */ /* 0x0003e20000000c00 */
[----:B------:R-:W-:Y:S01]  /*9360*/  BSSY B1, `(.L_x_4188) ;  /* 0x000005b000017945 */ /* 0x000fe20003800000 */
[----:B------:R-:W-:Y:S05]  /*9370*/  @P1 BRA `(.L_x_4189) ;  /* 0x0000059000001947 */ /* 0x000fea0003800000 */
[----:B----4-:R4:W5:Y:S01]  /*9380*/  LDG.E.128 R20, [R26.64+0x40] ;  /* 0x000040061a147981 */ /* 0x010962000c1e1d00 */
[----:B------:R-:W-:Y:S01]  /*9390*/  ISETP.GE.AND P1, PT, R85, c[0x0][0x230], PT ;  /* 0x00008c0055007a0c */ /* 0x000fe20003f26270 */
[----:B------:R-:W-:-:S12]  /*93a0*/  BSSY B0, `(.L_x_4190) ;  /* 0x0000055000007945 */ /* 0x000fd80003800000 */
[----:B------:R-:W-:Y:S05]  /*93b0*/  @P1 BRA `(.L_x_4191) ;  /* 0x0000053000001947 */ /* 0x000fea0003800000 */
[----:B------:R-:W-:Y:S02]  /*93c0*/  ISETP.GE.AND P1, PT, R85, R63, PT ;  /* 0x0000003f5500720c */ /* 0x000fe40003f26270 */
        /* <DEDUP_REMOVED lines=24> */
[----:B---3--:R-:W-:Y:S02]  /*9550*/  HADD2.F32 R0, -RZ, R4.H0_H0 ;  /* 0x20000004ff007230 */ /* 0x008fe40000004100 */
        /* <DEDUP_REMOVED lines=57> */
.L_x_4191:
[----:B------:R-:W-:Y:S05]  /*98f0*/  BSYNC B0 ;  /* 0x0000000000007941 */ /* 0x000fea0003800000 */
.L_x_4190:
[----:B-----5:R1:W-:Y:S02]  /*9900*/  STS.128 [R130+0x1800], R20 ;  /* 0x0018001482007388 */ /* 0x0203e40000000c00 */
.L_x_4189:
[----:B------:R-:W-:Y:S05]  /*9910*/  BSYNC B1 ;  /* 0x0000000000017941 */ /* 0x000fea0003800000 */
.L_x_4188:
[----:B------:R1:W-:Y:S01]  /*9920*/  @P0 STS.128 [R130+0x2800], RZ ;  /* 0x002800ff82000388 */ /* 0x0003e20000000c00 */
[----:B------:R-:W-:Y:S05]  /*9930*/  @P0 BRA `(.L_x_4161) ;  /* 0x0000096000000947 */ /* 0x000fea0003800000 */
[----:B------:R1:W5:Y:S01]  /*9940*/  LDG.E.128 R16, [R26.64+0x80] ;  /* 0x000080061a107981 */ /* 0x000362000c1e1d00 */
[----:B------:R-:W-:Y:S01]  /*9950*/  ISETP.GE.AND P0, PT, R84, c[0x0][0x230], PT ;  /* 0x00008c0054007a0c */ /* 0x000fe20003f06270 */
[----:B------:R-:W-:Y:S01]  /*9960*/  BSSY B0, `(.L_x_4192) ;  /* 0x0000057000007945 */ /* 0x000fe20003800000 */
[----:B------:R-:W-:-:S05]  /*9970*/  IADD3 R6, P1, R26, 0x80, RZ ;  /* 0x000000801a067810 */ /* 0x000fca0007f3e0ff */
[----:B------:R-:W-:-:S06]  /*9980*/  IMAD.X R7, RZ, RZ, R27, P1 ;  /* 0x000000ffff077224 */ /* 0x000fcc00008e061b */
        /* <DEDUP_REMOVED lines=13> */
[----:B--2---:R-:W-:-:S02]  /*9a60*/  LEA R26, P1, R4, c[0x0][0x2b0], 0x1 ;  /* 0x0000ac00041a7a11 */ /* 0x004fc400078208ff */
[----:B------:R-:W-:Y:S01]  /*9a70*/  MOV R0, RZ ;  /* 0x000000ff00007202 */ /* 0x000fe20000000f00 */
[----:B------:R-:W2:Y:S01]  /*9a80*/  LDG.E.128 R20, [R20.64] ;  /* 0x0000000614147981 */ /* 0x000ea2000c1e1d00 */
[----:B------:R-:W-:Y:S02]  /*9a90*/  LEA.HI.X R27, R4, c[0x0][0x2b4], R5, 0x1, P1 ;  /* 0x0000ad00041b7a11 */ /* 0x000fe400008f0c05 */
[----:B------:R-:W-:-:S03]  /*9aa0*/  @P0 IADD3 R0, -R67, RZ, RZ ;  /* 0x000000ff43000210 */ /* 0x000fc60007ffe1ff */
[----:B------:R-:W4:Y:S01]  /*9ab0*/  LDG.E.128 R4, [R26.64] ;  /* 0x000000061a047981 */ /* 0x000f22000c1e1d00 */
[----:B------:R-:W-:-:S04]  /*9ac0*/  IADD3 R3, P1, R0, R3, RZ ;  /* 0x0000000300037210 */ /* 0x000fc80007f3e0ff */
[----:B------:R-:W-:Y:S02]  /*9ad0*/  LEA.HI.X.SX32 R0, R0, R25, 0x1, P1 ;  /* 0x0000001900007211 */ /* 0x000fe400008f0eff */
[----:B------:R-:W-:-:S04]  /*9ae0*/  LEA R12, P1, R3, c[0x0][0x2a8], 0x1 ;  /* 0x0000aa00030c7a11 */ /* 0x000fc800078208ff */
[----:B------:R-:W-:-:S06]  /*9af0*/  LEA.HI.X R13, R3, c[0x0][0x2ac], R0, 0x1, P1 ;  /* 0x0000ab00030d7a11 */ /* 0x000fcc00008f0c00 */
[----:B---3--:R-:W3:Y:S01]  /*9b00*/  LDG.E.128 R12, [R12.64] ;  /* 0x000000060c0c7981 */ /* 0x008ee2000c1e1d00 */
[--C-:B--2---:R-:W-:Y:S02]  /*9b10*/  HADD2.F32 R25, -RZ, R21.reuse.H0_H0 ;  /* 0x20000015ff197230 */ /* 0x104fe40000004100 */
[----:B------:R-:W-:Y:S02]  /*9b20*/  HADD2.F32 R24, -RZ, R21.H1_H1 ;  /* 0x30000015ff187230 */ /* 0x000fe40000004100 */
[--C-:B----4-:R-:W-:Y:S02]  /*9b30*/  HADD2.F32 R0, -RZ, R5.reuse.H0_H0 ;  /* 0x20000005ff007230 */ /* 0x110fe40000004100 */
[----:B------:R-:W-:Y:S02]  /*9b40*/  HADD2.F32 R5, -RZ, R5.H1_H1 ;  /* 0x30000005ff057230 */ /* 0x000fe40000004100 */
[----:B------:R-:W-:Y:S01]  /*9b50*/  HADD2.F32 R2, -RZ, R4.H0_H0 ;  /* 0x20000004ff027230 */ /* 0x000fe20000004100 */
[----:B------:R-:W-:Y:S01]  /*9b60*/  @!P0 FADD.FTZ R0, -R0, -RZ ;  /* 0x800000ff00008221 */ /* 0x000fe20000010100 */
[--C-:B------:R-:W-:Y:S01]  /*9b70*/  HADD2.F32 R3, -RZ, R6.reuse.H0_H0 ;  /* 0x20000006ff037230 */ /* 0x100fe20000004100 */
[----:B------:R-:W-:Y:S01]  /*9b80*/  @!P0 FADD.FTZ R5, -R5, -RZ ;  /* 0x800000ff05058221 */ /* 0x000fe20000010100 */
[----:B------:R-:W-:Y:S01]  /*9b90*/  HADD2.F32 R8, -RZ, R6.H1_H1 ;  /* 0x30000006ff087230 */ /* 0x000fe20000004100 */
[----:B------:R-:W-:Y:S01]  /*9ba0*/  @!P0 FADD.FTZ R2, -R2, -RZ ;  /* 0x800000ff02028221 */ /* 0x000fe20000010100 */
[----:B------:R-:W-:-:S02]  /*9bb0*/  HADD2.F32 R21, -RZ, R20.H0_H0 ;  /* 0x20000014ff157230 */ /* 0x000fc40000004100 */
[--C-:B------:R-:W-:Y:S02]  /*9bc0*/  HADD2.F32 R6, -RZ, R7.reuse.H0_H0 ;  /* 0x20000007ff067230 */ /* 0x100fe40000004100 */
[----:B------:R-:W-:Y:S02]  /*9bd0*/  HADD2.F32 R4, -RZ, R4.H1_H1 ;  /* 0x30000004ff047230 */ /* 0x000fe40000004100 */
[----:B------:R-:W-:Y:S01]  /*9be0*/  HADD2.F32 R7, -RZ, R7.H1_H1 ;  /* 0x30000007ff077230 */ /* 0x000fe20000004100 */
[----:B------:R-:W-:Y:S01]  /*9bf0*/  FMUL.FTZ R25, R25, R0 ;  /* 0x0000000019197220 */ /* 0x000fe20000410000 */
[----:B------:R-:W-:Y:S01]  /*9c00*/  HADD2.F32 R27, -RZ, R20.H1_H1 ;  /* 0x30000014ff1b7230 */ /* 0x000fe20000004100 */
[----:B------:R-:W-:Y:S01]  /*9c10*/  FMUL.FTZ R24, R24, R5 ;  /* 0x0000000518187220 */ /* 0x000fe20000410000 */
[--C-:B------:R-:W-:Y:S01]  /*9c20*/  HADD2.F32 R5, -RZ, R23.reuse.H0_H0 ;  /* 0x20000017ff057230 */ /* 0x100fe20000004100 */
        /* <DEDUP_REMOVED lines=20> */
[----:B------:R-:W-:-:S02]  /*9d70*/  HADD2.F32 R20, -RZ, R15.H1_H1 ;  /* 0x3000000fff147230 */ /* 0x000fc40000004100 */
[----:B------:R-:W-:Y:S02]  /*9d80*/  HADD2.F32 R2, -RZ, R19.H0_H0 ;  /* 0x20000013ff027230 */ /* 0x000fe40000004100 */
[----:B------:R-:W-:Y:S01]  /*9d90*/  HADD2.F32 R5, -RZ, R18.H0_H0 ;  /* 0x20000012ff057230 */ /* 0x000fe20000004100 */
[----:B------:R-:W-:Y:S01]  /*9da0*/  FMUL.FTZ R8, R29, R8 ;  /* 0x000000081d087220 */ /* 0x000fe20000410000 */
        /* <DEDUP_REMOVED lines=18> */
.L_x_4193:
[----:B------:R-:W-:Y:S05]  /*9ed0*/  BSYNC B0 ;  /* 0x0000000000007941 */ /* 0x000fea0003800000 */
.L_x_4192:
[----:B-----5:R1:W-:Y:S01]  /*9ee0*/  STS.128 [R130+0x2800], R16 ;  /* 0x0028001082007388 */ /* 0x0203e20000000c00 */
[----:B------:R-:W-:Y:S05]  /*9ef0*/  BRA `(.L_x_4161) ;  /* 0x000003a000007947 */ /* 0x000fea0003800000 */
.L_x_4147:
[----:B------:R-:W-:Y:S01]  /*9f00*/  IADD3 R0, -R77, R126, RZ ;  /* 0x0000007e4d007210 */ /* 0x000fe20007ffe1ff */
[----:B------:R-:W-:Y:S03]  /*9f10*/  BSSY B0, `(.L_x_4194) ;  /* 0x000001c000007945 */ /* 0x000fe60003800000 */
[----:B------:R-:W-:-:S13]  /*9f20*/  ISETP.GE.AND P2, PT, R108, R0, PT ;  /* 0x000000006c00720c */ /* 0x000fda0003f46270 */
[----:B------:R-:W-:Y:S05]  /*9f30*/  @P2 BRA `(.L_x_4195) ;  /* 0x0000019000002947 */ /* 0x000fea0003800000 */
[----:B------:R-:W-:Y:S02]  /*9f40*/  ISETP.GE.AND P5, PT, R10, c[0x0][0x220], PT ;  /* 0x000088000a007a0c */ /* 0x000fe40003fa6270 */
[----:B------:R-:W-:-:S04]  /*9f50*/  @!P1 LEA R2, P2, R110, c[0x0][0x160], 0x1 ;  /* 0x000058006e029a11 */ /* 0x000fc800078408ff */
[----:B-----5:R-:W-:-:S07]  /*9f60*/  @!P1 LEA.HI.X R3, R110, c[0x0][0x164], R59, 0x1, P2 ;  /* 0x000059006e039a11 */ /* 0x020fce00010f0c3b */
        /* <DEDUP_REMOVED lines=22> */
.L_x_4195:
[----:B------:R-:W-:Y:S05]  /*a0d0*/  BSYNC B0 ;  /* 0x0000000000007941 */ /* 0x000fea0003800000 */
.L_x_4194:
[----:B------:R-:W-:-:S04]  /*a0e0*/  IADD3 R9, R108, 0x20, RZ ;  /* 0x000000206c097810 */ /* 0x000fc80007ffe0ff */
[----:B------:R-:W-:-:S13]  /*a0f0*/  ISETP.GE.AND P2, PT, R9, R0, PT ;  /* 0x000000000900720c */ /* 0x000fda0003f46270 */
[----:B------:R-:W-:Y:S05]  /*a100*/  @P2 BRA `(.L_x_4161) ;  /* 0x0000019000002947 */ /* 0x000fea0003800000 */
[----:B------:R-:W-:Y:S02]  /*a110*/  ISETP.GE.AND P4, PT, R10, c[0x0][0x220], PT ;  /* 0x000088000a007a0c */ /* 0x000fe40003f86270 */
[----:B------:R-:W-:-:S04]  /*a120*/  IADD3 R110, P2, R110, UR4, RZ ;  /* 0x000000046e6e7c10 */ /* 0x000fc8000ff5e0ff */
[----:B------:R-:W-:Y:S02]  /*a130*/  IADD3.X R59, R59, UR5, RZ, P2, !PT ;  /* 0x000000053b3b7c10 */ /* 0x000fe400097fe4ff */
[----:B-1----:R-:W-:-:S04]  /*a140*/  @!P1 LEA R2, P2, R110, c[0x0][0x160], 0x1 ;  /* 0x000058006e029a11 */ /* 0x002fc800078408ff */
[C---:B-----5:R-:W-:Y:S01]  /*a150*/  @!P1 LEA.HI.X R3, R110.reuse, c[0x0][0x164], R59, 0x1, P2 ;  /* 0x000059006e039a11 */ /* 0x060fe200010f0c3b */
        /* <DEDUP_REMOVED lines=20> */
.L_x_4161:
[----:B------:R-:W-:Y:S05]  /*a2a0*/  BSYNC B3 ;  /* 0x0000000000037941 */ /* 0x000fea0003800000 */
.L_x_4146:
[----:B------:R-:W-:Y:S01]  /*a2b0*/  IADD3 R131, R87, -0x1, RZ ;  /* 0xffffffff57837810 */ /* 0x000fe20007ffe0ff */
[----:B------:R-:W-:Y:S01]  /*a2c0*/  BSSY B0, `(.L_x_4196) ;  /* 0x0000023000007945 */ /* 0x000fe20003800000 */
[----:B------:R-:W-:Y:S02]  /*a2d0*/  LEA R132, P0, R106, c[0x0][0x168], 0x1 ;  /* 0x00005a006a847a11 */ /* 0x000fe400078008ff */
[----:B------:R-:W-:Y:S01]  /*a2e0*/  LOP3.LUT R133, R68, 0xffff, RZ, 0xc0, !PT ;  /* 0x0000ffff44857812 */ /* 0x000fe200078ec0ff */
[----:B------:R-:W-:Y:S01]  /*a2f0*/  IMAD.SHL.U32 R0, R131, 0x40, RZ ;  /* 0x0000004083007824 */ /* 0x000fe200078e00ff */
[----:B------:R-:W-:Y:S02]  /*a300*/  LEA.HI.X R135, R106, c[0x0][0x16c], R52, 0x1, P0 ;  /* 0x00005b006a877a11 */ /* 0x000fe400000f0c34 */
[----:B-1----:R-:W-:Y:S01]  /*a310*/  LOP3.LUT R2, R133, 0xff, RZ, 0xc0, !PT ;  /* 0x000000ff85027812 */ /* 0x002fe200078ec0ff */
[----:B------:R-:W-:-:S05]  /*a320*/  IMAD.IADD R4, R55, 0x1, -R0 ;  /* 0x0000000137047824 */ /* 0x000fca00078e0a00 */
[----:B------:R-:W-:-:S13]  /*a330*/  ISETP.GE.AND P1, PT, R108, R4, PT ;  /* 0x000000046c00720c */ /* 0x000fda0003f26270 */
[----:B------:R-:W-:Y:S05]  /*a340*/  @P1 BRA `(.L_x_4197) ;  /* 0x000001a000001947 */ /* 0x000fea0003800000 */
[C---:B-----5:R-:W-:Y:S02]  /*a350*/  LOP3.LUT R3, R2.reuse, 0x1, RZ, 0xc0, !PT ;  /* 0x0000000102037812 */ /* 0x060fe400078ec0ff */
        /* <DEDUP_REMOVED lines=24> */
.L_x_4198:
[----:B------:R1:W-:Y:S02]  /*a4e0*/  STS.128 [R130+0x5000], RZ ;  /* 0x005000ff82007388 */ /* 0x0003e40000000c00 */
.L_x_4197:
[----:B------:R-:W-:Y:S05]  /*a4f0*/  BSYNC B0 ;  /* 0x0000000000007941 */ /* 0x000fea0003800000 */
.L_x_4196:
[----:B------:R-:W-:Y:S01]  /*a500*/  ISETP.GE.AND P0, PT, R9, R4, PT ;  /* 0x000000040900720c */ /* 0x000fe20003f06270 */
[----:B------:R-:W-:-:S12]  /*a510*/  BSSY B0, `(.L_x_4199) ;  /* 0x000001f000007945 */ /* 0x000fd80003800000 */
[----:B------:R-:W-:Y:S05]  /*a520*/  @P0 BRA `(.L_x_4200) ;  /* 0x000001d000000947 */ /* 0x000fea0003800000 */
[C---:B-----5:R-:W-:Y:S02]  /*a530*/  LOP3.LUT R3, R2.reuse, 0x1, RZ, 0xc0, !PT ;  /* 0x0000000102037812 */ /* 0x060fe400078ec0ff */
[----:B------:R-:W-:Y:S02]  /*a540*/  LOP3.LUT P0, RZ, R2, 0x2, RZ, 0xc0, !PT ;  /* 0x0000000202ff7812 */ /* 0x000fe4000780c0ff */
[----:B------:R-:W-:Y:S02]  /*a550*/  ISETP.NE.U32.AND P1, PT, R3, 0x1, PT ;  /* 0x000000010300780c */ /* 0x000fe40003f25070 */
[----:B-1----:R-:W-:-:S05]  /*a560*/  IADD3 R6, P2, R54, R106, RZ ;  /* 0x0000006a36067210 */ /* 0x002fca0007f5e0ff */
[----:B------:R-:W-:-:S04]  /*a570*/  IMAD.X R3, R53, 0x1, R52, P2 ;  /* 0x0000000135037824 */ /* 0x000fc800010e0634 */
[----:B----4-:R-:W-:Y:S02]  /*a580*/  @P0 LEA R12, P2, R6, c[0x0][0x168], 0x1 ;  /* 0x00005a00060c0a11 */ /* 0x010fe400078408ff */
[----:B------:R-:W-:Y:S02]  /*a590*/  @!P1 LEA R14, P4, R54, R132, 0x1 ;  /* 0x00000084360e9211 */ /* 0x000fe400078808ff */
[----:B------:R-:W-:Y:S02]  /*a5a0*/  @P0 LEA.HI.X R13, R6, c[0x0][0x16c], R3, 0x1, P2 ;  /* 0x00005b00060d0a11 */ /* 0x000fe400010f0c03 */
        /* <DEDUP_REMOVED lines=11> */
[----:B------:R-:W-:-:S13]  /*a660*/  LOP3.LUT P0, RZ, R2, 0x4, RZ, 0xc0, !PT ;  /* 0x0000000402ff7812 */ /* 0x000fda000780c0ff */
        /* <DEDUP_REMOVED lines=8> */
.L_x_4201:
[----:B------:R4:W-:Y:S02]  /*a6f0*/  STS.128 [R130+0x5800], RZ ;  /* 0x005800ff82007388 */ /* 0x0009e40000000c00 */
.L_x_4200:
[----:B------:R-:W-:Y:S05]  /*a700*/  BSYNC B0 ;  /* 0x0000000000007941 */ /* 0x000fea0003800000 */
.L_x_4199:
[----:B------:R-:W0:Y:S01]  /*a710*/  LDGDEPBAR ;  /* 0x00000000000079af */ /* 0x000e220000000000 */
[----:B------:R-:W-:Y:S01]  /*a720*/  LOP3.LUT R5, R76, 0xfffffff8, RZ, 0xc0, !PT ;  /* 0xfffffff84c057812 */ /* 0x000fe200078ec0ff */
[----:B------:R-:W-:Y:S01]  /*a730*/  IMAD R77, R74, 0x10, R77 ;  /* 0x000000104a4d7824 */ /* 0x000fe200078e024d */
[----:B-1----:R-:W-:Y:S01]  /*a740*/  SHF.R.S32.HI R7, RZ, 0x1f, R72 ;  /* 0x0000001fff077819 */ /* 0x002fe20000011448 */
[----:B------:R-:W-:Y:S01]  /*a750*/  IMAD.SHL.U32 R70, R70, 0x40, RZ ;  /* 0x0000004046467824 */ /* 0x000fe200078e00ff */
[----:B------:R-:W-:Y:S01]  /*a760*/  SHF.R.S32.HI R6, RZ, 0x4, R73 ;  /* 0x00000004ff067819 */ /* 0x000fe20000011449 */
[C---:B------:R-:W-:Y:S01]  /*a770*/  IMAD.IADD R5, R58.reuse, 0x1, -R5 ;  /* 0x000000013a057824 */ /* 0x040fe200078e0a05 */
[----:B----4-:R-:W-:Y:S01]  /*a780*/  LEA.HI R12, R7, R72, RZ, 0x3 ;  /* 0x00000048070c7211 */ /* 0x010fe200078f18ff */
[----:B------:R-:W-:Y:S01]  /*a790*/  IMAD.SHL.U32 R41, R58, 0x2, RZ ;  /* 0x000000023a297824 */ /* 0x000fe200078e00ff */
[----:B------:R-:W-:Y:S01]  /*a7a0*/  LEA.HI R13, R73, R6, RZ, 0x1 ;  /* 0x00000006490d7211 */ /* 0x000fe200078f08ff */
[----:B------:R-:W-:Y:S01]  /*a7b0*/  BSSY B0, `(.L_x_4202) ;  /* 0x000004b000007945 */ /* 0x000fe20003800000 */
[----:B------:R-:W-:Y:S01]  /*a7c0*/  LEA.HI R7, R5, R5, RZ, 0x1 ;  /* 0x0000000505077211 */ /* 0x000fe200078f08ff */
[----:B------:R-:W-:Y:S01]  /*a7d0*/  IMAD.SHL.U32 R12, R12, 0x20, RZ ;  /* 0x000000200c0c7824 */ /* 0x000fe200078e00ff */
[----:B------:R-:W-:-:S02]  /*a7e0*/  ISETP.GE.AND P1, PT, R108, R4, PT ;  /* 0x000000046c00720c */ /* 0x000fc40003f26270 */
[----:B------:R-:W-:Y:S02]  /*a7f0*/  LOP3.LUT R13, R13, 0xfffffffe, RZ, 0xc0, !PT ;  /* 0xfffffffe0d0d7812 */ /* 0x000fe400078ec0ff */
[----:B------:R-:W-:Y:S02]  /*a800*/  LOP3.LUT R8, R7, 0x7fffffe, RZ, 0xc0, !PT ;  /* 0x07fffffe07087812 */ /* 0x000fe400078ec0ff */
[----:B------:R-:W-:Y:S01]  /*a810*/  SHF.R.S32.HI R7, RZ, 0x1, R7 ;  /* 0x00000001ff077819 */ /* 0x000fe20000011407 */
[----:B------:R-:W-:Y:S01]  /*a820*/  IMAD.IADD R13, R6, 0x1, -R13 ;  /* 0x00000001060d7824 */ /* 0x000fe200078e0a0d */
[----:B-----5:R-:W-:Y:S01]  /*a830*/  LOP3.LUT R3, R71, 0x7fffffe, RZ, 0xc0, !PT ;  /* 0x07fffffe47037812 */ /* 0x020fe200078ec0ff */
[----:B------:R-:W-:Y:S01]  /*a840*/  IMAD.IADD R8, R5, 0x1, -R8 ;  /* 0x0000000105087824 */ /* 0x000fe200078e0a08 */
[----:B------:R-:W-:Y:S01]  /*a850*/  LOP3.LUT R12, R12, 0xffffff00, RZ, 0xc0, !PT ;  /* 0xffffff000c0c7812 */ /* 0x000fe200078ec0ff */
[----:B------:R-:W-:-:S04]  /*a860*/  DEPBAR.LE SB0, 0x0 ;  /* 0x000080000000791a */ /* 0x000fc80000000000 */
[----:B------:R-:W-:Y:S01]  /*a870*/  BAR.SYNC.DEFER_BLOCKING 0x0 ;  /* 0x0000000000007b1d */ /* 0x000fe20000010000 */
[----:B------:R-:W-:Y:S01]  /*a880*/  IMAD.SHL.U32 R6, R7, 0x40, RZ ;  /* 0x0000004007067824 */ /* 0x000fe200078e00ff */
[----:B------:R-:W-:Y:S01]  /*a890*/  SHF.R.S32.HI R134, RZ, 0x1f, R69 ;  /* 0x0000001fff867819 */ /* 0x000fe20000011445 */
[----:B------:R-:W-:Y:S01]  /*a8a0*/  IMAD.IADD R3, R72, 0x1, -R3 ;  /* 0x0000000148037824 */ /* 0x000fe200078e0a03 */
[----:B------:R-:W-:Y:S01]  /*a8b0*/  LOP3.LUT R70, R70, 0xc0, RZ, 0xc0, !PT ;  /* 0x000000c046467812 */ /* 0x000fe200078ec0ff */
[--C-:B------:R-:W-:Y:S01]  /*a8c0*/  IMAD R74, R74, 0x200, R12.reuse ;  /* 0x000002004a4a7824 */ /* 0x100fe200078e020c */
[----:B------:R-:W-:Y:S01]  /*a8d0*/  LOP3.LUT R6, R6, 0xc0, RZ, 0xc0, !PT ;  /* 0x000000c006067812 */ /* 0x000fe200078ec0ff */
[----:B------:R-:W-:Y:S01]  /*a8e0*/  IMAD.SHL.U32 R5, R75, 0x8, RZ ;  /* 0x000000084b057824 */ /* 0x000fe200078e00ff */
[----:B------:R-:W-:Y:S01]  /*a8f0*/  LEA.HI R134, R134, R69, RZ, 0x2 ;  /* 0x0000004586867211 */ /* 0x000fe200078f10ff */
[C---:B------:R-:W-:Y:S01]  /*a900*/  IMAD R12, R3.reuse, 0x20, R12 ;  /* 0x00000020030c7824 */ /* 0x040fe200078e020c */
[----:B------:R-:W-:Y:S01]  /*a910*/  SHF.R.U32.HI R14, RZ, 0x3, R70 ;  /* 0x00000003ff0e7819 */ /* 0x000fe20000011646 */
[----:B------:R-:W-:Y:S01]  /*a920*/  IMAD R74, R3, 0x20, R74 ;  /* 0x00000020034a7824 */ /* 0x000fe200078e024a */
[----:B------:R-:W-:Y:S01]  /*a930*/  LOP3.LUT R5, R6, 0x8, R5, 0xf8, !PT ;  /* 0x0000000806057812 */ /* 0x000fe200078ef805 */
[C---:B------:R-:W-:Y:S01]  /*a940*/  IMAD.SHL.U32 R3, R13.reuse, 0x8, RZ ;  /* 0x000000080d037824 */ /* 0x040fe200078e00ff */
[----:B------:R-:W-:Y:S01]  /*a950*/  SHF.R.U32.HI R6, RZ, 0x3, R6 ;  /* 0x00000003ff067819 */ /* 0x000fe20000011606 */
[----:B------:R-:W-:Y:S01]  /*a960*/  IMAD R8, R13, 0x8, R8 ;  /* 0x000000080d087824 */ /* 0x000fe200078e0208 */
[----:B------:R-:W-:-:S02]  /*a970*/  SHF.R.S32.HI R134, RZ, 0x2, R134 ;  /* 0x00000002ff867819 */ /* 0x000fc40000011486 */
[----:B------:R-:W-:Y:S02]  /*a980*/  LOP3.LUT R3, R70, 0x8, R3, 0xf8, !PT ;  /* 0x0000000846037812 */ /* 0x000fe400078ef803 */
[----:B------:R-:W-:Y:S02]  /*a990*/  LOP3.LUT R5, R5, R6, RZ, 0x3c, !PT ;  /* 0x0000000605057212 */ /* 0x000fe400078e3cff */
[----:B------:R-:W-:Y:S01]  /*a9a0*/  LOP3.LUT R3, R3, R14, RZ, 0x3c, !PT ;  /* 0x0000000e03037212 */ /* 0x000fe200078e3cff */
[----:B------:R1:W-:Y:S01]  /*a9b0*/  @P1 STS [R130+0x6000], RZ ;  /* 0x006000ff82001388 */ /* 0x0003e20000000800 */
[----:B------:R-:W-:Y:S01]  /*a9c0*/  IADD3 R77, R77, 0x1, R134 ;  /* 0x000000014d4d7810 */ /* 0x000fe20007ffe086 */
[----:B------:R-:W-:Y:S01]  /*a9d0*/  IMAD.U32 R124, R8, 0x20, R5 ;  /* 0x00000020087c7824 */ /* 0x000fe200078e0005 */
[----:B------:R-:W-:Y:S01]  /*a9e0*/  LOP3.LUT P2, RZ, R7, 0x2, RZ, 0xc0, !PT ;  /* 0x0000000207ff7812 */ /* 0x000fe2000784c0ff */
[----:B------:R1:W-:Y:S01]  /*a9f0*/  @P1 STS [R130+0x6004], RZ ;  /* 0x006004ff82001388 */ /* 0x0003e20000000800 */
[----:B------:R-:W-:Y:S01]  /*aa00*/  IMAD.MOV.U32 R5, RZ, RZ, 0x10 ;  /* 0x00000010ff057424 */ /* 0x000fe200078e00ff */
[C---:B------:R-:W-:Y:S01]  /*aa10*/  LEA R142, P0, R88.reuse, c[0x0][0x170], 0x1 ;  /* 0x00005c00588e7a11 */ /* 0x040fe200078008ff */
[----:B------:R-:W-:Y:S01]  /*aa20*/  IMAD.IADD R125, R3, 0x1, R74 ;  /* 0x00000001037d7824 */ /* 0x000fe200078e024a */
[----:B------:R1:W-:Y:S01]  /*aa30*/  @P1 STS.64 [R130+0x6008], RZ ;  /* 0x006008ff82001388 */ /* 0x0003e20000000a00 */
[----:B------:R-:W-:Y:S01]  /*aa40*/  IADD3 R8, R55, R77, -R126 ;  /* 0x0000004d37087210 */ /* 0x000fe20007ffe87e */
[----:B------:R-:W-:Y:S01]  /*aa50*/  IMAD.IADD R3, R3, 0x1, R12 ;  /* 0x0000000103037824 */ /* 0x000fe200078e020c */
[----:B------:R-:W-:Y:S01]  /*aa60*/  LOP3.LUT R41, R41, 0x6, RZ, 0xc0, !PT ;  /* 0x0000000629297812 */ /* 0x000fe200078ec0ff */
[----:B------:R1:W-:Y:S01]  /*aa70*/  @P1 STS.128 [R130+0x7000], RZ ;  /* 0x007000ff82001388 */ /* 0x0003e20000000c00 */
[----:B------:R-:W-:Y:S01]  /*aa80*/  LEA.HI.X R143, R88, c[0x0][0x174], R86, 0x1, P0 ;  /* 0x00005d00588f7a11 */ /* 0x000fe200000f0c56 */
[----:B------:R-:W-:Y:S01]  /*aa90*/  IMAD.SHL.U32 R125, R125, 0x2, RZ ;  /* 0x000000027d7d7824 */ /* 0x000fe200078e00ff */
[----:B------:R-:W-:Y:S01]  /*aaa0*/  IADD3 R8, R8, c[0x0][0x2e8], RZ ;  /* 0x0000ba0008087a10 */ /* 0x000fe20007ffe0ff */
[----:B------:R1:W-:Y:S01]  /*aab0*/  @P1 STS.128 [R130+0x8000], RZ ;  /* 0x008000ff82001388 */ /* 0x0003e20000000c00 */
[----:B------:R-:W-:Y:S01]  /*aac0*/  SEL R5, R5, 0xfffffff0, !P2 ;  /* 0xfffffff005057807 */ /* 0x000fe20005000000 */
[----:B------:R-:W-:Y:S05]  /*aad0*/  @P1 BRA `(.L_x_4203) ;  /* 0x0000018000001947 */ /* 0x000fea0003800000 */
[C---:B------:R-:W-:Y:S02]  /*aae0*/  LOP3.LUT R6, R2.reuse, 0x1, RZ, 0xc0, !PT ;  /* 0x0000000102067812 */ /* 0x040fe400078ec0ff */
        /* <DEDUP_REMOVED lines=22> */
.L_x_4204:
[----:B------:R1:W-:Y:S02]  /*ac50*/  STS.128 [R130+0x8000], RZ ;  /* 0x008000ff82007388 */ /* 0x0003e40000000c00 */
.L_x_4203:
[----:B------:R-:W-:Y:S05]  /*ac60*/  BSYNC B0 ;  /* 0x0000000000007941 */ /* 0x000fea0003800000 */
.L_x_4202:
        /* <DEDUP_REMOVED lines=9> */
[CC--:B----4-:R-:W-:Y:S02]  /*ad00*/  @P1 LEA R6, P0, R57.reuse, R142.reuse, 0x1 ;  /* 0x0000008e39061211 */ /* 0x0d0fe400078008ff */
[C---:B------:R-:W-:Y:S02]  /*ad10*/  @!P2 LEA R12, P4, R57.reuse, R142, 0x1 ;  /* 0x0000008e390ca211 */ /* 0x040fe400078808ff */
[CCC-:B------:R-:W-:Y:S02]  /*ad20*/  @P1 LEA.HI.X R7, R57.reuse, R143.reuse, R56.reuse, 0x1, P0 ;  /* 0x0000008f39071211 */ /* 0x1c0fe400000f0c38 */
[----:B------:R-:W-:Y:S02]  /*ad30*/  @!P2 LEA.HI.X R13, R57, R143, R56, 0x1, P4 ;  /* 0x0000008f390da211 */ /* 0x000fe400020f0c38 */
[----:B------:R-:W-:-:S03]  /*ad40*/  LOP3.LUT P0, RZ, R2, 0x4, RZ, 0xc0, !PT ;  /* 0x0000000402ff7812 */ /* 0x000fc6000780c0ff */
        /* <DEDUP_REMOVED lines=11> */
[----:B----4-:R-:W-:-:S04]  /*ae00*/  LEA R6, P0, R57, R142, 0x1 ;  /* 0x0000008e39067211 */ /* 0x010fc800078008ff */
[----:B------:R-:W-:-:S05]  /*ae10*/  LEA.HI.X R7, R57, R143, R56, 0x1, P0 ;  /* 0x0000008f39077211 */ /* 0x000fca00000f0c38 */
[----:B------:R-:W-:Y:S01]  /*ae20*/  @!PT LDS RZ, [RZ] ;  /* 0x00000000fffff984 */ /* 0x000fe20000000800 */
[----:B------:R-:W-:Y:S01]  /*ae30*/  @!PT LDS RZ, [RZ] ;  /* 0x00000000fffff984 */ /* 0x000fe20000000800 */
[----:B------:R-:W-:Y:S01]  /*ae40*/  @!PT LDS RZ, [RZ] ;  /* 0x00000000fffff984 */ /* 0x000fe20000000800 */
[----:B------:R4:W-:Y:S01]  /*ae50*/  LDGSTS.E.BYPASS.LTC128B.128 [R130+0x8800], [R6.64+0x80] ;  /* 0x0880008006827fae */ /* 0x0009e2000b901d46 */
[----:B------:R-:W-:Y:S05]  /*ae60*/  BRA `(.L_x_4206) ;  /* 0x0000001000007947 */ /* 0x000fea0003800000 */
.L_x_4207:
[----:B------:R1:W-:Y:S02]  /*ae70*/  STS.128 [R130+0x8800], RZ ;  /* 0x008800ff82007388 */ /* 0x0003e40000000c00 */
.L_x_4206:
[----:B------:R-:W-:Y:S05]  /*ae80*/  BSYNC B0 ;  /* 0x0000000000007941 */ /* 0x000fea0003800000 */
.L_x_4205:
[----:B------:R-:W-:Y:S01]  /*ae90*/  IMAD.SHL.U32 R124, R124, 0x2, RZ ;  /* 0x000000027c7c7824 */ /* 0x000fe200078e00ff */
[----:B------:R-:W-:Y:S01]  /*aea0*/  LDSM.16.M88.4 R28, [R125] ;  /* 0x000000007d1c783b */ /* 0x000fe20000000200 */
[----:B---3--:R-:W-:Y:S01]  /*aeb0*/  IMAD R123, R42, 0x2, R125 ;  /* 0x000000022a7b7824 */ /* 0x008fe200078e027d */
[----:B------:R-:W-:Y:S01]  /*aec0*/  ISETP.GE.AND P4, PT, R87, 0x2, PT ;  /* 0x000000025700780c */ /* 0x000fe20003f86270 */
[----:B------:R-:W-:Y:S01]  /*aed0*/  IMAD R121, R5, 0x2, R124 ;  /* 0x0000000205797824 */ /* 0x000fe200078e027c */
[----:B------:R-:W3:Y:S04]  /*aee0*/  LDSM.16.M88.4 R60, [R124+0x3000] ;  /* 0x003000007c3c783b */ /* 0x000ee80000000200 */
[----:B------:R-:W5:Y:S04]  /*aef0*/  LDSM.16.M88.4 R48, [R124+0x3400] ;  /* 0x003400007c30783b */ /* 0x000f680000000200 */
[----:B------:R-:W1:Y:S04]  /*af00*/  LDSM.16.M88.4 R36, [R124+0x3800] ;  /* 0x003800007c24783b */ /* 0x000e680000000200 */
[----:B------:R-:W2:Y:S04]  /*af10*/  LDSM.16.M88.4 R68, [R124+0x3c00] ;  /* 0x003c00007c44783b */ /* 0x000ea80000000200 */
[----:B----4-:R-:W-:Y:S04]  /*af20*/  LDSM.16.M88.4 R4, [R123] ;  /* 0x000000007b04783b */ /* 0x010fe80000000200 */
[----:B------:R-:W4:Y:S04]  /*af30*/  LDSM.16.M88.4 R12, [R121+0x3c00] ;  /* 0x003c0000790c783b */ /* 0x000f280000000200 */
[----:B--2---:R-:W2:Y:S04]  /*af40*/  LDSM.16.M88.4 R24, [R121+0x3000] ;  /* 0x003000007918783b */ /* 0x004ea80000000200 */
[----:B------:R-:W2:Y:S04]  /*af50*/  LDSM.16.M88.4 R20, [R121+0x3400] ;  /* 0x003400007914783b */ /* 0x000ea80000000200 */
[----:B------:R-:W2:Y:S04]  /*af60*/  LDSM.16.M88.4 R16, [R121+0x3800] ;  /* 0x003800007910783b */ /* 0x000ea80000000200 */
[----:B------:R-:W-:Y:S01]  /*af70*/  LDSM.16.M88.4 R72, [R124+0x4c00] ;  /* 0x004c00007c48783b */ /* 0x000fe20000000200 */
[C---:B---3--:R-:W-:Y:S03]  /*af80*/  HMMA.16816.F32 R64, R28.reuse, R60, RZ ;  /* 0x0000003c1c40723c */ /* 0x048fe600000018ff */
[----:B------:R-:W-:Y:S04]  /*af90*/  LDSM.16.M88.4 R92, [R124+0x4000] ;  /* 0x004000007c5c783b */ /* 0x000fe80000000200 */
[----:B------:R-:W-:Y:S01]  /*afa0*/  LDSM.16.M88.4 R80, [R124+0x4400] ;  /* 0x004400007c50783b */ /* 0x000fe20000000200 */
[C---:B-----5:R-:W-:Y:S03]  /*afb0*/  HMMA.16816.F32 R56, R28.reuse, R48, RZ ;  /* 0x000000301c38723c */ /* 0x060fe600000018ff */
[----:B------:R-:W-:Y:S04]  /*afc0*/  LDSM.16.M88.4 R76, [R124+0x4800] ;  /* 0x004800007c4c783b */ /* 0x000fe80000000200 */
[----:B------:R-:W0:Y:S01]  /*afd0*/  LDGDEPBAR ;  /* 0x00000000000079af */ /* 0x000e220000000000 */
[C---:B-1----:R-:W-:Y:S08]  /*afe0*/  HMMA.16816.F32 R44, R28.reuse, R36, RZ ;  /* 0x000000241c2c723c */ /* 0x042ff000000018ff */
[C---:B------:R-:W-:Y:S08]  /*aff0*/  HMMA.16816.F32 R32, R28.reuse, R68, RZ ;  /* 0x000000441c20723c */ /* 0x040ff000000018ff */
[C---:B------:R-:W-:Y:S08]  /*b000*/  HMMA.16816.F32 R60, R28.reuse, R62, RZ ;  /* 0x0000003e1c3c723c */ /* 0x040ff000000018ff */
[C---:B------:R-:W-:Y:S08]  /*b010*/  HMMA.16816.F32 R48, R28.reuse, R50, RZ ;  /* 0x000000321c30723c */ /* 0x040ff000000018ff */
[C---:B------:R-:W-:Y:S08]  /*b020*/  HMMA.16816.F32 R36, R28.reuse, R38, RZ ;  /* 0x000000261c24723c */ /* 0x040ff000000018ff */
[----:B------:R-:W-:Y:S01]  /*b030*/  HMMA.16816.F32 R28, R28, R70, RZ ;  /* 0x000000461c1c723c */ /* 0x000fe200000018ff */
[----:B------:R-:W1:Y:S07]  /*b040*/  LDSM.16.M88.4 R68, [R125+0x1000] ;  /* 0x001000007d44783b */ /* 0x000e6e0000000200 */
[C---:B----4-:R-:W-:Y:S08]  /*b050*/  HMMA.16816.F32 R32, R4.reuse, R12, R32 ;  /* 0x0000000c0420723c */ /* 0x050ff00000001820 */
        /* <DEDUP_REMOVED lines=9> */
[----:B------:R-:W-:Y:S01]  /*b0f0*/  HMMA.16816.F32 R28, R4, R14, R28 ;  /* 0x0000000e041c723c */ /* 0x000fe2000000181c */
[----:B------:R-:W-:Y:S04]  /*b100*/  LDSM.16.M88.4 R4, [R123+0x1000] ;  /* 0x001000007b04783b */ /* 0x000fe80000000200 */
[----:B------:R-:W2:Y:S03]  /*b110*/  LDSM.16.M88.4 R12, [R121+0x4c00] ;  /* 0x004c0000790c783b */ /* 0x000ea60000000200 */
[C---:B-1----:R-:W-:Y:S08]  /*b120*/  HMMA.16816.F32 R32, R68.reuse, R72, R32 ;  /* 0x000000484420723c */ /* 0x042ff00000001820 */
        /* <DEDUP_REMOVED lines=10> */
[----:B------:R-:W1:Y:S04]  /*b1d0*/  LDSM.16.M88.4 R68, [R124+0x5c00] ;  /* 0x005c00007c44783b */ /* 0x000e680000000200 */
[----:B------:R-:W3:Y:S03]  /*b1e0*/  LDSM.16.M88.4 R72, [R124+0x5800] ;  /* 0x005800007c48783b */ /* 0x000ee60000000200 */
[C---:B--2---:R-:W-:Y:S08]  /*b1f0*/  HMMA.16816.F32 R32, R4.reuse, R12, R32 ;  /* 0x0000000c0420723c */ /* 0x044ff00000001820 */
        /* <DEDUP_REMOVED lines=10> */
[----:B------:R-:W2:Y:S04]  /*b2a0*/  LDSM.16.M88.4 R4, [R121+0x5c00] ;  /* 0x005c00007904783b */ /* 0x000ea80000000200 */
[----:B------:R-:W4:Y:S01]  /*b2b0*/  LDSM.16.M88.4 R12, [R121+0x5800] ;  /* 0x00580000790c783b */ /* 0x000f220000000200 */
[----:B------:R-:W-:-:S04]  /*b2c0*/  DEPBAR.LE SB0, 0x0 ;  /* 0x000080000000791a */ /* 0x000fc80000000000 */
[C---:B-1----:R-:W-:Y:S08]  /*b2d0*/  HMMA.16816.F32 R32, R92.reuse, R68, R32 ;  /* 0x000000445c20723c */ /* 0x042ff00000001820 */
[C---:B------:R-:W-:Y:S08]  /*b2e0*/  HMMA.16816.F32 R64, R92.reuse, R80, R64 ;  /* 0x000000505c40723c */ /* 0x040ff00000001840 */
[C---:B------:R-:W-:Y:S08]  /*b2f0*/  HMMA.16816.F32 R60, R92.reuse, R82, R60 ;  /* 0x000000525c3c723c */ /* 0x040ff0000000183c */
[C---:B------:R-:W-:Y:S08]  /*b300*/  HMMA.16816.F32 R56, R92.reuse, R76, R56 ;  /* 0x0000004c5c38723c */ /* 0x040ff00000001838 */
[C---:B------:R-:W-:Y:S08]  /*b310*/  HMMA.16816.F32 R48, R92.reuse, R78, R48 ;  /* 0x0000004e5c30723c */ /* 0x040ff00000001830 */
[C---:B---3--:R-:W-:Y:S08]  /*b320*/  HMMA.16816.F32 R44, R92.reuse, R72, R44 ;  /* 0x000000485c2c723c */ /* 0x048ff0000000182c */
[C---:B------:R-:W-:Y:S08]  /*b330*/  HMMA.16816.F32 R36, R92.reuse, R74, R36 ;  /* 0x0000004a5c24723c */ /* 0x040ff00000001824 */
[----:B------:R-:W-:Y:S08]  /*b340*/  HMMA.16816.F32 R28, R92, R70, R28 ;  /* 0x000000465c1c723c */ /* 0x000ff0000000181c */
[C---:B--2---:R-:W-:Y:S07]  /*b350*/  HMMA.16816.F32 R32, R24.reuse, R4, R32 ;  /* 0x000000041820723c */ /* 0x044fee0000001820 */
[C---:B------:R-:W-:Y:S01]  /*b360*/  IADD3 R4, R8.reuse, 0x8, RZ ;  /* 0x0000000808047810 */ /* 0x040fe20007ffe0ff */
[----:B------:R-:W-:Y:S01]  /*b370*/  HMMA.16816.F32 R64, R24, R20, R64 ;  /* 0x000000141840723c */ /* 0x000fe20000001840 */
[----:B------:R-:W-:-:S02]  /*b380*/  IMNMX R8, R8, R55, PT ;  /* 0x0000003708087217 */ /* 0x000fc40003800200 */
[----:B------:R-:W-:-:S05]  /*b390*/  IMNMX R9, R4, R55, PT ;  /* 0x0000003704097217 */ /* 0x000fca0003800200 */
[C---:B------:R-:W-:Y:S08]  /*b3a0*/  HMMA.16816.F32 R60, R24.reuse, R22, R60 ;  /* 0x00000016183c723c */ /* 0x040ff0000000183c */
[C---:B------:R-:W-:Y:S08]  /*b3b0*/  HMMA.16816.F32 R56, R24.reuse, R16, R56 ;  /* 0x000000101838723c */ /* 0x040ff00000001838 */
[C---:B------:R-:W-:Y:S08]  /*b3c0*/  HMMA.16816.F32 R48, R24.reuse, R18, R48 ;  /* 0x000000121830723c */ /* 0x040ff00000001830 */
[C---:B----4-:R-:W-:Y:S08]  /*b3d0*/  HMMA.16816.F32 R44, R24.reuse, R12, R44 ;  /* 0x0000000c182c723c */ /* 0x050ff0000000182c */
[C---:B------:R-:W-:Y:S08]  /*b3e0*/  HMMA.16816.F32 R36, R24.reuse, R14, R36 ;  /* 0x0000000e1824723c */ /* 0x040ff00000001824 */
[----:B------:R-:W-:Y:S01]  /*b3f0*/  HMMA.16816.F32 R28, R24, R6, R28 ;  /* 0x00000006181c723c */ /* 0x000fe2000000181c */
[----:B------:R-:W-:Y:S06]  /*b400*/  BAR.SYNC.DEFER_BLOCKING 0x0 ;  /* 0x0000000000007b1d */ /* 0x000fec0000010000 */
[----:B------:R-:W-:Y:S01]  /*b410*/  @!UPT UIADD3 URZ, URZ, URZ, URZ ;  /* 0x0000003f3f3ff290 */ /* 0x000fe2000fffe03f */
[----:B------:R-:W-:Y:S11]  /*b420*/  @!P4 BRA `(.L_x_4208) ;  /* 0x000007a00000c947 */ /* 0x000ff60003800000 */
        /* <DEDUP_REMOVED lines=28> */
[----:B------:R-:W-:Y:S02]  /*b5f0*/  LOP3.LUT R4, R0, c[0x0][0x2d0], RZ, 0x3c, !PT ;  /* 0x0000b40000047a12 */ /* 0x000fe400078e3cff */
[----:B------:R-:W-:-:S02]  /*b600*/  @!P1 IADD3 R13, R13, 0x1, RZ ;  /* 0x000000010d0d9810 */ /* 0x000fc40007ffe0ff */
[----:B------:R-:W-:Y:S02]  /*b610*/  ISETP.GE.AND P2, PT, R4, RZ, PT ;  /* 0x000000ff0400720c */ /* 0x000fe40003f46270 */
[----:B------:R-:W-:Y:S02]  /*b620*/  ISETP.NE.AND P1, PT, RZ, c[0x0][0x2d0], PT ;  /* 0x0000b400ff007a0c */ /* 0x000fe40003f25270 */
[----:B------:R-:W-:Y:S02]  /*b630*/  LOP3.LUT R4, RZ, c[0x0][0x2d0], RZ, 0x33, !PT ;  /* 0x0000b400ff047a12 */ /* 0x000fe400078e33ff */
[----:B------:R-:W-:Y:S02]  /*b640*/  @P6 IADD3 R15, R15, 0x1, RZ ;  /* 0x000000010f0f6810 */ /* 0x000fe40007ffe0ff */
[----:B------:R-:W-:-:S05]  /*b650*/  @P5 IADD3 R13, R13, 0x1, RZ ;  /* 0x000000010d0d5810 */ /* 0x000fca0007ffe0ff */
[----:B------:R-:W-:Y:S01]  /*b660*/  @!P2 IADD3 R15, -R15, RZ, RZ ;  /* 0x000000ff0f0fa210 */ /* 0x000fe20007ffe1ff */
[----:B------:R-:W-:-:S03]  /*b670*/  @!P0 IMAD.MOV R13, RZ, RZ, -R13 ;  /* 0x000000ffff0d8224 */ /* 0x000fc600078e0a0d */
        /* <DEDUP_REMOVED lines=22> */
.L_x_4209:
[----:B------:R-:W-:-:S05]  /*b7e0*/  IMAD.MOV.U32 R5, RZ, RZ, c[0x0][0x198] ;  /* 0x00006600ff057624 */ /* 0x000fca00078e00ff */
[----:B------:R-:W-:-:S04]  /*b7f0*/  LEA R5, -R5, RZ, 0x6 ;  /* 0x000000ff05057211 */ /* 0x000fc800078e31ff */
[----:B------:R-:W-:Y:S02]  /*b800*/  SHF.R.S32.HI R4, RZ, 0x1f, R5 ;  /* 0x0000001fff047819 */ /* 0x000fe40000011405 */
.L_x_4210:
[C---:B------:R-:W-:Y:S02]  /*b810*/  LOP3.LUT P2, RZ, R2.reuse, 0x2, RZ, 0xc0, !PT ;  /* 0x0000000202ff7812 */ /* 0x040fe4000784c0ff */
[C---:B------:R-:W-:Y:S02]  /*b820*/  LOP3.LUT P1, RZ, R2.reuse, 0x4, RZ, 0xc0, !PT ;  /* 0x0000000402ff7812 */ /* 0x040fe4000782c0ff */
[C---:B------:R-:W-:Y:S02]  /*b830*/  LEA R132, P5, R5.reuse, R132, 0x1 ;  /* 0x0000008405847211 */ /* 0x040fe400078a08ff */
[----:B------:R-:W-:Y:S02]  /*b840*/  LOP3.LUT P6, RZ, R2, 0x1, RZ, 0xc0, !PT ;  /* 0x0000000102ff7812 */ /* 0x000fe400078cc0ff */
[----:B------:R-:W-:-:S05]  /*b850*/  LEA.HI.X R135, R5, R135, R4, 0x1, P5 ;  /* 0x0000008705877211 */ /* 0x000fca00028f0c04 */
[----:B------:R-:W-:-:S04]  /*b860*/  @P2 IADD3 R7, P0, R5, R106, RZ ;  /* 0x0000006a05072210 */ /* 0x000fc80007f1e0ff */
[----:B------:R-:W-:Y:S01]  /*b870*/  @P2 LEA R14, P5, R7, c[0x0][0x168], 0x1 ;  /* 0x00005a00070e2a11 */ /* 0x000fe200078a08ff */
[----:B------:R-:W-:Y:S01]  /*b880*/  @P2 IMAD.X R6, R4, 0x1, R52, P0 ;  /* 0x0000000104062824 */ /* 0x000fe200000e0634 */
[----:B------:R-:W-:Y:S01]  /*b890*/  @P1 IADD3 R2, P0, R5, R106, RZ ;  /* 0x0000006a05021210 */ /* 0x000fe20007f1e0ff */
[----:B------:R-:W-:Y:S02]  /*b8a0*/  @P6 IMAD.MOV.U32 R20, RZ, RZ, R132 ;  /* 0x000000ffff146224 */ /* 0x000fe400078e0084 */
[----:B------:R-:W-:Y:S01]  /*b8b0*/  @P6 IMAD.MOV.U32 R21, RZ, RZ, R135 ;  /* 0x000000ffff156224 */ /* 0x000fe200078e0087 */
[----:B------:R-:W-:Y:S02]  /*b8c0*/  @P2 LEA.HI.X R15, R7, c[0x0][0x16c], R6, 0x1, P5 ;  /* 0x00005b00070f2a11 */ /* 0x000fe400028f0c06 */
[----:B------:R-:W-:Y:S01]  /*b8d0*/  IADD3 R7, P5, R54, R5, RZ ;  /* 0x0000000536077210 */ /* 0x000fe20007fbe0ff */
[----:B------:R-:W-:Y:S01]  /*b8e0*/  @P1 IMAD.X R5, R4, 0x1, R52, P0 ;  /* 0x0000000104051824 */ /* 0x000fe200000e0634 */
[C---:B------:R-:W-:Y:S01]  /*b8f0*/  @P6 LEA R16, P0, R54.reuse, R132, 0x1 ;  /* 0x0000008436106211 */ /* 0x040fe200078008ff */
[----:B------:R-:W-:Y:S01]  /*b900*/  @!PT LDS RZ, [RZ] ;  /* 0x00000000fffff984 */ /* 0x000fe20000000800 */
[----:B------:R-:W-:Y:S01]  /*b910*/  @!PT LDS RZ, [RZ] ;  /* 0x00000000fffff984 */ /* 0x000fe20000000800 */
[----:B------:R-:W-:Y:S01]  /*b920*/  @!PT LDS RZ, [RZ] ;  /* 0x00000000fffff984 */ /* 0x000fe20000000800 */
[----:B------:R1:W-:Y:S02]  /*b930*/  @P6 LDGSTS.E.BYPASS.LTC128B.128 [R130+0x3000], [R20.64] ;  /* 0x0300000014826fae */ /* 0x0003e4000b901d46 */
[----:B------:R-:W-:Y:S01]  /*b940*/  IMAD.X R13, R53, 0x1, R4, P5 ;  /* 0x00000001350d7824 */ /* 0x000fe200028e0604 */
[----:B------:R-:W-:Y:S01]  /*b950*/  @P2 IADD3 R4, P5, R7, R106, RZ ;  /* 0x0000006a07042210 */ /* 0x000fe20007fbe0ff */
[----:B------:R1:W-:Y:S01]  /*b960*/  @!P6 STS [R130+0x3000], RZ ;  /* 0x003000ff8200e388 */ /* 0x0003e20000000800 */
[----:B------:R-:W-:-:S02]  /*b970*/  @P6 LEA.HI.X R17, R54, R135, R53, 0x1, P0 ;  /* 0x0000008736116211 */ /* 0x000fc400000f0c35 */
[----:B------:R-:W-:Y:S01]  /*b980*/  @P1 IADD3 R7, P0, R7, R106, RZ ;  /* 0x0000006a07071210 */ /* 0x000fe20007f1e0ff */
[C-C-:B------:R-:W-:Y:S01]  /*b990*/  @P2 IMAD.X R19, R13.reuse, 0x1, R52.reuse, P5 ;  /* 0x000000010d132824 */ /* 0x140fe200028e0634 */
[C---:B------:R-:W-:Y:S01]  /*b9a0*/  @P1 LEA R12, P5, R2.reuse, c[0x0][0x168], 0x1 ;  /* 0x00005a00020c1a11 */ /* 0x040fe200078a08ff */
[----:B------:R1:W-:Y:S02]  /*b9b0*/  @!P6 STS [R130+0x3004], RZ ;  /* 0x003004ff8200e388 */ /* 0x0003e40000000800 */
[----:B------:R-:W-:Y:S01]  /*b9c0*/  @P1 IMAD.X R52, R13, 0x1, R52, P0 ;  /* 0x000000010d341824 */ /* 0x000fe200000e0634 */
[----:B------:R-:W-:Y:S01]  /*b9d0*/  @P1 LEA.HI.X R13, R2, c[0x0][0x16c], R5, 0x1, P5 ;  /* 0x00005b00020d1a11 */ /* 0x000fe200028f0c05 */
[----:B------:R1:W-:Y:S01]  /*b9e0*/  @!P6 STS.64 [R130+0x3008], RZ ;  /* 0x003008ff8200e388 */ /* 0x0003e20000000a00 */
[C---:B------:R-:W-:Y:S02]  /*b9f0*/  @P2 LEA R18, P5, R4.reuse, c[0x0][0x168], 0x1 ;  /* 0x00005a0004122a11 */ /* 0x040fe400078a08ff */
[----:B------:R-:W-:Y:S01]  /*ba00*/  @P1 LEA R6, P0, R7, c[0x0][0x168], 0x1 ;  /* 0x00005a0007061a11 */ /* 0x000fe200078008ff */
[----:B------:R-:W-:Y:S01]  /*ba10*/  @!PT LDS RZ, [RZ] ;  /* 0x00000000fffff984 */ /* 0x000fe20000000800 */
[----:B------:R-:W-:Y:S01]  /*ba20*/  @!PT LDS RZ, [RZ] ;  /* 0x00000000fffff984 */ /* 0x000fe20000000800 */
[----:B------:R-:W-:Y:S01]  /*ba30*/  @!PT LDS RZ, [RZ] ;  /* 0x00000000fffff984 */ /* 0x000fe20000000800 */
[----:B------:R1:W-:Y:S01]  /*ba40*/  @P2 LDGSTS.E.BYPASS.LTC128B.128 [R130+0x4000], [R14.64+0x40] ;  /* 0x040000400e822fae */ /* 0x0003e2000b901d46 */
[----:B------:R-:W-:-:S02]  /*ba50*/  @P2 LEA.HI.X R19, R4, c[0x0][0x16c], R19, 0x1, P5 ;  /* 0x00005b0004132a11 */ /* 0x000fc400028f0c13 */
[----:B------:R-:W-:Y:S01]  /*ba60*/  @P1 LEA.HI.X R7, R7, c[0x0][0x16c], R52, 0x1, P0 ;  /* 0x00005b0007071a11 */ /* 0x000fe200000f0c34 */
        /* <DEDUP_REMOVED lines=22> */
.L_x_4208:
[----:B------:R-:W-:Y:S02]  /*bbd0*/  IMAD.IADD R41, R0, 0x1, R41 ;  /* 0x0000000100297824 */ /* 0x000fe400078e0229 */
[----:B------:R-:W-:-:S03]  /*bbe0*/  IMAD.SHL.U32 R122, R3, 0x2, RZ ;  /* 0x00000002037a7824 */ /* 0x000fc600078e00ff */
[C---:B------:R-:W-:Y:S01]  /*bbf0*/  IADD3 R0, R41.reuse, 0x1, RZ ;  /* 0x0000000129007810 */ /* 0x040fe20007ffe0ff */
[----:B------:R-:W-:Y:S01]  /*bc00*/  IMAD R120, R42, 0x2, R122 ;  /* 0x000000022a787824 */ /* 0x000fe200078e027a */
[C---:B------:R-:W-:Y:S01]  /*bc10*/  IADD3 R2, R41.reuse, 0x8, RZ ;  /* 0x0000000829027810 */ /* 0x040fe20007ffe0ff */
[----:B------:R-:W-:Y:S01]  /*bc20*/  LDSM.16.MT88.4 R52, [R122+0x7000] ;  /* 0x007000007a34783b */ /* 0x000fe20000004200 */
[CC--:B------:R-:W-:Y:S02]  /*bc30*/  ISETP.GE.AND P1, PT, R0.reuse, R8.reuse, PT ;  /* 0x000000080000720c */ /* 0x0c0fe40003f26270 */
[----:B------:R-:W-:Y:S01]  /*bc40*/  ISETP.GE.AND P2, PT, R0, R9, PT ;  /* 0x000000090000720c */ /* 0x000fe20003f46270 */
[----:B------:R-:W-:Y:S01]  /*bc50*/  LDSM.16.MT88.4 R76, [R122+0x8000] ;  /* 0x008000007a4c783b */ /* 0x000fe20000004200 */
[----:B------:R-:W-:Y:S02]  /*bc60*/  ISETP.GE.AND P6, PT, R2, R8, PT ;  /* 0x000000080200720c */ /* 0x000fe40003fc6270 */
[----:B------:R-:W-:-:S02]  /*bc70*/  IADD3 R0, R41, 0x9, RZ ;  /* 0x0000000929007810 */ /* 0x000fc40007ffe0ff */
[-C--:B------:R-:W-:Y:S02]  /*bc80*/  ISETP.GE.AND P0, PT, R2, R9.reuse, PT ;  /* 0x000000090200720c */ /* 0x080fe40003f06270 */
[C---:B------:R-:W-:Y:S02]  /*bc90*/  IADD3 R2, R41.reuse, 0x10, RZ ;  /* 0x0000001029027810 */ /* 0x040fe40007ffe0ff */
[----:B------:R-:W-:Y:S02]  /*bca0*/  FSEL R60, R60, -INF , !P6 ;  /* 0xff8000003c3c7808 */ /* 0x000fe40007000000 */
[C---:B------:R-:W-:Y:S02]  /*bcb0*/  ISETP.GE.AND P5, PT, R0.reuse, R8, PT ;  /* 0x000000080000720c */ /* 0x040fe40003fa6270 */
[----:B------:R-:W-:Y:S02]  /*bcc0*/  ISETP.GE.AND P6, PT, R0, R9, PT ;  /* 0x000000090000720c */ /* 0x000fe40003fc6270 */
[----:B------:R-:W-:-:S02]  /*bcd0*/  IADD3 R0, R41, 0x11, RZ ;  /* 0x0000001129007810 */ /* 0x000fc40007ffe0ff */
[----:B------:R-:W-:Y:S02]  /*bce0*/  FSEL R62, R62, -INF , !P0 ;  /* 0xff8000003e3e7808 */ /* 0x000fe40004000000 */
[-C--:B------:R-:W-:Y:S02]  /*bcf0*/  ISETP.GE.AND P0, PT, R2, R8.reuse, PT ;  /* 0x000000080200720c */ /* 0x080fe40003f06270 */
[----:B-1----:R-:W-:Y:S02]  /*bd00*/  FSEL R16, R63, -INF , !P6 ;  /* 0xff8000003f107808 */ /* 0x002fe40007000000 */
[----:B------:R-:W-:Y:S02]  /*bd10*/  ISETP.GE.AND P6, PT, R0, R8, PT ;  /* 0x000000080000720c */ /* 0x000fe40003fc6270 */
        /* <DEDUP_REMOVED lines=9> */
[C---:B------:R-:W-:Y:S02]  /*bdb0*/  ISETP.GE.AND P5, PT, R0.reuse, R8, PT ;  /* 0x000000080000720c */ /* 0x040fe40003fa6270 */
[----:B------:R-:W-:Y:S02]  /*bdc0*/  ISETP.GE.AND P0, PT, R0, R9, PT ;  /* 0x000000090000720c */ /* 0x000fe40003f06270 */
[----:B------:R-:W-:Y:S02]  /*bdd0*/  FSEL R64, R64, -INF , !P6 ;  /* 0xff80000040407808 */ /* 0x000fe40007000000 */
[----:B------:R-:W-:Y:S02]  /*bde0*/  FSEL R0, R65, -INF , !P1 ;  /* 0xff80000041007808 */ /* 0x000fe40004800000 */
[----:B------:R-:W-:-:S02]  /*bdf0*/  IADD3 R4, R41, 0x19, RZ ;  /* 0x0000001929047810 */ /* 0x000fc40007ffe0ff */
[----:B------:R-:W-:Y:S02]  /*be00*/  FMNMX.FTZ R5, R64, R0, !PT ;  /* 0x0000000040057209 */ /* 0x000fe40007810000 */
[----:B------:R-:W-:Y:S02]  /*be10*/  ISETP.GE.AND P1, PT, R4, R9, PT ;  /* 0x000000090400720c */ /* 0x000fe40003f26270 */
[----:B------:R-:W-:Y:S02]  /*be20*/  FMNMX.FTZ R5, R60, R5, !PT ;  /* 0x000000053c057209 */ /* 0x000fe40007810000 */
[----:B------:R-:W-:Y:S02]  /*be30*/  IADD3 R2, R41, 0x20, RZ ;  /* 0x0000002029027810 */ /* 0x000fe40007ffe0ff */
[----:B------:R-:W-:Y:S02]  /*be40*/  FMNMX.FTZ R5, R18, R5, !PT ;  /* 0x0000000512057209 */ /* 0x000fe40007810000 */
[----:B------:R-:W-:-:S02]  /*be50*/  ISETP.GE.AND P6, PT, R4, R8, PT ;  /* 0x000000080400720c */ /* 0x000fc40003fc6270 */
[----:B------:R-:W-:Y:S02]  /*be60*/  FMNMX.FTZ R19, R56, R5, !PT ;  /* 0x0000000538137209 */ /* 0x000fe40007810000 */
[----:B------:R-:W-:Y:S02]  /*be70*/  FSEL R48, R48, -INF , !P5 ;  /* 0xff80000030307808 */ /* 0x000fe40006800000 */
[----:B------:R-:W-:Y:S02]  /*be80*/  FSEL R4, R51, -INF , !P1 ;  /* 0xff80000033047808 */ /* 0x000fe40004800000 */
[----:B------:R-:W-:Y:S02]  /*be90*/  FMNMX.FTZ R19, R14, R19, !PT ;  /* 0x000000130e137209 */ /* 0x000fe40007810000 */
[----:B------:R-:W-:Y:S02]  /*bea0*/  ISETP.GE.AND P1, PT, R41, R9, PT ;  /* 0x000000092900720c */ /* 0x000fe40003f26270 */
[----:B------:R-:W-:-:S02]  /*beb0*/  FSEL R50, R50, -INF , !P0 ;  /* 0xff80000032327808 */ /* 0x000fc40004000000 */
[C---:B------:R-:W-:Y:S02]  /*bec0*/  ISETP.GE.AND P5, PT, R2.reuse, R8, PT ;  /* 0x000000080200720c */ /* 0x040fe40003fa6270 */
[----:B------:R-:W-:Y:S02]  /*bed0*/  ISETP.GE.AND P0, PT, R2, R9, PT ;  /* 0x000000090200720c */ /* 0x000fe40003f06270 */
[----:B------:R-:W-:Y:S02]  /*bee0*/  FSEL R12, R49, -INF , !P6 ;  /* 0xff800000310c7808 */ /* 0x000fe40007000000 */
[----:B------:R-:W-:Y:S02]  /*bef0*/  IADD3 R2, R41, 0x21, RZ ;  /* 0x0000002129027810 */ /* 0x000fe40007ffe0ff */
[----:B------:R-:W-:Y:S02]  /*bf00*/  FMNMX.FTZ R19, R48, R19, !PT ;  /* 0x0000001330137209 */ /* 0x000fe40007810000 */
[----:B------:R-:W-:-:S02]  /*bf10*/  FSEL R20, R67, -INF , !P2 ;  /* 0xff80000043147808 */ /* 0x000fc40005000000 */
[----:B------:R-:W-:Y:S02]  /*bf20*/  FSEL R66, R66, -INF , !P1 ;  /* 0xff80000042427808 */ /* 0x000fe40004800000 */
[----:B------:R-:W-:Y:S02]  /*bf30*/  ISETP.GE.AND P6, PT, R2, R8, PT ;  /* 0x000000080200720c */ /* 0x000fe40003fc6270 */
[----:B------:R-:W-:Y:S02]  /*bf40*/  IADD3 R15, R41, 0x28, RZ ;  /* 0x00000028290f7810 */ /* 0x000fe40007ffe0ff */
        /* <DEDUP_REMOVED lines=9> */
[-C--:B------:R-:W-:Y:S02]  /*bfe0*/  ISETP.GE.AND P5, PT, R13, R8.reuse, PT ;  /* 0x000000080d00720c */ /* 0x080fe40003fa6270 */
        /* <DEDUP_REMOVED lines=19> */
[----:B------:R-:W-:Y:S02]  /*c120*/  ISETP.GE.AND P5, PT, R41, R8, PT ;  /* 0x000000082900720c */ /* 0x000fe40003fa6270 */
[----:B------:R-:W-:Y:S02]  /*c130*/  FSEL R91, R28, -INF , !P1 ;  /* 0xff8000001c5b7808 */ /* 0x000fe40004800000 */
[----:B------:R-:W-:Y:S02]  /*c140*/  FMNMX.FTZ R22, R33, R22, !PT ;  /* 0x0000001621167209 */ /* 0x000fe40007810000 */
[----:B------:R-:W-:-:S02]  /*c150*/  FSEL R114, R46, -INF , !P0 ;  /* 0xff8000002e727808 */ /* 0x000fc40004000000 */
[----:B------:R-:W-:Y:S02]  /*c160*/  FMNMX.FTZ R17, R4, R17, !PT ;  /* 0x0000001104117209 */ /* 0x000fe40007810000 */
[----:B------:R-:W-:Y:S02]  /*c170*/  FSEL R92, R29, -INF , !P5 ;  /* 0xff8000001d5c7808 */ /* 0x000fe40006800000 */
[----:B------:R-:W-:Y:S02]  /*c180*/  FMNMX.FTZ R19, R91, R22, !PT ;  /* 0x000000165b137209 */ /* 0x000fe40007810000 */
[----:B------:R-:W-:Y:S02]  /*c190*/  ISETP.GE.AND P0, PT, R15, R9, PT ;  /* 0x000000090f00720c */ /* 0x000fe40003f06270 */
[----:B------:R-:W-:Y:S02]  /*c1a0*/  FSEL R118, R47, -INF , !P2 ;  /* 0xff8000002f767808 */ /* 0x000fe40005000000 */
[----:B------:R-:W-:Y:S01]  /*c1b0*/  FMNMX.FTZ R17, R114, R17, !PT ;  /* 0x0000001172117209 */ /* 0x000fe20007810000 */
[----:B------:R-:W-:Y:S01]  /*c1c0*/  LDSM.16.MT88.4 R44, [R120+0x6000] ;  /* 0x00600000782c783b */ /* 0x000fe20000004200 */
[----:B------:R-:W-:-:S02]  /*c1d0*/  FMNMX.FTZ R15, R92, R19, !PT ;  /* 0x000000135c0f7209 */ /* 0x000fc40007810000 */
[----:B------:R-:W-:Y:S02]  /*c1e0*/  ISETP.GE.AND P1, PT, R13, R9, PT ;  /* 0x000000090d00720c */ /* 0x000fe40003f26270 */
[----:B------:R-:W-:Y:S01]  /*c1f0*/  FSEL R116, R38, -INF , !P0 ;  /* 0xff80000026747808 */ /* 0x000fe20004000000 */
[----:B------:R-:W1:Y:S01]  /*c200*/  SHFL.BFLY PT, R22, R15, 0x2, 0x1f ;  /* 0x0c401f000f167f89 */ /* 0x000e6200000e0000 */
[----:B------:R-:W-:Y:S02]  /*c210*/  FMNMX.FTZ R17, R118, R17, !PT ;  /* 0x0000001176117209 */ /* 0x000fe40007810000 */
[----:B------:R-:W-:Y:S02]  /*c220*/  ISETP.GE.AND P0, PT, R7, R9, PT ;  /* 0x000000090700720c */ /* 0x000fe40003f06270 */
[----:B------:R-:W-:Y:S02]  /*c230*/  FSEL R112, R39, -INF , !P1 ;  /* 0xff80000027707808 */ /* 0x000fe40004800000 */
[----:B------:R-:W-:Y:S01]  /*c240*/  FMNMX.FTZ R17, R116, R17, !PT ;  /* 0x0000001174117209 */ /* 0x000fe20007810000 */
[----:B------:R-:W-:Y:S01]  /*c250*/  LDSM.16.MT88.4 R36, [R122+0x6000] ;  /* 0x006000007a24783b */ /* 0x000fe20000004200 */
        /* <DEDUP_REMOVED lines=28> */
[----:B------:R-:W-:Y:S01]  /*c420*/  LDSM.16.MT88.4 R12, [R120+0x6400] ;  /* 0x00640000780c783b */ /* 0x000fe20000004200 */
[--C-:B------:R-:W-:Y:S02]  /*c430*/  FFMA.FTZ R29, R56, c[0x0][0x23c], -R101.reuse ;  /* 0x00008f00381d7a23 */ /* 0x100fe40000010865 */
[----:B------:R-:W2:Y:S01]  /*c440*/  MUFU.EX2 R97, R97 ;  /* 0x0000006100617308 */ /* 0x000ea20000000800 */
        /* <DEDUP_REMOVED lines=27> */
[--C-:B------:R-:W-:Y:S02]  /*c600*/  FFMA.FTZ R110, R114, c[0x0][0x23c], -R93.reuse ;  /* 0x00008f00726e7a23 */ /* 0x100fe4000001085d */
[--C-:B------:R-:W-:Y:S02]  /*c610*/  FFMA.FTZ R105, R118, c[0x0][0x23c], -R93.reuse ;  /* 0x00008f0076697a23 */ /* 0x100fe4000001085d */
[--C-:B------:R-:W-:Y:S02]  /*c620*/  FFMA.FTZ R106, R116, c[0x0][0x23c], -R93.reuse ;  /* 0x00008f00746a7a23 */ /* 0x100fe4000001085d */
[----:B------:R-:W-:Y:S01]  /*c630*/  MUFU.EX2 R102, R102 ;  /* 0x0000006600667308 */ /* 0x000fe20000000800 */
[----:B------:R-:W-:-:S02]  /*c640*/  FFMA.FTZ R103, R112, c[0x0][0x23c], -R93 ;  /* 0x00008f0070677a23 */ /* 0x000fc4000001085d */
[--C-:B------:R-:W-:Y:S02]  /*c650*/  FFMA.FTZ R100, R100, c[0x0][0x23c], -R93.reuse ;  /* 0x00008f0064647a23 */ /* 0x100fe4000001085d */
[--C-:B------:R-:W-:Y:S02]  /*c660*/  FFMA.FTZ R35, R35, c[0x0][0x23c], -R93.reuse ;  /* 0x00008f0023237a23 */ /* 0x100fe4000001085d */
[----:B------:R-:W-:Y:S01]  /*c670*/  FFMA.FTZ R34, R34, c[0x0][0x23c], -R93 ;  /* 0x00008f0022227a23 */ /* 0x000fe2000001085d */
[----:B------:R-:W1:Y:S01]  /*c680*/  MUFU.EX2 R31, R31 ;  /* 0x0000001f001f7308 */ /* 0x000e620000000800 */
[----:B----4-:R-:W-:Y:S01]  /*c690*/  F2FP.PACK_AB R73, R98, R99 ;  /* 0x000000636249723e */ /* 0x010fe200000000ff */
[--C-:B------:R-:W-:Y:S02]  /*c6a0*/  FFMA.FTZ R33, R33, c[0x0][0x23c], -R101.reuse ;  /* 0x00008f0021217a23 */ /* 0x100fe40000010865 */
[--C-:B------:R-:W-:Y:S02]  /*c6b0*/  FFMA.FTZ R91, R91, c[0x0][0x23c], -R101.reuse ;  /* 0x00008f005b5b7a23 */ /* 0x100fe40000010865 */
[----:B------:R-:W-:-:S02]  /*c6c0*/  FFMA.FTZ R92, R92, c[0x0][0x23c], -R101 ;  /* 0x00008f005c5c7a23 */ /* 0x000fc40000010865 */
[----:B------:R-:W-:Y:S01]  /*c6d0*/  MUFU.EX2 R29, R29 ;  /* 0x0000001d001d7308 */ /* 0x000fe20000000800 */
[----:B------:R-:W-:Y:S02]  /*c6e0*/  FFMA.FTZ R93, R96, c[0x0][0x23c], -R93 ;  /* 0x00008f00605d7a23 */ /* 0x000fe4000001085d */
[----:B------:R-:W-:Y:S02]  /*c6f0*/  FADD.FTZ R94, R97, R94 ;  /* 0x0000005e615e7221 */ /* 0x000fe40000010000 */
[----:B------:R-:W-:Y:S02]  /*c700*/  FADD.FTZ R99, R99, R98 ;  /* 0x0000006263637221 */ /* 0x000fe40000010000 */
[----:B------:R-:W-:Y:S01]  /*c710*/  FADD.FTZ R95, R95, R94 ;  /* 0x0000005e5f5f7221 */ /* 0x000fe20000010000 */
[----:B-1----:R-:W-:Y:S01]  /*c720*/  F2FP.PACK_AB R75, R31, R102 ;  /* 0x000000661f4b723e */ /* 0x002fe200000000ff */
[----:B------:R-:W1:Y:S01]  /*c730*/  MUFU.EX2 R28, R28 ;  /* 0x0000001c001c7308 */ /* 0x000e620000000800 */
[----:B------:R-:W-:-:S02]  /*c740*/  FADD.FTZ R102, R102, R99 ;  /* 0x0000006366667221 */ /* 0x000fc40000010000 */
[----:B------:R-:W-:Y:S02]  /*c750*/  FADD.FTZ R30, R30, R95 ;  /* 0x0000005f1e1e7221 */ /* 0x000fe40000010000 */
[----:B------:R-:W-:Y:S01]  /*c760*/  FADD.FTZ R31, R31, R102 ;  /* 0x000000661f1f7221 */ /* 0x000fe20000010000 */
[C---:B------:R-:W-:Y:S02]  /*c770*/  HMMA.16816.F32 R40, R72.reuse, R44, RZ ;  /* 0x0000002c4828723c */ /* 0x040fe400000018ff */
[----:B------:R-:W-:Y:S06]  /*c780*/  MUFU.EX2 R27, R27 ;  /* 0x0000001b001b7308 */ /* 0x000fec0000000800 */
[----:B------:R-:W-:Y:S02]  /*c790*/  HMMA.16816.F32 R44, R72, R46, RZ ;  /* 0x0000002e482c723c */ /* 0x000fe400000018ff */
[----:B------:R-:W4:Y:S01]  /*c7a0*/  MUFU.EX2 R24, R24 ;  /* 0x0000001800187308 */ /* 0x000f220000000800 */
[----:B-1----:R-:W-:Y:S01]  /*c7b0*/  F2FP.PACK_AB R4, R28, R29 ;  /* 0x0000001d1c04723e */ /* 0x002fe200000000ff */
[----:B------:R-:W-:-:S04]  /*c7c0*/  FADD.FTZ R29, R29, R30 ;  /* 0x0000001e1d1d7221 */ /* 0x000fc80000010000 */
[C---:B------:R-:W-:Y:S01]  /*c7d0*/  HMMA.16816.F32 R48, R72.reuse, R52, RZ ;  /* 0x000000344830723c */ /* 0x040fe200000018ff */
[----:B------:R-:W-:Y:S01]  /*c7e0*/  FADD.FTZ R28, R28, R29 ;  /* 0x0000001d1c1c7221 */ /* 0x000fe20000010000 */
[----:B------:R-:W-:Y:S06]  /*c7f0*/  MUFU.EX2 R32, R32 ;  /* 0x0000002000207308 */ /* 0x000fec0000000800 */
[----:B------:R-:W-:Y:S02]  /*c800*/  HMMA.16816.F32 R52, R72, R54, RZ ;  /* 0x000000364834723c */ /* 0x000fe400000018ff */
[----:B------:R-:W1:Y:S01]  /*c810*/  MUFU.EX2 R25, R25 ;  /* 0x0000001900197308 */ /* 0x000e620000000800 */
[----:B----4-:R-:W-:Y:S01]  /*c820*/  F2FP.PACK_AB R6, R24, R27 ;  /* 0x0000001b1806723e */ /* 0x010fe200000000ff */
[----:B------:R-:W-:-:S04]  /*c830*/  FADD.FTZ R27, R27, R28 ;  /* 0x0000001c1b1b7221 */ /* 0x000fc80000010000 */
[C---:B------:R-:W-:Y:S01]  /*c840*/  HMMA.16816.F32 R80, R72.reuse, R36, RZ ;  /* 0x000000244850723c */ /* 0x040fe200000018ff */
[----:B------:R-:W-:Y:S01]  /*c850*/  FADD.FTZ R24, R24, R27 ;  /* 0x0000001b18187221 */ /* 0x000fe20000010000 */
[----:B------:R-:W-:Y:S06]  /*c860*/  MUFU.EX2 R26, R26 ;  /* 0x0000001a001a7308 */ /* 0x000fec0000000800 */
[----:B--2---:R-:W-:Y:S02]  /*c870*/  HMMA.16816.F32 R56, R72, R60, RZ ;  /* 0x0000003c4838723c */ /* 0x004fe400000018ff */
        /* <DEDUP_REMOVED lines=14> */
[----:B------:R-:W2:Y:S06]  /*c960*/  MUFU.EX2 R104, R104 ;  /* 0x0000006800687308 */ /* 0x000eac0000000800 */
[----:B------:R-:W-:Y:S01]  /*c970*/  HMMA.16816.F32 R44, R4, R14, R44 ;  /* 0x0000000e042c723c */ /* 0x000fe2000000182c */
[----:B------:R-:W4:Y:S01]  /*c980*/  LDSM.16.MT88.4 R12, [R120+0x8000] ;  /* 0x00800000780c783b */ /* 0x000f220000004200 */
[----:B------:R-:W-:Y:S06]  /*c990*/  MUFU.EX2 R110, R110 ;  /* 0x0000006e006e7308 */ /* 0x000fec0000000800 */
[----:B------:R-:W-:Y:S02]  /*c9a0*/  HMMA.16816.F32 R76, R72, R78, RZ ;  /* 0x0000004e484c723c */ /* 0x000fe400000018ff */
[----:B------:R-:W5:Y:S06]  /*c9b0*/  MUFU.EX2 R105, R105 ;  /* 0x0000006900697308 */ /* 0x000f6c0000000800 */
[C---:B---3--:R-:W-:Y:S02]  /*c9c0*/  HMMA.16816.F32 R48, R4.reuse, R16, R48 ;  /* 0x000000100430723c */ /* 0x048fe40000001830 */
[----:B------:R-:W-:Y:S06]  /*c9d0*/  MUFU.EX2 R106, R106 ;  /* 0x0000006a006a7308 */ /* 0x000fec0000000800 */
[C---:B------:R-:W-:Y:S01]  /*c9e0*/  HMMA.16816.F32 R52, R4.reuse, R18, R52 ;  /* 0x000000120434723c */ /* 0x040fe20000001834 */
[----:B------:R-:W3:Y:S01]  /*c9f0*/  LDSM.16.MT88.4 R16, [R122+0x8400] ;  /* 0x008400007a10783b */ /* 0x000ee20000004200 */
[----:B------:R-:W1:Y:S06]  /*ca00*/  MUFU.EX2 R103, R103 ;  /* 0x0000006700677308 */ /* 0x000e6c0000000800 */
[C---:B------:R-:W-:Y:S02]  /*ca10*/  HMMA.16816.F32 R80, R4.reuse, R20, R80 ;  /* 0x000000140450723c */ /* 0x040fe40000001850 */
[----:B------:R-:W-:Y:S06]  /*ca20*/  MUFU.EX2 R90, R90 ;  /* 0x0000005a005a7308 */ /* 0x000fec0000000800 */
[----:B------:R-:W-:Y:S01]  /*ca30*/  HMMA.16816.F32 R36, R4, R22, R36 ;  /* 0x000000160424723c */ /* 0x000fe20000001824 */
[----:B------:R-:W1:Y:S01]  /*ca40*/  LDSM.16.MT88.4 R20, [R120+0x7400] ;  /* 0x007400007814783b */ /* 0x000e620000004200 */
[----:B------:R-:W1:Y:S06]  /*ca50*/  MUFU.EX2 R33, R33 ;  /* 0x0000002100217308 */ /* 0x000e6c0000000800 */
[C---:B----4-:R-:W-:Y:S02]  /*ca60*/  HMMA.16816.F32 R68, R72.reuse, R12, RZ ;  /* 0x0000000c4844723c */ /* 0x050fe400000018ff */
[----:B------:R-:W-:Y:S06]  /*ca70*/  MUFU.EX2 R91, R91 ;  /* 0x0000005b005b7308 */ /* 0x000fec0000000800 */
[----:B------:R-:W-:Y:S01]  /*ca80*/  HMMA.16816.F32 R72, R72, R14, RZ ;  /* 0x0000000e4848723c */ /* 0x000fe200000018ff */
[----:B------:R-:W4:Y:S01]  /*ca90*/  LDSM.16.MT88.4 R12, [R120+0x8400] ;  /* 0x00840000780c783b */ /* 0x000f220000004200 */
        /* <DEDUP_REMOVED lines=11> */
[C---:B----4-:R-:W-:Y:S08]  /*cb50*/  HMMA.16816.F32 R68, R4.reuse, R12, R68 ;  /* 0x0000000c0444723c */ /* 0x050ff00000001844 */
[----:B------:R-:W-:Y:S01]  /*cb60*/  HMMA.16816.F32 R72, R4, R14, R72 ;  /* 0x0000000e0448723c */ /* 0x000fe20000001848 */
[----:B------:R-:W4:Y:S06]  /*cb70*/  LDSM.16.MT88.4 R12, [R120+0x6800] ;  /* 0x00680000780c783b */ /* 0x000f2c0000004200 */
[----:B------:R-:W-:Y:S01]  /*cb80*/  F2FP.PACK_AB R4, R108, R109 ;  /* 0x0000006d6c04723e */ /* 0x000fe200000000ff */
        /* <DEDUP_REMOVED lines=34> */
[----:B-1----:R-:W-:Y:S01]  /*cdb0*/  F2FP.PACK_AB R7, R93, R34 ;  /* 0x000000225d07723e */ /* 0x002fe200000000ff */
        /* <DEDUP_REMOVED lines=84> */
.L_x_4212:
[----:B------:R-:W-:-:S05]  /*d300*/  IMAD.MOV.U32 R6, RZ, RZ, c[0x0][0x1a0] ;  /* 0x00006800ff067624 */ /* 0x000fca00078e00ff */
[----:B------:R-:W-:-:S04]  /*d310*/  LEA R6, -R6, RZ, 0x6 ;  /* 0x000000ff06067211 */ /* 0x000fc800078e31ff */
[----:B------:R-:W-:Y:S02]  /*d320*/  SHF.R.S32.HI R13, RZ, 0x1f, R6 ;  /* 0x0000001fff0d7819 */ /* 0x000fe40000011406 */
.L_x_4213:
[----:B------:R-:W-:Y:S02]  /*d330*/  LOP3.LUT R3, R133, 0xff, RZ, 0xc0, !PT ;  /* 0x000000ff85037812 */ /* 0x000fe400078ec0ff */
[C---:B------:R-:W-:Y:S02]  /*d340*/  LEA R142, P0, R6.reuse, R142, 0x1 ;  /* 0x0000008e068e7211 */ /* 0x040fe400078008ff */
[C---:B------:R-:W-:Y:S02]  /*d350*/  LOP3.LUT P5, RZ, R3.reuse, 0x2, RZ, 0xc0, !PT ;  /* 0x0000000203ff7812 */ /* 0x040fe400078ac0ff */
[C---:B------:R-:W-:Y:S02]  /*d360*/  LOP3.LUT P4, RZ, R3.reuse, 0x4, RZ, 0xc0, !PT ;  /* 0x0000000403ff7812 */ /* 0x040fe4000788c0ff */
[----:B------:R-:W-:Y:S01]  /*d370*/  LOP3.LUT P6, RZ, R3, 0x1, RZ, 0xc0, !PT ;  /* 0x0000000103ff7812 */ /* 0x000fe200078cc0ff */
[----:B------:R-:W-:Y:S01]  /*d380*/  IMAD.MOV.U32 R3, RZ, RZ, c[0x0][0x1a0] ;  /* 0x00006800ff037624 */ /* 0x000fe200078e00ff */
[----:B------:R-:W-:-:S04]  /*d390*/  LEA.HI.X R143, R6, R143, R13, 0x1, P0 ;  /* 0x0000008f068f7211 */ /* 0x000fc800000f0c0d */
[----:B------:R-:W-:-:S03]  /*d3a0*/  LEA R7, P2, R3, R6, 0x5 ;  /* 0x0000000603077211 */ /* 0x000fc600078428ff */
[CC--:B------:R-:W-:Y:S02]  /*d3b0*/  @P5 IADD3 R15, P1, R6.reuse, R88.reuse, RZ ;  /* 0x00000058060f5210 */ /* 0x0c0fe40007f3e0ff */
[-C--:B------:R-:W-:Y:S01]  /*d3c0*/  @P4 IADD3 R5, P0, R6, R88.reuse, RZ ;  /* 0x0000005806054210 */ /* 0x080fe20007f1e0ff */
[----:B------:R-:W-:Y:S01]  /*d3d0*/  IMAD.MOV.U32 R6, RZ, RZ, c[0x0][0x1a4] ;  /* 0x00006900ff067624 */ /* 0x000fe200078e00ff */
[----:B------:R-:W-:Y:S01]  /*d3e0*/  @!PT LDS RZ, [RZ] ;  /* 0x00000000fffff984 */ /* 0x000fe20000000800 */
[----:B------:R-:W-:Y:S01]  /*d3f0*/  @!PT LDS RZ, [RZ] ;  /* 0x00000000fffff984 */ /* 0x000fe20000000800 */
[----:B------:R-:W-:Y:S01]  /*d400*/  @!PT LDS RZ, [RZ] ;  /* 0x00000000fffff984 */ /* 0x000fe20000000800 */
[----:B------:R1:W-:Y:S01]  /*d410*/  @P6 LDGSTS.E.BYPASS.LTC128B.128 [R130+0x6000], [R142.64] ;  /* 0x060000008e826fae */ /* 0x0003e2000b901d46 */
[----:B------:R-:W-:Y:S01]  /*d420*/  @P5 IMAD.X R4, R13, 0x1, R86, P1 ;  /* 0x000000010d045824 */ /* 0x000fe200008e0656 */
[C---:B------:R-:W-:Y:S02]  /*d430*/  @P5 LEA R16, P1, R15.reuse, c[0x0][0x170], 0x1 ;  /* 0x00005c000f105a11 */ /* 0x040fe400078208ff */
[----:B------:R-:W-:Y:S02]  /*d440*/  @!P6 STS [R130+0x6000], RZ ;  /* 0x006000ff8200e388 */ /* 0x000fe40000000800 */
[----:B------:R-:W-:Y:S01]  /*d450*/  @P5 LEA.HI.X R17, R15, c[0x0][0x174], R4, 0x1, P1 ;  /* 0x00005d000f115a11 */ /* 0x000fe200008f0c04 */
[----:B------:R-:W-:Y:S01]  /*d460*/  @P4 IMAD.X R4, R13, 0x1, R86, P0 ;  /* 0x000000010d044824 */ /* 0x000fe200000e0656 */
[-C--:B------:R-:W-:Y:S01]  /*d470*/  @P5 IADD3 R12, P1, R7, R88.reuse, RZ ;  /* 0x00000058070c5210 */ /* 0x080fe20007f3e0ff */
[----:B------:R-:W-:Y:S01]  /*d480*/  @!P6 STS [R130+0x6004], RZ ;  /* 0x006004ff8200e388 */ /* 0x000fe20000000800 */
[C-C-:B------:R-:W-:Y:S01]  /*d490*/  LEA.HI.X R15, R3.reuse, R13, R6.reuse, 0x5, P2 ;  /* 0x0000000d030f7211 */ /* 0x140fe200010f2c06 */
[C---:B------:R-:W-:Y:S01]  /*d4a0*/  @P6 IMAD.SHL.U32 R13, R3.reuse, 0x20, RZ ;  /* 0x00000020030d6824 */ /* 0x040fe200078e00ff */
[----:B------:R-:W-:Y:S01]  /*d4b0*/  @P6 SHF.L.U64.HI R6, R3, 0x5, R6 ;  /* 0x0000000503066819 */ /* 0x000fe20000010206 */
[----:B------:R-:W-:Y:S01]  /*d4c0*/  @!P6 STS.64 [R130+0x6008], RZ ;  /* 0x006008ff8200e388 */ /* 0x000fe20000000a00 */
[----:B------:R-:W-:Y:S01]  /*d4d0*/  @P4 IADD3 R7, P0, R7, R88, RZ ;  /* 0x0000005807074210 */ /* 0x000fe20007f1e0ff */
[--C-:B------:R-:W-:Y:S01]  /*d4e0*/  @P5 IMAD.X R3, R15, 0x1, R86.reuse, P1 ;  /* 0x000000010f035824 */ /* 0x100fe200008e0656 */
[----:B------:R-:W-:Y:S01]  /*d4f0*/  @P6 LEA R18, P1, R13, R142, 0x1 ;  /* 0x0000008e0d126211 */ /* 0x000fe200078208ff */
[----:B------:R-:W-:Y:S01]  /*d500*/  @!PT LDS RZ, [RZ] ;  /* 0x00000000fffff984 */ /* 0x000fe20000000800 */
[----:B------:R-:W-:Y:S01]  /*d510*/  @!PT LDS RZ, [RZ] ;  /* 0x00000000fffff984 */ /* 0x000fe20000000800 */
[----:B------:R-:W-:Y:S01]  /*d520*/  @!PT LDS RZ, [RZ] ;  /* 0x00000000fffff984 */ /* 0x000fe20000000800 */
[----:B------:R2:W-:Y:S01]  /*d530*/  @P5 LDGSTS.E.BYPASS.LTC128B.128 [R130+0x7000], [R16.64+0x40] ;  /* 0x0700004010825fae */ /* 0x0005e2000b901d46 */
[----:B------:R-:W-:Y:S01]  /*d540*/  @P4 LEA R14, P2, R5, c[0x0][0x170], 0x1 ;  /* 0x00005c00050e4a11 */ /* 0x000fe200078408ff */
[----:B------:R-:W-:Y:S01]  /*d550*/  @P4 IMAD.X R86, R15, 0x1, R86, P0 ;  /* 0x000000010f564824 */ /* 0x000fe200000e0656 */
[----:B------:R-:W-:Y:S01]  /*d560*/  @P6 LEA.HI.X R19, R13, R143, R6, 0x1, P1 ;  /* 0x0000008f0d136211 */ /* 0x000fe200008f0c06 */
[----:B------:R-:W-:Y:S01]  /*d570*/  @!P5 STS.128 [R130+0x7000], RZ ;  /* 0x007000ff8200d388 */ /* 0x000fe20000000c00 */
[----:B------:R-:W-:-:S02]  /*d580*/  @P4 LEA.HI.X R15, R5, c[0x0][0x174], R4, 0x1, P2 ;  /* 0x00005d00050f4a11 */ /* 0x000fc400010f0c04 */
[C---:B------:R-:W-:Y:S02]  /*d590*/  @P5 LEA R22, P1, R12.reuse, c[0x0][0x170], 0x1 ;  /* 0x00005c000c165a11 */ /* 0x040fe400078208ff */
[C---:B------:R-:W-:Y:S01]  /*d5a0*/  @P4 LEA R20, P0, R7.reuse, c[0x0][0x170], 0x1 ;  /* 0x00005c0007144a11 */ /* 0x040fe200078008ff */
[----:B------:R-:W-:Y:S01]  /*d5b0*/  @!PT LDS RZ, [RZ] ;  /* 0x00000000fffff984 */ /* 0x000fe20000000800 */
[----:B------:R-:W-:Y:S01]  /*d5c0*/  @!PT LDS RZ, [RZ] ;  /* 0x00000000fffff984 */ /* 0x000fe20000000800 */
[----:B------:R-:W-:Y:S01]  /*d5d0*/  @!PT LDS RZ, [RZ] ;  /* 0x00000000fffff984 */ /* 0x000fe20000000800 */
[----:B------:R3:W-:Y:S01]  /*d5e0*/  @P4 LDGSTS.E.BYPASS.LTC128B.128 [R130+0x8000], [R14.64+0x80] ;  /* 0x080000800e824fae */ /* 0x0007e2000b901d46 */
[----:B------:R-:W-:Y:S02]  /*d5f0*/  @P5 LEA.HI.X R23, R12, c[0x0][0x174], R3, 0x1, P1 ;  /* 0x00005d000c175a11 */ /* 0x000fe400008f0c03 */
[----:B------:R-:W-:Y:S01]  /*d600*/  @P4 LEA.HI.X R21, R7, c[0x0][0x174], R86, 0x1, P0 ;  /* 0x00005d0007154a11 */ /* 0x000fe200000f0c56 */
[----:B------:R-:W-:Y:S01]  /*d610*/  @!P4 STS.128 [R130+0x8000], RZ ;  /* 0x008000ff8200c388 */ /* 0x000fe20000000c00 */
[----:B------:R-:W-:-:S03]  /*d620*/  ISETP.GE.AND P0, PT, R87, 0x3, PT ;  /* 0x000000035700780c */ /* 0x000fc60003f06270 */
[----:B------:R-:W-:Y:S01]  /*d630*/  @!PT LDS RZ, [RZ] ;  /* 0x00000000fffff984 */ /* 0x000fe20000000800 */
[----:B------:R-:W-:Y:S01]  /*d640*/  @!PT LDS RZ, [RZ] ;  /* 0x00000000fffff984 */ /* 0x000fe20000000800 */
[----:B------:R-:W-:Y:S01]  /*d650*/  @!PT LDS RZ, [RZ] ;  /* 0x00000000fffff984 */ /* 0x000fe20000000800 */
[----:B------:R2:W-:Y:S04]  /*d660*/  @P6 LDGSTS.E.BYPASS.LTC128B.128 [R130+0x6800], [R18.64] ;  /* 0x0680000012826fae */ /* 0x0005e8000b901d46 */
[----:B------:R-:W-:Y:S04]  /*d670*/  @!P6 STS.128 [R130+0x6800], RZ ;  /* 0x006800ff8200e388 */ /* 0x000fe80000000c00 */
        /* <DEDUP_REMOVED lines=11> */
[----:B------:R-:W5:Y:S04]  /*d730*/  LDSM.16.M88.4 R24, [R124+0x3400] ;  /* 0x003400007c18783b */ /* 0x000f680000000200 */
[----:B------:R-:W1:Y:S04]  /*d740*/  LDSM.16.M88.4 R32, [R124+0x3000] ;  /* 0x003000007c20783b */ /* 0x000e680000000200 */
[----:B--2---:R-:W4:Y:S04]  /*d750*/  LDSM.16.M88.4 R16, [R124+0x3800] ;  /* 0x003800007c10783b */ /* 0x004f280000000200 */
[----:B------:R-:W3:Y:S04]  /*d760*/  LDSM.16.M88.4 R100, [R124+0x3c00] ;  /* 0x003c00007c64783b */ /* 0x000ee80000000200 */
[----:B------:R-:W-:Y:S04]  /*d770*/  LDSM.16.M88.4 R92, [R123] ;  /* 0x000000007b5c783b */ /* 0x000fe80000000200 */
[----:B------:R-:W2:Y:S04]  /*d780*/  LDSM.16.M88.4 R96, [R121+0x3400] ;  /* 0x003400007960783b */ /* 0x000ea80000000200 */
[----:B------:R-:W2:Y:S04]  /*d790*/  LDSM.16.M88.4 R104, [R121+0x3000] ;  /* 0x003000007968783b */ /* 0x000ea80000000200 */
[----:B------:R-:W1:Y:S04]  /*d7a0*/  S2R R3, SR_TID.X ;  /* 0x0000000000037919 */ /* 0x000e680000002100 */
[----:B------:R-:W0:Y:S01]  /*d7b0*/  LDGDEPBAR ;  /* 0x00000000000079af */ /* 0x000e220000000000 */
[C---:B-----5:R-:W-:Y:S08]  /*d7c0*/  HMMA.16816.F32 R28, R4.reuse, R24, RZ ;  /* 0x00000018041c723c */ /* 0x060ff000000018ff */
[----:B------:R-:W-:Y:S01]  /*d7d0*/  HMMA.16816.F32 R24, R4, R26, RZ ;  /* 0x0000001a0418723c */ /* 0x000fe200000018ff */
[----:B-1----:R-:W-:-:S07]  /*d7e0*/  IMAD.SHL.U32 R3, R3, 0x2, RZ ;  /* 0x0000000203037824 */ /* 0x002fce00078e00ff */
[----:B------:R-:W-:Y:S01]  /*d7f0*/  HMMA.16816.F32 R88, R4, R32, RZ ;  /* 0x000000200458723c */ /* 0x000fe200000018ff */
[----:B------:R-:W-:-:S05]  /*d800*/  LOP3.LUT R86, R3, 0x6, RZ, 0xc0, !PT ;  /* 0x0000000603567812 */ /* 0x000fca00078ec0ff */
[----:B------:R-:W-:Y:S02]  /*d810*/  IMAD R86, R131, 0x40, R86 ;  /* 0x0000004083567824 */ /* 0x000fe400078e0256 */
[C---:B----4-:R-:W-:Y:S03]  /*d820*/  HMMA.16816.F32 R20, R4.reuse, R16, RZ ;  /* 0x000000100414723c */ /* 0x050fe600000018ff */
[C---:B------:R-:W-:Y:S02]  /*d830*/  IADD3 R3, R86.reuse, 0x1, RZ ;  /* 0x0000000156037810 */ /* 0x040fe40007ffe0ff */
[----:B------:R-:W-:Y:S02]  /*d840*/  IADD3 R87, R86, 0x8, RZ ;  /* 0x0000000856577810 */ /* 0x000fe40007ffe0ff */
[C---:B------:R-:W-:Y:S01]  /*d850*/  ISETP.GE.AND P5, PT, R3.reuse, R8, PT ;  /* 0x000000080300720c */ /* 0x040fe20003fa6270 */
[----:B------:R-:W-:Y:S01]  /*d860*/  HMMA.16816.F32 R32, R4, R34, RZ ;  /* 0x000000220420723c */ /* 0x000fe200000018ff */
[----:B------:R-:W-:-:S02]  /*d870*/  ISETP.GE.AND P1, PT, R3, R9, PT ;  /* 0x000000090300720c */ /* 0x000fc40003f26270 */
[C---:B------:R-:W-:Y:S02]  /*d880*/  IADD3 R3, R86.reuse, 0x9, RZ ;  /* 0x0000000956037810 */ /* 0x040fe40007ffe0ff */
[CC--:B------:R-:W-:Y:S02]  /*d890*/  ISETP.GE.AND P4, PT, R87.reuse, R8.reuse, PT ;  /* 0x000000085700720c */ /* 0x0c0fe40003f86270 */
[----:B------:R-:W-:Y:S01]  /*d8a0*/  ISETP.GE.AND P6, PT, R87, R9, PT ;  /* 0x000000095700720c */ /* 0x000fe20003fc6270 */
[----:B------:R-:W-:Y:S01]  /*d8b0*/  HMMA.16816.F32 R16, R4, R18, RZ ;  /* 0x000000120410723c */ /* 0x000fe200000018ff */
[----:B------:R-:W-:Y:S02]  /*d8c0*/  IADD3 R87, R86, 0x10, RZ ;  /* 0x0000001056577810 */ /* 0x000fe40007ffe0ff */
[----:B------:R-:W-:-:S05]  /*d8d0*/  ISETP.GE.AND P2, PT, R3, R8, PT ;  /* 0x000000080300720c */ /* 0x000fca0003f46270 */
[C---:B---3--:R-:W-:Y:S08]  /*d8e0*/  HMMA.16816.F32 R12, R4.reuse, R100, RZ ;  /* 0x00000064040c723c */ /* 0x048ff000000018ff */
[----:B------:R-:W-:Y:S01]  /*d8f0*/  HMMA.16816.F32 R4, R4, R102, RZ ;  /* 0x000000660404723c */ /* 0x000fe200000018ff */
[----:B------:R-:W1:Y:S07]  /*d900*/  LDSM.16.M88.4 R100, [R121+0x3800] ;  /* 0x003800007964783b */ /* 0x000e6e0000000200 */
[C---:B--2---:R-:W-:Y:S08]  /*d910*/  HMMA.16816.F32 R28, R92.reuse, R96, R28 ;  /* 0x000000605c1c723c */ /* 0x044ff0000000181c */
        /* <DEDUP_REMOVED lines=56> */
[----:B------:R-:W-:Y:S01]  /*dca0*/  FSEL R89, R89, -INF , !P5 ;  /* 0xff80000059597808 */ /* 0x000fe20006800000 */
[----:B------:R-:W-:-:S04]  /*dcb0*/  DEPBAR.LE SB0, 0x0 ;  /* 0x000080000000791a */ /* 0x000fc80000000000 */
[----:B------:R-:W-:Y:S01]  /*dcc0*/  BAR.SYNC.DEFER_BLOCKING 0x0 ;  /* 0x0000000000007b1d */ /* 0x000fe20000010000 */
[-C--:B------:R-:W-:Y:S02]  /*dcd0*/  ISETP.GE.AND P5, PT, R3, R9.reuse, PT ;  /* 0x000000090300720c */ /* 0x080fe40003fa6270 */
[----:B------:R-:W-:Y:S02]  /*dce0*/  FSEL R3, R32, -INF , !P4 ;  /* 0xff80000020037808 */ /* 0x000fe40006000000 */
[----:B------:R-:W-:Y:S02]  /*dcf0*/  ISETP.GE.AND P4, PT, R87, R9, PT ;  /* 0x000000095700720c */ /* 0x000fe40003f86270 */
[----:B------:R-:W-:Y:S02]  /*dd00*/  FSEL R157, R34, -INF , !P6 ;  /* 0xff800000229d7808 */ /* 0x000fe40007000000 */
[----:B------:R-:W-:Y:S02]  /*dd10*/  FSEL R33, R33, -INF , !P2 ;  /* 0xff80000021217808 */ /* 0x000fe40005000000 */
[----:B------:R-:W-:-:S02]  /*dd20*/  IADD3 R32, R86, 0x19, RZ ;  /* 0x0000001956207810 */ /* 0x000fc40007ffe0ff */
[----:B------:R-:W-:Y:S02]  /*dd30*/  FSEL R35, R35, -INF , !P5 ;  /* 0xff80000023237808 */ /* 0x000fe40006800000 */
[----:B------:R-:W-:Y:S02]  /*dd40*/  FSEL R109, R30, -INF , !P4 ;  /* 0xff8000001e6d7808 */ /* 0x000fe40006000000 */
[----:B------:R-:W-:Y:S01]  /*dd50*/  ISETP.GE.AND P4, PT, R32, R8, PT ;  /* 0x000000082000720c */ /* 0x000fe20003f86270 */
[----:B-1----:R-:W-:Y:S03]  /*dd60*/  HMMA.16816.F32 R20, R100, R96, R20 ;  /* 0x000000606414723c */ /* 0x002fe60000001814 */
[----:B------:R-:W-:Y:S02]  /*dd70*/  FSEL R155, R25, -INF , !P4 ;  /* 0xff800000199b7808 */ /* 0x000fe40006000000 */
[----:B------:R-:W-:-:S03]  /*dd80*/  IADD3 R25, R86, 0x28, RZ ;  /* 0x0000002856197810 */ /* 0x000fc60007ffe0ff */
[C---:B------:R-:W-:Y:S08]  /*dd90*/  HMMA.16816.F32 R16, R100.reuse, R98, R16 ;  /* 0x000000626410723c */ /* 0x040ff00000001810 */
[C---:B--2---:R-:W-:Y:S07]  /*dda0*/  HMMA.16816.F32 R12, R100.reuse, R92, R12 ;  /* 0x0000005c640c723c */ /* 0x044fee000000180c */
[----:B------:R-:W-:Y:S01]  /*ddb0*/  FSEL R93, R91, -INF , !P1 ;  /* 0xff8000005b5d7808 */ /* 0x000fe20004800000 */
[----:B------:R-:W-:Y:S01]  /*ddc0*/  HMMA.16816.F32 R4, R100, R94, R4 ;  /* 0x0000005e6404723c */ /* 0x000fe20000001804 */
[----:B------:R-:W-:-:S02]  /*ddd0*/  IADD3 R92, R86, 0x11, RZ ;  /* 0x00000011565c7810 */ /* 0x000fc40007ffe0ff */
[-C--:B------:R-:W-:Y:S02]  /*dde0*/  ISETP.GE.AND P1, PT, R87, R8.reuse, PT ;  /* 0x000000085700720c */ /* 0x080fe40003f26270 */
[----:B------:R-:W-:Y:S02]  /*ddf0*/  IADD3 R87, R86, 0x18, RZ ;  /* 0x0000001856577810 */ /* 0x000fe40007ffe0ff */
[C---:B------:R-:W-:Y:S02]  /*de00*/  ISETP.GE.AND P6, PT, R92.reuse, R8, PT ;  /* 0x000000085c00720c */ /* 0x040fe40003fc6270 */
[----:B------:R-:W-:Y:S02]  /*de10*/  ISETP.GE.AND P2, PT, R92, R9, PT ;  /* 0x000000095c00720c */ /* 0x000fe40003f46270 */
[----:B------:R-:W-:Y:S02]  /*de20*/  FSEL R107, R28, -INF , !P1 ;  /* 0xff8000001c6b7808 */ /* 0x000fe40004800000 */
[----:B------:R-:W-:-:S02]  /*de30*/  IADD3 R28, R86, 0x20, RZ ;  /* 0x00000020561c7810 */ /* 0x000fc40007ffe0ff */
[CC--:B------:R-:W-:Y:S02]  /*de40*/  ISETP.GE.AND P5, PT, R87.reuse, R8.reuse, PT ;  /* 0x000000085700720c */ /* 0x0c0fe40003fa6270 */
[----:B------:R-:W-:Y:S02]  /*de50*/  ISETP.GE.AND P1, PT, R87, R9, PT ;  /* 0x000000095700720c */ /* 0x000fe40003f26270 */
[----:B------:R-:W-:Y:S02]  /*de60*/  FSEL R111, R29, -INF , !P6 ;  /* 0xff8000001d6f7808 */ /* 0x000fe40007000000 */
[----:B------:R-:W-:Y:S02]  /*de70*/  FSEL R151, R31, -INF , !P2 ;  /* 0xff8000001f977808 */ /* 0x000fe40005000000 */
[----:B------:R-:W-:Y:S02]  /*de80*/  IADD3 R29, R86, 0x21, RZ ;  /* 0x00000021561d7810 */ /* 0x000fe40007ffe0ff */
[----:B------:R-:W-:-:S02]  /*de90*/  ISETP.GE.AND P2, PT, R28, R8, PT ;  /* 0x000000081c00720c */ /* 0x000fc40003f46270 */
[----:B------:R-:W-:Y:S02]  /*dea0*/  FSEL R153, R24, -INF , !P5 ;  /* 0xff80000018997808 */ /* 0x000fe40006800000 */
[----:B------:R-:W-:Y:S02]  /*deb0*/  FSEL R105, R26, -INF , !P1 ;  /* 0xff8000001a697808 */ /* 0x000fe40004800000 */
[-C--:B------:R-:W-:Y:S02]  /*dec0*/  ISETP.GE.AND P6, PT, R32, R9.reuse, PT ;  /* 0x000000092000720c */ /* 0x080fe40003fc6270 */
[-C--:B------:R-:W-:Y:S02]  /*ded0*/  ISETP.GE.AND P5, PT, R28, R9.reuse, PT ;  /* 0x000000091c00720c */ /* 0x080fe40003fa6270 */
[C---:B------:R-:W-:Y:S02]  /*dee0*/  ISETP.GE.AND P1, PT, R29.reuse, R8, PT ;  /* 0x000000081d00720c */ /* 0x040fe40003f26270 */
[----:B------:R-:W-:-:S02]  /*def0*/  ISETP.GE.AND P4, PT, R29, R9, PT ;  /* 0x000000091d00720c */ /* 0x000fc40003f86270 */
[----:B------:R-:W-:Y:S02]  /*df00*/  FSEL R119, R20, -INF , !P2 ;  /* 0xff80000014777808 */ /* 0x000fe40005000000 */
[C---:B------:R-:W-:Y:S02]  /*df10*/  IADD3 R24, R86.reuse, 0x29, RZ ;  /* 0x0000002956187810 */ /* 0x040fe40007ffe0ff */
[----:B------:R-:W-:Y:S02]  /*df20*/  IADD3 R20, R86, 0x30, RZ ;  /* 0x0000003056147810 */ /* 0x000fe40007ffe0ff */
[----:B------:R-:W-:Y:S02]  /*df30*/  FSEL R149, R27, -INF , !P6 ;  /* 0xff8000001b957808 */ /* 0x000fe40007000000 */
        /* <DEDUP_REMOVED lines=8> */
[-C--:B------:R-:W-:Y:S02]  /*dfc0*/  ISETP.GE.AND P4, PT, R20, R8.reuse, PT ;  /* 0x000000081400720c */ /* 0x080fe40003f86270 */
[----:B------:R-:W-:Y:S02]  /*dfd0*/  FSEL R113, R18, -INF , !P2 ;  /* 0xff80000012717808 */ /* 0x000fe40005000000 */
[----:B------:R-:W-:Y:S02]  /*dfe0*/  FSEL R145, R16, -INF , !P6 ;  /* 0xff80000010917808 */ /* 0x000fe40007000000 */
[----:B------:R-:W-:Y:S02]  /*dff0*/  ISETP.GE.AND P2, PT, R21, R8, PT ;  /* 0x000000081500720c */ /* 0x000fe40003f46270 */
[----:B------:R-:W-:Y:S02]  /*e000*/  FSEL R147, R17, -INF , !P5 ;  /* 0xff80000011937808 */ /* 0x000fe40006800000 */
[----:B------:R-:W-:-:S02]  /*e010*/  FSEL R115, R19, -INF , !P1 ;  /* 0xff80000013737808 */ /* 0x000fc40004800000 */
[----:B------:R-:W-:Y:S02]  /*e020*/  FSEL R100, R12, -INF , !P4 ;  /* 0xff8000000c647808 */ /* 0x000fe40006000000 */
[-C--:B------:R-:W-:Y:S02]  /*e030*/  ISETP.GE.AND P6, PT, R20, R9.reuse, PT ;  /* 0x000000091400720c */ /* 0x080fe40003fc6270 */
[-C--:B------:R-:W-:Y:S02]  /*e040*/  ISETP.GE.AND P5, PT, R21, R9.reuse, PT ;  /* 0x000000091500720c */ /* 0x080fe40003fa6270 */
[C---:B------:R-:W-:Y:S02]  /*e050*/  ISETP.GE.AND P1, PT, R86.reuse, R8, PT ;  /* 0x000000085600720c */ /* 0x040fe40003f26270 */
[C---:B------:R-:W-:Y:S02]  /*e060*/  IADD3 R16, R86.reuse, 0x38, RZ ;  /* 0x0000003856107810 */ /* 0x040fe40007ffe0ff */
[----:B------:R-:W-:-:S02]  /*e070*/  ISETP.GE.AND P4, PT, R86, R9, PT ;  /* 0x000000095600720c */ /* 0x000fc40003f86270 */
        /* <DEDUP_REMOVED lines=9> */
[----:B------:R-:W-:Y:S02]  /*e110*/  FSEL R9, R90, -INF , !P4 ;  /* 0xff8000005a097808 */ /* 0x000fe40006000000 */
[----:B------:R-:W-:Y:S02]  /*e120*/  FSEL R102, R4, -INF , !P6 ;  /* 0xff80000004667808 */ /* 0x000fe40007000000 */
[----:B------:R-:W-:-:S02]  /*e130*/  FSEL R88, R6, -INF , !P2 ;  /* 0xff80000006587808 */ /* 0x000fc40005000000 */
[----:B------:R-:W-:Y:S02]  /*e140*/  FSEL R103, R5, -INF , !P5 ;  /* 0xff80000005677808 */ /* 0x000fe40006800000 */
[----:B------:R-:W-:Y:S01]  /*e150*/  FSEL R91, R7, -INF , !P1 ;  /* 0xff800000075b7808 */ /* 0x000fe20004800000 */
[----:B------:R-:W-:Y:S05]  /*e160*/  @!P0 BRA `(.L_x_4214) ;  /* 0x0000073000008947 */ /* 0x000fea0003800000 */
        /* <DEDUP_REMOVED lines=60> */
.L_x_4215:
[----:B------:R-:W-:-:S05]  /*e530*/  IMAD.MOV.U32 R5, RZ, RZ, c[0x0][0x198] ;  /* 0x00006600ff057624 */ /* 0x000fca00078e00ff */
[----:B------:R-:W-:-:S04]  /*e540*/  LEA R5, -R5, RZ, 0x6 ;  /* 0x000000ff05057211 */ /* 0x000fc800078e31ff */
[----:B------:R-:W-:Y:S02]  /*e550*/  SHF.R.S32.HI R4, RZ, 0x1f, R5 ;  /* 0x0000001fff047819 */ /* 0x000fe40000011405 */
.L_x_4216:
[----:B------:R-:W-:Y:S01]  /*e560*/  ISETP.GE.AND P0, PT, R84, c[0x0][0x220], PT ;  /* 0x0000880054007a0c */ /* 0x000fe20003f06270 */
[----:B------:R-:W-:Y:S01]  /*e570*/  IMAD.MOV.U32 R11, RZ, RZ, c[0x0][0x19c] ;  /* 0x00006700ff0b7624 */ /* 0x000fe200078e00ff */
[----:B------:R-:W-:Y:S02]  /*e580*/  ISETP.GE.AND P2, PT, R10, c[0x0][0x220], PT ;  /* 0x000088000a007a0c */ /* 0x000fe40003f46270 */
[----:B------:R-:W-:Y:S02]  /*e590*/  SEL R6, RZ, 0x3fffc, P0 ;  /* 0x0003fffcff067807 */ /* 0x000fe40000000000 */
[----:B------:R-:W-:Y:S02]  /*e5a0*/  ISETP.GE.AND P1, PT, R85, c[0x0][0x220], PT ;  /* 0x0000880055007a0c */ /* 0x000fe40003f26270 */
[----:B------:R-:W-:Y:S01]  /*e5b0*/  LOP3.LUT P6, RZ, R6, 0x4, RZ, 0xc0, !PT ;  /* 0x0000000406ff7812 */ /* 0x000fe200078cc0ff */
[----:B------:R-:W-:Y:S01]  /*e5c0*/  IMAD.MOV.U32 R6, RZ, RZ, c[0x0][0x198] ;  /* 0x00006600ff067624 */ /* 0x000fe200078e00ff */
[----:B------:R-:W-:-:S04]  /*e5d0*/  LEA R14, P4, R5, R132, 0x1 ;  /* 0x00000084050e7211 */ /* 0x000fc800078808ff */
[C---:B------:R-:W-:Y:S02]  /*e5e0*/  LEA R7, P0, R6.reuse, R5, 0x5 ;  /* 0x0000000506077211 */ /* 0x040fe400078028ff */
[----:B------:R-:W-:Y:S02]  /*e5f0*/  LEA.HI.X R15, R5, R135, R4, 0x1, P4 ;  /* 0x00000087050f7211 */ /* 0x000fe400020f0c04 */
[C---:B------:R-:W-:Y:S02]  /*e600*/  @!P2 LEA R10, P5, R6.reuse, R14, 0x6 ;  /* 0x0000000e060aa211 */ /* 0x040fe400078a30ff */
[C-C-:B------:R-:W-:Y:S01]  /*e610*/  LEA.HI.X R4, R6.reuse, R4, R11.reuse, 0x5, P0 ;  /* 0x0000000406047211 */ /* 0x140fe200000f2c0b */
[----:B------:R-:W-:Y:S01]  /*e620*/  @!PT LDS RZ, [RZ] ;  /* 0x00000000fffff984 */ /* 0x000fe20000000800 */
[----:B------:R-:W-:Y:S01]  /*e630*/  @!PT LDS RZ, [RZ] ;  /* 0x00000000fffff984 */ /* 0x000fe20000000800 */
[----:B------:R-:W-:Y:S01]  /*e640*/  @!PT LDS RZ, [RZ] ;  /* 0x00000000fffff984 */ /* 0x000fe20000000800 */
[----:B------:R1:W-:Y:S01]  /*e650*/  @!P2 LDGSTS.E.BYPASS.LTC128B.128 [R130+0x3000], [R14.64] ;  /* 0x030000000e82afae */ /* 0x0003e2000b901d46 */
[CC--:B------:R-:W-:Y:S02]  /*e660*/  @!P1 LEA R16, P4, R7.reuse, R132.reuse, 0x1 ;  /* 0x0000008407109211 */ /* 0x0c0fe400078808ff */
[C---:B------:R-:W-:Y:S01]  /*e670*/  @P6 LEA R18, P0, R7.reuse, R132, 0x1 ;  /* 0x0000008407126211 */ /* 0x040fe200078008ff */
[----:B------:R1:W-:Y:S01]  /*e680*/  @P2 STS [R130+0x3000], RZ ;  /* 0x003000ff82002388 */ /* 0x0003e20000000800 */
[----:B------:R-:W-:Y:S01]  /*e690*/  @!P2 LEA.HI.X R11, R6, R15, R11, 0x6, P5 ;  /* 0x0000000f060ba211 */ /* 0x000fe200028f340b */
[----:B------:R-:W-:Y:S01]  /*e6a0*/  IMAD.MOV.U32 R132, RZ, RZ, R14 ;  /* 0x000000ffff847224 */ /* 0x000fe200078e000e */
[CCC-:B------:R-:W-:Y:S01]  /*e6b0*/  @!P1 LEA.HI.X R17, R7.reuse, R135.reuse, R4.reuse, 0x1, P4 ;  /* 0x0000008707119211 */ /* 0x1c0fe200020f0c04 */
[----:B------:R1:W-:Y:S01]  /*e6c0*/  @P2 STS [R130+0x3004], RZ ;  /* 0x003004ff82002388 */ /* 0x0003e20000000800 */
[----:B------:R-:W-:Y:S01]  /*e6d0*/  @P6 LEA.HI.X R19, R7, R135, R4, 0x1, P0 ;  /* 0x0000008707136211 */ /* 0x000fe200000f0c04 */
[----:B------:R-:W-:-:S02]  /*e6e0*/  IMAD.MOV.U32 R135, RZ, RZ, R15 ;  /* 0x000000ffff877224 */ /* 0x000fc400078e000f */
[----:B------:R1:W-:Y:S04]  /*e6f0*/  @P2 STS.64 [R130+0x3008], RZ ;  /* 0x003008ff82002388 */ /* 0x0003e80000000a00 */
        /* <DEDUP_REMOVED lines=26> */
.L_x_4214:
[----:B------:R-:W-:Y:S01]  /*e8a0*/  FMNMX.FTZ R6, R2, R13, !PT ;  /* 0x0000000d02067209 */ /* 0x000fe20007810000 */
[----:B------:R-:W-:Y:S01]  /*e8b0*/  LDSM.16.MT88.4 R24, [R122+0x7000] ;  /* 0x007000007a18783b */ /* 0x000fe20000004200 */
[----:B------:R-:W-:-:S02]  /*e8c0*/  FMNMX.FTZ R4, R0, R9, !PT ;  /* 0x0000000900047209 */ /* 0x000fc40007810000 */
[----:B------:R-:W-:Y:S01]  /*e8d0*/  FMNMX.FTZ R6, R89, R6, !PT ;  /* 0x0000000659067209 */ /* 0x000fe20007810000 */
[----:B-1----:R-:W-:Y:S01]  /*e8e0*/  LDSM.16.MT88.4 R16, [R120+0x6000] ;  /* 0x006000007810783b */ /* 0x002fe20000004200 */
        /* <DEDUP_REMOVED lines=46> */
[----:B------:R-:W-:Y:S02]  /*ebd0*/  FFMA.FTZ R90, R89, c[0x0][0x23c], -R104 ;  /* 0x00008f00595a7a23 */ /* 0x000fe40000010868 */
[----:B------:R-:W-:Y:S02]  /*ebe0*/  FADD.FTZ R0, R0, -R5 ;  /* 0x8000000500007221 */ /* 0x000fe40000010000 */
[----:B------:R-:W-:Y:S02]  /*ebf0*/  FFMA.FTZ R89, R9, c[0x0][0x23c], -R96 ;  /* 0x00008f0009597a23 */ /* 0x000fe40000010860 */
[----:B------:R-:W1:Y:S01]  /*ec00*/  LDSM.16.MT88.4 R8, [R122+0x6000] ;  /* 0x006000007a08783b */ /* 0x000e620000004200 */
[----:B------:R-:W-:Y:S01]  /*ec10*/  FMUL.FTZ R98, R98, c[0x0][0x23c] ;  /* 0x00008f0062627a20 */ /* 0x000fe20000410000 */
[----:B------:R-:W-:Y:S01]  /*ec20*/  MUFU.EX2 R90, R90 ;  /* 0x0000005a005a7308 */ /* 0x000fe20000000800 */
[----:B------:R-:W-:-:S02]  /*ec30*/  FMUL.FTZ R0, R0, c[0x0][0x23c] ;  /* 0x00008f0000007a20 */ /* 0x000fc40000410000 */
[----:B------:R-:W-:Y:S02]  /*ec40*/  FFMA.FTZ R86, R3, c[0x0][0x23c], -R104 ;  /* 0x00008f0003567a23 */ /* 0x000fe40000010868 */
[----:B------:R-:W-:Y:S02]  /*ec50*/  FFMA.FTZ R94, R93, c[0x0][0x23c], -R96 ;  /* 0x00008f005d5e7a23 */ /* 0x000fe40000010860 */
[--C-:B------:R-:W-:Y:S01]  /*ec60*/  FFMA.FTZ R97, R13, c[0x0][0x23c], -R104.reuse ;  /* 0x00008f000d617a23 */ /* 0x100fe20000010868 */
[----:B------:R-:W2:Y:S01]  /*ec70*/  MUFU.EX2 R98, R98 ;  /* 0x0000006200627308 */ /* 0x000ea20000000800 */
[----:B------:R-:W-:Y:S02]  /*ec80*/  FFMA.FTZ R3, R33, c[0x0][0x23c], -R104 ;  /* 0x00008f0021037a23 */ /* 0x000fe40000010868 */
[--C-:B------:R-:W-:Y:S02]  /*ec90*/  FFMA.FTZ R93, R35, c[0x0][0x23c], -R96.reuse ;  /* 0x00008f00235d7a23 */ /* 0x100fe40000010860 */
[----:B------:R-:W-:Y:S01]  /*eca0*/  FFMA.FTZ R157, R157, c[0x0][0x23c], -R96 ;  /* 0x00008f009d9d7a23 */ /* 0x000fe20000010860 */
[----:B------:R-:W3:Y:S01]  /*ecb0*/  LDSM.16.MT88.4 R32, [R120+0x7000] ;  /* 0x007000007820783b */ /* 0x000ee20000004200 */
[----:B------:R-:W-:Y:S01]  /*ecc0*/  FFMA.FTZ R112, R107, c[0x0][0x23c], -R104 ;  /* 0x00008f006b707a23 */ /* 0x000fe20000010868 */
[----:B------:R-:W4:Y:S01]  /*ecd0*/  MUFU.EX2 R0, R0 ;  /* 0x0000000000007308 */ /* 0x000f220000000800 */
[----:B------:R-:W-:-:S02]  /*ece0*/  FFMA.FTZ R110, R109, c[0x0][0x23c], -R96 ;  /* 0x00008f006d6e7a23 */ /* 0x000fc40000010860 */
[----:B------:R-:W-:Y:S02]  /*ecf0*/  FFMA.FTZ R106, R105, c[0x0][0x23c], -R96 ;  /* 0x00008f00696a7a23 */ /* 0x000fe40000010860 */
[--C-:B------:R-:W-:Y:S02]  /*ed00*/  FFMA.FTZ R111, R111, c[0x0][0x23c], -R104.reuse ;  /* 0x00008f006f6f7a23 */ /* 0x100fe40000010868 */
[----:B------:R-:W-:Y:S01]  /*ed10*/  FFMA.FTZ R108, R153, c[0x0][0x23c], -R104 ;  /* 0x00008f00996c7a23 */ /* 0x000fe20000010868 */
[----:B------:R-:W5:Y:S01]  /*ed20*/  MUFU.EX2 R97, R97 ;  /* 0x0000006100617308 */ /* 0x000f620000000800 */
[-C--:B--2---:R-:W-:Y:S02]  /*ed30*/  FMUL.FTZ R28, R56, R98.reuse ;  /* 0x00000062381c7220 */ /* 0x084fe40000410000 */
[-C--:B------:R-:W-:Y:S02]  /*ed40*/  FMUL.FTZ R29, R57, R98.reuse ;  /* 0x00000062391d7220 */ /* 0x080fe40000410000 */
[----:B------:R-:W-:-:S02]  /*ed50*/  FMUL.FTZ R4, R80, R98 ;  /* 0x0000006250047220 */ /* 0x000fc40000410000 */
[----:B------:R-:W-:Y:S01]  /*ed60*/  FMUL.FTZ R5, R81, R98 ;  /* 0x0000006251057220 */ /* 0x000fe20000410000 */
[----:B------:R-:W-:Y:S01]  /*ed70*/  MUFU.EX2 R86, R86 ;  /* 0x0000005600567308 */ /* 0x000fe20000000800 */
[-C--:B----4-:R-:W-:Y:S02]  /*ed80*/  FMUL.FTZ R30, R58, R0.reuse ;  /* 0x000000003a1e7220 */ /* 0x090fe40000410000 */
[-C--:B------:R-:W-:Y:S02]  /*ed90*/  FMUL.FTZ R31, R59, R0.reuse ;  /* 0x000000003b1f7220 */ /* 0x080fe40000410000 */
[----:B------:R-:W-:Y:S01]  /*eda0*/  LDSM.16.MT88.4 R56, [R122+0x6400] ;  /* 0x006400007a38783b */ /* 0x000fe20000004200 */
[-C--:B------:R-:W-:Y:S02]  /*edb0*/  FMUL.FTZ R6, R82, R0.reuse ;  /* 0x0000000052067220 */ /* 0x080fe40000410000 */
[----:B------:R-:W2:Y:S01]  /*edc0*/  MUFU.EX2 R3, R3 ;  /* 0x0000000300037308 */ /* 0x000ea20000000800 */
[----:B------:R-:W-:Y:S01]  /*edd0*/  FMUL.FTZ R7, R83, R0 ;  /* 0x0000000053077220 */ /* 0x000fe20000410000 */
[----:B-----5:R-:W-:Y:S01]  /*ede0*/  F2FP.PACK_AB R80, R90, R97 ;  /* 0x000000615a50723e */ /* 0x020fe200000000ff */
[----:B------:R-:W-:-:S02]  /*edf0*/  FMUL.FTZ R36, R36, R98 ;  /* 0x0000006224247220 */ /* 0x000fc40000410000 */
[----:B------:R-:W-:Y:S02]  /*ee00*/  FMUL.FTZ R37, R37, R98 ;  /* 0x0000006225257220 */ /* 0x000fe40000410000 */
[-C--:B------:R-:W-:Y:S01]  /*ee10*/  FMUL.FTZ R38, R38, R0.reuse ;  /* 0x0000000026267220 */ /* 0x080fe20000410000 */
[----:B------:R-:W-:Y:S01]  /*ee20*/  MUFU.EX2 R89, R89 ;  /* 0x0000005900597308 */ /* 0x000fe20000000800 */
[----:B------:R-:W-:Y:S02]  /*ee30*/  FMUL.FTZ R39, R39, R0 ;  /* 0x0000000027277220 */ /* 0x000fe40000410000 */
[----:B------:R-:W-:Y:S02]  /*ee40*/  FFMA.FTZ R107, R155, c[0x0][0x23c], -R104 ;  /* 0x00008f009b6b7a23 */ /* 0x000fe40000010868 */
[--C-:B------:R-:W-:Y:S02]  /*ee50*/  FFMA.FTZ R109, R151, c[0x0][0x23c], -R96.reuse ;  /* 0x00008f00976d7a23 */ /* 0x100fe40000010860 */
[----:B------:R-:W-:Y:S01]  /*ee60*/  FFMA.FTZ R105, R149, c[0x0][0x23c], -R96 ;  /* 0x00008f0095697a23 */ /* 0x000fe20000010860 */
[----:B------:R-:W4:Y:S01]  /*ee70*/  MUFU.EX2 R94, R94 ;  /* 0x0000005e005e7308 */ /* 0x000f220000000800 */
[----:B--2---:R-:W-:Y:S01]  /*ee80*/  F2FP.PACK_AB R82, R3, R86 ;  /* 0x000000560352723e */ /* 0x004fe200000000ff */
[----:B------:R-:W-:-:S02]  /*ee90*/  FMUL.FTZ R20, R48, R98 ;  /* 0x0000006230147220 */ /* 0x000fc40000410000 */
[----:B------:R-:W-:Y:S02]  /*eea0*/  FMUL.FTZ R21, R49, R98 ;  /* 0x0000006231157220 */ /* 0x000fe40000410000 */
[-C--:B------:R-:W-:Y:S02]  /*eeb0*/  FMUL.FTZ R22, R50, R0.reuse ;  /* 0x0000000032167220 */ /* 0x080fe40000410000 */
[----:B------:R-:W-:Y:S01]  /*eec0*/  MUFU.EX2 R2, R157 ;  /* 0x0000009d00027308 */ /* 0x000fe20000000800 */
[----:B------:R-:W-:Y:S02]  /*eed0*/  FMUL.FTZ R23, R51, R0 ;  /* 0x0000000033177220 */ /* 0x000fe40000410000 */
[-C--:B------:R-:W-:Y:S01]  /*eee0*/  FMUL.FTZ R52, R52, R98.reuse ;  /* 0x0000006234347220 */ /* 0x080fe20000410000 */
[----:B------:R-:W-:Y:S01]  /*eef0*/  LDSM.16.MT88.4 R48, [R120+0x8000] ;  /* 0x008000007830783b */ /* 0x000fe20000004200 */
[----:B------:R-:W-:Y:S02]  /*ef00*/  FMUL.FTZ R53, R53, R98 ;  /* 0x0000006235357220 */ /* 0x000fe40000410000 */
[-C--:B------:R-:W-:Y:S01]  /*ef10*/  FMUL.FTZ R54, R54, R0.reuse ;  /* 0x0000000036367220 */ /* 0x080fe20000410000 */
[----:B------:R-:W2:Y:S01]  /*ef20*/  MUFU.EX2 R93, R93 ;  /* 0x0000005d005d7308 */ /* 0x000ea20000000800 */
[----:B----4-:R-:W-:Y:S01]  /*ef30*/  F2FP.PACK_AB R81, R94, R89 ;  /* 0x000000595e51723e */ /* 0x010fe200000000ff */
[----:B------:R-:W-:-:S02]  /*ef40*/  FMUL.FTZ R55, R55, R0 ;  /* 0x0000000037377220 */ /* 0x000fc40000410000 */
[-C--:B------:R-:W-:Y:S02]  /*ef50*/  FMUL.FTZ R60, R60, R98.reuse ;  /* 0x000000623c3c7220 */ /* 0x080fe40000410000 */
[----:B------:R-:W-:Y:S02]  /*ef60*/  FMUL.FTZ R61, R61, R98 ;  /* 0x000000623d3d7220 */ /* 0x000fe40000410000 */
[----:B------:R-:W-:Y:S01]  /*ef70*/  MUFU.EX2 R112, R112 ;  /* 0x0000007000707308 */ /* 0x000fe20000000800 */
[-C--:B------:R-:W-:Y:S02]  /*ef80*/  FMUL.FTZ R62, R62, R0.reuse ;  /* 0x000000003e3e7220 */ /* 0x080fe40000410000 */
[----:B------:R-:W-:Y:S02]  /*ef90*/  FMUL.FTZ R63, R63, R0 ;  /* 0x000000003f3f7220 */ /* 0x000fe40000410000 */
[-C--:B------:R-:W-:Y:S02]  /*efa0*/  FMUL.FTZ R12, R40, R98.reuse ;  /* 0x00000062280c7220 */ /* 0x080fe40000410000 */
[----:B------:R-:W-:Y:S01]  /*efb0*/  FMUL.FTZ R13, R41, R98 ;  /* 0x00000062290d7220 */ /* 0x000fe20000410000 */
[----:B--2---:R-:W-:Y:S01]  /*efc0*/  F2FP.PACK_AB R83, R93, R2 ;  /* 0x000000025d53723e */ /* 0x004fe200000000ff */
[----:B------:R-:W2:Y:S01]  /*efd0*/  MUFU.EX2 R111, R111 ;  /* 0x0000006f006f7308 */ /* 0x000ea20000000800 */
[----:B------:R-:W-:-:S02]  /*efe0*/  FMUL.FTZ R14, R42, R0 ;  /* 0x000000002a0e7220 */ /* 0x000fc40000410000 */
[----:B------:R-:W-:Y:S02]  /*eff0*/  FMUL.FTZ R15, R43, R0 ;  /* 0x000000002b0f7220 */ /* 0x000fe40000410000 */
[-C--:B------:R-:W-:Y:S01]  /*f000*/  FMUL.FTZ R44, R44, R98.reuse ;  /* 0x000000622c2c7220 */ /* 0x080fe20000410000 */
[C---:B-1----:R-:W-:Y:S01]  /*f010*/  HMMA.16816.F32 R4, R80.reuse, R8, R4 ;  /* 0x000000085004723c */ /* 0x042fe20000001804 */
[----:B------:R-:W-:Y:S01]  /*f020*/  FMUL.FTZ R45, R45, R98 ;  /* 0x000000622d2d7220 */ /* 0x000fe20000410000 */
[----:B------:R-:W-:Y:S01]  /*f030*/  MUFU.EX2 R108, R108 ;  /* 0x0000006c006c7308 */ /* 0x000fe20000000800 */
[-C--:B------:R-:W-:Y:S01]  /*f040*/  FMUL.FTZ R46, R46, R0.reuse ;  /* 0x000000002e2e7220 */ /* 0x080fe20000410000 */
[----:B------:R-:W1:Y:S01]  /*f050*/  LDSM.16.MT88.4 R40, [R122+0x8000] ;  /* 0x008000007a28783b */ /* 0x000e620000004200 */
[----:B------:R-:W-:Y:S02]  /*f060*/  FMUL.FTZ R47, R47, R0 ;  /* 0x000000002f2f7220 */ /* 0x000fe40000410000 */
[-C--:B------:R-:W-:Y:S01]  /*f070*/  FMUL.FTZ R76, R76, R98.reuse ;  /* 0x000000624c4c7220 */ /* 0x080fe20000410000 */
[----:B------:R-:W-:Y:S01]  /*f080*/  HMMA.16816.F32 R8, R80, R10, R36 ;  /* 0x0000000a5008723c */ /* 0x000fe20000001824 */
[----:B------:R-:W-:Y:S01]  /*f090*/  FMUL.FTZ R77, R77, R98 ;  /* 0x000000624d4d7220 */ /* 0x000fe20000410000 */
[----:B------:R-:W4:Y:S01]  /*f0a0*/  MUFU.EX2 R107, R107 ;  /* 0x0000006b006b7308 */ /* 0x000f220000000800 */
        /* <DEDUP_REMOVED lines=9> */
[----:B---3--:R-:W-:Y:S01]  /*f140*/  HMMA.16816.F32 R28, R80, R32, R28 ;  /* 0x00000020501c723c */ /* 0x008fe2000000181c */
[----:B------:R-:W-:Y:S01]  /*f150*/  FMUL.FTZ R73, R73, R98 ;  /* 0x0000006249497220 */ /* 0x000fe20000410000 */
[----:B------:R-:W3:Y:S01]  /*f160*/  MUFU.EX2 R109, R109 ;  /* 0x0000006d006d7308 */ /* 0x000ee20000000800 */
[----:B------:R-:W-:-:S02]  /*f170*/  FMUL.FTZ R74, R74, R0 ;  /* 0x000000004a4a7220 */ /* 0x000fc40000410000 */
[----:B------:R-:W-:Y:S02]  /*f180*/  FMUL.FTZ R75, R75, R0 ;  /* 0x000000004b4b7220 */ /* 0x000fe40000410000 */
[--C-:B------:R-:W-:Y:S01]  /*f190*/  FFMA.FTZ R116, R119, c[0x0][0x23c], -R104.reuse ;  /* 0x00008f0077747a23 */ /* 0x100fe20000010868 */
[C---:B------:R-:W-:Y:S01]  /*f1a0*/  HMMA.16816.F32 R24, R80.reuse, R26, R52 ;  /* 0x0000001a5018723c */ /* 0x040fe20000001834 */
[--C-:B------:R-:W-:Y:S01]  /*f1b0*/  FFMA.FTZ R139, R139, c[0x0][0x23c], -R104.reuse ;  /* 0x00008f008b8b7a23 */ /* 0x100fe20000010868 */
[----:B------:R-:W-:Y:S01]  /*f1c0*/  MUFU.EX2 R106, R106 ;  /* 0x0000006a006a7308 */ /* 0x000fe20000000800 */
[--C-:B------:R-:W-:Y:S02]  /*f1d0*/  FFMA.FTZ R114, R145, c[0x0][0x23c], -R104.reuse ;  /* 0x00008f0091727a23 */ /* 0x100fe40000010868 */
[----:B------:R-:W-:Y:S02]  /*f1e0*/  FFMA.FTZ R119, R147, c[0x0][0x23c], -R104 ;  /* 0x00008f0093777a23 */ /* 0x000fe40000010868 */
[----:B--2---:R-:W-:Y:S01]  /*f1f0*/  F2FP.PACK_AB R52, R111, R112 ;  /* 0x000000706f34723e */ /* 0x004fe200000000ff */
[----:B------:R-:W-:Y:S01]  /*f200*/  HMMA.16816.F32 R32, R80, R34, R60 ;  /* 0x000000225020723c */ /* 0x000fe2000000183c */
[----:B----4-:R-:W-:Y:S01]  /*f210*/  F2FP.PACK_AB R54, R107, R108 ;  /* 0x0000006c6b36723e */ /* 0x010fe200000000ff */
[----:B------:R-:W2:Y:S01]  /*f220*/  MUFU.EX2 R105, R105 ;  /* 0x0000006900697308 */ /* 0x000ea20000000800 */
[----:B---3--:R-:W-:Y:S01]  /*f230*/  F2FP.PACK_AB R53, R109, R110 ;  /* 0x0000006e6d35723e */ /* 0x008fe200000000ff */
[----:B------:R-:W3:Y:S01]  /*f240*/  LDSM.16.MT88.4 R60, [R120+0x6400] ;  /* 0x00640000783c783b */ /* 0x000ee20000004200 */
[----:B------:R-:W-:-:S02]  /*f250*/  FFMA.FTZ R136, R137, c[0x0][0x23c], -R96 ;  /* 0x00008f0089887a23 */ /* 0x000fc40000010860 */
[--C-:B------:R-:W-:Y:S01]  /*f260*/  FFMA.FTZ R117, R117, c[0x0][0x23c], -R96.reuse ;  /* 0x00008f0075757a23 */ /* 0x100fe20000010860 */
[C---:B------:R-:W-:Y:S01]  /*f270*/  HMMA.16816.F32 R12, R80.reuse, R16, R12 ;  /* 0x00000010500c723c */ /* 0x040fe2000000180c */
[--C-:B------:R-:W-:Y:S01]  /*f280*/  FFMA.FTZ R113, R113, c[0x0][0x23c], -R96.reuse ;  /* 0x00008f0071717a23 */ /* 0x100fe20000010860 */
[----:B------:R-:W-:Y:S01]  /*f290*/  MUFU.EX2 R116, R116 ;  /* 0x0000007400747308 */ /* 0x000fe20000000800 */
[----:B------:R-:W-:Y:S02]  /*f2a0*/  FFMA.FTZ R118, R115, c[0x0][0x23c], -R96 ;  /* 0x00008f0073767a23 */ /* 0x000fe40000010860 */
[--C-:B------:R-:W-:Y:S02]  /*f2b0*/  FFMA.FTZ R100, R100, c[0x0][0x23c], -R104.reuse ;  /* 0x00008f0064647a23 */ /* 0x100fe40000010868 */
[--C-:B------:R-:W-:Y:S01]  /*f2c0*/  FFMA.FTZ R101, R101, c[0x0][0x23c], -R104.reuse ;  /* 0x00008f0065657a23 */ /* 0x100fe20000010868 */
[----:B------:R-:W-:Y:S01]  /*f2d0*/  HMMA.16816.F32 R16, R80, R18, R44 ;  /* 0x000000125010723c */ /* 0x000fe2000000182c */
[--C-:B------:R-:W-:Y:S01]  /*f2e0*/  FFMA.FTZ R102, R102, c[0x0][0x23c], -R104.reuse ;  /* 0x00008f0066667a23 */ /* 0x100fe20000010868 */
[----:B--2---:R-:W-:Y:S01]  /*f2f0*/  F2FP.PACK_AB R55, R105, R106 ;  /* 0x0000006a6937723e */ /* 0x004fe200000000ff */
[----:B------:R-:W-:Y:S01]  /*f300*/  MUFU.EX2 R139, R139 ;  /* 0x0000008b008b7308 */ /* 0x000fe20000000800 */
[----:B------:R-:W-:-:S02]  /*f310*/  FFMA.FTZ R103, R103, c[0x0][0x23c], -R104 ;  /* 0x00008f0067677a23 */ /* 0x000fc40000010868 */
[--C-:B------:R-:W-:Y:S02]  /*f320*/  FFMA.FTZ R104, R99, c[0x0][0x23c], -R96.reuse ;  /* 0x00008f0063687a23 */ /* 0x100fe40000010860 */
[----:B-1----:R-:W-:Y:S01]  /*f330*/  HMMA.16816.F32 R36, R80, R40, R36 ;  /* 0x000000285024723c */ /* 0x002fe20000001824 */
[-C--:B------:R-:W-:Y:S02]  /*f340*/  FMUL.FTZ R44, R68, R98.reuse ;  /* 0x00000062442c7220 */ /* 0x080fe40000410000 */
[----:B------:R-:W-:Y:S01]  /*f350*/  FMUL.FTZ R45, R69, R98 ;  /* 0x00000062452d7220 */ /* 0x000fe20000410000 */
[----:B------:R-:W-:Y:S01]  /*f360*/  MUFU.EX2 R114, R114 ;  /* 0x0000007200727308 */ /* 0x000fe20000000800 */
[-C--:B------:R-:W-:Y:S02]  /*f370*/  FMUL.FTZ R46, R70, R0.reuse ;  /* 0x00000000462e7220 */ /* 0x080fe40000410000 */
[----:B------:R-:W-:Y:S01]  /*f380*/  FMUL.FTZ R47, R71, R0 ;  /* 0x00000000472f7220 */ /* 0x000fe20000410000 */
[----:B------:R-:W-:Y:S01]  /*f390*/  HMMA.16816.F32 R4, R52, R56, R4 ;  /* 0x000000383404723c */ /* 0x000fe20000001804 */
[----:B------:R-:W-:-:S02]  /*f3a0*/  FFMA.FTZ R95, R95, c[0x0][0x23c], -R96 ;  /* 0x00008f005f5f7a23 */ /* 0x000fc40000010860 */
[--C-:B------:R-:W-:Y:S01]  /*f3b0*/  FFMA.FTZ R99, R88, c[0x0][0x23c], -R96.reuse ;  /* 0x00008f0058637a23 */ /* 0x100fe20000010860 */
[----:B------:R-:W-:Y:S01]  /*f3c0*/  MUFU.EX2 R119, R119 ;  /* 0x0000007700777308 */ /* 0x000fe20000000800 */
[----:B------:R-:W-:Y:S02]  /*f3d0*/  FFMA.FTZ R96, R91, c[0x0][0x23c], -R96 ;  /* 0x00008f005b607a23 */ /* 0x000fe40000010860 */
[----:B------:R-:W-:Y:S01]  /*f3e0*/  FFMA.FTZ R97, R141, R98, R97 ;  /* 0x000000628d617223 */ /* 0x000fe20000010061 */
[C---:B------:R-:W-:Y:S01]  /*f3f0*/  HMMA.16816.F32 R8, R52.reuse, R58, R8 ;  /* 0x0000003a3408723c */ /* 0x040fe20000001808 */
[----:B------:R-:W1:Y:S02]  /*f400*/  LDSM.16.MT88.4 R56, [R122+0x7400] ;  /* 0x007400007a38783b */ /* 0x000e640000004200 */
[----:B------:R-:W-:Y:S01]  /*f410*/  FADD.FTZ R97, R90, R97 ;  /* 0x000000615a617221 */ /* 0x000fe20000010000 */
[----:B------:R-:W-:Y:S03]  /*f420*/  MUFU.EX2 R136, R136 ;  /* 0x0000008800887308 */ /* 0x000fe60000000800 */
[----:B------:R-:W-:Y:S01]  /*f430*/  FADD.FTZ R86, R86, R97 ;  /* 0x0000006156567221 */ /* 0x000fe20000010000 */
[C---:B---3--:R-:W-:Y:S03]  /*f440*/  HMMA.16816.F32 R12, R52.reuse, R60, R12 ;  /* 0x0000003c340c723c */ /* 0x048fe6000000180c */
[----:B------:R-:W-:Y:S01]  /*f450*/  FADD.FTZ R3, R3, R86 ;  /* 0x0000005603037221 */ /* 0x000fe20000010000 */
[----:B------:R-:W-:Y:S03]  /*f460*/  MUFU.EX2 R117, R117 ;  /* 0x0000007500757308 */ /* 0x000fe60000000800 */
[----:B------:R-:W-:Y:S01]  /*f470*/  FADD.FTZ R112, R112, R3 ;  /* 0x0000000370707221 */ /* 0x000fe20000010000 */
[----:B------:R-:W-:Y:S01]  /*f480*/  HMMA.16816.F32 R16, R52, R62, R16 ;  /* 0x0000003e3410723c */ /* 0x000fe20000001810 */
[----:B------:R-:W2:Y:S02]  /*f490*/  LDSM.16.MT88.4 R60, [R120+0x7400] ;  /* 0x00740000783c783b */ /* 0x000ea40000004200 */
[----:B------:R-:W-:Y:S01]  /*f4a0*/  FADD.FTZ R111, R111, R112 ;  /* 0x000000706f6f7221 */ /* 0x000fe20000010000 */
[----:B------:R-:W-:Y:S03]  /*f4b0*/  MUFU.EX2 R113, R113 ;  /* 0x0000007100717308 */ /* 0x000fe60000000800 */
[----:B------:R-:W-:Y:S01]  /*f4c0*/  FADD.FTZ R108, R108, R111 ;  /* 0x0000006f6c6c7221 */ /* 0x000fe20000010000 */
[C---:B------:R-:W-:Y:S01]  /*f4d0*/  HMMA.16816.F32 R40, R80.reuse, R42, R76 ;  /* 0x0000002a5028723c */ /* 0x040fe2000000184c */
[----:B------:R-:W-:Y:S02]  /*f4e0*/  LDSM.16.MT88.4 R76, [R122+0x8800] ;  /* 0x008800007a4c783b */ /* 0x000fe40000004200 */
[----:B------:R-:W-:Y:S01]  /*f4f0*/  FADD.FTZ R107, R107, R108 ;  /* 0x0000006c6b6b7221 */ /* 0x000fe20000010000 */
[----:B------:R-:W-:Y:S04]  /*f500*/  MUFU.EX2 R118, R118 ;  /* 0x0000007600767308 */ /* 0x000fe80000000800 */
[C---:B------:R-:W-:Y:S04]  /*f510*/  HMMA.16816.F32 R44, R80.reuse, R48, R44 ;  /* 0x00000030502c723c */ /* 0x040fe8000000182c */
[----:B------:R-:W-:Y:S04]  /*f520*/  MUFU.EX2 R100, R100 ;  /* 0x0000006400647308 */ /* 0x000fe80000000800 */
[----:B------:R-:W-:Y:S01]  /*f530*/  HMMA.16816.F32 R48, R80, R50, R72 ;  /* 0x000000325030723c */ /* 0x000fe20000001848 */
[----:B------:R-:W-:Y:S03]  /*f540*/  LDSM.16.MT88.4 R72, [R120+0x8800] ;  /* 0x008800007848783b */ /* 0x000fe60000004200 */
[----:B------:R-:W3:Y:S04]  /*f550*/  MUFU.EX2 R101, R101 ;  /* 0x0000006500657308 */ /* 0x000ee80000000800 */
[C---:B-1----:R-:W-:Y:S04]  /*f560*/  HMMA.16816.F32 R20, R52.reuse, R56, R20 ;  /* 0x000000383414723c */ /* 0x042fe80000001814 */
[----:B------:R-:W-:Y:S04]  /*f570*/  MUFU.EX2 R102, R102 ;  /* 0x0000006600667308 */ /* 0x000fe80000000800 */
[----:B------:R-:W-:Y:S01]  /*f580*/  HMMA.16816.F32 R24, R52, R58, R24 ;  /* 0x0000003a3418723c */ /* 0x000fe20000001818 */
[----:B------:R-:W1:Y:S03]  /*f590*/  LDSM.16.MT88.4 R56, [R122+0x8400] ;  /* 0x008400007a38783b */ /* 0x000e660000004200 */
[----:B------:R-:W4:Y:S01]  /*f5a0*/  MUFU.EX2 R103, R103 ;  /* 0x0000006700677308 */ /* 0x000f220000000800 */
[----:B---3--:R-:W-:-:S03]  /*f5b0*/  F2FP.PACK_AB R88, R101, R100 ;  /* 0x000000646558723e */ /* 0x008fc600000000ff */
[C---:B--2---:R-:W-:Y:S04]  /*f5c0*/  HMMA.16816.F32 R28, R52.reuse, R60, R28 ;  /* 0x0000003c341c723c */ /* 0x044fe8000000181c */
[----:B------:R-:W-:Y:S04]  /*f5d0*/  MUFU.EX2 R95, R95 ;  /* 0x0000005f005f7308 */ /* 0x000fe80000000800 */
[----:B------:R-:W-:Y:S01]  /*f5e0*/  HMMA.16816.F32 R32, R52, R62, R32 ;  /* 0x0000003e3420723c */ /* 0x000fe20000001820 */
[----:B------:R-:W2:Y:S03]  /*f5f0*/  LDSM.16.MT88.4 R60, [R120+0x8400] ;  /* 0x00840000783c783b */ /* 0x000ea60000004200 */
[----:B------:R-:W-:Y:S01]  /*f600*/  MUFU.EX2 R104, R104 ;  /* 0x0000006800687308 */ /* 0x000fe20000000800 */
[----:B----4-:R-:W-:-:S07]  /*f610*/  F2FP.PACK_AB R90, R103, R102 ;  /* 0x00000066675a723e */ /* 0x010fce00000000ff */
[----:B------:R-:W-:Y:S08]  /*f620*/  MUFU.EX2 R99, R99 ;  /* 0x0000006300637308 */ /* 0x000ff00000000800 */
[----:B------:R-:W3:Y:S01]  /*f630*/  MUFU.EX2 R96, R96 ;  /* 0x0000006000607308 */ /* 0x000ee20000000800 */
[C---:B-1----:R-:W-:Y:S08]  /*f640*/  HMMA.16816.F32 R36, R52.reuse, R56, R36 ;  /* 0x000000383424723c */ /* 0x042ff00000001824 */
[----:B------:R-:W-:Y:S01]  /*f650*/  HMMA.16816.F32 R40, R52, R58, R40 ;  /* 0x0000003a3428723c */ /* 0x000fe20000001828 */
[----:B------:R-:W1:Y:S01]  /*f660*/  LDSM.16.MT88.4 R56, [R122+0x6800] ;  /* 0x006800007a38783b */ /* 0x000e620000004200 */
[----:B---3--:R-:W-:-:S06]  /*f670*/  F2FP.PACK_AB R91, R96, R99 ;  /* 0x00000063605b723e */ /* 0x008fcc00000000ff */
        /* <DEDUP_REMOVED lines=8> */
[----:B------:R-:W-:-:S03]  /*f700*/  F2FP.PACK_AB R55, R118, R113 ;  /* 0x000000717637723e */ /* 0x000fc600000000ff */
[----:B------:R-:W-:-:S04]  /*f710*/  FADD.FTZ R114, R114, R139 ;  /* 0x0000008b72727221 */ /* 0x000fc80000010000 */
[----:B------:R-:W-:Y:S01]  /*f720*/  HMMA.16816.F32 R64, R52, R76, R36 ;  /* 0x0000004c3440723c */ /* 0x000fe20000001824 */
[----:B------:R-:W-:Y:S01]  /*f730*/  LDSM.16.MT88.4 R36, [R122+0x6c00] ;  /* 0x006c00007a24783b */ /* 0x000fe20000004200 */
[----:B------:R-:W-:-:S04]  /*f740*/  FADD.FTZ R119, R119, R114 ;  /* 0x0000007277777221 */ /* 0x000fc80000010000 */
[----:B------:R-:W-:Y:S02]  /*f750*/  FADD.FTZ R100, R100, R119 ;  /* 0x0000007764647221 */ /* 0x000fe40000010000 */
[----:B-1----:R-:W-:Y:S02]  /*f760*/  HMMA.16816.F32 R4, R52, R56, R4 ;  /* 0x000000383404723c */ /* 0x002fe40000001804 */
[----:B------:R-:W-:-:S04]  /*f770*/  FADD.FTZ R101, R101, R100 ;  /* 0x0000006465657221 */ /* 0x000fc80000010000 */
[----:B------:R-:W-:Y:S02]  /*f780*/  FADD.FTZ R102, R102, R101 ;  /* 0x0000006566667221 */ /* 0x000fe40000010000 */
[----:B------:R-:W-:Y:S01]  /*f790*/  HMMA.16816.F32 R8, R52, R58, R8 ;  /* 0x0000003a3408723c */ /* 0x000fe20000001808 */
[----:B------:R-:W1:Y:S01]  /*f7a0*/  LDSM.16.MT88.4 R56, [R122+0x7800] ;  /* 0x007800007a38783b */ /* 0x000e620000004200 */
[----:B------:R-:W-:-:S06]  /*f7b0*/  FADD.FTZ R141, R103, R102 ;  /* 0x00000066678d7221 */ /* 0x000fcc0000010000 */
[C---:B------:R-:W-:Y:S01]  /*f7c0*/  HMMA.16816.F32 R68, R52.reuse, R72, R44 ;  /* 0x000000483444723c */ /* 0x040fe2000000182c */
[----:B------:R-:W-:Y:S07]  /*f7d0*/  LDSM.16.MT88.4 R44, [R120+0x6c00] ;  /* 0x006c0000782c783b */ /* 0x000fee0000004200 */
[C---:B--2---:R-:W-:Y:S08]  /*f7e0*/  HMMA.16816.F32 R12, R52.reuse, R60, R12 ;  /* 0x0000003c340c723c */ /* 0x044ff0000000180c */
[C---:B------:R-:W-:Y:S01]  /*f7f0*/  HMMA.16816.F32 R16, R52.reuse, R62, R16 ;  /* 0x0000003e3410723c */ /* 0x040fe20000001810 */
[----:B------:R-:W-:Y:S07]  /*f800*/  LDSM.16.MT88.4 R60, [R120+0x7c00] ;  /* 0x007c0000783c783b */ /* 0x000fee0000004200 */
[C---:B------:R-:W-:Y:S08]  /*f810*/  HMMA.16816.F32 R76, R52.reuse, R78, R40 ;  /* 0x0000004e344c723c */ /* 0x040ff00000001828 */
[C---:B------:R-:W-:Y:S08]  /*f820*/  HMMA.16816.F32 R72, R52.reuse, R74, R48 ;  /* 0x0000004a3448723c */ /* 0x040ff00000001830 */
[C---:B-1----:R-:W-:Y:S08]  /*f830*/  HMMA.16816.F32 R20, R52.reuse, R56, R20 ;  /* 0x000000383414723c */ /* 0x042ff00000001814 */
[C---:B------:R-:W-:Y:S01]  /*f840*/  HMMA.16816.F32 R24, R52.reuse, R58, R24 ;  /* 0x0000003a3418723c */ /* 0x040fe20000001818 */
[----:B------:R-:W1:Y:S07]  /*f850*/  LDSM.16.MT88.4 R56, [R120+0x7800] ;  /* 0x007800007838783b */ /* 0x000e6e0000004200 */
[C---:B-1----:R-:W-:Y:S07]  /*f860*/  HMMA.16816.F32 R28, R52.reuse, R56, R28 ;  /* 0x00000038341c723c */ /* 0x042fee000000181c */
[----:B------:R-:W-:Y:S01]  /*f870*/  FFMA.FTZ R57, R140, R0, R89 ;  /* 0x000000008c397223 */ /* 0x000fe20000010059 */
[----:B------:R-:W-:Y:S01]  /*f880*/  F2FP.PACK_AB R89, R104, R95 ;  /* 0x0000005f6859723e */ /* 0x000fe200000000ff */
[----:B------:R-:W-:Y:S01]  /*f890*/  HMMA.16816.F32 R32, R52, R58, R32 ;  /* 0x0000003a3420723c */ /* 0x000fe20000001820 */
[----:B------:R-:W1:Y:S07]  /*f8a0*/  LDSM.16.MT88.4 R52, [R122+0x7c00] ;  /* 0x007c00007a34783b */ /* 0x000e6e0000004200 */
[C---:B------:R-:W-:Y:S01]  /*f8b0*/  HMMA.16816.F32 R80, R88.reuse, R36, R4 ;  /* 0x000000245850723c */ /* 0x040fe20000001804 */
[----:B------:R-:W-:Y:S07]  /*f8c0*/  LDSM.16.MT88.4 R4, [R120+0x8c00] ;  /* 0x008c00007804783b */ /* 0x000fee0000004200 */
[C---:B------:R-:W-:Y:S01]  /*f8d0*/  HMMA.16816.F32 R36, R88.reuse, R38, R8 ;  /* 0x000000265824723c */ /* 0x040fe20000001808 */
[----:B------:R-:W2:Y:S07]  /*f8e0*/  LDSM.16.MT88.4 R8, [R122+0x8c00] ;  /* 0x008c00007a08783b */ /* 0x000eae0000004200 */
[C---:B------:R-:W-:Y:S07]  /*f8f0*/  HMMA.16816.F32 R40, R88.reuse, R44, R12 ;  /* 0x0000002c5828723c */ /* 0x040fee000000180c */
        /* <DEDUP_REMOVED lines=18> */
[----:B--2---:R-:W-:Y:S03]  /*fa20*/  HMMA.16816.F32 R64, R88, R8, R64 ;  /* 0x000000085840723c */ /* 0x004fe60000001840 */
[----:B------:R-:W-:-:S04]  /*fa30*/  FADD.FTZ R95, R95, R118 ;  /* 0x000000765f5f7221 */ /* 0x000fc80000010000 */
[----:B------:R-:W-:Y:S01]  /*fa40*/  FADD.FTZ R104, R104, R95 ;  /* 0x0000005f68687221 */ /* 0x000fe20000010000 */
[----:B------:R-:W-:Y:S03]  /*fa50*/  HMMA.16816.F32 R76, R88, R10, R76 ;  /* 0x0000000a584c723c */ /* 0x000fe6000000184c */
[----:B------:R-:W-:-:S04]  /*fa60*/  FADD.FTZ R99, R99, R104 ;  /* 0x0000006863637221 */ /* 0x000fc80000010000 */
[----:B------:R-:W-:Y:S01]  /*fa70*/  FADD.FTZ R140, R96, R99 ;  /* 0x00000063608c7221 */ /* 0x000fe20000010000 */
[C---:B------:R-:W-:Y:S08]  /*fa80*/  HMMA.16816.F32 R68, R88.reuse, R4, R68 ;  /* 0x000000045844723c */ /* 0x040ff00000001844 */
[----:B------:R-:W-:Y:S08]  /*fa90*/  HMMA.16816.F32 R72, R88, R6, R72 ;  /* 0x000000065848723c */ /* 0x000ff00000001848 */
.L_x_4211:
        /* <DEDUP_REMOVED lines=12> */
.L_x_4221:
        /* <DEDUP_REMOVED lines=65> */
.L_x_4218:
[----:B------:R-:W-:Y:S01]  /*ff70*/  LOP3.LUT P6, RZ, R133, 0x1, RZ, 0xc0, !PT ;  /* 0x0000000185ff7812 */ /* 0x000fe200078cc0ff */
[----:B------:R-:W-:Y:S01]  /*ff80*/  IMAD.MOV.U32 R0, RZ, RZ, c[0x0][0x1a0] ;  /* 0x00006800ff007624 */ /* 0x000fe200078e00ff */
[----:B------:R-:W-:Y:S01]  /*ff90*/  LEA R138, P1, R139, R142, 0x1 ;  /* 0x0000008e8b8a7211 */ /* 0x000fe200078208ff */
[----:B------:R-:W-:Y:S01]  /*ffa0*/  IMAD.MOV.U32 R145, RZ, RZ, c[0x0][0x1a4] ;  /* 0x00006900ff917624 */ /* 0x000fe200078e00ff */
[----:B------:R-:W-:Y:S02]  /*ffb0*/  LOP3.LUT P5, RZ, R133, 0x2, RZ, 0xc0, !PT ;  /* 0x0000000285ff7812 */ /* 0x000fe400078ac0ff */
[C---:B------:R-:W-:Y:S02]  /*ffc0*/  LEA R2, P0, R0.reuse, R139, 0x5 ;  /* 0x0000008b00027211 */ /* 0x040fe400078028ff */
[----:B------:R-:W-:Y:S02]  /*ffd0*/  LEA.HI.X R139, R139, R143, R86, 0x1, P1 ;  /* 0x0000008f8b8b7211 */ /* 0x000fe400008f0c56 */
[----:B------:R-:W-:Y:S02]  /*ffe0*/  LOP3.LUT P4, RZ, R133, 0x4, RZ, 0xc0, !PT ;  /* 0x0000000485ff7812 */ /* 0x000fe4000788c0ff */
[C-C-:B------:R-:W-:Y:S01]  /*fff0*/  LEA.HI.X R86, R0.reuse, R86, R145.reuse, 0x5, P0 ;  /* 0x0000005600567211 */ /* 0x140fe200000f2c91 */
[----:B------:R-:W-:Y:S01]  /*10000*/  @!PT LDS RZ, [RZ] ;  /* 0x00000000fffff984 */ /* 0x000fe20000000800 */
[----:B------:R-:W-:Y:S01]  /*10010*/  @!PT LDS RZ, [RZ] ;  /* 0x00000000fffff984 */ /* 0x000fe20000000800 */
[----:B------:R-:W-:Y:S01]  /*10020*/  @!PT LDS RZ, [RZ] ;  /* 0x00000000fffff984 */ /* 0x000fe20000000800 */
[----:B------:R1:W-:Y:S01]  /*10030*/  @P6 LDGSTS.E.BYPASS.LTC128B.128 [R130+0x6000], [R138.64] ;  /* 0x060000008a826fae */ /* 0x0003e2000b901d46 */
[C---:B------:R-:W-:Y:S03]  /*10040*/  @P6 LEA R144, P2, R0.reuse, R138, 0x6 ;  /* 0x0000008a00906211 */ /* 0x040fe600078430ff */
[----:B------:R-:W-:Y:S01]  /*10050*/  @!P6 STS [R130+0x6000], RZ ;  /* 0x006000ff8200e388 */ /* 0x000fe20000000800 */
[----:B------:R-:W-:Y:S02]  /*10060*/  @P6 LEA.HI.X R145, R0, R139, R145, 0x6, P2 ;  /* 0x0000008b00916211 */ /* 0x000fe400010f3491 */
[CC--:B------:R-:W-:Y:S01]  /*10070*/  @P5 LEA R146, P1, R2.reuse, R142.reuse, 0x1 ;  /* 0x0000008e02925211 */ /* 0x0c0fe200078208ff */
[----:B------:R-:W-:Y:S02]  /*10080*/  @!P6 STS [R130+0x6004], RZ ;  /* 0x006004ff8200e388 */ /* 0x000fe40000000800 */
[C---:B------:R-:W-:Y:S02]  /*10090*/  @P4 LEA R142, P0, R2.reuse, R142, 0x1 ;  /* 0x0000008e028e4211 */ /* 0x040fe400078008ff */
[----:B------:R-:W-:Y:S01]  /*100a0*/  @!P6 STS.64 [R130+0x6008], RZ ;  /* 0x006008ff8200e388 */ /* 0x000fe20000000a00 */
[CCC-:B------:R-:W-:Y:S02]  /*100b0*/  @P5 LEA.HI.X R147, R2.reuse, R143.reuse, R86.reuse, 0x1, P1 ;  /* 0x0000008f02935211 */ /* 0x1c0fe400008f0c56 */
[----:B------:R-:W-:Y:S01]  /*100c0*/  @P4 LEA.HI.X R143, R2, R143, R86, 0x1, P0 ;  /* 0x0000008f028f4211 */ /* 0x000fe200000f0c56 */
[----:B------:R-:W-:Y:S01]  /*100d0*/  @!PT LDS RZ, [RZ] ;  /* 0x00000000fffff984 */ /* 0x000fe20000000800 */
[----:B------:R-:W-:Y:S01]  /*100e0*/  @!PT LDS RZ, [RZ] ;  /* 0x00000000fffff984 */ /* 0x000fe20000000800 */
[----:B------:R-:W-:Y:S01]  /*100f0*/  @!PT LDS RZ, [RZ] ;  /* 0x00000000fffff984 */ /* 0x000fe20000000800 */
[----:B------:R1:W-:Y:S01]  /*10100*/  @P5 LDGSTS.E.BYPASS.LTC128B.128 [R130+0x7000], [R138.64+0x40] ;  /* 0x070000408a825fae */ /* 0x0003e2000b901d46 */
[----:B------:R-:W-:Y:S03]  /*10110*/  ISETP.GE.AND P0, PT, R131, 0x2, PT ;  /* 0x000000028300780c */ /* 0x000fe60003f06270 */
        /* <DEDUP_REMOVED lines=23> */
[----:B------:R-:W3:Y:S04]  /*10290*/  LDSM.16.M88.4 R96, [R124+0x3400] ;  /* 0x003400007c60783b */ /* 0x000ee80000000200 */
[----:B------:R-:W4:Y:S04]  /*102a0*/  LDSM.16.M88.4 R100, [R124+0x3800] ;  /* 0x003800007c64783b */ /* 0x000f280000000200 */
[----:B------:R-:W0:Y:S04]  /*102b0*/  LDGDEPBAR ;  /* 0x00000000000079af */ /* 0x000e280000000000 */
[----:B------:R-:W5:Y:S04]  /*102c0*/  LDSM.16.M88.4 R104, [R124+0x3c00] ;  /* 0x003c00007c68783b */ /* 0x000f680000000200 */
[----:B------:R-:W-:Y:S04]  /*102d0*/  LDSM.16.M88.4 R108, [R123] ;  /* 0x000000007b6c783b */ /* 0x000fe80000000200 */
[----:B------:R-:W1:Y:S04]  /*102e0*/  LDSM.16.M88.4 R112, [R121+0x3000] ;  /* 0x003000007970783b */ /* 0x000e680000000200 */
[----:B------:R-:W1:Y:S01]  /*102f0*/  LDSM.16.M88.4 R116, [R121+0x3400] ;  /* 0x003400007974783b */ /* 0x000e620000000200 */
[C---:B--2---:R-:W-:Y:S08]  /*10300*/  HMMA.16816.F32 R4, R88.reuse, R92, RZ ;  /* 0x0000005c5804723c */ /* 0x044ff000000018ff */
[C---:B------:R-:W-:Y:S01]  /*10310*/  HMMA.16816.F32 R8, R88.reuse, R94, RZ ;  /* 0x0000005e5808723c */ /* 0x040fe200000018ff */
[----:B------:R-:W-:Y:S07]  /*10320*/  LDSM.16.M88.4 R92, [R121+0x3c00] ;  /* 0x003c0000795c783b */ /* 0x000fee0000000200 */
[C---:B---3--:R-:W-:Y:S08]  /*10330*/  HMMA.16816.F32 R12, R88.reuse, R96, RZ ;  /* 0x00000060580c723c */ /* 0x048ff000000018ff */
[C---:B------:R-:W-:Y:S01]  /*10340*/  HMMA.16816.F32 R16, R88.reuse, R98, RZ ;  /* 0x000000625810723c */ /* 0x040fe200000018ff */
[----:B------:R-:W-:Y:S07]  /*10350*/  LDSM.16.M88.4 R96, [R124+0x4000] ;  /* 0x004000007c60783b */ /* 0x000fee0000000200 */
[C---:B----4-:R-:W-:Y:S08]  /*10360*/  HMMA.16816.F32 R20, R88.reuse, R100, RZ ;  /* 0x000000645814723c */ /* 0x050ff000000018ff */
[C---:B------:R-:W-:Y:S01]  /*10370*/  HMMA.16816.F32 R24, R88.reuse, R102, RZ ;  /* 0x000000665818723c */ /* 0x040fe200000018ff */
[----:B------:R-:W-:Y:S07]  /*10380*/  LDSM.16.M88.4 R100, [R124+0x4c00] ;  /* 0x004c00007c64783b */ /* 0x000fee0000000200 */
[C---:B-----5:R-:W-:Y:S08]  /*10390*/  HMMA.16816.F32 R28, R88.reuse, R104, RZ ;  /* 0x00000068581c723c */ /* 0x060ff000000018ff */
[----:B------:R-:W-:Y:S01]  /*103a0*/  HMMA.16816.F32 R32, R88, R106, RZ ;  /* 0x0000006a5820723c */ /* 0x000fe200000018ff */
[----:B------:R-:W2:Y:S07]  /*103b0*/  LDSM.16.M88.4 R88, [R121+0x3800] ;  /* 0x003800007958783b */ /* 0x000eae0000000200 */
[C---:B-1----:R-:W-:Y:S08]  /*103c0*/  HMMA.16816.F32 R4, R108.reuse, R112, R4 ;  /* 0x000000706c04723c */ /* 0x042ff00000001804 */
[C---:B------:R-:W-:Y:S08]  /*103d0*/  HMMA.16816.F32 R8, R108.reuse, R114, R8 ;  /* 0x000000726c08723c */ /* 0x040ff00000001808 */
[C---:B------:R-:W-:Y:S08]  /*103e0*/  HMMA.16816.F32 R12, R108.reuse, R116, R12 ;  /* 0x000000746c0c723c */ /* 0x040ff0000000180c */
[C---:B------:R-:W-:Y:S08]  /*103f0*/  HMMA.16816.F32 R16, R108.reuse, R118, R16 ;  /* 0x000000766c10723c */ /* 0x040ff00000001810 */
        /* <DEDUP_REMOVED lines=47> */
[----:B------:R-:W1:Y:S01]  /*106f0*/  LDSM.16.M88.4 R96, [R121+0x5800] ;  /* 0x005800007960783b */ /* 0x000e620000000200 */
[----:B------:R-:W-:Y:S04]  /*10700*/  DEPBAR.LE SB0, 0x0 ;  /* 0x000080000000791a */ /* 0x000fe80000000000 */
[----:B------:R-:W-:Y:S02]  /*10710*/  BAR.SYNC.DEFER_BLOCKING 0x0 ;  /* 0x0000000000007b1d */ /* 0x000fe40000010000 */
[C---:B--2---:R-:W-:Y:S08]  /*10720*/  HMMA.16816.F32 R12, R92.reuse, R88, R12 ;  /* 0x000000585c0c723c */ /* 0x044ff0000000180c */
[C---:B------:R-:W-:Y:S08]  /*10730*/  HMMA.16816.F32 R16, R92.reuse, R90, R16 ;  /* 0x0000005a5c10723c */ /* 0x040ff00000001810 */
[C---:B-1----:R-:W-:Y:S08]  /*10740*/  HMMA.16816.F32 R20, R92.reuse, R96, R20 ;  /* 0x000000605c14723c */ /* 0x042ff00000001814 */
[C---:B------:R-:W-:Y:S08]  /*10750*/  HMMA.16816.F32 R24, R92.reuse, R98, R24 ;  /* 0x000000625c18723c */ /* 0x040ff00000001818 */
[C---:B------:R-:W-:Y:S08]  /*10760*/  HMMA.16816.F32 R28, R92.reuse, R100, R28 ;  /* 0x000000645c1c723c */ /* 0x040ff0000000181c */
[----:B------:R-:W-:Y:S01]  /*10770*/  HMMA.16816.F32 R32, R92, R102, R32 ;  /* 0x000000665c20723c */ /* 0x000fe20000001820 */
[----:B------:R-:W-:Y:S03]  /*10780*/  @!UPT UIADD3 URZ, URZ, URZ, URZ ;  /* 0x0000003f3f3ff290 */ /* 0x000fe6000fffe03f */
[----:B------:R-:W-:-:S11]  /*10790*/  @!P0 BRA `(.L_x_4219) ;  /* 0x000006e000008947 */ /* 0x000fd60003800000 */
[----:B------:R-:W-:Y:S02]  /*107a0*/  MOV R88, UR5 ;  /* 0x0000000500587c02 */ /* 0x000fe40008000f00 */
        /* <DEDUP_REMOVED lines=62> */
.L_x_4220:
[C---:B------:R-:W-:Y:S01]  /*10b90*/  LEA R90, P1, R88.reuse, R132, 0x1 ;  /* 0x00000084585a7211 */ /* 0x040fe200078208ff */
[----:B------:R-:W-:Y:S02]  /*10ba0*/  IMAD.MOV.U32 R89, RZ, RZ, c[0x0][0x198] ;  /* 0x00006600ff597624 */ /* 0x000fe400078e00ff */
[----:B------:R-:W-:Y:S01]  /*10bb0*/  IMAD.MOV.U32 R0, RZ, RZ, c[0x0][0x19c] ;  /* 0x00006700ff007624 */ /* 0x000fe200078e00ff */
[----:B------:R-:W-:Y:S02]  /*10bc0*/  LEA.HI.X R91, R88, R135, R86, 0x1, P1 ;  /* 0x00000087585b7211 */ /* 0x000fe400008f0c56 */
[C---:B------:R-:W-:Y:S02]  /*10bd0*/  LEA R2, P0, R89.reuse, R88, 0x5 ;  /* 0x0000005859027211 */ /* 0x040fe400078028ff */
[C---:B------:R-:W-:Y:S01]  /*10be0*/  @P6 LEA R88, P2, R89.reuse, R90, 0x6 ;  /* 0x0000005a59586211 */ /* 0x040fe200078430ff */
[----:B------:R-:W-:Y:S01]  /*10bf0*/  @!PT LDS RZ, [RZ] ;  /* 0x00000000fffff984 */ /* 0x000fe20000000800 */
[----:B------:R-:W-:Y:S01]  /*10c00*/  @!PT LDS RZ, [RZ] ;  /* 0x00000000fffff984 */ /* 0x000fe20000000800 */
[----:B------:R-:W-:Y:S01]  /*10c10*/  @!PT LDS RZ, [RZ] ;  /* 0x00000000fffff984 */ /* 0x000fe20000000800 */
[----:B------:R1:W-:Y:S01]  /*10c20*/  @P6 LDGSTS.E.BYPASS.LTC128B.128 [R130+0x3000], [R90.64] ;  /* 0x030000005a826fae */ /* 0x0003e2000b901d46 */
[C---:B------:R-:W-:Y:S02]  /*10c30*/  @P5 LEA R92, P1, R2.reuse, R132, 0x1 ;  /* 0x00000084025c5211 */ /* 0x040fe400078208ff */
[C-C-:B------:R-:W-:Y:S01]  /*10c40*/  LEA.HI.X R86, R89.reuse, R86, R0.reuse, 0x5, P0 ;  /* 0x0000005659567211 */ /* 0x140fe200000f2c00 */
[----:B------:R1:W-:Y:S01]  /*10c50*/  @!P6 STS [R130+0x3000], RZ ;  /* 0x003000ff8200e388 */ /* 0x0003e20000000800 */
[----:B------:R-:W-:Y:S02]  /*10c60*/  @P6 LEA.HI.X R89, R89, R91, R0, 0x6, P2 ;  /* 0x0000005b59596211 */ /* 0x000fe400010f3400 */
[CC--:B------:R-:W-:Y:S01]  /*10c70*/  @P5 LEA.HI.X R93, R2.reuse, R135.reuse, R86, 0x1, P1 ;  /* 0x00000087025d5211 */ /* 0x0c0fe200008f0c56 */
[----:B------:R1:W-:Y:S01]  /*10c80*/  @!P6 STS [R130+0x3004], RZ ;  /* 0x003004ff8200e388 */ /* 0x0003e20000000800 */
[C---:B------:R-:W-:Y:S01]  /*10c90*/  @P4 LEA R94, P0, R2.reuse, R132, 0x1 ;  /* 0x00000084025e4211 */ /* 0x040fe200078008ff */
[----:B------:R-:W-:Y:S02]  /*10ca0*/  IMAD.MOV.U32 R132, RZ, RZ, R90 ;  /* 0x000000ffff847224 */ /* 0x000fe400078e005a */
[----:B------:R1:W-:Y:S01]  /*10cb0*/  @!P6 STS.64 [R130+0x3008], RZ ;  /* 0x003008ff8200e388 */ /* 0x0003e20000000a00 */
[----:B------:R-:W-:Y:S01]  /*10cc0*/  @P4 LEA.HI.X R95, R2, R135, R86, 0x1, P0 ;  /* 0x00000087025f4211 */ /* 0x000fe200000f0c56 */
[----:B------:R-:W-:Y:S02]  /*10cd0*/  IMAD.MOV.U32 R135, RZ, RZ, R91 ;  /* 0x000000ffff877224 */ /* 0x000fe400078e005b */
        /* <DEDUP_REMOVED lines=26> */
.L_x_4219:
        /* <DEDUP_REMOVED lines=29> */
[----:B------:R-:W-:Y:S02]  /*11050*/  MOV R142, R138 ;  /* 0x0000008a008e7202 */ /* 0x000fe40000000f00 */
[----:B------:R-:W-:Y:S02]  /*11060*/  FMNMX.FTZ R90, R33, R0, !PT ;  /* 0x00000000215a7209 */ /* 0x000fe40007810000 */
[----:B------:R-:W-:Y:S02]  /*11070*/  FMNMX.FTZ R0, R34, R93, !PT ;  /* 0x0000005d22007209 */ /* 0x000fe40007810000 */
[----:B------:R-:W-:Y:S01]  /*11080*/  MOV R143, R139 ;  /* 0x0000008b008f7202 */ /* 0x000fe20000000f00 */
        /* <DEDUP_REMOVED lines=24> */
[C---:B------:R-:W-:Y:S01]  /*11210*/  ISETP.GT.AND P0, PT, R131.reuse, 0x1, PT ;  /* 0x000000018300780c */ /* 0x040fe20003f04270 */
[--C-:B------:R-:W-:Y:S01]  /*11220*/  FFMA.FTZ R98, R8, c[0x0][0x23c], -R104.reuse ;  /* 0x00008f0008627a23 */ /* 0x100fe20000010868 */
[----:B------:R-:W-:Y:S01]  /*11230*/  IADD3 R131, R131, -0x1, RZ ;  /* 0xffffffff83837810 */ /* 0x000fe20007ffe0ff */
        /* <DEDUP_REMOVED lines=8> */
[--C-:B------:R-:W-:Y:S01]  /*112c0*/  FFMA.FTZ R103, R14, c[0x0][0x23c], -R99.reuse ;  /* 0x00008f000e677a23 */ /* 0x100fe20000010863 */
        /* <DEDUP_REMOVED lines=51> */
[----:B------:R-:W-:Y:S02]  /*11600*/  FMUL.FTZ R69, R86, R69 ;  /* 0x0000004556457220 */ /* 0x000fe40000410000 */
[C---:B------:R-:W-:Y:S02]  /*11610*/  FMUL.FTZ R70, R3.reuse, R70 ;  /* 0x0000004603467220 */ /* 0x040fe40000410000 */
[----:B------:R-:W-:Y:S02]  /*11620*/  FMUL.FTZ R71, R3, R71 ;  /* 0x0000004703477220 */ /* 0x000fe40000410000 */
[--C-:B------:R-:W-:Y:S01]  /*11630*/  FFMA.FTZ R16, R16, c[0x0][0x23c], -R104.reuse ;  /* 0x00008f0010107a23 */ /* 0x100fe20000010868 */
[----:B------:R-:W-:Y:S01]  /*11640*/  MUFU.EX2 R103, R103 ;  /* 0x0000006700677308 */ /* 0x000fe20000000800 */
[C---:B------:R-:W-:Y:S02]  /*11650*/  FMUL.FTZ R72, R86.reuse, R72 ;  /* 0x0000004856487220 */ /* 0x040fe40000410000 */
[----:B------:R-:W-:Y:S01]  /*11660*/  FMUL.FTZ R73, R86, R73 ;  /* 0x0000004956497220 */ /* 0x000fe20000410000 */
[----:B---3--:R-:W-:Y:S01]  /*11670*/  F2FP.PACK_AB R83, R7, R6 ;  /* 0x000000060753723e */ /* 0x008fe200000000ff */
        /* <DEDUP_REMOVED lines=15> */
[----:B------:R-:W-:Y:S02]  /*11770*/  FFMA.FTZ R113, R32, c[0x0][0x23c], -R104 ;  /* 0x00008f0020717a23 */ /* 0x000fe40000010868 */
[C---:B------:R-:W-:Y:S01]  /*11780*/  HMMA.16816.F32 R44, R80.reuse, R94, R44 ;  /* 0x0000005e502c723c */ /* 0x040fe2000000182c */
[----:B------:R-:W2:Y:S03]  /*11790*/  LDSM.16.MT88.4 R92, [R120+0x7000] ;  /* 0x00700000785c783b */ /* 0x000ea60000004200 */
[--C-:B------:R-:W-:Y:S02]  /*117a0*/  FFMA.FTZ R115, R30, c[0x0][0x23c], -R99.reuse ;  /* 0x00008f001e737a23 */ /* 0x100fe40000010863 */
[--C-:B------:R-:W-:Y:S01]  /*117b0*/  FFMA.FTZ R112, R31, c[0x0][0x23c], -R99.reuse ;  /* 0x00008f001f707a23 */ /* 0x100fe20000010863 */
[----:B------:R-:W-:Y:S01]  /*117c0*/  MUFU.EX2 R106, R106 ;  /* 0x0000006a006a7308 */ /* 0x000fe20000000800 */
[----:B------:R-:W-:Y:S01]  /*117d0*/  FFMA.FTZ R116, R34, c[0x0][0x23c], -R99 ;  /* 0x00008f0022747a23 */ /* 0x000fe20000010863 */
[----:B------:R-:W-:Y:S03]  /*117e0*/  LDSM.16.MT88.4 R28, [R120+0x6c00] ;  /* 0x006c0000781c783b */ /* 0x000fe60000004200 */
[C---:B------:R-:W-:Y:S02]  /*117f0*/  FMUL.FTZ R74, R3.reuse, R74 ;  /* 0x0000004a034a7220 */ /* 0x040fe40000410000 */
[C---:B------:R-:W-:Y:S02]  /*11800*/  FMUL.FTZ R75, R3.reuse, R75 ;  /* 0x0000004b034b7220 */ /* 0x040fe40000410000 */
[----:B------:R-:W-:Y:S01]  /*11810*/  FFMA.FTZ R97, R86, R141, R97 ;  /* 0x0000008d56617223 */ /* 0x000fe20000010061 */
[----:B------:R-:W-:Y:S01]  /*11820*/  MUFU.EX2 R110, R110 ;  /* 0x0000006e006e7308 */ /* 0x000fe20000000800 */
[----:B------:R-:W-:Y:S02]  /*11830*/  FFMA.FTZ R101, R3, R140, R101 ;  /* 0x0000008c03657223 */ /* 0x000fe40000010065 */
[----:B------:R-:W-:Y:S02]  /*11840*/  FADD.FTZ R97, R100, R97 ;  /* 0x0000006164617221 */ /* 0x000fe40000010000 */
[----:B------:R-:W-:Y:S02]  /*11850*/  FADD.FTZ R101, R96, R101 ;  /* 0x0000006560657221 */ /* 0x000fe40000010000 */
[----:B------:R-:W-:Y:S01]  /*11860*/  FADD.FTZ R98, R98, R97 ;  /* 0x0000006162627221 */ /* 0x000fe20000010000 */
[C---:B-1----:R-:W-:Y:S02]  /*11870*/  HMMA.16816.F32 R48, R80.reuse, R88, R48 ;  /* 0x000000585030723c */ /* 0x042fe40000001830 */
[----:B------:R-:W-:Y:S01]  /*11880*/  MUFU.EX2 R109, R109 ;  /* 0x0000006d006d7308 */ /* 0x000fe20000000800 */
[----:B------:R-:W-:Y:S02]  /*11890*/  FADD.FTZ R6, R6, R101 ;  /* 0x0000006506067221 */ /* 0x000fe40000010000 */
[----:B------:R-:W-:Y:S02]  /*118a0*/  FADD.FTZ R5, R5, R98 ;  /* 0x0000006205057221 */ /* 0x000fe40000010000 */
[----:B------:R-:W-:Y:S01]  /*118b0*/  FADD.FTZ R6, R7, R6 ;  /* 0x0000000607067221 */ /* 0x000fe20000010000 */
[C---:B------:R-:W-:Y:S01]  /*118c0*/  HMMA.16816.F32 R52, R80.reuse, R90, R52 ;  /* 0x0000005a5034723c */ /* 0x040fe20000001834 */
[----:B------:R-:W1:Y:S03]  /*118d0*/  LDSM.16.MT88.4 R88, [R122+0x8000] ;  /* 0x008000007a58783b */ /* 0x000e660000004200 */
[----:B------:R-:W-:Y:S04]  /*118e0*/  MUFU.EX2 R111, R111 ;  /* 0x0000006f006f7308 */ /* 0x000fe80000000800 */
[C---:B--2---:R-:W-:Y:S06]  /*118f0*/  HMMA.16816.F32 R56, R80.reuse, R92, R56 ;  /* 0x0000005c5038723c */ /* 0x044fec0000001838 */
[----:B------:R-:W-:Y:S02]  /*11900*/  MUFU.EX2 R114, R114 ;  /* 0x0000007200727308 */ /* 0x000fe40000000800 */
[C---:B------:R-:W-:Y:S01]  /*11910*/  HMMA.16816.F32 R60, R80.reuse, R94, R60 ;  /* 0x0000005e503c723c */ /* 0x040fe2000000183c */
[----:B------:R-:W2:Y:S07]  /*11920*/  LDSM.16.MT88.4 R92, [R120+0x8000] ;  /* 0x00800000785c783b */ /* 0x000eae0000004200 */
[----:B------:R-:W-:Y:S10]  /*11930*/  MUFU.EX2 R115, R115 ;  /* 0x0000007300737308 */ /* 0x000ff40000000800 */
[----:B------:R-:W-:Y:S01]  /*11940*/  MUFU.EX2 R112, R112 ;  /* 0x0000007000707308 */ /* 0x000fe20000000800 */
[C---:B-1----:R-:W-:Y:S09]  /*11950*/  HMMA.16816.F32 R64, R80.reuse, R88, R64 ;  /* 0x000000585040723c */ /* 0x042ff20000001840 */
[----:B------:R-:W-:Y:S03]  /*11960*/  MUFU.EX2 R113, R113 ;  /* 0x0000007100717308 */ /* 0x000fe60000000800 */
[--C-:B------:R-:W-:Y:S02]  /*11970*/  FFMA.FTZ R89, R13, c[0x0][0x23c], -R104.reuse ;  /* 0x00008f000d597a23 */ /* 0x100fe40000010868 */
[----:B------:R-:W-:Y:S02]  /*11980*/  FMUL.FTZ R13, R86, R77 ;  /* 0x0000004d560d7220 */ /* 0x000fe40000410000 */
[--C-:B------:R-:W-:Y:S03]  /*11990*/  FFMA.FTZ R88, R15, c[0x0][0x23c], -R99.reuse ;  /* 0x00008f000f587a23 */ /* 0x100fe60000010863 */
[----:B------:R-:W-:Y:S01]  /*119a0*/  MUFU.EX2 R89, R89 ;  /* 0x0000005900597308 */ /* 0x000fe20000000800 */
[----:B------:R-:W-:Y:S01]  /*119b0*/  FMUL.FTZ R15, R3, R79 ;  /* 0x0000004f030f7220 */ /* 0x000fe20000410000 */
[----:B------:R-:W-:Y:S01]  /*119c0*/  MOV R3, R0 ;  /* 0x0000000000037202 */ /* 0x000fe20000000f00 */
[----:B------:R-:W1:Y:S05]  /*119d0*/  LDSM.16.MT88.4 R76, [R122+0x6400] ;  /* 0x006400007a4c783b */ /* 0x000e6a0000004200 */
[C---:B------:R-:W-:Y:S02]  /*119e0*/  HMMA.16816.F32 R12, R80.reuse, R90, R12 ;  /* 0x0000005a500c723c */ /* 0x040fe4000000180c */
[----:B------:R-:W3:Y:S05]  /*119f0*/  MUFU.EX2 R88, R88 ;  /* 0x0000005800587308 */ /* 0x000eea0000000800 */
[--C-:B------:R-:W-:Y:S01]  /*11a00*/  FFMA.FTZ R91, R17, c[0x0][0x23c], -R104.reuse ;  /* 0x00008f00115b7a23 */ /* 0x100fe20000010868 */
[C---:B--2---:R-:W-:Y:S04]  /*11a10*/  HMMA.16816.F32 R68, R80.reuse, R92, R68 ;  /* 0x0000005c5044723c */ /* 0x044fe80000001844 */
[----:B------:R2:W-:Y:S03]  /*11a20*/  MUFU.EX2 R90, R16 ;  /* 0x00000010005a7308 */ /* 0x0005e60000000800 */
[--C-:B------:R-:W-:Y:S01]  /*11a30*/  FFMA.FTZ R92, R18, c[0x0][0x23c], -R99.reuse ;  /* 0x00008f00125c7a23 */ /* 0x100fe20000010863 */
[----:B------:R-:W-:Y:S01]  /*11a40*/  HMMA.16816.F32 R72, R80, R94, R72 ;  /* 0x0000005e5048723c */ /* 0x000fe20000001848 */
[----:B------:R-:W4:Y:S03]  /*11a50*/  LDSM.16.MT88.4 R80, [R120+0x6400] ;  /* 0x006400007850783b */ /* 0x000f260000004200 */
[--C-:B------:R-:W-:Y:S02]  /*11a60*/  FFMA.FTZ R93, R19, c[0x0][0x23c], -R99.reuse ;  /* 0x00008f00135d7a23 */ /* 0x100fe40000010863 */
[----:B------:R-:W5:Y:S01]  /*11a70*/  MUFU.EX2 R91, R91 ;  /* 0x0000005b005b7308 */ /* 0x000f620000000800 */
[--C-:B------:R-:W-:Y:S02]  /*11a80*/  FFMA.FTZ R94, R23, c[0x0][0x23c], -R99.reuse ;  /* 0x00008f00175e7a23 */ /* 0x100fe40000010863 */
[----:B------:R-:W-:Y:S03]  /*11a90*/  LDSM.16.MT88.4 R20, [R122+0x6800] ;  /* 0x006800007a14783b */ /* 0x000fe60000004200 */
[----:B---3--:R-:W-:Y:S01]  /*11aa0*/  F2FP.PACK_AB R17, R88, R103 ;  /* 0x000000675811723e */ /* 0x008fe200000000ff */
[--C-:B------:R-:W-:Y:S02]  /*11ab0*/  FFMA.FTZ R95, R24, c[0x0][0x23c], -R104.reuse ;  /* 0x00008f00185f7a23 */ /* 0x100fe40000010868 */
[----:B------:R-:W-:Y:S01]  /*11ac0*/  FFMA.FTZ R104, R33, c[0x0][0x23c], -R104 ;  /* 0x00008f0021687a23 */ /* 0x000fe20000010868 */
[----:B------:R-:W-:Y:S01]  /*11ad0*/  MUFU.EX2 R92, R92 ;  /* 0x0000005c005c7308 */ /* 0x000fe20000000800 */
[----:B------:R-:W-:Y:S01]  /*11ae0*/  LDSM.16.MT88.4 R24, [R120+0x6800] ;  /* 0x006800007818783b */ /* 0x000fe20000004200 */
[----:B------:R-:W-:Y:S01]  /*11af0*/  FFMA.FTZ R99, R35, c[0x0][0x23c], -R99 ;  /* 0x00008f0023637a23 */ /* 0x000fe20000010863 */
[----:B--2---:R-:W-:Y:S01]  /*11b00*/  F2FP.PACK_AB R16, R89, R102 ;  /* 0x000000665910723e */ /* 0x004fe200000000ff */
[----:B------:R-:W-:Y:S02]  /*11b10*/  FADD.FTZ R102, R102, R5 ;  /* 0x0000000566667221 */ /* 0x000fe40000010000 */
[----:B------:R-:W-:Y:S03]  /*11b20*/  FADD.FTZ R103, R103, R6 ;  /* 0x0000000667677221 */ /* 0x000fe60000010000 */
[----:B------:R-:W-:Y:S01]  /*11b30*/  LDSM.16.MT88.4 R32, [R122+0x7c00] ;  /* 0x007c00007a20783b */ /* 0x000fe20000004200 */
[----:B------:R-:W2:Y:S01]  /*11b40*/  MUFU.EX2 R93, R93 ;  /* 0x0000005d005d7308 */ /* 0x000ea20000000800 */
[----:B------:R-:W-:Y:S02]  /*11b50*/  FADD.FTZ R89, R89, R102 ;  /* 0x0000006659597221 */ /* 0x000fe40000010000 */
[----:B------:R-:W-:Y:S01]  /*11b60*/  FADD.FTZ R103, R88, R103 ;  /* 0x0000006758677221 */ /* 0x000fe20000010000 */
[C---:B-----5:R-:W-:Y:S01]  /*11b70*/  F2FP.PACK_AB R18, R91.reuse, R90 ;  /* 0x0000005a5b12723e */ /* 0x060fe200000000ff */
[----:B------:R-:W-:Y:S04]  /*11b80*/  FADD.FTZ R6, R90, R89 ;  /* 0x000000595a067221 */ /* 0x000fe80000010000 */
[----:B------:R-:W-:Y:S01]  /*11b90*/  FADD.FTZ R6, R91, R6 ;  /* 0x000000065b067221 */ /* 0x000fe20000010000 */
[----:B------:R-:W3:Y:S10]  /*11ba0*/  MUFU.EX2 R94, R94 ;  /* 0x0000005e005e7308 */ /* 0x000ef40000000800 */
[----:B------:R-:W5:Y:S01]  /*11bb0*/  MUFU.EX2 R95, R95 ;  /* 0x0000005f005f7308 */ /* 0x000f620000000800 */
[C---:B--2---:R-:W-:Y:S01]  /*11bc0*/  F2FP.PACK_AB R19, R93.reuse, R92 ;  /* 0x0000005c5d13723e */ /* 0x044fe200000000ff */
[----:B------:R-:W-:Y:S04]  /*11bd0*/  FADD.FTZ R92, R92, R103 ;  /* 0x000000675c5c7221 */ /* 0x000fe80000010000 */
[----:B------:R-:W-:Y:S04]  /*11be0*/  FADD.FTZ R92, R93, R92 ;  /* 0x0000005c5d5c7221 */ /* 0x000fe80000010000 */
[----:B------:R-:W2:Y:S01]  /*11bf0*/  MUFU.EX2 R104, R104 ;  /* 0x0000006800687308 */ /* 0x000ea20000000800 */
[C---:B-1----:R-:W-:Y:S08]  /*11c00*/  HMMA.16816.F32 R8, R16.reuse, R76, R8 ;  /* 0x0000004c1008723c */ /* 0x042ff00000001808 */
[C---:B------:R-:W-:Y:S01]  /*11c10*/  HMMA.16816.F32 R36, R16.reuse, R78, R36 ;  /* 0x0000004e1024723c */ /* 0x040fe20000001824 */
[----:B------:R-:W1:Y:S01]  /*11c20*/  LDSM.16.MT88.4 R76, [R122+0x7400] ;  /* 0x007400007a4c783b */ /* 0x000e620000004200 */
[----:B------:R-:W-:Y:S06]  /*11c30*/  MUFU.EX2 R116, R116 ;  /* 0x0000007400747308 */ /* 0x000fec0000000800 */
[C---:B----4-:R-:W-:Y:S04]  /*11c40*/  HMMA.16816.F32 R40, R16.reuse, R80, R40 ;  /* 0x000000501028723c */ /* 0x050fe80000001828 */
[----:B------:R-:W4:Y:S04]  /*11c50*/  MUFU.EX2 R99, R99 ;  /* 0x0000006300637308 */ /* 0x000f280000000800 */
        /* <DEDUP_REMOVED lines=12> */
[----:B------:R-:W-:Y:S07]  /*11d20*/  HMMA.16816.F32 R72, R16, R82, R72 ;  /* 0x000000521048723c */ /* 0x000fee0000001848 */
[----:B------:R-:W-:Y:S01]  /*11d30*/  F2FP.PACK_AB R16, R108, R105 ;  /* 0x000000696c10723e */ /* 0x000fe200000000ff */
[----:B------:R-:W-:Y:S01]  /*11d40*/  FADD.FTZ R105, R105, R6 ;  /* 0x0000000669697221 */ /* 0x000fe20000010000 */
[----:B---3--:R-:W-:Y:S03]  /*11d50*/  F2FP.PACK_AB R17, R94, R107 ;  /* 0x0000006b5e11723e */ /* 0x008fe600000000ff */
[----:B-----5:R-:W-:Y:S01]  /*11d60*/  F2FP.PACK_AB R18, R106, R95 ;  /* 0x0000005f6a12723e */ /* 0x020fe200000000ff */
[----:B------:R-:W-:Y:S01]  /*11d70*/  FADD.FTZ R107, R107, R92 ;  /* 0x0000005c6b6b7221 */ /* 0x000fe20000010000 */
[----:B------:R-:W-:Y:S01]  /*11d80*/  F2FP.PACK_AB R19, R109, R110 ;  /* 0x0000006e6d13723e */ /* 0x000fe200000000ff */
[----:B------:R-:W-:Y:S02]  /*11d90*/  FADD.FTZ R108, R108, R105 ;  /* 0x000000696c6c7221 */ /* 0x000fe40000010000 */
        /* <DEDUP_REMOVED lines=32> */
[----:B------:R-:W-:Y:S02]  /*11fa0*/  FADD.FTZ R116, R116, R115 ;  /* 0x0000007374747221 */ /* 0x000fe40000010000 */
[----:B------:R-:W-:Y:S01]  /*11fb0*/  FADD.FTZ R141, R104, R113 ;  /* 0x00000071688d7221 */ /* 0x000fe20000010000 */
[C---:B-1----:R-:W-:Y:S01]  /*11fc0*/  HMMA.16816.F32 R80, R16.reuse, R20, R8 ;  /* 0x000000141050723c */ /* 0x042fe20000001808 */
[----:B------:R-:W1:Y:S02]  /*11fd0*/  LDSM.16.MT88.4 R8, [R120+0x8c00] ;  /* 0x008c00007808783b */ /* 0x000e640000004200 */
[----:B------:R-:W-:Y:S05]  /*11fe0*/  FADD.FTZ R140, R99, R116 ;  /* 0x00000074638c7221 */ /* 0x000fea0000010000 */
[C---:B------:R-:W-:Y:S08]  /*11ff0*/  HMMA.16816.F32 R36, R16.reuse, R22, R36 ;  /* 0x000000161024723c */ /* 0x040ff00000001824 */
[C---:B------:R-:W-:Y:S08]  /*12000*/  HMMA.16816.F32 R40, R16.reuse, R28, R40 ;  /* 0x0000001c1028723c */ /* 0x040ff00000001828 */
[C---:B------:R-:W-:Y:S08]  /*12010*/  HMMA.16816.F32 R44, R16.reuse, R30, R44 ;  /* 0x0000001e102c723c */ /* 0x040ff0000000182c */
[C---:B------:R-:W-:Y:S08]  /*12020*/  HMMA.16816.F32 R48, R16.reuse, R32, R48 ;  /* 0x000000201030723c */ /* 0x040ff00000001830 */
[C---:B------:R-:W-:Y:S08]  /*12030*/  HMMA.16816.F32 R52, R16.reuse, R34, R52 ;  /* 0x000000221034723c */ /* 0x040ff00000001834 */
[C---:B--2---:R-:W-:Y:S08]  /*12040*/  HMMA.16816.F32 R56, R16.reuse, R24, R56 ;  /* 0x000000181038723c */ /* 0x044ff00000001838 */
[C---:B------:R-:W-:Y:S08]  /*12050*/  HMMA.16816.F32 R60, R16.reuse, R26, R60 ;  /* 0x0000001a103c723c */ /* 0x040ff0000000183c */
[C---:B------:R-:W-:Y:S08]  /*12060*/  HMMA.16816.F32 R64, R16.reuse, R76, R64 ;  /* 0x0000004c1040723c */ /* 0x040ff00000001840 */
[C---:B------:R-:W-:Y:S08]  /*12070*/  HMMA.16816.F32 R76, R16.reuse, R78, R12 ;  /* 0x0000004e104c723c */ /* 0x040ff0000000180c */
[C---:B-1----:R-:W-:Y:S08]  /*12080*/  HMMA.16816.F32 R68, R16.reuse, R8, R68 ;  /* 0x000000081044723c */ /* 0x042ff00000001844 */
[----:B------:R-:W-:Y:S01]  /*12090*/  HMMA.16816.F32 R72, R16, R10, R72 ;  /* 0x0000000a1048723c */ /* 0x000fe20000001848 */
[----:B------:R-:W-:-:S07]  /*120a0*/  @P0 BRA `(.L_x_4221) ;  /* 0xffffdab000000947 */ /* 0x000fce000383ffff */
.L_x_4217:
        /* <DEDUP_REMOVED lines=166> */
.L_x_4222:
[----:B------:R-:W1:Y:S04]  /*12b10*/  S2R R5, SR_CTAID.Z ;  /* 0x0000000000057919 */ /* 0x000e680000002700 */
[----:B------:R-:W1:Y:S02]  /*12b20*/  S2R R0, SR_CTAID.Y ;  /* 0x0000000000007919 */ /* 0x000e640000002600 */
[----:B-1----:R-:W-:-:S04]  /*12b30*/  IMAD R2, R0, c[0x0][0x1c0], R5 ;  /* 0x0000700000027a24 */ /* 0x002fc800078e0205 */
[----:B------:R-:W-:Y:S02]  /*12b40*/  IMAD R2, R2, c[0x0][0x214], RZ ;  /* 0x0000850002027a24 */ /* 0x000fe400078e02ff */
.L_x_4223:
        /* <DEDUP_REMOVED lines=35> */
.L_x_4225:
[----:B------:R-:W-:Y:S05]  /*12d80*/  BSYNC B0 ;  /* 0x0000000000007941 */ /* 0x000fea0003800000 */
.L_x_4224:
        /* <DEDUP_REMOVED lines=33> */
.L_x_4227:
[----:B------:R-:W-:Y:S05]  /*12fa0*/  BSYNC B0 ;  /* 0x0000000000007941 */ /* 0x000fea0003800000 */
.L_x_4226:
        /* <DEDUP_REMOVED lines=21> */
.L_x_4228:
        /* <DEDUP_REMOVED lines=16> */
.L_x_6150:


//--------------------- .text._ZN5flash24flash_fwd_splitkv_kernelI23Flash_fwd_kernel_traitsILi96ELi64ELi64ELi4ELb0ELb0EN7cutlass6half_tE19Flash_kernel_traitsILi96ELi64ELi64ELi4ES3_EELb1ELb0ELb0ELb0ELb0ELb1ELb0ELb1EEEvNS_16Flash_fwd_paramsE --------------------------
	.section	.text._ZN5flash24flash_fwd_splitkv_kernelI23Flash_fwd_kernel_traitsILi96ELi64ELi64ELi4ELb0ELb0EN7cutlass6half_tE19Flash_kernel_traitsILi96ELi64ELi64ELi4ES3_EELb1ELb0ELb0ELb0ELb0ELb1ELb0ELb1EEEvNS_16Flash_fwd_paramsE,"ax",@progbits
	.sectioninfo	@"SHI_REGISTERS=168"
	.align	128
        .global         _ZN5flash24flash_fwd_splitkv_kernelI23Flash_fwd_kernel_traitsILi96ELi64ELi64ELi4ELb0ELb0EN7cutlass6half_tE19Flash_kernel_traitsILi96ELi64ELi64ELi4ES3_EELb1ELb0ELb0ELb0ELb0ELb1ELb0ELb1EEEvNS_16Flash_fwd_paramsE
        .type           _ZN5flash24flash_fwd_splitkv_kernelI23Flash_fwd_kernel_traitsILi96ELi64ELi64ELi4ELb0ELb0EN7cutlass6half_tE19Flash_kernel_traitsILi96ELi64ELi64ELi4ES3_EELb1ELb0ELb0ELb0ELb0ELb1ELb0ELb1EEEvNS_16Flash_fwd_paramsE,@function
        .size           _ZN5flash24flash_fwd_splitkv_kernelI23Flash_fwd_kernel_traitsILi96ELi64ELi64ELi4ELb0ELb0EN7cutlass6half_tE19Flash_kernel_traitsILi96ELi64ELi64ELi4ES3_EELb1ELb0ELb0ELb0ELb0ELb1ELb0ELb1EEEvNS_16Flash_fwd_paramsE,(.L_x_6151 - _ZN5flash24flash_fwd_splitkv_kernelI23Flash_fwd_kernel_traitsILi96ELi64ELi64ELi4ELb0ELb0EN7cutlass6half_tE19Flash_kernel_traitsILi96ELi64ELi64ELi4ES3_EELb1ELb0ELb0ELb0ELb0ELb1ELb0ELb1EEEvNS_16Flash_fwd_paramsE)
        .other          _ZN5flash24flash_fwd_splitkv_kernelI23Flash_fwd_kernel_traitsILi96ELi64ELi64ELi4ELb0ELb0EN7cutlass6half_tE19Flash_kernel_traitsILi96ELi64ELi64ELi4ES3_EELb1ELb0ELb0ELb0ELb0ELb1ELb0ELb1EEEvNS_16Flash_fwd_paramsE,@"STO_CUDA_ENTRY STV_DEFAULT"
_ZN5flash24flash_fwd_splitkv_kernelI23Flash_fwd_kernel_traitsILi96ELi64ELi64ELi4ELb0ELb0EN7cutlass6half_tE19Flash_kernel_traitsILi96ELi64ELi64ELi4ES3_EELb1ELb0ELb0ELb0ELb0ELb1ELb0ELb1EEEvNS_16Flash_fwd_paramsE:
.text._ZN5flash24flash_fwd_splitkv_kernelI23Flash_fwd_kernel_traitsILi96ELi64ELi64ELi4ELb0ELb0EN7cutlass6half_tE19Flash_kernel_traitsILi96ELi64ELi64ELi4ES3_EELb1ELb0ELb0ELb0ELb0ELb1ELb0ELb1EEEvNS_16Flash_fwd_paramsE:
        /* <DEDUP_REMOVED lines=35> */
.L_x_4229:
[----:B---34-:R-:W-:Y:S02]  /*0230*/  MOV R61, c[0x0][0x218] ;  /* 0x00008600003d7a02 */ /* 0x018fe40000000f00 */
.L_x_4230:
        /* <DEDUP_REMOVED lines=80> */
.L_x_4233:
[----:B------:R-:W-:Y:S05]  /*0740*/  BSYNC B0 ;  /* 0x0000000000007941 */ /* 0x000fea0003800000 */
.L_x_4232:
        /* <DEDUP_REMOVED lines=19> */
.L_x_4235:
[----:B------:R-:W-:Y:S05]  /*0880*/  BSYNC B0 ;  /* 0x0000000000007941 */ /* 0x000fea0003800000 */
.L_x_4234:
        /* <DEDUP_REMOVED lines=13> */
.L_x_4231:
        /* <DEDUP_REMOVED lines=90> */
.L_x_4236:
        /* <DEDUP_REMOVED lines=16> */
.L_x_4238:
        /* <DEDUP_REMOVED lines=51> */
.L_x_4237:
        /* <DEDUP_REMOVED lines=199> */
.L_x_4288:
        /* <DEDUP_REMOVED lines=18> */
.L_x_4241:
[----:B------:R-:W-:Y:S05]  /*20c0*/  BSYNC B0 ;  /* 0x0000000000007941 */ /* 0x000fea0003800000 */
.L_x_4240:
        /* <DEDUP_REMOVED lines=18> */
.L_x_4243:
[----:B------:R-:W-:Y:S05]  /*21f0*/  BSYNC B0 ;  /* 0x0000000000007941 */ /* 0x000fea0003800000 */
.L_x_4242:
        /* <DEDUP_REMOVED lines=69> */
.L_x_4249:
[----:B------:R-:W-:Y:S05]  /*2650*/  BSYNC B0 ;  /* 0x0000000000007941 */ /* 0x000fea0003800000 */
.L_x_4248:
        /* <DEDUP_REMOVED lines=54> */
.L_x_4251:
[----:B------:R-:W-:Y:S05]  /*29c0*/  BSYNC B0 ;  /* 0x0000000000007941 */ /* 0x000fea0003800000 */
.L_x_4250:
        /* <DEDUP_REMOVED lines=53> */
.L_x_4247:
[----:B------:R-:W-:Y:S05]  /*2d20*/  BSYNC B1 ;  /* 0x0000000000017941 */ /* 0x000fea0003800000 */
.L_x_4246:
        /* <DEDUP_REMOVED lines=61> */
.L_x_4255:
[----:B------:R-:W-:Y:S05]  /*3100*/  BSYNC B0 ;  /* 0x0000000000007941 */ /* 0x000fea0003800000 */
.L_x_4254:
        /* <DEDUP_REMOVED lines=54> */
.L_x_4257:
[----:B------:R-:W-:Y:S05]  /*3470*/  BSYNC B0 ;  /* 0x0000000000007941 */ /* 0x000fea0003800000 */
.L_x_4256:
        /* <DEDUP_REMOVED lines=53> */
.L_x_4253:
[----:B------:R-:W-:Y:S05]  /*37d0*/  BSYNC B1 ;  /* 0x0000000000017941 */ /* 0x000fea0003800000 */
.L_x_4252:
        /* <DEDUP_REMOVED lines=8> */
.L_x_4245:
        /* <DEDUP_REMOVED lines=97> */
.L_x_4264:
[----:B------:R-:W-:Y:S05]  /*3e70*/  BSYNC B0 ;  /* 0x0000000000007941 */ /* 0x000fea0003800000 */
.L_x_4263:
[----:B-----5:R2:W-:Y:S02]  /*3e80*/  STG.E.128 [R120.64], R36 ;  /* 0x0000002478007986 */ /* 0x0205e4000c101d06 */
.L_x_4262:
[----:B------:R-:W-:Y:S05]  /*3e90*/  BSYNC B1 ;  /* 0x0000000000017941 */ /* 0x000fea0003800000 */
.L_x_4261:
        /* <DEDUP_REMOVED lines=95> */
.L_x_4268:
[----:B------:R-:W-:Y:S05]  /*4490*/  BSYNC B0 ;  /* 0x0000000000007941 */ /* 0x000fea0003800000 */
.L_x_4267:
[----:B-----5:R3:W-:Y:S02]  /*44a0*/  STG.E.128 [R120.64+0x40], R36 ;  /* 0x0000402478007986 */ /* 0x0207e4000c101d06 */
.L_x_4266:
[----:B------:R-:W-:Y:S05]  /*44b0*/  BSYNC B1 ;  /* 0x0000000000017941 */ /* 0x000fea0003800000 */
.L_x_4265:
        /* <DEDUP_REMOVED lines=94> */
.L_x_4270:
[----:B------:R-:W-:Y:S05]  /*4aa0*/  BSYNC B0 ;  /* 0x0000000000007941 */ /* 0x000fea0003800000 */
.L_x_4269:
[----:B-----5:R3:W-:Y:S02]  /*4ab0*/  STG.E.128 [R120.64+0x80], R36 ;  /* 0x0000802478007986 */ /* 0x0207e4000c101d06 */
.L_x_4260:
[----:B------:R-:W-:Y:S05]  /*4ac0*/  BSYNC B2 ;  /* 0x0000000000027941 */ /* 0x000fea0003800000 */
.L_x_4259:
        /* <DEDUP_REMOVED lines=101> */
.L_x_4276:
[----:B------:R-:W-:Y:S05]  /*5120*/  BSYNC B0 ;  /* 0x0000000000007941 */ /* 0x000fea0003800000 */
.L_x_4275:
[----:B-----5:R3:W-:Y:S02]  /*5130*/  STG.E.128 [R122.64], R36 ;  /* 0x000000247a007986 */ /* 0x0207e4000c101d06 */
.L_x_4274:
[----:B------:R-:W-:Y:S05]  /*5140*/  BSYNC B1 ;  /* 0x0000000000017941 */ /* 0x000fea0003800000 */
.L_x_4273:
        /* <DEDUP_REMOVED lines=101> */
.L_x_4280:
[----:B------:R-:W-:Y:S05]  /*57a0*/  BSYNC B0 ;  /* 0x0000000000007941 */ /* 0x000fea0003800000 */
.L_x_4279:
[----:B-----5:R3:W-:Y:S02]  /*57b0*/  STG.E.128 [R122.64+0x40], R36 ;  /* 0x000040247a007986 */ /* 0x0207e4000c101d06 */
.L_x_4278:
[----:B------:R-:W-:Y:S05]  /*57c0*/  BSYNC B1 ;  /* 0x0000000000017941 */ /* 0x000fea0003800000 */
.L_x_4277:
        /* <DEDUP_REMOVED lines=100> */
.L_x_4282:
[----:B------:R-:W-:Y:S05]  /*5e10*/  BSYNC B0 ;  /* 0x0000000000007941 */ /* 0x000fea0003800000 */
.L_x_4281:
[----:B-----5:R3:W-:Y:S02]  /*5e20*/  STG.E.128 [R122.64+0x80], R36 ;  /* 0x000080247a007986 */ /* 0x0207e4000c101d06 */
.L_x_4272:
[----:B------:R-:W-:Y:S05]  /*5e30*/  BSYNC B2 ;  /* 0x0000000000027941 */ /* 0x000fea0003800000 */
.L_x_4271:
        /* <DEDUP_REMOVED lines=8> */
.L_x_4244:
        /* <DEDUP_REMOVED lines=11> */
.L_x_4284:
[----:B------:R-:W-:Y:S05]  /*5f70*/  BSYNC B0 ;  /* 0x0000000000007941 */ /* 0x000fea0003800000 */
.L_x_4283:
        /* <DEDUP_REMOVED lines=12> */
.L_x_4285:
[----:B------:R-:W-:Y:S05]  /*6040*/  BSYNC B0 ;  /* 0x0000000000007941 */ /* 0x000fea0003800000 */
.L_x_4258:
        /* <DEDUP_REMOVED lines=80> */
.L_x_4286:
        /* <DEDUP_REMOVED lines=8> */
.L_x_4287:
[----:B------:R-:W-:Y:S04]  /*65d0*/  IADD3 R9, R9, -0x1, RZ ;  /* 0xffffffff09097810 */ /* 0x000fe80007ffe0ff */
[----:B------:R-:W-:Y:S11]  /*65e0*/  ISETP.GT.AND P0, PT, R9, R80, PT ;  /* 0x000000500900720c */ /* 0x000ff60003f04270 */
[----:B------:R-:W-:Y:S02]  /*65f0*/  @!UPT UIADD3 URZ, URZ, URZ, URZ ;  /* 0x0000003f3f3ff290 */ /* 0x000fe4000fffe03f */
[----:B------:R-:W-:-:S05]  /*6600*/  @P0 BRA `(.L_x_4288) ;  /* 0xffffb99000000947 */ /* 0x000fca000383ffff */
.L_x_4239:
        /* <DEDUP_REMOVED lines=93> */
.L_x_4297:
[----:B------:R-:W-:Y:S05]  /*6be0*/  BSYNC B0 ;  /* 0x0000000000007941 */ /* 0x000fea0003800000 */
.L_x_4296:
[----:B-----5:R4:W-:Y:S02]  /*6bf0*/  STS.128 [R132], R12 ;  /* 0x0000000c84007388 */ /* 0x0209e40000000c00 */
.L_x_4295:
[----:B------:R-:W-:Y:S05]  /*6c00*/  BSYNC B1 ;  /* 0x0000000000017941 */ /* 0x000fea0003800000 */
.L_x_4294:
        /* <DEDUP_REMOVED lines=48> */
.L_x_4301:
[----:B------:R-:W-:Y:S05]  /*6f10*/  BSYNC B0 ;  /* 0x0000000000007941 */ /* 0x000fea0003800000 */
.L_x_4300:
[----:B-----5:R1:W-:Y:S02]  /*6f20*/  STS.128 [R132+0x1000], R12 ;  /* 0x0010000c84007388 */ /* 0x0203e40000000c00 */
.L_x_4299:
[----:B------:R-:W-:Y:S05]  /*6f30*/  BSYNC B1 ;  /* 0x0000000000017941 */ /* 0x000fea0003800000 */
.L_x_4298:
        /* <DEDUP_REMOVED lines=45> */
.L_x_4303:
[----:B------:R-:W-:Y:S05]  /*7210*/  BSYNC B0 ;  /* 0x0000000000007941 */ /* 0x000fea0003800000 */
.L_x_4302:
[----:B-----5:R4:W-:Y:S02]  /*7220*/  STS.128 [R132+0x2000], R12 ;  /* 0x0020000c84007388 */ /* 0x0209e40000000c00 */
.L_x_4293:
[----:B------:R-:W-:Y:S05]  /*7230*/  BSYNC B2 ;  /* 0x0000000000027941 */ /* 0x000fea0003800000 */
.L_x_4292:
        /* <DEDUP_REMOVED lines=59> */
.L_x_4308:
[----:B------:R-:W-:Y:S05]  /*75f0*/  BSYNC B0 ;  /* 0x0000000000007941 */ /* 0x000fea0003800000 */
.L_x_4307:
[----:B-----5:R4:W-:Y:S02]  /*7600*/  STS.128 [R132+0x800], R12 ;  /* 0x0008000c84007388 */ /* 0x0209e40000000c00 */
.L_x_4306:
[----:B------:R-:W-:Y:S05]  /*7610*/  BSYNC B1 ;  /* 0x0000000000017941 */ /* 0x000fea0003800000 */
.L_x_4305:
        /* <DEDUP_REMOVED lines=46> */
.L_x_4312:
[----:B------:R-:W-:Y:S05]  /*7900*/  BSYNC B0 ;  /* 0x0000000000007941 */ /* 0x000fea0003800000 */
.L_x_4311:
[----:B-----5:R1:W-:Y:S02]  /*7910*/  STS.128 [R132+0x1800], R12 ;  /* 0x0018000c84007388 */ /* 0x0203e40000000c00 */
.L_x_4310:
[----:B------:R-:W-:Y:S05]  /*7920*/  BSYNC B1 ;  /* 0x0000000000017941 */ /* 0x000fea0003800000 */
.L_x_4309:
        /* <DEDUP_REMOVED lines=44> */
.L_x_4314:
[----:B------:R-:W-:Y:S05]  /*7bf0*/  BSYNC B0 ;  /* 0x0000000000007941 */ /* 0x000fea0003800000 */
.L_x_4313:
[----:B-----5:R2:W-:Y:S01]  /*7c00*/  STS.128 [R132+0x2800], R24 ;  /* 0x0028001884007388 */ /* 0x0205e20000000c00 */
[----:B------:R-:W-:Y:S05]  /*7c10*/  BRA `(.L_x_4304) ;  /* 0x0000268000007947 */ /* 0x000fea0003800000 */
.L_x_4291:
        /* <DEDUP_REMOVED lines=92> */
.L_x_4320:
[----:B------:R-:W-:Y:S05]  /*81e0*/  BSYNC B0 ;  /* 0x0000000000007941 */ /* 0x000fea0003800000 */
.L_x_4319:
[----:B-----5:R4:W-:Y:S02]  /*81f0*/  STS.128 [R132], R20 ;  /* 0x0000001484007388 */ /* 0x0209e40000000c00 */
.L_x_4318:
[----:B------:R-:W-:Y:S05]  /*8200*/  BSYNC B1 ;  /* 0x0000000000017941 */ /* 0x000fea0003800000 */
.L_x_4317:
        /* <DEDUP_REMOVED lines=87> */
.L_x_4324:
[----:B------:R-:W-:Y:S05]  /*8780*/  BSYNC B0 ;  /* 0x0000000000007941 */ /* 0x000fea0003800000 */
.L_x_4323:
[----:B-----5:R1:W-:Y:S02]  /*8790*/  STS.128 [R132+0x1000], R20 ;  /* 0x0010001484007388 */ /* 0x0203e40000000c00 */
.L_x_4322:
[----:B------:R-:W-:Y:S05]  /*87a0*/  BSYNC B1 ;  /* 0x0000000000017941 */ /* 0x000fea0003800000 */
.L_x_4321:
        /* <DEDUP_REMOVED lines=86> */
.L_x_4326:
[----:B------:R-:W-:Y:S05]  /*8d10*/  BSYNC B0 ;  /* 0x0000000000007941 */ /* 0x000fea0003800000 */
.L_x_4325:
[----:B-----5:R4:W-:Y:S02]  /*8d20*/  STS.128 [R132+0x2000], R20 ;  /* 0x0020001484007388 */ /* 0x0209e40000000c00 */
.L_x_4316:
[----:B------:R-:W-:Y:S05]  /*8d30*/  BSYNC B2 ;  /* 0x0000000000027941 */ /* 0x000fea0003800000 */
.L_x_4315:
        /* <DEDUP_REMOVED lines=94> */
.L_x_4330:
[----:B------:R-:W-:Y:S05]  /*9320*/  BSYNC B0 ;  /* 0x0000000000007941 */ /* 0x000fea0003800000 */
.L_x_4329:
[----:B-----5:R4:W-:Y:S02]  /*9330*/  STS.128 [R132+0x800], R20 ;  /* 0x0008001484007388 */ /* 0x0209e40000000c00 */
.L_x_4328:
[----:B------:R-:W-:Y:S05]  /*9340*/  BSYNC B1 ;  /* 0x0000000000017941 */ /* 0x000fea0003800000 */
.L_x_4327:
        /* <DEDUP_REMOVED lines=90> */
.L_x_4334:
[----:B------:R-:W-:Y:S05]  /*98f0*/  BSYNC B0 ;  /* 0x0000000000007941 */ /* 0x000fea0003800000 */
.L_x_4333:
[----:B-----5:R1:W-:Y:S02]  /*9900*/  STS.128 [R132+0x1800], R20 ;  /* 0x0018001484007388 */ /* 0x0203e40000000c00 */
.L_x_4332:
[----:B------:R-:W-:Y:S05]  /*9910*/  BSYNC B1 ;  /* 0x0000000000017941 */ /* 0x000fea0003800000 */
.L_x_4331:
        /* <DEDUP_REMOVED lines=91> */
.L_x_4336:
[----:B------:R-:W-:Y:S05]  /*9ed0*/  BSYNC B0 ;  /* 0x0000000000007941 */ /* 0x000fea0003800000 */
.L_x_4335:
[----:B-----5:R1:W-:Y:S01]  /*9ee0*/  STS.128 [R132+0x2800], R16 ;  /* 0x0028001084007388 */ /* 0x0203e20000000c00 */
[----:B------:R-:W-:Y:S05]  /*9ef0*/  BRA `(.L_x_4304) ;  /* 0x000003a000007947 */ /* 0x000fea0003800000 */
.L_x_4290:
        /* <DEDUP_REMOVED lines=29> */
.L_x_4338:
[----:B------:R-:W-:Y:S05]  /*a0d0*/  BSYNC B0 ;  /* 0x0000000000007941 */ /* 0x000fea0003800000 */
.L_x_4337:
        /* <DEDUP_REMOVED lines=28> */
.L_x_4304:
[----:B------:R-:W-:Y:S05]  /*a2a0*/  BSYNC B3 ;  /* 0x0000000000037941 */ /* 0x000fea0003800000 */
.L_x_4289:
        /* <DEDUP_REMOVED lines=35> */
.L_x_4341:
[----:B------:R1:W-:Y:S02]  /*a4e0*/  STS.128 [R132+0x5000], RZ ;  /* 0x005000ff84007388 */ /* 0x0003e40000000c00 */
.L_x_4340:
[----:B------:R-:W-:Y:S05]  /*a4f0*/  BSYNC B0 ;  /* 0x0000000000007941 */ /* 0x000fea0003800000 */
.L_x_4339:
        /* <DEDUP_REMOVED lines=31> */
.L_x_4344:
[----:B------:R4:W-:Y:S02]  /*a6f0*/  STS.128 [R132+0x5800], RZ ;  /* 0x005800ff84007388 */ /* 0x0009e40000000c00 */
.L_x_4343:
[----:B------:R-:W-:Y:S05]  /*a700*/  BSYNC B0 ;  /* 0x0000000000007941 */ /* 0x000fea0003800000 */
.L_x_4342:
        /* <DEDUP_REMOVED lines=84> */
.L_x_4347:
[----:B------:R1:W-:Y:S02]  /*ac50*/  STS.128 [R132+0x8000], RZ ;  /* 0x008000ff84007388 */ /* 0x0003e40000000c00 */
.L_x_4346:
[----:B------:R-:W-:Y:S05]  /*ac60*/  BSYNC B0 ;  /* 0x0000000000007941 */ /* 0x000fea0003800000 */
.L_x_4345:
        /* <DEDUP_REMOVED lines=32> */
.L_x_4350:
[----:B------:R1:W-:Y:S02]  /*ae70*/  STS.128 [R132+0x8800], RZ ;  /* 0x008800ff84007388 */ /* 0x0003e40000000c00 */
.L_x_4349:
[----:B------:R-:W-:Y:S05]  /*ae80*/  BSYNC B0 ;  /* 0x0000000000007941 */ /* 0x000fea0003800000 */
.L_x_4348:
[----:B------:R-:W-:Y:S01]  /*ae90*/  SHF.L.U32 R126, R126, 0x1, RZ ;  /* 0x000000017e7e7819 */ /* 0x000fe200000006ff */
[----:B------:R-:W-:Y:S01]  /*aea0*/  LDSM.16.M88.4 R80, [R127] ;  /* 0x000000007f50783b */ /* 0x000fe20000000200 */
[----:B------:R-:W-:Y:S02]  /*aeb0*/  LEA R125, R42, R127, 0x1 ;  /* 0x0000007f2a7d7211 */ /* 0x000fe400078e08ff */
[----:B------:R-:W-:Y:S01]  /*aec0*/  LEA R91, R5, R126, 0x1 ;  /* 0x0000007e055b7211 */ /* 0x000fe200078e08ff */
[----:B------:R-:W5:Y:S01]  /*aed0*/  LDSM.16.M88.4 R16, [R126+0x3000] ;  /* 0x003000007e10783b */ /* 0x000f620000000200 */
[----:B------:R-:W-:-:S03]  /*aee0*/  ISETP.GE.AND P4, PT, R87, 0x2, PT ;  /* 0x000000025700780c */ /* 0x000fc60003f86270 */
[----:B------:R-:W-:Y:S04]  /*aef0*/  LDSM.16.M88.4 R92, [R125] ;  /* 0x000000007d5c783b */ /* 0x000fe80000000200 */
[----:B------:R-:W-:Y:S04]  /*af00*/  LDSM.16.M88.4 R32, [R91+0x3000] ;  /* 0x003000005b20783b */ /* 0x000fe80000000200 */
[----:B---3--:R-:W3:Y:S04]  /*af10*/  LDSM.16.M88.4 R36, [R126+0x3400] ;  /* 0x003400007e24783b */ /* 0x008ee80000000200 */
[----:B------:R-:W-:Y:S04]  /*af20*/  LDSM.16.M88.4 R76, [R127+0x1000] ;  /* 0x001000007f4c783b */ /* 0x000fe80000000200 */
[----:B------:R-:W1:Y:S04]  /*af30*/  LDSM.16.M88.4 R60, [R126+0x3800] ;  /* 0x003800007e3c783b */ /* 0x000e680000000200 */
[----:B------:R-:W-:Y:S04]  /*af40*/  LDSM.16.M88.4 R44, [R126+0x3c00] ;  /* 0x003c00007e2c783b */ /* 0x000fe80000000200 */
[----:B------:R-:W-:Y:S04]  /*af50*/  LDSM.16.M88.4 R28, [R91+0x3400] ;  /* 0x003400005b1c783b */ /* 0x000fe80000000200 */
[----:B------:R-:W-:Y:S04]  /*af60*/  LDSM.16.M88.4 R48, [R125+0x1000] ;  /* 0x001000007d30783b */ /* 0x000fe80000000200 */
[----:B------:R-:W-:Y:S01]  /*af70*/  LDSM.16.M88.4 R68, [R91+0x4000] ;  /* 0x004000005b44783b */ /* 0x000fe20000000200 */
[C---:B----45:R-:W-:Y:S03]  /*af80*/  HMMA.16816.F32 R12, R80.reuse, R16, RZ ;  /* 0x00000010500c723c */ /* 0x070fe600000018ff */
[----:B------:R-:W-:Y:S04]  /*af90*/  LDSM.16.M88.4 R20, [R91+0x3800] ;  /* 0x003800005b14783b */ /* 0x000fe80000000200 */
[----:B------:R-:W-:Y:S01]  /*afa0*/  LDSM.16.M88.4 R96, [R91+0x4400] ;  /* 0x004400005b60783b */ /* 0x000fe20000000200 */
[C---:B------:R-:W-:Y:S03]  /*afb0*/  HMMA.16816.F32 R4, R80.reuse, R18, RZ ;  /* 0x000000125004723c */ /* 0x040fe600000018ff */
[----:B------:R-:W4:Y:S04]  /*afc0*/  LDSM.16.M88.4 R16, [R126+0x4000] ;  /* 0x004000007e10783b */ /* 0x000f280000000200 */
[----:B------:R-:W-:Y:S01]  /*afd0*/  LDSM.16.M88.4 R72, [R126+0x4800] ;  /* 0x004800007e48783b */ /* 0x000fe20000000200 */
[----:B--23--:R-:W-:Y:S03]  /*afe0*/  HMMA.16816.F32 R24, R80, R36, RZ ;  /* 0x000000245018723c */ /* 0x00cfe600000018ff */
[----:B------:R-:W-:Y:S04]  /*aff0*/  LDSM.16.M88.4 R100, [R91+0x3c00] ;  /* 0x003c00005b64783b */ /* 0x000fe80000000200 */
[----:B------:R-:W0:Y:S01]  /*b000*/  LDGDEPBAR ;  /* 0x00000000000079af */ /* 0x000e220000000000 */
[----:B------:R-:W-:Y:S08]  /*b010*/  HMMA.16816.F32 R12, R92, R32, R12 ;  /* 0x000000205c0c723c */ /* 0x000ff0000000180c */
[----:B------:R-:W-:Y:S08]  /*b020*/  HMMA.16816.F32 R36, R80, R38, RZ ;  /* 0x000000265024723c */ /* 0x000ff000000018ff */
[----:B------:R-:W-:Y:S01]  /*b030*/  HMMA.16816.F32 R4, R92, R34, R4 ;  /* 0x000000225c04723c */ /* 0x000fe20000001804 */
[----:B------:R-:W-:Y:S07]  /*b040*/  LDSM.16.M88.4 R32, [R127+0x2000] ;  /* 0x002000007f20783b */ /* 0x000fee0000000200 */
[----:B-1----:R-:W-:Y:S08]  /*b050*/  HMMA.16816.F32 R64, R80, R60, RZ ;  /* 0x0000003c5040723c */ /* 0x002ff000000018ff */
[----:B----4-:R-:W-:Y:S08]  /*b060*/  HMMA.16816.F32 R12, R76, R16, R12 ;  /* 0x000000104c0c723c */ /* 0x010ff0000000180c */
[C---:B------:R-:W-:Y:S08]  /*b070*/  HMMA.16816.F32 R60, R80.reuse, R62, RZ ;  /* 0x0000003e503c723c */ /* 0x040ff000000018ff */
[C---:B------:R-:W-:Y:S08]  /*b080*/  HMMA.16816.F32 R56, R80.reuse, R44, RZ ;  /* 0x0000002c5038723c */ /* 0x040ff000000018ff */
[----:B------:R-:W-:Y:S01]  /*b090*/  HMMA.16816.F32 R80, R80, R46, RZ ;  /* 0x0000002e5050723c */ /* 0x000fe200000018ff */
[----:B------:R-:W1:Y:S07]  /*b0a0*/  LDSM.16.M88.4 R44, [R126+0x5000] ;  /* 0x005000007e2c783b */ /* 0x000e6e0000000200 */
[C---:B------:R-:W-:Y:S08]  /*b0b0*/  HMMA.16816.F32 R24, R92.reuse, R28, R24 ;  /* 0x0000001c5c18723c */ /* 0x040ff00000001818 */
[----:B------:R-:W-:Y:S01]  /*b0c0*/  HMMA.16816.F32 R36, R92, R30, R36 ;  /* 0x0000001e5c24723c */ /* 0x000fe20000001824 */
[----:B------:R-:W2:Y:S07]  /*b0d0*/  LDSM.16.M88.4 R28, [R126+0x4400] ;  /* 0x004400007e1c783b */ /* 0x000eae0000000200 */
[----:B------:R-:W-:Y:S01]  /*b0e0*/  HMMA.16816.F32 R4, R76, R18, R4 ;  /* 0x000000124c04723c */ /* 0x000fe20000001804 */
[----:B------:R-:W-:Y:S07]  /*b0f0*/  LDSM.16.M88.4 R16, [R91+0x5000] ;  /* 0x005000005b10783b */ /* 0x000fee0000000200 */
[----:B------:R-:W-:Y:S08]  /*b100*/  HMMA.16816.F32 R12, R48, R68, R12 ;  /* 0x00000044300c723c */ /* 0x000ff0000000180c */
        /* <DEDUP_REMOVED lines=9> */
[----:B------:R-:W-:Y:S01]  /*b1a0*/  HMMA.16816.F32 R4, R32, R46, R4 ;  /* 0x0000002e2004723c */ /* 0x000fe20000001804 */
[----:B------:R-:W2:Y:S07]  /*b1b0*/  LDSM.16.M88.4 R44, [R91+0x4800] ;  /* 0x004800005b2c783b */ /* 0x000eae0000000200 */
[----:B---3--:R-:W-:Y:S08]  /*b1c0*/  HMMA.16816.F32 R12, R20, R16, R12 ;  /* 0x00000010140c723c */ /* 0x008ff0000000180c */
[----:B------:R-:W-:Y:S08]  /*b1d0*/  HMMA.16816.F32 R24, R48, R96, R24 ;  /* 0x000000603018723c */ /* 0x000ff00000001818 */
[C---:B------:R-:W-:Y:S08]  /*b1e0*/  HMMA.16816.F32 R64, R76.reuse, R72, R64 ;  /* 0x000000484c40723c */ /* 0x040ff00000001840 */
[----:B------:R-:W-:Y:S01]  /*b1f0*/  HMMA.16816.F32 R72, R76, R74, R60 ;  /* 0x0000004a4c48723c */ /* 0x000fe2000000183c */
[----:B------:R-:W3:Y:S01]  /*b200*/  LDSM.16.M88.4 R60, [R91+0x5400] ;  /* 0x005400005b3c783b */ /* 0x000ee20000000200 */
[----:B------:R-:W-:-:S02]  /*b210*/  FMUL.FTZ R12, R12, c[0x0][0x2ec] ;  /* 0x0000bb000c0c7a20 */ /* 0x000fc40000410000 */
[----:B------:R-:W-:Y:S02]  /*b220*/  FMUL.FTZ R43, R13, c[0x0][0x2ec] ;  /* 0x0000bb000d2b7a20 */ /* 0x000fe40000410000 */
[----:B------:R4:W1:Y:S02]  /*b230*/  MUFU.TANH R40, R12 ;  /* 0x0000000c00287308 */ /* 0x0008640000002400 */
[C---:B------:R-:W-:Y:S06]  /*b240*/  HMMA.16816.F32 R80, R92.reuse, R102, R80 ;  /* 0x000000665c50723c */ /* 0x040fec0000001850 */
[----:B------:R-:W1:Y:S02]  /*b250*/  MUFU.TANH R43, R43 ;  /* 0x0000002b002b7308 */ /* 0x000e640000002400 */
[----:B------:R-:W-:Y:S08]  /*b260*/  HMMA.16816.F32 R56, R92, R100, R56 ;  /* 0x000000645c38723c */ /* 0x000ff00000001838 */
[----:B------:R-:W-:Y:S01]  /*b270*/  HMMA.16816.F32 R4, R20, R18, R4 ;  /* 0x000000121404723c */ /* 0x000fe20000001804 */
[----:B------:R-:W5:Y:S07]  /*b280*/  LDSM.16.M88.4 R16, [R126+0x5800] ;  /* 0x005800007e10783b */ /* 0x000f6e0000000200 */
[----:B-1----:R-:W-:Y:S08]  /*b290*/  HMMA.16816.F32 R24, R32, R28, R24 ;  /* 0x0000001c2018723c */ /* 0x002ff00000001818 */
[----:B--2---:R-:W-:Y:S07]  /*b2a0*/  HMMA.16816.F32 R64, R48, R44, R64 ;  /* 0x0000002c3040723c */ /* 0x004fee0000001840 */
[----:B------:R-:W-:Y:S01]  /*b2b0*/  FMUL.FTZ R44, R14, c[0x0][0x2ec] ;  /* 0x0000bb000e2c7a20 */ /* 0x000fe20000410000 */
[----:B------:R-:W-:Y:S01]  /*b2c0*/  HMMA.16816.F32 R80, R76, R70, R80 ;  /* 0x000000464c50723c */ /* 0x000fe20000001850 */
[----:B------:R-:W-:-:S02]  /*b2d0*/  FMUL.FTZ R45, R15, c[0x0][0x2ec] ;  /* 0x0000bb000f2d7a20 */ /* 0x000fc40000410000 */
[----:B----4-:R-:W1:Y:S01]  /*b2e0*/  LDSM.16.M88.4 R12, [R91+0x4c00] ;  /* 0x004c00005b0c783b */ /* 0x010e620000000200 */
[----:B------:R-:W-:Y:S01]  /*b2f0*/  FMUL.FTZ R4, R4, c[0x0][0x2ec] ;  /* 0x0000bb0004047a20 */ /* 0x000fe20000410000 */
[----:B------:R-:W2:Y:S01]  /*b300*/  MUFU.TANH R44, R44 ;  /* 0x0000002c002c7308 */ /* 0x000ea20000002400 */
[----:B------:R-:W-:Y:S02]  /*b310*/  FMUL.FTZ R9, R5, c[0x0][0x2ec] ;  /* 0x0000bb0005097a20 */ /* 0x000fe40000410000 */
[----:B------:R-:W-:Y:S05]  /*b320*/  HMMA.16816.F32 R56, R76, R68, R56 ;  /* 0x000000444c38723c */ /* 0x000fea0000001838 */
[----:B------:R-:W4:Y:S03]  /*b330*/  MUFU.TANH R45, R45 ;  /* 0x0000002d002d7308 */ /* 0x000f260000002400 */
[----:B---3--:R-:W-:Y:S05]  /*b340*/  HMMA.16816.F32 R24, R20, R60, R24 ;  /* 0x0000003c1418723c */ /* 0x008fea0000001818 */
[----:B------:R3:W1:Y:S02]  /*b350*/  MUFU.TANH R60, R4 ;  /* 0x00000004003c7308 */ /* 0x0006640000002400 */
[----:B------:R-:W-:Y:S01]  /*b360*/  FMUL.FTZ R61, R7, c[0x0][0x2ec] ;  /* 0x0000bb00073d7a20 */ /* 0x000fe20000410000 */
[C---:B------:R-:W-:Y:S05]  /*b370*/  HMMA.16816.F32 R72, R48.reuse, R46, R72 ;  /* 0x0000002e3048723c */ /* 0x040fea0000001848 */
[----:B------:R-:W1:Y:S02]  /*b380*/  MUFU.TANH R61, R61 ;  /* 0x0000003d003d7308 */ /* 0x000e640000002400 */
[----:B------:R-:W-:Y:S01]  /*b390*/  FMUL.FTZ R47, R6, c[0x0][0x2ec] ;  /* 0x0000bb00062f7a20 */ /* 0x000fe20000410000 */
[----:B------:R-:W-:Y:S01]  /*b3a0*/  HMMA.16816.F32 R36, R48, R98, R36 ;  /* 0x000000623024723c */ /* 0x000fe20000001824 */
[----:B---3--:R-:W3:Y:S04]  /*b3b0*/  LDSM.16.M88.4 R4, [R126+0x5c00] ;  /* 0x005c00007e04783b */ /* 0x008ee80000000200 */
[----:B------:R-:W2:Y:S03]  /*b3c0*/  MUFU.TANH R47, R47 ;  /* 0x0000002f002f7308 */ /* 0x000ea60000002400 */
[----:B-----5:R-:W-:Y:S01]  /*b3d0*/  HMMA.16816.F32 R64, R32, R16, R64 ;  /* 0x000000102040723c */ /* 0x020fe20000001840 */
[----:B------:R-:W-:-:S02]  /*b3e0*/  FMUL.FTZ R24, R24, c[0x0][0x2ec] ;  /* 0x0000bb0018187a20 */ /* 0x000fc40000410000 */
[----:B------:R-:W-:Y:S02]  /*b3f0*/  FMUL.FTZ R25, R25, c[0x0][0x2ec] ;  /* 0x0000bb0019197a20 */ /* 0x000fe40000410000 */
[----:B------:R5:W2:Y:S03]  /*b400*/  MUFU.TANH R46, R9 ;  /* 0x00000009002e7308 */ /* 0x000aa60000002400 */
[C---:B-1----:R-:W-:Y:S05]  /*b410*/  HMMA.16816.F32 R80, R48.reuse, R14, R80 ;  /* 0x0000000e3050723c */ /* 0x042fea0000001850 */
[----:B------:R-:W1:Y:S03]  /*b420*/  MUFU.TANH R24, R24 ;  /* 0x0000001800187308 */ /* 0x000e660000002400 */
[----:B------:R-:W-:Y:S05]  /*b430*/  HMMA.16816.F32 R56, R48, R12, R56 ;  /* 0x0000000c3038723c */ /* 0x000fea0000001838 */
[----:B------:R-:W1:Y:S02]  /*b440*/  MUFU.TANH R25, R25 ;  /* 0x0000001900197308 */ /* 0x000e640000002400 */
[----:B------:R-:W-:Y:S01]  /*b450*/  FMUL.FTZ R12, R26, c[0x0][0x2ec] ;  /* 0x0000bb001a0c7a20 */ /* 0x000fe20000410000 */
[----:B------:R-:W-:Y:S01]  /*b460*/  HMMA.16816.F32 R72, R32, R18, R72 ;  /* 0x000000122048723c */ /* 0x000fe20000001848 */
[----:B------:R-:W1:Y:S01]  /*b470*/  LDSM.16.M88.4 R16, [R91+0x5c00] ;  /* 0x005c00005b10783b */ /* 0x000e620000000200 */
[----:B------:R-:W-:-:S03]  /*b480*/  FMUL.FTZ R13, R27, c[0x0][0x2ec] ;  /* 0x0000bb001b0d7a20 */ /* 0x000fc60000410000 */
[----:B------:R-:W1:Y:S03]  /*b490*/  MUFU.TANH R12, R12 ;  /* 0x0000000c000c7308 */ /* 0x000e660000002400 */
[----:B------:R-:W-:Y:S01]  /*b4a0*/  HMMA.16816.F32 R36, R32, R30, R36 ;  /* 0x0000001e2024723c */ /* 0x000fe20000001824 */
[----:B------:R-:W2:Y:S01]  /*b4b0*/  LDSM.16.M88.4 R28, [R91+0x5800] ;  /* 0x005800005b1c783b */ /* 0x000ea20000000200 */
[----:B------:R-:W-:-:S04]  /*b4c0*/  DEPBAR.LE SB0, 0x0 ;  /* 0x000080000000791a */ /* 0x000fc80000000000 */
[----:B------:R-:W1:Y:S02]  /*b4d0*/  MUFU.TANH R13, R13 ;  /* 0x0000000d000d7308 */ /* 0x000e640000002400 */
[C---:B---3--:R-:W-:Y:S07]  /*b4e0*/  HMMA.16816.F32 R80, R32.reuse, R6, R80 ;  /* 0x000000062050723c */ /* 0x048fee0000001850 */
[C---:B------:R-:W-:Y:S01]  /*b4f0*/  IADD3 R6, R8.reuse, 0x8, RZ ;  /* 0x0000000808067810 */ /* 0x040fe20007ffe0ff */
[----:B------:R-:W-:Y:S01]  /*b500*/  HMMA.16816.F32 R56, R32, R4, R56 ;  /* 0x000000042038723c */ /* 0x000fe20000001838 */
[----:B------:R-:W-:-:S02]  /*b510*/  IMNMX R8, R8, R55, PT ;  /* 0x0000003708087217 */ /* 0x000fc40003800200 */
[----:B-----5:R-:W-:-:S05]  /*b520*/  IMNMX R9, R6, R55, PT ;  /* 0x0000003706097217 */ /* 0x020fca0003800200 */
[C---:B------:R-:W-:Y:S08]  /*b530*/  HMMA.16816.F32 R36, R20.reuse, R62, R36 ;  /* 0x0000003e1424723c */ /* 0x040ff00000001824 */
[C---:B-1----:R-:W-:Y:S08]  /*b540*/  HMMA.16816.F32 R80, R20.reuse, R18, R80 ;  /* 0x000000121450723c */ /* 0x042ff00000001850 */
[C---:B--2---:R-:W-:Y:S08]  /*b550*/  HMMA.16816.F32 R64, R20.reuse, R28, R64 ;  /* 0x0000001c1440723c */ /* 0x044ff00000001840 */
[----:B------:R-:W-:Y:S01]  /*b560*/  FMUL.FTZ R26, R36, c[0x0][0x2ec] ;  /* 0x0000bb00241a7a20 */ /* 0x000fe20000410000 */
[----:B------:R-:W-:Y:S01]  /*b570*/  HMMA.16816.F32 R72, R20, R30, R72 ;  /* 0x0000001e1448723c */ /* 0x000fe20000001848 */
[----:B------:R-:W-:-:S02]  /*b580*/  FMUL.FTZ R27, R37, c[0x0][0x2ec] ;  /* 0x0000bb00251b7a20 */ /* 0x000fc40000410000 */
[----:B------:R-:W-:Y:S02]  /*b590*/  FMUL.FTZ R14, R38, c[0x0][0x2ec] ;  /* 0x0000bb00260e7a20 */ /* 0x000fe40000410000 */
[----:B------:R-:W-:Y:S01]  /*b5a0*/  FMUL.FTZ R4, R39, c[0x0][0x2ec] ;  /* 0x0000bb0027047a20 */ /* 0x000fe20000410000 */
[----:B------:R-:W1:Y:S02]  /*b5b0*/  MUFU.TANH R26, R26 ;  /* 0x0000001a001a7308 */ /* 0x000e640000002400 */
[----:B------:R-:W-:Y:S01]  /*b5c0*/  HMMA.16816.F32 R56, R20, R16, R56 ;  /* 0x000000101438723c */ /* 0x000fe20000001838 */
[----:B------:R-:W-:Y:S02]  /*b5d0*/  FMUL.FTZ R5, R80, c[0x0][0x2ec] ;  /* 0x0000bb0050057a20 */ /* 0x000fe40000410000 */
[----:B------:R-:W-:Y:S02]  /*b5e0*/  FMUL.FTZ R81, R81, c[0x0][0x2ec] ;  /* 0x0000bb0051517a20 */ /* 0x000fe40000410000 */
[----:B------:R-:W-:Y:S01]  /*b5f0*/  FMUL.FTZ R82, R82, c[0x0][0x2ec] ;  /* 0x0000bb0052527a20 */ /* 0x000fe20000410000 */
[----:B------:R-:W2:Y:S01]  /*b600*/  MUFU.TANH R27, R27 ;  /* 0x0000001b001b7308 */ /* 0x000ea20000002400 */
[----:B------:R-:W-:-:S02]  /*b610*/  FMUL.FTZ R83, R83, c[0x0][0x2ec] ;  /* 0x0000bb0053537a20 */ /* 0x000fc40000410000 */
[----:B------:R-:W-:Y:S02]  /*b620*/  FMUL.FTZ R64, R64, c[0x0][0x2ec] ;  /* 0x0000bb0040407a20 */ /* 0x000fe40000410000 */
[----:B------:R-:W-:Y:S02]  /*b630*/  FMUL.FTZ R65, R65, c[0x0][0x2ec] ;  /* 0x0000bb0041417a20 */ /* 0x000fe40000410000 */
[----:B------:R-:W-:Y:S01]  /*b640*/  FMUL.FTZ R66, R66, c[0x0][0x2ec] ;  /* 0x0000bb0042427a20 */ /* 0x000fe20000410000 */
[----:B------:R-:W3:Y:S01]  /*b650*/  MUFU.TANH R14, R14 ;  /* 0x0000000e000e7308 */ /* 0x000ee20000002400 */
[----:B------:R-:W-:Y:S02]  /*b660*/  FMUL.FTZ R67, R67, c[0x0][0x2ec] ;  /* 0x0000bb0043437a20 */ /* 0x000fe40000410000 */
[----:B------:R-:W-:Y:S02]  /*b670*/  FMUL.FTZ R72, R72, c[0x0][0x2ec] ;  /* 0x0000bb0048487a20 */ /* 0x000fe40000410000 */
[----:B------:R-:W-:-:S02]  /*b680*/  FMUL.FTZ R73, R73, c[0x0][0x2ec] ;  /* 0x0000bb0049497a20 */ /* 0x000fc40000410000 */
[----:B------:R-:W-:Y:S01]  /*b690*/  FMUL.FTZ R74, R74, c[0x0][0x2ec] ;  /* 0x0000bb004a4a7a20 */ /* 0x000fe20000410000 */
[----:B------:R-:W1:Y:S01]  /*b6a0*/  MUFU.TANH R4, R4 ;  /* 0x0000000400047308 */ /* 0x000e620000002400 */
[----:B------:R-:W-:Y:S02]  /*b6b0*/  FMUL.FTZ R75, R75, c[0x0][0x2ec] ;  /* 0x0000bb004b4b7a20 */ /* 0x000fe40000410000 */
[----:B------:R-:W-:Y:S02]  /*b6c0*/  FMUL.FTZ R56, R56, c[0x0][0x2ec] ;  /* 0x0000bb0038387a20 */ /* 0x000fe40000410000 */
[----:B------:R-:W-:Y:S02]  /*b6d0*/  FMUL.FTZ R57, R57, c[0x0][0x2ec] ;  /* 0x0000bb0039397a20 */ /* 0x000fe40000410000 */
[----:B------:R-:W-:Y:S01]  /*b6e0*/  FMUL.FTZ R58, R58, c[0x0][0x2ec] ;  /* 0x0000bb003a3a7a20 */ /* 0x000fe20000410000 */
[----:B------:R1:W1:Y:S01]  /*b6f0*/  MUFU.TANH R118, R64 ;  /* 0x0000004000767308 */ /* 0x0002620000002400 */
[----:B------:R-:W-:-:S07]  /*b700*/  FMUL.FTZ R59, R59, c[0x0][0x2ec] ;  /* 0x0000bb003b3b7a20 */ /* 0x000fce0000410000 */
[----:B------:R1:W1:Y:S08]  /*b710*/  MUFU.TANH R140, R65 ;  /* 0x00000041008c7308 */ /* 0x0002700000002400 */
        /* <DEDUP_REMOVED lines=13> */
[----:B------:R1:W1:Y:S01]  /*b7f0*/  MUFU.TANH R92, R83 ;  /* 0x00000053005c7308 */ /* 0x0002620000002400 */
        /* <DEDUP_REMOVED lines=61> */
.L_x_4352:
[----:B------:R-:W-:-:S05]  /*bbd0*/  IMAD.MOV.U32 R7, RZ, RZ, c[0x0][0x198] ;  /* 0x00006600ff077624 */ /* 0x000fca00078e00ff */
[----:B------:R-:W-:-:S04]  /*bbe0*/  LEA R7, -R7, RZ, 0x6 ;  /* 0x000000ff07077211 */ /* 0x000fc800078e31ff */
[----:B------:R-:W-:Y:S02]  /*bbf0*/  SHF.R.S32.HI R6, RZ, 0x1f, R7 ;  /* 0x0000001fff067819 */ /* 0x000fe40000011407 */
.L_x_4353:
        /* <DEDUP_REMOVED lines=60> */
.L_x_4351:
[----:B--234-:R-:W-:Y:S02]  /*bfc0*/  IMAD.IADD R41, R0, 0x1, R41 ;  /* 0x0000000100297824 */ /* 0x01cfe400078e0229 */
[----:B------:R-:W-:-:S03]  /*bfd0*/  IMAD.SHL.U32 R124, R3, 0x2, RZ ;  /* 0x00000002037c7824 */ /* 0x000fc600078e00ff */
[C---:B------:R-:W-:Y:S01]  /*bfe0*/  IADD3 R2, R41.reuse, 0x1, RZ ;  /* 0x0000000129027810 */ /* 0x040fe20007ffe0ff */
[----:B------:R-:W-:Y:S01]  /*bff0*/  IMAD R90, R42, 0x2, R124 ;  /* 0x000000022a5a7824 */ /* 0x000fe200078e027c */
[C---:B------:R-:W-:Y:S01]  /*c000*/  IADD3 R0, R41.reuse, 0x8, RZ ;  /* 0x0000000829007810 */ /* 0x040fe20007ffe0ff */
[----:B------:R-:W-:Y:S01]  /*c010*/  LDSM.16.MT88.4 R76, [R124+0x6000] ;  /* 0x006000007c4c783b */ /* 0x000fe20000004200 */
[CC--:B------:R-:W-:Y:S02]  /*c020*/  ISETP.GE.AND P2, PT, R2.reuse, R8.reuse, PT ;  /* 0x000000080200720c */ /* 0x0c0fe40003f46270 */
[-C--:B------:R-:W-:Y:S01]  /*c030*/  ISETP.GE.AND P1, PT, R2, R9.reuse, PT ;  /* 0x000000090200720c */ /* 0x080fe20003f26270 */
[----:B------:R-:W-:Y:S01]  /*c040*/  LDSM.16.MT88.4 R68, [R90+0x6000] ;  /* 0x006000005a44783b */ /* 0x000fe20000004200 */
[----:B------:R-:W-:Y:S02]  /*c050*/  IADD3 R2, R41, 0x9, RZ ;  /* 0x0000000929027810 */ /* 0x000fe40007ffe0ff */
[C---:B------:R-:W-:Y:S01]  /*c060*/  ISETP.GE.AND P5, PT, R0.reuse, R8, PT ;  /* 0x000000080000720c */ /* 0x040fe20003fa6270 */
[----:B------:R-:W-:Y:S01]  /*c070*/  LDSM.16.MT88.4 R52, [R90+0x7000] ;  /* 0x007000005a34783b */ /* 0x000fe20000004200 */
[----:B------:R-:W-:-:S02]  /*c080*/  ISETP.GE.AND P0, PT, R0, R9, PT ;  /* 0x000000090000720c */ /* 0x000fc40003f06270 */
[----:B------:R-:W-:Y:S02]  /*c090*/  FSEL R0, R43, -INF , !P2 ;  /* 0xff8000002b007808 */ /* 0x000fe40005000000 */
[C---:B------:R-:W-:Y:S02]  /*c0a0*/  ISETP.GE.AND P2, PT, R2.reuse, R9, PT ;  /* 0x000000090200720c */ /* 0x040fe40003f46270 */
[----:B------:R-:W-:Y:S02]  /*c0b0*/  IADD3 R6, R41, 0x10, RZ ;  /* 0x0000001029067810 */ /* 0x000fe40007ffe0ff */
[----:B------:R-:W-:Y:S02]  /*c0c0*/  FSEL R22, R61, -INF , !P2 ;  /* 0xff8000003d167808 */ /* 0x000fe40005000000 */
[-C--:B------:R-:W-:Y:S02]  /*c0d0*/  ISETP.GE.AND P2, PT, R41, R8.reuse, PT ;  /* 0x000000082900720c */ /* 0x080fe40003f46270 */
[----:B------:R-:W-:-:S02]  /*c0e0*/  ISETP.GE.AND P6, PT, R2, R8, PT ;  /* 0x000000080200720c */ /* 0x000fc40003fc6270 */
[----:B------:R-:W-:Y:S02]  /*c0f0*/  FSEL R40, R40, -INF , !P2 ;  /* 0xff80000028287808 */ /* 0x000fe40005000000 */
[----:B------:R-:W-:Y:S02]  /*c100*/  FSEL R60, R60, -INF , !P5 ;  /* 0xff8000003c3c7808 */ /* 0x000fe40006800000 */
[----:B------:R-:W-:Y:S02]  /*c110*/  FMNMX.FTZ R7, R40, R0, !PT ;  /* 0x0000000028077209 */ /* 0x000fe40007810000 */
[----:B------:R-:W-:Y:S02]  /*c120*/  IADD3 R2, R41, 0x11, RZ ;  /* 0x0000001129027810 */ /* 0x000fe40007ffe0ff */
[----:B------:R-:W-:Y:S02]  /*c130*/  FSEL R20, R45, -INF , !P1 ;  /* 0xff8000002d147808 */ /* 0x000fe40004800000 */
[----:B------:R-:W-:-:S02]  /*c140*/  ISETP.GE.AND P1, PT, R6, R8, PT ;  /* 0x000000080600720c */ /* 0x000fc40003f26270 */
[----:B------:R-:W-:Y:S02]  /*c150*/  FSEL R46, R46, -INF , !P6 ;  /* 0xff8000002e2e7808 */ /* 0x000fe40007000000 */
[----:B------:R-:W-:Y:S02]  /*c160*/  FMNMX.FTZ R7, R60, R7, !PT ;  /* 0x000000073c077209 */ /* 0x000fe40007810000 */
[----:B------:R-:W-:Y:S02]  /*c170*/  FSEL R28, R47, -INF , !P0 ;  /* 0xff8000002f1c7808 */ /* 0x000fe40004000000 */
[-C--:B------:R-:W-:Y:S02]  /*c180*/  ISETP.GE.AND P5, PT, R6, R9.reuse, PT ;  /* 0x000000090600720c */ /* 0x080fe40003fa6270 */
[C---:B------:R-:W-:Y:S02]  /*c190*/  ISETP.GE.AND P0, PT, R2.reuse, R8, PT ;  /* 0x000000080200720c */ /* 0x040fe40003f06270 */
[----:B------:R-:W-:-:S02]  /*c1a0*/  ISETP.GE.AND P6, PT, R2, R9, PT ;  /* 0x000000090200720c */ /* 0x000fc40003fc6270 */
[C---:B------:R-:W-:Y:S02]  /*c1b0*/  IADD3 R6, R41.reuse, 0x18, RZ ;  /* 0x0000001829067810 */ /* 0x040fe40007ffe0ff */
[----:B------:R-:W-:Y:S02]  /*c1c0*/  IADD3 R2, R41, 0x19, RZ ;  /* 0x0000001929027810 */ /* 0x000fe40007ffe0ff */
[----:B------:R-:W-:Y:S02]  /*c1d0*/  FSEL R24, R24, -INF , !P1 ;  /* 0xff80000018187808 */ /* 0x000fe40004800000 */
[----:B------:R-:W-:Y:S02]  /*c1e0*/  FMNMX.FTZ R7, R46, R7, !PT ;  /* 0x000000072e077209 */ /* 0x000fe40007810000 */
[----:B------:R-:W-:Y:S02]  /*c1f0*/  ISETP.GE.AND P1, PT, R6, R8, PT ;  /* 0x000000080600720c */ /* 0x000fe40003f26270 */
[----:B------:R-:W-:-:S02]  /*c200*/  FSEL R16, R12, -INF , !P5 ;  /* 0xff8000000c107808 */ /* 0x000fc40006800000 */
[----:B------:R-:W-:Y:S02]  /*c210*/  FSEL R18, R25, -INF , !P0 ;  /* 0xff80000019127808 */ /* 0x000fe40004000000 */
[----:B------:R-:W-:Y:S02]  /*c220*/  ISETP.GE.AND P2, PT, R2, R9, PT ;  /* 0x000000090200720c */ /* 0x000fe40003f46270 */
[----:B------:R-:W-:Y:S02]  /*c230*/  FMNMX.FTZ R7, R24, R7, !PT ;  /* 0x0000000718077209 */ /* 0x000fe40007810000 */
[----:B------:R-:W-:Y:S02]  /*c240*/  ISETP.GE.AND P5, PT, R6, R9, PT ;  /* 0x000000090600720c */ /* 0x000fe40003fa6270 */
[----:B------:R-:W-:Y:S02]  /*c250*/  IADD3 R6, R41, 0x20, RZ ;  /* 0x0000002029067810 */ /* 0x000fe40007ffe0ff */
[----:B------:R-:W-:-:S02]  /*c260*/  ISETP.GE.AND P0, PT, R2, R8, PT ;  /* 0x000000080200720c */ /* 0x000fc40003f06270 */
[----:B-1----:R-:W-:Y:S02]  /*c270*/  FSEL R26, R26, -INF , !P1 ;  /* 0xff8000001a1a7808 */ /* 0x002fe40004800000 */
[----:B------:R-:W-:Y:S02]  /*c280*/  FSEL R4, R4, -INF , !P2 ;  /* 0xff80000004047808 */ /* 0x000fe40005000000 */
[----:B------:R-:W-:Y:S02]  /*c290*/  FMNMX.FTZ R21, R18, R7, !PT ;  /* 0x0000000712157209 */ /* 0x000fe40007810000 */
[----:B------:R-:W-:Y:S02]  /*c2a0*/  FSEL R12, R13, -INF , !P6 ;  /* 0xff8000000d0c7808 */ /* 0x000fe40007000000 */
[----:B------:R-:W-:Y:S02]  /*c2b0*/  ISETP.GE.AND P2, PT, R41, R9, PT ;  /* 0x000000092900720c */ /* 0x000fe40003f46270 */
[----:B------:R-:W-:-:S02]  /*c2c0*/  ISETP.GE.AND P6, PT, R6, R8, PT ;  /* 0x000000080600720c */ /* 0x000fc40003fc6270 */
[----:B------:R-:W-:Y:S02]  /*c2d0*/  ISETP.GE.AND P1, PT, R6, R9, PT ;  /* 0x000000090600720c */ /* 0x000fe40003f26270 */
[----:B------:R-:W-:Y:S02]  /*c2e0*/  FSEL R6, R14, -INF , !P5 ;  /* 0xff8000000e067808 */ /* 0x000fe40006800000 */
[----:B------:R-:W-:Y:S02]  /*c2f0*/  IADD3 R2, R41, 0x21, RZ ;  /* 0x0000002129027810 */ /* 0x000fe40007ffe0ff */
[----:B------:R-:W-:Y:S02]  /*c300*/  FSEL R14, R27, -INF , !P0 ;  /* 0xff8000001b0e7808 */ /* 0x000fe40004000000 */
[----:B------:R-:W-:Y:S02]  /*c310*/  FMNMX.FTZ R21, R26, R21, !PT ;  /* 0x000000151a157209 */ /* 0x000fe40007810000 */
[----:B------:R-:W-:-:S02]  /*c320*/  FSEL R44, R44, -INF , !P2 ;  /* 0xff8000002c2c7808 */ /* 0x000fc40005000000 */
[----:B------:R-:W-:Y:S02]  /*c330*/  ISETP.GE.AND P5, PT, R2, R8, PT ;  /* 0x000000080200720c */ /* 0x000fe40003fa6270 */
[C---:B------:R-:W-:Y:S02]  /*c340*/  IADD3 R19, R41.reuse, 0x28, RZ ;  /* 0x0000002829137810 */ /* 0x040fe40007ffe0ff */
        /* <DEDUP_REMOVED lines=14> */
[C---:B------:R-:W-:Y:S02]  /*c430*/  IADD3 R13, R41.reuse, 0x31, RZ ;  /* 0x00000031290d7810 */ /* 0x040fe40007ffe0ff */
[----:B------:R-:W-:-:S02]  /*c440*/  IADD3 R7, R41, 0x38, RZ ;  /* 0x0000003829077810 */ /* 0x000fc40007ffe0ff */
[----:B------:R-:W-:Y:S02]  /*c450*/  FSEL R138, R138, -INF , !P5 ;  /* 0xff8000008a8a7808 */ /* 0x000fe40006800000 */
[----:B------:R-:W-:Y:S02]  /*c460*/  FMNMX.FTZ R21, R114, R21, !PT ;  /* 0x0000001572157209 */ /* 0x000fe40007810000 */
[----:B------:R-:W-:Y:S02]  /*c470*/  FMNMX.FTZ R23, R16, R23, !PT ;  /* 0x0000001710177209 */ /* 0x000fe40007810000 */
[----:B------:R-:W-:Y:S02]  /*c480*/  FSEL R110, R110, -INF , !P2 ;  /* 0xff8000006e6e7808 */ /* 0x000fe40005000000 */
[----:B------:R-:W-:Y:S02]  /*c490*/  ISETP.GE.AND P5, PT, R13, R8, PT ;  /* 0x000000080d00720c */ /* 0x000fe40003fa6270 */
[----:B------:R-:W-:-:S02]  /*c4a0*/  FMNMX.FTZ R21, R138, R21, !PT ;  /* 0x000000158a157209 */ /* 0x000fc40007810000 */
[----:B------:R-:W-:Y:S02]  /*c4b0*/  ISETP.GE.AND P2, PT, R7, R8, PT ;  /* 0x000000080700720c */ /* 0x000fe40003f46270 */
[----:B------:R-:W-:Y:S02]  /*c4c0*/  FMNMX.FTZ R23, R12, R23, !PT ;  /* 0x000000170c177209 */ /* 0x000fe40007810000 */
[----:B------:R-:W-:Y:S02]  /*c4d0*/  ISETP.GE.AND P0, PT, R2, R9, PT ;  /* 0x000000090200720c */ /* 0x000fe40003f06270 */
[----:B------:R-:W-:Y:S02]  /*c4e0*/  IADD3 R2, R41, 0x39, RZ ;  /* 0x0000003929027810 */ /* 0x000fe40007ffe0ff */
[----:B------:R-:W-:Y:S02]  /*c4f0*/  FSEL R108, R108, -INF , !P5 ;  /* 0xff8000006c6c7808 */ /* 0x000fe40006800000 */
[----:B------:R-:W-:-:S02]  /*c500*/  FMNMX.FTZ R21, R110, R21, !PT ;  /* 0x000000156e157209 */ /* 0x000fc40007810000 */
[----:B------:R-:W-:Y:S02]  /*c510*/  FSEL R106, R5, -INF , !P2 ;  /* 0xff800000056a7808 */ /* 0x000fe40005000000 */
[----:B------:R-:W-:Y:S02]  /*c520*/  FMNMX.FTZ R5, R6, R23, !PT ;  /* 0x0000001706057209 */ /* 0x000fe40007810000 */
[----:B------:R-:W-:Y:S02]  /*c530*/  ISETP.GE.AND P5, PT, R2, R8, PT ;  /* 0x000000080200720c */ /* 0x000fe40003fa6270 */
[----:B------:R-:W-:Y:S02]  /*c540*/  FMNMX.FTZ R21, R108, R21, !PT ;  /* 0x000000156c157209 */ /* 0x000fe40007810000 */
[----:B------:R-:W-:Y:S02]  /*c550*/  FSEL R116, R116, -INF , !P1 ;  /* 0xff80000074747808 */ /* 0x000fe40004800000 */
[----:B------:R-:W-:-:S02]  /*c560*/  FMNMX.FTZ R5, R4, R5, !PT ;  /* 0x0000000504057209 */ /* 0x000fc40007810000 */
[----:B------:R-:W-:Y:S02]  /*c570*/  FSEL R104, R104, -INF , !P5 ;  /* 0xff80000068687808 */ /* 0x000fe40006800000 */
[----:B------:R-:W-:Y:S02]  /*c580*/  FMNMX.FTZ R21, R106, R21, !PT ;  /* 0x000000156a157209 */ /* 0x000fe40007810000 */
[----:B------:R-:W-:Y:S02]  /*c590*/  ISETP.GE.AND P1, PT, R19, R9, PT ;  /* 0x000000091300720c */ /* 0x000fe40003f26270 */
[----:B------:R-:W-:Y:S02]  /*c5a0*/  FSEL R122, R122, -INF , !P0 ;  /* 0xff8000007a7a7808 */ /* 0x000fe40004000000 */
[----:B------:R-:W-:Y:S02]  /*c5b0*/  FMNMX.FTZ R19, R116, R5, !PT ;  /* 0x0000000574137209 */ /* 0x000fe40007810000 */
[----:B------:R-:W-:-:S02]  /*c5c0*/  FMNMX.FTZ R5, R104, R21, !PT ;  /* 0x0000001568057209 */ /* 0x000fc40007810000 */
[----:B------:R-:W-:Y:S02]  /*c5d0*/  ISETP.GE.AND P0, PT, R17, R9, PT ;  /* 0x000000091100720c */ /* 0x000fe40003f06270 */
[----:B------:R-:W-:Y:S01]  /*c5e0*/  FSEL R112, R112, -INF , !P1 ;  /* 0xff80000070707808 */ /* 0x000fe20004800000 */
[----:B------:R-:W1:Y:S01]  /*c5f0*/  SHFL.BFLY PT, R30, R5, 0x2, 0x1f ;  /* 0x0c401f00051e7f89 */ /* 0x000e6200000e0000 */
[----:B------:R-:W-:Y:S02]  /*c600*/  FMNMX.FTZ R19, R122, R19, !PT ;  /* 0x000000137a137209 */ /* 0x000fe40007810000 */
[----:B------:R-:W-:Y:S02]  /*c610*/  ISETP.GE.AND P1, PT, R15, R9, PT ;  /* 0x000000090f00720c */ /* 0x000fe40003f26270 */
[----:B------:R-:W-:Y:S02]  /*c620*/  FSEL R120, R120, -INF , !P0 ;  /* 0xff80000078787808 */ /* 0x000fe40004000000 */
[----:B------:R-:W-:-:S02]  /*c630*/  FMNMX.FTZ R19, R112, R19, !PT ;  /* 0x0000001370137209 */ /* 0x000fc40007810000 */
[----:B------:R-:W-:Y:S02]  /*c640*/  ISETP.GE.AND P0, PT, R13, R9, PT ;  /* 0x000000090d00720c */ /* 0x000fe40003f06270 */
[----:B------:R-:W-:Y:S02]  /*c650*/  FSEL R102, R102, -INF , !P1 ;  /* 0xff80000066667808 */ /* 0x000fe40004800000 */
[----:B------:R-:W-:Y:S02]  /*c660*/  FMNMX.FTZ R19, R120, R19, !PT ;  /* 0x0000001378137209 */ /* 0x000fe40007810000 */
[----:B------:R-:W-:Y:S02]  /*c670*/  ISETP.GE.AND P1, PT, R7, R9, PT ;  /* 0x000000090700720c */ /* 0x000fe40003f26270 */
[----:B------:R-:W-:Y:S02]  /*c680*/  FSEL R96, R96, -INF , !P0 ;  /* 0xff80000060607808 */ /* 0x000fe40004000000 */
[----:B------:R-:W-:-:S02]  /*c690*/  FMNMX.FTZ R19, R102, R19, !PT ;  /* 0x0000001366137209 */ /* 0x000fc40007810000 */
[----:B------:R-:W-:Y:S02]  /*c6a0*/  ISETP.GE.AND P0, PT, R2, R9, PT ;  /* 0x000000090200720c */ /* 0x000fe40003f06270 */
[----:B------:R-:W-:Y:S02]  /*c6b0*/  FSEL R94, R94, -INF , !P1 ;  /* 0xff8000005e5e7808 */ /* 0x000fe40004800000 */
[----:B------:R-:W-:Y:S02]  /*c6c0*/  FMNMX.FTZ R19, R96, R19, !PT ;  /* 0x0000001360137209 */ /* 0x000fe40007810000 */
[----:B------:R-:W-:Y:S02]  /*c6d0*/  FSEL R92, R92, -INF , !P0 ;  /* 0xff8000005c5c7808 */ /* 0x000fe40004000000 */
[----:B------:R-:W-:Y:S02]  /*c6e0*/  FMNMX.FTZ R7, R94, R19, !PT ;  /* 0x000000135e077209 */ /* 0x000fe40007810000 */
[----:B-1----:R-:W-:-:S02]  /*c6f0*/  FMNMX.FTZ R13, R5, R30, !PT ;  /* 0x0000001e050d7209 */ /* 0x002fc40007810000 */
        /* <DEDUP_REMOVED lines=12> */
[----:B------:R-:W-:Y:S01]  /*c7c0*/  LDSM.16.MT88.4 R40, [R124+0x8000] ;  /* 0x008000007c28783b */ /* 0x000fe20000004200 */
[----:B------:R-:W-:Y:S01]  /*c7d0*/  MUFU.EX2 R34, R34 ;  /* 0x0000002200227308 */ /* 0x000fe20000000800 */
[--C-:B------:R-:W-:Y:S02]  /*c7e0*/  FFMA.FTZ R29, R24, c[0x0][0x23c], -R97.reuse ;  /* 0x00008f00181d7a23 */ /* 0x100fe40000010861 */
[--C-:B------:R-:W-:Y:S01]  /*c7f0*/  FFMA.FTZ R24, R14, c[0x0][0x23c], -R97.reuse ;  /* 0x00008f000e187a23 */ /* 0x100fe20000010861 */
[----:B------:R-:W2:Y:S01]  /*c800*/  LDSM.16.MT88.4 R60, [R124+0x7000] ;  /* 0x007000007c3c783b */ /* 0x000ea20000004200 */
[----:B------:R-:W-:-:S02]  /*c810*/  FFMA.FTZ R27, R26, c[0x0][0x23c], -R97 ;  /* 0x00008f001a1b7a23 */ /* 0x000fc40000010861 */
[--C-:B------:R-:W-:Y:S01]  /*c820*/  FFMA.FTZ R118, R118, c[0x0][0x23c], -R97.reuse ;  /* 0x00008f0076767a23 */ /* 0x100fe20000010861 */
[----:B------:R-:W3:Y:S01]  /*c830*/  MUFU.EX2 R93, R93 ;  /* 0x0000005d005d7308 */ /* 0x000ee20000000800 */
[--C-:B------:R-:W-:Y:S02]  /*c840*/  FFMA.FTZ R105, R140, c[0x0][0x23c], -R97.reuse ;  /* 0x00008f008c697a23 */ /* 0x100fe40000010861 */
        /* <DEDUP_REMOVED lines=10> */
[--C-:B------:R-:W-:Y:S01]  /*c8f0*/  FFMA.FTZ R106, R106, c[0x0][0x23c], -R97.reuse ;  /* 0x00008f006a6a7a23 */ /* 0x100fe20000010861 */
[----:B---3--:R-:W-:Y:S01]  /*c900*/  F2FP.PACK_AB R48, R34, R93 ;  /* 0x0000005d2230723e */ /* 0x008fe200000000ff */
[----:B------:R-:W-:Y:S01]  /*c910*/  FFMA.FTZ R143, R104, c[0x0][0x23c], -R97 ;  /* 0x00008f00688f7a23 */ /* 0x000fe20000010861 */
[----:B------:R-:W1:Y:S01]  /*c920*/  MUFU.EX2 R30, R30 ;  /* 0x0000001e001e7308 */ /* 0x000e620000000800 */
[--C-:B------:R-:W-:Y:S02]  /*c930*/  FFMA.FTZ R98, R44, c[0x0][0x23c], -R33.reuse ;  /* 0x00008f002c627a23 */ /* 0x100fe40000010821 */
[--C-:B------:R-:W-:Y:S02]  /*c940*/  FFMA.FTZ R95, R20, c[0x0][0x23c], -R33.reuse ;  /* 0x00008f00145f7a23 */ /* 0x100fe40000010821 */
[----:B------:R-:W-:-:S02]  /*c950*/  FFMA.FTZ R100, R28, c[0x0][0x23c], -R33 ;  /* 0x00008f001c647a23 */ /* 0x000fc40000010821 */
[--C-:B------:R-:W-:Y:S01]  /*c960*/  FFMA.FTZ R31, R22, c[0x0][0x23c], -R33.reuse ;  /* 0x00008f00161f7a23 */ /* 0x100fe20000010821 */
[----:B------:R-:W-:Y:S01]  /*c970*/  MUFU.EX2 R98, R98 ;  /* 0x0000006200627308 */ /* 0x000fe20000000800 */
[----:B------:R-:W-:Y:S01]  /*c980*/  FFMA.FTZ R25, R12, c[0x0][0x23c], -R33 ;  /* 0x00008f000c197a23 */ /* 0x000fe20000010821 */
[----:B------:R-:W-:Y:S01]  /*c990*/  LDSM.16.MT88.4 R20, [R124+0x6400] ;  /* 0x006400007c14783b */ /* 0x000fe20000004200 */
[----:B------:R-:W-:Y:S02]  /*c9a0*/  FFMA.FTZ R28, R18, c[0x0][0x23c], -R97 ;  /* 0x00008f00121c7a23 */ /* 0x000fe40000010861 */
[--C-:B------:R-:W-:Y:S01]  /*c9b0*/  FFMA.FTZ R32, R16, c[0x0][0x23c], -R33.reuse ;  /* 0x00008f0010207a23 */ /* 0x100fe20000010821 */
[----:B------:R-:W3:Y:S01]  /*c9c0*/  LDSM.16.MT88.4 R12, [R90+0x6400] ;  /* 0x006400005a0c783b */ /* 0x000ee20000004200 */
[--C-:B------:R-:W-:Y:S01]  /*c9d0*/  FFMA.FTZ R26, R6, c[0x0][0x23c], -R33.reuse ;  /* 0x00008f00061a7a23 */ /* 0x100fe20000010821 */
[----:B------:R-:W4:Y:S01]  /*c9e0*/  MUFU.EX2 R95, R95 ;  /* 0x0000005f005f7308 */ /* 0x000f220000000800 */
[----:B-1----:R-:W-:Y:S01]  /*c9f0*/  F2FP.PACK_AB R50, R30, R35 ;  /* 0x000000231e32723e */ /* 0x002fe200000000ff */
[--C-:B------:R-:W-:Y:S01]  /*ca00*/  FFMA.FTZ R3, R4, c[0x0][0x23c], -R33.reuse ;  /* 0x00008f0004037a23 */ /* 0x100fe20000010821 */
[----:B------:R-:W1:Y:S01]  /*ca10*/  LDSM.16.MT88.4 R16, [R124+0x7400] ;  /* 0x007400007c10783b */ /* 0x000e620000004200 */
[----:B------:R-:W-:-:S02]  /*ca20*/  FFMA.FTZ R116, R116, c[0x0][0x23c], -R33 ;  /* 0x00008f0074747a23 */ /* 0x000fc40000010821 */
[--C-:B------:R-:W-:Y:S02]  /*ca30*/  FFMA.FTZ R103, R122, c[0x0][0x23c], -R33.reuse ;  /* 0x00008f007a677a23 */ /* 0x100fe40000010821 */
[----:B------:R-:W-:Y:S01]  /*ca40*/  MUFU.EX2 R100, R100 ;  /* 0x0000006400647308 */ /* 0x000fe20000000800 */
[--C-:B------:R-:W-:Y:S02]  /*ca50*/  FFMA.FTZ R112, R112, c[0x0][0x23c], -R33.reuse ;  /* 0x00008f0070707a23 */ /* 0x100fe40000010821 */
[--C-:B------:R-:W-:Y:S02]  /*ca60*/  FFMA.FTZ R99, R120, c[0x0][0x23c], -R33.reuse ;  /* 0x00008f0078637a23 */ /* 0x100fe40000010821 */
[--C-:B------:R-:W-:Y:S02]  /*ca70*/  FFMA.FTZ R97, R102, c[0x0][0x23c], -R33.reuse ;  /* 0x00008f0066617a23 */ /* 0x100fe40000010821 */
[--C-:B------:R-:W-:Y:S01]  /*ca80*/  FFMA.FTZ R96, R96, c[0x0][0x23c], -R33.reuse ;  /* 0x00008f0060607a23 */ /* 0x100fe20000010821 */
[----:B------:R-:W5:Y:S01]  /*ca90*/  MUFU.EX2 R31, R31 ;  /* 0x0000001f001f7308 */ /* 0x000f620000000800 */
[----:B----4-:R-:W-:Y:S01]  /*caa0*/  F2FP.PACK_AB R49, R95, R98 ;  /* 0x000000625f31723e */ /* 0x010fe200000000ff */
[----:B------:R-:W-:-:S02]  /*cab0*/  FFMA.FTZ R94, R94, c[0x0][0x23c], -R33 ;  /* 0x00008f005e5e7a23 */ /* 0x000fc40000010821 */
[----:B------:R-:W-:Y:S02]  /*cac0*/  FFMA.FTZ R33, R92, c[0x0][0x23c], -R33 ;  /* 0x00008f005c217a23 */ /* 0x000fe40000010821 */
[----:B------:R-:W-:Y:S02]  /*cad0*/  FADD.FTZ R34, R93, R34 ;  /* 0x000000225d227221 */ /* 0x000fe40000010000 */
[----:B------:R-:W-:Y:S01]  /*cae0*/  MUFU.EX2 R29, R29 ;  /* 0x0000001d001d7308 */ /* 0x000fe20000000800 */
[----:B------:R-:W-:Y:S02]  /*caf0*/  FADD.FTZ R95, R98, R95 ;  /* 0x0000005f625f7221 */ /* 0x000fe40000010000 */
[----:B------:R-:W-:-:S04]  /*cb00*/  FADD.FTZ R35, R35, R34 ;  /* 0x0000002223237221 */ /* 0x000fc80000010000 */
[----:B------:R-:W-:Y:S01]  /*cb10*/  FADD.FTZ R30, R30, R35 ;  /* 0x000000231e1e7221 */ /* 0x000fe20000010000 */
[----:B-----5:R-:W-:Y:S01]  /*cb20*/  F2FP.PACK_AB R51, R31, R100 ;  /* 0x000000641f33723e */ /* 0x020fe200000000ff */
[----:B------:R-:W4:Y:S01]  /*cb30*/  MUFU.EX2 R28, R28 ;  /* 0x0000001c001c7308 */ /* 0x000f220000000800 */
[----:B------:R-:W-:-:S04]  /*cb40*/  FADD.FTZ R100, R100, R95 ;  /* 0x0000005f64647221 */ /* 0x000fc80000010000 */
[----:B------:R-:W-:Y:S01]  /*cb50*/  FADD.FTZ R31, R31, R100 ;  /* 0x000000641f1f7221 */ /* 0x000fe20000010000 */
[C---:B------:R-:W-:Y:S02]  /*cb60*/  HMMA.16816.F32 R72, R48.reuse, R68, RZ ;  /* 0x000000443048723c */ /* 0x040fe400000018ff */
[----:B------:R-:W-:Y:S06]  /*cb70*/  MUFU.EX2 R27, R27 ;  /* 0x0000001b001b7308 */ /* 0x000fec0000000800 */
[----:B------:R-:W-:Y:S02]  /*cb80*/  HMMA.16816.F32 R68, R48, R70, RZ ;  /* 0x000000463044723c */ /* 0x000fe400000018ff */
[----:B------:R-:W5:Y:S01]  /*cb90*/  MUFU.EX2 R24, R24 ;  /* 0x0000001800187308 */ /* 0x000f620000000800 */
[----:B----4-:R-:W-:Y:S01]  /*cba0*/  F2FP.PACK_AB R4, R28, R29 ;  /* 0x0000001d1c04723e */ /* 0x010fe200000000ff */
[----:B------:R-:W-:-:S04]  /*cbb0*/  FADD.FTZ R29, R29, R30 ;  /* 0x0000001e1d1d7221 */ /* 0x000fc80000010000 */
[C---:B--2---:R-:W-:Y:S01]  /*cbc0*/  HMMA.16816.F32 R64, R48.reuse, R60, RZ ;  /* 0x0000003c3040723c */ /* 0x044fe200000018ff */
[----:B------:R-:W-:Y:S01]  /*cbd0*/  FADD.FTZ R28, R28, R29 ;  /* 0x0000001d1c1c7221 */ /* 0x000fe20000010000 */
[----:B------:R-:W-:Y:S06]  /*cbe0*/  MUFU.EX2 R32, R32 ;  /* 0x0000002000207308 */ /* 0x000fec0000000800 */
[----:B------:R-:W-:Y:S02]  /*cbf0*/  HMMA.16816.F32 R60, R48, R62, RZ ;  /* 0x0000003e303c723c */ /* 0x000fe400000018ff */
[----:B------:R-:W2:Y:S01]  /*cc00*/  MUFU.EX2 R25, R25 ;  /* 0x0000001900197308 */ /* 0x000ea20000000800 */
[----:B-----5:R-:W-:Y:S01]  /*cc10*/  F2FP.PACK_AB R6, R24, R27 ;  /* 0x0000001b1806723e */ /* 0x020fe200000000ff */
[----:B------:R-:W-:-:S04]  /*cc20*/  FADD.FTZ R27, R27, R28 ;  /* 0x0000001c1b1b7221 */ /* 0x000fc80000010000 */
[C---:B------:R-:W-:Y:S01]  /*cc30*/  HMMA.16816.F32 R80, R48.reuse, R76, RZ ;  /* 0x0000004c3050723c */ /* 0x040fe200000018ff */
[----:B------:R-:W-:Y:S01]  /*cc40*/  FADD.FTZ R27, R24, R27 ;  /* 0x0000001b181b7221 */ /* 0x000fe20000010000 */
[----:B------:R-:W-:Y:S06]  /*cc50*/  MUFU.EX2 R26, R26 ;  /* 0x0000001a001a7308 */ /* 0x000fec0000000800 */
[----:B------:R-:W-:Y:S02]  /*cc60*/  HMMA.16816.F32 R56, R48, R52, RZ ;  /* 0x000000343038723c */ /* 0x000fe400000018ff */
[----:B------:R-:W4:Y:S01]  /*cc70*/  MUFU.EX2 R3, R3 ;  /* 0x0000000300037308 */ /* 0x000f220000000800 */
[----:B--2---:R-:W-:Y:S01]  /*cc80*/  F2FP.PACK_AB R5, R25, R32 ;  /* 0x000000201905723e */ /* 0x004fe200000000ff */
[----:B------:R-:W-:-:S04]  /*cc90*/  FADD.FTZ R32, R32, R31 ;  /* 0x0000001f20207221 */ /* 0x000fc80000010000 */
[C---:B------:R-:W-:Y:S01]  /*cca0*/  HMMA.16816.F32 R36, R48.reuse, R40, RZ ;  /* 0x000000283024723c */ /* 0x040fe200000018ff */
[----:B------:R-:W-:Y:S01]  /*ccb0*/  FADD.FTZ R25, R25, R32 ;  /* 0x0000002019197221 */ /* 0x000fe20000010000 */
[----:B------:R-:W-:Y:S06]  /*ccc0*/  MUFU.EX2 R118, R118 ;  /* 0x0000007600767308 */ /* 0x000fec0000000800 */
[----:B------:R-:W-:Y:S01]  /*ccd0*/  HMMA.16816.F32 R76, R48, R78, RZ ;  /* 0x0000004e304c723c */ /* 0x000fe200000018ff */
[----:B----4-:R-:W-:Y:S01]  /*cce0*/  F2FP.PACK_AB R7, R3, R26 ;  /* 0x0000001a0307723e */ /* 0x010fe200000000ff */
[----:B------:R-:W2:Y:S01]  /*ccf0*/  MUFU.EX2 R105, R105 ;  /* 0x0000006900697308 */ /* 0x000ea20000000800 */
[----:B------:R-:W-:-:S05]  /*cd00*/  FADD.FTZ R26, R26, R25 ;  /* 0x000000191a1a7221 */ /* 0x000fca0000010000 */
[----:B------:R-:W-:Y:S01]  /*cd10*/  HMMA.16816.F32 R52, R48, R54, RZ ;  /* 0x000000363034723c */ /* 0x000fe200000018ff */
[----:B------:R-:W-:Y:S01]  /*cd20*/  FADD.FTZ R3, R3, R26 ;  /* 0x0000001a03037221 */ /* 0x000fe20000010000 */
[----:B------:R-:W-:Y:S06]  /*cd30*/  MUFU.EX2 R114, R114 ;  /* 0x0000007200727308 */ /* 0x000fec0000000800 */
[C---:B---3--:R-:W-:Y:S02]  /*cd40*/  HMMA.16816.F32 R72, R4.reuse, R12, R72 ;  /* 0x0000000c0448723c */ /* 0x048fe40000001848 */
[----:B------:R-:W3:Y:S06]  /*cd50*/  MUFU.EX2 R101, R101 ;  /* 0x0000006500657308 */ /* 0x000eec0000000800 */
[----:B------:R-:W-:Y:S01]  /*cd60*/  HMMA.16816.F32 R68, R4, R14, R68 ;  /* 0x0000000e0444723c */ /* 0x000fe20000001844 */
[----:B------:R-:W4:Y:S01]  /*cd70*/  LDSM.16.MT88.4 R12, [R90+0x8000] ;  /* 0x008000005a0c783b */ /* 0x000f220000004200 */
[----:B------:R-:W-:Y:S06]  /*cd80*/  MUFU.EX2 R116, R116 ;  /* 0x0000007400747308 */ /* 0x000fec0000000800 */
[----:B------:R-:W-:Y:S02]  /*cd90*/  HMMA.16816.F32 R40, R48, R42, RZ ;  /* 0x0000002a3028723c */ /* 0x000fe400000018ff */
[----:B------:R-:W5:Y:S06]  /*cda0*/  MUFU.EX2 R103, R103 ;  /* 0x0000006700677308 */ /* 0x000f6c0000000800 */
[C---:B-1----:R-:W-:Y:S02]  /*cdb0*/  HMMA.16816.F32 R64, R4.reuse, R16, R64 ;  /* 0x000000100440723c */ /* 0x042fe40000001840 */
[----:B------:R-:W-:Y:S06]  /*cdc0*/  MUFU.EX2 R112, R112 ;  /* 0x0000007000707308 */ /* 0x000fec0000000800 */
[C---:B------:R-:W-:Y:S01]  /*cdd0*/  HMMA.16816.F32 R60, R4.reuse, R18, R60 ;  /* 0x00000012043c723c */ /* 0x040fe2000000183c */
[----:B------:R-:W1:Y:S01]  /*cde0*/  LDSM.16.MT88.4 R16, [R124+0x8400] ;  /* 0x008400007c10783b */ /* 0x000e620000004200 */
[----:B------:R-:W1:Y:S06]  /*cdf0*/  MUFU.EX2 R99, R99 ;  /* 0x0000006300637308 */ /* 0x000e6c0000000800 */
[C---:B------:R-:W-:Y:S02]  /*ce00*/  HMMA.16816.F32 R80, R4.reuse, R20, R80 ;  /* 0x000000140450723c */ /* 0x040fe40000001850 */
[----:B------:R-:W-:Y:S06]  /*ce10*/  MUFU.EX2 R107, R107 ;  /* 0x0000006b006b7308 */ /* 0x000fec0000000800 */
[----:B------:R-:W-:Y:S01]  /*ce20*/  HMMA.16816.F32 R76, R4, R22, R76 ;  /* 0x00000016044c723c */ /* 0x000fe2000000184c */
[----:B------:R-:W2:Y:S01]  /*ce30*/  LDSM.16.MT88.4 R20, [R90+0x7400] ;  /* 0x007400005a14783b */ /* 0x000ea20000004200 */
[----:B------:R-:W1:Y:S06]  /*ce40*/  MUFU.EX2 R108, R108 ;  /* 0x0000006c006c7308 */ /* 0x000e6c0000000800 */
[C---:B----4-:R-:W-:Y:S02]  /*ce50*/  HMMA.16816.F32 R44, R48.reuse, R12, RZ ;  /* 0x0000000c302c723c */ /* 0x050fe400000018ff */
[----:B------:R-:W-:Y:S06]  /*ce60*/  MUFU.EX2 R106, R106 ;  /* 0x0000006a006a7308 */ /* 0x000fec0000000800 */
[----:B------:R-:W-:Y:S01]  /*ce70*/  HMMA.16816.F32 R48, R48, R14, RZ ;  /* 0x0000000e3030723c */ /* 0x000fe200000018ff */
[----:B------:R-:W4:Y:S01]  /*ce80*/  LDSM.16.MT88.4 R12, [R90+0x8400] ;  /* 0x008400005a0c783b */ /* 0x000f220000004200 */
[----:B------:R-:W2:Y:S06]  /*ce90*/  MUFU.EX2 R143, R143 ;  /* 0x0000008f008f7308 */ /* 0x000eac0000000800 */
        /* <DEDUP_REMOVED lines=8> */
[----:B------:R-:W-:Y:S01]  /*cf20*/  LDSM.16.MT88.4 R20, [R124+0x6c00] ;  /* 0x006c00007c14783b */ /* 0x000fe20000004200 */
[----:B------:R-:W2:Y:S06]  /*cf30*/  MUFU.EX2 R33, R33 ;  /* 0x0000002100217308 */ /* 0x000eac0000000800 */
[C---:B----4-:R-:W-:Y:S08]  /*cf40*/  HMMA.16816.F32 R44, R4.reuse, R12, R44 ;  /* 0x0000000c042c723c */ /* 0x050ff0000000182c */
[----:B------:R-:W-:Y:S01]  /*cf50*/  HMMA.16816.F32 R48, R4, R14, R48 ;  /* 0x0000000e0430723c */ /* 0x000fe20000001830 */
[----:B------:R-:W4:Y:S06]  /*cf60*/  LDSM.16.MT88.4 R12, [R90+0x6800] ;  /* 0x006800005a0c783b */ /* 0x000f2c0000004200 */
[----:B------:R-:W-:Y:S01]  /*cf70*/  F2FP.PACK_AB R4, R105, R118 ;  /* 0x000000766904723e */ /* 0x000fe200000000ff */
[----:B------:R-:W-:Y:S01]  /*cf80*/  FADD.FTZ R118, R118, R27 ;  /* 0x0000001b76767221 */ /* 0x000fe20000010000 */
[----:B---3--:R-:W-:-:S02]  /*cf90*/  F2FP.PACK_AB R6, R101, R114 ;  /* 0x000000726506723e */ /* 0x008fc400000000ff */
[----:B-----5:R-:W-:Y:S01]  /*cfa0*/  F2FP.PACK_AB R5, R103, R116 ;  /* 0x000000746705723e */ /* 0x020fe200000000ff */
[----:B------:R-:W-:Y:S01]  /*cfb0*/  FADD.FTZ R116, R116, R3 ;  /* 0x0000000374747221 */ /* 0x000fe20000010000 */
[----:B------:R-:W-:Y:S01]  /*cfc0*/  F2FP.PACK_AB R7, R99, R112 ;  /* 0x000000706307723e */ /* 0x000fe200000000ff */
[----:B------:R-:W-:Y:S02]  /*cfd0*/  FADD.FTZ R105, R105, R118 ;  /* 0x0000007669697221 */ /* 0x000fe40000010000 */
[----:B------:R-:W-:Y:S02]  /*cfe0*/  FADD.FTZ R103, R103, R116 ;  /* 0x0000007467677221 */ /* 0x000fe40000010000 */
[----:B------:R-:W-:Y:S02]  /*cff0*/  FADD.FTZ R114, R114, R105 ;  /* 0x0000006972727221 */ /* 0x000fe40000010000 */
[----:B-1----:R-:W-:Y:S01]  /*d000*/  HMMA.16816.F32 R80, R4, R16, R80 ;  /* 0x000000100450723c */ /* 0x002fe20000001850 */
[----:B------:R-:W-:-:S02]  /*d010*/  FADD.FTZ R112, R112, R103 ;  /* 0x0000006770707221 */ /* 0x000fc40000010000 */
[----:B------:R-:W-:Y:S02]  /*d020*/  FADD.FTZ R114, R101, R114 ;  /* 0x0000007265727221 */ /* 0x000fe40000010000 */
[----:B------:R-:W-:-:S03]  /*d030*/  FADD.FTZ R112, R99, R112 ;  /* 0x0000007063707221 */ /* 0x000fc60000010000 */
[C---:B------:R-:W-:Y:S01]  /*d040*/  HMMA.16816.F32 R76, R4.reuse, R18, R76 ;  /* 0x00000012044c723c */ /* 0x040fe2000000184c */
[----:B------:R-:W1:Y:S07]  /*d050*/  LDSM.16.MT88.4 R16, [R124+0x7800] ;  /* 0x007800007c10783b */ /* 0x000e6e0000004200 */
[C---:B----4-:R-:W-:Y:S08]  /*d060*/  HMMA.16816.F32 R72, R4.reuse, R12, R72 ;  /* 0x0000000c0448723c */ /* 0x050ff00000001848 */
        /* <DEDUP_REMOVED lines=19> */
[----:B--2---:R-:W-:Y:S01]  /*d1a0*/  F2FP.PACK_AB R7, R33, R94 ;  /* 0x0000005e2107723e */ /* 0x004fe200000000ff */
        /* <DEDUP_REMOVED lines=14> */
[----:B------:R-:W3:Y:S07]  /*d290*/  LDSM.16.MT88.4 R12, [R90+0x8c00] ;  /* 0x008c00005a0c783b */ /* 0x000eee0000004200 */
[C---:B--2---:R-:W-:Y:S08]  /*d2a0*/  HMMA.16816.F32 R56, R4.reuse, R20, R56 ;  /* 0x000000140438723c */ /* 0x044ff00000001838 */
[C---:B------:R-:W-:Y:S08]  /*d2b0*/  HMMA.16816.F32 R52, R4.reuse, R22, R52 ;  /* 0x000000160434723c */ /* 0x040ff00000001834 */
[C---:B-1----:R-:W-:Y:S08]  /*d2c0*/  HMMA.16816.F32 R36, R4.reuse, R16, R36 ;  /* 0x000000100424723c */ /* 0x042ff00000001824 */
        /* <DEDUP_REMOVED lines=66> */
.L_x_4355:
[----:B------:R-:W-:-:S05]  /*d6f0*/  IMAD.MOV.U32 R6, RZ, RZ, c[0x0][0x1a0] ;  /* 0x00006800ff067624 */ /* 0x000fca00078e00ff */
[----:B------:R-:W-:-:S04]  /*d700*/  LEA R6, -R6, RZ, 0x6 ;  /* 0x000000ff06067211 */ /* 0x000fc800078e31ff */
[----:B------:R-:W-:Y:S02]  /*d710*/  SHF.R.S32.HI R13, RZ, 0x1f, R6 ;  /* 0x0000001fff0d7819 */ /* 0x000fe40000011406 */
.L_x_4356:
        /* <DEDUP_REMOVED lines=71> */
[----:B------:R-:W0:Y:S01]  /*db90*/  LDGDEPBAR ;  /* 0x00000000000079af */ /* 0x000e220000000000 */
[C---:B-----5:R-:W-:Y:S08]  /*dba0*/  HMMA.16816.F32 R28, R4.reuse, R24, RZ ;  /* 0x00000018041c723c */ /* 0x060ff000000018ff */
[C---:B------:R-:W-:Y:S08]  /*dbb0*/  HMMA.16816.F32 R24, R4.reuse, R26, RZ ;  /* 0x0000001a0418723c */ /* 0x040ff000000018ff */
[C---:B-1----:R-:W-:Y:S08]  /*dbc0*/  HMMA.16816.F32 R92, R4.reuse, R32, RZ ;  /* 0x00000020045c723c */ /* 0x042ff000000018ff */
[C---:B----4-:R-:W-:Y:S08]  /*dbd0*/  HMMA.16816.F32 R20, R4.reuse, R16, RZ ;  /* 0x000000100414723c */ /* 0x050ff000000018ff */
[C---:B------:R-:W-:Y:S08]  /*dbe0*/  HMMA.16816.F32 R32, R4.reuse, R34, RZ ;  /* 0x000000220420723c */ /* 0x040ff000000018ff */
[C---:B------:R-:W-:Y:S08]  /*dbf0*/  HMMA.16816.F32 R16, R4.reuse, R18, RZ ;  /* 0x000000120410723c */ /* 0x040ff000000018ff */
        /* <DEDUP_REMOVED lines=70> */
[----:B------:R-:W-:Y:S02]  /*e060*/  FMUL.FTZ R24, R25, c[0x0][0x2ec] ;  /* 0x0000bb0019187a20 */ /* 0x000fe40000410000 */
[----:B------:R-:W5:Y:S01]  /*e070*/  S2R R25, SR_TID.X ;  /* 0x0000000000197919 */ /* 0x000f620000002100 */
[----:B------:R-:W-:Y:S02]  /*e080*/  FMUL.FTZ R34, R34, c[0x0][0x2ec] ;  /* 0x0000bb0022227a20 */ /* 0x000fe40000410000 */
[----:B------:R-:W-:Y:S01]  /*e090*/  FMUL.FTZ R28, R28, c[0x0][0x2ec] ;  /* 0x0000bb001c1c7a20 */ /* 0x000fe20000410000 */
[----:B-1----:R-:W-:Y:S01]  /*e0a0*/  HMMA.16816.F32 R20, R104, R100, R20 ;  /* 0x000000646814723c */ /* 0x002fe20000001814 */
[----:B------:R-:W1:Y:S01]  /*e0b0*/  MUFU.TANH R89, R89 ;  /* 0x0000005900597308 */ /* 0x000e620000002400 */
[----:B------:R-:W-:Y:S02]  /*e0c0*/  FMUL.FTZ R30, R30, c[0x0][0x2ec] ;  /* 0x0000bb001e1e7a20 */ /* 0x000fe40000410000 */
[----:B------:R-:W-:-:S02]  /*e0d0*/  FMUL.FTZ R31, R31, c[0x0][0x2ec] ;  /* 0x0000bb001f1f7a20 */ /* 0x000fc40000410000 */
[----:B------:R-:W-:Y:S02]  /*e0e0*/  FMUL.FTZ R29, R29, c[0x0][0x2ec] ;  /* 0x0000bb001d1d7a20 */ /* 0x000fe40000410000 */
[C---:B------:R-:W-:Y:S01]  /*e0f0*/  HMMA.16816.F32 R16, R104.reuse, R102, R16 ;  /* 0x000000666810723c */ /* 0x040fe20000001810 */
[----:B------:R-:W-:Y:S01]  /*e100*/  MUFU.TANH R32, R32 ;  /* 0x0000002000207308 */ /* 0x000fe20000002400 */
[----:B------:R-:W-:Y:S02]  /*e110*/  FMUL.FTZ R26, R26, c[0x0][0x2ec] ;  /* 0x0000bb001a1a7a20 */ /* 0x000fe40000410000 */
[----:B------:R-:W-:Y:S02]  /*e120*/  FMUL.FTZ R27, R27, c[0x0][0x2ec] ;  /* 0x0000bb001b1b7a20 */ /* 0x000fe40000410000 */
[----:B------:R-:W-:Y:S02]  /*e130*/  FMUL.FTZ R86, R94, c[0x0][0x2ec] ;  /* 0x0000bb005e567a20 */ /* 0x000fe40000410000 */
[C---:B--2---:R-:W-:Y:S01]  /*e140*/  HMMA.16816.F32 R12, R104.reuse, R96, R12 ;  /* 0x00000060680c723c */ /* 0x044fe2000000180c */
[----:B------:R-:W2:Y:S07]  /*e150*/  MUFU.TANH R33, R33 ;  /* 0x0000002100217308 */ /* 0x000eae0000002400 */
[----:B------:R-:W-:Y:S01]  /*e160*/  FMUL.FTZ R115, R20, c[0x0][0x2ec] ;  /* 0x0000bb0014737a20 */ /* 0x000fe20000410000 */
[----:B------:R-:W1:Y:S01]  /*e170*/  MUFU.TANH R113, R28 ;  /* 0x0000001c00717308 */ /* 0x000e620000002400 */
[----:B-----5:R-:W-:Y:S01]  /*e180*/  IMAD.SHL.U32 R20, R25, 0x2, RZ ;  /* 0x0000000219147824 */ /* 0x020fe200078e00ff */
[----:B------:R-:W-:Y:S01]  /*e190*/  HMMA.16816.F32 R4, R104, R98, R4 ;  /* 0x000000626804723c */ /* 0x000fe20000001804 */
[----:B------:R-:W-:-:S02]  /*e1a0*/  FMUL.FTZ R21, R21, c[0x0][0x2ec] ;  /* 0x0000bb0015157a20 */ /* 0x000fc40000410000 */
[----:B------:R-:W-:Y:S01]  /*e1b0*/  FMUL.FTZ R22, R22, c[0x0][0x2ec] ;  /* 0x0000bb0016167a20 */ /* 0x000fe20000410000 */
[----:B------:R-:W-:Y:S01]  /*e1c0*/  LOP3.LUT R20, R20, 0x6, RZ, 0xc0, !PT ;  /* 0x0000000614147812 */ /* 0x000fe200078ec0ff */
[----:B------:R-:W-:Y:S01]  /*e1d0*/  FMUL.FTZ R119, R16, c[0x0][0x2ec] ;  /* 0x0000bb0010777a20 */ /* 0x000fe20000410000 */
[----:B------:R5:W-:Y:S01]  /*e1e0*/  MUFU.TANH R117, R21 ;  /* 0x0000001500757308 */ /* 0x000be20000002400 */
[----:B------:R-:W-:Y:S02]  /*e1f0*/  FMUL.FTZ R23, R23, c[0x0][0x2ec] ;  /* 0x0000bb0017177a20 */ /* 0x000fe40000410000 */
[----:B------:R-:W-:Y:S02]  /*e200*/  IMAD R20, R133, 0x40, R20 ;  /* 0x0000004085147824 */ /* 0x000fe400078e0214 */
[----:B------:R-:W-:Y:S02]  /*e210*/  FMUL.FTZ R116, R18, c[0x0][0x2ec] ;  /* 0x0000bb0012747a20 */ /* 0x000fe40000410000 */
[----:B------:R-:W-:Y:S01]  /*e220*/  FMUL.FTZ R17, R17, c[0x0][0x2ec] ;  /* 0x0000bb0011117a20 */ /* 0x000fe20000410000 */
[----:B------:R-:W-:Y:S01]  /*e230*/  IADD3 R16, R20, 0x1, RZ ;  /* 0x0000000114107810 */ /* 0x000fe20007ffe0ff */
[----:B------:R-:W1:Y:S01]  /*e240*/  MUFU.TANH R34, R34 ;  /* 0x0000002200227308 */ /* 0x000e620000002400 */
[----:B------:R-:W-:-:S02]  /*e250*/  FMUL.FTZ R118, R19, c[0x0][0x2ec] ;  /* 0x0000bb0013767a20 */ /* 0x000fc40000410000 */
[-C--:B------:R-:W-:Y:S01]  /*e260*/  ISETP.GE.AND P5, PT, R16, R8.reuse, PT ;  /* 0x000000081000720c */ /* 0x080fe20003fa6270 */
[----:B------:R-:W-:Y:S01]  /*e270*/  FMUL.FTZ R103, R12, c[0x0][0x2ec] ;  /* 0x0000bb000c677a20 */ /* 0x000fe20000410000 */
[-C--:B------:R-:W-:Y:S01]  /*e280*/  ISETP.GE.AND P6, PT, R16, R9.reuse, PT ;  /* 0x000000091000720c */ /* 0x080fe20003fc6270 */
[----:B------:R-:W-:Y:S01]  /*e290*/  FMUL.FTZ R101, R13, c[0x0][0x2ec] ;  /* 0x0000bb000d657a20 */ /* 0x000fe20000410000 */
[C---:B-----5:R-:W-:Y:S01]  /*e2a0*/  IADD3 R21, R20.reuse, 0x8, RZ ;  /* 0x0000000814157810 */ /* 0x060fe20007ffe0ff */
[----:B------:R-:W5:Y:S01]  /*e2b0*/  MUFU.TANH R112, R30 ;  /* 0x0000001e00707308 */ /* 0x000f620000002400 */
[----:B------:R-:W-:Y:S01]  /*e2c0*/  IADD3 R16, R20, 0x9, RZ ;  /* 0x0000000914107810 */ /* 0x000fe20007ffe0ff */
[----:B------:R-:W-:Y:S01]  /*e2d0*/  FMUL.FTZ R102, R14, c[0x0][0x2ec] ;  /* 0x0000bb000e667a20 */ /* 0x000fe20000410000 */
[CC--:B------:R-:W-:Y:S01]  /*e2e0*/  ISETP.GE.AND P4, PT, R21.reuse, R8.reuse, PT ;  /* 0x000000081500720c */ /* 0x0c0fe20003f86270 */
[----:B------:R-:W-:Y:S01]  /*e2f0*/  FMUL.FTZ R104, R4, c[0x0][0x2ec] ;  /* 0x0000bb0004687a20 */ /* 0x000fe20000410000 */
[-C--:B------:R-:W-:Y:S01]  /*e300*/  ISETP.GE.AND P1, PT, R21, R9.reuse, PT ;  /* 0x000000091500720c */ /* 0x080fe20003f26270 */
[----:B------:R-:W-:Y:S01]  /*e310*/  FMUL.FTZ R15, R15, c[0x0][0x2ec] ;  /* 0x0000bb000f0f7a20 */ /* 0x000fe20000410000 */
[----:B---3--:R-:W-:Y:S01]  /*e320*/  FSEL R21, R88, -INF , !P5 ;  /* 0xff80000058157808 */ /* 0x008fe20006800000 */
[----:B------:R-:W-:Y:S01]  /*e330*/  MUFU.TANH R140, R31 ;  /* 0x0000001f008c7308 */ /* 0x000fe20000002400 */
[CC--:B------:R-:W-:Y:S01]  /*e340*/  ISETP.GE.AND P2, PT, R16.reuse, R8.reuse, PT ;  /* 0x000000081000720c */ /* 0x0c0fe20003f46270 */
[----:B------:R-:W-:Y:S01]  /*e350*/  FMUL.FTZ R5, R5, c[0x0][0x2ec] ;  /* 0x0000bb0005057a20 */ /* 0x000fe20000410000 */
[----:B------:R-:W-:Y:S01]  /*e360*/  ISETP.GE.AND P5, PT, R16, R9, PT ;  /* 0x000000091000720c */ /* 0x000fe20003fa6270 */
[----:B------:R-:W-:Y:S01]  /*e370*/  FMUL.FTZ R6, R6, c[0x0][0x2ec] ;  /* 0x0000bb0006067a20 */ /* 0x000fe20000410000 */
[----:B------:R-:W-:Y:S01]  /*e380*/  IADD3 R16, R20, 0x10, RZ ;  /* 0x0000001014107810 */ /* 0x000fe20007ffe0ff */
[----:B------:R-:W-:Y:S01]  /*e390*/  FMUL.FTZ R7, R7, c[0x0][0x2ec] ;  /* 0x0000bb0007077a20 */ /* 0x000fe20000410000 */
[----:B----4-:R-:W-:Y:S01]  /*e3a0*/  FSEL R18, R92, -INF , !P6 ;  /* 0xff8000005c127808 */ /* 0x010fe20007000000 */
[----:B------:R-:W3:Y:S01]  /*e3b0*/  MUFU.TANH R109, R109 ;  /* 0x0000006d006d7308 */ /* 0x000ee20000002400 */
[----:B------:R-:W-:-:S02]  /*e3c0*/  ISETP.GE.AND P6, PT, R16, R8, PT ;  /* 0x000000081000720c */ /* 0x000fc40003fc6270 */
[----:B-1----:R-:W-:Y:S02]  /*e3d0*/  FSEL R19, R89, -INF , !P4 ;  /* 0xff80000059137808 */ /* 0x002fe40006000000 */
[----:B--2---:R-:W-:Y:S02]  /*e3e0*/  FSEL R12, R33, -INF , !P5 ;  /* 0xff800000210c7808 */ /* 0x004fe40006800000 */
[----:B------:R-:W-:Y:S01]  /*e3f0*/  FSEL R113, R113, -INF , !P6 ;  /* 0xff80000071717808 */ /* 0x000fe20007000000 */
[----:B------:R-:W1:Y:S01]  /*e400*/  MUFU.TANH R111, R29 ;  /* 0x0000001d006f7308 */ /* 0x000e620000002400 */
[----:B------:R-:W-:Y:S02]  /*e410*/  ISETP.GE.AND P4, PT, R16, R9, PT ;  /* 0x000000091000720c */ /* 0x000fe40003f86270 */
[----:B------:R-:W-:Y:S02]  /*e420*/  IADD3 R13, R20, 0x20, RZ ;  /* 0x00000020140d7810 */ /* 0x000fe40007ffe0ff */
[----:B------:R-:W-:-:S02]  /*e430*/  FSEL R16, R34, -INF , !P1 ;  /* 0xff80000022107808 */ /* 0x000fc40004800000 */
[----:B-----5:R-:W-:Y:S01]  /*e440*/  FSEL R112, R112, -INF , !P4 ;  /* 0xff80000070707808 */ /* 0x020fe20006000000 */
[----:B------:R-:W-:Y:S01]  /*e450*/  MUFU.TANH R24, R24 ;  /* 0x0000001800187308 */ /* 0x000fe20000002400 */
[C---:B------:R-:W-:Y:S02]  /*e460*/  IADD3 R14, R20.reuse, 0x28, RZ ;  /* 0x00000028140e7810 */ /* 0x040fe40007ffe0ff */
[----:B------:R-:W-:-:S05]  /*e470*/  IADD3 R4, R20, 0x31, RZ ;  /* 0x0000003114047810 */ /* 0x000fca0007ffe0ff */
[----:B------:R-:W2:Y:S08]  /*e480*/  MUFU.TANH R108, R26 ;  /* 0x0000001a006c7308 */ /* 0x000eb00000002400 */
[----:B------:R4:W5:Y:S08]  /*e490*/  MUFU.TANH R122, R22 ;  /* 0x00000016007a7308 */ /* 0x0009700000002400 */
[----:B------:R1:W-:Y:S01]  /*e4a0*/  MUFU.TANH R120, R23 ;  /* 0x0000001700787308 */ /* 0x0003e20000002400 */
[----:B----4-:R-:W-:-:S07]  /*e4b0*/  IADD3 R22, R20, 0x18, RZ ;  /* 0x0000001814167810 */ /* 0x010fce0007ffe0ff */
[----:B------:R-:W4:Y:S01]  /*e4c0*/  MUFU.TANH R138, R27 ;  /* 0x0000001b008a7308 */ /* 0x000f220000002400 */
[C---:B------:R-:W-:Y:S02]  /*e4d0*/  ISETP.GE.AND P5, PT, R22.reuse, R8, PT ;  /* 0x000000081600720c */ /* 0x040fe40003fa6270 */
[----:B------:R-:W-:Y:S02]  /*e4e0*/  ISETP.GE.AND P6, PT, R22, R9, PT ;  /* 0x000000091600720c */ /* 0x000fe40003fc6270 */
[----:B-1----:R-:W-:-:S03]  /*e4f0*/  IADD3 R23, R20, 0x11, RZ ;  /* 0x0000001114177810 */ /* 0x002fc60007ffe0ff */
[----:B------:R-:W1:Y:S01]  /*e500*/  MUFU.TANH R115, R115 ;  /* 0x0000007300737308 */ /* 0x000e620000002400 */
[----:B------:R-:W-:Y:S02]  /*e510*/  IADD3 R22, R20, 0x19, RZ ;  /* 0x0000001914167810 */ /* 0x000fe40007ffe0ff */
[----:B---3--:R-:W-:Y:S02]  /*e520*/  FSEL R109, R109, -INF , !P5 ;  /* 0xff8000006d6d7808 */ /* 0x008fe40006800000 */
[-C--:B------:R-:W-:Y:S02]  /*e530*/  ISETP.GE.AND P1, PT, R23, R8.reuse, PT ;  /* 0x000000081700720c */ /* 0x080fe40003f26270 */
[----:B------:R-:W-:Y:S01]  /*e540*/  ISETP.GE.AND P4, PT, R22, R8, PT ;  /* 0x000000081600720c */ /* 0x000fe20003f86270 */
[----:B------:R3:W-:Y:S01]  /*e550*/  MUFU.TANH R121, R17 ;  /* 0x0000001100797308 */ /* 0x0007e20000002400 */
[----:B------:R-:W-:Y:S02]  /*e560*/  ISETP.GE.AND P5, PT, R13, R9, PT ;  /* 0x000000090d00720c */ /* 0x000fe40003fa6270 */
[----:B------:R-:W-:-:S02]  /*e570*/  FSEL R111, R111, -INF , !P1 ;  /* 0xff8000006f6f7808 */ /* 0x000fc40004800000 */
[----:B--2---:R-:W-:Y:S02]  /*e580*/  FSEL R108, R108, -INF , !P6 ;  /* 0xff8000006c6c7808 */ /* 0x004fe40007000000 */
[----:B------:R-:W-:Y:S01]  /*e590*/  FSEL R107, R24, -INF , !P4 ;  /* 0xff800000186b7808 */ /* 0x000fe20006000000 */
[----:B------:R-:W2:Y:S01]  /*e5a0*/  MUFU.TANH R119, R119 ;  /* 0x0000007700777308 */ /* 0x000ea20000002400 */
[----:B------:R-:W-:Y:S02]  /*e5b0*/  ISETP.GE.AND P1, PT, R22, R9, PT ;  /* 0x000000091600720c */ /* 0x000fe40003f26270 */
[----:B-----5:R-:W-:Y:S02]  /*e5c0*/  FSEL R122, R122, -INF , !P5 ;  /* 0xff8000007a7a7808 */ /* 0x020fe40006800000 */
[----:B----4-:R-:W-:Y:S02]  /*e5d0*/  FSEL R138, R138, -INF , !P1 ;  /* 0xff8000008a8a7808 */ /* 0x010fe40004800000 */
[----:B------:R-:W-:Y:S01]  /*e5e0*/  ISETP.GE.AND P1, PT, R14, R8, PT ;  /* 0x000000080e00720c */ /* 0x000fe20003f26270 */
[----:B------:R-:W4:Y:S01]  /*e5f0*/  MUFU.TANH R116, R116 ;  /* 0x0000007400747308 */ /* 0x000f220000002400 */
[----:B---3--:R-:W-:-:S02]  /*e600*/  FSEL R17, R32, -INF , !P2 ;  /* 0xff80000020117808 */ /* 0x008fc40005000000 */
[----:B------:R-:W-:-:S04]  /*e610*/  ISETP.GE.AND P2, PT, R23, R9, PT ;  /* 0x000000091700720c */ /* 0x000fc80003f46270 */
[----:B------:R-:W-:Y:S01]  /*e620*/  FSEL R140, R140, -INF , !P2 ;  /* 0xff8000008c8c7808 */ /* 0x000fe20005000000 */
[----:B------:R-:W3:Y:S01]  /*e630*/  MUFU.TANH R118, R118 ;  /* 0x0000007600767308 */ /* 0x000ee20000002400 */
[-C--:B------:R-:W-:Y:S02]  /*e640*/  ISETP.GE.AND P2, PT, R13, R8.reuse, PT ;  /* 0x000000080d00720c */ /* 0x080fe40003f46270 */
[----:B------:R-:W-:Y:S02]  /*e650*/  IADD3 R13, R20, 0x21, RZ ;  /* 0x00000021140d7810 */ /* 0x000fe40007ffe0ff */
[----:B-1----:R-:W-:Y:S02]  /*e660*/  FSEL R115, R115, -INF , !P2 ;  /* 0xff80000073737808 */ /* 0x002fe40005000000 */
[C---:B------:R-:W-:Y:S01]  /*e670*/  ISETP.GE.AND P6, PT, R13.reuse, R8, PT ;  /* 0x000000080d00720c */ /* 0x040fe20003fc6270 */
[----:B------:R-:W1:Y:S01]  /*e680*/  MUFU.TANH R103, R103 ;  /* 0x0000006700677308 */ /* 0x000e620000002400 */
[----:B------:R-:W-:-:S02]  /*e690*/  ISETP.GE.AND P4, PT, R13, R9, PT ;  /* 0x000000090d00720c */ /* 0x000fc40003f86270 */
[----:B------:R-:W-:Y:S02]  /*e6a0*/  IADD3 R13, R20, 0x29, RZ ;  /* 0x00000029140d7810 */ /* 0x000fe40007ffe0ff */
[----:B------:R-:W-:Y:S02]  /*e6b0*/  FSEL R117, R117, -INF , !P6 ;  /* 0xff80000075757808 */ /* 0x000fe40007000000 */
[-C--:B------:R-:W-:Y:S01]  /*e6c0*/  ISETP.GE.AND P2, PT, R14, R9.reuse, PT ;  /* 0x000000090e00720c */ /* 0x080fe20003f46270 */
[----:B------:R-:W5:Y:S01]  /*e6d0*/  MUFU.TANH R102, R102 ;  /* 0x0000006600667308 */ /* 0x000f620000002400 */
[C---:B------:R-:W-:Y:S02]  /*e6e0*/  ISETP.GE.AND P5, PT, R13.reuse, R8, PT ;  /* 0x000000080d00720c */ /* 0x040fe40003fa6270 */
[----:B------:R-:W-:Y:S02]  /*e6f0*/  ISETP.GE.AND P6, PT, R13, R9, PT ;  /* 0x000000090d00720c */ /* 0x000fe40003fc6270 */
[----:B------:R-:W-:-:S02]  /*e700*/  IADD3 R13, R20, 0x30, RZ ;  /* 0x00000030140d7810 */ /* 0x000fc40007ffe0ff */
[----:B------:R-:W-:Y:S01]  /*e710*/  FSEL R120, R120, -INF , !P4 ;  /* 0xff80000078787808 */ /* 0x000fe20006000000 */
[----:B------:R-:W1:Y:S01]  /*e720*/  MUFU.TANH R101, R101 ;  /* 0x0000006500657308 */ /* 0x000e620000002400 */
[----:B--2---:R-:W-:Y:S02]  /*e730*/  FSEL R119, R119, -INF , !P1 ;  /* 0xff80000077777808 */ /* 0x004fe40004800000 */
[----:B----4-:R-:W-:Y:S02]  /*e740*/  FSEL R116, R116, -INF , !P2 ;  /* 0xff80000074747808 */ /* 0x010fe40005000000 */
[----:B------:R-:W-:Y:S02]  /*e750*/  FSEL R121, R121, -INF , !P5 ;  /* 0xff80000079797808 */ /* 0x000fe40006800000 */
[C---:B------:R-:W-:Y:S01]  /*e760*/  ISETP.GE.AND P4, PT, R13.reuse, R8, PT ;  /* 0x000000080d00720c */ /* 0x040fe20003f86270 */
[----:B------:R-:W2:Y:S01]  /*e770*/  MUFU.TANH R100, R15 ;  /* 0x0000000f00647308 */ /* 0x000ea20000002400 */
[----:B------:R-:W-:-:S02]  /*e780*/  ISETP.GE.AND P1, PT, R13, R9, PT ;  /* 0x000000090d00720c */ /* 0x000fc40003f26270 */
[C---:B------:R-:W-:Y:S02]  /*e790*/  ISETP.GE.AND P2, PT, R4.reuse, R8, PT ;  /* 0x000000080400720c */ /* 0x040fe40003f46270 */
[----:B------:R-:W-:Y:S02]  /*e7a0*/  ISETP.GE.AND P5, PT, R4, R9, PT ;  /* 0x000000090400720c */ /* 0x000fe40003fa6270 */
[----:B------:R-:W-:Y:S01]  /*e7b0*/  IADD3 R4, R20, 0x38, RZ ;  /* 0x0000003814047810 */ /* 0x000fe20007ffe0ff */
[----:B------:R-:W4:Y:S01]  /*e7c0*/  MUFU.TANH R104, R104 ;  /* 0x0000006800687308 */ /* 0x000f220000002400 */
[----:B---3--:R-:W-:Y:S02]  /*e7d0*/  FSEL R118, R118, -INF , !P6 ;  /* 0xff80000076767808 */ /* 0x008fe40007000000 */
[----:B-1----:R-:W-:Y:S02]  /*e7e0*/  FSEL R103, R103, -INF , !P4 ;  /* 0xff80000067677808 */ /* 0x002fe40006000000 */
[----:B-----5:R-:W-:-:S02]  /*e7f0*/  FSEL R102, R102, -INF , !P1 ;  /* 0xff80000066667808 */ /* 0x020fc40004800000 */
[CC--:B------:R-:W-:Y:S01]  /*e800*/  ISETP.GE.AND P6, PT, R20.reuse, R8.reuse, PT ;  /* 0x000000081400720c */ /* 0x0c0fe20003fc6270 */
[----:B------:R-:W1:Y:S01]  /*e810*/  MUFU.TANH R3, R3 ;  /* 0x0000000300037308 */ /* 0x000e620000002400 */
[----:B------:R-:W-:Y:S02]  /*e820*/  ISETP.GE.AND P4, PT, R20, R9, PT ;  /* 0x000000091400720c */ /* 0x000fe40003f86270 */
[----:B------:R-:W-:Y:S02]  /*e830*/  ISETP.GE.AND P1, PT, R4, R8, PT ;  /* 0x000000080400720c */ /* 0x000fe40003f26270 */
[----:B------:R-:W-:Y:S02]  /*e840*/  IADD3 R20, R20, 0x39, RZ ;  /* 0x0000003914147810 */ /* 0x000fe40007ffe0ff */
[----:B------:R-:W-:Y:S01]  /*e850*/  FSEL R101, R101, -INF , !P2 ;  /* 0xff80000065657808 */ /* 0x000fe20005000000 */
[----:B------:R-:W3:Y:S01]  /*e860*/  MUFU.TANH R86, R86 ;  /* 0x0000005600567308 */ /* 0x000ee20000002400 */
[----:B--2---:R-:W-:-:S02]  /*e870*/  FSEL R100, R100, -INF , !P5 ;  /* 0xff80000064647808 */ /* 0x004fc40006800000 */
[----:B----4-:R-:W-:Y:S01]  /*e880*/  FSEL R104, R104, -INF , !P1 ;  /* 0xff80000068687808 */ /* 0x010fe20004800000 */
[----:B------:R-:W-:Y:S01]  /*e890*/  BAR.SYNC.DEFER_BLOCKING 0x0 ;  /* 0x0000000000007b1d */ /* 0x000fe20000010000 */
[-C--:B------:R-:W-:Y:S02]  /*e8a0*/  ISETP.GE.AND P2, PT, R4, R9.reuse, PT ;  /* 0x000000090400720c */ /* 0x080fe40003f46270 */
[C---:B------:R-:W-:Y:S02]  /*e8b0*/  ISETP.GE.AND P5, PT, R20.reuse, R8, PT ;  /* 0x000000081400720c */ /* 0x040fe40003fa6270 */
[----:B------:R-:W-:Y:S01]  /*e8c0*/  ISETP.GE.AND P1, PT, R20, R9, PT ;  /* 0x000000091400720c */ /* 0x000fe20003f26270 */
[----:B------:R-:W2:Y:S01]  /*e8d0*/  MUFU.TANH R105, R5 ;  /* 0x0000000500697308 */ /* 0x000ea20000002400 */
[----:B-1----:R-:W-:Y:S02]  /*e8e0*/  FSEL R3, R3, -INF , !P6 ;  /* 0xff80000003037808 */ /* 0x002fe40007000000 */
[----:B---3--:R-:W-:-:S05]  /*e8f0*/  FSEL R4, R86, -INF , !P4 ;  /* 0xff80000056047808 */ /* 0x008fca0006000000 */
[----:B------:R-:W1:Y:S08]  /*e900*/  MUFU.TANH R95, R6 ;  /* 0x00000006005f7308 */ /* 0x000e700000002400 */
[----:B------:R-:W3:Y:S01]  /*e910*/  MUFU.TANH R94, R7 ;  /* 0x00000007005e7308 */ /* 0x000ee20000002400 */
[----:B--2---:R-:W-:Y:S02]  /*e920*/  FSEL R105, R105, -INF , !P5 ;  /* 0xff80000069697808 */ /* 0x004fe40006800000 */
[----:B-1----:R-:W-:-:S02]  /*e930*/  FSEL R95, R95, -INF , !P2 ;  /* 0xff8000005f5f7808 */ /* 0x002fc40005000000 */
[----:B---3--:R-:W-:Y:S01]  /*e940*/  FSEL R94, R94, -INF , !P1 ;  /* 0xff8000005e5e7808 */ /* 0x008fe20004800000 */
        /* <DEDUP_REMOVED lines=61> */
.L_x_4358:
[----:B------:R-:W-:-:S05]  /*ed20*/  IMAD.MOV.U32 R5, RZ, RZ, c[0x0][0x198] ;  /* 0x00006600ff057624 */ /* 0x000fca00078e00ff */
[----:B------:R-:W-:-:S04]  /*ed30*/  LEA R5, -R5, RZ, 0x6 ;  /* 0x000000ff05057211 */ /* 0x000fc800078e31ff */
[----:B------:R-:W-:Y:S02]  /*ed40*/  SHF.R.S32.HI R6, RZ, 0x1f, R5 ;  /* 0x0000001fff067819 */ /* 0x000fe40000011405 */
.L_x_4359:
[----:B------:R-:W-:Y:S02]  /*ed50*/  ISETP.GE.AND P0, PT, R84, c[0x0][0x220], PT ;  /* 0x0000880054007a0c */ /* 0x000fe40003f06270 */
[----:B------:R-:W-:Y:S01]  /*ed60*/  ISETP.GE.AND P2, PT, R10, c[0x0][0x220], PT ;  /* 0x000088000a007a0c */ /* 0x000fe20003f46270 */
[----:B------:R-:W-:Y:S01]  /*ed70*/  IMAD.MOV.U32 R10, RZ, RZ, c[0x0][0x19c] ;  /* 0x00006700ff0a7624 */ /* 0x000fe200078e00ff */
[----:B------:R-:W-:Y:S02]  /*ed80*/  SEL R7, RZ, 0x3fffc, P0 ;  /* 0x0003fffcff077807 */ /* 0x000fe40000000000 */
[----:B------:R-:W-:Y:S02]  /*ed90*/  ISETP.GE.AND P1, PT, R85, c[0x0][0x220], PT ;  /* 0x0000880055007a0c */ /* 0x000fe40003f26270 */
[----:B------:R-:W-:Y:S01]  /*eda0*/  LOP3.LUT P6, RZ, R7, 0x4, RZ, 0xc0, !PT ;  /* 0x0000000407ff7812 */ /* 0x000fe200078cc0ff */
[----:B------:R-:W-:Y:S01]  /*edb0*/  IMAD.MOV.U32 R7, RZ, RZ, c[0x0][0x198] ;  /* 0x00006600ff077624 */ /* 0x000fe200078e00ff */
[----:B------:R-:W-:-:S04]  /*edc0*/  LEA R14, P4, R5, R134, 0x1 ;  /* 0x00000086050e7211 */ /* 0x000fc800078808ff */
[----:B------:R-:W-:Y:S02]  /*edd0*/  LEA R8, P0, R7, R5, 0x5 ;  /* 0x0000000507087211 */ /* 0x000fe400078028ff */
        /* <DEDUP_REMOVED lines=43> */
.L_x_4357:
        /* <DEDUP_REMOVED lines=36> */
[----:B-1----:R-:W-:-:S03]  /*f2d0*/  FMNMX.FTZ R5, R8, R5, !PT ;  /* 0x0000000508057209 */ /* 0x002fc60007810000 */
[----:B------:R-:W-:Y:S01]  /*f2e0*/  LDSM.16.MT88.4 R8, [R124+0x6000] ;  /* 0x006000007c08783b */ /* 0x000fe20000004200 */
[----:B--2---:R-:W-:-:S03]  /*f2f0*/  FMNMX.FTZ R6, R7, R6, !PT ;  /* 0x0000000607067209 */ /* 0x004fc60007810000 */
[----:B------:R-:W1:Y:S04]  /*f300*/  SHFL.BFLY PT, R88, R5, 0x1, 0x1f ;  /* 0x0c201f0005587f89 */ /* 0x000e6800000e0000 */
[----:B------:R-:W2:Y:S01]  /*f310*/  SHFL.BFLY PT, R87, R6, 0x1, 0x1f ;  /* 0x0c201f0006577f89 */ /* 0x000ea200000e0000 */
[----:B-1----:R-:W-:Y:S02]  /*f320*/  FMNMX.FTZ R88, R5, R88, !PT ;  /* 0x0000005805587209 */ /* 0x002fe40007810000 */
[----:B--2---:R-:W-:-:S03]  /*f330*/  FMNMX.FTZ R87, R6, R87, !PT ;  /* 0x0000005706577209 */ /* 0x004fc60007810000 */
[C---:B------:R-:W-:Y:S01]  /*f340*/  FMUL.FTZ R106, R88.reuse, c[0x0][0x23c] ;  /* 0x00008f00586a7a20 */ /* 0x040fe20000410000 */
[C---:B------:R-:W-:Y:S02]  /*f350*/  FSETP.NEU.FTZ.AND P1, PT, R88.reuse, -INF , PT ;  /* 0xff8000005800780b */ /* 0x040fe40003f3d000 */
[C---:B------:R-:W-:Y:S01]  /*f360*/  FSETP.NEU.FTZ.AND P0, PT, R87.reuse, -INF , PT ;  /* 0xff8000005700780b */ /* 0x040fe20003f1d000 */
[C---:B------:R-:W-:Y:S01]  /*f370*/  FMUL.FTZ R97, R87.reuse, c[0x0][0x23c] ;  /* 0x00008f0057617a20 */ /* 0x040fe20000410000 */
[----:B------:R-:W-:Y:S02]  /*f380*/  FSEL R99, R88, RZ, P1 ;  /* 0x000000ff58637208 */ /* 0x000fe40000800000 */
[----:B------:R-:W-:Y:S02]  /*f390*/  FSEL R5, R87, RZ, P0 ;  /* 0x000000ff57057208 */ /* 0x000fe40000000000 */
[----:B------:R-:W-:Y:S01]  /*f3a0*/  FSEL R106, R106, RZ, P1 ;  /* 0x000000ff6a6a7208 */ /* 0x000fe20000800000 */
[----:B------:R-:W-:Y:S01]  /*f3b0*/  FADD.FTZ R99, R2, -R99 ;  /* 0x8000006302637221 */ /* 0x000fe20000010000 */
[----:B------:R-:W-:Y:S01]  /*f3c0*/  FSEL R97, R97, RZ, P0 ;  /* 0x000000ff61617208 */ /* 0x000fe20000000000 */
[----:B------:R-:W-:-:S02]  /*f3d0*/  FADD.FTZ R0, R0, -R5 ;  /* 0x8000000500007221 */ /* 0x000fc40000010000 */
[----:B------:R-:W-:Y:S02]  /*f3e0*/  FMUL.FTZ R99, R99, c[0x0][0x23c] ;  /* 0x00008f0063637a20 */ /* 0x000fe40000410000 */
[----:B------:R-:W-:Y:S02]  /*f3f0*/  FMUL.FTZ R0, R0, c[0x0][0x23c] ;  /* 0x00008f0000007a20 */ /* 0x000fe40000410000 */
[--C-:B------:R-:W-:Y:S02]  /*f400*/  FFMA.FTZ R98, R3, c[0x0][0x23c], -R106.reuse ;  /* 0x00008f0003627a23 */ /* 0x100fe4000001086a */
[----:B------:R-:W1:Y:S01]  /*f410*/  MUFU.EX2 R99, R99 ;  /* 0x0000006300637308 */ /* 0x000e620000000800 */
[--C-:B------:R-:W-:Y:S02]  /*f420*/  FFMA.FTZ R92, R21, c[0x0][0x23c], -R106.reuse ;  /* 0x00008f00155c7a23 */ /* 0x100fe4000001086a */
[--C-:B------:R-:W-:Y:S02]  /*f430*/  FFMA.FTZ R86, R19, c[0x0][0x23c], -R106.reuse ;  /* 0x00008f0013567a23 */ /* 0x100fe4000001086a */
[----:B------:R-:W-:-:S02]  /*f440*/  FFMA.FTZ R3, R17, c[0x0][0x23c], -R106 ;  /* 0x00008f0011037a23 */ /* 0x000fc4000001086a */
[--C-:B------:R-:W-:Y:S01]  /*f450*/  FFMA.FTZ R93, R4, c[0x0][0x23c], -R97.reuse ;  /* 0x00008f00045d7a23 */ /* 0x100fe20000010861 */
[----:B------:R-:W2:Y:S01]  /*f460*/  MUFU.EX2 R0, R0 ;  /* 0x0000000000007308 */ /* 0x000ea20000000800 */
[--C-:B------:R-:W-:Y:S02]  /*f470*/  FFMA.FTZ R96, R18, c[0x0][0x23c], -R97.reuse ;  /* 0x00008f0012607a23 */ /* 0x100fe40000010861 */
[--C-:B------:R-:W-:Y:S02]  /*f480*/  FFMA.FTZ R89, R12, c[0x0][0x23c], -R97.reuse ;  /* 0x00008f000c597a23 */ /* 0x100fe40000010861 */
[----:B------:R-:W-:Y:S02]  /*f490*/  FFMA.FTZ R16, R16, c[0x0][0x23c], -R97 ;  /* 0x00008f0010107a23 */ /* 0x000fe40000010861 */
[----:B------:R-:W-:Y:S01]  /*f4a0*/  FFMA.FTZ R114, R113, c[0x0][0x23c], -R106 ;  /* 0x00008f0071727a23 */ /* 0x000fe2000001086a */
[----:B------:R-:W-:Y:S01]  /*f4b0*/  MUFU.EX2 R98, R98 ;  /* 0x0000006200627308 */ /* 0x000fe20000000800 */
[----:B-1----:R-:W-:-:S02]  /*f4c0*/  FMUL.FTZ R28, R56, R99 ;  /* 0x00000063381c7220 */ /* 0x002fc40000410000 */
[-C--:B------:R-:W-:Y:S02]  /*f4d0*/  FMUL.FTZ R29, R57, R99.reuse ;  /* 0x00000063391d7220 */ /* 0x080fe40000410000 */
[-C--:B------:R-:W-:Y:S02]  /*f4e0*/  FMUL.FTZ R4, R80, R99.reuse ;  /* 0x0000006350047220 */ /* 0x080fe40000410000 */
[----:B------:R-:W-:Y:S01]  /*f4f0*/  FMUL.FTZ R5, R81, R99 ;  /* 0x0000006351057220 */ /* 0x000fe20000410000 */
[----:B------:R-:W1:Y:S01]  /*f500*/  MUFU.EX2 R92, R92 ;  /* 0x0000005c005c7308 */ /* 0x000e620000000800 */
[-C--:B--2---:R-:W-:Y:S02]  /*f510*/  FMUL.FTZ R30, R58, R0.reuse ;  /* 0x000000003a1e7220 */ /* 0x084fe40000410000 */
[-C--:B------:R-:W-:Y:S02]  /*f520*/  FMUL.FTZ R31, R59, R0.reuse ;  /* 0x000000003b1f7220 */ /* 0x080fe40000410000 */
[----:B------:R-:W2:Y:S01]  /*f530*/  LDSM.16.MT88.4 R56, [R124+0x8000] ;  /* 0x008000007c38783b */ /* 0x000ea20000004200 */
[----:B------:R-:W-:-:S02]  /*f540*/  FMUL.FTZ R6, R82, R0 ;  /* 0x0000000052067220 */ /* 0x000fc40000410000 */
[----:B------:R-:W-:Y:S01]  /*f550*/  MUFU.EX2 R86, R86 ;  /* 0x0000005600567308 */ /* 0x000fe20000000800 */
[-C--:B------:R-:W-:Y:S02]  /*f560*/  FMUL.FTZ R7, R83, R0.reuse ;  /* 0x0000000053077220 */ /* 0x080fe40000410000 */
[-C--:B------:R-:W-:Y:S02]  /*f570*/  FMUL.FTZ R52, R52, R99.reuse ;  /* 0x0000006334347220 */ /* 0x080fe40000410000 */
[----:B------:R-:W-:Y:S02]  /*f580*/  FMUL.FTZ R53, R53, R99 ;  /* 0x0000006335357220 */ /* 0x000fe40000410000 */
[----:B------:R-:W-:Y:S01]  /*f590*/  FMUL.FTZ R54, R54, R0 ;  /* 0x0000000036367220 */ /* 0x000fe20000410000 */
[----:B------:R-:W3:Y:S01]  /*f5a0*/  MUFU.EX2 R3, R3 ;  /* 0x0000000300037308 */ /* 0x000ee20000000800 */
[----:B-1----:R-:W-:Y:S01]  /*f5b0*/  F2FP.PACK_AB R80, R92, R98 ;  /* 0x000000625c50723e */ /* 0x002fe200000000ff */
[----:B------:R-:W-:-:S02]  /*f5c0*/  FMUL.FTZ R55, R55, R0 ;  /* 0x0000000037377220 */ /* 0x000fc40000410000 */
[-C--:B------:R-:W-:Y:S02]  /*f5d0*/  FMUL.FTZ R36, R36, R99.reuse ;  /* 0x0000006324247220 */ /* 0x080fe40000410000 */
[-C--:B------:R-:W-:Y:S02]  /*f5e0*/  FMUL.FTZ R37, R37, R99.reuse ;  /* 0x0000006325257220 */ /* 0x080fe40000410000 */
[----:B------:R-:W-:Y:S01]  /*f5f0*/  MUFU.EX2 R93, R93 ;  /* 0x0000005d005d7308 */ /* 0x000fe20000000800 */
[-C--:B------:R-:W-:Y:S02]  /*f600*/  FMUL.FTZ R38, R38, R0.reuse ;  /* 0x0000000026267220 */ /* 0x080fe40000410000 */
[----:B------:R-:W-:Y:S02]  /*f610*/  FMUL.FTZ R39, R39, R0 ;  /* 0x0000000027277220 */ /* 0x000fe40000410000 */
[-C--:B------:R-:W-:Y:S02]  /*f620*/  FMUL.FTZ R40, R40, R99.reuse ;  /* 0x0000006328287220 */ /* 0x080fe40000410000 */
[----:B------:R-:W-:Y:S01]  /*f630*/  FMUL.FTZ R41, R41, R99 ;  /* 0x0000006329297220 */ /* 0x000fe20000410000 */
[----:B------:R-:W1:Y:S01]  /*f640*/  MUFU.EX2 R96, R96 ;  /* 0x0000006000607308 */ /* 0x000e620000000800 */
[----:B---3--:R-:W-:Y:S01]  /*f650*/  F2FP.PACK_AB R82, R3, R86 ;  /* 0x000000560352723e */ /* 0x008fe200000000ff */
[----:B------:R-:W-:-:S02]  /*f660*/  FMUL.FTZ R42, R42, R0 ;  /* 0x000000002a2a7220 */ /* 0x000fc40000410000 */
[-C--:B------:R-:W-:Y:S02]  /*f670*/  FMUL.FTZ R43, R43, R0.reuse ;  /* 0x000000002b2b7220 */ /* 0x080fe40000410000 */
[-C--:B------:R-:W-:Y:S02]  /*f680*/  FMUL.FTZ R20, R64, R99.reuse ;  /* 0x0000006340147220 */ /* 0x080fe40000410000 */
[----:B------:R3:W-:Y:S01]  /*f690*/  MUFU.EX2 R2, R16 ;  /* 0x0000001000027308 */ /* 0x0007e20000000800 */
[-C--:B------:R-:W-:Y:S02]  /*f6a0*/  FMUL.FTZ R21, R65, R99.reuse ;  /* 0x0000006341157220 */ /* 0x080fe40000410000 */
[-C--:B------:R-:W-:Y:S02]  /*f6b0*/  FMUL.FTZ R22, R66, R0.reuse ;  /* 0x0000000042167220 */ /* 0x080fe40000410000 */
[----:B------:R-:W-:Y:S02]  /*f6c0*/  FMUL.FTZ R23, R67, R0 ;  /* 0x0000000043177220 */ /* 0x000fe40000410000 */
[----:B------:R-:W-:Y:S01]  /*f6d0*/  FMUL.FTZ R60, R60, R99 ;  /* 0x000000633c3c7220 */ /* 0x000fe20000410000 */
[----:B------:R-:W4:Y:S01]  /*f6e0*/  MUFU.EX2 R89, R89 ;  /* 0x0000005900597308 */ /* 0x000f220000000800 */
[----:B-1----:R-:W-:Y:S01]  /*f6f0*/  F2FP.PACK_AB R81, R96, R93 ;  /* 0x0000005d6051723e */ /* 0x002fe200000000ff */
[----:B------:R-:W-:-:S02]  /*f700*/  FMUL.FTZ R61, R61, R99 ;  /* 0x000000633d3d7220 */ /* 0x000fc40000410000 */
[-C--:B------:R-:W-:Y:S02]  /*f710*/  FMUL.FTZ R62, R62, R0.reuse ;  /* 0x000000003e3e7220 */ /* 0x080fe40000410000 */
[-C--:B------:R-:W-:Y:S01]  /*f720*/  FMUL.FTZ R63, R63, R0.reuse ;  /* 0x000000003f3f7220 */ /* 0x080fe20000410000 */
[----:B---3--:R-:W1:Y:S01]  /*f730*/  LDSM.16.MT88.4 R16, [R90+0x6000] ;  /* 0x006000005a10783b */ /* 0x008e620000004200 */
[-C--:B------:R-:W-:Y:S01]  /*f740*/  FMUL.FTZ R76, R76, R99.reuse ;  /* 0x000000634c4c7220 */ /* 0x080fe20000410000 */
[----:B------:R-:W-:Y:S01]  /*f750*/  MUFU.EX2 R114, R114 ;  /* 0x0000007200727308 */ /* 0x000fe20000000800 */
[----:B------:R-:W-:Y:S02]  /*f760*/  FMUL.FTZ R77, R77, R99 ;  /* 0x000000634d4d7220 */ /* 0x000fe40000410000 */
[-C--:B------:R-:W-:Y:S02]  /*f770*/  FMUL.FTZ R78, R78, R0.reuse ;  /* 0x000000004e4e7220 */ /* 0x080fe40000410000 */
[----:B------:R-:W-:Y:S01]  /*f780*/  FMUL.FTZ R79, R79, R0 ;  /* 0x000000004f4f7220 */ /* 0x000fe20000410000 */
[----:B----4-:R-:W-:Y:S01]  /*f790*/  F2FP.PACK_AB R83, R89, R2 ;  /* 0x000000025953723e */ /* 0x010fe200000000ff */
[----:B------:R-:W-:-:S02]  /*f7a0*/  FFMA.FTZ R110, R109, c[0x0][0x23c], -R106 ;  /* 0x00008f006d6e7a23 */ /* 0x000fc4000001086a */
[--C-:B------:R-:W-:Y:S02]  /*f7b0*/  FFMA.FTZ R113, R111, c[0x0][0x23c], -R106.reuse ;  /* 0x00008f006f717a23 */ /* 0x100fe4000001086a */
[----:B------:R-:W-:Y:S02]  /*f7c0*/  FFMA.FTZ R109, R107, c[0x0][0x23c], -R106 ;  /* 0x00008f006b6d7a23 */ /* 0x000fe4000001086a */
[C---:B------:R-:W-:Y:S01]  /*f7d0*/  HMMA.16816.F32 R28, R80.reuse, R32, R28 ;  /* 0x00000020501c723c */ /* 0x040fe2000000181c */
[--C-:B------:R-:W-:Y:S01]  /*f7e0*/  FFMA.FTZ R112, R112, c[0x0][0x23c], -R97.reuse ;  /* 0x00008f0070707a23 */ /* 0x100fe20000010861 */
[----:B------:R-:W3:Y:S01]  /*f7f0*/  MUFU.EX2 R113, R113 ;  /* 0x0000007100717308 */ /* 0x000ee20000000800 */
[--C-:B------:R-:W-:Y:S02]  /*f800*/  FFMA.FTZ R111, R140, c[0x0][0x23c], -R97.reuse ;  /* 0x00008f008c6f7a23 */ /* 0x100fe40000010861 */
[--C-:B------:R-:W-:Y:S02]  /*f810*/  FFMA.FTZ R108, R108, c[0x0][0x23c], -R97.reuse ;  /* 0x00008f006c6c7a23 */ /* 0x100fe40000010861 */
[----:B------:R-:W-:Y:S01]  /*f820*/  FFMA.FTZ R107, R138, c[0x0][0x23c], -R97 ;  /* 0x00008f008a6b7a23 */ /* 0x000fe20000010861 */
[----:B------:R-:W-:Y:S01]  /*f830*/  HMMA.16816.F32 R32, R80, R34, R52 ;  /* 0x000000225020723c */ /* 0x000fe20000001834 */
[----:B------:R-:W4:Y:S01]  /*f840*/  LDSM.16.MT88.4 R52, [R90+0x8000] ;  /* 0x008000005a34783b */ /* 0x000f220000004200 */
[-C--:B------:R-:W-:Y:S01]  /*f850*/  FMUL.FTZ R12, R72, R99.reuse ;  /* 0x00000063480c7220 */ /* 0x080fe20000410000 */
[----:B------:R-:W-:Y:S01]  /*f860*/  MUFU.EX2 R110, R110 ;  /* 0x0000006e006e7308 */ /* 0x000fe20000000800 */
[----:B------:R-:W-:-:S02]  /*f870*/  FMUL.FTZ R13, R73, R99 ;  /* 0x00000063490d7220 */ /* 0x000fc40000410000 */
[-C--:B------:R-:W-:Y:S02]  /*f880*/  FMUL.FTZ R14, R74, R0.reuse ;  /* 0x000000004a0e7220 */ /* 0x080fe40000410000 */
[C---:B--2---:R-:W-:Y:S01]  /*f890*/  HMMA.16816.F32 R36, R80.reuse, R56, R36 ;  /* 0x000000385024723c */ /* 0x044fe20000001824 */
[-C--:B------:R-:W-:Y:S02]  /*f8a0*/  FMUL.FTZ R15, R75, R0.reuse ;  /* 0x000000004b0f7220 */ /* 0x080fe40000410000 */
[----:B------:R-:W-:Y:S01]  /*f8b0*/  MUFU.EX2 R109, R109 ;  /* 0x0000006d006d7308 */ /* 0x000fe20000000800 */
[-C--:B------:R-:W-:Y:S02]  /*f8c0*/  FMUL.FTZ R68, R68, R99.reuse ;  /* 0x0000006344447220 */ /* 0x080fe40000410000 */
[----:B------:R-:W-:Y:S02]  /*f8d0*/  FMUL.FTZ R69, R69, R99 ;  /* 0x0000006345457220 */ /* 0x000fe40000410000 */
[----:B------:R-:W-:Y:S01]  /*f8e0*/  HMMA.16816.F32 R40, R80, R58, R40 ;  /* 0x0000003a5028723c */ /* 0x000fe20000001828 */
[----:B------:R-:W2:Y:S01]  /*f8f0*/  LDSM.16.MT88.4 R56, [R124+0x6400] ;  /* 0x006400007c38783b */ /* 0x000ea20000004200 */
[-C--:B------:R-:W-:Y:S01]  /*f900*/  FMUL.FTZ R70, R70, R0.reuse ;  /* 0x0000000046467220 */ /* 0x080fe20000410000 */
[----:B------:R-:W-:Y:S01]  /*f910*/  MUFU.EX2 R112, R112 ;  /* 0x0000007000707308 */ /* 0x000fe20000000800 */
[----:B------:R-:W-:-:S02]  /*f920*/  FMUL.FTZ R71, R71, R0 ;  /* 0x0000000047477220 */ /* 0x000fc40000410000 */
[-C--:B------:R-:W-:Y:S02]  /*f930*/  FMUL.FTZ R44, R44, R99.reuse ;  /* 0x000000632c2c7220 */ /* 0x080fe40000410000 */
[C---:B------:R-:W-:Y:S01]  /*f940*/  HMMA.16816.F32 R20, R80.reuse, R24, R20 ;  /* 0x000000185014723c */ /* 0x040fe20000001814 */
[-C--:B------:R-:W-:Y:S02]  /*f950*/  FMUL.FTZ R45, R45, R99.reuse ;  /* 0x000000632d2d7220 */ /* 0x080fe40000410000 */
[----:B------:R-:W5:Y:S01]  /*f960*/  MUFU.EX2 R111, R111 ;  /* 0x0000006f006f7308 */ /* 0x000f620000000800 */
        /* <DEDUP_REMOVED lines=9> */
[----:B------:R-:W-:Y:S02]  /*fa00*/  FMUL.FTZ R51, R51, R0 ;  /* 0x0000000033337220 */ /* 0x000fe40000410000 */
[----:B------:R-:W2:Y:S01]  /*fa10*/  MUFU.EX2 R107, R107 ;  /* 0x0000006b006b7308 */ /* 0x000ea20000000800 */
[--C-:B------:R-:W-:Y:S02]  /*fa20*/  FFMA.FTZ R123, R115, c[0x0][0x23c], -R106.reuse ;  /* 0x00008f00737b7a23 */ /* 0x100fe4000001086a */
[--C-:B------:R-:W-:Y:S02]  /*fa30*/  FFMA.FTZ R140, R117, c[0x0][0x23c], -R106.reuse ;  /* 0x00008f00758c7a23 */ /* 0x100fe4000001086a */
[----:B------:R-:W-:Y:S01]  /*fa40*/  HMMA.16816.F32 R8, R80, R10, R76 ;  /* 0x0000000a5008723c */ /* 0x000fe2000000184c */
[--C-:B------:R-:W-:Y:S01]  /*fa50*/  FFMA.FTZ R115, R119, c[0x0][0x23c], -R106.reuse ;  /* 0x00008f0077737a23 */ /* 0x100fe2000001086a */
[----:B------:R-:W-:Y:S01]  /*fa60*/  LDSM.16.MT88.4 R76, [R124+0x6c00] ;  /* 0x006c00007c4c783b */ /* 0x000fe20000004200 */
[----:B------:R-:W-:Y:S01]  /*fa70*/  FFMA.FTZ R138, R121, c[0x0][0x23c], -R106 ;  /* 0x00008f00798a7a23 */ /* 0x000fe2000001086a */
[----:B------:R-:W-:Y:S01]  /*fa80*/  MUFU.EX2 R123, R123 ;  /* 0x0000007b007b7308 */ /* 0x000fe20000000800 */
[----:B------:R-:W-:-:S02]  /*fa90*/  FFMA.FTZ R119, R122, c[0x0][0x23c], -R97 ;  /* 0x00008f007a777a23 */ /* 0x000fc40000010861 */
[--C-:B------:R-:W-:Y:S01]  /*faa0*/  FFMA.FTZ R120, R120, c[0x0][0x23c], -R97.reuse ;  /* 0x00008f0078787a23 */ /* 0x100fe20000010861 */
[C---:B-1----:R-:W-:Y:S01]  /*fab0*/  HMMA.16816.F32 R12, R80.reuse, R16, R12 ;  /* 0x00000010500c723c */ /* 0x042fe2000000180c */
[--C-:B------:R-:W-:Y:S02]  /*fac0*/  FFMA.FTZ R116, R116, c[0x0][0x23c], -R97.reuse ;  /* 0x00008f0074747a23 */ /* 0x100fe40000010861 */
[----:B------:R-:W-:Y:S01]  /*fad0*/  FFMA.FTZ R117, R118, c[0x0][0x23c], -R97 ;  /* 0x00008f0076757a23 */ /* 0x000fe20000010861 */
[----:B------:R-:W-:Y:S01]  /*fae0*/  MUFU.EX2 R140, R140 ;  /* 0x0000008c008c7308 */ /* 0x000fe20000000800 */
[--C-:B------:R-:W-:Y:S02]  /*faf0*/  FFMA.FTZ R118, R101, c[0x0][0x23c], -R106.reuse ;  /* 0x00008f0065767a23 */ /* 0x100fe4000001086a */
[--C-:B------:R-:W-:Y:S01]  /*fb00*/  FFMA.FTZ R101, R104, c[0x0][0x23c], -R106.reuse ;  /* 0x00008f0068657a23 */ /* 0x100fe2000001086a */
[----:B------:R-:W-:Y:S01]  /*fb10*/  HMMA.16816.F32 R16, R80, R18, R68 ;  /* 0x000000125010723c */ /* 0x000fe20000001844 */
[----:B------:R-:W-:Y:S01]  /*fb20*/  LDSM.16.MT88.4 R68, [R90+0x6c00] ;  /* 0x006c00005a44783b */ /* 0x000fe20000004200 */
[----:B------:R-:W-:-:S02]  /*fb30*/  FFMA.FTZ R104, R105, c[0x0][0x23c], -R106 ;  /* 0x00008f0069687a23 */ /* 0x000fc4000001086a */
[----:B------:R-:W-:Y:S01]  /*fb40*/  MUFU.EX2 R115, R115 ;  /* 0x0000007300737308 */ /* 0x000fe20000000800 */
[--C-:B------:R-:W-:Y:S02]  /*fb50*/  FFMA.FTZ R105, R100, c[0x0][0x23c], -R97.reuse ;  /* 0x00008f0064697a23 */ /* 0x100fe40000010861 */
[--C-:B------:R-:W-:Y:S01]  /*fb60*/  FFMA.FTZ R102, R102, c[0x0][0x23c], -R97.reuse ;  /* 0x00008f0066667a23 */ /* 0x100fe20000010861 */
[C---:B----4-:R-:W-:Y:S01]  /*fb70*/  HMMA.16816.F32 R44, R80.reuse, R52, R44 ;  /* 0x00000034502c723c */ /* 0x050fe2000000182c */
[--C-:B------:R-:W-:Y:S02]  /*fb80*/  FFMA.FTZ R100, R95, c[0x0][0x23c], -R97.reuse ;  /* 0x00008f005f647a23 */ /* 0x100fe40000010861 */
[----:B------:R-:W-:Y:S01]  /*fb90*/  FFMA.FTZ R103, R103, c[0x0][0x23c], -R106 ;  /* 0x00008f0067677a23 */ /* 0x000fe2000001086a */
[----:B------:R-:W-:Y:S01]  /*fba0*/  MUFU.EX2 R138, R138 ;  /* 0x0000008a008a7308 */ /* 0x000fe20000000800 */
[----:B------:R-:W-:Y:S02]  /*fbb0*/  FFMA.FTZ R97, R94, c[0x0][0x23c], -R97 ;  /* 0x00008f005e617a23 */ /* 0x000fe40000010861 */
[----:B---3--:R-:W-:Y:S01]  /*fbc0*/  F2FP.PACK_AB R52, R113, R114 ;  /* 0x000000727134723e */ /* 0x008fe200000000ff */
[----:B------:R-:W-:Y:S01]  /*fbd0*/  HMMA.16816.F32 R48, R80, R54, R48 ;  /* 0x000000365030723c */ /* 0x000fe20000001830 */
[----:B-----5:R-:W-:Y:S01]  /*fbe0*/  F2FP.PACK_AB R53, R111, R112 ;  /* 0x000000706f35723e */ /* 0x020fe200000000ff */
[----:B------:R-:W-:-:S02]  /*fbf0*/  FFMA.FTZ R99, R143, R99, R98 ;  /* 0x000000638f637223 */ /* 0x000fc40000010062 */
[----:B------:R-:W-:Y:S02]  /*fc00*/  MUFU.EX2 R119, R119 ;  /* 0x0000007700777308 */ /* 0x000fe40000000800 */
[----:B------:R-:W-:Y:S01]  /*fc10*/  FADD.FTZ R99, R92, R99 ;  /* 0x000000635c637221 */ /* 0x000fe20000010000 */
[----:B------:R-:W-:Y:S02]  /*fc20*/  F2FP.PACK_AB R54, R109, R110 ;  /* 0x0000006e6d36723e */ /* 0x000fe400000000ff */
[----:B--2---:R-:W-:Y:S01]  /*fc30*/  F2FP.PACK_AB R55, R107, R108 ;  /* 0x0000006c6b37723e */ /* 0x004fe200000000ff */
[----:B------:R-:W-:Y:S02]  /*fc40*/  FADD.FTZ R86, R86, R99 ;  /* 0x0000006356567221 */ /* 0x000fe40000010000 */
[----:B------:R-:W-:Y:S02]  /*fc50*/  MUFU.EX2 R120, R120 ;  /* 0x0000007800787308 */ /* 0x000fe40000000800 */
[----:B------:R-:W-:-:S02]  /*fc60*/  FADD.FTZ R3, R3, R86 ;  /* 0x0000005603037221 */ /* 0x000fc40000010000 */
[C---:B------:R-:W-:Y:S02]  /*fc70*/  HMMA.16816.F32 R4, R52.reuse, R56, R4 ;  /* 0x000000383404723c */ /* 0x040fe40000001804 */
[----:B------:R-:W-:Y:S02]  /*fc80*/  FADD.FTZ R114, R114, R3 ;  /* 0x0000000372727221 */ /* 0x000fe40000010000 */
[----:B------:R-:W-:Y:S02]  /*fc90*/  MUFU.EX2 R116, R116 ;  /* 0x0000007400747308 */ /* 0x000fe40000000800 */
[----:B------:R-:W-:Y:S02]  /*fca0*/  FADD.FTZ R113, R113, R114 ;  /* 0x0000007271717221 */ /* 0x000fe40000010000 */
[C---:B------:R-:W-:Y:S01]  /*fcb0*/  HMMA.16816.F32 R8, R52.reuse, R58, R8 ;  /* 0x0000003a3408723c */ /* 0x040fe20000001808 */
[----:B------:R-:W1:Y:S03]  /*fcc0*/  LDSM.16.MT88.4 R56, [R124+0x7400] ;  /* 0x007400007c38783b */ /* 0x000e660000004200 */
[----:B------:R-:W-:Y:S04]  /*fcd0*/  MUFU.EX2 R117, R117 ;  /* 0x0000007500757308 */ /* 0x000fe80000000800 */
[C---:B------:R-:W-:Y:S04]  /*fce0*/  HMMA.16816.F32 R12, R52.reuse, R60, R12 ;  /* 0x0000003c340c723c */ /* 0x040fe8000000180c */
[----:B------:R-:W-:Y:S04]  /*fcf0*/  MUFU.EX2 R103, R103 ;  /* 0x0000006700677308 */ /* 0x000fe80000000800 */
[C---:B------:R-:W-:Y:S01]  /*fd00*/  HMMA.16816.F32 R16, R52.reuse, R62, R16 ;  /* 0x0000003e3410723c */ /* 0x040fe20000001810 */
[----:B------:R-:W2:Y:S03]  /*fd10*/  LDSM.16.MT88.4 R60, [R90+0x7400] ;  /* 0x007400005a3c783b */ /* 0x000ea60000004200 */
[----:B------:R-:W3:Y:S08]  /*fd20*/  MUFU.EX2 R118, R118 ;  /* 0x0000007600767308 */ /* 0x000ef00000000800 */
[----:B------:R-:W-:Y:S08]  /*fd30*/  MUFU.EX2 R101, R101 ;  /* 0x0000006500657308 */ /* 0x000ff00000000800 */
[----:B------:R-:W4:Y:S01]  /*fd40*/  MUFU.EX2 R104, R104 ;  /* 0x0000006800687308 */ /* 0x000f220000000800 */
[----:B---3--:R-:W-:Y:S01]  /*fd50*/  F2FP.PACK_AB R92, R118, R103 ;  /* 0x00000067765c723e */ /* 0x008fe200000000ff */
[C---:B-1----:R-:W-:Y:S06]  /*fd60*/  HMMA.16816.F32 R20, R52.reuse, R56, R20 ;  /* 0x000000383414723c */ /* 0x042fec0000001814 */
[----:B------:R-:W-:Y:S02]  /*fd70*/  MUFU.EX2 R102, R102 ;  /* 0x0000006600667308 */ /* 0x000fe40000000800 */
[C---:B------:R-:W-:Y:S01]  /*fd80*/  HMMA.16816.F32 R24, R52.reuse, R58, R24 ;  /* 0x0000003a3418723c */ /* 0x040fe20000001818 */
[----:B------:R-:W1:Y:S05]  /*fd90*/  LDSM.16.MT88.4 R56, [R124+0x8400] ;  /* 0x008400007c38783b */ /* 0x000e6a0000004200 */
[----:B------:R-:W-:Y:S01]  /*fda0*/  MUFU.EX2 R105, R105 ;  /* 0x0000006900697308 */ /* 0x000fe20000000800 */
[----:B----4-:R-:W-:Y:S01]  /*fdb0*/  F2FP.PACK_AB R94, R104, R101 ;  /* 0x00000065685e723e */ /* 0x010fe200000000ff */
[C---:B--2---:R-:W-:Y:S06]  /*fdc0*/  HMMA.16816.F32 R28, R52.reuse, R60, R28 ;  /* 0x0000003c341c723c */ /* 0x044fec000000181c */
[----:B------:R-:W-:Y:S02]  /*fdd0*/  MUFU.EX2 R100, R100 ;  /* 0x0000006400647308 */ /* 0x000fe40000000800 */
[C---:B------:R-:W-:Y:S01]  /*fde0*/  HMMA.16816.F32 R32, R52.reuse, R62, R32 ;  /* 0x0000003e3420723c */ /* 0x040fe20000001820 */
[----:B------:R-:W2:Y:S05]  /*fdf0*/  LDSM.16.MT88.4 R60, [R90+0x8400] ;  /* 0x008400005a3c783b */ /* 0x000eaa0000004200 */
[----:B------:R-:W3:Y:S02]  /*fe00*/  MUFU.EX2 R97, R97 ;  /* 0x0000006100617308 */ /* 0x000ee40000000800 */
[----:B---3--:R-:W-:Y:S01]  /*fe10*/  F2FP.PACK_AB R95, R97, R100 ;  /* 0x00000064615f723e */ /* 0x008fe200000000ff */
        /* <DEDUP_REMOVED lines=22> */
[C---:B-1----:R-:W-:Y:S07]  /*ff80*/  HMMA.16816.F32 R36, R52.reuse, R56, R36 ;  /* 0x000000383424723c */ /* 0x042fee0000001824 */
[----:B------:R-:W-:Y:S01]  /*ff90*/  FFMA.FTZ R57, R142, R0, R93 ;  /* 0x000000008e397223 */ /* 0x000fe2000001005d */
[----:B------:R-:W-:Y:S01]  /*ffa0*/  F2FP.PACK_AB R93, R105, R102 ;  /* 0x00000066695d723e */ /* 0x000fe200000000ff */
[----:B------:R-:W-:Y:S01]  /*ffb0*/  HMMA.16816.F32 R40, R52, R58, R40 ;  /* 0x0000003a3428723c */ /* 0x000fe20000001828 */
[----:B------:R-:W-:-:S04]  /*ffc0*/  FADD.FTZ R0, R110, R113 ;  /* 0x000000716e007221 */ /* 0x000fc80000010000 */
[----:B------:R-:W-:-:S03]  /*ffd0*/  FADD.FTZ R0, R109, R0 ;  /* 0x000000006d007221 */ /* 0x000fc60000010000 */
[----:B--2---:R-:W-:Y:S01]  /*ffe0*/  HMMA.16816.F32 R44, R52, R60, R44 ;  /* 0x0000003c342c723c */ /* 0x004fe2000000182c */
[----:B------:R-:W-:Y:S01]  /*fff0*/  FADD.FTZ R123, R123, R0 ;  /* 0x000000007b7b7221 */ /* 0x000fe20000010000 */
[----:B------:R-:W-:-:S03]  /*10000*/  MOV R0, R87 ;  /* 0x0000005700007202 */ /* 0x000fc60000000f00 */
[----:B------:R-:W-:-:S03]  /*10010*/  FADD.FTZ R140, R140, R123 ;  /* 0x0000007b8c8c7221 */ /* 0x000fc60000010000 */
[----:B------:R-:W-:Y:S01]  /*10020*/  HMMA.16816.F32 R48, R52, R62, R48 ;  /* 0x0000003e3430723c */ /* 0x000fe20000001830 */
[----:B------:R-:W1:Y:S01]  /*10030*/  LDSM.16.MT88.4 R60, [R124+0x7c00] ;  /* 0x007c00007c3c783b */ /* 0x000e620000004200 */
[----:B------:R-:W-:-:S03]  /*10040*/  FADD.FTZ R115, R115, R140 ;  /* 0x0000008c73737221 */ /* 0x000fc60000010000 */
[----:B------:R-:W2:Y:S01]  /*10050*/  LDSM.16.MT88.4 R52, [R90+0x7c00] ;  /* 0x007c00005a34783b */ /* 0x000ea20000004200 */
[----:B------:R-:W-:Y:S02]  /*10060*/  FADD.FTZ R138, R138, R115 ;  /* 0x000000738a8a7221 */ /* 0x000fe40000010000 */
[----:B------:R-:W-:Y:S01]  /*10070*/  HMMA.16816.F32 R80, R92, R76, R4 ;  /* 0x0000004c5c50723c */ /* 0x000fe20000001804 */
[----:B------:R-:W-:Y:S01]  /*10080*/  LDSM.16.MT88.4 R4, [R90+0x8c00] ;  /* 0x008c00005a04783b */ /* 0x000fe20000004200 */
[----:B------:R-:W-:-:S04]  /*10090*/  FADD.FTZ R103, R103, R138 ;  /* 0x0000008a67677221 */ /* 0x000fc80000010000 */
[----:B------:R-:W-:Y:S02]  /*100a0*/  FADD.FTZ R118, R118, R103 ;  /* 0x0000006776767221 */ /* 0x000fe40000010000 */
[----:B------:R-:W-:Y:S01]  /*100b0*/  HMMA.16816.F32 R76, R92, R78, R8 ;  /* 0x0000004e5c4c723c */ /* 0x000fe20000001808 */
[----:B------:R-:W3:Y:S01]  /*100c0*/  LDSM.16.MT88.4 R8, [R124+0x8c00] ;  /* 0x008c00007c08783b */ /* 0x000ee20000004200 */
[----:B------:R-:W-:-:S04]  /*100d0*/  FADD.FTZ R101, R101, R118 ;  /* 0x0000007665657221 */ /* 0x000fc80000010000 */
[----:B------:R-:W-:Y:S02]  /*100e0*/  FADD.FTZ R143, R104, R101 ;  /* 0x00000065688f7221 */ /* 0x000fe40000010000 */
[C---:B------:R-:W-:Y:S07]  /*100f0*/  HMMA.16816.F32 R72, R92.reuse, R68, R12 ;  /* 0x000000445c48723c */ /* 0x040fee000000180c */
[----:B------:R-:W-:Y:S01]  /*10100*/  FADD.FTZ R13, R96, R57 ;  /* 0x00000039600d7221 */ /* 0x000fe20000010000 */
[----:B------:R-:W-:Y:S03]  /*10110*/  HMMA.16816.F32 R68, R92, R70, R16 ;  /* 0x000000465c44723c */ /* 0x000fe60000001810 */
[----:B------:R-:W-:-:S04]  /*10120*/  FADD.FTZ R2, R2, R13 ;  /* 0x0000000d02027221 */ /* 0x000fc80000010000 */
[----:B------:R-:W-:Y:S01]  /*10130*/  FADD.FTZ R89, R89, R2 ;  /* 0x0000000259597221 */ /* 0x000fe20000010000 */
[----:B-1----:R-:W-:Y:S03]  /*10140*/  HMMA.16816.F32 R64, R92, R60, R20 ;  /* 0x0000003c5c40723c */ /* 0x002fe60000001814 */
[----:B------:R-:W-:-:S04]  /*10150*/  FADD.FTZ R112, R112, R89 ;  /* 0x0000005970707221 */ /* 0x000fc80000010000 */
[----:B------:R-:W-:Y:S01]  /*10160*/  FADD.FTZ R111, R111, R112 ;  /* 0x000000706f6f7221 */ /* 0x000fe20000010000 */
[----:B--2---:R-:W-:Y:S03]  /*10170*/  HMMA.16816.F32 R56, R92, R52, R28 ;  /* 0x000000345c38723c */ /* 0x004fe6000000181c */
[----:B------:R-:W-:-:S04]  /*10180*/  FADD.FTZ R2, R108, R111 ;  /* 0x0000006f6c027221 */ /* 0x000fc80000010000 */
[----:B------:R-:W-:Y:S01]  /*10190*/  FADD.FTZ R2, R107, R2 ;  /* 0x000000026b027221 */ /* 0x000fe20000010000 */
[----:B------:R-:W-:Y:S03]  /*101a0*/  HMMA.16816.F32 R60, R92, R62, R24 ;  /* 0x0000003e5c3c723c */ /* 0x000fe60000001818 */
[----:B------:R-:W-:Y:S01]  /*101b0*/  FADD.FTZ R3, R119, R2 ;  /* 0x0000000277037221 */ /* 0x000fe20000010000 */
[----:B------:R-:W-:-:S03]  /*101c0*/  MOV R2, R88 ;  /* 0x0000005800027202 */ /* 0x000fc60000000f00 */
        /* <DEDUP_REMOVED lines=10> */
[C---:B------:R-:W-:Y:S08]  /*10270*/  HMMA.16816.F32 R44, R92.reuse, R4, R44 ;  /* 0x000000045c2c723c */ /* 0x040ff0000000182c */
[----:B------:R-:W-:Y:S08]  /*10280*/  HMMA.16816.F32 R48, R92, R6, R48 ;  /* 0x000000065c30723c */ /* 0x000ff00000001830 */
.L_x_4354:
        /* <DEDUP_REMOVED lines=12> */
.L_x_4364:
        /* <DEDUP_REMOVED lines=65> */
.L_x_4361:
[----:B------:R-:W-:Y:S02]  /*10760*/  LOP3.LUT P6, RZ, R135, 0x1, RZ, 0xc0, !PT ;  /* 0x0000000187ff7812 */ /* 0x000fe400078cc0ff */
[----:B------:R-:W-:Y:S02]  /*10770*/  LEA R140, P1, R141, R144, 0x1 ;  /* 0x000000908d8c7211 */ /* 0x000fe400078208ff */
[----:B------:R-:W-:Y:S02]  /*10780*/  MOV R0, c[0x0][0x1a0] ;  /* 0x0000680000007a02 */ /* 0x000fe40000000f00 */
[----:B------:R-:W-:Y:S02]  /*10790*/  LOP3.LUT P5, RZ, R135, 0x2, RZ, 0xc0, !PT ;  /* 0x0000000287ff7812 */ /* 0x000fe400078ac0ff */
[C---:B------:R-:W-:Y:S02]  /*107a0*/  LEA R2, P0, R0.reuse, R141, 0x5 ;  /* 0x0000008d00027211 */ /* 0x040fe400078028ff */
[----:B------:R-:W-:Y:S02]  /*107b0*/  LEA.HI.X R141, R141, R145, R86, 0x1, P1 ;  /* 0x000000918d8d7211 */ /* 0x000fe400008f0c56 */
[----:B------:R-:W-:Y:S02]  /*107c0*/  LOP3.LUT P4, RZ, R135, 0x4, RZ, 0xc0, !PT ;  /* 0x0000000487ff7812 */ /* 0x000fe4000788c0ff */
[----:B------:R-:W-:Y:S01]  /*107d0*/  @P6 LEA R146, P2, R0, R140, 0x6 ;  /* 0x0000008c00926211 */ /* 0x000fe200078430ff */
[----:B------:R-:W-:Y:S01]  /*107e0*/  @!PT LDS RZ, [RZ] ;  /* 0x00000000fffff984 */ /* 0x000fe20000000800 */
[----:B------:R-:W-:Y:S01]  /*107f0*/  @!PT LDS RZ, [RZ] ;  /* 0x00000000fffff984 */ /* 0x000fe20000000800 */
[----:B------:R-:W-:Y:S01]  /*10800*/  @!PT LDS RZ, [RZ] ;  /* 0x00000000fffff984 */ /* 0x000fe20000000800 */
[----:B------:R1:W-:Y:S01]  /*10810*/  @P6 LDGSTS.E.BYPASS.LTC128B.128 [R132+0x6000], [R140.64] ;  /* 0x060000008c846fae */ /* 0x0003e2000b901d46 */
[----:B------:R-:W-:Y:S03]  /*10820*/  MOV R87, c[0x0][0x1a4] ;  /* 0x0000690000577a02 */ /* 0x000fe60000000f00 */
[----:B------:R-:W-:Y:S02]  /*10830*/  @P5 LEA R148, P1, R2, R144, 0x1 ;  /* 0x0000009002945211 */ /* 0x000fe400078208ff */
[----:B------:R-:W-:Y:S01]  /*10840*/  @!P6 STS [R132+0x6000], RZ ;  /* 0x006000ff8400e388 */ /* 0x000fe20000000800 */
[C-C-:B------:R-:W-:Y:S02]  /*10850*/  @P6 LEA.HI.X R147, R0.reuse, R141, R87.reuse, 0x6, P2 ;  /* 0x0000008d00936211 */ /* 0x140fe400010f3457 */
[----:B------:R-:W-:Y:S02]  /*10860*/  LEA.HI.X R86, R0, R86, R87, 0x5, P0 ;  /* 0x0000005600567211 */ /* 0x000fe400000f2c57 */
[C---:B------:R-:W-:Y:S01]  /*10870*/  @P4 LEA R144, P0, R2.reuse, R144, 0x1 ;  /* 0x0000009002904211 */ /* 0x040fe200078008ff */
[----:B------:R-:W-:Y:S01]  /*10880*/  @!P6 STS [R132+0x6004], RZ ;  /* 0x006004ff8400e388 */ /* 0x000fe20000000800 */
[CCC-:B------:R-:W-:Y:S02]  /*10890*/  @P5 LEA.HI.X R149, R2.reuse, R145.reuse, R86.reuse, 0x1, P1 ;  /* 0x0000009102955211 */ /* 0x1c0fe400008f0c56 */
[----:B------:R-:W-:Y:S02]  /*108a0*/  @P4 LEA.HI.X R145, R2, R145, R86, 0x1, P0 ;  /* 0x0000009102914211 */ /* 0x000fe400000f0c56 */
[----:B------:R-:W-:Y:S01]  /*108b0*/  ISETP.GE.AND P0, PT, R133, 0x2, PT ;  /* 0x000000028500780c */ /* 0x000fe20003f06270 */
[----:B------:R-:W-:Y:S06]  /*108c0*/  @!P6 STS.64 [R132+0x6008], RZ ;  /* 0x006008ff8400e388 */ /* 0x000fec0000000a00 */
[----:B------:R-:W-:Y:S01]  /*108d0*/  @!PT LDS RZ, [RZ] ;  /* 0x00000000fffff984 */ /* 0x000fe20000000800 */
[----:B------:R-:W-:Y:S01]  /*108e0*/  @!PT LDS RZ, [RZ] ;  /* 0x00000000fffff984 */ /* 0x000fe20000000800 */
[----:B------:R-:W-:Y:S01]  /*108f0*/  @!PT LDS RZ, [RZ] ;  /* 0x00000000fffff984 */ /* 0x000fe20000000800 */
[----:B------:R1:W-:Y:S06]  /*10900*/  @P5 LDGSTS.E.BYPASS.LTC128B.128 [R132+0x7000], [R140.64+0x40] ;  /* 0x070000408c845fae */ /* 0x0003ec000b901d46 */
[----:B------:R-:W-:Y:S06]  /*10910*/  @!P5 STS.128 [R132+0x7000], RZ ;  /* 0x007000ff8400d388 */ /* 0x000fec0000000c00 */
        /* <DEDUP_REMOVED lines=8> */
[----:B------:R2:W-:Y:S06]  /*109a0*/  @P6 LDGSTS.E.BYPASS.LTC128B.128 [R132+0x6800], [R146.64] ;  /* 0x0680000092846fae */ /* 0x0005ec000b901d46 */
        /* <DEDUP_REMOVED lines=11> */
[----:B------:R-:W-:Y:S06]  /*10a60*/  LDSM.16.M88.4 R92, [R127] ;  /* 0x000000007f5c783b */ /* 0x000fec0000000200 */
[----:B------:R-:W5:Y:S06]  /*10a70*/  LDSM.16.M88.4 R96, [R126+0x3000] ;  /* 0x003000007e60783b */ /* 0x000f6c0000000200 */
[----:B------:R-:W1:Y:S06]  /*10a80*/  LDSM.16.M88.4 R100, [R126+0x3400] ;  /* 0x003400007e64783b */ /* 0x000e6c0000000200 */
[----:B------:R-:W1:Y:S06]  /*10a90*/  LDSM.16.M88.4 R104, [R126+0x3800] ;  /* 0x003800007e68783b */ /* 0x000e6c0000000200 */
[----:B------:R-:W0:Y:S06]  /*10aa0*/  LDGDEPBAR ;  /* 0x00000000000079af */ /* 0x000e2c0000000000 */
[----:B------:R-:W2:Y:S06]  /*10ab0*/  LDSM.16.M88.4 R108, [R126+0x3c00] ;  /* 0x003c00007e6c783b */ /* 0x000eac0000000200 */
[----:B------:R-:W-:Y:S06]  /*10ac0*/  LDSM.16.M88.4 R112, [R125] ;  /* 0x000000007d70783b */ /* 0x000fec0000000200 */
[----:B------:R-:W2:Y:S01]  /*10ad0*/  LDSM.16.M88.4 R116, [R91+0x3000] ;  /* 0x003000005b74783b */ /* 0x000ea20000000200 */
[C---:B-----5:R-:W-:Y:S05]  /*10ae0*/  HMMA.16816.F32 R4, R92.reuse, R96, RZ ;  /* 0x000000605c04723c */ /* 0x060fea00000018ff */
[----:B------:R-:W5:Y:S03]  /*10af0*/  LDSM.16.M88.4 R120, [R91+0x3400] ;  /* 0x003400005b78783b */ /* 0x000f660000000200 */
[C---:B------:R-:W-:Y:S03]  /*10b00*/  HMMA.16816.F32 R8, R92.reuse, R98, RZ ;  /* 0x000000625c08723c */ /* 0x040fe600000018ff */
[----:B------:R-:W-:Y:S05]  /*10b10*/  LDSM.16.M88.4 R96, [R91+0x3c00] ;  /* 0x003c00005b60783b */ /* 0x000fea0000000200 */
[C---:B-1----:R-:W-:Y:S08]  /*10b20*/  HMMA.16816.F32 R12, R92.reuse, R100, RZ ;  /* 0x000000645c0c723c */ /* 0x042ff000000018ff */
[C---:B------:R-:W-:Y:S01]  /*10b30*/  HMMA.16816.F32 R16, R92.reuse, R102, RZ ;  /* 0x000000665c10723c */ /* 0x040fe200000018ff */
[----:B------:R-:W-:Y:S07]  /*10b40*/  LDSM.16.M88.4 R100, [R126+0x4000] ;  /* 0x004000007e64783b */ /* 0x000fee0000000200 */
[C---:B------:R-:W-:Y:S08]  /*10b50*/  HMMA.16816.F32 R20, R92.reuse, R104, RZ ;  /* 0x000000685c14723c */ /* 0x040ff000000018ff */
[C---:B------:R-:W-:Y:S01]  /*10b60*/  HMMA.16816.F32 R24, R92.reuse, R106, RZ ;  /* 0x0000006a5c18723c */ /* 0x040fe200000018ff */
[----:B------:R-:W-:Y:S07]  /*10b70*/  LDSM.16.M88.4 R104, [R126+0x4c00] ;  /* 0x004c00007e68783b */ /* 0x000fee0000000200 */
[C---:B--2---:R-:W-:Y:S08]  /*10b80*/  HMMA.16816.F32 R28, R92.reuse, R108, RZ ;  /* 0x0000006c5c1c723c */ /* 0x044ff000000018ff */
[----:B------:R-:W-:Y:S01]  /*10b90*/  HMMA.16816.F32 R32, R92, R110, RZ ;  /* 0x0000006e5c20723c */ /* 0x000fe200000018ff */
[----:B------:R-:W1:Y:S07]  /*10ba0*/  LDSM.16.M88.4 R92, [R91+0x3800] ;  /* 0x003800005b5c783b */ /* 0x000e6e0000000200 */
[C---:B------:R-:W-:Y:S08]  /*10bb0*/  HMMA.16816.F32 R4, R112.reuse, R116, R4 ;  /* 0x000000747004723c */ /* 0x040ff00000001804 */
[C---:B------:R-:W-:Y:S08]  /*10bc0*/  HMMA.16816.F32 R8, R112.reuse, R118, R8 ;  /* 0x000000767008723c */ /* 0x040ff00000001808 */
[C---:B-----5:R-:W-:Y:S08]  /*10bd0*/  HMMA.16816.F32 R12, R112.reuse, R120, R12 ;  /* 0x00000078700c723c */ /* 0x060ff0000000180c */
[C---:B------:R-:W-:Y:S08]  /*10be0*/  HMMA.16816.F32 R16, R112.reuse, R122, R16 ;  /* 0x0000007a7010723c */ /* 0x040ff00000001810 */
        /* <DEDUP_REMOVED lines=17> */
[----:B------:R-:W2:Y:S06]  /*10d00*/  LDSM.16.M88.4 R92, [R91+0x4400] ;  /* 0x004400005b5c783b */ /* 0x000eac0000000200 */
[----:B------:R-:W-:Y:S01]  /*10d10*/  LDSM.16.M88.4 R104, [R91+0x4c00] ;  /* 0x004c00005b68783b */ /* 0x000fe20000000200 */
        /* <DEDUP_REMOVED lines=33> */
[----:B----4-:R-:W-:Y:S02]  /*10f30*/  FMUL.FTZ R144, R9, c[0x0][0x2ec] ;  /* 0x0000bb0009907a20 */ /* 0x010fe40000410000 */
[----:B------:R-:W4:Y:S01]  /*10f40*/  MUFU.TANH R118, R88 ;  /* 0x0000005800767308 */ /* 0x000f220000002400 */
[----:B------:R-:W-:Y:S01]  /*10f50*/  BAR.SYNC.DEFER_BLOCKING 0x0 ;  /* 0x0000000000007b1d */ /* 0x000fe20000010000 */
[----:B------:R-:W-:Y:S02]  /*10f60*/  FMUL.FTZ R2, R5, c[0x0][0x2ec] ;  /* 0x0000bb0005027a20 */ /* 0x000fe40000410000 */
[----:B------:R-:W-:Y:S02]  /*10f70*/  FMUL.FTZ R0, R6, c[0x0][0x2ec] ;  /* 0x0000bb0006007a20 */ /* 0x000fe40000410000 */
[----:B------:R-:W-:Y:S02]  /*10f80*/  FMUL.FTZ R87, R7, c[0x0][0x2ec] ;  /* 0x0000bb0007577a20 */ /* 0x000fe40000410000 */
[----:B------:R-:W-:Y:S02]  /*10f90*/  FMUL.FTZ R164, R12, c[0x0][0x2ec] ;  /* 0x0000bb000ca47a20 */ /* 0x000fe40000410000 */
[----:B------:R5:W3:Y:S01]  /*10fa0*/  MUFU.TANH R122, R144 ;  /* 0x00000090007a7308 */ /* 0x000ae20000002400 */
[----:B------:R-:W-:Y:S02]  /*10fb0*/  FMUL.FTZ R162, R13, c[0x0][0x2ec] ;  /* 0x0000bb000da27a20 */ /* 0x000fe40000410000 */
[----:B------:R-:W-:Y:S01]  /*10fc0*/  FMUL.FTZ R165, R14, c[0x0][0x2ec] ;  /* 0x0000bb000ea57a20 */ /* 0x000fe20000410000 */
[C---:B-1----:R-:W-:Y:S06]  /*10fd0*/  HMMA.16816.F32 R20, R96.reuse, R100, R20 ;  /* 0x000000646014723c */ /* 0x042fec0000001814 */
[----:B------:R1:W1:Y:S01]  /*10fe0*/  MUFU.TANH R110, R2 ;  /* 0x00000002006e7308 */ /* 0x0002620000002400 */
[----:B------:R-:W-:Y:S01]  /*10ff0*/  FMUL.FTZ R163, R15, c[0x0][0x2ec] ;  /* 0x0000bb000fa37a20 */ /* 0x000fe20000410000 */
[C---:B------:R-:W-:Y:S04]  /*11000*/  HMMA.16816.F32 R24, R96.reuse, R102, R24 ;  /* 0x000000666018723c */ /* 0x040fe80000001818 */
[----:B------:R-:W-:Y:S02]  /*11010*/  FMUL.FTZ R160, R16, c[0x0][0x2ec] ;  /* 0x0000bb0010a07a20 */ /* 0x000fe40000410000 */
[----:B------:R-:W-:Y:S02]  /*11020*/  FMUL.FTZ R158, R17, c[0x0][0x2ec] ;  /* 0x0000bb00119e7a20 */ /* 0x000fe40000410000 */
[----:B------:R1:W1:Y:S01]  /*11030*/  MUFU.TANH R107, R0 ;  /* 0x00000000006b7308 */ /* 0x0002620000002400 */
[C---:B--2---:R-:W-:Y:S03]  /*11040*/  HMMA.16816.F32 R28, R96.reuse, R92, R28 ;  /* 0x0000005c601c723c */ /* 0x044fe6000000181c */
[----:B------:R-:W-:Y:S02]  /*11050*/  FMUL.FTZ R161, R18, c[0x0][0x2ec] ;  /* 0x0000bb0012a17a20 */ /* 0x000fe40000410000 */
[----:B------:R-:W-:Y:S03]  /*11060*/  FMUL.FTZ R159, R19, c[0x0][0x2ec] ;  /* 0x0000bb00139f7a20 */ /* 0x000fe60000410000 */
[----:B------:R-:W-:Y:S01]  /*11070*/  HMMA.16816.F32 R32, R96, R94, R32 ;  /* 0x0000005e6020723c */ /* 0x000fe20000001820 */
[----:B------:R2:W1:Y:S03]  /*11080*/  MUFU.TANH R105, R87 ;  /* 0x0000005700697308 */ /* 0x0004660000002400 */
[----:B------:R-:W-:Y:S02]  /*11090*/  FMUL.FTZ R147, R20, c[0x0][0x2ec] ;  /* 0x0000bb0014937a20 */ /* 0x000fe40000410000 */
[----:B---3--:R-:W-:Y:S02]  /*110a0*/  FMUL.FTZ R148, R21, c[0x0][0x2ec] ;  /* 0x0000bb0015947a20 */ /* 0x008fe40000410000 */
[----:B------:R-:W-:Y:S03]  /*110b0*/  FMUL.FTZ R151, R22, c[0x0][0x2ec] ;  /* 0x0000bb0016977a20 */ /* 0x000fe60000410000 */
[----:B------:R-:W3:Y:S01]  /*110c0*/  MUFU.TANH R164, R164 ;  /* 0x000000a400a47308 */ /* 0x000ee20000002400 */
[----:B------:R-:W-:Y:S02]  /*110d0*/  FMUL.FTZ R153, R23, c[0x0][0x2ec] ;  /* 0x0000bb0017997a20 */ /* 0x000fe40000410000 */
[----:B------:R-:W-:Y:S02]  /*110e0*/  FMUL.FTZ R156, R24, c[0x0][0x2ec] ;  /* 0x0000bb00189c7a20 */ /* 0x000fe40000410000 */
[----:B------:R-:W-:Y:S02]  /*110f0*/  FMUL.FTZ R157, R25, c[0x0][0x2ec] ;  /* 0x0000bb00199d7a20 */ /* 0x000fe40000410000 */
[----:B------:R-:W-:Y:S02]  /*11100*/  FMUL.FTZ R155, R26, c[0x0][0x2ec] ;  /* 0x0000bb001a9b7a20 */ /* 0x000fe40000410000 */
[----:B------:R-:W-:Y:S01]  /*11110*/  FMUL.FTZ R149, R27, c[0x0][0x2ec] ;  /* 0x0000bb001b957a20 */ /* 0x000fe20000410000 */
[----:B------:R-:W2:Y:S01]  /*11120*/  MUFU.TANH R162, R162 ;  /* 0x000000a200a27308 */ /* 0x000ea20000002400 */
[----:B------:R-:W-:Y:S02]  /*11130*/  FMUL.FTZ R146, R28, c[0x0][0x2ec] ;  /* 0x0000bb001c927a20 */ /* 0x000fe40000410000 */
[----:B------:R-:W-:Y:S02]  /*11140*/  FMUL.FTZ R150, R29, c[0x0][0x2ec] ;  /* 0x0000bb001d967a20 */ /* 0x000fe40000410000 */
[----:B-----5:R-:W-:Y:S02]  /*11150*/  FMUL.FTZ R144, R30, c[0x0][0x2ec] ;  /* 0x0000bb001e907a20 */ /* 0x020fe40000410000 */
[----:B------:R-:W-:Y:S02]  /*11160*/  FMUL.FTZ R145, R31, c[0x0][0x2ec] ;  /* 0x0000bb001f917a20 */ /* 0x000fe40000410000 */
[----:B------:R-:W-:Y:S01]  /*11170*/  FMUL.FTZ R152, R32, c[0x0][0x2ec] ;  /* 0x0000bb0020987a20 */ /* 0x000fe20000410000 */
[----:B------:R-:W2:Y:S01]  /*11180*/  MUFU.TANH R165, R165 ;  /* 0x000000a500a57308 */ /* 0x000ea20000002400 */
[----:B------:R-:W-:Y:S02]  /*11190*/  FMUL.FTZ R154, R33, c[0x0][0x2ec] ;  /* 0x0000bb00219a7a20 */ /* 0x000fe40000410000 */
[----:B------:R-:W-:Y:S02]  /*111a0*/  FMUL.FTZ R88, R34, c[0x0][0x2ec] ;  /* 0x0000bb0022587a20 */ /* 0x000fe40000410000 */
[----:B------:R-:W-:Y:S02]  /*111b0*/  FMUL.FTZ R86, R8, c[0x0][0x2ec] ;  /* 0x0000bb0008567a20 */ /* 0x000fe40000410000 */
[----:B-1----:R-:W-:Y:S02]  /*111c0*/  FMUL.FTZ R2, R10, c[0x0][0x2ec] ;  /* 0x0000bb000a027a20 */ /* 0x002fe40000410000 */
[----:B------:R-:W-:Y:S01]  /*111d0*/  FMUL.FTZ R0, R11, c[0x0][0x2ec] ;  /* 0x0000bb000b007a20 */ /* 0x000fe20000410000 */
[----:B------:R1:W1:Y:S01]  /*111e0*/  MUFU.TANH R106, R86 ;  /* 0x00000056006a7308 */ /* 0x0002620000002400 */
[----:B------:R-:W-:Y:S09]  /*111f0*/  FMUL.FTZ R35, R35, c[0x0][0x2ec] ;  /* 0x0000bb0023237a20 */ /* 0x000ff20000410000 */
[----:B------:R1:W1:Y:S10]  /*11200*/  MUFU.TANH R117, R2 ;  /* 0x0000000200757308 */ /* 0x0002740000002400 */
        /* <DEDUP_REMOVED lines=21> */
[----:B------:R1:W1:Y:S01]  /*11360*/  MUFU.TANH R87, R35 ;  /* 0x0000002300577308 */ /* 0x0002620000002400 */
[----:B------:R-:W-:-:S05]  /*11370*/  @!P0 BRA `(.L_x_4362) ;  /* 0x000006e000008947 */ /* 0x000fca0003800000 */
[----:B--234-:R-:W-:Y:S02]  /*11380*/  MOV R6, UR5 ;  /* 0x0000000500067c02 */ /* 0x01cfe40008000f00 */
[----:B------:R-:W-:Y:S01]  /*11390*/  MOV R4, UR4 ;  /* 0x0000000400047c02 */ /* 0x000fe20008000f00 */
[----:B------:R-:W-:-:S05]  /*113a0*/  @!P3 BRA `(.L_x_4363) ;  /* 0x000003c00000b947 */ /* 0x000fca0003800000 */
[----:B------:R-:W-:Y:S01]  /*113b0*/  IMAD.SHL.U32 R8, R133, 0x40, RZ ;  /* 0x0000004085087824 */ /* 0x000fe200078e00ff */
[----:B-1----:R-:W-:Y:S04]  /*113c0*/  IABS R2, c[0x0][0x2d0] ;  /* 0x0000b40000027a13 */ /* 0x002fe80000000000 */
        /* <DEDUP_REMOVED lines=58> */
.L_x_4363:
[C---:B------:R-:W-:Y:S01]  /*11770*/  LEA R8, P1, R6.reuse, R134, 0x1 ;  /* 0x0000008606087211 */ /* 0x040fe200078208ff */
[----:B------:R-:W-:Y:S02]  /*11780*/  IMAD.MOV.U32 R5, RZ, RZ, c[0x0][0x198] ;  /* 0x00006600ff057624 */ /* 0x000fe400078e00ff */
[----:B-1----:R-:W-:Y:S01]  /*11790*/  IMAD.MOV.U32 R0, RZ, RZ, c[0x0][0x19c] ;  /* 0x00006700ff007624 */ /* 0x002fe200078e00ff */
        /* <DEDUP_REMOVED lines=8> */
[C-C-:B------:R-:W-:Y:S01]  /*11820*/  @P6 LEA.HI.X R7, R5.reuse, R9, R0.reuse, 0x6, P2 ;  /* 0x0000000905076211 */ /* 0x140fe200010f3400 */
[----:B------:R1:W-:Y:S01]  /*11830*/  @!P6 STS [R132+0x3000], RZ ;  /* 0x003000ff8400e388 */ /* 0x0003e20000000800 */
[----:B------:R-:W-:Y:S02]  /*11840*/  LEA.HI.X R4, R5, R4, R0, 0x5, P0 ;  /* 0x0000000405047211 */ /* 0x000fe400000f2c00 */
[C---:B------:R-:W-:Y:S01]  /*11850*/  @P4 LEA R12, P0, R2.reuse, R134, 0x1 ;  /* 0x00000086020c4211 */ /* 0x040fe200078008ff */
[----:B------:R1:W-:Y:S01]  /*11860*/  @!P6 STS [R132+0x3004], RZ ;  /* 0x003004ff8400e388 */ /* 0x0003e20000000800 */
[CC--:B------:R-:W-:Y:S01]  /*11870*/  @P5 LEA.HI.X R11, R2.reuse, R137.reuse, R4, 0x1, P1 ;  /* 0x00000089020b5211 */ /* 0x0c0fe200008f0c04 */
[----:B------:R-:W-:Y:S01]  /*11880*/  IMAD.MOV.U32 R134, RZ, RZ, R8 ;  /* 0x000000ffff867224 */ /* 0x000fe200078e0008 */
[----:B------:R-:W-:Y:S01]  /*11890*/  @P4 LEA.HI.X R13, R2, R137, R4, 0x1, P0 ;  /* 0x00000089020d4211 */ /* 0x000fe200000f0c04 */
[----:B------:R1:W-:Y:S01]  /*118a0*/  @!P6 STS.64 [R132+0x3008], RZ ;  /* 0x003008ff8400e388 */ /* 0x0003e20000000a00 */
        /* <DEDUP_REMOVED lines=27> */
.L_x_4362:
        /* <DEDUP_REMOVED lines=104> */
[----:B------:R-:W-:Y:S01]  /*120e0*/  LDSM.16.MT88.4 R52, [R90+0x8000] ;  /* 0x008000005a34783b */ /* 0x000fe20000004200 */
[C---:B------:R-:W-:Y:S01]  /*120f0*/  FMUL.FTZ R39, R3.reuse, R39 ;  /* 0x0000002703277220 */ /* 0x040fe20000410000 */
[----:B--2---:R-:W-:Y:S01]  /*12100*/  F2FP.PACK_AB R81, R92, R95 ;  /* 0x0000005f5c51723e */ /* 0x004fe200000000ff */
[C---:B------:R-:W-:Y:S02]  /*12110*/  FMUL.FTZ R40, R86.reuse, R40 ;  /* 0x0000002856287220 */ /* 0x040fe40000410000 */
[----:B------:R-:W-:Y:S02]  /*12120*/  FMUL.FTZ R41, R86, R41 ;  /* 0x0000002956297220 */ /* 0x000fe40000410000 */
[C---:B------:R-:W-:Y:S02]  /*12130*/  FMUL.FTZ R42, R3.reuse, R42 ;  /* 0x0000002a032a7220 */ /* 0x040fe40000410000 */
[----:B------:R-:W-:Y:S01]  /*12140*/  MUFU.EX2 R97, R97 ;  /* 0x0000006100617308 */ /* 0x000fe20000000800 */
[----:B------:R-:W-:Y:S02]  /*12150*/  FMUL.FTZ R43, R3, R43 ;  /* 0x0000002b032b7220 */ /* 0x000fe40000410000 */
[--C-:B------:R-:W-:Y:S02]  /*12160*/  FFMA.FTZ R106, R158, c[0x0][0x23c], -R109.reuse ;  /* 0x00008f009e6a7a23 */ /* 0x100fe4000001086d */
[--C-:B------:R-:W-:Y:S02]  /*12170*/  FFMA.FTZ R107, R161, c[0x0][0x23c], -R94.reuse ;  /* 0x00008f00a16b7a23 */ /* 0x100fe4000001085e */
[--C-:B------:R-:W-:Y:S02]  /*12180*/  FFMA.FTZ R108, R159, c[0x0][0x23c], -R94.reuse ;  /* 0x00008f009f6c7a23 */ /* 0x100fe4000001085e */
[C---:B------:R-:W-:Y:S01]  /*12190*/  FMUL.FTZ R44, R86.reuse, R44 ;  /* 0x0000002c562c7220 */ /* 0x040fe20000410000 */
[----:B------:R-:W2:Y:S01]  /*121a0*/  MUFU.EX2 R96, R96 ;  /* 0x0000006000607308 */ /* 0x000ea20000000800 */
[----:B------:R-:W-:Y:S02]  /*121b0*/  FMUL.FTZ R45, R86, R45 ;  /* 0x0000002d562d7220 */ /* 0x000fe40000410000 */
[C---:B------:R-:W-:Y:S01]  /*121c0*/  FMUL.FTZ R46, R3.reuse, R46 ;  /* 0x0000002e032e7220 */ /* 0x040fe20000410000 */
[----:B-1----:R-:W-:Y:S01]  /*121d0*/  F2FP.PACK_AB R82, R98, R93 ;  /* 0x0000005d6252723e */ /* 0x002fe200000000ff */
        /* <DEDUP_REMOVED lines=9> */
[----:B------:R-:W1:Y:S01]  /*12270*/  MUFU.EX2 R104, R104 ;  /* 0x0000006800687308 */ /* 0x000e620000000800 */
        /* <DEDUP_REMOVED lines=8> */
[C---:B------:R-:W-:Y:S02]  /*12300*/  FFMA.FTZ R95, R3.reuse, R142, R95 ;  /* 0x0000008e035f7223 */ /* 0x040fe4000001005f */
[C---:B------:R-:W-:Y:S01]  /*12310*/  FMUL.FTZ R12, R86.reuse, R72 ;  /* 0x00000048560c7220 */ /* 0x040fe20000410000 */
[C---:B------:R-:W-:Y:S01]  /*12320*/  HMMA.16816.F32 R8, R80.reuse, R14, R8 ;  /* 0x0000000e5008723c */ /* 0x040fe20000001808 */
[----:B------:R-:W-:Y:S03]  /*12330*/  MUFU.EX2 R103, R103 ;  /* 0x0000006700677308 */ /* 0x000fe60000000800 */
[----:B------:R-:W-:Y:S02]  /*12340*/  FMUL.FTZ R13, R86, R73 ;  /* 0x00000049560d7220 */ /* 0x000fe40000410000 */
[--C-:B------:R-:W-:Y:S02]  /*12350*/  FFMA.FTZ R118, R146, c[0x0][0x23c], -R109.reuse ;  /* 0x00008f0092767a23 */ /* 0x100fe4000001086d */
[C---:B------:R-:W-:Y:S03]  /*12360*/  FMUL.FTZ R14, R3.reuse, R74 ;  /* 0x0000004a030e7220 */ /* 0x040fe60000410000 */
[----:B------:R-:W2:Y:S01]  /*12370*/  MUFU.EX2 R102, R102 ;  /* 0x0000006600667308 */ /* 0x000ea20000000800 */
[----:B------:R-:W-:Y:S02]  /*12380*/  FMUL.FTZ R15, R3, R75 ;  /* 0x0000004b030f7220 */ /* 0x000fe40000410000 */
[--C-:B------:R-:W-:Y:S02]  /*12390*/  FFMA.FTZ R121, R150, c[0x0][0x23c], -R109.reuse ;  /* 0x00008f0096797a23 */ /* 0x100fe4000001086d */
[--C-:B------:R-:W-:Y:S02]  /*123a0*/  FFMA.FTZ R120, R152, c[0x0][0x23c], -R109.reuse ;  /* 0x00008f0098787a23 */ /* 0x100fe4000001086d */
[----:B------:R-:W-:Y:S01]  /*123b0*/  FFMA.FTZ R109, R154, c[0x0][0x23c], -R109 ;  /* 0x00008f009a6d7a23 */ /* 0x000fe2000001086d */
[C---:B------:R-:W-:Y:S02]  /*123c0*/  HMMA.16816.F32 R12, R80.reuse, R20, R12 ;  /* 0x00000014500c723c */ /* 0x040fe4000000180c */
[----:B------:R-:W-:Y:S01]  /*123d0*/  MUFU.EX2 R113, R113 ;  /* 0x0000007100717308 */ /* 0x000fe20000000800 */
[--C-:B------:R-:W-:Y:S01]  /*123e0*/  FFMA.FTZ R122, R144, c[0x0][0x23c], -R94.reuse ;  /* 0x00008f00907a7a23 */ /* 0x100fe2000001085e */
[----:B------:R-:W-:Y:S01]  /*123f0*/  MOV R144, R140 ;  /* 0x0000008c00907202 */ /* 0x000fe20000000f00 */
[--C-:B------:R-:W-:Y:S01]  /*12400*/  FFMA.FTZ R119, R145, c[0x0][0x23c], -R94.reuse ;  /* 0x00008f0091777a23 */ /* 0x100fe2000001085e */
[----:B------:R-:W-:Y:S01]  /*12410*/  MOV R145, R141 ;  /* 0x0000008d00917202 */ /* 0x000fe20000000f00 */
[C---:B------:R-:W-:Y:S01]  /*12420*/  FMUL.FTZ R20, R86.reuse, R64 ;  /* 0x0000004056147220 */ /* 0x040fe20000410000 */
[C---:B------:R-:W-:Y:S04]  /*12430*/  HMMA.16816.F32 R16, R80.reuse, R22, R16 ;  /* 0x000000165010723c */ /* 0x040fe80000001810 */
[----:B------:R-:W-:Y:S01]  /*12440*/  FMUL.FTZ R21, R86, R65 ;  /* 0x0000004156157220 */ /* 0x000fe20000410000 */
[----:B------:R-:W-:Y:S01]  /*12450*/  MUFU.EX2 R105, R105 ;  /* 0x0000006900697308 */ /* 0x000fe20000000800 */
[--C-:B------:R-:W-:Y:S02]  /*12460*/  FFMA.FTZ R88, R88, c[0x0][0x23c], -R94.reuse ;  /* 0x00008f0058587a23 */ /* 0x100fe4000001085e */
[C---:B------:R-:W-:Y:S04]  /*12470*/  FMUL.FTZ R22, R3.reuse, R66 ;  /* 0x0000004203167220 */ /* 0x040fe80000410000 */
[----:B------:R-:W-:Y:S02]  /*12480*/  FMUL.FTZ R23, R3, R67 ;  /* 0x0000004303177220 */ /* 0x000fe40000410000 */
[----:B------:R-:W3:Y:S01]  /*12490*/  LDSM.16.MT88.4 R64, [R90+0x7000] ;  /* 0x007000005a40783b */ /* 0x000ee20000004200 */
[----:B------:R-:W-:Y:S01]  /*124a0*/  MUFU.EX2 R115, R115 ;  /* 0x0000007300737308 */ /* 0x000fe20000000800 */
[----:B------:R-:W-:Y:S02]  /*124b0*/  FFMA.FTZ R94, R87, c[0x0][0x23c], -R94 ;  /* 0x00008f00575e7a23 */ /* 0x000fe4000001085e */
[C---:B------:R-:W-:Y:S01]  /*124c0*/  FFMA.FTZ R100, R86.reuse, R143, R100 ;  /* 0x0000008f56647223 */ /* 0x040fe20000010064 */
[C---:B------:R-:W-:Y:S03]  /*124d0*/  HMMA.16816.F32 R20, R80.reuse, R28, R20 ;  /* 0x0000001c5014723c */ /* 0x040fe60000001814 */
[----:B------:R-:W-:Y:S03]  /*124e0*/  FADD.FTZ R100, R99, R100 ;  /* 0x0000006463647221 */ /* 0x000fe60000010000 */
[----:B------:R-:W-:Y:S01]  /*124f0*/  MUFU.EX2 R110, R110 ;  /* 0x0000006e006e7308 */ /* 0x000fe20000000800 */
[C---:B------:R-:W-:Y:S01]  /*12500*/  FMUL.FTZ R28, R86.reuse, R56 ;  /* 0x00000038561c7220 */ /* 0x040fe20000410000 */
[C---:B------:R-:W-:Y:S04]  /*12510*/  HMMA.16816.F32 R24, R80.reuse, R30, R24 ;  /* 0x0000001e5018723c */ /* 0x040fe80000001818 */
[----:B------:R-:W-:Y:S02]  /*12520*/  FMUL.FTZ R29, R86, R57 ;  /* 0x00000039561d7220 */ /* 0x000fe40000410000 */
[----:B------:R-:W-:Y:S02]  /*12530*/  FADD.FTZ R86, R92, R95 ;  /* 0x0000005f5c567221 */ /* 0x000fe40000010000 */
[C---:B------:R-:W-:Y:S01]  /*12540*/  FMUL.FTZ R30, R3.reuse, R58 ;  /* 0x0000003a031e7220 */ /* 0x040fe20000410000 */
[----:B------:R-:W4:Y:S03]  /*12550*/  MUFU.EX2 R106, R106 ;  /* 0x0000006a006a7308 */ /* 0x000f260000000800 */
[----:B------:R-:W-:Y:S02]  /*12560*/  FMUL.FTZ R31, R3, R59 ;  /* 0x0000003b031f7220 */ /* 0x000fe40000410000 */
[----:B------:R-:W5:Y:S01]  /*12570*/  LDSM.16.MT88.4 R56, [R124+0x8000] ;  /* 0x008000007c38783b */ /* 0x000f620000004200 */
[----:B------:R-:W-:Y:S02]  /*12580*/  FADD.FTZ R3, R93, R100 ;  /* 0x000000645d037221 */ /* 0x000fe40000010000 */
[----:B------:R-:W-:Y:S02]  /*12590*/  FADD.FTZ R97, R97, R86 ;  /* 0x0000005661617221 */ /* 0x000fe40000010000 */
[----:B------:R-:W-:Y:S01]  /*125a0*/  MUFU.EX2 R111, R111 ;  /* 0x0000006f006f7308 */ /* 0x000fe20000000800 */
[----:B------:R-:W-:Y:S02]  /*125b0*/  FADD.FTZ R98, R98, R3 ;  /* 0x0000000362627221 */ /* 0x000fe40000010000 */
[----:B------:R-:W-:Y:S01]  /*125c0*/  FADD.FTZ R96, R96, R97 ;  /* 0x0000006160607221 */ /* 0x000fe20000010000 */
[C---:B---3--:R-:W-:Y:S06]  /*125d0*/  HMMA.16816.F32 R28, R80.reuse, R64, R28 ;  /* 0x00000040501c723c */ /* 0x048fec000000181c */
[----:B------:R-:W-:Y:S02]  /*125e0*/  MUFU.EX2 R114, R114 ;  /* 0x0000007200727308 */ /* 0x000fe40000000800 */
[C---:B------:R-:W-:Y:S08]  /*125f0*/  HMMA.16816.F32 R32, R80.reuse, R66, R32 ;  /* 0x000000425020723c */ /* 0x040ff00000001820 */
[----:B------:R-:W-:Y:S10]  /*12600*/  MUFU.EX2 R117, R117 ;  /* 0x0000007500757308 */ /* 0x000ff40000000800 */
[----:B------:R-:W-:Y:S01]  /*12610*/  MUFU.EX2 R116, R116 ;  /* 0x0000007400747308 */ /* 0x000fe20000000800 */
[C---:B-----5:R-:W-:Y:S09]  /*12620*/  HMMA.16816.F32 R36, R80.reuse, R56, R36 ;  /* 0x000000385024723c */ /* 0x060ff20000001824 */
[----:B------:R-:W-:Y:S01]  /*12630*/  MUFU.EX2 R107, R107 ;  /* 0x0000006b006b7308 */ /* 0x000fe20000000800 */
[C---:B------:R-:W-:Y:S01]  /*12640*/  HMMA.16816.F32 R40, R80.reuse, R58, R40 ;  /* 0x0000003a5028723c */ /* 0x040fe20000001828 */
[----:B------:R-:W3:Y:S08]  /*12650*/  LDSM.16.MT88.4 R56, [R124+0x6400] ;  /* 0x006400007c38783b */ /* 0x000ef00000004200 */
[----:B------:R-:W5:Y:S01]  /*12660*/  MUFU.EX2 R108, R108 ;  /* 0x0000006c006c7308 */ /* 0x000f620000000800 */
[C---:B------:R-:W-:Y:S07]  /*12670*/  HMMA.16816.F32 R44, R80.reuse, R52, R44 ;  /* 0x00000034502c723c */ /* 0x040fee000000182c */
[----:B-1----:R-:W-:Y:S01]  /*12680*/  F2FP.PACK_AB R52, R104, R101 ;  /* 0x000000656834723e */ /* 0x002fe200000000ff */
[----:B------:R-:W-:Y:S01]  /*12690*/  HMMA.16816.F32 R48, R80, R54, R48 ;  /* 0x000000365030723c */ /* 0x000fe20000001830 */
[----:B------:R-:W-:Y:S03]  /*126a0*/  MUFU.EX2 R118, R118 ;  /* 0x0000007600767308 */ /* 0x000fe60000000800 */
[----:B--2---:R-:W-:Y:S01]  /*126b0*/  F2FP.PACK_AB R53, R102, R103 ;  /* 0x000000676635723e */ /* 0x004fe200000000ff */
[----:B------:R-:W-:Y:S02]  /*126c0*/  FADD.FTZ R101, R101, R98 ;  /* 0x0000006265657221 */ /* 0x000fe40000010000 */
[----:B----4-:R-:W-:Y:S01]  /*126d0*/  F2FP.PACK_AB R54, R106, R105 ;  /* 0x000000696a36723e */ /* 0x010fe200000000ff */
[----:B------:R-:W-:Y:S03]  /*126e0*/  FADD.FTZ R103, R103, R96 ;  /* 0x0000006067677221 */ /* 0x000fe60000010000 */
[----:B------:R-:W1:Y:S01]  /*126f0*/  MUFU.EX2 R121, R121 ;  /* 0x0000007900797308 */ /* 0x000e620000000800 */
[----:B------:R-:W-:Y:S02]  /*12700*/  FADD.FTZ R104, R104, R101 ;  /* 0x0000006568687221 */ /* 0x000fe40000010000 */
[----:B------:R-:W-:Y:S01]  /*12710*/  FADD.FTZ R102, R102, R103 ;  /* 0x0000006766667221 */ /* 0x000fe20000010000 */
[----:B-----5:R-:W-:Y:S01]  /*12720*/  F2FP.PACK_AB R55, R108, R107 ;  /* 0x0000006b6c37723e */ /* 0x020fe200000000ff */
[----:B------:R-:W-:Y:S02]  /*12730*/  FADD.FTZ R3, R105, R104 ;  /* 0x0000006869037221 */ /* 0x000fe40000010000 */
[----:B------:R-:W-:Y:S02]  /*12740*/  FADD.FTZ R107, R107, R102 ;  /* 0x000000666b6b7221 */ /* 0x000fe40000010000 */
[----:B------:R-:W-:Y:S01]  /*12750*/  FADD.FTZ R3, R106, R3 ;  /* 0x000000036a037221 */ /* 0x000fe20000010000 */
[----:B------:R-:W-:Y:S01]  /*12760*/  MUFU.EX2 R122, R122 ;  /* 0x0000007a007a7308 */ /* 0x000fe20000000800 */
[----:B------:R-:W-:Y:S01]  /*12770*/  FADD.FTZ R108, R108, R107 ;  /* 0x0000006b6c6c7221 */ /* 0x000fe20000010000 */
[C---:B---3--:R-:W-:Y:S08]  /*12780*/  HMMA.16816.F32 R4, R52.reuse, R56, R4 ;  /* 0x000000383404723c */ /* 0x048ff00000001804 */
[----:B------:R-:W2:Y:S01]  /*12790*/  MUFU.EX2 R119, R119 ;  /* 0x0000007700777308 */ /* 0x000ea20000000800 */
[C---:B------:R-:W-:Y:S01]  /*127a0*/  HMMA.16816.F32 R8, R52.reuse, R58, R8 ;  /* 0x0000003a3408723c */ /* 0x040fe20000001808 */
[----:B------:R-:W3:Y:S02]  /*127b0*/  LDSM.16.MT88.4 R56, [R124+0x7400] ;  /* 0x007400007c38783b */ /* 0x000ee40000004200 */
[----:B-1----:R-:W-:Y:S05]  /*127c0*/  F2FP.PACK_AB R92, R121, R118 ;  /* 0x00000076795c723e */ /* 0x002fea00000000ff */
[C---:B------:R-:W-:Y:S01]  /*127d0*/  HMMA.16816.F32 R12, R52.reuse, R60, R12 ;  /* 0x0000003c340c723c */ /* 0x040fe2000000180c */
[----:B------:R-:W-:Y:S07]  /*127e0*/  MUFU.EX2 R120, R120 ;  /* 0x0000007800787308 */ /* 0x000fee0000000800 */
[C---:B------:R-:W-:Y:S01]  /*127f0*/  HMMA.16816.F32 R16, R52.reuse, R62, R16 ;  /* 0x0000003e3410723c */ /* 0x040fe20000001810 */
[----:B------:R-:W1:Y:S02]  /*12800*/  LDSM.16.MT88.4 R60, [R90+0x7400] ;  /* 0x007400005a3c783b */ /* 0x000e640000004200 */
[----:B------:R-:W4:Y:S01]  /*12810*/  MUFU.EX2 R109, R109 ;  /* 0x0000006d006d7308 */ /* 0x000f220000000800 */
[----:B--2---:R-:W-:Y:S09]  /*12820*/  F2FP.PACK_AB R93, R119, R122 ;  /* 0x0000007a775d723e */ /* 0x004ff200000000ff */
[----:B------:R-:W-:Y:S10]  /*12830*/  MUFU.EX2 R88, R88 ;  /* 0x0000005800587308 */ /* 0x000ff40000000800 */
[----:B------:R4:W2:Y:S01]  /*12840*/  MUFU.EX2 R87, R94 ;  /* 0x0000005e00577308 */ /* 0x0008a20000000800 */
[C---:B---3--:R-:W-:Y:S08]  /*12850*/  HMMA.16816.F32 R20, R52.reuse, R56, R20 ;  /* 0x000000383414723c */ /* 0x048ff00000001814 */
[C---:B------:R-:W-:Y:S01]  /*12860*/  HMMA.16816.F32 R24, R52.reuse, R58, R24 ;  /* 0x0000003a3418723c */ /* 0x040fe20000001818 */
[----:B------:R-:W3:Y:S07]  /*12870*/  LDSM.16.MT88.4 R56, [R124+0x8400] ;  /* 0x008400007c38783b */ /* 0x000eee0000004200 */
[C---:B-1----:R-:W-:Y:S04]  /*12880*/  HMMA.16816.F32 R28, R52.reuse, R60, R28 ;  /* 0x0000003c341c723c */ /* 0x042fe8000000181c */
[----:B----4-:R-:W-:Y:S04]  /*12890*/  F2FP.PACK_AB R94, R109, R120 ;  /* 0x000000786d5e723e */ /* 0x010fe800000000ff */
[C---:B------:R-:W-:Y:S01]  /*128a0*/  HMMA.16816.F32 R32, R52.reuse, R62, R32 ;  /* 0x0000003e3420723c */ /* 0x040fe20000001820 */
[----:B------:R-:W1:Y:S03]  /*128b0*/  LDSM.16.MT88.4 R60, [R90+0x8400] ;  /* 0x008400005a3c783b */ /* 0x000e660000004200 */
[----:B--2---:R-:W-:Y:S04]  /*128c0*/  F2FP.PACK_AB R95, R87, R88 ;  /* 0x00000058575f723e */ /* 0x004fe800000000ff */
[C---:B---3--:R-:W-:Y:S08]  /*128d0*/  HMMA.16816.F32 R36, R52.reuse, R56, R36 ;  /* 0x000000383424723c */ /* 0x048ff00000001824 */
[C---:B------:R-:W-:Y:S01]  /*128e0*/  HMMA.16816.F32 R40, R52.reuse, R58, R40 ;  /* 0x0000003a3428723c */ /* 0x040fe20000001828 */
[----:B------:R-:W2:Y:S07]  /*128f0*/  LDSM.16.MT88.4 R56, [R124+0x6800] ;  /* 0x006800007c38783b */ /* 0x000eae0000004200 */
        /* <DEDUP_REMOVED lines=16> */
[C---:B-1----:R-:W-:Y:S04]  /*12a00*/  HMMA.16816.F32 R12, R52.reuse, R60, R12 ;  /* 0x0000003c340c723c */ /* 0x042fe8000000180c */
[----:B------:R-:W-:Y:S04]  /*12a10*/  FADD.FTZ R88, R88, R119 ;  /* 0x0000007758587221 */ /* 0x000fe80000010000 */
[C---:B------:R-:W-:Y:S01]  /*12a20*/  HMMA.16816.F32 R16, R52.reuse, R62, R16 ;  /* 0x0000003e3410723c */ /* 0x040fe20000001810 */
[----:B------:R-:W1:Y:S03]  /*12a30*/  LDSM.16.MT88.4 R60, [R90+0x7800] ;  /* 0x007800005a3c783b */ /* 0x000e660000004200 */
[----:B------:R-:W-:Y:S04]  /*12a40*/  FADD.FTZ R142, R87, R88 ;  /* 0x00000058578e7221 */ /* 0x000fe80000010000 */
        /* <DEDUP_REMOVED lines=11> */
[----:B------:R-:W1:Y:S07]  /*12b00*/  LDSM.16.MT88.4 R52, [R90+0x7c00] ;  /* 0x007c00005a34783b */ /* 0x000e6e0000004200 */
[C---:B------:R-:W-:Y:S01]  /*12b10*/  HMMA.16816.F32 R80, R92.reuse, R76, R4 ;  /* 0x0000004c5c50723c */ /* 0x040fe20000001804 */
[----:B------:R-:W3:Y:S07]  /*12b20*/  LDSM.16.MT88.4 R4, [R124+0x8c00] ;  /* 0x008c00007c04783b */ /* 0x000eee0000004200 */
[C---:B------:R-:W-:Y:S01]  /*12b30*/  HMMA.16816.F32 R76, R92.reuse, R78, R8 ;  /* 0x0000004e5c4c723c */ /* 0x040fe20000001808 */
[----:B------:R-:W4:Y:S07]  /*12b40*/  LDSM.16.MT88.4 R8, [R90+0x8c00] ;  /* 0x008c00005a08783b */ /* 0x000f2e0000004200 */
[C---:B------:R-:W-:Y:S08]  /*12b50*/  HMMA.16816.F32 R72, R92.reuse, R68, R12 ;  /* 0x000000445c48723c */ /* 0x040ff0000000180c */
[C---:B------:R-:W-:Y:S08]  /*12b60*/  HMMA.16816.F32 R68, R92.reuse, R70, R16 ;  /* 0x000000465c44723c */ /* 0x040ff00000001810 */
[C---:B--2---:R-:W-:Y:S08]  /*12b70*/  HMMA.16816.F32 R64, R92.reuse, R56, R20 ;  /* 0x000000385c40723c */ /* 0x044ff00000001814 */
[C---:B------:R-:W-:Y:S08]  /*12b80*/  HMMA.16816.F32 R60, R92.reuse, R58, R24 ;  /* 0x0000003a5c3c723c */ /* 0x040ff00000001818 */
[C---:B-1----:R-:W-:Y:S08]  /*12b90*/  HMMA.16816.F32 R56, R92.reuse, R52, R28 ;  /* 0x000000345c38723c */ /* 0x042ff0000000181c */
[C---:B------:R-:W-:Y:S08]  /*12ba0*/  HMMA.16816.F32 R52, R92.reuse, R54, R32 ;  /* 0x000000365c34723c */ /* 0x040ff00000001820 */
[C---:B---3--:R-:W-:Y:S07]  /*12bb0*/  HMMA.16816.F32 R36, R92.reuse, R4, R36 ;  /* 0x000000045c24723c */ /* 0x048fee0000001824 */
[----:B------:R-:W-:Y:S01]  /*12bc0*/  FADD.FTZ R4, R112, R3 ;  /* 0x0000000370047221 */ /* 0x000fe20000010000 */
[C---:B------:R-:W-:Y:S04]  /*12bd0*/  HMMA.16816.F32 R40, R92.reuse, R6, R40 ;  /* 0x000000065c28723c */ /* 0x040fe80000001828 */
[----:B------:R-:W-:Y:S04]  /*12be0*/  FADD.FTZ R4, R113, R4 ;  /* 0x0000000471047221 */ /* 0x000fe80000010000 */
[C---:B----4-:R-:W-:Y:S04]  /*12bf0*/  HMMA.16816.F32 R44, R92.reuse, R8, R44 ;  /* 0x000000085c2c723c */ /* 0x050fe8000000182c */
[----:B------:R-:W-:Y:S04]  /*12c00*/  FADD.FTZ R3, R111, R4 ;  /* 0x000000046f037221 */ /* 0x000fe80000010000 */
[----:B------:R-:W-:Y:S01]  /*12c10*/  FADD.FTZ R3, R114, R3 ;  /* 0x0000000372037221 */ /* 0x000fe20000010000 */
[----:B------:R-:W-:Y:S03]  /*12c20*/  HMMA.16816.F32 R48, R92, R10, R48 ;  /* 0x0000000a5c30723c */ /* 0x000fe60000001830 */
[----:B------:R-:W-:Y:S01]  /*12c30*/  FADD.FTZ R118, R118, R3 ;  /* 0x0000000376767221 */ /* 0x000fe20000010000 */
[----:B------:R-:W-:Y:S03]  /*12c40*/  MOV R3, R0 ;  /* 0x0000000000037202 */ /* 0x000fe60000000f00 */
[----:B------:R-:W-:Y:S05]  /*12c50*/  FADD.FTZ R121, R121, R118 ;  /* 0x0000007679797221 */ /* 0x000fea0000010000 */
[----:B------:R-:W-:Y:S04]  /*12c60*/  FADD.FTZ R120, R120, R121 ;  /* 0x0000007978787221 */ /* 0x000fe80000010000 */
[----:B------:R-:W-:Y:S01]  /*12c70*/  FADD.FTZ R143, R109, R120 ;  /* 0x000000786d8f7221 */ /* 0x000fe20000010000 */
[----:B------:R-:W-:-:S05]  /*12c80*/  @P0 BRA `(.L_x_4364) ;  /* 0xffffd6c000000947 */ /* 0x000fca000383ffff */
.L_x_4360:
        /* <DEDUP_REMOVED lines=166> */
.L_x_4365:
[----:B------:R-:W1:Y:S04]  /*136f0*/  S2R R5, SR_CTAID.Z ;  /* 0x0000000000057919 */ /* 0x000e680000002700 */
[----:B------:R-:W1:Y:S02]  /*13700*/  S2R R0, SR_CTAID.Y ;  /* 0x0000000000007919 */ /* 0x000e640000002600 */
[----:B-1----:R-:W-:-:S04]  /*13710*/  IMAD R2, R0, c[0x0][0x1c0], R5 ;  /* 0x0000700000027a24 */ /* 0x002fc800078e0205 */
[----:B------:R-:W-:Y:S02]  /*13720*/  IMAD R2, R2, c[0x0][0x214], RZ ;  /* 0x0000850002027a24 */ /* 0x000fe400078e02ff */
.L_x_4366:
        /* <DEDUP_REMOVED lines=35> */
.L_x_4368:
[----:B------:R-:W-:Y:S05]  /*13960*/  BSYNC B0 ;  /* 0x0000000000007941 */ /* 0x000fea0003800000 */
.L_x_4367:
        /* <DEDUP_REMOVED lines=33> */
.L_x_4370:
[----:B------:R-:W-:Y:S05]  /*13b80*/  BSYNC B0 ;  /* 0x0000000000007941 */ /* 0x000fea0003800000 */
.L_x_4369:
        /* <DEDUP_REMOVED lines=21> */
.L_x_4371:
        /* <DEDUP_REMOVED lines=10> */
.L_x_6151:


//--------------------- .text._ZN5flash24flash_fwd_splitkv_kernelI23Flash_fwd_kernel_traitsILi96ELi64ELi64ELi4ELb0ELb0EN7cutlass6half_tE19Flash_kernel_traitsILi96ELi64ELi64ELi4ES3_EELb1ELb0ELb0ELb0ELb0ELb0ELb1ELb0EEEvNS_16Flash_fwd_paramsE --------------------------
	.section	.text._ZN5flash24flash_fwd_splitkv_kernelI23Flash_fwd_kernel_traitsILi96ELi64ELi64ELi4ELb0ELb0EN7cutlass6half_tE19Flash_kernel_traitsILi96ELi64ELi64ELi4ES3_EELb1ELb0ELb0ELb0ELb0ELb0ELb1ELb0EEEvNS_16Flash_fwd_paramsE,"ax",@progbits
	.sectioninfo	@"SHI_REGISTERS=160"
	.align	128
        .global         _ZN5flash24flash_fwd_splitkv_kernelI23Flash_fwd_kernel_traitsILi96ELi64ELi64ELi4ELb0ELb0EN7cutlass6half_tE19Flash_kernel_traitsILi96ELi64ELi64ELi4ES3_EELb1ELb0ELb0ELb0ELb0ELb0ELb1ELb0EEEvNS_16Flash_fwd_paramsE
        .type           _ZN5flash24flash_fwd_splitkv_kernelI23Flash_fwd_kernel_traitsILi96ELi64ELi64ELi4ELb0ELb0EN7cutlass6half_tE19Flash_kernel_traitsILi96ELi64ELi64ELi4ES3_EELb1ELb0ELb0ELb0ELb0ELb0ELb1ELb0EEEvNS_16Flash_fwd_paramsE,@function
        .size           _ZN5flash24flash_fwd_splitkv_kernelI23Flash_fwd_kernel_traitsILi96ELi64ELi64ELi4ELb0ELb0EN7cutlass6half_tE19Flash_kernel_traitsILi96ELi64ELi64ELi4ES3_EELb1ELb0ELb0ELb0ELb0ELb0ELb1ELb0EEEvNS_16Flash_fwd_paramsE,(.L_x_6152 - _ZN5flash24flash_fwd_splitkv_kernelI23Flash_fwd_kernel_traitsILi96ELi64ELi64ELi4ELb0ELb0EN7cutlass6half_tE19Flash_kernel_traitsILi96ELi64ELi64ELi4ES3_EELb1ELb0ELb0ELb0ELb0ELb0ELb1ELb0EEEvNS_16Flash_fwd_paramsE)
        .other          _ZN5flash24flash_fwd_splitkv_kernelI23Flash_fwd_kernel_traitsILi96ELi64ELi64ELi4ELb0ELb0EN7cutlass6half_tE19Flash_kernel_traitsILi96ELi64ELi64ELi4ES3_EELb1ELb0ELb0ELb0ELb0ELb0ELb1ELb0EEEvNS_16Flash_fwd_paramsE,@"STO_CUDA_ENTRY STV_DEFAULT"
_ZN5flash24flash_fwd_splitkv_kernelI23Flash_fwd_kernel_traitsILi96ELi64ELi64ELi4ELb0ELb0EN7cutlass6half_tE19Flash_kernel_traitsILi96ELi64ELi64ELi4ES3_EELb1ELb0ELb0ELb0ELb0ELb0ELb1ELb0EEEvNS_16Flash_fwd_paramsE:
.text._ZN5flash24flash_fwd_splitkv_kernelI23Flash_fwd_kernel_traitsILi96ELi64ELi64ELi4ELb0ELb0EN7cutlass6half_tE19Flash_kernel_traitsILi96ELi64ELi64ELi4ES3_EELb1ELb0ELb0ELb0ELb0ELb0ELb1ELb0EEEvNS_16Flash_fwd_paramsE:
        /* <DEDUP_REMOVED lines=8> */
[----:B------:R-:W-:-:S05]  /*0080*/  IMAD.MOV.U32 R6, RZ, RZ, -0x1 ;  /* 0xffffffffff067424 */ /* 0x000fca00078e00ff */
        /* <DEDUP_REMOVED lines=33> */
[----:B------:R-:W2:Y:S04]  /*02a0*/  S2R R0, SR_CTAID.Y ;  /* 0x0000000000007919 */ /* 0x000ea80000002600 */
[----:B------:R-:W2:Y:S01]  /*02b0*/  S2R R80, SR_TID.X ;  /* 0x0000000000507919 */ /* 0x000ea20000002100 */
        /* <DEDUP_REMOVED lines=10> */
.L_x_4372:
[----:B---34-:R-:W-:Y:S02]  /*0360*/  MOV R3, c[0x0][0x218] ;  /* 0x0000860000037a02 */ /* 0x018fe40000000f00 */
.L_x_4373:
        /* <DEDUP_REMOVED lines=60> */
[----:B------:R-:W-:Y:S02]  /*0730*/  BSSY B0, `(.L_x_4375) ;  /* 0x000001a000007945 */ /* 0x000fe40003800000 */
[----:B------:R-:W-:Y:S01]  /*0740*/  LEA.HI R2, R3, R80, RZ, 0x3 ;  /* 0x0000005003027211 */ /* 0x000fe200078f18ff */
[----:B------:R-:W-:-:S03]  /*0750*/  IMAD R12, R129, c[0x0][0x1c0], R12 ;  /* 0x00007000810c7a24 */ /* 0x000fc600078e020c */
[----:B------:R-:W-:Y:S02]  /*0760*/  LOP3.LUT R3, R2, 0xfffffff8, RZ, 0xc0, !PT ;  /* 0xfffffff802037812 */ /* 0x000fe400078ec0ff */
[----:B------:R-:W-:-:S03]  /*0770*/  SHF.R.S32.HI R0, RZ, 0x3, R2 ;  /* 0x00000003ff007819 */ /* 0x000fc60000011402 */
[----:B------:R-:W-:Y:S02]  /*0780*/  IMAD.IADD R80, R80, 0x1, -R3 ;  /* 0x0000000150507824 */ /* 0x000fe400078e0a03 */
[--C-:B------:R-:W-:Y:S02]  /*0790*/  IMAD R3, R12, c[0x0][0x214], R85.reuse ;  /* 0x000085000c037a24 */ /* 0x100fe400078e0255 */
[----:B------:R-:W-:Y:S02]  /*07a0*/  IMAD.SHL.U32 R4, R80, 0x4, RZ ;  /* 0x0000000450047824 */ /* 0x000fe400078e00ff */
[----:B------:R-:W-:Y:S02]  /*07b0*/  IMAD.IADD R85, R90, 0x1, -R85 ;  /* 0x000000015a557824 */ /* 0x000fe400078e0a55 */
[----:B------:R-:W-:Y:S01]  /*07c0*/  IMAD R7, R3, c[0x0][0x22c], RZ ;  /* 0x00008b0003077a24 */ /* 0x000fe200078e02ff */
[----:B------:R-:W-:Y:S02]  /*07d0*/  SHF.R.S32.HI R5, RZ, 0x1f, R4 ;  /* 0x0000001fff057819 */ /* 0x000fe40000011404 */
[----:B------:R-:W-:-:S03]  /*07e0*/  ISETP.GE.AND P1, PT, R0, R85, PT ;  /* 0x000000550000720c */ /* 0x000fc60003f26270 */
        /* <DEDUP_REMOVED lines=14> */
.L_x_4376:
[----:B------:R-:W-:Y:S05]  /*08d0*/  BSYNC B0 ;  /* 0x0000000000007941 */ /* 0x000fea0003800000 */
.L_x_4375:
        /* <DEDUP_REMOVED lines=10> */
.L_x_4378:
[----:B------:R-:W-:Y:S05]  /*0980*/  BSYNC B0 ;  /* 0x0000000000007941 */ /* 0x000fea0003800000 */
.L_x_4377:
        /* <DEDUP_REMOVED lines=10> */
.L_x_4380:
[----:B------:R-:W-:Y:S05]  /*0a30*/  BSYNC B0 ;  /* 0x0000000000007941 */ /* 0x000fea0003800000 */
.L_x_4379:
        /* <DEDUP_REMOVED lines=10> */
.L_x_4382:
[----:B------:R-:W-:Y:S05]  /*0ae0*/  BSYNC B0 ;  /* 0x0000000000007941 */ /* 0x000fea0003800000 */
.L_x_4381:
        /* <DEDUP_REMOVED lines=20> */
.L_x_4374:
        /* <DEDUP_REMOVED lines=77> */
[----:B------:R-:W-:Y:S02]  /*1100*/  IMAD.MOV.U32 R24, RZ, RZ, R4 ;  /* 0x000000ffff187224 */ /* 0x000fe400078e0004 */
[----:B------:R-:W-:Y:S01]  /*1110*/  IMAD R2, R26, c[0x0][0x184], R9 ;  /* 0x000061001a027a24 */ /* 0x000fe200078e0209 */
[----:B------:R-:W-:Y:S01]  /*1120*/  SHF.R.S32.HI R9, RZ, 0x1f, R20 ;  /* 0x0000001fff097819 */ /* 0x000fe20000011414 */
[----:B------:R-:W-:-:S03]  /*1130*/  IMAD R7, R7, c[0x0][0x188], RZ ;  /* 0x0000620007077a24 */ /* 0x000fc600078e02ff */
[----:B------:R-:W-:Y:S01]  /*1140*/  IADD3 R25, R5, R2, RZ ;  /* 0x0000000205197210 */ /* 0x000fe20007ffe0ff */
[C---:B------:R-:W-:Y:S02]  /*1150*/  IMAD R5, R11.reuse, c[0x0][0x19c], R0 ;  /* 0x000067000b057a24 */ /* 0x040fe400078e0200 */
[----:B------:R-:W-:Y:S02]  /*1160*/  IMAD R4, R26, c[0x0][0x18c], R7 ;  /* 0x000063001a047a24 */ /* 0x000fe400078e0207 */
[----:B------:R-:W-:-:S04]  /*1170*/  IMAD.WIDE.U32 R24, R11, c[0x0][0x198], R24 ;  /* 0x000066000b187a25 */ /* 0x000fc800078e0018 */
[----:B------:R-:W-:Y:S01]  /*1180*/  IMAD.WIDE.U32 R26, R26, c[0x0][0x188], RZ ;  /* 0x000062001a1a7a25 */ /* 0x000fe200078e00ff */
[----:B------:R-:W-:-:S03]  /*1190*/  IADD3 R25, R25, R5, RZ ;  /* 0x0000000519197210 */ /* 0x000fc60007ffe0ff */
[----:B------:R-:W-:Y:S02]  /*11a0*/  IMAD R5, R9, c[0x0][0x1b0], RZ ;  /* 0x00006c0009057a24 */ /* 0x000fe400078e02ff */
[----:B------:R-:W-:-:S04]  /*11b0*/  IMAD.WIDE.U32 R24, R20, c[0x0][0x1b0], R24 ;  /* 0x00006c0014187a25 */ /* 0x000fc800078e0018 */
[----:B------:R-:W-:Y:S02]  /*11c0*/  IMAD R2, R20, c[0x0][0x1b4], R5 ;  /* 0x00006d0014027a24 */ /* 0x000fe400078e0205 */
[----:B------:R-:W-:-:S03]  /*11d0*/  IMAD.IADD R4, R27, 0x1, R4 ;  /* 0x000000011b047824 */ /* 0x000fc600078e0204 */
[----:B------:R-:W-:Y:S01]  /*11e0*/  IADD3 R2, R25, R2, RZ ;  /* 0x0000000219027210 */ /* 0x000fe20007ffe0ff */
[----:B------:R-:W-:Y:S05]  /*11f0*/  BRA `(.L_x_4384) ;  /* 0x0000041000007947 */ /* 0x000fea0003800000 */
.L_x_4383:
        /* <DEDUP_REMOVED lines=15> */
.L_x_4385:
[----:B------:R-:W-:Y:S01]  /*12f0*/  IABS R9, c[0x0][0x1c8] ;  /* 0x0000720000097a13 */ /* 0x000fe20000000000 */
[----:B------:R-:W-:Y:S02]  /*1300*/  IMAD.MOV.U32 R10, RZ, RZ, RZ ;  /* 0x000000ffff0a7224 */ /* 0x000fe400078e00ff */
[----:B------:R-:W-:Y:S01]  /*1310*/  @P3 IMAD.IADD R4, R5, 0x1, R4 ;  /* 0x0000000105043824 */ /* 0x000fe200078e0204 */
[----:B------:R-:W1:Y:S03]  /*1320*/  I2F.RP R13, R9 ;  /* 0x00000009000d7306 */ /* 0x000e660000209400 */
        /* <DEDUP_REMOVED lines=9> */
[----:B------:R-:W-:Y:S02]  /*13c0*/  MOV R3, R2 ;  /* 0x0000000200037202 */ /* 0x000fe40000000f00 */
[----:B------:R-:W-:-:S03]  /*13d0*/  LEA R11, R86, 0xffffffc0, 0x6 ;  /* 0xffffffc0560b7811 */ /* 0x000fc600078e30ff */
[----:B------:R-:W-:-:S04]  /*13e0*/  IMAD.HI.U32 R20, R10, R3, RZ ;  /* 0x000000030a147227 */ /* 0x000fc800078e00ff */
[----:B------:R-:W-:-:S04]  /*13f0*/  IMAD.MOV R2, RZ, RZ, -R20 ;  /* 0x000000ffff027224 */ /* 0x000fc800078e0a14 */
[----:B------:R-:W-:Y:S01]  /*1400*/  IMAD R2, R9, R2, R3 ;  /* 0x0000000209027224 */ /* 0x000fe200078e0203 */
[----:B------:R-:W-:-:S04]  /*1410*/  SHF.R.S32.HI R3, RZ, 0x1f, R11 ;  /* 0x0000001fff037819 */ /* 0x000fc8000001140b */
[----:B------:R-:W-:-:S13]  /*1420*/  ISETP.GT.U32.AND P0, PT, R9, R2, PT ;  /* 0x000000020900720c */ /* 0x000fda0003f04070 */
[-C--:B------:R-:W-:Y:S02]  /*1430*/  @!P0 IADD3 R2, R2, -R9.reuse, RZ ;  /* 0x8000000902028210 */ /* 0x080fe40007ffe0ff */
[----:B------:R-:W-:Y:S02]  /*1440*/  @!P0 IADD3 R20, R20, 0x1, RZ ;  /* 0x0000000114148810 */ /* 0x000fe40007ffe0ff */
[----:B------:R-:W-:Y:S02]  /*1450*/  ISETP.GE.U32.AND P2, PT, R2, R9, PT ;  /* 0x000000090200720c */ /* 0x000fe40003f46070 */
[----:B------:R-:W-:Y:S02]  /*1460*/  LOP3.LUT R2, R12, c[0x0][0x1c8], RZ, 0x3c, !PT ;  /* 0x000072000c027a12 */ /* 0x000fe400078e3cff */
[----:B------:R-:W-:Y:S02]  /*1470*/  ISETP.NE.AND P0, PT, RZ, c[0x0][0x1c8], PT ;  /* 0x00007200ff007a0c */ /* 0x000fe40003f05270 */
[----:B------:R-:W-:Y:S01]  /*1480*/  ISETP.GE.AND P1, PT, R2, RZ, PT ;  /* 0x000000ff0200720c */ /* 0x000fe20003f26270 */
[----:B------:R-:W-:Y:S01]  /*1490*/  IMAD R2, R3, c[0x0][0x198], RZ ;  /* 0x0000660003027a24 */ /* 0x000fe200078e02ff */
[----:B------:R-:W-:-:S03]  /*14a0*/  MOV R9, R7 ;  /* 0x0000000700097202 */ /* 0x000fc60000000f00 */
[C---:B------:R-:W-:Y:S02]  /*14b0*/  IMAD R7, R11.reuse, c[0x0][0x19c], R2 ;  /* 0x000067000b077a24 */ /* 0x040fe400078e0202 */
[----:B------:R-:W-:Y:S01]  /*14c0*/  @P2 IADD3 R20, R20, 0x1, RZ ;  /* 0x0000000114142810 */ /* 0x000fe20007ffe0ff */
[----:B------:R-:W-:-:S05]  /*14d0*/  IMAD.WIDE.U32 R14, R11, c[0x0][0x198], R8 ;  /* 0x000066000b0e7a25 */ /* 0x000fca00078e0008 */
[----:B------:R-:W-:Y:S01]  /*14e0*/  @!P1 IMAD.MOV R20, RZ, RZ, -R20 ;  /* 0x000000ffff149224 */ /* 0x000fe200078e0a14 */
        /* <DEDUP_REMOVED lines=18> */
.L_x_4384:
        /* <DEDUP_REMOVED lines=8> */
[----:B------:R-:W-:Y:S01]  /*1690*/  SHF.R.S32.HI R18, RZ, 0x2, R7 ;  /* 0x00000002ff127819 */ /* 0x000fe20000011407 */
[----:B------:R-:W-:Y:S01]  /*16a0*/  @P0 IMAD.WIDE.U32 R22, R6, c[0x0][0x190], RZ ;  /* 0x0000640006160a25 */ /* 0x000fe200078e00ff */
[----:B-----5:R-:W-:Y:S02]  /*16b0*/  @!P0 SHF.R.S32.HI R0, RZ, 0x1f, R129 ;  /* 0x0000001fff008819 */ /* 0x020fe40000011481 */
[----:B------:R-:W-:Y:S01]  /*16c0*/  LEA.HI R116, R5, R80, RZ, 0x4 ;  /* 0x0000005005747211 */ /* 0x000fe200078f20ff */
[----:B------:R-:W-:Y:S01]  /*16d0*/  @!P0 IMAD.WIDE.U32 R28, R129, c[0x0][0x178], RZ ;  /* 0x00005e00811c8a25 */ /* 0x000fe200078e00ff */
[----:B------:R-:W-:-:S03]  /*16e0*/  SHF.R.S32.HI R19, RZ, 0x1f, R18 ;  /* 0x0000001fff137819 */ /* 0x000fc60000011412 */
[----:B------:R-:W-:Y:S02]  /*16f0*/  @!P0 IMAD R0, R0, c[0x0][0x178], RZ ;  /* 0x00005e0000008a24 */ /* 0x000fe400078e02ff */
[----:B------:R-:W-:Y:S02]  /*1700*/  IMAD.IADD R128, R80, 0x1, -R15 ;  /* 0x0000000150807824 */ /* 0x000fe400078e0a0f */
[----:B------:R-:W-:Y:S02]  /*1710*/  @!P0 IMAD R0, R129, c[0x0][0x17c], R0 ;  /* 0x00005f0081008a24 */ /* 0x000fe400078e0200 */
[----:B------:R-:W-:Y:S02]  /*1720*/  @P0 IMAD R6, R6, c[0x0][0x194], R23 ;  /* 0x0000650006060a24 */ /* 0x000fe400078e0217 */
[----:B------:R-:W-:Y:S01]  /*1730*/  @!P0 IMAD.IADD R6, R29, 0x1, R0 ;  /* 0x000000011d068824 */ /* 0x000fe200078e0200 */
[----:B------:R-:W-:Y:S01]  /*1740*/  SHF.R.S32.HI R0, RZ, 0x3, R13 ;  /* 0x00000003ff007819 */ /* 0x000fe2000001140d */
[----:B------:R-:W-:-:S02]  /*1750*/  @!P0 IMAD.MOV.U32 R22, RZ, RZ, R28 ;  /* 0x000000ffff168224 */ /* 0x000fc400078e001c */
[----:B------:R-:W-:Y:S01]  /*1760*/  IMAD.SHL.U32 R128, R128, 0x8, RZ ;  /* 0x0000000880807824 */ /* 0x000fe200078e00ff */
[----:B------:R-:W-:Y:S01]  /*1770*/  LEA.HI R21, R13, R0, RZ, 0x1 ;  /* 0x000000000d157211 */ /* 0x000fe200078f08ff */
[----:B------:R-:W-:Y:S01]  /*1780*/  IMAD R97, R19, c[0x0][0x198], RZ ;  /* 0x0000660013617a24 */ /* 0x000fe200078e02ff */
[----:B------:R-:W-:Y:S01]  /*1790*/  LOP3.LUT R13, R13, 0xfffffff8, RZ, 0xc0, !PT ;  /* 0xfffffff80d0d7812 */ /* 0x000fe200078ec0ff */
[----:B------:R-:W-:Y:S01]  /*17a0*/  IMAD.WIDE R16, R17, 0x40, R18 ;  /* 0x0000004011107825 */ /* 0x000fe200078e0212 */
[----:B------:R-:W-:Y:S02]  /*17b0*/  IADD3 R26, P1, R128, R26, RZ ;  /* 0x0000001a801a7210 */ /* 0x000fe40007f3e0ff */
[----:B------:R-:W-:Y:S01]  /*17c0*/  SHF.R.S32.HI R15, RZ, 0x1f, R128 ;  /* 0x0000001fff0f7819 */ /* 0x000fe20000011480 */
[----:B------:R-:W-:Y:S01]  /*17d0*/  IMAD R97, R18, c[0x0][0x19c], R97 ;  /* 0x0000670012617a24 */ /* 0x000fe200078e0261 */
[C---:B------:R-:W-:Y:S02]  /*17e0*/  IADD3 R24, P2, R128.reuse, R24, RZ ;  /* 0x0000001880187210 */ /* 0x040fe40007f5e0ff */
[----:B------:R-:W-:Y:S01]  /*17f0*/  IADD3 R22, P0, R128, R22, RZ ;  /* 0x0000001680167210 */ /* 0x000fe20007f1e0ff */
[----:B------:R-:W-:Y:S01]  /*1800*/  IMAD.X R27, R15, 0x1, R4, P1 ;  /* 0x000000010f1b7824 */ /* 0x000fe200008e0604 */
[----:B------:R-:W-:Y:S01]  /*1810*/  LOP3.LUT R21, R21, 0xfffffffe, RZ, 0xc0, !PT ;  /* 0xfffffffe15157812 */ /* 0x000fe200078ec0ff */
[----:B------:R-:W-:Y:S01]  /*1820*/  IMAD.X R25, R15, 0x1, R2, P2 ;  /* 0x000000010f197824 */ /* 0x000fe200010e0602 */
[----:B------:R-:W-:Y:S01]  /*1830*/  LEA.HI R2, R5, R80, RZ, 0x5 ;  /* 0x0000005005027211 */ /* 0x000fe200078f28ff */
[----:B------:R-:W-:Y:S01]  /*1840*/  IMAD.X R23, R15, 0x1, R6, P0 ;  /* 0x000000010f177824 */ /* 0x000fe200000e0606 */
[C---:B------:R-:W-:Y:S01]  /*1850*/  SHF.L.U32 R15, R0.reuse, 0x6, RZ ;  /* 0x00000006000f7819 */ /* 0x040fe200000006ff */
[----:B------:R-:W-:Y:S01]  /*1860*/  IMAD.IADD R8, R0, 0x1, -R21 ;  /* 0x0000000100087824 */ /* 0x000fe200078e0a15 */
[----:B------:R-:W-:Y:S01]  /*1870*/  LEA.HI R0, R7, R18, RZ, 0x1 ;  /* 0x0000001207007211 */ /* 0x000fe200078f08ff */
[----:B------:R-:W-:Y:S01]  /*1880*/  IMAD.IADD R7, R80, 0x1, -R13 ;  /* 0x0000000150077824 */ /* 0x000fe200078e0a0d */
[----:B------:R-:W-:Y:S01]  /*1890*/  LOP3.LUT R15, R15, 0xc0, RZ, 0xc0, !PT ;  /* 0x000000c00f0f7812 */ /* 0x000fe200078ec0ff */
[----:B------:R-:W-:Y:S01]  /*18a0*/  IMAD.WIDE.U32 R24, R18, c[0x0][0x198], R24 ;  /* 0x0000660012187a25 */ /* 0x000fe200078e0018 */
[----:B------:R-:W-:-:S02]  /*18b0*/  LOP3.LUT R13, R0, 0x7fffffe, RZ, 0xc0, !PT ;  /* 0x07fffffe000d7812 */ /* 0x000fc400078ec0ff */
[----:B------:R-:W-:Y:S01]  /*18c0*/  LOP3.LUT R5, R15, 0x18, R128, 0xf8, !PT ;  /* 0x000000180f057812 */ /* 0x000fe200078ef880 */
[----:B------:R-:W-:Y:S01]  /*18d0*/  IMAD.IADD R97, R25, 0x1, R97 ;  /* 0x0000000119617824 */ /* 0x000fe200078e0261 */
[----:B------:R-:W-:Y:S01]  /*18e0*/  SHF.R.U32.HI R0, RZ, 0x3, R15 ;  /* 0x00000003ff007819 */ /* 0x000fe2000001160f */
[----:B------:R-:W-:Y:S01]  /*18f0*/  IMAD.IADD R6, R18, 0x1, -R13 ;  /* 0x0000000112067824 */ /* 0x000fe200078e0a0d */
[----:B------:R-:W-:Y:S01]  /*1900*/  SHF.R.S32.HI R83, RZ, 0x5, R2 ;  /* 0x00000005ff537819 */ /* 0x000fe20000011402 */
[----:B------:R-:W-:Y:S01]  /*1910*/  IMAD.MOV.U32 R96, RZ, RZ, R24 ;  /* 0x000000ffff607224 */ /* 0x000fe200078e0018 */
[----:B------:R-:W-:Y:S02]  /*1920*/  LOP3.LUT R0, R5, R0, RZ, 0x3c, !PT ;  /* 0x0000000005007212 */ /* 0x000fe400078e3cff */
[----:B------:R-:W-:Y:S01]  /*1930*/  LOP3.LUT R5, R116, 0xfffffff0, RZ, 0xc0, !PT ;  /* 0xfffffff074057812 */ /* 0x000fe200078ec0ff */
[----:B------:R-:W-:Y:S01]  /*1940*/  IMAD R125, R83, 0x8, R6 ;  /* 0x00000008537d7824 */ /* 0x000fe200078e0206 */
[----:B------:R-:W-:-:S02]  /*1950*/  LEA.HI R4, R7, R7, RZ, 0x1 ;  /* 0x0000000707047211 */ /* 0x000fc400078f08ff */
[----:B------:R-:W-:Y:S01]  /*1960*/  IADD3 R88, P0, R18, R11, RZ ;  /* 0x0000000b12587210 */ /* 0x000fe20007f1e0ff */
[----:B------:R-:W-:Y:S01]  /*1970*/  IMAD.IADD R5, R80, 0x1, -R5 ;  /* 0x0000000150057824 */ /* 0x000fe200078e0a05 */
[----:B------:R-:W-:Y:S02]  /*1980*/  LOP3.LUT R10, R4, 0xfffffffe, RZ, 0xc0, !PT ;  /* 0xfffffffe040a7812 */ /* 0x000fe400078ec0ff */
[----:B------:R-:W-:Y:S01]  /*1990*/  SHF.R.S32.HI R15, RZ, 0x1f, R12 ;  /* 0x0000001fff0f7819 */ /* 0x000fe2000001140c */
[----:B------:R-:W-:Y:S01]  /*19a0*/  IMAD.X R3, R19, 0x1, R3, P0 ;  /* 0x0000000113037824 */ /* 0x000fe200000e0603 */
[----:B------:R-:W-:Y:S01]  /*19b0*/  LEA.HI R6, R5, R5, RZ, 0x1 ;  /* 0x0000000505067211 */ /* 0x000fe200078f08ff */
[----:B------:R-:W-:Y:S01]  /*19c0*/  IMAD.IADD R7, R7, 0x1, -R10 ;  /* 0x0000000107077824 */ /* 0x000fe200078e0a0a */
[----:B------:R-:W-:Y:S01]  /*19d0*/  ISETP.GE.AND P0, PT, R18, R118, PT ;  /* 0x000000761200720c */ /* 0x000fe20003f06270 */
[----:B------:R-:W-:Y:S01]  /*19e0*/  IMAD R15, R15, c[0x0][0x1a8], RZ ;  /* 0x00006a000f0f7a24 */ /* 0x000fe200078e02ff */
[----:B------:R-:W-:Y:S01]  /*19f0*/  LEA R125, R125, R0, 0x5 ;  /* 0x000000007d7d7211 */ /* 0x000fe200078e28ff */
[C---:B------:R-:W-:Y:S01]  /*1a00*/  IMAD R0, R20.reuse, c[0x0][0x1bc], R9 ;  /* 0x00006f0014007a24 */ /* 0x040fe200078e0209 */
[----:B------:R-:W-:Y:S01]  /*1a10*/  SHF.R.S32.HI R10, RZ, 0x1, R6 ;  /* 0x00000001ff0a7819 */ /* 0x000fe20000011406 */
[----:B------:R-:W-:Y:S01]  /*1a20*/  IMAD.WIDE.U32 R20, R20, c[0x0][0x1b8], R26 ;  /* 0x00006e0014147a25 */ /* 0x000fe200078e001a */
[----:B------:R-:W-:-:S02]  /*1a30*/  SHF.R.S32.HI R77, RZ, 0x1f, R6 ;  /* 0x0000001fff4d7819 */ /* 0x000fc40000011406 */
[----:B------:R-:W-:Y:S01]  /*1a40*/  SHF.R.S32.HI R4, RZ, 0x1, R4 ;  /* 0x00000001ff047819 */ /* 0x000fe20000011404 */
[----:B------:R-:W-:Y:S01]  /*1a50*/  IMAD R3, R3, c[0x0][0x1a0], RZ ;  /* 0x0000680003037a24 */ /* 0x000fe200078e02ff */
[----:B------:R-:W-:Y:S01]  /*1a60*/  LEA.HI R77, R77, R10, RZ, 0x2 ;  /* 0x0000000a4d4d7211 */ /* 0x000fe200078f10ff */
[----:B------:R-:W-:Y:S01]  /*1a70*/  IMAD.IADD R21, R21, 0x1, R0 ;  /* 0x0000000115157824 */ /* 0x000fe200078e0200 */
[----:B------:R-:W-:Y:S01]  /*1a80*/  IADD3 R127, R128, 0x20, RZ ;  /* 0x00000020807f7810 */ /* 0x000fe20007ffe0ff */
[----:B------:R-:W-:Y:S01]  /*1a90*/  IMAD R15, R12, c[0x0][0x1ac], R15 ;  /* 0x00006b000c0f7a24 */ /* 0x000fe200078e020f */
[----:B------:R-:W-:Y:S01]  /*1aa0*/  LOP3.LUT R77, R77, 0xfffffffc, RZ, 0xc0, !PT ;  /* 0xfffffffc4d4d7812 */ /* 0x000fe200078ec0ff */
        /* <DEDUP_REMOVED lines=41> */
.L_x_4387:
[----:B------:R-:W-:Y:S05]  /*1d40*/  BSYNC B0 ;  /* 0x0000000000007941 */ /* 0x000fea0003800000 */
.L_x_4386:
        /* <DEDUP_REMOVED lines=36> */
.L_x_4389:
[----:B------:R-:W-:Y:S05]  /*1f90*/  BSYNC B0 ;  /* 0x0000000000007941 */ /* 0x000fea0003800000 */
.L_x_4388:
        /* <DEDUP_REMOVED lines=33> */
.L_x_4391:
[----:B------:R-:W-:Y:S05]  /*21b0*/  BSYNC B0 ;  /* 0x0000000000007941 */ /* 0x000fea0003800000 */
.L_x_4390:
[----:B------:R-:W-:Y:S01]  /*21c0*/  ISETP.GE.AND P0, PT, R10, R3, PT ;  /* 0x000000030a00720c */ /* 0x000fe20003f06270 */
[----:B------:R-:W-:Y:S01]  /*21d0*/  IMAD.MOV.U32 R122, RZ, RZ, 0x5 ;  /* 0x00000005ff7a7424 */ /* 0x000fe200078e00ff */
[----:B------:R-:W-:Y:S01]  /*21e0*/  LOP3.LUT R9, R2, 0xffffffe0, RZ, 0xc0, !PT ;  /* 0xffffffe002097812 */ /* 0x000fe200078ec0ff */
[----:B------:R-:W-:Y:S01]  /*21f0*/  IMAD.MOV.U32 R2, RZ, RZ, c[0x0][0x198] ;  /* 0x00006600ff027624 */ /* 0x000fe200078e00ff */
[----:B------:R-:W-:Y:S02]  /*2200*/  BSSY B0, `(.L_x_4392) ;  /* 0x0000020000007945 */ /* 0x000fe40003800000 */
[----:B------:R-:W-:Y:S01]  /*2210*/  IADD3 R9, R80, -R9, RZ ;  /* 0x8000000950097210 */ /* 0x000fe20007ffe0ff */
[C---:B------:R-:W-:Y:S01]  /*2220*/  IMAD.SHL.U32 R121, R2.reuse, 0x20, RZ ;  /* 0x0000002002797824 */ /* 0x040fe200078e00ff */
[----:B------:R-:W-:-:S05]  /*2230*/  SHF.L.U64.HI R120, R2, R122, c[0x0][0x19c] ;  /* 0x0000670002787619 */ /* 0x000fca000001027a */
        /* <DEDUP_REMOVED lines=28> */
.L_x_4393:
[----:B------:R-:W-:Y:S05]  /*2400*/  BSYNC B0 ;  /* 0x0000000000007941 */ /* 0x000fea0003800000 */
.L_x_4392:
[----:B------:R-:W0:Y:S01]  /*2410*/  LDGDEPBAR ;  /* 0x00000000000079af */ /* 0x000e220000000000 */
[----:B------:R-:W-:Y:S01]  /*2420*/  ISETP.GE.AND P1, PT, R18, R3, PT ;  /* 0x000000031200720c */ /* 0x000fe20003f26270 */
[----:B------:R-:W-:Y:S01]  /*2430*/  BSSY B0, `(.L_x_4394) ;  /* 0x0000025000007945 */ /* 0x000fe20003800000 */
[----:B------:R-:W-:Y:S02]  /*2440*/  SHF.R.S32.HI R82, RZ, 0x1f, R9 ;  /* 0x0000001fff527819 */ /* 0x000fe40000011409 */
[----:B------:R-:W-:Y:S02]  /*2450*/  LEA R110, P0, R88, c[0x0][0x170], 0x1 ;  /* 0x00005c00586e7a11 */ /* 0x000fe400078008ff */
[----:B------:R-:W-:Y:S02]  /*2460*/  LEA.HI R82, R82, R9, RZ, 0x2 ;  /* 0x0000000952527211 */ /* 0x000fe400078f10ff */
        /* <DEDUP_REMOVED lines=13> */
[----:B--2---:R-:W-:Y:S01]  /*2540*/  @!P2 IMAD.MOV.U32 R12, RZ, RZ, R110 ;  /* 0x000000ffff0ca224 */ /* 0x004fe200078e006e */
        /* <DEDUP_REMOVED lines=19> */
.L_x_4395:
[----:B------:R-:W-:Y:S05]  /*2680*/  BSYNC B0 ;  /* 0x0000000000007941 */ /* 0x000fea0003800000 */
.L_x_4394:
[----:B------:R-:W-:Y:S01]  /*2690*/  ISETP.GE.AND P0, PT, R10, R3, PT ;  /* 0x000000030a00720c */ /* 0x000fe20003f06270 */
[----:B------:R-:W-:Y:S01]  /*26a0*/  IMAD.MOV.U32 R123, RZ, RZ, c[0x0][0x1a0] ;  /* 0x00006800ff7b7624 */ /* 0x000fe200078e00ff */
[----:B------:R-:W-:Y:S01]  /*26b0*/  LOP3.LUT P1, RZ, R77, 0x2, RZ, 0xc0, !PT ;  /* 0x000000024dff7812 */ /* 0x000fe2000782c0ff */
[----:B------:R-:W-:Y:S01]  /*26c0*/  IMAD.MOV.U32 R3, RZ, RZ, 0x10 ;  /* 0x00000010ff037424 */ /* 0x000fe200078e00ff */
[----:B------:R-:W-:Y:S01]  /*26d0*/  BSSY B0, `(.L_x_4396) ;  /* 0x0000022000007945 */ /* 0x000fe20003800000 */
[----:B------:R-:W-:-:S02]  /*26e0*/  SHF.R.S32.HI R116, RZ, 0x4, R116 ;  /* 0x00000004ff747819 */ /* 0x000fc40000011474 */
[C---:B------:R-:W-:Y:S01]  /*26f0*/  SHF.L.U64.HI R122, R123.reuse, R122, c[0x0][0x1a4] ;  /* 0x000069007b7a7619 */ /* 0x040fe2000001027a */
[----:B------:R-:W-:Y:S01]  /*2700*/  IMAD.SHL.U32 R123, R123, 0x20, RZ ;  /* 0x000000207b7b7824 */ /* 0x000fe200078e00ff */
[----:B------:R-:W-:-:S04]  /*2710*/  SEL R3, R3, 0xfffffff0, !P1 ;  /* 0xfffffff003037807 */ /* 0x000fc80004800000 */
        /* <DEDUP_REMOVED lines=29> */
.L_x_4397:
[----:B------:R-:W-:Y:S05]  /*28f0*/  BSYNC B0 ;  /* 0x0000000000007941 */ /* 0x000fea0003800000 */
.L_x_4396:
[----:B------:R-:W-:Y:S01]  /*2900*/  LEA.HI R9, R116, R116, RZ, 0x1 ;  /* 0x0000007474097211 */ /* 0x000fe200078f08ff */
[----:B------:R-:W-:Y:S01]  /*2910*/  IMAD.SHL.U32 R77, R77, 0x40, RZ ;  /* 0x000000404d4d7824 */ /* 0x000fe200078e00ff */
[----:B------:R-:W-:Y:S01]  /*2920*/  SHF.R.S32.HI R78, RZ, 0x1f, R5 ;  /* 0x0000001fff4e7819 */ /* 0x000fe20000011405 */
[----:B------:R-:W-:Y:S01]  /*2930*/  IMAD.SHL.U32 R8, R8, 0x8, RZ ;  /* 0x0000000808087824 */ /* 0x000fe200078e00ff */
[----:B------:R-:W-:Y:S01]  /*2940*/  LOP3.LUT R6, R6, 0x7fffffe, RZ, 0xc0, !PT ;  /* 0x07fffffe06067812 */ /* 0x000fe200078ec0ff */
[----:B------:R-:W-:Y:S01]  /*2950*/  IMAD.SHL.U32 R80, R80, 0x2, RZ ;  /* 0x0000000250507824 */ /* 0x000fe200078e00ff */
[----:B------:R-:W-:Y:S01]  /*2960*/  LOP3.LUT R9, R9, 0xfffffffe, RZ, 0xc0, !PT ;  /* 0xfffffffe09097812 */ /* 0x000fe200078ec0ff */
[----:B------:R-:W0:Y:S01]  /*2970*/  LDGDEPBAR ;  /* 0x00000000000079af */ /* 0x000e220000000000 */
        /* <DEDUP_REMOVED lines=8> */
[C---:B--2---:R-:W-:Y:S02]  /*2a00*/  IMAD.SHL.U32 R10, R116.reuse, 0x8, RZ ;  /* 0x00000008740a7824 */ /* 0x044fe400078e00ff */
[----:B------:R-:W-:Y:S01]  /*2a10*/  IMAD R116, R116, 0x8, R7 ;  /* 0x0000000874747824 */ /* 0x000fe200078e0207 */
[----:B------:R-:W-:Y:S02]  /*2a20*/  LOP3.LUT R78, R78, 0xffffff00, RZ, 0xc0, !PT ;  /* 0xffffff004e4e7812 */ /* 0x000fe400078ec0ff */
[----:B------:R-:W-:Y:S02]  /*2a30*/  LOP3.LUT R8, R5, 0x8, R8, 0xf8, !PT ;  /* 0x0000000805087812 */ /* 0x000fe400078ef808 */
[----:B------:R-:W-:Y:S01]  /*2a40*/  LOP3.LUT R10, R77, 0x8, R10, 0xf8, !PT ;  /* 0x000000084d0a7812 */ /* 0x000fe200078ef80a */
[C---:B------:R-:W-:Y:S01]  /*2a50*/  IMAD R6, R83.reuse, 0x200, R78 ;  /* 0x0000020053067824 */ /* 0x040fe200078e024e */
[----:B------:R-:W-:Y:S01]  /*2a60*/  SHF.R.U32.HI R5, RZ, 0x3, R5 ;  /* 0x00000003ff057819 */ /* 0x000fe20000011605 */
[----:B------:R-:W-:Y:S01]  /*2a70*/  IMAD R83, R83, 0x10, R85 ;  /* 0x0000001053537824 */ /* 0x000fe200078e0255 */
[----:B------:R-:W-:Y:S01]  /*2a80*/  SHF.R.U32.HI R77, RZ, 0x3, R77 ;  /* 0x00000003ff4d7819 */ /* 0x000fe2000001164d */
[C---:B------:R-:W-:Y:S01]  /*2a90*/  IMAD R6, R79.reuse, 0x20, R6 ;  /* 0x000000204f067824 */ /* 0x040fe200078e0206 */
[----:B------:R-:W-:Y:S01]  /*2aa0*/  LOP3.LUT R5, R8, R5, RZ, 0x3c, !PT ;  /* 0x0000000508057212 */ /* 0x000fe200078e3cff */
[----:B------:R-:W-:Y:S01]  /*2ab0*/  IMAD R78, R79, 0x20, R78 ;  /* 0x000000204f4e7824 */ /* 0x000fe200078e024e */
[----:B------:R-:W-:-:S02]  /*2ac0*/  LOP3.LUT R77, R10, R77, RZ, 0x3c, !PT ;  /* 0x0000004d0a4d7212 */ /* 0x000fc400078e3cff */
[----:B------:R-:W-:Y:S01]  /*2ad0*/  IADD3 R82, R83, 0x1, R82 ;  /* 0x0000000153527810 */ /* 0x000fe20007ffe052 */
[----:B------:R-:W-:Y:S02]  /*2ae0*/  IMAD.U32 R116, R116, 0x20, R5 ;  /* 0x0000002074747824 */ /* 0x000fe400078e0005 */
[----:B------:R-:W-:Y:S01]  /*2af0*/  IMAD.IADD R117, R77, 0x1, R6 ;  /* 0x000000014d757824 */ /* 0x000fe200078e0206 */
[----:B------:R-:W-:Y:S01]  /*2b00*/  IADD3 R90, R81, R82, -R90 ;  /* 0x00000052515a7210 */ /* 0x000fe20007ffe85a */
[----:B------:R-:W-:Y:S02]  /*2b10*/  IMAD.SHL.U32 R116, R116, 0x2, RZ ;  /* 0x0000000274747824 */ /* 0x000fe400078e00ff */
[----:B------:R-:W-:Y:S01]  /*2b20*/  IMAD.SHL.U32 R117, R117, 0x2, RZ ;  /* 0x0000000275757824 */ /* 0x000fe200078e00ff */
[----:B------:R-:W-:Y:S01]  /*2b30*/  IADD3 R90, R90, c[0x0][0x2e8], RZ ;  /* 0x0000ba005a5a7a10 */ /* 0x000fe20007ffe0ff */
[----:B------:R-:W-:Y:S01]  /*2b40*/  IMAD.MOV.U32 R5, RZ, RZ, 0x20 ;  /* 0x00000020ff057424 */ /* 0x000fe200078e00ff */
[----:B------:R-:W-:Y:S01]  /*2b50*/  LDSM.16.M88.4 R32, [R116+0x3000] ;  /* 0x003000007420783b */ /* 0x000fe20000000200 */
[----:B------:R-:W-:Y:S01]  /*2b60*/  IMAD R115, R3, 0x2, R117 ;  /* 0x0000000203737824 */ /* 0x000fe200078e0275 */
[----:B------:R-:W-:-:S02]  /*2b70*/  IADD3 R98, R90, 0x8, RZ ;  /* 0x000000085a627810 */ /* 0x000fc40007ffe0ff */
[----:B------:R-:W2:Y:S01]  /*2b80*/  LDSM.16.M88.4 R60, [R117] ;  /* 0x00000000753c783b */ /* 0x000ea20000000200 */
[----:B------:R-:W-:Y:S02]  /*2b90*/  SEL R5, R5, 0xffffffe0, !P0 ;  /* 0xffffffe005057807 */ /* 0x000fe40004000000 */
[-C--:B------:R-:W-:Y:S01]  /*2ba0*/  IMNMX R99, R90, R81.reuse, PT ;  /* 0x000000515a637217 */ /* 0x080fe20003800200 */
[----:B------:R-:W5:Y:S01]  /*2bb0*/  LDSM.16.M88.4 R24, [R116+0x3400] ;  /* 0x003400007418783b */ /* 0x000f620000000200 */
[----:B------:R-:W-:Y:S01]  /*2bc0*/  IMNMX R98, R98, R81, PT ;  /* 0x0000005162627217 */ /* 0x000fe20003800200 */
[----:B------:R-:W-:Y:S02]  /*2bd0*/  IMAD.IADD R113, R116, 0x1, R5 ;  /* 0x0000000174717824 */ /* 0x000fe400078e0205 */
[----:B------:R-:W1:Y:S04]  /*2be0*/  LDSM.16.M88.4 R16, [R116+0x3800] ;  /* 0x003800007410783b */ /* 0x000e680000000200 */
[----:B------:R-:W-:Y:S04]  /*2bf0*/  LDSM.16.M88.4 R12, [R113+0x3000] ;  /* 0x00300000710c783b */ /* 0x000fe80000000200 */
[----:B------:R-:W3:Y:S04]  /*2c00*/  LDSM.16.M88.4 R72, [R115] ;  /* 0x000000007348783b */ /* 0x000ee80000000200 */
[----:B------:R-:W4:Y:S04]  /*2c10*/  LDSM.16.M88.4 R40, [R116+0x3c00] ;  /* 0x003c00007428783b */ /* 0x000f280000000200 */
[----:B------:R-:W1:Y:S04]  /*2c20*/  LDSM.16.M88.4 R8, [R113+0x3400] ;  /* 0x003400007108783b */ /* 0x000e680000000200 */
[----:B------:R-:W1:Y:S04]  /*2c30*/  LDSM.16.M88.4 R4, [R113+0x3800] ;  /* 0x003800007104783b */ /* 0x000e680000000200 */
[----:B------:R-:W-:Y:S04]  /*2c40*/  LDSM.16.M88.4 R52, [R116+0x4000] ;  /* 0x004000007434783b */ /* 0x000fe80000000200 */
[----:B------:R-:W3:Y:S01]  /*2c50*/  LDSM.16.M88.4 R56, [R117+0x1000] ;  /* 0x001000007538783b */ /* 0x000ee20000000200 */
[C---:B--2---:R-:W-:Y:S03]  /*2c60*/  HMMA.16816.F32 R36, R60.reuse, R32, RZ ;  /* 0x000000203c24723c */ /* 0x044fe600000018ff */
[----:B------:R-:W2:Y:S04]  /*2c70*/  LDSM.16.M88.4 R68, [R113+0x3c00] ;  /* 0x003c00007144783b */ /* 0x000ea80000000200 */
[----:B------:R-:W2:Y:S01]  /*2c80*/  LDSM.16.M88.4 R48, [R116+0x4400] ;  /* 0x004400007430783b */ /* 0x000ea20000000200 */
[C---:B-----5:R-:W-:Y:S03]  /*2c90*/  HMMA.16816.F32 R28, R60.reuse, R24, RZ ;  /* 0x000000183c1c723c */ /* 0x060fe600000018ff */
[----:B------:R-:W5:Y:S05]  /*2ca0*/  LDSM.16.M88.4 R44, [R116+0x4800] ;  /* 0x00480000742c783b */ /* 0x000f6a0000000200 */
[C---:B------:R-:W-:Y:S08]  /*2cb0*/  HMMA.16816.F32 R32, R60.reuse, R34, RZ ;  /* 0x000000223c20723c */ /* 0x040ff000000018ff */
[C---:B------:R-:W-:Y:S08]  /*2cc0*/  HMMA.16816.F32 R24, R60.reuse, R26, RZ ;  /* 0x0000001a3c18723c */ /* 0x040ff000000018ff */
[C---:B-1----:R-:W-:Y:S08]  /*2cd0*/  HMMA.16816.F32 R20, R60.reuse, R16, RZ ;  /* 0x000000103c14723c */ /* 0x042ff000000018ff */
[----:B------:R-:W-:Y:S08]  /*2ce0*/  HMMA.16816.F32 R16, R60, R18, RZ ;  /* 0x000000123c10723c */ /* 0x000ff000000018ff */
[----:B---3--:R-:W-:Y:S08]  /*2cf0*/  HMMA.16816.F32 R36, R72, R12, R36 ;  /* 0x0000000c4824723c */ /* 0x008ff00000001824 */
[C---:B----4-:R-:W-:Y:S08]  /*2d00*/  HMMA.16816.F32 R64, R60.reuse, R40, RZ ;  /* 0x000000283c40723c */ /* 0x050ff000000018ff */
[----:B------:R-:W-:Y:S01]  /*2d10*/  HMMA.16816.F32 R60, R60, R42, RZ ;  /* 0x0000002a3c3c723c */ /* 0x000fe200000018ff */
[----:B------:R-:W-:Y:S07]  /*2d20*/  LDSM.16.M88.4 R40, [R116+0x4c00] ;  /* 0x004c00007428783b */ /* 0x000fee0000000200 */
        /* <DEDUP_REMOVED lines=8> */
[----:B------:R-:W-:Y:S08]  /*2db0*/  HMMA.16816.F32 R36, R56, R52, R36 ;  /* 0x000000343824723c */ /* 0x000ff00000001824 */
[C---:B--2---:R-:W-:Y:S08]  /*2dc0*/  HMMA.16816.F32 R64, R72.reuse, R68, R64 ;  /* 0x000000444840723c */ /* 0x044ff00000001840 */
[----:B------:R-:W-:Y:S01]  /*2dd0*/  HMMA.16816.F32 R60, R72, R70, R60 ;  /* 0x00000046483c723c */ /* 0x000fe2000000183c */
[----:B------:R-:W-:Y:S07]  /*2de0*/  LDSM.16.M88.4 R72, [R113+0x4c00] ;  /* 0x004c00007148783b */ /* 0x000fee0000000200 */
[C---:B------:R-:W-:Y:S08]  /*2df0*/  HMMA.16816.F32 R28, R56.reuse, R48, R28 ;  /* 0x00000030381c723c */ /* 0x040ff0000000181c */
[C---:B------:R-:W-:Y:S01]  /*2e00*/  HMMA.16816.F32 R24, R56.reuse, R50, R24 ;  /* 0x000000323818723c */ /* 0x040fe20000001818 */
[----:B------:R-:W-:Y:S07]  /*2e10*/  LDSM.16.M88.4 R48, [R116+0x5000] ;  /* 0x005000007430783b */ /* 0x000fee0000000200 */
[C---:B-----5:R-:W-:Y:S01]  /*2e20*/  HMMA.16816.F32 R68, R56.reuse, R44, R20 ;  /* 0x0000002c3844723c */ /* 0x060fe20000001814 */
[----:B------:R-:W2:Y:S07]  /*2e30*/  LDSM.16.M88.4 R20, [R117+0x2000] ;  /* 0x002000007514783b */ /* 0x000eae0000000200 */
[----:B------:R-:W-:Y:S01]  /*2e40*/  HMMA.16816.F32 R32, R56, R54, R32 ;  /* 0x000000363820723c */ /* 0x000fe20000001820 */
[----:B------:R-:W4:Y:S07]  /*2e50*/  LDSM.16.M88.4 R52, [R113+0x4800] ;  /* 0x004800007134783b */ /* 0x000f2e0000000200 */
[----:B-1----:R-:W-:Y:S08]  /*2e60*/  HMMA.16816.F32 R36, R12, R8, R36 ;  /* 0x000000080c24723c */ /* 0x002ff00000001824 */
[C---:B------:R-:W-:Y:S01]  /*2e70*/  HMMA.16816.F32 R16, R56.reuse, R46, R16 ;  /* 0x0000002e3810723c */ /* 0x040fe20000001810 */
[----:B------:R-:W-:Y:S07]  /*2e80*/  LDSM.16.M88.4 R44, [R115+0x2000] ;  /* 0x00200000732c783b */ /* 0x000fee0000000200 */
[C---:B------:R-:W-:Y:S08]  /*2e90*/  HMMA.16816.F32 R64, R56.reuse, R40, R64 ;  /* 0x000000283840723c */ /* 0x040ff00000001840 */
[----:B------:R-:W-:Y:S01]  /*2ea0*/  HMMA.16816.F32 R60, R56, R42, R60 ;  /* 0x0000002a383c723c */ /* 0x000fe2000000183c */
[----:B------:R-:W1:Y:S04]  /*2eb0*/  LDSM.16.M88.4 R40, [R116+0x5400] ;  /* 0x005400007428783b */ /* 0x000e680000000200 */
[----:B------:R-:W5:Y:S03]  /*2ec0*/  LDSM.16.M88.4 R56, [R113+0x5000] ;  /* 0x005000007138783b */ /* 0x000f660000000200 */
[C---:B---3--:R-:W-:Y:S08]  /*2ed0*/  HMMA.16816.F32 R28, R12.reuse, R4, R28 ;  /* 0x000000040c1c723c */ /* 0x048ff0000000181c */
[----:B------:R-:W-:Y:S01]  /*2ee0*/  HMMA.16816.F32 R24, R12, R6, R24 ;  /* 0x000000060c18723c */ /* 0x000fe20000001818 */
[----:B------:R-:W3:Y:S07]  /*2ef0*/  LDSM.16.M88.4 R4, [R116+0x5c00] ;  /* 0x005c00007404783b */ /* 0x000eee0000000200 */
[----:B--2---:R-:W-:Y:S08]  /*2f00*/  HMMA.16816.F32 R36, R20, R48, R36 ;  /* 0x000000301424723c */ /* 0x004ff00000001824 */
[C---:B------:R-:W-:Y:S01]  /*2f10*/  HMMA.16816.F32 R32, R12.reuse, R10, R32 ;  /* 0x0000000a0c20723c */ /* 0x040fe20000001820 */
[----:B------:R-:W2:Y:S07]  /*2f20*/  LDSM.16.M88.4 R8, [R116+0x5800] ;  /* 0x005800007408783b */ /* 0x000eae0000000200 */
[C---:B----4-:R-:W-:Y:S08]  /*2f30*/  HMMA.16816.F32 R68, R12.reuse, R52, R68 ;  /* 0x000000340c44723c */ /* 0x050ff00000001844 */
[C---:B------:R-:W-:Y:S08]  /*2f40*/  HMMA.16816.F32 R16, R12.reuse, R54, R16 ;  /* 0x000000360c10723c */ /* 0x040ff00000001810 */
[C---:B------:R-:W-:Y:S08]  /*2f50*/  HMMA.16816.F32 R64, R12.reuse, R72, R64 ;  /* 0x000000480c40723c */ /* 0x040ff00000001840 */
[----:B------:R-:W-:Y:S01]  /*2f60*/  HMMA.16816.F32 R60, R12, R74, R60 ;  /* 0x0000004a0c3c723c */ /* 0x000fe2000000183c */
[----:B------:R-:W4:Y:S07]  /*2f70*/  LDSM.16.M88.4 R12, [R113+0x5400] ;  /* 0x00540000710c783b */ /* 0x000f2e0000000200 */
[----:B-1----:R-:W-:Y:S08]  /*2f80*/  HMMA.16816.F32 R28, R20, R40, R28 ;  /* 0x00000028141c723c */ /* 0x002ff0000000181c */
[----:B-----5:R-:W-:Y:S08]  /*2f90*/  HMMA.16816.F32 R36, R44, R56, R36 ;  /* 0x000000382c24723c */ /* 0x020ff00000001824 */
[C---:B------:R-:W-:Y:S08]  /*2fa0*/  HMMA.16816.F32 R24, R20.reuse, R42, R24 ;  /* 0x0000002a1418723c */ /* 0x040ff00000001818 */
[C---:B---3--:R-:W-:Y:S07]  /*2fb0*/  HMMA.16816.F32 R64, R20.reuse, R4, R64 ;  /* 0x000000041440723c */ /* 0x048fee0000001840 */
[----:B------:R-:W-:Y:S01]  /*2fc0*/  LOP3.LUT R5, R80, 0x6, RZ, 0xc0, !PT ;  /* 0x0000000650057812 */ /* 0x000fe200078ec0ff */
[----:B--2---:R-:W-:Y:S04]  /*2fd0*/  HMMA.16816.F32 R68, R20, R8, R68 ;  /* 0x000000081444723c */ /* 0x004fe80000001844 */
[----:B------:R-:W-:-:S04]  /*2fe0*/  IMAD.IADD R4, R0, 0x1, R5 ;  /* 0x0000000100047824 */ /* 0x000fc800078e0205 */
[----:B----4-:R-:W-:Y:S01]  /*2ff0*/  HMMA.16816.F32 R28, R44, R12, R28 ;  /* 0x0000000c2c1c723c */ /* 0x010fe2000000181c */
[C---:B------:R-:W-:Y:S02]  /*3000*/  IADD3 R5, R4.reuse, 0x1, RZ ;  /* 0x0000000104057810 */ /* 0x040fe40007ffe0ff */
[CC--:B------:R-:W-:Y:S02]  /*3010*/  ISETP.GE.AND P2, PT, R4.reuse, R99.reuse, PT ;  /* 0x000000630400720c */ /* 0x0c0fe40003f46270 */
[C---:B------:R-:W-:Y:S02]  /*3020*/  ISETP.GE.AND P5, PT, R5.reuse, R99, PT ;  /* 0x000000630500720c */ /* 0x040fe40003fa6270 */
[----:B------:R-:W-:Y:S01]  /*3030*/  ISETP.GE.AND P0, PT, R5, R98, PT ;  /* 0x000000620500720c */ /* 0x000fe20003f06270 */
[----:B------:R-:W-:Y:S01]  /*3040*/  HMMA.16816.F32 R16, R20, R10, R16 ;  /* 0x0000000a1410723c */ /* 0x000fe20000001810 */
[C---:B------:R-:W-:Y:S01]  /*3050*/  IADD3 R5, R4.reuse, 0x8, RZ ;  /* 0x0000000804057810 */ /* 0x040fe20007ffe0ff */
[----:B------:R-:W1:Y:S01]  /*3060*/  LDSM.16.M88.4 R8, [R113+0x5800] ;  /* 0x005800007108783b */ /* 0x000e620000000200 */
[----:B------:R-:W-:-:S02]  /*3070*/  IADD3 R12, R4, 0x9, RZ ;  /* 0x00000009040c7810 */ /* 0x000fc40007ffe0ff */
[CC--:B------:R-:W-:Y:S02]  /*3080*/  ISETP.GE.AND P1, PT, R5.reuse, R99.reuse, PT ;  /* 0x000000630500720c */ /* 0x0c0fe40003f26270 */
[-C--:B------:R-:W-:Y:S01]  /*3090*/  ISETP.GE.AND P4, PT, R5, R98.reuse, PT ;  /* 0x000000620500720c */ /* 0x080fe20003f86270 */
[----:B------:R-:W-:Y:S01]  /*30a0*/  HMMA.16816.F32 R32, R20, R50, R32 ;  /* 0x000000321420723c */ /* 0x000fe20000001820 */
[----:B------:R-:W-:Y:S02]  /*30b0*/  FSEL R5, R36, -INF , !P2 ;  /* 0xff80000024057808 */ /* 0x000fe40005000000 */
[C---:B------:R-:W-:Y:S02]  /*30c0*/  ISETP.GE.AND P3, PT, R12.reuse, R99, PT ;  /* 0x000000630c00720c */ /* 0x040fe40003f66270 */
[-C--:B------:R-:W-:Y:S02]  /*30d0*/  ISETP.GE.AND P2, PT, R12, R98.reuse, PT ;  /* 0x000000620c00720c */ /* 0x080fe40003f46270 */
[----:B------:R-:W-:Y:S01]  /*30e0*/  FSEL R37, R37, -INF , !P5 ;  /* 0xff80000025257808 */ /* 0x000fe20006800000 */
[----:B------:R-:W-:Y:S01]  /*30f0*/  HMMA.16816.F32 R24, R44, R14, R24 ;  /* 0x0000000e2c18723c */ /* 0x000fe20000001818 */
[----:B------:R-:W2:Y:S01]  /*3100*/  LDSM.16.M88.4 R12, [R113+0x5c00] ;  /* 0x005c0000710c783b */ /* 0x000ea20000000200 */
[----:B------:R-:W-:Y:S01]  /*3110*/  ISETP.GE.AND P5, PT, R4, R98, PT ;  /* 0x000000620400720c */ /* 0x000fe20003fa6270 */
[----:B------:R-:W-:-:S04]  /*3120*/  DEPBAR.LE SB0, 0x0 ;  /* 0x000080000000791a */ /* 0x000fc80000000000 */
[----:B------:R-:W-:Y:S01]  /*3130*/  IADD3 R36, R4, 0x11, RZ ;  /* 0x0000001104247810 */ /* 0x000fe20007ffe0ff */
[----:B------:R-:W-:Y:S01]  /*3140*/  HMMA.16816.F32 R60, R20, R6, R60 ;  /* 0x00000006143c723c */ /* 0x000fe2000000183c */
[----:B------:R-:W-:-:S06]  /*3150*/  FSEL R38, R38, -INF , !P5 ;  /* 0xff80000026267808 */ /* 0x000fcc0006800000 */
[C---:B------:R-:W-:Y:S01]  /*3160*/  IADD3 R6, R4.reuse, 0x21, RZ ;  /* 0x0000002104067810 */ /* 0x040fe20007ffe0ff */
[----:B------:R-:W-:Y:S01]  /*3170*/  HMMA.16816.F32 R32, R44, R58, R32 ;  /* 0x0000003a2c20723c */ /* 0x000fe20000001820 */
[----:B------:R-:W-:-:S07]  /*3180*/  IADD3 R20, R4, 0x28, RZ ;  /* 0x0000002804147810 */ /* 0x000fce0007ffe0ff */
[C---:B-1----:R-:W-:Y:S07]  /*3190*/  HMMA.16816.F32 R68, R44.reuse, R8, R68 ;  /* 0x000000082c44723c */ /* 0x042fee0000001844 */
[----:B------:R-:W-:Y:S01]  /*31a0*/  IADD3 R8, R4, 0x10, RZ ;  /* 0x0000001004087810 */ /* 0x000fe20007ffe0ff */
[----:B------:R-:W-:Y:S01]  /*31b0*/  HMMA.16816.F32 R16, R44, R10, R16 ;  /* 0x0000000a2c10723c */ /* 0x000fe20000001810 */
[----:B------:R-:W-:Y:S02]  /*31c0*/  BAR.SYNC.DEFER_BLOCKING 0x0 ;  /* 0x0000000000007b1d */ /* 0x000fe40000010000 */
[----:B------:R-:W-:-:S05]  /*31d0*/  ISETP.GE.AND P5, PT, R8, R98, PT ;  /* 0x000000620800720c */ /* 0x000fca0003fa6270 */
[----:B------:R-:W-:Y:S01]  /*31e0*/  FSEL R9, R32, -INF , !P1 ;  /* 0xff80000020097808 */ /* 0x000fe20004800000 */
[C---:B--2---:R-:W-:Y:S01]  /*31f0*/  HMMA.16816.F32 R64, R44.reuse, R12, R64 ;  /* 0x0000000c2c40723c */ /* 0x044fe20000001840 */
[-C--:B------:R-:W-:Y:S02]  /*3200*/  ISETP.GE.AND P1, PT, R8, R99.reuse, PT ;  /* 0x000000630800720c */ /* 0x080fe40003f26270 */
[----:B------:R-:W-:Y:S02]  /*3210*/  FSEL R8, R39, -INF , !P0 ;  /* 0xff80000027087808 */ /* 0x000fe40004000000 */
[----:B------:R-:W-:Y:S02]  /*3220*/  IADD3 R11, R4, 0x18, RZ ;  /* 0x00000018040b7810 */ /* 0x000fe40007ffe0ff */
[----:B------:R-:W-:Y:S01]  /*3230*/  FSEL R39, R33, -INF , !P3 ;  /* 0xff80000021277808 */ /* 0x000fe20005800000 */
[----:B------:R-:W-:Y:S01]  /*3240*/  HMMA.16816.F32 R60, R44, R14, R60 ;  /* 0x0000000e2c3c723c */ /* 0x000fe2000000183c */
[----:B------:R-:W-:-:S02]  /*3250*/  ISETP.GE.AND P3, PT, R36, R99, PT ;  /* 0x000000632400720c */ /* 0x000fc40003f66270 */
[-C--:B------:R-:W-:Y:S02]  /*3260*/  ISETP.GE.AND P0, PT, R36, R98.reuse, PT ;  /* 0x000000622400720c */ /* 0x080fe40003f06270 */
[----:B------:R-:W-:Y:S02]  /*3270*/  FSEL R36, R34, -INF , !P4 ;  /* 0xff80000022247808 */ /* 0x000fe40006000000 */
[----:B------:R-:W-:Y:S02]  /*3280*/  FSEL R10, R35, -INF , !P2 ;  /* 0xff800000230a7808 */ /* 0x000fe40005000000 */
[----:B------:R-:W-:Y:S02]  /*3290*/  IADD3 R32, R4, 0x19, RZ ;  /* 0x0000001904207810 */ /* 0x000fe40007ffe0ff */
[C---:B------:R-:W-:Y:S02]  /*32a0*/  ISETP.GE.AND P2, PT, R11.reuse, R99, PT ;  /* 0x000000630b00720c */ /* 0x040fe40003f46270 */
[----:B------:R-:W-:-:S02]  /*32b0*/  ISETP.GE.AND P4, PT, R11, R98, PT ;  /* 0x000000620b00720c */ /* 0x000fc40003f86270 */
[----:B------:R-:W-:Y:S02]  /*32c0*/  FSEL R11, R28, -INF , !P1 ;  /* 0xff8000001c0b7808 */ /* 0x000fe40004800000 */
[----:B------:R-:W-:Y:S02]  /*32d0*/  IADD3 R28, R4, 0x20, RZ ;  /* 0x00000020041c7810 */ /* 0x000fe40007ffe0ff */
[----:B------:R-:W-:Y:S02]  /*32e0*/  ISETP.GE.AND P1, PT, R32, R99, PT ;  /* 0x000000632000720c */ /* 0x000fe40003f26270 */
        /* <DEDUP_REMOVED lines=11> */
[----:B------:R-:W-:Y:S02]  /*33a0*/  FSEL R6, R27, -INF , !P3 ;  /* 0xff8000001b067808 */ /* 0x000fe40005800000 */
[----:B------:R-:W-:Y:S02]  /*33b0*/  FSEL R94, R70, -INF , !P5 ;  /* 0xff800000465e7808 */ /* 0x000fe40006800000 */
[-C--:B------:R-:W-:Y:S02]  /*33c0*/  ISETP.GE.AND P2, PT, R28, R99.reuse, PT ;  /* 0x000000631c00720c */ /* 0x080fe40003f46270 */
[----:B------:R-:W-:-:S02]  /*33d0*/  ISETP.GE.AND P3, PT, R20, R99, PT ;  /* 0x000000631400720c */ /* 0x000fc40003f66270 */
[-C--:B------:R-:W-:Y:S02]  /*33e0*/  ISETP.GE.AND P4, PT, R20, R98.reuse, PT ;  /* 0x000000621400720c */ /* 0x080fe40003f86270 */
[----:B------:R-:W-:Y:S02]  /*33f0*/  ISETP.GE.AND P5, PT, R12, R98, PT ;  /* 0x000000620c00720c */ /* 0x000fe40003fa6270 */
[----:B------:R-:W-:Y:S02]  /*3400*/  IADD3 R20, R4, 0x29, RZ ;  /* 0x0000002904147810 */ /* 0x000fe40007ffe0ff */
[----:B------:R-:W-:Y:S02]  /*3410*/  FSEL R95, R68, -INF , !P2 ;  /* 0xff800000445f7808 */ /* 0x000fe40005000000 */
[----:B------:R-:W-:Y:S02]  /*3420*/  FSEL R91, R16, -INF , !P3 ;  /* 0xff800000105b7808 */ /* 0x000fe40005800000 */
[----:B------:R-:W-:-:S02]  /*3430*/  FSEL R30, R66, -INF , !P5 ;  /* 0xff800000421e7808 */ /* 0x000fc40006800000 */
[-C--:B------:R-:W-:Y:S02]  /*3440*/  ISETP.GE.AND P2, PT, R20, R99.reuse, PT ;  /* 0x000000631400720c */ /* 0x080fe40003f46270 */
[----:B------:R-:W-:Y:S02]  /*3450*/  ISETP.GE.AND P3, PT, R12, R99, PT ;  /* 0x000000630c00720c */ /* 0x000fe40003f66270 */
[----:B------:R-:W-:Y:S02]  /*3460*/  ISETP.GT.AND P5, PT, R124, R119, PT ;  /* 0x000000777c00720c */ /* 0x000fe40003fa4270 */
[----:B------:R-:W-:Y:S02]  /*3470*/  IADD3 R12, R4, 0x31, RZ ;  /* 0x00000031040c7810 */ /* 0x000fe40007ffe0ff */
[----:B------:R-:W-:Y:S02]  /*3480*/  FSEL R132, R71, -INF , !P0 ;  /* 0xff80000047847808 */ /* 0x000fe40004000000 */
[----:B------:R-:W-:-:S02]  /*3490*/  FSEL R102, R17, -INF , !P2 ;  /* 0xff80000011667808 */ /* 0x000fc40005000000 */
[----:B------:R-:W-:Y:S02]  /*34a0*/  FSEL R93, R69, -INF , !P1 ;  /* 0xff800000455d7808 */ /* 0x000fe40004800000 */
[C---:B------:R-:W-:Y:S02]  /*34b0*/  ISETP.GE.AND P0, PT, R12.reuse, R99, PT ;  /* 0x000000630c00720c */ /* 0x040fe40003f06270 */
[-C--:B------:R-:W-:Y:S02]  /*34c0*/  ISETP.GE.AND P2, PT, R12, R98.reuse, PT ;  /* 0x000000620c00720c */ /* 0x080fe40003f46270 */
        /* <DEDUP_REMOVED lines=11> */
[----:B------:R-:W-:Y:S01]  /*3580*/  IMAD.IADD R4, R77, 0x1, R78 ;  /* 0x000000014d047824 */ /* 0x000fe200078e024e */
        /* <DEDUP_REMOVED lines=64> */
.L_x_4399:
[----:B------:R-:W-:-:S04]  /*3990*/  LEA R0, -R2, RZ, 0x6 ;  /* 0x000000ff02007211 */ /* 0x000fc800078e31ff */
[----:B------:R-:W-:Y:S02]  /*39a0*/  SHF.R.S32.HI R2, RZ, 0x1f, R0 ;  /* 0x0000001fff027819 */ /* 0x000fe40000011400 */
.L_x_4400:
        /* <DEDUP_REMOVED lines=59> */
.L_x_4402:
[----:B------:R-:W-:Y:S05]  /*3d60*/  BSYNC B0 ;  /* 0x0000000000007941 */ /* 0x000fea0003800000 */
.L_x_4401:
[----:B------:R-:W0:Y:S01]  /*3d70*/  LDGDEPBAR ;  /* 0x00000000000079af */ /* 0x000e220000000000 */
[----:B------:R-:W-:Y:S02]  /*3d80*/  MOV R96, R15 ;  /* 0x0000000f00607202 */ /* 0x000fe40000000f00 */
[----:B------:R-:W-:Y:S02]  /*3d90*/  MOV R97, R12 ;  /* 0x0000000c00617202 */ /* 0x000fe40000000f00 */
.L_x_4398:
        /* <DEDUP_REMOVED lines=30> */
[----:B------:R-:W-:Y:S01]  /*3f80*/  SHF.L.U32 R114, R4, 0x1, RZ ;  /* 0x0000000104727819 */ /* 0x000fe200000006ff */
[----:B------:R-:W2:Y:S03]  /*3f90*/  SHFL.BFLY PT, R15, R12, 0x2, 0x1f ;  /* 0x0c401f000c0f7f89 */ /* 0x000ea600000e0000 */
[----:B------:R-:W-:Y:S01]  /*3fa0*/  LEA R112, R3, R114, 0x1 ;  /* 0x0000007203707211 */ /* 0x000fe200078e08ff */
[----:B------:R-:W-:Y:S04]  /*3fb0*/  LDSM.16.MT88.4 R40, [R114+0x6000] ;  /* 0x006000007228783b */ /* 0x000fe80000004200 */
[----:B------:R-:W-:Y:S04]  /*3fc0*/  LDSM.16.MT88.4 R64, [R112+0x7000] ;  /* 0x007000007040783b */ /* 0x000fe80000004200 */
[----:B------:R-:W-:Y:S04]  /*3fd0*/  LDSM.16.MT88.4 R56, [R114+0x7000] ;  /* 0x007000007238783b */ /* 0x000fe80000004200 */
[----:B------:R-:W-:Y:S04]  /*3fe0*/  LDSM.16.MT88.4 R72, [R114+0x8000] ;  /* 0x008000007248783b */ /* 0x000fe80000004200 */
[----:B-1----:R-:W-:Y:S01]  /*3ff0*/  LDSM.16.MT88.4 R16, [R114+0x7400] ;  /* 0x007400007210783b */ /* 0x002fe20000004200 */
        /* <DEDUP_REMOVED lines=24> */
[--C-:B------:R-:W-:Y:S01]  /*4180*/  FFMA.FTZ R103, R103, c[0x0][0x23c], -R134.reuse ;  /* 0x00008f0067677a23 */ /* 0x100fe20000010886 */
[----:B-1----:R-:W-:Y:S01]  /*4190*/  FMNMX.FTZ R0, R12, R5, !PT ;  /* 0x000000050c007209 */ /* 0x002fe20007810000 */
[--C-:B------:R-:W-:Y:S01]  /*41a0*/  FFMA.FTZ R107, R107, c[0x0][0x23c], -R134.reuse ;  /* 0x00008f006b6b7a23 */ /* 0x100fe20000010886 */
[----:B------:R-:W-:Y:S01]  /*41b0*/  LDSM.16.MT88.4 R12, [R114+0x6400] ;  /* 0x00640000720c783b */ /* 0x000fe20000004200 */
[--C-:B------:R-:W-:Y:S01]  /*41c0*/  FFMA.FTZ R105, R105, c[0x0][0x23c], -R134.reuse ;  /* 0x00008f0069697a23 */ /* 0x100fe20000010886 */
[C---:B------:R-:W-:Y:S01]  /*41d0*/  FSETP.NEU.FTZ.AND P0, PT, R0.reuse, -INF , PT ;  /* 0xff8000000000780b */ /* 0x040fe20003f1d000 */
[----:B------:R-:W-:Y:S01]  /*41e0*/  FMUL.FTZ R35, R0, c[0x0][0x23c] ;  /* 0x00008f0000237a20 */ /* 0x000fe20000410000 */
[----:B------:R-:W1:Y:S01]  /*41f0*/  MUFU.EX2 R27, R27 ;  /* 0x0000001b001b7308 */ /* 0x000e620000000800 */
[----:B--2---:R-:W-:Y:S01]  /*4200*/  F2FP.PACK_AB R80, R85, R92 ;  /* 0x0000005c5550723e */ /* 0x004fe200000000ff */
[----:B------:R-:W-:Y:S02]  /*4210*/  FFMA.FTZ R109, R109, c[0x0][0x23c], -R134 ;  /* 0x00008f006d6d7a23 */ /* 0x000fe40000010886 */
[----:B------:R-:W-:Y:S01]  /*4220*/  FSEL R35, R35, RZ, P0 ;  /* 0x000000ff23237208 */ /* 0x000fe20000000000 */
[----:B------:R-:W-:Y:S01]  /*4230*/  FADD.FTZ R85, R92, R85 ;  /* 0x000000555c557221 */ /* 0x000fe20000010000 */
[----:B------:R-:W-:-:S02]  /*4240*/  LEA R134, P0, R96, c[0x0][0x168], 0x1 ;  /* 0x00005a0060867a11 */ /* 0x000fc400078008ff */
[----:B------:R-:W-:Y:S01]  /*4250*/  MUFU.EX2 R25, R25 ;  /* 0x0000001900197308 */ /* 0x000fe20000000800 */
[----:B------:R-:W-:Y:S01]  /*4260*/  FFMA.FTZ R26, R48, c[0x0][0x23c], -R35 ;  /* 0x00008f00301a7a23 */ /* 0x000fe20000010823 */
[----:B------:R-:W-:Y:S01]  /*4270*/  LEA.HI.X R135, R96, c[0x0][0x16c], R97, 0x1, P0 ;  /* 0x00005b0060877a11 */ /* 0x000fe200000f0c61 */
[----:B------:R-:W2:Y:S01]  /*4280*/  LDSM.16.MT88.4 R48, [R112+0x6000] ;  /* 0x006000007030783b */ /* 0x000ea20000004200 */
[--C-:B------:R-:W-:Y:S02]  /*4290*/  FFMA.FTZ R34, R38, c[0x0][0x23c], -R35.reuse ;  /* 0x00008f0026227a23 */ /* 0x100fe40000010823 */
[--C-:B------:R-:W-:Y:S02]  /*42a0*/  FFMA.FTZ R87, R8, c[0x0][0x23c], -R35.reuse ;  /* 0x00008f0008577a23 */ /* 0x100fe40000010823 */
[--C-:B------:R-:W-:Y:S01]  /*42b0*/  FFMA.FTZ R29, R36, c[0x0][0x23c], -R35.reuse ;  /* 0x00008f00241d7a23 */ /* 0x100fe20000010823 */
[----:B-1----:R-:W-:Y:S01]  /*42c0*/  F2FP.PACK_AB R82, R27, R90 ;  /* 0x0000005a1b52723e */ /* 0x002fe200000000ff */
[--C-:B------:R-:W-:Y:S01]  /*42d0*/  FFMA.FTZ R28, R10, c[0x0][0x23c], -R35.reuse ;  /* 0x00008f000a1c7a23 */ /* 0x100fe20000010823 */
[----:B------:R-:W-:Y:S01]  /*42e0*/  MUFU.EX2 R34, R34 ;  /* 0x0000002200227308 */ /* 0x000fe20000000800 */
[----:B------:R-:W1:Y:S01]  /*42f0*/  LDSM.16.MT88.4 R8, [R112+0x6400] ;  /* 0x006400007008783b */ /* 0x000e620000004200 */
[----:B------:R-:W-:-:S02]  /*4300*/  FFMA.FTZ R23, R52, c[0x0][0x23c], -R35 ;  /* 0x00008f0034177a23 */ /* 0x000fc40000010823 */
[--C-:B------:R-:W-:Y:S02]  /*4310*/  FFMA.FTZ R22, R22, c[0x0][0x23c], -R35.reuse ;  /* 0x00008f0016167a23 */ /* 0x100fe40000010823 */
[--C-:B------:R-:W-:Y:S02]  /*4320*/  FFMA.FTZ R3, R6, c[0x0][0x23c], -R35.reuse ;  /* 0x00008f0006037a23 */ /* 0x100fe40000010823 */
        /* <DEDUP_REMOVED lines=9> */
[----:B------:R-:W-:Y:S01]  /*43c0*/  FFMA.FTZ R31, R31, c[0x0][0x23c], -R35 ;  /* 0x00008f001f1f7a23 */ /* 0x000fe20000010823 */
[----:B------:R-:W4:Y:S01]  /*43d0*/  MUFU.EX2 R28, R28 ;  /* 0x0000001c001c7308 */ /* 0x000f220000000800 */
[----:B---3--:R-:W-:Y:S01]  /*43e0*/  F2FP.PACK_AB R81, R87, R34 ;  /* 0x000000225751723e */ /* 0x008fe200000000ff */
[----:B------:R-:W-:Y:S02]  /*43f0*/  FADD.FTZ R34, R34, R87 ;  /* 0x0000005722227221 */ /* 0x000fe40000010000 */
[----:B------:R-:W-:-:S04]  /*4400*/  FADD.FTZ R90, R90, R85 ;  /* 0x000000555a5a7221 */ /* 0x000fc80000010000 */
[----:B------:R-:W3:Y:S01]  /*4410*/  MUFU.EX2 R24, R24 ;  /* 0x0000001800187308 */ /* 0x000ee20000000800 */
[----:B------:R-:W-:Y:S01]  /*4420*/  FADD.FTZ R90, R27, R90 ;  /* 0x0000005a1b5a7221 */ /* 0x000fe20000010000 */
[----:B----4-:R-:W-:-:S06]  /*4430*/  F2FP.PACK_AB R83, R28, R29 ;  /* 0x0000001d1c53723e */ /* 0x010fcc00000000ff */
[----:B------:R-:W-:Y:S01]  /*4440*/  MUFU.EX2 R21, R21 ;  /* 0x0000001500157308 */ /* 0x000fe20000000800 */
[----:B------:R-:W-:-:S04]  /*4450*/  FADD.FTZ R29, R29, R34 ;  /* 0x000000221d1d7221 */ /* 0x000fc80000010000 */
[----:B------:R-:W-:Y:S01]  /*4460*/  FADD.FTZ R27, R28, R29 ;  /* 0x0000001d1c1b7221 */ /* 0x000fe20000010000 */
[----:B--2---:R-:W-:Y:S01]  /*4470*/  HMMA.16816.F32 R44, R80, R48, RZ ;  /* 0x00000030502c723c */ /* 0x004fe200000018ff */
[----:B---3--:R-:W-:Y:S01]  /*4480*/  F2FP.PACK_AB R4, R24, R25 ;  /* 0x000000191804723e */ /* 0x008fe200000000ff */
[----:B------:R-:W2:Y:S01]  /*4490*/  MUFU.EX2 R20, R20 ;  /* 0x0000001400147308 */ /* 0x000ea20000000800 */
[----:B------:R-:W-:-:S04]  /*44a0*/  FADD.FTZ R25, R25, R90 ;  /* 0x0000005a19197221 */ /* 0x000fc80000010000 */
[----:B------:R-:W-:Y:S01]  /*44b0*/  FADD.FTZ R24, R24, R25 ;  /* 0x0000001918187221 */ /* 0x000fe20000010000 */
[C---:B------:R-:W-:Y:S02]  /*44c0*/  HMMA.16816.F32 R48, R80.reuse, R50, RZ ;  /* 0x000000325030723c */ /* 0x040fe400000018ff */
[----:B------:R-:W-:Y:S06]  /*44d0*/  MUFU.EX2 R26, R26 ;  /* 0x0000001a001a7308 */ /* 0x000fec0000000800 */
[----:B------:R-:W-:Y:S02]  /*44e0*/  HMMA.16816.F32 R60, R80, R64, RZ ;  /* 0x00000040503c723c */ /* 0x000fe400000018ff */
[----:B------:R-:W3:Y:S01]  /*44f0*/  MUFU.EX2 R23, R23 ;  /* 0x0000001700177308 */ /* 0x000ee20000000800 */
[----:B--2---:R-:W-:-:S05]  /*4500*/  F2FP.PACK_AB R6, R20, R21 ;  /* 0x000000151406723e */ /* 0x004fca00000000ff */
[C---:B------:R-:W-:Y:S02]  /*4510*/  HMMA.16816.F32 R64, R80.reuse, R66, RZ ;  /* 0x000000425040723c */ /* 0x040fe400000018ff */
[----:B------:R-:W-:Y:S06]  /*4520*/  MUFU.EX2 R22, R22 ;  /* 0x0000001600167308 */ /* 0x000fec0000000800 */
[----:B------:R-:W-:Y:S02]  /*4530*/  HMMA.16816.F32 R36, R80, R40, RZ ;  /* 0x000000285024723c */ /* 0x000fe400000018ff */
[----:B------:R-:W2:Y:S01]  /*4540*/  MUFU.EX2 R3, R3 ;  /* 0x0000000300037308 */ /* 0x000ea20000000800 */
[----:B---3--:R-:W-:Y:S01]  /*4550*/  F2FP.PACK_AB R5, R23, R26 ;  /* 0x0000001a1705723e */ /* 0x008fe200000000ff */
        /* <DEDUP_REMOVED lines=21> */
[----:B------:R-:W4:Y:S06]  /*46b0*/  MUFU.EX2 R91, R91 ;  /* 0x0000005b005b7308 */ /* 0x000f2c0000000800 */
[C---:B------:R-:W-:Y:S01]  /*46c0*/  HMMA.16816.F32 R40, R4.reuse, R14, R40 ;  /* 0x0000000e0428723c */ /* 0x040fe20000001828 */
[----:B------:R-:W5:Y:S01]  /*46d0*/  LDSM.16.MT88.4 R12, [R114+0x8400] ;  /* 0x00840000720c783b */ /* 0x000f620000004200 */
[----:B------:R-:W-:Y:S06]  /*46e0*/  MUFU.EX2 R103, R103 ;  /* 0x0000006700677308 */ /* 0x000fec0000000800 */
[C---:B------:R-:W-:Y:S02]  /*46f0*/  HMMA.16816.F32 R52, R4.reuse, R16, R52 ;  /* 0x000000100434723c */ /* 0x040fe40000001834 */
[----:B------:R-:W2:Y:S06]  /*4700*/  MUFU.EX2 R106, R105 ;  /* 0x00000069006a7308 */ /* 0x000eac0000000800 */
[C---:B-1----:R-:W-:Y:S02]  /*4710*/  HMMA.16816.F32 R60, R4.reuse, R8, R60 ;  /* 0x00000008043c723c */ /* 0x042fe4000000183c */
[----:B------:R-:W-:Y:S06]  /*4720*/  MUFU.EX2 R108, R109 ;  /* 0x0000006d006c7308 */ /* 0x000fec0000000800 */
[C---:B------:R-:W-:Y:S01]  /*4730*/  HMMA.16816.F32 R64, R4.reuse, R10, R64 ;  /* 0x0000000a0440723c */ /* 0x040fe20000001840 */
[----:B------:R-:W1:Y:S01]  /*4740*/  LDSM.16.MT88.4 R8, [R112+0x8000] ;  /* 0x008000007008783b */ /* 0x000e620000004200 */
[----:B------:R-:W-:Y:S06]  /*4750*/  MUFU.EX2 R107, R107 ;  /* 0x0000006b006b7308 */ /* 0x000fec0000000800 */
[C---:B------:R-:W-:Y:S01]  /*4760*/  HMMA.16816.F32 R56, R4.reuse, R18, R56 ;  /* 0x000000120438723c */ /* 0x040fe20000001838 */
[----:B------:R-:W-:Y:S01]  /*4770*/  LDSM.16.MT88.4 R16, [R114+0x6c00] ;  /* 0x006c00007210783b */ /* 0x000fe20000004200 */
[----:B------:R-:W-:Y:S06]  /*4780*/  MUFU.EX2 R30, R30 ;  /* 0x0000001e001e7308 */ /* 0x000fec0000000800 */
[C---:B-----5:R-:W-:Y:S02]  /*4790*/  HMMA.16816.F32 R68, R4.reuse, R12, R68 ;  /* 0x0000000c0444723c */ /* 0x060fe40000001844 */
[----:B------:R-:W5:Y:S06]  /*47a0*/  MUFU.EX2 R33, R33 ;  /* 0x0000002100217308 */ /* 0x000f6c0000000800 */
[----:B------:R-:W-:Y:S01]  /*47b0*/  HMMA.16816.F32 R72, R4, R14, R72 ;  /* 0x0000000e0448723c */ /* 0x000fe20000001848 */
[----:B------:R-:W-:Y:S01]  /*47c0*/  LDSM.16.MT88.4 R12, [R112+0x6c00] ;  /* 0x006c0000700c783b */ /* 0x000fe20000004200 */
[----:B------:R-:W-:Y:S08]  /*47d0*/  MUFU.EX2 R32, R32 ;  /* 0x0000002000207308 */ /* 0x000ff00000000800 */
[----:B------:R-:W2:Y:S01]  /*47e0*/  MUFU.EX2 R31, R31 ;  /* 0x0000001f001f7308 */ /* 0x000ea20000000800 */
[C---:B-1----:R-:W-:Y:S08]  /*47f0*/  HMMA.16816.F32 R76, R80.reuse, R8, RZ ;  /* 0x00000008504c723c */ /* 0x042ff000000018ff */
[----:B------:R-:W-:Y:S01]  /*4800*/  HMMA.16816.F32 R80, R80, R10, RZ ;  /* 0x0000000a5050723c */ /* 0x000fe200000018ff */
[----:B------:R-:W1:Y:S11]  /*4810*/  LDSM.16.MT88.4 R8, [R112+0x8400] ;  /* 0x008400007008783b */ /* 0x000e760000004200 */
[----:B------:R-:W-:Y:S04]  /*4820*/  @!UPT UIADD3 URZ, URZ, URZ, URZ ;  /* 0x0000003f3f3ff290 */ /* 0x000fe8000fffe03f */
[C---:B-1----:R-:W-:Y:S08]  /*4830*/  HMMA.16816.F32 R76, R4.reuse, R8, R76 ;  /* 0x00000008044c723c */ /* 0x042ff0000000184c */
[----:B------:R-:W-:Y:S01]  /*4840*/  HMMA.16816.F32 R80, R4, R10, R80 ;  /* 0x0000000a0450723c */ /* 0x000fe20000001850 */
[----:B------:R-:W1:Y:S06]  /*4850*/  LDSM.16.MT88.4 R8, [R114+0x6800] ;  /* 0x006800007208783b */ /* 0x000e6c0000004200 */
[----:B--2---:R-:W-:-:S02]  /*4860*/  F2FP.PACK_AB R4, R101, R104 ;  /* 0x000000686504723e */ /* 0x004fc400000000ff */
[----:B---3--:R-:W-:Y:S01]  /*4870*/  F2FP.PACK_AB R5, R93, R102 ;  /* 0x000000665d05723e */ /* 0x008fe200000000ff */
        /* <DEDUP_REMOVED lines=25> */
[----:B-----5:R-:W-:Y:S01]  /*4a10*/  F2FP.PACK_AB R5, R33, R30 ;  /* 0x0000001e2105723e */ /* 0x020fe200000000ff */
[----:B------:R-:W-:Y:S01]  /*4a20*/  FADD.FTZ R30, R30, R91 ;  /* 0x0000005b1e1e7221 */ /* 0x000fe20000010000 */
[----:B------:R-:W-:Y:S02]  /*4a30*/  F2FP.PACK_AB R6, R107, R108 ;  /* 0x0000006c6b06723e */ /* 0x000fe400000000ff */
[----:B------:R-:W-:Y:S01]  /*4a40*/  F2FP.PACK_AB R7, R31, R32 ;  /* 0x000000201f07723e */ /* 0x000fe200000000ff */
[----:B------:R-:W-:-:S04]  /*4a50*/  FADD.FTZ R33, R33, R30 ;  /* 0x0000001e21217221 */ /* 0x000fc80000010000 */
[----:B------:R-:W-:Y:S02]  /*4a60*/  FADD.FTZ R32, R32, R33 ;  /* 0x0000002120207221 */ /* 0x000fe40000010000 */
        /* <DEDUP_REMOVED lines=9> */
[C---:B--2---:R-:W-:Y:S07]  /*4b00*/  HMMA.16816.F32 R68, R4.reuse, R12, R68 ;  /* 0x0000000c0444723c */ /* 0x044fee0000001844 */
[----:B------:R-:W-:Y:S01]  /*4b10*/  FADD.FTZ R13, R21, R24 ;  /* 0x00000018150d7221 */ /* 0x000fe20000010000 */
[----:B------:R-:W-:Y:S03]  /*4b20*/  HMMA.16816.F32 R72, R4, R14, R72 ;  /* 0x0000000e0448723c */ /* 0x000fe60000001848 */
[----:B------:R-:W-:-:S04]  /*4b30*/  FADD.FTZ R13, R20, R13 ;  /* 0x0000000d140d7221 */ /* 0x000fc80000010000 */
[----:B------:R-:W-:-:S04]  /*4b40*/  FADD.FTZ R104, R104, R13 ;  /* 0x0000000d68687221 */ /* 0x000fc80000010000 */
[----:B------:R-:W-:Y:S01]  /*4b50*/  FADD.FTZ R101, R101, R104 ;  /* 0x0000006865657221 */ /* 0x000fe20000010000 */
        /* <DEDUP_REMOVED lines=9> */
[----:B------:R-:W-:Y:S02]  /*4bf0*/  FADD.FTZ R109, R107, R108 ;  /* 0x0000006c6b6d7221 */ /* 0x000fe40000010000 */
[----:B------:R-:W-:Y:S01]  /*4c00*/  FADD.FTZ R108, R31, R32 ;  /* 0x000000201f6c7221 */ /* 0x000fe20000010000 */
[----:B------:R-:W-:Y:S02]  /*4c10*/  @!UPT UIADD3 URZ, URZ, URZ, URZ ;  /* 0x0000003f3f3ff290 */ /* 0x000fe4000fffe03f */
[----:B------:R-:W-:Y:S11]  /*4c20*/  @!P5 BRA `(.L_x_4403) ;  /* 0x00002c200000d947 */ /* 0x000ff60003800000 */
[----:B------:R-:W-:-:S04]  /*4c30*/  DEPBAR.LE SB0, 0x0 ;  /* 0x000080000000791a */ /* 0x000fc80000000000 */
[----:B------:R-:W-:Y:S02]  /*4c40*/  IADD3 R124, R86, -0x2, RZ ;  /* 0xfffffffe567c7810 */ /* 0x000fe40007ffe0ff */
[----:B------:R-:W-:Y:S01]  /*4c50*/  MOV R3, c[0x0][0x1a0] ;  /* 0x0000680000037a02 */ /* 0x000fe20000000f00 */
        /* <DEDUP_REMOVED lines=60> */
.L_x_4404:
[----:B------:R-:W-:-:S04]  /*5020*/  LEA R6, -R3, RZ, 0x6 ;  /* 0x000000ff03067211 */ /* 0x000fc800078e31ff */
[----:B------:R-:W-:Y:S02]  /*5030*/  SHF.R.S32.HI R13, RZ, 0x1f, R6 ;  /* 0x0000001fff0d7819 */ /* 0x000fe40000011406 */
.L_x_4405:
[----:B------:R-:W-:Y:S02]  /*5040*/  ISETP.GE.AND P1, PT, R127, c[0x0][0x220], PT ;  /* 0x000088007f007a0c */ /* 0x000fe40003f26270 */
[----:B------:R-:W-:Y:S02]  /*5050*/  ISETP.GE.AND P0, PT, R126, c[0x0][0x220], PT ;  /* 0x000088007e007a0c */ /* 0x000fe40003f06270 */
[----:B------:R-:W-:-:S04]  /*5060*/  LEA R5, P2, R88, c[0x0][0x170], 0x1 ;  /* 0x00005c0058057a11 */ /* 0x000fc800078408ff */
[----:B------:R-:W-:Y:S02]  /*5070*/  LEA R110, P4, R6, R5, 0x1 ;  /* 0x00000005066e7211 */ /* 0x000fe400078808ff */
[--C-:B------:R-:W-:Y:S02]  /*5080*/  LEA.HI.X R111, R88, c[0x0][0x174], R84.reuse, 0x1, P2 ;  /* 0x00005d00586f7a11 */ /* 0x100fe400010f0c54 */
[----:B------:R-:W-:Y:S02]  /*5090*/  ISETP.GE.AND P2, PT, R128, c[0x0][0x220], PT ;  /* 0x0000880080007a0c */ /* 0x000fe40003f46270 */
[C---:B------:R-:W-:Y:S02]  /*50a0*/  @!P1 IADD3 R7, P3, R6.reuse, R88, RZ ;  /* 0x0000005806079210 */ /* 0x040fe40007f7e0ff */
[----:B------:R-:W-:Y:S02]  /*50b0*/  LEA.HI.X R111, R6, R111, R13, 0x1, P4 ;  /* 0x0000006f066f7211 */ /* 0x000fe400020f0c0d */
[----:B------:R-:W-:Y:S01]  /*50c0*/  @!P1 LEA R10, P5, R7, c[0x0][0x170], 0x1 ;  /* 0x00005c00070a9a11 */ /* 0x000fe200078a08ff */
[----:B------:R-:W-:Y:S01]  /*50d0*/  @!P1 IMAD.X R4, R13, 0x1, R84, P3 ;  /* 0x000000010d049824 */ /* 0x000fe200018e0654 */
[----:B------:R-:W-:-:S02]  /*50e0*/  IADD3 R9, P4, R123, R6, RZ ;  /* 0x000000067b097210 */ /* 0x000fc40007f9e0ff */
[-C--:B------:R-:W-:Y:S02]  /*50f0*/  @!P0 IADD3 R5, P3, R6, R88.reuse, RZ ;  /* 0x0000005806058210 */ /* 0x080fe40007f7e0ff */
[----:B------:R-:W-:Y:S01]  /*5100*/  @!P1 LEA.HI.X R11, R7, c[0x0][0x174], R4, 0x1, P5 ;  /* 0x00005d00070b9a11 */ /* 0x000fe200028f0c04 */
[----:B------:R-:W-:Y:S01]  /*5110*/  IMAD.X R7, R122, 0x1, R13, P4 ;  /* 0x000000017a077824 */ /* 0x000fe200020e060d */
[-C--:B------:R-:W-:Y:S01]  /*5120*/  @!P1 IADD3 R6, P5, R9, R88.reuse, RZ ;  /* 0x0000005809069210 */ /* 0x080fe20007fbe0ff */
[--C-:B------:R-:W-:Y:S01]  /*5130*/  @!P0 IMAD.X R4, R13, 0x1, R84.reuse, P3 ;  /* 0x000000010d048824 */ /* 0x100fe200018e0654 */
[----:B------:R-:W-:Y:S01]  /*5140*/  @!P0 IADD3 R88, P3, R9, R88, RZ ;  /* 0x0000005809588210 */ /* 0x000fe20007f7e0ff */
[----:B------:R-:W-:Y:S01]  /*5150*/  @!P2 IMAD.MOV.U32 R8, RZ, RZ, c[0x0][0x1a4] ;  /* 0x00006900ff08a624 */ /* 0x000fe200078e00ff */
[----:B------:R-:W-:Y:S01]  /*5160*/  @!P0 LEA R12, P4, R5, c[0x0][0x170], 0x1 ;  /* 0x00005c00050c8a11 */ /* 0x000fe200078808ff */
[----:B------:R-:W-:Y:S01]  /*5170*/  @!P1 IMAD.X R9, R7, 0x1, R84, P5 ;  /* 0x0000000107099824 */ /* 0x000fe200028e0654 */
[----:B------:R-:W-:Y:S01]  /*5180*/  @!P2 LEA R14, P5, R3, R110, 0x6 ;  /* 0x0000006e030ea211 */ /* 0x000fe200078a30ff */
[----:B------:R-:W-:Y:S01]  /*5190*/  @P2 STS [R125+0x6000], RZ ;  /* 0x006000ff7d002388 */ /* 0x000fe20000000800 */
[----:B------:R-:W-:Y:S01]  /*51a0*/  @!P0 LEA.HI.X R13, R5, c[0x0][0x174], R4, 0x1, P4 ;  /* 0x00005d00050d8a11 */ /* 0x000fe200020f0c04 */
[----:B------:R-:W-:Y:S01]  /*51b0*/  @!P0 IMAD.X R7, R7, 0x1, R84, P3 ;  /* 0x0000000107078824 */ /* 0x000fe200018e0654 */
[----:B------:R-:W-:Y:S01]  /*51c0*/  @!P2 LEA.HI.X R15, R3, R111, R8, 0x6, P5 ;  /* 0x0000006f030fa211 */ /* 0x000fe200028f3408 */
[----:B------:R-:W-:Y:S01]  /*51d0*/  @P2 STS [R125+0x6004], RZ ;  /* 0x006004ff7d002388 */ /* 0x000fe20000000800 */
[----:B------:R-:W-:-:S02]  /*51e0*/  @!P1 LEA R8, P4, R6, c[0x0][0x170], 0x1 ;  /* 0x00005c0006089a11 */ /* 0x000fc400078808ff */
[----:B------:R-:W-:Y:S01]  /*51f0*/  @!P0 LEA R24, P3, R88, c[0x0][0x170], 0x1 ;  /* 0x00005c0058188a11 */ /* 0x000fe200078608ff */
[----:B------:R-:W-:Y:S01]  /*5200*/  @P2 STS.64 [R125+0x6008], RZ ;  /* 0x006008ff7d002388 */ /* 0x000fe20000000a00 */
[----:B------:R-:W-:Y:S02]  /*5210*/  @!P1 LEA.HI.X R9, R6, c[0x0][0x174], R9, 0x1, P4 ;  /* 0x00005d0006099a11 */ /* 0x000fe400020f0c09 */
        /* <DEDUP_REMOVED lines=31> */
[----:B------:R-:W5:Y:S04]  /*5410*/  LDSM.16.M88.4 R28, [R116+0x3000] ;  /* 0x00300000741c783b */ /* 0x000f680000000200 */
[----:B------:R-:W4:Y:S04]  /*5420*/  LDSM.16.M88.4 R20, [R116+0x3400] ;  /* 0x003400007414783b */ /* 0x000f280000000200 */
[----:B------:R-:W-:Y:S04]  /*5430*/  LDSM.16.M88.4 R84, [R115] ;  /* 0x000000007354783b */ /* 0x000fe80000000200 */
[----:B------:R-:W1:Y:S04]  /*5440*/  LDSM.16.M88.4 R16, [R113+0x3000] ;  /* 0x003000007110783b */ /* 0x000e680000000200 */
[----:B---3--:R-:W3:Y:S04]  /*5450*/  LDSM.16.M88.4 R12, [R116+0x3800] ;  /* 0x00380000740c783b */ /* 0x008ee80000000200 */
[----:B--2---:R-:W2:Y:S04]  /*5460*/  LDSM.16.M88.4 R8, [R113+0x3400] ;  /* 0x003400007108783b */ /* 0x004ea80000000200 */
[----:B------:R-:W1:Y:S04]  /*5470*/  LDSM.16.M88.4 R88, [R116+0x3c00] ;  /* 0x003c00007458783b */ /* 0x000e680000000200 */
[----:B------:R-:W1:Y:S04]  /*5480*/  LDSM.16.M88.4 R92, [R113+0x3800] ;  /* 0x00380000715c783b */ /* 0x000e680000000200 */
[----:B------:R-:W3:Y:S04]  /*5490*/  S2R R3, SR_TID.X ;  /* 0x0000000000037919 */ /* 0x000ee80000002100 */
[----:B------:R-:W0:Y:S01]  /*54a0*/  LDGDEPBAR ;  /* 0x00000000000079af */ /* 0x000e220000000000 */
[C---:B-----5:R-:W-:Y:S08]  /*54b0*/  HMMA.16816.F32 R32, R4.reuse, R28, RZ ;  /* 0x0000001c0420723c */ /* 0x060ff000000018ff */
[C---:B------:R-:W-:Y:S08]  /*54c0*/  HMMA.16816.F32 R28, R4.reuse, R30, RZ ;  /* 0x0000001e041c723c */ /* 0x040ff000000018ff */
[----:B----4-:R-:W-:Y:S01]  /*54d0*/  HMMA.16816.F32 R24, R4, R20, RZ ;  /* 0x000000140418723c */ /* 0x010fe200000018ff */
[----:B---3--:R-:W-:-:S05]  /*54e0*/  IMAD.SHL.U32 R3, R3, 0x2, RZ ;  /* 0x0000000203037824 */ /* 0x008fca00078e00ff */
[----:B------:R-:W-:Y:S02]  /*54f0*/  LOP3.LUT R3, R3, 0x6, RZ, 0xc0, !PT ;  /* 0x0000000603037812 */ /* 0x000fe400078ec0ff */
[----:B------:R-:W-:Y:S03]  /*5500*/  HMMA.16816.F32 R20, R4, R22, RZ ;  /* 0x000000160414723c */ /* 0x000fe600000018ff */
[----:B------:R-:W-:-:S05]  /*5510*/  IMAD R3, R124, 0x40, R3 ;  /* 0x000000407c037824 */ /* 0x000fca00078e0203 */
[C---:B-1----:R-:W-:Y:S08]  /*5520*/  HMMA.16816.F32 R32, R84.reuse, R16, R32 ;  /* 0x000000105420723c */ /* 0x042ff00000001820 */
[----:B------:R-:W-:Y:S08]  /*5530*/  HMMA.16816.F32 R28, R84, R18, R28 ;  /* 0x00000012541c723c */ /* 0x000ff0000000181c */
[----:B------:R-:W-:Y:S08]  /*5540*/  HMMA.16816.F32 R16, R4, R12, RZ ;  /* 0x0000000c0410723c */ /* 0x000ff000000018ff */
[C---:B--2---:R-:W-:Y:S08]  /*5550*/  HMMA.16816.F32 R24, R84.reuse, R8, R24 ;  /* 0x000000085418723c */ /* 0x044ff00000001818 */
        /* <DEDUP_REMOVED lines=65> */
[----:B------:R-:W-:Y:S01]  /*5970*/  IADD3 R86, R3, 0x8, RZ ;  /* 0x0000000803567810 */ /* 0x000fe20007ffe0ff */
[C---:B--2---:R-:W-:Y:S01]  /*5980*/  HMMA.16816.F32 R16, R92.reuse, R88, R16 ;  /* 0x000000585c10723c */ /* 0x044fe20000001810 */
[----:B------:R-:W-:Y:S02]  /*5990*/  FSEL R84, R33, -INF , !P5 ;  /* 0xff80000021547808 */ /* 0x000fe40006800000 */
[CC--:B------:R-:W-:Y:S02]  /*59a0*/  ISETP.GE.AND P3, PT, R86.reuse, R99.reuse, PT ;  /* 0x000000635600720c */ /* 0x0c0fe40003f66270 */
[----:B------:R-:W-:Y:S02]  /*59b0*/  FSEL R35, R35, -INF , !P4 ;  /* 0xff80000023237808 */ /* 0x000fe40006000000 */
[----:B------:R-:W-:Y:S01]  /*59c0*/  ISETP.GE.AND P5, PT, R86, R98, PT ;  /* 0x000000625600720c */ /* 0x000fe20003fa6270 */
[----:B------:R-:W-:Y:S01]  /*59d0*/  HMMA.16816.F32 R12, R92, R90, R12 ;  /* 0x0000005a5c0c723c */ /* 0x000fe2000000180c */
[----:B------:R-:W-:-:S02]  /*59e0*/  ISETP.GE.AND P4, PT, R85, R99, PT ;  /* 0x000000635500720c */ /* 0x000fc40003f86270 */
[----:B------:R-:W-:Y:S02]  /*59f0*/  IADD3 R87, R3, 0x10, RZ ;  /* 0x0000001003577810 */ /* 0x000fe40007ffe0ff */
[----:B------:R-:W-:Y:S02]  /*5a00*/  FSEL R86, R28, -INF , !P3 ;  /* 0xff8000001c567808 */ /* 0x000fe40005800000 */
        /* <DEDUP_REMOVED lines=8> */
[----:B------:R-:W-:Y:S02]  /*5a90*/  ISETP.GE.AND P3, PT, R85, R99, PT ;  /* 0x000000635500720c */ /* 0x000fe40003f66270 */
[----:B------:R-:W-:-:S02]  /*5aa0*/  FSEL R138, R24, -INF , !P5 ;  /* 0xff800000188a7808 */ /* 0x000fc40006800000 */
[----:B------:R-:W-:Y:S02]  /*5ab0*/  FSEL R143, R26, -INF , !P4 ;  /* 0xff8000001a8f7808 */ /* 0x000fe40006000000 */
[-C--:B------:R-:W-:Y:S02]  /*5ac0*/  ISETP.GE.AND P5, PT, R85, R98.reuse, PT ;  /* 0x000000625500720c */ /* 0x080fe40003fa6270 */
[C---:B------:R-:W-:Y:S02]  /*5ad0*/  ISETP.GE.AND P4, PT, R30.reuse, R99, PT ;  /* 0x000000631e00720c */ /* 0x040fe40003f86270 */
[----:B------:R-:W-:Y:S02]  /*5ae0*/  IADD3 R29, R3, 0x19, RZ ;  /* 0x00000019031d7810 */ /* 0x000fe40007ffe0ff */
[----:B------:R-:W-:Y:S02]  /*5af0*/  FSEL R140, R25, -INF , !P3 ;  /* 0xff800000198c7808 */ /* 0x000fe40005800000 */
[----:B------:R-:W-:-:S02]  /*5b00*/  ISETP.GE.AND P3, PT, R30, R98, PT ;  /* 0x000000621e00720c */ /* 0x000fc40003f66270 */
[----:B------:R-:W-:Y:S02]  /*5b10*/  FSEL R151, R27, -INF , !P5 ;  /* 0xff8000001b977808 */ /* 0x000fe40006800000 */
[----:B------:R-:W-:Y:S02]  /*5b20*/  FSEL R142, R20, -INF , !P4 ;  /* 0xff800000148e7808 */ /* 0x000fe40006000000 */
[----:B------:R-:W-:Y:S02]  /*5b30*/  IADD3 R24, R3, 0x20, RZ ;  /* 0x0000002003187810 */ /* 0x000fe40007ffe0ff */
[C---:B------:R-:W-:Y:S02]  /*5b40*/  ISETP.GE.AND P5, PT, R29.reuse, R99, PT ;  /* 0x000000631d00720c */ /* 0x040fe40003fa6270 */
[----:B------:R-:W-:Y:S02]  /*5b50*/  ISETP.GE.AND P4, PT, R29, R98, PT ;  /* 0x000000621d00720c */ /* 0x000fe40003f86270 */
[----:B------:R-:W-:-:S02]  /*5b60*/  IADD3 R20, R3, 0x21, RZ ;  /* 0x0000002103147810 */ /* 0x000fc40007ffe0ff */
[----:B------:R-:W-:Y:S02]  /*5b70*/  FSEL R137, R22, -INF , !P3 ;  /* 0xff80000016897808 */ /* 0x000fe40005800000 */
[CC--:B------:R-:W-:Y:S02]  /*5b80*/  ISETP.GE.AND P3, PT, R24.reuse, R99.reuse, PT ;  /* 0x000000631800720c */ /* 0x0c0fe40003f66270 */
        /* <DEDUP_REMOVED lines=10> */
[----:B------:R-:W-:Y:S02]  /*5c30*/  IADD3 R17, R3, 0x29, RZ ;  /* 0x0000002903117810 */ /* 0x000fe40007ffe0ff */
[----:B------:R-:W-:Y:S02]  /*5c40*/  FSEL R107, R19, -INF , !P3 ;  /* 0xff800000136b7808 */ /* 0x000fe40005800000 */
[----:B------:R-:W-:Y:S02]  /*5c50*/  ISETP.GE.AND P3, PT, R17, R99, PT ;  /* 0x000000631100720c */ /* 0x000fe40003f66270 */
[----:B------:R-:W-:Y:S02]  /*5c60*/  FSEL R132, R12, -INF , !P5 ;  /* 0xff8000000c847808 */ /* 0x000fe40006800000 */
[----:B------:R-:W-:Y:S02]  /*5c70*/  ISETP.GE.AND P4, PT, R21, R98, PT ;  /* 0x000000621500720c */ /* 0x000fe40003f86270 */
[----:B------:R-:W-:-:S02]  /*5c80*/  IADD3 R16, R3, 0x30, RZ ;  /* 0x0000003003107810 */ /* 0x000fc40007ffe0ff */
[-C--:B------:R-:W-:Y:S02]  /*5c90*/  ISETP.GE.AND P5, PT, R17, R98.reuse, PT ;  /* 0x000000621100720c */ /* 0x080fe40003fa6270 */
[----:B------:R-:W-:Y:S02]  /*5ca0*/  IADD3 R12, R3, 0x31, RZ ;  /* 0x00000031030c7810 */ /* 0x000fe40007ffe0ff */
[----:B------:R-:W-:Y:S02]  /*5cb0*/  FSEL R136, R13, -INF , !P3 ;  /* 0xff8000000d887808 */ /* 0x000fe40005800000 */
[----:B------:R-:W-:Y:S02]  /*5cc0*/  FSEL R133, R14, -INF , !P4 ;  /* 0xff8000000e857808 */ /* 0x000fe40006000000 */
[----:B------:R-:W-:Y:S02]  /*5cd0*/  ISETP.GE.AND P3, PT, R16, R98, PT ;  /* 0x000000621000720c */ /* 0x000fe40003f66270 */
[----:B------:R-:W-:-:S02]  /*5ce0*/  FSEL R101, R15, -INF , !P5 ;  /* 0xff8000000f657808 */ /* 0x000fc40006800000 */
[-C--:B------:R-:W-:Y:S02]  /*5cf0*/  ISETP.GE.AND P4, PT, R16, R99.reuse, PT ;  /* 0x000000631000720c */ /* 0x080fe40003f86270 */
[----:B------:R-:W-:Y:S02]  /*5d00*/  IADD3 R13, R3, 0x38, RZ ;  /* 0x00000038030d7810 */ /* 0x000fe40007ffe0ff */
[-C--:B------:R-:W-:Y:S02]  /*5d10*/  ISETP.GE.AND P5, PT, R12, R99.reuse, PT ;  /* 0x000000630c00720c */ /* 0x080fe40003fa6270 */
[----:B------:R-:W-:Y:S02]  /*5d20*/  FSEL R90, R10, -INF , !P3 ;  /* 0xff8000000a5a7808 */ /* 0x000fe40005800000 */
[----:B------:R-:W-:Y:S02]  /*5d30*/  FSEL R100, R8, -INF , !P4 ;  /* 0xff80000008647808 */ /* 0x000fe40006000000 */
[----:B------:R-:W-:-:S02]  /*5d40*/  ISETP.GE.AND P3, PT, R13, R99, PT ;  /* 0x000000630d00720c */ /* 0x000fc40003f66270 */
[----:B------:R-:W-:Y:S02]  /*5d50*/  FSEL R104, R9, -INF , !P5 ;  /* 0xff80000009687808 */ /* 0x000fe40006800000 */
[----:B------:R-:W-:Y:S02]  /*5d60*/  ISETP.GE.AND P5, PT, R13, R98, PT ;  /* 0x000000620d00720c */ /* 0x000fe40003fa6270 */
[----:B------:R-:W-:Y:S02]  /*5d70*/  IADD3 R8, R3, 0x39, RZ ;  /* 0x0000003903087810 */ /* 0x000fe40007ffe0ff */
[----:B------:R-:W-:Y:S02]  /*5d80*/  FSEL R106, R4, -INF , !P3 ;  /* 0xff800000046a7808 */ /* 0x000fe40005800000 */
[----:B------:R-:W-:Y:S02]  /*5d90*/  ISETP.GE.AND P3, PT, R8, R99, PT ;  /* 0x000000630800720c */ /* 0x000fe40003f66270 */
[----:B------:R-:W-:-:S02]  /*5da0*/  FSEL R91, R6, -INF , !P5 ;  /* 0xff800000065b7808 */ /* 0x000fc40006800000 */
[-C--:B------:R-:W-:Y:S02]  /*5db0*/  ISETP.GE.AND P5, PT, R3, R98.reuse, PT ;  /* 0x000000620300720c */ /* 0x080fe40003fa6270 */
[----:B------:R-:W-:Y:S02]  /*5dc0*/  FSEL R141, R5, -INF , !P3 ;  /* 0xff800000058d7808 */ /* 0x000fe40005800000 */
[----:B------:R-:W-:Y:S02]  /*5dd0*/  FSEL R5, R34, -INF , !P5 ;  /* 0xff80000022057808 */ /* 0x000fe40006800000 */
[----:B------:R-:W-:Y:S02]  /*5de0*/  ISETP.GT.AND P5, PT, R124, R119, PT ;  /* 0x000000777c00720c */ /* 0x000fe40003fa4270 */
[----:B------:R-:W-:Y:S02]  /*5df0*/  ISETP.GE.AND P4, PT, R12, R98, PT ;  /* 0x000000620c00720c */ /* 0x000fe40003f86270 */
[----:B------:R-:W-:-:S02]  /*5e00*/  LEA R134, P3, R96, c[0x0][0x168], 0x1 ;  /* 0x00005a0060867a11 */ /* 0x000fc400078608ff */
[----:B------:R-:W-:Y:S02]  /*5e10*/  FSEL R89, R11, -INF , !P4 ;  /* 0xff8000000b597808 */ /* 0x000fe40006000000 */
[----:B------:R-:W-:Y:S02]  /*5e20*/  ISETP.GE.AND P4, PT, R3, R99, PT ;  /* 0x000000630300720c */ /* 0x000fe40003f86270 */
[----:B------:R-:W-:Y:S02]  /*5e30*/  LEA.HI.X R135, R96, c[0x0][0x16c], R97, 0x1, P3 ;  /* 0x00005b0060877a11 */ /* 0x000fe400018f0c61 */
[----:B------:R-:W-:Y:S02]  /*5e40*/  FSEL R32, R32, -INF , !P4 ;  /* 0xff80000020207808 */ /* 0x000fe40006000000 */
[----:B------:R-:W-:-:S04]  /*5e50*/  ISETP.GE.AND P4, PT, R8, R98, PT ;  /* 0x000000620800720c */ /* 0x000fc80003f86270 */
[----:B------:R-:W-:Y:S01]  /*5e60*/  FSEL R98, R7, -INF , !P4 ;  /* 0xff80000007627808 */ /* 0x000fe20006000000 */
[----:B------:R-:W-:Y:S05]  /*5e70*/  @!P5 BRA `(.L_x_4406) ;  /* 0x000007c00000d947 */ /* 0x000fea0003800000 */
[----:B------:R-:W-:Y:S01]  /*5e80*/  MOV R3, c[0x0][0x198] ;  /* 0x0000660000037a02 */ /* 0x000fe20000000f00 */
        /* <DEDUP_REMOVED lines=9> */
[----:B------:R-:W-:Y:S01]  /*5f20*/  IMAD.HI.U32 R7, R9, R7, R8 ;  /* 0x0000000709077227 */ /* 0x000fe200078e0008 */
[----:B------:R-:W-:-:S04]  /*5f30*/  SHF.L.U32 R8, R124, 0x6, RZ ;  /* 0x000000067c087819 */ /* 0x000fc800000006ff */
[----:B------:R-:W-:Y:S02]  /*5f40*/  IABS R4, R8 ;  /* 0x0000000800047213 */ /* 0x000fe40000000000 */
[C---:B------:R-:W-:Y:S02]  /*5f50*/  IADD3 R9, R8.reuse, -0x40, RZ ;  /* 0xffffffc008097810 */ /* 0x040fe40007ffe0ff */
[----:B------:R-:W-:Y:S01]  /*5f60*/  LOP3.LUT R8, R8, c[0x0][0x2d0], RZ, 0x3c, !PT ;  /* 0x0000b40008087a12 */ /* 0x000fe200078e3cff */
[----:B------:R-:W-:-:S04]  /*5f70*/  IMAD.HI.U32 R10, R7, R4, RZ ;  /* 0x00000004070a7227 */ /* 0x000fc800078e00ff */
[----:B------:R-:W-:-:S04]  /*5f80*/  IMAD.MOV R11, RZ, RZ, -R10 ;  /* 0x000000ffff0b7224 */ /* 0x000fc800078e0a0a */
[C---:B------:R-:W-:Y:S01]  /*5f90*/  IMAD R11, R6.reuse, R11, R4 ;  /* 0x0000000b060b7224 */ /* 0x040fe200078e0204 */
[----:B------:R-:W-:Y:S02]  /*5fa0*/  IABS R4, R9 ;  /* 0x0000000900047213 */ /* 0x000fe40000000000 */
[----:B------:R-:W-:Y:S02]  /*5fb0*/  LOP3.LUT R9, R9, c[0x0][0x2d0], RZ, 0x3c, !PT ;  /* 0x0000b40009097a12 */ /* 0x000fe400078e3cff */
[----:B------:R-:W-:Y:S01]  /*5fc0*/  ISETP.GT.U32.AND P4, PT, R6, R11, PT ;  /* 0x0000000b0600720c */ /* 0x000fe20003f84070 */
[----:B------:R-:W-:-:S12]  /*5fd0*/  IMAD.HI.U32 R7, R7, R4, RZ ;  /* 0x0000000407077227 */ /* 0x000fd800078e00ff */
[----:B------:R-:W-:Y:S01]  /*5fe0*/  @!P4 IMAD.IADD R11, R11, 0x1, -R6 ;  /* 0x000000010b0bc824 */ /* 0x000fe200078e0a06 */
[----:B------:R-:W-:-:S04]  /*5ff0*/  @!P4 IADD3 R10, R10, 0x1, RZ ;  /* 0x000000010a0ac810 */ /* 0x000fc80007ffe0ff */
[----:B------:R-:W-:Y:S02]  /*6000*/  ISETP.GE.U32.AND P3, PT, R11, R6, PT ;  /* 0x000000060b00720c */ /* 0x000fe40003f66070 */
[----:B------:R-:W-:-:S05]  /*6010*/  IADD3 R11, -R7, RZ, RZ ;  /* 0x000000ff070b7210 */ /* 0x000fca0007ffe1ff */
[----:B------:R-:W-:-:S05]  /*6020*/  IMAD R11, R6, R11, R4 ;  /* 0x0000000b060b7224 */ /* 0x000fca00078e0204 */
[----:B------:R-:W-:Y:S02]  /*6030*/  ISETP.GT.U32.AND P4, PT, R6, R11, PT ;  /* 0x0000000b0600720c */ /* 0x000fe40003f84070 */
[----:B------:R-:W-:Y:S02]  /*6040*/  @P3 IADD3 R10, R10, 0x1, RZ ;  /* 0x000000010a0a3810 */ /* 0x000fe40007ffe0ff */
[----:B------:R-:W-:-:S09]  /*6050*/  ISETP.GE.AND P3, PT, R8, RZ, PT ;  /* 0x000000ff0800720c */ /* 0x000fd20003f66270 */
[----:B------:R-:W-:Y:S01]  /*6060*/  @!P4 IMAD.IADD R11, R11, 0x1, -R6 ;  /* 0x000000010b0bc824 */ /* 0x000fe200078e0a06 */
[----:B------:R-:W-:Y:S02]  /*6070*/  @!P4 IADD3 R7, R7, 0x1, RZ ;  /* 0x000000010707c810 */ /* 0x000fe40007ffe0ff */
[----:B------:R-:W-:Y:S01]  /*6080*/  ISETP.GE.AND P4, PT, R9, RZ, PT ;  /* 0x000000ff0900720c */ /* 0x000fe20003f86270 */
[----:B------:R-:W-:Y:S01]  /*6090*/  @!P3 IMAD.MOV R10, RZ, RZ, -R10 ;  /* 0x000000ffff0ab224 */ /* 0x000fe200078e0a0a */
[----:B------:R-:W-:Y:S02]  /*60a0*/  ISETP.GE.U32.AND P3, PT, R11, R6, PT ;  /* 0x000000060b00720c */ /* 0x000fe40003f66070 */
[----:B------:R-:W-:-:S11]  /*60b0*/  LOP3.LUT R9, RZ, c[0x0][0x2d0], RZ, 0x33, !PT ;  /* 0x0000b400ff097a12 */ /* 0x000fd600078e33ff */
[----:B------:R-:W-:Y:S02]  /*60c0*/  @P3 IADD3 R7, R7, 0x1, RZ ;  /* 0x0000000107073810 */ /* 0x000fe40007ffe0ff */
[----:B------:R-:W-:Y:S02]  /*60d0*/  ISETP.NE.AND P3, PT, RZ, c[0x0][0x2d0], PT ;  /* 0x0000b400ff007a0c */ /* 0x000fe40003f65270 */
        /* <DEDUP_REMOVED lines=8> */
[----:B------:R-:W-:Y:S01]  /*6160*/  MOV R10, c[0x0][0x2d0] ;  /* 0x0000b400000a7a02 */ /* 0x000fe20000000f00 */
[----:B------:R-:W-:-:S04]  /*6170*/  IMAD.IADD R7, R7, 0x1, -R4 ;  /* 0x0000000107077824 */ /* 0x000fc800078e0a04 */
[----:B------:R-:W-:-:S05]  /*6180*/  IMAD R10, R7, R10, -0x40 ;  /* 0xffffffc0070a7424 */ /* 0x000fca00078e020a */
[----:B------:R-:W-:-:S05]  /*6190*/  SHF.R.S32.HI R7, RZ, 0x1f, R10 ;  /* 0x0000001fff077819 */ /* 0x000fca000001140a */
[----:B------:R-:W-:-:S04]  /*61a0*/  IMAD R7, R7, c[0x0][0x198], RZ ;  /* 0x0000660007077a24 */ /* 0x000fc800078e02ff */
[C---:B------:R-:W-:Y:S02]  /*61b0*/  IMAD R8, R10.reuse, c[0x0][0x19c], R7 ;  /* 0x000067000a087a24 */ /* 0x040fe400078e0207 */
[----:B------:R-:W-:-:S04]  /*61c0*/  IMAD.WIDE.U32 R10, R10, c[0x0][0x198], RZ ;  /* 0x000066000a0a7a25 */ /* 0x000fc800078e00ff */
[----:B--2---:R-:W-:Y:S02]  /*61d0*/  IMAD.IADD R6, R6, 0x1, -R9 ;  /* 0x0000000106067824 */ /* 0x004fe400078e0a09 */
[----:B------:R-:W-:Y:S01]  /*61e0*/  IMAD.IADD R9, R11, 0x1, R8 ;  /* 0x000000010b097824 */ /* 0x000fe200078e0208 */
[----:B------:R-:W-:Y:S02]  /*61f0*/  MOV R8, R10 ;  /* 0x0000000a00087202 */ /* 0x000fe40000000f00 */
[----:B------:R-:W-:-:S05]  /*6200*/  SHF.R.S32.HI R7, RZ, 0x1f, R6 ;  /* 0x0000001fff077819 */ /* 0x000fca0000011406 */
[----:B------:R-:W-:-:S04]  /*6210*/  IMAD R7, R7, c[0x0][0x180], RZ ;  /* 0x0000600007077a24 */ /* 0x000fc800078e02ff */
[C---:B------:R-:W-:Y:S02]  /*6220*/  IMAD R4, R6.reuse, c[0x0][0x184], R7 ;  /* 0x0000610006047a24 */ /* 0x040fe400078e0207 */
[----:B------:R-:W-:-:S04]  /*6230*/  IMAD.WIDE.U32 R6, R6, c[0x0][0x180], R8 ;  /* 0x0000600006067a25 */ /* 0x000fc800078e0008 */
[----:B------:R-:W-:Y:S01]  /*6240*/  IMAD.IADD R4, R7, 0x1, R4 ;  /* 0x0000000107047824 */ /* 0x000fe200078e0204 */
[----:B------:R-:W-:Y:S01]  /*6250*/  MOV R7, R6 ;  /* 0x0000000600077202 */ /* 0x000fe20000000f00 */
[----:B------:R-:W-:Y:S05]  /*6260*/  BRA `(.L_x_4408) ;  /* 0x0000002000007947 */ /* 0x000fea0003800000 */
.L_x_4407:
[----:B------:R-:W-:-:S04]  /*6270*/  LEA R7, -R3, RZ, 0x6 ;  /* 0x000000ff03077211 */ /* 0x000fc800078e31ff */
[----:B------:R-:W-:Y:S02]  /*6280*/  SHF.R.S32.HI R4, RZ, 0x1f, R7 ;  /* 0x0000001fff047819 */ /* 0x000fe40000011407 */
.L_x_4408:
[C---:B------:R-:W-:Y:S01]  /*6290*/  LEA R134, P3, R7.reuse, R134, 0x1 ;  /* 0x0000008607867211 */ /* 0x040fe200078608ff */
[----:B------:R1:W-:Y:S01]  /*62a0*/  @P2 STS [R125+0x3000], RZ ;  /* 0x003000ff7d002388 */ /* 0x0003e20000000800 */
[----:B------:R-:W-:Y:S02]  /*62b0*/  BSSY B0, `(.L_x_4409) ;  /* 0x0000037000007945 */ /* 0x000fe40003800000 */
[----:B------:R-:W-:Y:S01]  /*62c0*/  LEA.HI.X R135, R7, R135, R4, 0x1, P3 ;  /* 0x0000008707877211 */ /* 0x000fe200018f0c04 */
[----:B------:R1:W-:Y:S01]  /*62d0*/  @P2 STS [R125+0x3004], RZ ;  /* 0x003004ff7d002388 */ /* 0x0003e20000000800 */
[----:B------:R-:W-:-:S03]  /*62e0*/  @!P1 IADD3 R9, P3, R96, R7, RZ ;  /* 0x0000000760099210 */ /* 0x000fc60007f7e0ff */
[----:B------:R1:W-:Y:S02]  /*62f0*/  @P2 STS.64 [R125+0x3008], RZ ;  /* 0x003008ff7d002388 */ /* 0x0003e40000000a00 */
[----:B------:R-:W-:Y:S01]  /*6300*/  @!P1 IMAD.X R6, R97, 0x1, R4, P3 ;  /* 0x0000000161069824 */ /* 0x000fe200018e0604 */
[C---:B------:R-:W-:Y:S01]  /*6310*/  @!P1 LEA R10, P3, R9.reuse, c[0x0][0x168], 0x1 ;  /* 0x00005a00090a9a11 */ /* 0x040fe200078608ff */
[----:B------:R-:W-:Y:S01]  /*6320*/  @!PT LDS RZ, [RZ] ;  /* 0x00000000fffff984 */ /* 0x000fe20000000800 */
[----:B------:R-:W-:Y:S01]  /*6330*/  @!PT LDS RZ, [RZ] ;  /* 0x00000000fffff984 */ /* 0x000fe20000000800 */
[----:B------:R-:W-:Y:S01]  /*6340*/  @!PT LDS RZ, [RZ] ;  /* 0x00000000fffff984 */ /* 0x000fe20000000800 */
[----:B------:R1:W-:Y:S03]  /*6350*/  @!P2 LDGSTS.E.BYPASS.LTC128B.128 [R125+0x3000], [R134.64] ;  /* 0x03000000867dafae */ /* 0x0003e6000b901d48 */
[----:B------:R-:W-:Y:S01]  /*6360*/  @!P1 LEA.HI.X R11, R9, c[0x0][0x16c], R6, 0x1, P3 ;  /* 0x00005b00090b9a11 */ /* 0x000fe200018f0c06 */
[----:B------:R1:W-:Y:S01]  /*6370*/  @P1 STS.128 [R125+0x4000], RZ ;  /* 0x004000ff7d001388 */ /* 0x0003e20000000c00 */
[-C--:B------:R-:W-:Y:S02]  /*6380*/  @!P0 IADD3 R9, P3, R96, R7.reuse, RZ ;  /* 0x0000000760098210 */ /* 0x080fe40007f7e0ff */
[----:B------:R-:W-:Y:S01]  /*6390*/  IADD3 R7, P4, R121, R7, RZ ;  /* 0x0000000779077210 */ /* 0x000fe20007f9e0ff */
[----:B------:R-:W-:Y:S01]  /*63a0*/  @!PT LDS RZ, [RZ] ;  /* 0x00000000fffff984 */ /* 0x000fe20000000800 */
[----:B------:R-:W-:Y:S01]  /*63b0*/  @!PT LDS RZ, [RZ] ;  /* 0x00000000fffff984 */ /* 0x000fe20000000800 */
[----:B------:R-:W-:Y:S01]  /*63c0*/  @!PT LDS RZ, [RZ] ;  /* 0x00000000fffff984 */ /* 0x000fe20000000800 */
[----:B------:R1:W-:Y:S02]  /*63d0*/  @!P1 LDGSTS.E.BYPASS.LTC128B.128 [R125+0x4000], [R10.64+0x40] ;  /* 0x040000400a7d9fae */ /* 0x0003e4000b901d48 */
[--C-:B------:R-:W-:Y:S01]  /*63e0*/  @!P0 IMAD.X R6, R97, 0x1, R4.reuse, P3 ;  /* 0x0000000161068824 */ /* 0x100fe200018e0604 */
[C---:B------:R-:W-:Y:S01]  /*63f0*/  @!P0 LEA R8, P3, R9.reuse, c[0x0][0x168], 0x1 ;  /* 0x00005a0009088a11 */ /* 0x040fe200078608ff */
[----:B------:R-:W-:Y:S01]  /*6400*/  IMAD.X R4, R120, 0x1, R4, P4 ;  /* 0x0000000178047824 */ /* 0x000fe200020e0604 */
[----:B------:R1:W-:Y:S02]  /*6410*/  @P0 STS.128 [R125+0x5000], RZ ;  /* 0x005000ff7d000388 */ /* 0x0003e40000000c00 */
[----:B------:R-:W-:Y:S01]  /*6420*/  @!P0 LEA.HI.X R9, R9, c[0x0][0x16c], R6, 0x1, P3 ;  /* 0x00005b0009098a11 */ /* 0x000fe200018f0c06 */
[----:B------:R-:W-:Y:S01]  /*6430*/  @!P2 IMAD.MOV.U32 R6, RZ, RZ, c[0x0][0x19c] ;  /* 0x00006700ff06a624 */ /* 0x000fe200078e00ff */
[----:B------:R-:W-:-:S03]  /*6440*/  @!P2 LEA R12, P3, R3, R134, 0x6 ;  /* 0x00000086030ca211 */ /* 0x000fc600078630ff */
[----:B------:R-:W-:Y:S01]  /*6450*/  @!PT LDS RZ, [RZ] ;  /* 0x00000000fffff984 */ /* 0x000fe20000000800 */
[----:B------:R-:W-:Y:S01]  /*6460*/  @!PT LDS RZ, [RZ] ;  /* 0x00000000fffff984 */ /* 0x000fe20000000800 */
[----:B------:R-:W-:Y:S01]  /*6470*/  @!PT LDS RZ, [RZ] ;  /* 0x00000000fffff984 */ /* 0x000fe20000000800 */
[----:B------:R1:W-:Y:S01]  /*6480*/  @!P0 LDGSTS.E.BYPASS.LTC128B.128 [R125+0x5000], [R8.64+0x80] ;  /* 0x05000080087d8fae */ /* 0x0003e2000b901d48 */
[----:B------:R-:W-:Y:S02]  /*6490*/  @!P2 LEA.HI.X R13, R3, R135, R6, 0x6, P3 ;  /* 0x00000087030da211 */ /* 0x000fe400018f3406 */
[----:B------:R-:W-:Y:S01]  /*64a0*/  @!P1 IADD3 R6, P3, R96, R7, RZ ;  /* 0x0000000760069210 */ /* 0x000fe20007f7e0ff */
[----:B------:R1:W-:Y:S04]  /*64b0*/  @P2 STS.128 [R125+0x3800], RZ ;  /* 0x003800ff7d002388 */ /* 0x0003e80000000c00 */
[----:B------:R-:W-:Y:S01]  /*64c0*/  @!P1 IMAD.X R3, R97, 0x1, R4, P3 ;  /* 0x0000000161039824 */ /* 0x000fe200018e0604 */
[C---:B------:R-:W-:Y:S01]  /*64d0*/  @!P1 LEA R14, P3, R6.reuse, c[0x0][0x168], 0x1 ;  /* 0x00005a00060e9a11 */ /* 0x040fe200078608ff */
[----:B------:R-:W-:Y:S01]  /*64e0*/  @!PT LDS RZ, [RZ] ;  /* 0x00000000fffff984 */ /* 0x000fe20000000800 */
[----:B------:R-:W-:Y:S01]  /*64f0*/  @!PT LDS RZ, [RZ] ;  /* 0x00000000fffff984 */ /* 0x000fe20000000800 */
[----:B------:R-:W-:Y:S01]  /*6500*/  @!PT LDS RZ, [RZ] ;  /* 0x00000000fffff984 */ /* 0x000fe20000000800 */
[----:B------:R1:W-:Y:S03]  /*6510*/  @!P2 LDGSTS.E.BYPASS.LTC128B.128 [R125+0x3800], [R12.64] ;  /* 0x038000000c7dafae */ /* 0x0003e6000b901d48 */
[----:B------:R-:W-:Y:S01]  /*6520*/  @!P1 LEA.HI.X R15, R6, c[0x0][0x16c], R3, 0x1, P3 ;  /* 0x00005b00060f9a11 */ /* 0x000fe200018f0c03 */
        /* <DEDUP_REMOVED lines=15> */
.L_x_4410:
[----:B------:R-:W-:Y:S05]  /*6620*/  BSYNC B0 ;  /* 0x0000000000007941 */ /* 0x000fea0003800000 */
.L_x_4409:
[----:B------:R-:W0:Y:S02]  /*6630*/  LDGDEPBAR ;  /* 0x00000000000079af */ /* 0x000e240000000000 */
.L_x_4406:
        /* <DEDUP_REMOVED lines=43> */
[----:B------:R-:W-:-:S05]  /*68f0*/  FMUL.FTZ R147, R88, c[0x0][0x23c] ;  /* 0x00008f0058937a20 */ /* 0x000fca0000410000 */
[----:B------:R-:W-:Y:S02]  /*6900*/  FSEL R147, R147, RZ, P1 ;  /* 0x000000ff93937208 */ /* 0x000fe40000800000 */
[----:B-1----:R-:W-:-:S03]  /*6910*/  FMNMX.FTZ R3, R4, R3, !PT ;  /* 0x0000000304037209 */ /* 0x002fc60007810000 */
[--C-:B------:R-:W-:Y:S02]  /*6920*/  FFMA.FTZ R146, R32, c[0x0][0x23c], -R147.reuse ;  /* 0x00008f0020927a23 */ /* 0x100fe40000010893 */
[--C-:B------:R-:W-:Y:S01]  /*6930*/  FFMA.FTZ R95, R84, c[0x0][0x23c], -R147.reuse ;  /* 0x00008f00545f7a23 */ /* 0x100fe20000010893 */
[C---:B------:R-:W-:Y:S01]  /*6940*/  FSETP.NEU.FTZ.AND P0, PT, R3.reuse, -INF , PT ;  /* 0xff8000000300780b */ /* 0x040fe20003f1d000 */
[----:B------:R-:W-:Y:S02]  /*6950*/  FMUL.FTZ R96, R3, c[0x0][0x23c] ;  /* 0x00008f0003607a20 */ /* 0x000fe40000410000 */
[--C-:B------:R-:W-:Y:S01]  /*6960*/  FFMA.FTZ R94, R86, c[0x0][0x23c], -R147.reuse ;  /* 0x00008f00565e7a23 */ /* 0x100fe20000010893 */
        /* <DEDUP_REMOVED lines=8> */
[----:B------:R-:W1:Y:S01]  /*69f0*/  MUFU.EX2 R95, R95 ;  /* 0x0000005f005f7308 */ /* 0x000e620000000800 */
[----:B------:R-:W-:Y:S02]  /*6a00*/  FFMA.FTZ R97, R33, c[0x0][0x23c], -R96 ;  /* 0x00008f0021617a23 */ /* 0x000fe40000010860 */
[----:B------:R-:W-:Y:S01]  /*6a10*/  FADD.FTZ R148, R2, -R5 ;  /* 0x8000000502947221 */ /* 0x000fe20000010000 */
[----:B------:R-:W-:Y:S01]  /*6a20*/  FSEL R5, R3, RZ, P0 ;  /* 0x000000ff03057208 */ /* 0x000fe20000000000 */
[----:B------:R-:W-:Y:S01]  /*6a30*/  FFMA.FTZ R140, R142, c[0x0][0x23c], -R147 ;  /* 0x00008f008e8c7a23 */ /* 0x000fe20000010893 */
[----:B------:R-:W2:Y:S01]  /*6a40*/  LDSM.16.MT88.4 R32, [R112+0x7000] ;  /* 0x007000007020783b */ /* 0x000ea20000004200 */
[----:B------:R-:W-:Y:S01]  /*6a50*/  FMUL.FTZ R148, R148, c[0x0][0x23c] ;  /* 0x00008f0094947a20 */ /* 0x000fe20000410000 */
[----:B------:R-:W-:Y:S01]  /*6a60*/  MUFU.EX2 R94, R94 ;  /* 0x0000005e005e7308 */ /* 0x000fe20000000800 */
[----:B------:R-:W-:-:S02]  /*6a70*/  FADD.FTZ R2, R0, -R5 ;  /* 0x8000000500027221 */ /* 0x000fc40000010000 */
[--C-:B------:R-:W-:Y:S02]  /*6a80*/  FFMA.FTZ R0, R31, c[0x0][0x23c], -R96.reuse ;  /* 0x00008f001f007a23 */ /* 0x100fe40000010860 */
[----:B------:R-:W-:Y:S02]  /*6a90*/  FMUL.FTZ R2, R2, c[0x0][0x23c] ;  /* 0x00008f0002027a20 */ /* 0x000fe40000410000 */
[--C-:B------:R-:W-:Y:S01]  /*6aa0*/  FFMA.FTZ R138, R137, c[0x0][0x23c], -R96.reuse ;  /* 0x00008f00898a7a23 */ /* 0x100fe20000010860 */
        /* <DEDUP_REMOVED lines=24> */
[----:B------:R-:W-:Y:S02]  /*6c30*/  FFMA.FTZ R96, R98, c[0x0][0x23c], -R96 ;  /* 0x00008f0062607a23 */ /* 0x000fe40000010860 */
[----:B------:R-:W1:Y:S08]  /*6c40*/  MUFU.EX2 R2, R2 ;  /* 0x0000000200027308 */ /* 0x000e700000000800 */
[----:B------:R-:W4:Y:S01]  /*6c50*/  MUFU.EX2 R0, R0 ;  /* 0x0000000000007308 */ /* 0x000f220000000800 */
[----:B---3--:R-:W-:-:S02]  /*6c60*/  FMUL.FTZ R20, R52, R148 ;  /* 0x0000009434147220 */ /* 0x008fc40000410000 */
[-C--:B------:R-:W-:Y:S02]  /*6c70*/  FMUL.FTZ R21, R53, R148.reuse ;  /* 0x0000009435157220 */ /* 0x080fe40000410000 */
[-C--:B------:R-:W-:Y:S02]  /*6c80*/  FMUL.FTZ R56, R56, R148.reuse ;  /* 0x0000009438387220 */ /* 0x080fe40000410000 */
[----:B------:R-:W-:Y:S01]  /*6c90*/  FMUL.FTZ R57, R57, R148 ;  /* 0x0000009439397220 */ /* 0x000fe20000410000 */
[----:B------:R-:W-:Y:S01]  /*6ca0*/  MUFU.EX2 R145, R145 ;  /* 0x0000009100917308 */ /* 0x000fe20000000800 */
[-C--:B-1----:R-:W-:Y:S02]  /*6cb0*/  FMUL.FTZ R22, R54, R2.reuse ;  /* 0x0000000236167220 */ /* 0x082fe40000410000 */
[-C--:B------:R-:W-:Y:S02]  /*6cc0*/  FMUL.FTZ R23, R55, R2.reuse ;  /* 0x0000000237177220 */ /* 0x080fe40000410000 */
[----:B------:R-:W-:-:S02]  /*6cd0*/  FMUL.FTZ R58, R58, R2 ;  /* 0x000000023a3a7220 */ /* 0x000fc40000410000 */
[----:B------:R-:W-:Y:S01]  /*6ce0*/  FMUL.FTZ R59, R59, R2 ;  /* 0x000000023b3b7220 */ /* 0x000fe20000410000 */
[----:B----4-:R-:W-:Y:S01]  /*6cf0*/  F2FP.PACK_AB R87, R0, R97 ;  /* 0x000000610057723e */ /* 0x010fe200000000ff */
[-C--:B------:R-:W-:Y:S01]  /*6d00*/  FMUL.FTZ R4, R36, R148.reuse ;  /* 0x0000009424047220 */ /* 0x080fe20000410000 */
[----:B------:R-:W1:Y:S01]  /*6d10*/  MUFU.EX2 R144, R144 ;  /* 0x0000009000907308 */ /* 0x000e620000000800 */
[----:B------:R-:W-:Y:S02]  /*6d20*/  FMUL.FTZ R5, R37, R148 ;  /* 0x0000009425057220 */ /* 0x000fe40000410000 */
        /* <DEDUP_REMOVED lines=8> */
[----:B------:R-:W-:Y:S01]  /*6db0*/  LDSM.16.MT88.4 R56, [R114+0x6400] ;  /* 0x006400007238783b */ /* 0x000fe20000004200 */
[----:B------:R-:W-:Y:S01]  /*6dc0*/  FMUL.FTZ R43, R43, R2 ;  /* 0x000000022b2b7220 */ /* 0x000fe20000410000 */
[----:B-1----:R-:W-:Y:S01]  /*6dd0*/  F2FP.PACK_AB R52, R144, R145 ;  /* 0x000000919034723e */ /* 0x002fe200000000ff */
[----:B------:R-:W1:Y:S01]  /*6de0*/  MUFU.EX2 R139, R139 ;  /* 0x0000008b008b7308 */ /* 0x000e620000000800 */
        /* <DEDUP_REMOVED lines=16> */
[----:B------:R-:W-:Y:S02]  /*6ef0*/  FMUL.FTZ R29, R61, R148 ;  /* 0x000000943d1d7220 */ /* 0x000fe40000410000 */
[-C--:B------:R-:W-:Y:S01]  /*6f00*/  FMUL.FTZ R30, R62, R2.reuse ;  /* 0x000000023e1e7220 */ /* 0x080fe20000410000 */
[----:B------:R-:W-:Y:S01]  /*6f10*/  MUFU.EX2 R138, R138 ;  /* 0x0000008a008a7308 */ /* 0x000fe20000000800 */
[----:B------:R-:W-:Y:S02]  /*6f20*/  FMUL.FTZ R31, R63, R2 ;  /* 0x000000023f1f7220 */ /* 0x000fe40000410000 */
[-C--:B------:R-:W-:Y:S01]  /*6f30*/  FMUL.FTZ R64, R64, R148.reuse ;  /* 0x0000009440407220 */ /* 0x080fe20000410000 */
[C---:B------:R-:W-:Y:S01]  /*6f40*/  HMMA.16816.F32 R16, R84.reuse, R18, R48 ;  /* 0x000000125410723c */ /* 0x040fe20000001830 */
[----:B------:R-:W-:Y:S01]  /*6f50*/  FMUL.FTZ R65, R65, R148 ;  /* 0x0000009441417220 */ /* 0x000fe20000410000 */
[----:B------:R-:W1:Y:S01]  /*6f60*/  LDSM.16.MT88.4 R48, [R112+0x8000] ;  /* 0x008000007030783b */ /* 0x000e620000004200 */
[-C--:B------:R-:W-:Y:S01]  /*6f70*/  FMUL.FTZ R66, R66, R2.reuse ;  /* 0x0000000242427220 */ /* 0x080fe20000410000 */
[----:B------:R-:W5:Y:S01]  /*6f80*/  MUFU.EX2 R137, R137 ;  /* 0x0000008900897308 */ /* 0x000f620000000800 */
[----:B----4-:R-:W-:Y:S01]  /*6f90*/  F2FP.PACK_AB R53, R142, R143 ;  /* 0x0000008f8e35723e */ /* 0x010fe200000000ff */
[----:B------:R-:W-:Y:S01]  /*6fa0*/  FMUL.FTZ R67, R67, R2 ;  /* 0x0000000243437220 */ /* 0x000fe20000410000 */
[----:B------:R-:W-:Y:S01]  /*6fb0*/  LDSM.16.MT88.4 R60, [R114+0x6800] ;  /* 0x00680000723c783b */ /* 0x000fe20000004200 */
[----:B--2---:R-:W-:Y:S01]  /*6fc0*/  HMMA.16816.F32 R28, R84, R32, R28 ;  /* 0x00000020541c723c */ /* 0x004fe2000000181c */
        /* <DEDUP_REMOVED lines=8> */
[----:B-----5:R-:W-:Y:S01]  /*7050*/  F2FP.PACK_AB R55, R137, R138 ;  /* 0x0000008a8937723e */ /* 0x020fe200000000ff */
[-C--:B------:R-:W-:Y:S01]  /*7060*/  FMUL.FTZ R74, R74, R2.reuse ;  /* 0x000000024a4a7220 */ /* 0x080fe20000410000 */
[----:B------:R-:W-:Y:S01]  /*7070*/  MUFU.EX2 R150, R150 ;  /* 0x0000009600967308 */ /* 0x000fe20000000800 */
[----:B------:R-:W-:-:S02]  /*7080*/  FMUL.FTZ R75, R75, R2 ;  /* 0x000000024b4b7220 */ /* 0x000fc40000410000 */
[-C--:B------:R-:W-:Y:S01]  /*7090*/  FMUL.FTZ R44, R76, R148.reuse ;  /* 0x000000944c2c7220 */ /* 0x080fe20000410000 */
[----:B---3--:R-:W-:Y:S01]  /*70a0*/  HMMA.16816.F32 R36, R84, R40, R36 ;  /* 0x000000285424723c */ /* 0x008fe20000001824 */
        /* <DEDUP_REMOVED lines=30> */
[----:B------:R-:W-:Y:S03]  /*7290*/  LDSM.16.MT88.4 R80, [R112+0x8800] ;  /* 0x008800007050783b */ /* 0x000fe60000004200 */
[----:B------:R-:W-:Y:S08]  /*72a0*/  MUFU.EX2 R132, R132 ;  /* 0x0000008400847308 */ /* 0x000ff00000000800 */
[----:B------:R1:W-:Y:S01]  /*72b0*/  MUFU.EX2 R104, R64 ;  /* 0x0000004000687308 */ /* 0x0003e20000000800 */
[C---:B--2---:R-:W-:Y:S07]  /*72c0*/  HMMA.16816.F32 R12, R52.reuse, R56, R12 ;  /* 0x00000038340c723c */ /* 0x044fee000000180c */
[----:B------:R-:W2:Y:S01]  /*72d0*/  MUFU.EX2 R101, R101 ;  /* 0x0000006500657308 */ /* 0x000ea20000000800 */
[----:B------:R-:W-:Y:S01]  /*72e0*/  HMMA.16816.F32 R16, R52, R58, R16 ;  /* 0x0000003a3410723c */ /* 0x000fe20000001810 */
[----:B------:R-:W3:Y:S06]  /*72f0*/  LDSM.16.MT88.4 R56, [R114+0x7400] ;  /* 0x007400007238783b */ /* 0x000eec0000004200 */
[----:B------:R-:W-:Y:S01]  /*7300*/  MUFU.EX2 R100, R100 ;  /* 0x0000006400647308 */ /* 0x000fe20000000800 */
[----:B-1----:R-:W-:Y:S07]  /*7310*/  LDSM.16.MT88.4 R64, [R112+0x7c00] ;  /* 0x007c00007040783b */ /* 0x002fee0000004200 */
[----:B------:R-:W1:Y:S01]  /*7320*/  MUFU.EX2 R109, R109 ;  /* 0x0000006d006d7308 */ /* 0x000e620000000800 */
[----:B--2---:R-:W-:-:S07]  /*7330*/  F2FP.PACK_AB R84, R101, R104 ;  /* 0x000000686554723e */ /* 0x004fce00000000ff */
[----:B------:R-:W-:Y:S08]  /*7340*/  MUFU.EX2 R90, R90 ;  /* 0x0000005a005a7308 */ /* 0x000ff00000000800 */
[----:B------:R-:W2:Y:S01]  /*7350*/  MUFU.EX2 R89, R89 ;  /* 0x0000005900597308 */ /* 0x000ea20000000800 */
[----:B-1----:R-:W-:-:S07]  /*7360*/  F2FP.PACK_AB R86, R109, R100 ;  /* 0x000000646d56723e */ /* 0x002fce00000000ff */
[----:B------:R-:W-:Y:S01]  /*7370*/  MUFU.EX2 R91, R91 ;  /* 0x0000005b005b7308 */ /* 0x000fe20000000800 */
[C---:B---3--:R-:W-:Y:S07]  /*7380*/  HMMA.16816.F32 R20, R52.reuse, R56, R20 ;  /* 0x000000383414723c */ /* 0x048fee0000001814 */
[----:B------:R-:W1:Y:S01]  /*7390*/  MUFU.EX2 R108, R96 ;  /* 0x00000060006c7308 */ /* 0x000e620000000800 */
[----:B--2---:R-:W-:Y:S01]  /*73a0*/  F2FP.PACK_AB R85, R89, R90 ;  /* 0x0000005a5955723e */ /* 0x004fe200000000ff */
[----:B------:R-:W-:Y:S01]  /*73b0*/  HMMA.16816.F32 R24, R52, R58, R24 ;  /* 0x0000003a3418723c */ /* 0x000fe20000001818 */
[----:B------:R-:W2:Y:S01]  /*73c0*/  LDSM.16.MT88.4 R56, [R112+0x7400] ;  /* 0x007400007038783b */ /* 0x000ea20000004200 */
[----:B-1----:R-:W-:-:S06]  /*73d0*/  F2FP.PACK_AB R87, R108, R91 ;  /* 0x0000005b6c57723e */ /* 0x002fcc00000000ff */
        /* <DEDUP_REMOVED lines=22> */
[C---:B------:R-:W-:Y:S08]  /*7540*/  HMMA.16816.F32 R76, R52.reuse, R80, R44 ;  /* 0x00000050344c723c */ /* 0x040ff0000000182c */
[----:B------:R-:W-:Y:S01]  /*7550*/  HMMA.16816.F32 R80, R52, R82, R48 ;  /* 0x000000523450723c */ /* 0x000fe20000001830 */
[----:B------:R-:W4:Y:S07]  /*7560*/  LDSM.16.MT88.4 R48, [R112+0x6c00] ;  /* 0x006c00007030783b */ /* 0x000f2e0000004200 */
[C---:B--2---:R-:W-:Y:S01]  /*7570*/  HMMA.16816.F32 R36, R84.reuse, R40, R4 ;  /* 0x000000285424723c */ /* 0x044fe20000001804 */
[----:B------:R-:W-:Y:S07]  /*7580*/  LDSM.16.MT88.4 R4, [R112+0x8c00] ;  /* 0x008c00007004783b */ /* 0x000fee0000004200 */
[----:B------:R-:W-:Y:S01]  /*7590*/  HMMA.16816.F32 R40, R84, R42, R8 ;  /* 0x0000002a5428723c */ /* 0x000fe20000001808 */
[----:B------:R-:W2:Y:S07]  /*75a0*/  LDSM.16.MT88.4 R8, [R114+0x8c00] ;  /* 0x008c00007208783b */ /* 0x000eae0000004200 */
[C---:B-1----:R-:W-:Y:S08]  /*75b0*/  HMMA.16816.F32 R28, R52.reuse, R56, R28 ;  /* 0x00000038341c723c */ /* 0x042ff0000000181c */
[C---:B------:R-:W-:Y:S01]  /*75c0*/  HMMA.16816.F32 R32, R52.reuse, R58, R32 ;  /* 0x0000003a3420723c */ /* 0x040fe20000001820 */
[----:B------:R-:W1:Y:S07]  /*75d0*/  LDSM.16.MT88.4 R56, [R114+0x7c00] ;  /* 0x007c00007238783b */ /* 0x000e6e0000004200 */
[----:B---3--:R-:W-:Y:S08]  /*75e0*/  HMMA.16816.F32 R20, R52, R60, R20 ;  /* 0x0000003c3414723c */ /* 0x008ff00000001814 */
[----:B----4-:R-:W-:Y:S07]  /*75f0*/  HMMA.16816.F32 R44, R84, R48, R12 ;  /* 0x00000030542c723c */ /* 0x010fee000000180c */
[----:B------:R-:W-:Y:S01]  /*7600*/  FADD.FTZ R13, R145, R2 ;  /* 0x00000002910d7221 */ /* 0x000fe20000010000 */
[----:B------:R-:W-:Y:S01]  /*7610*/  HMMA.16816.F32 R24, R52, R62, R24 ;  /* 0x0000003e3418723c */ /* 0x000fe20000001818 */
[----:B------:R-:W-:Y:S01]  /*7620*/  FADD.FTZ R15, R143, R0 ;  /* 0x000000008f0f7221 */ /* 0x000fe20000010000 */
[----:B------:R-:W-:Y:S01]  /*7630*/  MOV R2, R88 ;  /* 0x0000005800027202 */ /* 0x000fe20000000f00 */
        /* <DEDUP_REMOVED lines=27> */
[----:B------:R-:W-:-:S03]  /*77f0*/  FADD.FTZ R108, R108, R91 ;  /* 0x0000005b6c6c7221 */ /* 0x000fc60000010000 */
[C---:B------:R-:W-:Y:S08]  /*7800*/  HMMA.16816.F32 R56, R84.reuse, R58, R24 ;  /* 0x0000003a5438723c */ /* 0x040ff00000001818 */
[C---:B------:R-:W-:Y:S08]  /*7810*/  HMMA.16816.F32 R64, R84.reuse, R66, R32 ;  /* 0x000000425440723c */ /* 0x040ff00000001820 */
[C---:B------:R-:W-:Y:S08]  /*7820*/  HMMA.16816.F32 R72, R84.reuse, R10, R72 ;  /* 0x0000000a5448723c */ /* 0x040ff00000001848 */
[----:B------:R-:W-:Y:S11]  /*7830*/  HMMA.16816.F32 R80, R84, R6, R80 ;  /* 0x000000065450723c */ /* 0x000ff60000001850 */
[----:B------:R-:W-:Y:S08]  /*7840*/  @!UPT UIADD3 URZ, URZ, URZ, URZ ;  /* 0x0000003f3f3ff290 */ /* 0x000ff0000fffe03f */
.L_x_4403:
[----:B------:R-:W-:Y:S05]  /*7850*/  @!P5 BRA `(.L_x_4411) ;  /* 0x000025e00000d947 */ /* 0x000fea0003800000 */
[----:B------:R-:W-:Y:S01]  /*7860*/  ULDC UR7, c[0x0][0x1a0] ;  /* 0x0000680000077ab9 */ /* 0x000fe20000000800 */
[----:B------:R-:W-:Y:S01]  /*7870*/  IMAD.MOV.U32 R3, RZ, RZ, R0 ;  /* 0x000000ffff037224 */ /* 0x000fe200078e0000 */
[----:B------:R-:W-:Y:S01]  /*7880*/  ULEA UR7, -UR7, URZ, 0x6 ;  /* 0x0000003f07077291 */ /* 0x000fe2000f8e313f */
[----:B------:R-:W-:Y:S01]  /*7890*/  IMAD.MOV.U32 R85, RZ, RZ, R2 ;  /* 0x000000ffff557224 */ /* 0x000fe200078e0002 */
[----:B------:R-:W-:-:S02]  /*78a0*/  ULDC UR6, c[0x0][0x198] ;  /* 0x0000660000067ab9 */ /* 0x000fc40000000800 */
[----:B------:R-:W-:Y:S02]  /*78b0*/  USHF.R.S32.HI UR5, URZ, 0x1f, UR7 ;  /* 0x0000001f3f057899 */ /* 0x000fe40008011407 */
[----:B------:R-:W-:Y:S01]  /*78c0*/  ULEA UR6, -UR6, URZ, 0x6 ;  /* 0x0000003f06067291 */ /* 0x000fe2000f8e313f */
[----:B------:R-:W-:-:S03]  /*78d0*/  MOV R133, UR7 ;  /* 0x0000000700857c02 */ /* 0x000fc60008000f00 */
[----:B------:R-:W-:Y:S01]  /*78e0*/  MOV R132, UR5 ;  /* 0x0000000500847c02 */ /* 0x000fe20008000f00 */
[----:B------:R-:W-:Y:S02]  /*78f0*/  USHF.R.S32.HI UR4, URZ, 0x1f, UR6 ;  /* 0x0000001f3f047899 */ /* 0x000fe40008011406 */
.L_x_4415:
        /* <DEDUP_REMOVED lines=66> */
.L_x_4412:
[----:B------:R-:W-:Y:S02]  /*7d20*/  ISETP.GE.AND P3, PT, R128, c[0x0][0x220], PT ;  /* 0x0000880080007a0c */ /* 0x000fe40003f66270 */
[----:B------:R-:W-:Y:S02]  /*7d30*/  ISETP.GE.AND P2, PT, R127, c[0x0][0x220], PT ;  /* 0x000088007f007a0c */ /* 0x000fe40003f46270 */
[----:B------:R-:W-:Y:S02]  /*7d40*/  LEA R136, P4, R2, R110, 0x1 ;  /* 0x0000006e02887211 */ /* 0x000fe400078808ff */
        /* <DEDUP_REMOVED lines=20> */
[----:B------:R-:W-:Y:S03]  /*7e90*/  ISETP.GT.AND P0, PT, R124, R119, PT ;  /* 0x000000777c00720c */ /* 0x000fe60003f04270 */
        /* <DEDUP_REMOVED lines=169> */
.L_x_4414:
        /* <DEDUP_REMOVED lines=47> */
.L_x_4413:
        /* <DEDUP_REMOVED lines=139> */
[----:B------:R-:W-:Y:S01]  /*94d0*/  MUFU.EX2 R33, R155 ;  /* 0x0000009b00217308 */ /* 0x000fe20000000800 */
[----:B------:R-:W-:Y:S01]  /*94e0*/  LDSM.16.MT88.4 R100, [R112+0x6800] ;  /* 0x006800007064783b */ /* 0x000fe20000004200 */
[----:B------:R-:W-:Y:S02]  /*94f0*/  FFMA.FTZ R105, R84, R109, R105 ;  /* 0x0000006d54697223 */ /* 0x000fe40000010069 */
[----:B------:R-:W-:Y:S02]  /*9500*/  FFMA.FTZ R108, R3, R108, R106 ;  /* 0x0000006c036c7223 */ /* 0x000fe4000001006a */
[----:B------:R-:W-:Y:S02]  /*9510*/  FFMA.FTZ R109, R34, c[0x0][0x23c], -R90 ;  /* 0x00008f00226d7a23 */ /* 0x000fe4000001085a */
[----:B------:R-:W-:Y:S02]  /*9520*/  FADD.FTZ R34, R104, R105 ;  /* 0x0000006968227221 */ /* 0x000fe40000010000 */
[----:B------:R3:W-:Y:S01]  /*9530*/  MUFU.EX2 R155, R107 ;  /* 0x0000006b009b7308 */ /* 0x0007e20000000800 */
        /* <DEDUP_REMOVED lines=8> */
[----:B------:R-:W-:Y:S01]  /*95c0*/  MOV R3, R0 ;  /* 0x0000000000037202 */ /* 0x000fe20000000f00 */
[--C-:B------:R-:W-:Y:S02]  /*95d0*/  FFMA.FTZ R140, R14, c[0x0][0x23c], -R90.reuse ;  /* 0x00008f000e8c7a23 */ /* 0x100fe4000001085a */
[--C-:B------:R-:W-:Y:S01]  /*95e0*/  FFMA.FTZ R139, R15, c[0x0][0x23c], -R90.reuse ;  /* 0x00008f000f8b7a23 */ /* 0x100fe2000001085a */
[C---:B--2---:R-:W-:Y:S02]  /*95f0*/  HMMA.16816.F32 R44, R92.reuse, R96, R44 ;  /* 0x000000605c2c723c */ /* 0x044fe4000000182c */
[----:B------:R-:W-:Y:S01]  /*9600*/  MUFU.EX2 R149, R149 ;  /* 0x0000009500957308 */ /* 0x000fe20000000800 */
[--C-:B------:R-:W-:Y:S02]  /*9610*/  FFMA.FTZ R144, R18, c[0x0][0x23c], -R90.reuse ;  /* 0x00008f0012907a23 */ /* 0x100fe4000001085a */
[--C-:B------:R-:W-:Y:S01]  /*9620*/  FFMA.FTZ R143, R19, c[0x0][0x23c], -R90.reuse ;  /* 0x00008f00138f7a23 */ /* 0x100fe2000001085a */
[----:B---3--:R-:W-:Y:S01]  /*9630*/  LDSM.16.MT88.4 R104, [R114+0x6c00] ;  /* 0x006c00007268783b */ /* 0x008fe20000004200 */
[--C-:B------:R-:W-:Y:S01]  /*9640*/  FFMA.FTZ R150, R22, c[0x0][0x23c], -R90.reuse ;  /* 0x00008f0016967a23 */ /* 0x100fe2000001085a */
[C---:B------:R-:W-:Y:S04]  /*9650*/  HMMA.16816.F32 R48, R92.reuse, R98, R48 ;  /* 0x000000625c30723c */ /* 0x040fe80000001830 */
[----:B------:R-:W-:Y:S01]  /*9660*/  MUFU.EX2 R140, R140 ;  /* 0x0000008c008c7308 */ /* 0x000fe20000000800 */
[--C-:B------:R-:W-:Y:S01]  /*9670*/  FFMA.FTZ R147, R23, c[0x0][0x23c], -R90.reuse ;  /* 0x00008f0017937a23 */ /* 0x100fe2000001085a */
[----:B------:R-:W2:Y:S01]  /*9680*/  LDSM.16.MT88.4 R96, [R114+0x7000] ;  /* 0x007000007260783b */ /* 0x000ea20000004200 */
        /* <DEDUP_REMOVED lines=8> */
[----:B------:R-:W-:Y:S10]  /*9710*/  MUFU.EX2 R144, R144 ;  /* 0x0000009000907308 */ /* 0x000ff40000000800 */
[----:B------:R-:W5:Y:S01]  /*9720*/  MUFU.EX2 R143, R143 ;  /* 0x0000008f008f7308 */ /* 0x000f620000000800 */
[C---:B--2---:R-:W-:Y:S01]  /*9730*/  HMMA.16816.F32 R52, R92.reuse, R96, R52 ;  /* 0x000000605c34723c */ /* 0x044fe20000001834 */
[----:B----4-:R-:W-:Y:S07]  /*9740*/  LDSM.16.MT88.4 R108, [R112+0x7c00] ;  /* 0x007c0000706c783b */ /* 0x010fee0000004200 */
[C---:B------:R-:W-:Y:S01]  /*9750*/  HMMA.16816.F32 R56, R92.reuse, R98, R56 ;  /* 0x000000625c38723c */ /* 0x040fe20000001838 */
[----:B------:R-:W2:Y:S01]  /*9760*/  MUFU.EX2 R146, R146 ;  /* 0x0000009200927308 */ /* 0x000ea20000000800 */
[----:B------:R-:W4:Y:S09]  /*9770*/  LDSM.16.MT88.4 R96, [R112+0x7000] ;  /* 0x007000007060783b */ /* 0x000f320000004200 */
[----:B------:R-:W-:Y:S10]  /*9780*/  MUFU.EX2 R150, R150 ;  /* 0x0000009600967308 */ /* 0x000ff40000000800 */
[----:B------:R-:W1:Y:S10]  /*9790*/  MUFU.EX2 R147, R147 ;  /* 0x0000009300937308 */ /* 0x000e740000000800 */
        /* <DEDUP_REMOVED lines=22> */
[----:B-----5:R-:W-:Y:S01]  /*9900*/  F2FP.PACK_AB R95, R143, R144 ;  /* 0x000000908f5f723e */ /* 0x020fe200000000ff */
        /* <DEDUP_REMOVED lines=83> */
.L_x_4411:
[----:B------:R-:W1:Y:S01]  /*9e40*/  SHFL.BFLY PT, R5, R108, 0x2, 0x1f ;  /* 0x0c401f006c057f89 */ /* 0x000e6200000e0000 */
[----:B------:R-:W-:Y:S01]  /*9e50*/  MOV R10, 0x3f800000 ;  /* 0x3f800000000a7802 */ /* 0x000fe20000000f00 */
[----:B------:R-:W-:Y:S01]  /*9e60*/  IMAD.MOV.U32 R8, RZ, RZ, 0x3f800000 ;  /* 0x3f800000ff087424 */ /* 0x000fe200078e00ff */
[----:B------:R-:W-:Y:S01]  /*9e70*/  BSSY B0, `(.L_x_4416) ;  /* 0x00000cc000007945 */ /* 0x000fe20003800000 */
[----:B------:R-:W2:Y:S04]  /*9e80*/  SHFL.BFLY PT, R4, R109, 0x2, 0x1f ;  /* 0x0c401f006d047f89 */ /* 0x000ea800000e0000 */
[----:B------:R-:W3:Y:S04]  /*9e90*/  S2R R3, SR_CTAID.Z ;  /* 0x0000000000037919 */ /* 0x000ee80000002700 */
[----:B------:R-:W4:Y:S04]  /*9ea0*/  S2R R12, SR_CTAID.Y ;  /* 0x00000000000c7919 */ /* 0x000f280000002600 */
[----:B------:R-:W-:Y:S01]  /*9eb0*/  BAR.SYNC.DEFER_BLOCKING 0x0 ;  /* 0x0000000000007b1d */ /* 0x000fe20000010000 */
[----:B-1----:R-:W-:-:S02]  /*9ec0*/  FADD.FTZ R5, R5, R108 ;  /* 0x0000006c05057221 */ /* 0x002fc40000010000 */
[----:B--2---:R-:W-:-:S03]  /*9ed0*/  FADD.FTZ R4, R4, R109 ;  /* 0x0000006d04047221 */ /* 0x004fc60000010000 */
[----:B------:R-:W1:Y:S04]  /*9ee0*/  SHFL.BFLY PT, R6, R5, 0x1, 0x1f ;  /* 0x0c201f0005067f89 */ /* 0x000e6800000e0000 */
[----:B------:R-:W2:Y:S01]  /*9ef0*/  SHFL.BFLY PT, R7, R4, 0x1, 0x1f ;  /* 0x0c201f0004077f89 */ /* 0x000ea200000e0000 */
[----:B----4-:R-:W-:Y:S02]  /*9f00*/  IMAD R9, R12, c[0x0][0x210], R129 ;  /* 0x000084000c097a24 */ /* 0x010fe400078e0281 */
[----:B-1----:R-:W-:Y:S02]  /*9f10*/  FADD.FTZ R6, R5, R6 ;  /* 0x0000000605067221 */ /* 0x002fe40000010000 */
[----:B------:R-:W1:Y:S01]  /*9f20*/  S2R R5, SR_TID.X ;  /* 0x0000000000057919 */ /* 0x000e620000002100 */
[----:B--2---:R-:W-:Y:S01]  /*9f30*/  FADD.FTZ R7, R4, R7 ;  /* 0x0000000704077221 */ /* 0x004fe20000010000 */
[----:B------:R-:W-:-:S02]  /*9f40*/  IADD3 R4, -R129, RZ, RZ ;  /* 0x000000ff81047210 */ /* 0x000fc40007ffe1ff */
[----:B------:R-:W-:Y:S02]  /*9f50*/  FSETP.NE.FTZ.AND P2, PT, R6, RZ, PT ;  /* 0x000000ff0600720b */ /* 0x000fe40003f55000 */
[----:B------:R-:W-:Y:S01]  /*9f60*/  FSETP.NE.FTZ.AND P3, PT, R7, RZ, PT ;  /* 0x000000ff0700720b */ /* 0x000fe20003f75000 */
[----:B---3--:R-:W-:Y:S02]  /*9f70*/  IMAD R4, R4, c[0x0][0x1c0], R3 ;  /* 0x0000700004047a24 */ /* 0x008fe400078e0203 */
[----:B------:R-:W2:Y:S02]  /*9f80*/  S2R R3, SR_TID.X ;  /* 0x0000000000037919 */ /* 0x000ea40000002100 */
[----:B------:R-:W-:-:S06]  /*9f90*/  IMAD R9, R9, c[0x0][0x1c0], R4 ;  /* 0x0000700009097a24 */ /* 0x000fcc00078e0204 */
[----:B------:R-:W3:Y:S01]  /*9fa0*/  @P2 MUFU.RCP R8, R6 ;  /* 0x0000000600082308 */ /* 0x000ee20000001000 */
[----:B-1----:R-:W-:-:S07]  /*9fb0*/  SHF.R.S32.HI R12, RZ, 0x1f, R5 ;  /* 0x0000001fff0c7819 */ /* 0x002fce0000011405 */
[----:B------:R-:W1:Y:S01]  /*9fc0*/  @P3 MUFU.RCP R10, R7 ;  /* 0x00000007000a3308 */ /* 0x000e620000001000 */
[CC--:B------:R-:W-:Y:S02]  /*9fd0*/  LEA.HI R11, R12.reuse, R5.reuse, RZ, 0x2 ;  /* 0x000000050c0b7211 */ /* 0x0c0fe400078f10ff */
[----:B------:R-:W-:Y:S02]  /*9fe0*/  LEA.HI R21, R12, R5, RZ, 0x6 ;  /* 0x000000050c157211 */ /* 0x000fe400078f30ff */
[----:B------:R-:W-:Y:S02]  /*9ff0*/  SHF.R.S32.HI R15, RZ, 0x2, R11 ;  /* 0x00000002ff0f7819 */ /* 0x000fe4000001140b */
[----:B--2---:R-:W-:Y:S01]  /*a000*/  SHF.R.S32.HI R14, RZ, 0x1f, R3 ;  /* 0x0000001fff0e7819 */ /* 0x004fe20000011403 */
[----:B------:R-:W-:Y:S01]  /*a010*/  IMAD.SHL.U32 R21, R21, 0x4, RZ ;  /* 0x0000000415157824 */ /* 0x000fe200078e00ff */
[----:B------:R-:W-:Y:S01]  /*a020*/  SHF.R.S32.HI R18, RZ, 0x1f, R15 ;  /* 0x0000001fff127819 */ /* 0x000fe2000001140f */
[----:B---3--:R-:W-:Y:S01]  /*a030*/  FMUL.FTZ R39, R8, R39 ;  /* 0x0000002708277220 */ /* 0x008fe20000410000 */
[----:B------:R-:W-:Y:S01]  /*a040*/  LEA.HI R13, R14, R3, RZ, 0x3 ;  /* 0x000000030e0d7211 */ /* 0x000fe200078f18ff */
[----:B------:R-:W-:Y:S01]  /*a050*/  FMUL.FTZ R38, R8, R38 ;  /* 0x0000002608267220 */ /* 0x000fe20000410000 */
[----:B------:R-:W-:Y:S01]  /*a060*/  LEA.HI R17, R18, R15, RZ, 0x3 ;  /* 0x0000000f12117211 */ /* 0x000fe200078f18ff */
[----:B------:R-:W-:Y:S01]  /*a070*/  FMUL.FTZ R43, R8, R43 ;  /* 0x0000002b082b7220 */ /* 0x000fe20000410000 */
[----:B------:R-:W-:Y:S01]  /*a080*/  LOP3.LUT R16, R13, 0xfffffff8, RZ, 0xc0, !PT ;  /* 0xfffffff80d107812 */ /* 0x000fe200078ec0ff */
[C---:B-1----:R-:W-:Y:S01]  /*a090*/  FMUL.FTZ R36, R10.reuse, R36 ;  /* 0x000000240a247220 */ /* 0x042fe20000410000 */
[----:B------:R-:W-:Y:S01]  /*a0a0*/  LOP3.LUT R18, R17, 0xfffffff8, RZ, 0xc0, !PT ;  /* 0xfffffff811127812 */ /* 0x000fe200078ec0ff */
[C---:B------:R-:W-:Y:S01]  /*a0b0*/  FMUL.FTZ R37, R10.reuse, R37 ;  /* 0x000000250a257220 */ /* 0x040fe20000410000 */
[----:B------:R-:W-:Y:S01]  /*a0c0*/  LOP3.LUT R24, R11, 0xfffffffc, RZ, 0xc0, !PT ;  /* 0xfffffffc0b187812 */ /* 0x000fe200078ec0ff */
[----:B------:R-:W-:Y:S01]  /*a0d0*/  IMAD.IADD R16, R3, 0x1, -R16 ;  /* 0x0000000103107824 */ /* 0x000fe200078e0a10 */
[----:B------:R-:W-:Y:S01]  /*a0e0*/  IADD3 R15, R15, -R18, RZ ;  /* 0x800000120f0f7210 */ /* 0x000fe20007ffe0ff */
[C---:B------:R-:W-:Y:S01]  /*a0f0*/  FMUL.FTZ R40, R10.reuse, R40 ;  /* 0x000000280a287220 */ /* 0x040fe20000410000 */
[----:B------:R-:W-:Y:S01]  /*a100*/  SHF.R.S32.HI R11, RZ, 0x3, R13 ;  /* 0x00000003ff0b7819 */ /* 0x000fe2000001140d */
[C---:B------:R-:W-:Y:S01]  /*a110*/  FMUL.FTZ R41, R10.reuse, R41 ;  /* 0x000000290a297220 */ /* 0x040fe20000410000 */
[----:B------:R-:W-:Y:S01]  /*a120*/  LEA.HI R18, R15, R15, RZ, 0x1 ;  /* 0x0000000f0f127211 */ /* 0x000fe200078f08ff */
[----:B------:R-:W-:Y:S01]  /*a130*/  FMUL.FTZ R44, R10, R44 ;  /* 0x0000002c0a2c7220 */ /* 0x000fe20000410000 */
[----:B------:R-:W-:Y:S01]  /*a140*/  LEA.HI R17, R16, R16, RZ, 0x1 ;  /* 0x0000001010117211 */ /* 0x000fe200078f08ff */
[----:B------:R-:W-:Y:S01]  /*a150*/  FMUL.FTZ R45, R10, R45 ;  /* 0x0000002d0a2d7220 */ /* 0x000fe20000410000 */
[----:B------:R-:W-:Y:S01]  /*a160*/  LOP3.LUT R20, R18, 0x1fffffe, RZ, 0xc0, !PT ;  /* 0x01fffffe12147812 */ /* 0x000fe200078ec0ff */
[C---:B------:R-:W-:Y:S01]  /*a170*/  FMUL.FTZ R48, R10.reuse, R48 ;  /* 0x000000300a307220 */ /* 0x040fe20000410000 */
[----:B------:R-:W-:Y:S01]  /*a180*/  LEA.HI R22, R13, R11, RZ, 0x1 ;  /* 0x0000000b0d167211 */ /* 0x000fe200078f08ff */
[C---:B------:R-:W-:Y:S01]  /*a190*/  FMUL.FTZ R49, R10.reuse, R49 ;  /* 0x000000310a317220 */ /* 0x040fe20000410000 */
[----:B------:R-:W-:Y:S01]  /*a1a0*/  LOP3.LUT R19, R17, 0xfffffffe, RZ, 0xc0, !PT ;  /* 0xfffffffe11137812 */ /* 0x000fe200078ec0ff */
[C---:B------:R-:W-:Y:S01]  /*a1b0*/  FMUL.FTZ R52, R10.reuse, R52 ;  /* 0x000000340a347220 */ /* 0x040fe20000410000 */
[----:B------:R-:W-:Y:S01]  /*a1c0*/  IADD3 R20, R15, -R20, RZ ;  /* 0x800000140f147210 */ /* 0x000fe20007ffe0ff */
[----:B------:R-:W-:Y:S01]  /*a1d0*/  FMUL.FTZ R53, R10, R53 ;  /* 0x000000350a357220 */ /* 0x000fe20000410000 */
[----:B------:R-:W-:Y:S01]  /*a1e0*/  LEA.HI R15, R12, R5, RZ, 0x5 ;  /* 0x000000050c0f7211 */ /* 0x000fe200078f28ff */
[----:B------:R-:W-:Y:S01]  /*a1f0*/  IMAD.IADD R19, R16, 0x1, -R19 ;  /* 0x0000000110137824 */ /* 0x000fe200078e0a13 */
[----:B------:R-:W-:Y:S01]  /*a200*/  LOP3.LUT R22, R22, 0xfffffffe, RZ, 0xc0, !PT ;  /* 0xfffffffe16167812 */ /* 0x000fe200078ec0ff */
[C---:B------:R-:W-:Y:S01]  /*a210*/  FMUL.FTZ R56, R10.reuse, R56 ;  /* 0x000000380a387220 */ /* 0x040fe20000410000 */
[----:B------:R-:W-:Y:S01]  /*a220*/  SHF.R.S32.HI R18, RZ, 0x1, R18 ;  /* 0x00000001ff127819 */ /* 0x000fe20000011412 */
[----:B------:R-:W-:Y:S01]  /*a230*/  FMUL.FTZ R57, R10, R57 ;  /* 0x000000390a397220 */ /* 0x000fe20000410000 */
[-C--:B------:R-:W-:Y:S01]  /*a240*/  LEA.HI R23, R12, R5.reuse, RZ, 0x4 ;  /* 0x000000050c177211 */ /* 0x080fe200078f20ff */
[----:B------:R-:W-:Y:S01]  /*a250*/  IMAD.IADD R22, R11, 0x1, -R22 ;  /* 0x000000010b167824 */ /* 0x000fe200078e0a16 */
[----:B------:R-:W-:Y:S01]  /*a260*/  IADD3 R13, -R24, R5, RZ ;  /* 0x00000005180d7210 */ /* 0x000fe20007ffe1ff */
[C---:B------:R-:W-:Y:S01]  /*a270*/  FMUL.FTZ R60, R10.reuse, R60 ;  /* 0x0000003c0a3c7220 */ /* 0x040fe20000410000 */
[----:B------:R-:W-:Y:S01]  /*a280*/  SHF.R.S32.HI R16, RZ, 0x5, R15 ;  /* 0x00000005ff107819 */ /* 0x000fe2000001140f */
[C---:B------:R-:W-:Y:S01]  /*a290*/  FMUL.FTZ R61, R10.reuse, R61 ;  /* 0x0000003d0a3d7220 */ /* 0x040fe20000410000 */
[----:B------:R-:W-:Y:S01]  /*a2a0*/  LOP3.LUT R21, R21, 0x3fffff00, RZ, 0xc0, !PT ;  /* 0x3fffff0015157812 */ /* 0x000fe200078ec0ff */
[----:B------:R-:W-:Y:S01]  /*a2b0*/  FMUL.FTZ R64, R10, R64 ;  /* 0x000000400a407220 */ /* 0x000fe20000410000 */
[----:B------:R-:W-:Y:S01]  /*a2c0*/  SHF.L.U32 R24, R18, 0x6, RZ ;  /* 0x0000000612187819 */ /* 0x000fe200000006ff */
[----:B------:R-:W-:Y:S01]  /*a2d0*/  FMUL.FTZ R65, R10, R65 ;  /* 0x000000410a417220 */ /* 0x000fe20000410000 */
[----:B------:R-:W-:Y:S01]  /*a2e0*/  SHF.R.S32.HI R23, RZ, 0x4, R23 ;  /* 0x00000004ff177819 */ /* 0x000fe20000011417 */
[----:B------:R-:W-:Y:S01]  /*a2f0*/  IMAD R22, R22, 0x20, R21 ;  /* 0x0000002016167824 */ /* 0x000fe200078e0215 */
[----:B------:R-:W-:Y:S01]  /*a300*/  LEA R13, R16, R13, 0x8 ;  /* 0x0000000d100d7211 */ /* 0x000fe200078e40ff */
[----:B------:R-:W-:Y:S01]  /*a310*/  FMUL.FTZ R68, R10, R68 ;  /* 0x000000440a447220 */ /* 0x000fe20000410000 */
[----:B------:R-:W-:Y:S01]  /*a320*/  LOP3.LUT R24, R24, 0xc0, RZ, 0xc0, !PT ;  /* 0x000000c018187812 */ /* 0x000fe200078ec0ff */
[----:B------:R-:W-:Y:S01]  /*a330*/  IMAD.SHL.U32 R23, R23, 0x40, RZ ;  /* 0x0000004017177824 */ /* 0x000fe200078e00ff */
[----:B------:R-:W-:Y:S01]  /*a340*/  LOP3.LUT R21, R18, 0x1, RZ, 0xc0, !PT ;  /* 0x0000000112157812 */ /* 0x000fe200078ec0ff */
        /* <DEDUP_REMOVED lines=8> */
[C---:B------:R-:W-:Y:S01]  /*a3d0*/  FMUL.FTZ R77, R10.reuse, R77 ;  /* 0x0000004d0a4d7220 */ /* 0x040fe20000410000 */
[----:B------:R-:W-:Y:S01]  /*a3e0*/  LOP3.LUT R23, R23, 0xc0, RZ, 0xc0, !PT ;  /* 0x000000c017177812 */ /* 0x000fe200078ec0ff */
[----:B------:R-:W-:Y:S01]  /*a3f0*/  IMAD.U32 R13, R13, 0x2, R24 ;  /* 0x000000020d0d7824 */ /* 0x000fe200078e0018 */
[----:B------:R-:W-:Y:S01]  /*a400*/  SHF.L.U32 R26, R17, 0x3, RZ ;  /* 0x00000003111a7819 */ /* 0x000fe200000006ff */
[----:B------:R-:W-:Y:S01]  /*a410*/  FMUL.FTZ R80, R10, R80 ;  /* 0x000000500a507220 */ /* 0x000fe20000410000 */
[----:B------:R-:W-:Y:S01]  /*a420*/  LOP3.LUT P0, RZ, R18, 0x2, RZ, 0xc0, !PT ;  /* 0x0000000212ff7812 */ /* 0x000fe2000780c0ff */
[----:B------:R-:W-:Y:S01]  /*a430*/  FMUL.FTZ R81, R10, R81 ;  /* 0x000000510a517220 */ /* 0x000fe20000410000 */
[----:B------:R-:W-:Y:S01]  /*a440*/  LOP3.LUT R17, R23, 0x18, R26, 0xf8, !PT ;  /* 0x0000001817117812 */ /* 0x000fe200078ef81a */
[C---:B------:R-:W-:Y:S01]  /*a450*/  FMUL.FTZ R42, R8.reuse, R42 ;  /* 0x0000002a082a7220 */ /* 0x040fe20000410000 */
[----:B------:R-:W-:Y:S01]  /*a460*/  SHF.R.U32.HI R26, RZ, 0x3, R23 ;  /* 0x00000003ff1a7819 */ /* 0x000fe20000011617 */
[C---:B------:R-:W-:Y:S01]  /*a470*/  FMUL.FTZ R47, R8.reuse, R47 ;  /* 0x0000002f082f7220 */ /* 0x040fe20000410000 */
[----:B------:R-:W-:Y:S01]  /*a480*/  SHF.L.U32 R18, R13, 0x2, RZ ;  /* 0x000000020d127819 */ /* 0x000fe200000006ff */
[C---:B------:R-:W-:Y:S01]  /*a490*/  FMUL.FTZ R46, R8.reuse, R46 ;  /* 0x0000002e082e7220 */ /* 0x040fe20000410000 */
[----:B------:R-:W-:Y:S01]  /*a4a0*/  MOV R10, 0x40 ;  /* 0x00000040000a7802 */ /* 0x000fe20000000f00 */
[C---:B------:R-:W-:Y:S01]  /*a4b0*/  FMUL.FTZ R51, R8.reuse, R51 ;  /* 0x0000003308337220 */ /* 0x040fe20000410000 */
[----:B------:R-:W-:Y:S01]  /*a4c0*/  LEA R20, R19, R22, 0x2 ;  /* 0x0000001613147211 */ /* 0x000fe200078e10ff */
[C---:B------:R-:W-:Y:S01]  /*a4d0*/  FMUL.FTZ R50, R8.reuse, R50 ;  /* 0x0000003208327220 */ /* 0x040fe20000410000 */
[----:B------:R-:W-:Y:S01]  /*a4e0*/  LOP3.LUT R17, R17, R26, RZ, 0x3c, !PT ;  /* 0x0000001a11117212 */ /* 0x000fe200078e3cff */
[----:B------:R-:W-:Y:S01]  /*a4f0*/  FMUL.FTZ R55, R8, R55 ;  /* 0x0000003708377220 */ /* 0x000fe20000410000 */
[----:B------:R-:W-:Y:S01]  /*a500*/  IADD3 R19, R18, -0x20, RZ ;  /* 0xffffffe012137810 */ /* 0x000fe20007ffe0ff */
[----:B------:R-:W-:Y:S01]  /*a510*/  FMUL.FTZ R54, R8, R54 ;  /* 0x0000003608367220 */ /* 0x000fe20000410000 */
[----:B------:R-:W-:Y:S01]  /*a520*/  SEL R10, R10, 0xffffffc0, !P0 ;  /* 0xffffffc00a0a7807 */ /* 0x000fe20004000000 */
[----:B------:R-:W-:Y:S01]  /*a530*/  FMUL.FTZ R59, R8, R59 ;  /* 0x0000003b083b7220 */ /* 0x000fe20000410000 */
[----:B------:R-:W-:Y:S01]  /*a540*/  @P1 IADD3 R19, R18, 0x20, RZ ;  /* 0x0000002012131810 */ /* 0x000fe20007ffe0ff */
[----:B------:R-:W-:Y:S01]  /*a550*/  FMUL.FTZ R58, R8, R58 ;  /* 0x0000003a083a7220 */ /* 0x000fe20000410000 */
[----:B------:R-:W-:Y:S01]  /*a560*/  IADD3 R18, R18, R10, RZ ;  /* 0x0000000a12127210 */ /* 0x000fe20007ffe0ff */
[C---:B------:R-:W-:Y:S01]  /*a570*/  FMUL.FTZ R63, R8.reuse, R63 ;  /* 0x0000003f083f7220 */ /* 0x040fe20000410000 */
[----:B------:R-:W-:Y:S01]  /*a580*/  STS.64 [R13.X4], R36 ;  /* 0x000000240d007388 */ /* 0x000fe20000004a00 */
[----:B------:R-:W-:Y:S01]  /*a590*/  FMUL.FTZ R62, R8, R62 ;  /* 0x0000003e083e7220 */ /* 0x000fe20000410000 */
[----:B------:R-:W-:Y:S01]  /*a5a0*/  LEA.HI R14, R14, R3, RZ, 0x5 ;  /* 0x000000030e0e7211 */ /* 0x000fe200078f28ff */
[C---:B------:R-:W-:Y:S01]  /*a5b0*/  FMUL.FTZ R67, R8.reuse, R67 ;  /* 0x0000004308437220 */ /* 0x040fe20000410000 */
[----:B------:R-:W-:Y:S01]  /*a5c0*/  STS.64 [R13.X4+0x400], R38 ;  /* 0x000400260d007388 */ /* 0x000fe20000004a00 */
[C---:B------:R-:W-:Y:S01]  /*a5d0*/  FMUL.FTZ R66, R8.reuse, R66 ;  /* 0x0000004208427220 */ /* 0x040fe20000410000 */
[----:B------:R-:W-:Y:S01]  /*a5e0*/  LOP3.LUT R4, R15, 0xffffffe0, RZ, 0xc0, !PT ;  /* 0xffffffe00f047812 */ /* 0x000fe200078ec0ff */
[C---:B------:R-:W-:Y:S01]  /*a5f0*/  FMUL.FTZ R71, R8.reuse, R71 ;  /* 0x0000004708477220 */ /* 0x040fe20000410000 */
[----:B------:R-:W-:Y:S01]  /*a600*/  STS.64 [R19], R40 ;  /* 0x0000002813007388 */ /* 0x000fe20000000a00 */
[C---:B------:R-:W-:Y:S01]  /*a610*/  FMUL.FTZ R70, R8.reuse, R70 ;  /* 0x0000004608467220 */ /* 0x040fe20000410000 */
[----:B------:R-:W1:Y:S01]  /*a620*/  @P2 MUFU.LG2 R6, R6 ;  /* 0x0000000600062308 */ /* 0x000e620000000c00 */
[C---:B------:R-:W-:Y:S01]  /*a630*/  FMUL.FTZ R75, R8.reuse, R75 ;  /* 0x0000004b084b7220 */ /* 0x040fe20000410000 */
[----:B------:R-:W-:Y:S01]  /*a640*/  STS.64 [R19+0x400], R42 ;  /* 0x0004002a13007388 */ /* 0x000fe20000000a00 */
[----:B------:R-:W-:Y:S01]  /*a650*/  FMUL.FTZ R74, R8, R74 ;  /* 0x0000004a084a7220 */ /* 0x000fe20000410000 */
[----:B------:R-:W-:Y:S01]  /*a660*/  LOP3.LUT R14, R14, 0xffffffe0, RZ, 0xc0, !PT ;  /* 0xffffffe00e0e7812 */ /* 0x000fe200078ec0ff */
[C---:B------:R-:W-:Y:S01]  /*a670*/  FMUL.FTZ R79, R8.reuse, R79 ;  /* 0x0000004f084f7220 */ /* 0x040fe20000410000 */
[----:B------:R-:W-:Y:S01]  /*a680*/  STS.64 [R18], R44 ;  /* 0x0000002c12007388 */ /* 0x000fe20000000a00 */
[C---:B------:R-:W-:Y:S01]  /*a690*/  FMUL.FTZ R78, R8.reuse, R78 ;  /* 0x0000004e084e7220 */ /* 0x040fe20000410000 */
[----:B------:R-:W2:Y:S01]  /*a6a0*/  @P3 MUFU.LG2 R7, R7 ;  /* 0x0000000700073308 */ /* 0x000ea20000000c00 */
[C---:B------:R-:W-:Y:S01]  /*a6b0*/  FMUL.FTZ R83, R8.reuse, R83 ;  /* 0x0000005308537220 */ /* 0x040fe20000410000 */
[----:B------:R-:W-:Y:S01]  /*a6c0*/  STS.64 [R18+0x400], R46 ;  /* 0x0004002e12007388 */ /* 0x000fe20000000a00 */
[----:B------:R-:W-:Y:S01]  /*a6d0*/  FMUL.FTZ R82, R8, R82 ;  /* 0x0000005208527220 */ /* 0x000fe20000410000 */
[----:B------:R-:W-:Y:S01]  /*a6e0*/  IADD3 R4, R5, -R4, RZ ;  /* 0x8000000405047210 */ /* 0x000fe20007ffe0ff */
[----:B------:R-:W-:Y:S01]  /*a6f0*/  IMAD.IADD R8, R20, 0x1, R17 ;  /* 0x0000000114087824 */ /* 0x000fe200078e0211 */
[----:B------:R-:W-:-:S02]  /*a700*/  IADD3 R17, R10, R19, RZ ;  /* 0x000000130a117210 */ /* 0x000fc40007ffe0ff */
[----:B------:R-:W3:Y:S01]  /*a710*/  S2R R10, SR_CTAID.X ;  /* 0x00000000000a7919 */ /* 0x000ee20000002500 */
[----:B------:R-:W-:Y:S01]  /*a720*/  LEA.HI R12, R12, R5, RZ, 0x3 ;  /* 0x000000050c0c7211 */ /* 0x000fe200078f18ff */
[----:B-1----:R-:W-:Y:S01]  /*a730*/  @P2 FMUL.FTZ R15, R6, 0.69314718246459960938 ;  /* 0x3f317218060f2820 */ /* 0x002fe20000410000 */
[----:B------:R-:W-:Y:S01]  /*a740*/  IADD3 R14, R3, -R14, RZ ;  /* 0x8000000e030e7210 */ /* 0x000fe20007ffe0ff */
[----:B------:R-:W-:Y:S01]  /*a750*/  STS.64 [R17], R48 ;  /* 0x0000003011007388 */ /* 0x000fe20000000a00 */
[----:B------:R-:W-:Y:S02]  /*a760*/  LOP3.LUT P0, RZ, R4, 0x3, RZ, 0xc0, !PT ;  /* 0x0000000304ff7812 */ /* 0x000fe4000780c0ff */
[----:B------:R-:W-:Y:S01]  /*a770*/  LOP3.LUT R12, R12, 0xfffffff8, RZ, 0xc0, !PT ;  /* 0xfffffff80c0c7812 */ /* 0x000fe200078ec0ff */
[----:B------:R-:W-:Y:S01]  /*a780*/  STS.64 [R17+0x400], R50 ;  /* 0x0004003211007388 */ /* 0x000fe20000000a00 */
[----:B------:R-:W-:Y:S01]  /*a790*/  SHF.R.S32.HI R3, RZ, 0x1f, R14 ;  /* 0x0000001fff037819 */ /* 0x000fe2000001140e */
[----:B--2---:R-:W-:Y:S01]  /*a7a0*/  @P3 FMUL.FTZ R7, R7, 0.69314718246459960938 ;  /* 0x3f31721807073820 */ /* 0x004fe20000410000 */
[----:B------:R-:W-:Y:S01]  /*a7b0*/  MOV R4, 0xff800000 ;  /* 0xff80000000047802 */ /* 0x000fe20000000f00 */
[----:B------:R-:W-:Y:S01]  /*a7c0*/  STS.64 [R13.X4+0x2000], R52 ;  /* 0x002000340d007388 */ /* 0x000fe20000004a00 */
[----:B------:R-:W-:Y:S01]  /*a7d0*/  IMAD.IADD R12, R5, 0x1, -R12 ;  /* 0x00000001050c7824 */ /* 0x000fe200078e0a0c */
[----:B------:R-:W-:Y:S01]  /*a7e0*/  LEA.HI R3, R3, R14, RZ, 0x2 ;  /* 0x0000000e03037211 */ /* 0x000fe200078f10ff */
[----:B------:R-:W-:Y:S01]  /*a7f0*/  IMAD.MOV.U32 R5, RZ, RZ, -0x800000 ;  /* 0xff800000ff057424 */ /* 0x000fe200078e00ff */
[----:B------:R-:W-:Y:S01]  /*a800*/  STS.64 [R13.X4+0x2400], R54 ;  /* 0x002400360d007388 */ /* 0x000fe20000004a00 */
[----:B------:R-:W-:Y:S01]  /*a810*/  @P3 FFMA.FTZ R4, R2, c[0x0][0x238], R7 ;  /* 0x00008e0002043a23 */ /* 0x000fe20000010007 */
[----:B------:R-:W-:Y:S01]  /*a820*/  SHF.R.S32.HI R6, RZ, 0x2, R3 ;  /* 0x00000002ff067819 */ /* 0x000fe20000011403 */
[----:B------:R-:W-:Y:S01]  /*a830*/  @P2 FFMA.FTZ R5, R0, c[0x0][0x238], R15 ;  /* 0x00008e0000052a23 */ /* 0x000fe2000001000f */
[----:B------:R-:W-:Y:S04]  /*a840*/  STS.64 [R19+0x2000], R56 ;  /* 0x0020003813007388 */ /* 0x000fe80000000a00 */
[----:B------:R-:W-:Y:S01]  /*a850*/  STS.64 [R19+0x2400], R58 ;  /* 0x0024003a13007388 */ /* 0x000fe20000000a00 */
[----:B---3--:R-:W-:-:S03]  /*a860*/  IMAD.SHL.U32 R10, R10, 0x40, RZ ;  /* 0x000000400a0a7824 */ /* 0x008fc600078e00ff */
        /* <DEDUP_REMOVED lines=10> */
[----:B------:R-:W-:Y:S04]  /*a910*/  STS.64 [R18+0x4400], R78 ;  /* 0x0044004e12007388 */ /* 0x000fe80000000a00 */
[----:B------:R-:W-:Y:S04]  /*a920*/  STS.64 [R17+0x4000], R80 ;  /* 0x0040005011007388 */ /* 0x000fe80000000a00 */
[----:B------:R2:W-:Y:S01]  /*a930*/  STS.64 [R17+0x4400], R82 ;  /* 0x0044005211007388 */ /* 0x0005e20000000a00 */
[----:B-1----:R-:W-:-:S03]  /*a940*/  SHF.R.S32.HI R13, RZ, 0x1f, R16 ;  /* 0x0000001fff0d7819 */ /* 0x002fc60000011410 */
[----:B------:R-:W-:Y:S01]  /*a950*/  BAR.SYNC.DEFER_BLOCKING 0x0 ;  /* 0x0000000000007b1d */ /* 0x000fe20000010000 */
[----:B------:R-:W-:-:S04]  /*a960*/  LEA.HI R13, R13, R16, RZ, 0x2 ;  /* 0x000000100d0d7211 */ /* 0x000fc800078f10ff */
[----:B------:R-:W-:-:S04]  /*a970*/  LOP3.LUT R13, R13, 0xffffffc, RZ, 0xc0, !PT ;  /* 0x0ffffffc0d0d7812 */ /* 0x000fc800078ec0ff */
[----:B------:R-:W-:Y:S02]  /*a980*/  IADD3 R13, R16, -R13, RZ ;  /* 0x8000000d100d7210 */ /* 0x000fe40007ffe0ff */
[----:B------:R-:W-:Y:S02]  /*a990*/  SHF.L.U32 R16, R12, 0x2, RZ ;  /* 0x000000020c107819 */ /* 0x000fe400000006ff */
[----:B------:R-:W-:Y:S02]  /*a9a0*/  LEA R6, R13, R6, 0x4 ;  /* 0x000000060d067211 */ /* 0x000fe400078e20ff */
[----:B--2---:R-:W-:Y:S01]  /*a9b0*/  SHF.R.S32.HI R17, RZ, 0x1f, R16 ;  /* 0x0000001fff117819 */ /* 0x004fe20000011410 */
[----:B------:R1:W2:Y:S04]  /*a9c0*/  LDS.128 R60, [R8.X4] ;  /* 0x00000000083c7984 */ /* 0x0002a80000004c00 */
[----:B------:R1:W3:Y:S04]  /*a9d0*/  LDS.128 R56, [R8.X4+0x800] ;  /* 0x0008000008387984 */ /* 0x0002e80000004c00 */
[----:B------:R1:W4:Y:S04]  /*a9e0*/  LDS.128 R52, [R8.X4+0x1000] ;  /* 0x0010000008347984 */ /* 0x0003280000004c00 */
[----:B------:R1:W1:Y:S04]  /*a9f0*/  LDS.128 R48, [R8.X4+0x1800] ;  /* 0x0018000008307984 */ /* 0x0002680000004c00 */
[----:B------:R1:W1:Y:S04]  /*aa00*/  LDS.128 R44, [R8.X4+0x2000] ;  /* 0x00200000082c7984 */ /* 0x0002680000004c00 */
[----:B------:R1:W1:Y:S04]  /*aa10*/  LDS.128 R40, [R8.X4+0x2800] ;  /* 0x0028000008287984 */ /* 0x0002680000004c00 */
[----:B------:R1:W1:Y:S04]  /*aa20*/  LDS.128 R36, [R8.X4+0x3000] ;  /* 0x0030000008247984 */ /* 0x0002680000004c00 */
[----:B------:R1:W1:Y:S04]  /*aa30*/  LDS.128 R32, [R8.X4+0x3800] ;  /* 0x0038000008207984 */ /* 0x0002680000004c00 */
[----:B------:R1:W1:Y:S04]  /*aa40*/  LDS.128 R28, [R8.X4+0x4000] ;  /* 0x00400000081c7984 */ /* 0x0002680000004c00 */
[----:B------:R1:W1:Y:S04]  /*aa50*/  LDS.128 R24, [R8.X4+0x4800] ;  /* 0x0048000008187984 */ /* 0x0002680000004c00 */
[----:B------:R1:W1:Y:S04]  /*aa60*/  LDS.128 R20, [R8.X4+0x5000] ;  /* 0x0050000008147984 */ /* 0x0002680000004c00 */
[----:B------:R1:W1:Y:S01]  /*aa70*/  LDS.128 R64, [R8.X4+0x5800] ;  /* 0x0058000008407984 */ /* 0x0002620000004c00 */
[----:B------:R-:W-:Y:S05]  /*aa80*/  @P0 BRA `(.L_x_4417) ;  /* 0x000000a000000947 */ /* 0x000fea0003800000 */
[----:B--23--:R-:W-:Y:S02]  /*aa90*/  IADD3 R3, R6, 0x8, RZ ;  /* 0x0000000806037810 */ /* 0x00cfe40007ffe0ff */
[----:B------:R-:W-:-:S02]  /*aaa0*/  SHF.R.S32.HI R2, RZ, 0x1f, R6 ;  /* 0x0000001fff027819 */ /* 0x000fc40000011406 */
[----:B------:R-:W-:Y:S02]  /*aab0*/  IADD3 R0, P0, R9, R6, RZ ;  /* 0x0000000609007210 */ /* 0x000fe40007f1e0ff */
[-C--:B------:R-:W-:Y:S02]  /*aac0*/  ISETP.GE.AND P2, PT, R6, R118.reuse, PT ;  /* 0x000000760600720c */ /* 0x080fe40003f46270 */
[----:B------:R-:W-:Y:S02]  /*aad0*/  ISETP.GE.AND P1, PT, R3, R118, PT ;  /* 0x000000760300720c */ /* 0x000fe40003f26270 */
[----:B------:R-:W-:Y:S02]  /*aae0*/  LEA.HI.X.SX32 R3, R9, R2, 0x1, P0 ;  /* 0x0000000209037211 */ /* 0x000fe400000f0eff */
[----:B------:R-:W-:-:S04]  /*aaf0*/  LEA R2, P0, R0, c[0x0][0x208], 0x2 ;  /* 0x0000820000027a11 */ /* 0x000fc800078010ff */
[----:B------:R-:W-:-:S05]  /*ab00*/  LEA.HI.X R3, R0, c[0x0][0x20c], R3, 0x2, P0 ;  /* 0x0000830000037a11 */ /* 0x000fca00000f1403 */
[----:B------:R2:W-:Y:S04]  /*ab10*/  @!P2 STG.E [R2.64], R4 ;  /* 0x000000040200a986 */ /* 0x0005e8000c101908 */
[----:B------:R2:W-:Y:S02]  /*ab20*/  @!P1 STG.E [R2.64+0x20], R5 ;  /* 0x0000200502009986 */ /* 0x0005e4000c101908 */
.L_x_4417:
[----:B--23--:R-:W-:Y:S05]  /*ab30*/  BSYNC B0 ;  /* 0x0000000000007941 */ /* 0x00cfea0003800000 */
.L_x_4416:
        /* <DEDUP_REMOVED lines=18> */
.L_x_4419:
[----:B------:R-:W-:Y:S05]  /*ac60*/  BSYNC B0 ;  /* 0x0000000000007941 */ /* 0x000fea0003800000 */
.L_x_4418:
        /* <DEDUP_REMOVED lines=10> */
.L_x_4421:
[----:B------:R-:W-:Y:S05]  /*ad10*/  BSYNC B0 ;  /* 0x0000000000007941 */ /* 0x000fea0003800000 */
.L_x_4420:
[----:B------:R-:W-:Y:S01]  /*ad20*/  IADD3 R3, R11, 0x20, RZ ;  /* 0x000000200b037810 */ /* 0x000fe20007ffe0ff */
[----:B------:R-:W-:Y:S03]  /*ad30*/  BSSY B0, `(.L_x_4422) ;  /* 0x0000009000007945 */ /* 0x000fe60003800000 */
[----:B------:R-:W-:-:S13]  /*ad40*/  ISETP.GE.AND P0, PT, R3, R118, PT ;  /* 0x000000760300720c */ /* 0x000fda0003f06270 */
[----:B------:R-:W-:Y:S05]  /*ad50*/  @P0 BRA `(.L_x_4423) ;  /* 0x0000006000000947 */ /* 0x000fea0003800000 */
[----:B------:R-:W-:Y:S02]  /*ad60*/  ISETP.GE.AND P2, PT, R16, c[0x0][0x220], PT ;  /* 0x0000880010007a0c */ /* 0x000fe40003f46270 */
[----:B------:R-:W-:Y:S02]  /*ad70*/  ISETP.GE.AND P1, PT, R2, c[0x0][0x220], PT ;  /* 0x0000880002007a0c */ /* 0x000fe40003f26270 */
[----:B------:R-:W-:-:S09]  /*ad80*/  ISETP.GE.AND P0, PT, R0, c[0x0][0x220], PT ;  /* 0x0000880000007a0c */ /* 0x000fd20003f06270 */
[----:B----4-:R3:W-:Y:S04]  /*ad90*/  @!P2 STG.E.128 [R4.64+0x3000], R52 ;  /* 0x003000340400a986 */ /* 0x0107e8000c101d08 */
[----:B-1----:R3:W-:Y:S04]  /*ada0*/  @!P1 STG.E.128 [R4.64+0x3080], R36 ;  /* 0x0030802404009986 */ /* 0x0027e8000c101d08 */
[----:B------:R3:W-:Y:S02]  /*adb0*/  @!P0 STG.E.128 [R4.64+0x3100], R20 ;  /* 0x0031001404008986 */ /* 0x0007e4000c101d08 */
.L_x_4423:
[----:B------:R-:W-:Y:S05]  /*adc0*/  BSYNC B0 ;  /* 0x0000000000007941 */ /* 0x000fea0003800000 */
.L_x_4422:
        /* <DEDUP_REMOVED lines=11> */
.L_x_4424:
        /* <DEDUP_REMOVED lines=16> */
.L_x_6152:


//--------------------- .text._ZN5flash24flash_fwd_splitkv_kernelI23Flash_fwd_kernel_traitsILi96ELi64ELi64ELi4ELb0ELb0EN7cutlass6half_tE19Flash_kernel_traitsILi96ELi64ELi64ELi4ES3_EELb1ELb0ELb0ELb0ELb0ELb1ELb1ELb0EEEvNS_16Flash_fwd_paramsE --------------------------
	.section	.text._ZN5flash24flash_fwd_splitkv_kernelI23Flash_fwd_kernel_traitsILi96ELi64ELi64ELi4ELb0ELb0EN7cutlass6half_tE19Flash_kernel_traitsILi96ELi64ELi64ELi4ES3_EELb1ELb0ELb0ELb0ELb0ELb1ELb1ELb0EEEvNS_16Flash_fwd_paramsE,"ax",@progbits
	.sectioninfo	@"SHI_REGISTERS=168"
	.align	128
        .global         _ZN5flash24flash_fwd_splitkv_kernelI23Flash_fwd_kernel_traitsILi96ELi64ELi64ELi4ELb0ELb0EN7cutlass6half_tE19Flash_kernel_traitsILi96ELi64ELi64ELi4ES3_EELb1ELb0ELb0ELb0ELb0ELb1ELb1ELb0EEEvNS_16Flash_fwd_paramsE
        .type           _ZN5flash24flash_fwd_splitkv_kernelI23Flash_fwd_kernel_traitsILi96ELi64ELi64ELi4ELb0ELb0EN7cutlass6half_tE19Flash_kernel_traitsILi96ELi64ELi64ELi4ES3_EELb1ELb0ELb0ELb0ELb0ELb1ELb1ELb0EEEvNS_16Flash_fwd_paramsE,@function
        .size           _ZN5flash24flash_fwd_splitkv_kernelI23Flash_fwd_kernel_traitsILi96ELi64ELi64ELi4ELb0ELb0EN7cutlass6half_tE19Flash_kernel_traitsILi96ELi64ELi64ELi4ES3_EELb1ELb0ELb0ELb0ELb0ELb1ELb1ELb0EEEvNS_16Flash_fwd_paramsE,(.L_x_6153 - _ZN5flash24flash_fwd_splitkv_kernelI23Flash_fwd_kernel_traitsILi96ELi64ELi64ELi4ELb0ELb0EN7cutlass6half_tE19Flash_kernel_traitsILi96ELi64ELi64ELi4ES3_EELb1ELb0ELb0ELb0ELb0ELb1ELb1ELb0EEEvNS_16Flash_fwd_paramsE)
        .other          _ZN5flash24flash_fwd_splitkv_kernelI23Flash_fwd_kernel_traitsILi96ELi64ELi64ELi4ELb0ELb0EN7cutlass6half_tE19Flash_kernel_traitsILi96ELi64ELi64ELi4ES3_EELb1ELb0ELb0ELb0ELb0ELb1ELb1ELb0EEEvNS_16Flash_fwd_paramsE,@"STO_CUDA_ENTRY STV_DEFAULT"
_ZN5flash24flash_fwd_splitkv_kernelI23Flash_fwd_kernel_traitsILi96ELi64ELi64ELi4ELb0ELb0EN7cutlass6half_tE19Flash_kernel_traitsILi96ELi64ELi64ELi4ES3_EELb1ELb0ELb0ELb0ELb0ELb1ELb1ELb0EEEvNS_16Flash_fwd_paramsE:
.text._ZN5flash24flash_fwd_splitkv_kernelI23Flash_fwd_kernel_traitsILi96ELi64ELi64ELi4ELb0ELb0EN7cutlass6half_tE19Flash_kernel_traitsILi96ELi64ELi64ELi4ES3_EELb1ELb0ELb0ELb0ELb0ELb1ELb1ELb0EEEvNS_16Flash_fwd_paramsE:
        /* <DEDUP_REMOVED lines=54> */
.L_x_4425:
[----:B---34-:R-:W-:Y:S02]  /*0360*/  MOV R3, c[0x0][0x218] ;  /* 0x0000860000037a02 */ /* 0x018fe40000000f00 */
.L_x_4426:
        /* <DEDUP_REMOVED lines=60> */
[----:B------:R-:W-:Y:S01]  /*0730*/  BSSY B0, `(.L_x_4428) ;  /* 0x000001a000007945 */ /* 0x000fe20003800000 */
[----:B------:R-:W-:Y:S01]  /*0740*/  IMAD.IADD R99, R99, 0x1, -R98 ;  /* 0x0000000163637824 */ /* 0x000fe200078e0a62 */
[----:B------:R-:W-:-:S04]  /*0750*/  LEA.HI R2, R3, R90, RZ, 0x3 ;  /* 0x0000005a03027211 */ /* 0x000fc800078f18ff */
[----:B------:R-:W-:Y:S02]  /*0760*/  LOP3.LUT R3, R2, 0xfffffff8, RZ, 0xc0, !PT ;  /* 0xfffffff802037812 */ /* 0x000fe400078ec0ff */
[----:B------:R-:W-:-:S03]  /*0770*/  SHF.R.S32.HI R0, RZ, 0x3, R2 ;  /* 0x00000003ff007819 */ /* 0x000fc60000011402 */
[----:B------:R-:W-:Y:S01]  /*0780*/  IMAD.IADD R90, R90, 0x1, -R3 ;  /* 0x000000015a5a7824 */ /* 0x000fe200078e0a03 */
[----:B------:R-:W-:Y:S01]  /*0790*/  ISETP.GE.AND P1, PT, R0, R99, PT ;  /* 0x000000630000720c */ /* 0x000fe20003f26270 */
[----:B------:R-:W-:Y:S02]  /*07a0*/  IMAD R3, R125, c[0x0][0x1c0], R12 ;  /* 0x000070007d037a24 */ /* 0x000fe400078e020c */
[----:B------:R-:W-:Y:S02]  /*07b0*/  IMAD.SHL.U32 R4, R90, 0x4, RZ ;  /* 0x000000045a047824 */ /* 0x000fe400078e00ff */
[----:B------:R-:W-:-:S03]  /*07c0*/  IMAD R3, R3, c[0x0][0x214], R98 ;  /* 0x0000850003037a24 */ /* 0x000fc600078e0262 */
[----:B------:R-:W-:Y:S01]  /*07d0*/  SHF.R.S32.HI R5, RZ, 0x1f, R4 ;  /* 0x0000001fff057819 */ /* 0x000fe20000011404 */
[----:B------:R-:W-:-:S04]  /*07e0*/  IMAD R7, R3, c[0x0][0x22c], RZ ;  /* 0x00008b0003077a24 */ /* 0x000fc800078e02ff */
        /* <DEDUP_REMOVED lines=14> */
.L_x_4429:
[----:B------:R-:W-:Y:S05]  /*08d0*/  BSYNC B0 ;  /* 0x0000000000007941 */ /* 0x000fea0003800000 */
.L_x_4428:
        /* <DEDUP_REMOVED lines=10> */
.L_x_4431:
[----:B------:R-:W-:Y:S05]  /*0980*/  BSYNC B0 ;  /* 0x0000000000007941 */ /* 0x000fea0003800000 */
.L_x_4430:
        /* <DEDUP_REMOVED lines=10> */
.L_x_4433:
[----:B------:R-:W-:Y:S05]  /*0a30*/  BSYNC B0 ;  /* 0x0000000000007941 */ /* 0x000fea0003800000 */
.L_x_4432:
        /* <DEDUP_REMOVED lines=10> */
.L_x_4435:
[----:B------:R-:W-:Y:S05]  /*0ae0*/  BSYNC B0 ;  /* 0x0000000000007941 */ /* 0x000fea0003800000 */
.L_x_4434:
        /* <DEDUP_REMOVED lines=20> */
.L_x_4427:
        /* <DEDUP_REMOVED lines=93> */
.L_x_4436:
        /* <DEDUP_REMOVED lines=15> */
.L_x_4438:
        /* <DEDUP_REMOVED lines=50> */
.L_x_4437:
        /* <DEDUP_REMOVED lines=115> */
.L_x_4440:
[----:B------:R-:W-:Y:S05]  /*1d40*/  BSYNC B0 ;  /* 0x0000000000007941 */ /* 0x000fea0003800000 */
.L_x_4439:
        /* <DEDUP_REMOVED lines=36> */
.L_x_4442:
[----:B------:R-:W-:Y:S05]  /*1f90*/  BSYNC B0 ;  /* 0x0000000000007941 */ /* 0x000fea0003800000 */
.L_x_4441:
        /* <DEDUP_REMOVED lines=33> */
.L_x_4444:
[----:B------:R-:W-:Y:S05]  /*21b0*/  BSYNC B0 ;  /* 0x0000000000007941 */ /* 0x000fea0003800000 */
.L_x_4443:
        /* <DEDUP_REMOVED lines=36> */
.L_x_4446:
[----:B------:R-:W-:Y:S05]  /*2400*/  BSYNC B0 ;  /* 0x0000000000007941 */ /* 0x000fea0003800000 */
.L_x_4445:
        /* <DEDUP_REMOVED lines=39> */
.L_x_4448:
[----:B------:R-:W-:Y:S05]  /*2680*/  BSYNC B0 ;  /* 0x0000000000007941 */ /* 0x000fea0003800000 */
.L_x_4447:
        /* <DEDUP_REMOVED lines=38> */
.L_x_4450:
[----:B------:R-:W-:Y:S05]  /*28f0*/  BSYNC B0 ;  /* 0x0000000000007941 */ /* 0x000fea0003800000 */
.L_x_4449:
[----:B------:R-:W-:Y:S01]  /*2900*/  LEA.HI R9, R112, R112, RZ, 0x1 ;  /* 0x0000007070097211 */ /* 0x000fe200078f08ff */
[----:B------:R-:W-:Y:S01]  /*2910*/  IMAD.SHL.U32 R87, R87, 0x40, RZ ;  /* 0x0000004057577824 */ /* 0x000fe200078e00ff */
[----:B------:R-:W-:Y:S01]  /*2920*/  SHF.R.S32.HI R92, RZ, 0x1f, R5 ;  /* 0x0000001fff5c7819 */ /* 0x000fe20000011405 */
[----:B------:R-:W-:Y:S01]  /*2930*/  IMAD.SHL.U32 R8, R8, 0x8, RZ ;  /* 0x0000000808087824 */ /* 0x000fe200078e00ff */
[----:B------:R-:W-:Y:S01]  /*2940*/  LOP3.LUT R6, R6, 0x7fffffe, RZ, 0xc0, !PT ;  /* 0x07fffffe06067812 */ /* 0x000fe200078ec0ff */
        /* <DEDUP_REMOVED lines=15> */
[--C-:B------:R-:W-:Y:S01]  /*2a40*/  IMAD R6, R95, 0x200, R92.reuse ;  /* 0x000002005f067824 */ /* 0x100fe200078e025c */
[----:B------:R-:W-:Y:S01]  /*2a50*/  SHF.R.U32.HI R5, RZ, 0x3, R5 ;  /* 0x00000003ff057819 */ /* 0x000fe20000011605 */
[C---:B------:R-:W-:Y:S01]  /*2a60*/  IMAD R110, R93.reuse, 0x20, R92 ;  /* 0x000000205d6e7824 */ /* 0x040fe200078e025c */
[----:B------:R-:W-:Y:S01]  /*2a70*/  SHF.R.U32.HI R87, RZ, 0x3, R87 ;  /* 0x00000003ff577819 */ /* 0x000fe20000011657 */
[----:B------:R-:W-:Y:S01]  /*2a80*/  IMAD R6, R93, 0x20, R6 ;  /* 0x000000205d067824 */ /* 0x000fe200078e0206 */
[----:B------:R-:W-:-:S02]  /*2a90*/  LOP3.LUT R5, R8, R5, RZ, 0x3c, !PT ;  /* 0x0000000508057212 */ /* 0x000fc400078e3cff */
[----:B------:R-:W-:-:S03]  /*2aa0*/  LOP3.LUT R87, R10, R87, RZ, 0x3c, !PT ;  /* 0x000000570a577212 */ /* 0x000fc600078e3cff */
[----:B------:R-:W-:Y:S02]  /*2ab0*/  IMAD.U32 R112, R112, 0x20, R5 ;  /* 0x0000002070707824 */ /* 0x000fe400078e0005 */
[----:B------:R-:W-:Y:S02]  /*2ac0*/  IMAD.IADD R113, R87, 0x1, R6 ;  /* 0x0000000157717824 */ /* 0x000fe400078e0206 */
[----:B------:R-:W-:Y:S02]  /*2ad0*/  IMAD.SHL.U32 R112, R112, 0x2, RZ ;  /* 0x0000000270707824 */ /* 0x000fe400078e00ff */
[----:B------:R-:W-:Y:S02]  /*2ae0*/  IMAD.SHL.U32 R113, R113, 0x2, RZ ;  /* 0x0000000271717824 */ /* 0x000fe400078e00ff */
[----:B------:R-:W-:Y:S01]  /*2af0*/  IMAD.MOV.U32 R5, RZ, RZ, 0x20 ;  /* 0x00000020ff057424 */ /* 0x000fe200078e00ff */
[----:B------:R-:W-:Y:S01]  /*2b00*/  LDSM.16.M88.4 R12, [R112+0x3000] ;  /* 0x00300000700c783b */ /* 0x000fe20000000200 */
[----:B------:R-:W-:-:S02]  /*2b10*/  IMAD R111, R3, 0x2, R113 ;  /* 0x00000002036f7824 */ /* 0x000fc400078e0271 */
[----:B------:R-:W-:Y:S01]  /*2b20*/  IMAD.IADD R110, R87, 0x1, R110 ;  /* 0x00000001576e7824 */ /* 0x000fe200078e026e */
[----:B------:R-:W2:Y:S01]  /*2b30*/  LDSM.16.M88.4 R60, [R113] ;  /* 0x00000000713c783b */ /* 0x000ea20000000200 */
[----:B------:R-:W-:-:S03]  /*2b40*/  SEL R5, R5, 0xffffffe0, !P0 ;  /* 0xffffffe005057807 */ /* 0x000fc60004000000 */
[----:B------:R-:W-:Y:S02]  /*2b50*/  LDSM.16.M88.4 R72, [R111] ;  /* 0x000000006f48783b */ /* 0x000fe40000000200 */
[----:B------:R-:W-:Y:S02]  /*2b60*/  IMAD.IADD R109, R112, 0x1, R5 ;  /* 0x00000001706d7824 */ /* 0x000fe400078e0205 */
[----:B------:R-:W5:Y:S04]  /*2b70*/  LDSM.16.M88.4 R48, [R112+0x3400] ;  /* 0x003400007030783b */ /* 0x000f680000000200 */
[----:B------:R-:W1:Y:S04]  /*2b80*/  LDSM.16.M88.4 R4, [R109+0x3000] ;  /* 0x003000006d04783b */ /* 0x000e680000000200 */
[----:B------:R-:W-:Y:S04]  /*2b90*/  LDSM.16.M88.4 R8, [R112+0x4000] ;  /* 0x004000007008783b */ /* 0x000fe80000000200 */
[----:B------:R-:W3:Y:S04]  /*2ba0*/  LDSM.16.M88.4 R56, [R113+0x1000] ;  /* 0x001000007138783b */ /* 0x000ee80000000200 */
[----:B------:R-:W4:Y:S04]  /*2bb0*/  LDSM.16.M88.4 R40, [R112+0x3800] ;  /* 0x003800007028783b */ /* 0x000f280000000200 */
[----:B------:R-:W3:Y:S04]  /*2bc0*/  LDSM.16.M88.4 R24, [R112+0x3c00] ;  /* 0x003c00007018783b */ /* 0x000ee80000000200 */
[----:B-1----:R-:W1:Y:S04]  /*2bd0*/  LDSM.16.M88.4 R20, [R109+0x3400] ;  /* 0x003400006d14783b */ /* 0x002e680000000200 */
[----:B------:R-:W-:Y:S01]  /*2be0*/  LDSM.16.M88.4 R52, [R109+0x4000] ;  /* 0x004000006d34783b */ /* 0x000fe20000000200 */
[C---:B--2---:R-:W-:Y:S03]  /*2bf0*/  HMMA.16816.F32 R16, R60.reuse, R12, RZ ;  /* 0x0000000c3c10723c */ /* 0x044fe600000018ff */
[----:B------:R-:W2:Y:S04]  /*2c00*/  LDSM.16.M88.4 R36, [R111+0x1000] ;  /* 0x001000006f24783b */ /* 0x000ea80000000200 */
[----:B------:R-:W-:Y:S01]  /*2c10*/  LDSM.16.M88.4 R80, [R112+0x4400] ;  /* 0x004400007050783b */ /* 0x000fe20000000200 */
[C---:B------:R-:W-:Y:S03]  /*2c20*/  HMMA.16816.F32 R12, R60.reuse, R14, RZ ;  /* 0x0000000e3c0c723c */ /* 0x040fe600000018ff */
[----:B------:R-:W-:Y:S04]  /*2c30*/  LDSM.16.M88.4 R68, [R109+0x3c00] ;  /* 0x003c00006d44783b */ /* 0x000fe80000000200 */
[----:B------:R-:W-:Y:S01]  /*2c40*/  LDSM.16.M88.4 R32, [R109+0x4400] ;  /* 0x004400006d20783b */ /* 0x000fe20000000200 */
[----:B-----5:R-:W-:Y:S08]  /*2c50*/  HMMA.16816.F32 R28, R60, R48, RZ ;  /* 0x000000303c1c723c */ /* 0x020ff000000018ff */
[C---:B------:R-:W-:Y:S08]  /*2c60*/  HMMA.16816.F32 R16, R72.reuse, R4, R16 ;  /* 0x000000044810723c */ /* 0x040ff00000001810 */
[----:B------:R-:W-:Y:S01]  /*2c70*/  HMMA.16816.F32 R12, R72, R6, R12 ;  /* 0x00000006480c723c */ /* 0x000fe2000000180c */
[----:B------:R-:W5:Y:S07]  /*2c80*/  LDSM.16.M88.4 R4, [R109+0x3800] ;  /* 0x003800006d04783b */ /* 0x000f6e0000000200 */
[----:B------:R-:W-:Y:S08]  /*2c90*/  HMMA.16816.F32 R48, R60, R50, RZ ;  /* 0x000000323c30723c */ /* 0x000ff000000018ff */
[C---:B---3--:R-:W-:Y:S08]  /*2ca0*/  HMMA.16816.F32 R16, R56.reuse, R8, R16 ;  /* 0x000000083810723c */ /* 0x048ff00000001810 */
[----:B------:R-:W-:Y:S01]  /*2cb0*/  HMMA.16816.F32 R12, R56, R10, R12 ;  /* 0x0000000a380c723c */ /* 0x000fe2000000180c */
[----:B------:R-:W-:Y:S07]  /*2cc0*/  LDSM.16.M88.4 R8, [R109+0x5000] ;  /* 0x005000006d08783b */ /* 0x000fee0000000200 */
[C---:B----4-:R-:W-:Y:S08]  /*2cd0*/  HMMA.16816.F32 R44, R60.reuse, R40, RZ ;  /* 0x000000283c2c723c */ /* 0x050ff000000018ff */
[C---:B------:R-:W-:Y:S08]  /*2ce0*/  HMMA.16816.F32 R40, R60.reuse, R42, RZ ;  /* 0x0000002a3c28723c */ /* 0x040ff000000018ff */
[C---:B------:R-:W-:Y:S08]  /*2cf0*/  HMMA.16816.F32 R64, R60.reuse, R24, RZ ;  /* 0x000000183c40723c */ /* 0x040ff000000018ff */
[----:B------:R-:W-:Y:S01]  /*2d00*/  HMMA.16816.F32 R60, R60, R26, RZ ;  /* 0x0000001a3c3c723c */ /* 0x000fe200000018ff */
[----:B------:R-:W-:Y:S07]  /*2d10*/  LDSM.16.M88.4 R24, [R113+0x2000] ;  /* 0x002000007118783b */ /* 0x000fee0000000200 */
[C---:B-1----:R-:W-:Y:S08]  /*2d20*/  HMMA.16816.F32 R28, R72.reuse, R20, R28 ;  /* 0x00000014481c723c */ /* 0x042ff0000000181c */
[----:B------:R-:W-:Y:S01]  /*2d30*/  HMMA.16816.F32 R48, R72, R22, R48 ;  /* 0x000000164830723c */ /* 0x000fe20000001830 */
[----:B------:R-:W1:Y:S07]  /*2d40*/  LDSM.16.M88.4 R20, [R112+0x5000] ;  /* 0x005000007014783b */ /* 0x000e6e0000000200 */
[C---:B--2---:R-:W-:Y:S08]  /*2d50*/  HMMA.16816.F32 R16, R36.reuse, R52, R16 ;  /* 0x000000342410723c */ /* 0x044ff00000001810 */
[----:B------:R-:W-:Y:S01]  /*2d60*/  HMMA.16816.F32 R12, R36, R54, R12 ;  /* 0x00000036240c723c */ /* 0x000fe2000000180c */
[----:B------:R-:W2:Y:S07]  /*2d70*/  LDSM.16.M88.4 R52, [R112+0x4800] ;  /* 0x004800007034783b */ /* 0x000eae0000000200 */
[C---:B-----5:R-:W-:Y:S08]  /*2d80*/  HMMA.16816.F32 R44, R72.reuse, R4, R44 ;  /* 0x00000004482c723c */ /* 0x060ff0000000182c */
[----:B------:R-:W-:Y:S01]  /*2d90*/  HMMA.16816.F32 R40, R72, R6, R40 ;  /* 0x000000064828723c */ /* 0x000fe20000001828 */
[----:B------:R-:W3:Y:S07]  /*2da0*/  LDSM.16.M88.4 R4, [R111+0x2000] ;  /* 0x002000006f04783b */ /* 0x000eee0000000200 */
[C---:B------:R-:W-:Y:S08]  /*2db0*/  HMMA.16816.F32 R28, R56.reuse, R80, R28 ;  /* 0x00000050381c723c */ /* 0x040ff0000000181c */
[----:B------:R-:W-:Y:S08]  /*2dc0*/  HMMA.16816.F32 R48, R56, R82, R48 ;  /* 0x000000523830723c */ /* 0x000ff00000001830 */
[C---:B-1----:R-:W-:Y:S08]  /*2dd0*/  HMMA.16816.F32 R16, R24.reuse, R20, R16 ;  /* 0x000000141810723c */ /* 0x042ff00000001810 */
[----:B------:R-:W-:Y:S01]  /*2de0*/  HMMA.16816.F32 R12, R24, R22, R12 ;  /* 0x00000016180c723c */ /* 0x000fe2000000180c */
[----:B------:R-:W1:Y:S07]  /*2df0*/  LDSM.16.M88.4 R20, [R109+0x4800] ;  /* 0x004800006d14783b */ /* 0x000e6e0000000200 */
[----:B------:R-:W-:Y:S01]  /*2e00*/  HMMA.16816.F32 R76, R72, R68, R64 ;  /* 0x00000044484c723c */ /* 0x000fe20000001840 */
[----:B------:R-:W4:Y:S07]  /*2e10*/  LDSM.16.M88.4 R64, [R112+0x5400] ;  /* 0x005400007040783b */ /* 0x000f2e0000000200 */
[----:B------:R-:W-:Y:S08]  /*2e20*/  HMMA.16816.F32 R28, R36, R32, R28 ;  /* 0x00000020241c723c */ /* 0x000ff0000000181c */
[----:B--2---:R-:W-:Y:S01]  /*2e30*/  HMMA.16816.F32 R80, R56, R52, R44 ;  /* 0x000000343850723c */ /* 0x004fe2000000182c */
[----:B------:R-:W-:Y:S07]  /*2e40*/  LDSM.16.M88.4 R44, [R109+0x5400] ;  /* 0x005400006d2c783b */ /* 0x000fee0000000200 */
[----:B------:R-:W-:Y:S01]  /*2e50*/  HMMA.16816.F32 R48, R36, R34, R48 ;  /* 0x000000222430723c */ /* 0x000fe20000001830 */
[----:B------:R-:W2:Y:S07]  /*2e60*/  LDSM.16.M88.4 R32, [R112+0x4c00] ;  /* 0x004c00007020783b */ /* 0x000eae0000000200 */
[----:B------:R-:W-:Y:S08]  /*2e70*/  HMMA.16816.F32 R40, R56, R54, R40 ;  /* 0x000000363828723c */ /* 0x000ff00000001828 */
[C---:B---3--:R-:W-:Y:S08]  /*2e80*/  HMMA.16816.F32 R16, R4.reuse, R8, R16 ;  /* 0x000000080410723c */ /* 0x048ff00000001810 */
[----:B------:R-:W-:Y:S01]  /*2e90*/  HMMA.16816.F32 R12, R4, R10, R12 ;  /* 0x0000000a040c723c */ /* 0x000fe2000000180c */
[----:B------:R-:W3:Y:S07]  /*2ea0*/  LDSM.16.M88.4 R8, [R112+0x5800] ;  /* 0x005800007008783b */ /* 0x000eee0000000200 */
[----:B------:R-:W-:Y:S08]  /*2eb0*/  HMMA.16816.F32 R60, R72, R70, R60 ;  /* 0x00000046483c723c */ /* 0x000ff0000000183c */
[----:B-1----:R-:W-:Y:S01]  /*2ec0*/  HMMA.16816.F32 R80, R36, R20, R80 ;  /* 0x000000142450723c */ /* 0x002fe20000001850 */
[----:B------:R-:W-:-:S02]  /*2ed0*/  FMUL.FTZ R16, R16, c[0x0][0x2ec] ;  /* 0x0000bb0010107a20 */ /* 0x000fc40000410000 */
[----:B------:R-:W-:Y:S02]  /*2ee0*/  FMUL.FTZ R17, R17, c[0x0][0x2ec] ;  /* 0x0000bb0011117a20 */ /* 0x000fe40000410000 */
[----:B------:R-:W1:Y:S01]  /*2ef0*/  MUFU.TANH R52, R16 ;  /* 0x0000001000347308 */ /* 0x000e620000002400 */
[----:B------:R-:W-:Y:S02]  /*2f00*/  FMUL.FTZ R54, R18, c[0x0][0x2ec] ;  /* 0x0000bb0012367a20 */ /* 0x000fe40000410000 */
[----:B------:R-:W-:Y:S01]  /*2f10*/  HMMA.16816.F32 R40, R36, R22, R40 ;  /* 0x000000162428723c */ /* 0x000fe20000001828 */
[----:B------:R-:W5:Y:S01]  /*2f20*/  LDSM.16.M88.4 R20, [R109+0x4c00] ;  /* 0x004c00006d14783b */ /* 0x000f620000000200 */
[----:B------:R-:W-:Y:S02]  /*2f30*/  FMUL.FTZ R12, R12, c[0x0][0x2ec] ;  /* 0x0000bb000c0c7a20 */ /* 0x000fe40000410000 */
[----:B------:R-:W-:Y:S01]  /*2f40*/  FMUL.FTZ R13, R13, c[0x0][0x2ec] ;  /* 0x0000bb000d0d7a20 */ /* 0x000fe20000410000 */
[----:B------:R1:W1:Y:S01]  /*2f50*/  MUFU.TANH R53, R17 ;  /* 0x0000001100357308 */ /* 0x0002620000002400 */
[----:B------:R-:W-:-:S02]  /*2f60*/  FMUL.FTZ R14, R14, c[0x0][0x2ec] ;  /* 0x0000bb000e0e7a20 */ /* 0x000fc40000410000 */
[----:B----4-:R-:W-:Y:S01]  /*2f70*/  HMMA.16816.F32 R28, R24, R64, R28 ;  /* 0x00000040181c723c */ /* 0x010fe2000000181c */
[----:B------:R-:W-:-:S04]  /*2f80*/  FMUL.FTZ R15, R15, c[0x0][0x2ec] ;  /* 0x0000bb000f0f7a20 */ /* 0x000fc80000410000 */
[----:B------:R-:W-:Y:S03]  /*2f90*/  MUFU.TANH R55, R12 ;  /* 0x0000000c00377308 */ /* 0x000fe60000002400 */
[----:B--2---:R-:W-:Y:S05]  /*2fa0*/  HMMA.16816.F32 R60, R56, R34, R60 ;  /* 0x00000022383c723c */ /* 0x004fea000000183c */
[----:B------:R-:W-:Y:S03]  /*2fb0*/  MUFU.TANH R54, R54 ;  /* 0x0000003600367308 */ /* 0x000fe60000002400 */
[----:B------:R-:W-:Y:S08]  /*2fc0*/  HMMA.16816.F32 R48, R24, R66, R48 ;  /* 0x000000421830723c */ /* 0x000ff00000001830 */
[----:B------:R-:W-:Y:S08]  /*2fd0*/  HMMA.16816.F32 R76, R56, R32, R76 ;  /* 0x00000020384c723c */ /* 0x000ff0000000184c */
[C---:B---3--:R-:W-:Y:S08]  /*2fe0*/  HMMA.16816.F32 R80, R24.reuse, R8, R80 ;  /* 0x000000081850723c */ /* 0x048ff00000001850 */
[----:B------:R-:W-:Y:S01]  /*2ff0*/  HMMA.16816.F32 R40, R24, R10, R40 ;  /* 0x0000000a1828723c */ /* 0x000fe20000001828 */
[----:B------:R-:W2:Y:S07]  /*3000*/  LDSM.16.M88.4 R8, [R112+0x5c00] ;  /* 0x005c00007008783b */ /* 0x000eae0000000200 */
[----:B------:R-:W-:Y:S01]  /*3010*/  HMMA.16816.F32 R28, R4, R44, R28 ;  /* 0x0000002c041c723c */ /* 0x000fe2000000181c */
[----:B------:R-:W-:Y:S06]  /*3020*/  MUFU.TANH R44, R13 ;  /* 0x0000000d002c7308 */ /* 0x000fec0000002400 */
[----:B------:R-:W-:Y:S01]  /*3030*/  FMUL.FTZ R45, R19, c[0x0][0x2ec] ;  /* 0x0000bb00132d7a20 */ /* 0x000fe20000410000 */
[----:B-----5:R-:W-:Y:S01]  /*3040*/  HMMA.16816.F32 R60, R36, R22, R60 ;  /* 0x00000016243c723c */ /* 0x020fe2000000183c */
[----:B-1----:R-:W1:Y:S04]  /*3050*/  LDSM.16.M88.4 R16, [R109+0x5800] ;  /* 0x005800006d10783b */ /* 0x002e680000000200 */
[----:B------:R-:W-:Y:S03]  /*3060*/  MUFU.TANH R45, R45 ;  /* 0x0000002d002d7308 */ /* 0x000fe60000002400 */
[----:B------:R-:W-:Y:S05]  /*3070*/  HMMA.16816.F32 R48, R4, R46, R48 ;  /* 0x0000002e0430723c */ /* 0x000fea0000001830 */
[----:B------:R-:W3:Y:S03]  /*3080*/  MUFU.TANH R46, R14 ;  /* 0x0000000e002e7308 */ /* 0x000ee60000002400 */
[----:B------:R-:W-:Y:S01]  /*3090*/  HMMA.16816.F32 R76, R36, R20, R76 ;  /* 0x00000014244c723c */ /* 0x000fe2000000184c */
[----:B------:R-:W-:-:S02]  /*30a0*/  FMUL.FTZ R28, R28, c[0x0][0x2ec] ;  /* 0x0000bb001c1c7a20 */ /* 0x000fc40000410000 */
[----:B------:R-:W-:Y:S02]  /*30b0*/  FMUL.FTZ R29, R29, c[0x0][0x2ec] ;  /* 0x0000bb001d1d7a20 */ /* 0x000fe40000410000 */
[----:B------:R4:W-:Y:S02]  /*30c0*/  MUFU.TANH R47, R15 ;  /* 0x0000000f002f7308 */ /* 0x0009e40000002400 */
[----:B------:R-:W-:Y:S01]  /*30d0*/  IMAD R21, R95, 0x10, R98 ;  /* 0x000000105f157824 */ /* 0x000fe200078e0262 */
[C---:B--2---:R-:W-:Y:S04]  /*30e0*/  HMMA.16816.F32 R60, R24.reuse, R10, R60 ;  /* 0x0000000a183c723c */ /* 0x044fe8000000183c */
[----:B------:R-:W-:Y:S01]  /*30f0*/  IADD3 R94, R21, 0x1, R94 ;  /* 0x00000001155e7810 */ /* 0x000fe20007ffe05e */
[----:B------:R-:W-:Y:S01]  /*3100*/  IMAD.SHL.U32 R21, R90, 0x2, RZ ;  /* 0x000000025a157824 */ /* 0x000fe200078e00ff */
[----:B------:R-:W2:Y:S02]  /*3110*/  MUFU.TANH R28, R28 ;  /* 0x0000001c001c7308 */ /* 0x000ea40000002400 */
[----:B------:R-:W-:Y:S01]  /*3120*/  IADD3 R20, R91, R94, -R99 ;  /* 0x0000005e5b147210 */ /* 0x000fe20007ffe863 */
[----:B------:R-:W-:Y:S01]  /*3130*/  FMUL.FTZ R32, R48, c[0x0][0x2ec] ;  /* 0x0000bb0030207a20 */ /* 0x000fe20000410000 */
[----:B------:R-:W-:Y:S01]  /*3140*/  LOP3.LUT R21, R21, 0x6, RZ, 0xc0, !PT ;  /* 0x0000000615157812 */ /* 0x000fe200078ec0ff */
[----:B------:R-:W-:Y:S01]  /*3150*/  FMUL.FTZ R33, R49, c[0x0][0x2ec] ;  /* 0x0000bb0031217a20 */ /* 0x000fe20000410000 */
[----:B------:R-:W-:Y:S01]  /*3160*/  IADD3 R20, R20, c[0x0][0x2e8], RZ ;  /* 0x0000ba0014147a10 */ /* 0x000fe20007ffe0ff */
[----:B----4-:R-:W4:Y:S01]  /*3170*/  LDSM.16.M88.4 R12, [R109+0x5c00] ;  /* 0x005c00006d0c783b */ /* 0x010f220000000200 */
[----:B------:R-:W5:Y:S01]  /*3180*/  MUFU.TANH R29, R29 ;  /* 0x0000001d001d7308 */ /* 0x000f620000002400 */
[----:B------:R-:W-:Y:S01]  /*3190*/  FMUL.FTZ R50, R50, c[0x0][0x2ec] ;  /* 0x0000bb0032327a20 */ /* 0x000fe20000410000 */
[----:B------:R-:W-:Y:S01]  /*31a0*/  HMMA.16816.F32 R76, R24, R8, R76 ;  /* 0x00000008184c723c */ /* 0x000fe2000000184c */
[----:B------:R-:W-:Y:S01]  /*31b0*/  IADD3 R98, R20, 0x8, RZ ;  /* 0x0000000814627810 */ /* 0x000fe20007ffe0ff */
[----:B------:R-:W-:-:S04]  /*31c0*/  DEPBAR.LE SB0, 0x0 ;  /* 0x000080000000791a */ /* 0x000fc80000000000 */
[-C--:B------:R-:W-:Y:S01]  /*31d0*/  IMNMX R99, R20, R91.reuse, PT ;  /* 0x0000005b14637217 */ /* 0x080fe20003800200 */
[----:B------:R-:W-:Y:S01]  /*31e0*/  IMAD.IADD R8, R0, 0x1, R21 ;  /* 0x0000000100087824 */ /* 0x000fe200078e0215 */
[C---:B-1----:R-:W-:Y:S01]  /*31f0*/  HMMA.16816.F32 R40, R4.reuse, R18, R40 ;  /* 0x000000120428723c */ /* 0x042fe20000001828 */
[----:B------:R-:W-:Y:S01]  /*3200*/  IMNMX R98, R98, R91, PT ;  /* 0x0000005b62627217 */ /* 0x000fe20003800200 */
[----:B------:R-:W1:Y:S02]  /*3210*/  MUFU.TANH R32, R32 ;  /* 0x0000002000207308 */ /* 0x000e640000002400 */
[C---:B------:R-:W-:Y:S02]  /*3220*/  IADD3 R10, R8.reuse, 0x1, RZ ;  /* 0x00000001080a7810 */ /* 0x040fe40007ffe0ff */
[-C--:B------:R-:W-:Y:S01]  /*3230*/  ISETP.GE.AND P5, PT, R8, R99.reuse, PT ;  /* 0x000000630800720c */ /* 0x080fe20003fa6270 */
[----:B------:R-:W-:Y:S01]  /*3240*/  FMUL.FTZ R19, R51, c[0x0][0x2ec] ;  /* 0x0000bb0033137a20 */ /* 0x000fe20000410000 */
[----:B------:R-:W-:Y:S01]  /*3250*/  HMMA.16816.F32 R80, R4, R16, R80 ;  /* 0x000000100450723c */ /* 0x000fe20000001850 */
[C---:B------:R-:W-:Y:S01]  /*3260*/  ISETP.GE.AND P1, PT, R10.reuse, R99, PT ;  /* 0x000000630a00720c */ /* 0x040fe20003f26270 */
[----:B------:R-:W1:Y:S01]  /*3270*/  MUFU.TANH R33, R33 ;  /* 0x0000002100217308 */ /* 0x000e620000002400 */
[----:B------:R-:W-:-:S02]  /*3280*/  ISETP.GE.AND P3, PT, R10, R98, PT ;  /* 0x000000620a00720c */ /* 0x000fc40003f66270 */
[----:B------:R-:W-:Y:S02]  /*3290*/  IADD3 R20, R8, 0x8, RZ ;  /* 0x0000000808147810 */ /* 0x000fe40007ffe0ff */
[----:B------:R-:W-:Y:S01]  /*32a0*/  FMUL.FTZ R16, R30, c[0x0][0x2ec] ;  /* 0x0000bb001e107a20 */ /* 0x000fe20000410000 */
[----:B------:R-:W-:Y:S01]  /*32b0*/  IADD3 R10, R8, 0x10, RZ ;  /* 0x00000010080a7810 */ /* 0x000fe20007ffe0ff */
[----:B------:R-:W-:Y:S01]  /*32c0*/  FMUL.FTZ R17, R31, c[0x0][0x2ec] ;  /* 0x0000bb001f117a20 */ /* 0x000fe20000410000 */
[----:B------:R-:W1:Y:S01]  /*32d0*/  MUFU.TANH R18, R50 ;  /* 0x0000003200127308 */ /* 0x000e620000002400 */
[----:B------:R-:W-:Y:S02]  /*32e0*/  FSEL R52, R52, -INF , !P5 ;  /* 0xff80000034347808 */ /* 0x000fe40006800000 */
[----:B------:R-:W-:Y:S02]  /*32f0*/  FSEL R53, R53, -INF , !P1 ;  /* 0xff80000035357808 */ /* 0x000fe40004800000 */
[----:B------:R-:W-:Y:S01]  /*3300*/  ISETP.GE.AND P4, PT, R20, R98, PT ;  /* 0x000000621400720c */ /* 0x000fe20003f86270 */
[----:B------:R-:W-:Y:S01]  /*3310*/  FMUL.FTZ R9, R40, c[0x0][0x2ec] ;  /* 0x0000bb0028097a20 */ /* 0x000fe20000410000 */
[-C--:B------:R-:W-:Y:S01]  /*3320*/  ISETP.GE.AND P1, PT, R10, R99.reuse, PT ;  /* 0x000000630a00720c */ /* 0x080fe20003f26270 */
[----:B------:R-:W1:Y:S01]  /*3330*/  MUFU.TANH R16, R16 ;  /* 0x0000001000107308 */ /* 0x000e620000002400 */
[----:B------:R-:W-:Y:S01]  /*3340*/  FMUL.FTZ R42, R42, c[0x0][0x2ec] ;  /* 0x0000bb002a2a7a20 */ /* 0x000fe20000410000 */
[----:B---3--:R-:W-:Y:S01]  /*3350*/  FSEL R46, R46, -INF , !P4 ;  /* 0xff8000002e2e7808 */ /* 0x008fe20006000000 */
[----:B----4-:R-:W-:Y:S01]  /*3360*/  HMMA.16816.F32 R60, R4, R14, R60 ;  /* 0x0000000e043c723c */ /* 0x010fe2000000183c */
[----:B------:R-:W-:Y:S01]  /*3370*/  ISETP.GE.AND P2, PT, R20, R99, PT ;  /* 0x000000631400720c */ /* 0x000fe20003f46270 */
[----:B------:R-:W-:-:S02]  /*3380*/  FMUL.FTZ R41, R41, c[0x0][0x2ec] ;  /* 0x0000bb0029297a20 */ /* 0x000fc40000410000 */
[----:B------:R-:W-:Y:S01]  /*3390*/  FMUL.FTZ R80, R80, c[0x0][0x2ec] ;  /* 0x0000bb0050507a20 */ /* 0x000fe20000410000 */
[----:B------:R-:W3:Y:S01]  /*33a0*/  MUFU.TANH R17, R17 ;  /* 0x0000001100117308 */ /* 0x000ee20000002400 */
[----:B------:R-:W-:Y:S01]  /*33b0*/  FMUL.FTZ R81, R81, c[0x0][0x2ec] ;  /* 0x0000bb0051517a20 */ /* 0x000fe20000410000 */
[----:B--2---:R-:W-:Y:S01]  /*33c0*/  FSEL R15, R28, -INF , !P1 ;  /* 0xff8000001c0f7808 */ /* 0x004fe20004800000 */
[----:B------:R-:W-:Y:S01]  /*33d0*/  HMMA.16816.F32 R76, R4, R12, R76 ;  /* 0x0000000c044c723c */ /* 0x000fe2000000184c */
[----:B------:R-:W-:Y:S01]  /*33e0*/  FSEL R55, R55, -INF , !P2 ;  /* 0xff80000037377808 */ /* 0x000fe20005000000 */
[----:B------:R-:W-:Y:S01]  /*33f0*/  FMUL.FTZ R82, R82, c[0x0][0x2ec] ;  /* 0x0000bb0052527a20 */ /* 0x000fe20000410000 */
[----:B------:R-:W-:Y:S01]  /*3400*/  IADD3 R14, R8, 0x28, RZ ;  /* 0x00000028080e7810 */ /* 0x000fe20007ffe0ff */
[----:B------:R-:W-:Y:S01]  /*3410*/  FMUL.FTZ R83, R83, c[0x0][0x2ec] ;  /* 0x0000bb0053537a20 */ /* 0x000fe20000410000 */
[----:B------:R-:W2:Y:S01]  /*3420*/  MUFU.TANH R19, R19 ;  /* 0x0000001300137308 */ /* 0x000ea20000002400 */
[----:B------:R-:W-:Y:S01]  /*3430*/  ISETP.GE.AND P2, PT, R10, R98, PT ;  /* 0x000000620a00720c */ /* 0x000fe20003f46270 */
[----:B------:R-:W-:Y:S01]  /*3440*/  FMUL.FTZ R43, R43, c[0x0][0x2ec] ;  /* 0x0000bb002b2b7a20 */ /* 0x000fe20000410000 */
[----:B------:R-:W-:-:S02]  /*3450*/  IADD3 R12, R8, 0x9, RZ ;  /* 0x00000009080c7810 */ /* 0x000fc40007ffe0ff */
[----:B------:R-:W-:Y:S02]  /*3460*/  IADD3 R6, R8, 0x11, RZ ;  /* 0x0000001108067810 */ /* 0x000fe40007ffe0ff */
[CC--:B------:R-:W-:Y:S01]  /*3470*/  ISETP.GE.AND P0, PT, R12.reuse, R99.reuse, PT ;  /* 0x000000630c00720c */ /* 0x0c0fe20003f06270 */
[----:B------:R-:W4:Y:S01]  /*3480*/  MUFU.TANH R9, R9 ;  /* 0x0000000900097308 */ /* 0x000f220000002400 */
[-C--:B------:R-:W-:Y:S02]  /*3490*/  ISETP.GE.AND P5, PT, R12, R98.reuse, PT ;  /* 0x000000620c00720c */ /* 0x080fe40003fa6270 */
[----:B------:R-:W-:Y:S01]  /*34a0*/  FSEL R5, R44, -INF , !P0 ;  /* 0xff8000002c057808 */ /* 0x000fe20004000000 */
[----:B------:R-:W-:Y:S01]  /*34b0*/  FMUL.FTZ R60, R60, c[0x0][0x2ec] ;  /* 0x0000bb003c3c7a20 */ /* 0x000fe20000410000 */
[-C--:B------:R-:W-:Y:S01]  /*34c0*/  ISETP.GE.AND P0, PT, R8, R98.reuse, PT ;  /* 0x000000620800720c */ /* 0x080fe20003f06270 */
[----:B------:R-:W-:Y:S01]  /*34d0*/  FMUL.FTZ R31, R62, c[0x0][0x2ec] ;  /* 0x0000bb003e1f7a20 */ /* 0x000fe20000410000 */
[C---:B------:R-:W-:Y:S01]  /*34e0*/  IADD3 R4, R8.reuse, 0x18, RZ ;  /* 0x0000001808047810 */ /* 0x040fe20007ffe0ff */
[----:B------:R-:W1:Y:S01]  /*34f0*/  MUFU.TANH R94, R42 ;  /* 0x0000002a005e7308 */ /* 0x000e620000002400 */
        /* <DEDUP_REMOVED lines=10> */
[----:B------:R-:W-:-:S02]  /*35a0*/  FSEL R6, R47, -INF , !P5 ;  /* 0xff8000002f067808 */ /* 0x000fc40006800000 */
[CC--:B------:R-:W-:Y:S02]  /*35b0*/  ISETP.GE.AND P4, PT, R4.reuse, R99.reuse, PT ;  /* 0x000000630400720c */ /* 0x0c0fe40003f86270 */
[-C--:B------:R-:W-:Y:S01]  /*35c0*/  ISETP.GE.AND P5, PT, R4, R98.reuse, PT ;  /* 0x000000620400720c */ /* 0x080fe20003fa6270 */
[----:B------:R-:W2:Y:S01]  /*35d0*/  MUFU.TANH R101, R80 ;  /* 0x0000005000657308 */ /* 0x000ea20000002400 */
[-C--:B------:R-:W-:Y:S02]  /*35e0*/  ISETP.GE.AND P1, PT, R7, R99.reuse, PT ;  /* 0x000000630700720c */ /* 0x080fe40003f26270 */
[----:B------:R-:W-:Y:S02]  /*35f0*/  IADD3 R4, R8, 0x20, RZ ;  /* 0x0000002008047810 */ /* 0x000fe40007ffe0ff */
[----:B-----5:R-:W-:Y:S02]  /*3600*/  FSEL R29, R29, -INF , !P0 ;  /* 0xff8000001d1d7808 */ /* 0x020fe40004000000 */
[----:B------:R-:W-:Y:S01]  /*3610*/  ISETP.GE.AND P0, PT, R7, R98, PT ;  /* 0x000000620700720c */ /* 0x000fe20003f06270 */
[----:B------:R-:W5:Y:S01]  /*3620*/  MUFU.TANH R95, R81 ;  /* 0x00000051005f7308 */ /* 0x000f620000002400 */
[----:B-1----:R-:W-:Y:S01]  /*3630*/  FSEL R13, R32, -INF , !P4 ;  /* 0xff800000200d7808 */ /* 0x002fe20006000000 */
[----:B------:R-:W-:Y:S01]  /*3640*/  FMUL.FTZ R32, R79, c[0x0][0x2ec] ;  /* 0x0000bb004f207a20 */ /* 0x000fe20000410000 */
[----:B------:R-:W-:Y:S01]  /*3650*/  FSEL R7, R33, -INF , !P1 ;  /* 0xff80000021077808 */ /* 0x000fe20004800000 */
[----:B------:R-:W-:Y:S01]  /*3660*/  FMUL.FTZ R33, R78, c[0x0][0x2ec] ;  /* 0x0000bb004e217a20 */ /* 0x000fe20000410000 */
[----:B------:R-:W-:-:S02]  /*3670*/  ISETP.GE.AND P4, PT, R4, R99, PT ;  /* 0x000000630400720c */ /* 0x000fc40003f86270 */
[----:B------:R-:W-:Y:S01]  /*3680*/  ISETP.GE.AND P1, PT, R4, R98, PT ;  /* 0x000000620400720c */ /* 0x000fe20003f26270 */
[----:B------:R-:W1:Y:S01]  /*3690*/  MUFU.TANH R102, R82 ;  /* 0x0000005200667308 */ /* 0x000e620000002400 */
[----:B------:R-:W-:Y:S02]  /*36a0*/  IADD3 R4, R8, 0x21, RZ ;  /* 0x0000002108047810 */ /* 0x000fe40007ffe0ff */
[----:B------:R-:W-:Y:S02]  /*36b0*/  FSEL R18, R18, -INF , !P5 ;  /* 0xff80000012127808 */ /* 0x000fe40006800000 */
[----:B------:R-:W-:Y:S02]  /*36c0*/  ISETP.GE.AND P5, PT, R14, R99, PT ;  /* 0x000000630e00720c */ /* 0x000fe40003fa6270 */
[----:B------:R-:W-:Y:S01]  /*36d0*/  FSEL R16, R16, -INF , !P2 ;  /* 0xff80000010107808 */ /* 0x000fe20005000000 */
[----:B------:R-:W1:Y:S01]  /*36e0*/  MUFU.TANH R11, R41 ;  /* 0x00000029000b7308 */ /* 0x000e620000002400 */
[----:B---3--:R-:W-:-:S02]  /*36f0*/  FSEL R10, R17, -INF , !P3 ;  /* 0xff800000110a7808 */ /* 0x008fc40005800000 */
[C---:B------:R-:W-:Y:S02]  /*3700*/  ISETP.GE.AND P2, PT, R4.reuse, R99, PT ;  /* 0x000000630400720c */ /* 0x040fe40003f46270 */
[-C--:B------:R-:W-:Y:S02]  /*3710*/  ISETP.GE.AND P3, PT, R4, R98.reuse, PT ;  /* 0x000000620400720c */ /* 0x080fe40003f66270 */
[----:B--2---:R-:W-:Y:S01]  /*3720*/  FSEL R4, R19, -INF , !P0 ;  /* 0xff80000013047808 */ /* 0x004fe20004000000 */
[----:B------:R-:W2:Y:S01]  /*3730*/  MUFU.TANH R132, R83 ;  /* 0x0000005300847308 */ /* 0x000ea20000002400 */
[----:B------:R-:W-:Y:S02]  /*3740*/  ISETP.GE.AND P0, PT, R14, R98, PT ;  /* 0x000000620e00720c */ /* 0x000fe40003f06270 */
[----:B----4-:R-:W-:Y:S02]  /*3750*/  FSEL R93, R9, -INF , !P5 ;  /* 0xff800000095d7808 */ /* 0x010fe40006800000 */
[----:B------:R-:W-:-:S02]  /*3760*/  IADD3 R9, R8, 0x38, RZ ;  /* 0x0000003808097810 */ /* 0x000fc40007ffe0ff */
[----:B------:R-:W-:Y:S01]  /*3770*/  FSEL R94, R94, -INF , !P0 ;  /* 0xff8000005e5e7808 */ /* 0x000fe20004000000 */
[----:B------:R-:W3:Y:S01]  /*3780*/  MUFU.TANH R128, R43 ;  /* 0x0000002b00807308 */ /* 0x000ee20000002400 */
[----:B------:R-:W-:Y:S02]  /*3790*/  ISETP.GE.AND P0, PT, R9, R99, PT ;  /* 0x000000630900720c */ /* 0x000fe40003f06270 */
[----:B------:R-:W-:Y:S02]  /*37a0*/  IADD3 R14, R8, 0x29, RZ ;  /* 0x00000029080e7810 */ /* 0x000fe40007ffe0ff */
[----:B------:R-:W-:Y:S02]  /*37b0*/  FSEL R103, R103, -INF , !P0 ;  /* 0xff80000067677808 */ /* 0x000fe40004000000 */
[----:B------:R-:W-:Y:S01]  /*37c0*/  FSEL R101, R101, -INF , !P4 ;  /* 0xff80000065657808 */ /* 0x000fe20006000000 */
[----:B------:R-:W4:Y:S01]  /*37d0*/  MUFU.TANH R106, R76 ;  /* 0x0000004c006a7308 */ /* 0x000f220000002400 */
[----:B-----5:R-:W-:-:S02]  /*37e0*/  FSEL R95, R95, -INF , !P2 ;  /* 0xff8000005f5f7808 */ /* 0x020fc40005000000 */
[----:B------:R-:W-:Y:S02]  /*37f0*/  ISETP.GT.AND P0, PT, R120, R115, PT ;  /* 0x000000737800720c */ /* 0x000fe40003f04270 */
[C---:B------:R-:W-:Y:S02]  /*3800*/  ISETP.GE.AND P4, PT, R14.reuse, R99, PT ;  /* 0x000000630e00720c */ /* 0x040fe40003f86270 */
[----:B------:R-:W-:Y:S01]  /*3810*/  ISETP.GE.AND P2, PT, R14, R98, PT ;  /* 0x000000620e00720c */ /* 0x000fe20003f46270 */
[----:B------:R-:W5:Y:S01]  /*3820*/  MUFU.TANH R105, R77 ;  /* 0x0000004d00697308 */ /* 0x000f620000002400 */
[C---:B------:R-:W-:Y:S02]  /*3830*/  IADD3 R17, R8.reuse, 0x30, RZ ;  /* 0x0000003008117810 */ /* 0x040fe40007ffe0ff */
[----:B------:R-:W-:Y:S02]  /*3840*/  IADD3 R14, R8, 0x31, RZ ;  /* 0x00000031080e7810 */ /* 0x000fe40007ffe0ff */
[----:B-1----:R-:W-:-:S02]  /*3850*/  FSEL R102, R102, -INF , !P1 ;  /* 0xff80000066667808 */ /* 0x002fc40004800000 */
[-C--:B------:R-:W-:Y:S01]  /*3860*/  ISETP.GE.AND P5, PT, R17, R99.reuse, PT ;  /* 0x000000631100720c */ /* 0x080fe20003fa6270 */
[----:B------:R-:W1:Y:S01]  /*3870*/  MUFU.TANH R107, R61 ;  /* 0x0000003d006b7308 */ /* 0x000e620000002400 */
[----:B------:R-:W-:Y:S02]  /*3880*/  ISETP.GE.AND P1, PT, R14, R99, PT ;  /* 0x000000630e00720c */ /* 0x000fe40003f26270 */
[----:B------:R-:W-:Y:S02]  /*3890*/  IADD3 R8, R8, 0x39, RZ ;  /* 0x0000003908087810 */ /* 0x000fe40007ffe0ff */
[----:B------:R-:W-:Y:S02]  /*38a0*/  FSEL R91, R11, -INF , !P4 ;  /* 0xff8000000b5b7808 */ /* 0x000fe40006000000 */
[----:B--2---:R-:W-:Y:S01]  /*38b0*/  FSEL R132, R132, -INF , !P3 ;  /* 0xff80000084847808 */ /* 0x004fe20005800000 */
[----:B------:R-:W2:Y:S01]  /*38c0*/  MUFU.TANH R33, R33 ;  /* 0x0000002100217308 */ /* 0x000ea20000002400 */
[----:B---3--:R-:W-:-:S02]  /*38d0*/  FSEL R128, R128, -INF , !P2 ;  /* 0xff80000080807808 */ /* 0x008fc40005000000 */
[----:B----4-:R-:W-:Y:S02]  /*38e0*/  FSEL R106, R106, -INF , !P5 ;  /* 0xff8000006a6a7808 */ /* 0x010fe40006800000 */
[----:B-----5:R-:W-:Y:S02]  /*38f0*/  FSEL R105, R105, -INF , !P1 ;  /* 0xff80000069697808 */ /* 0x020fe40004800000 */
[-C--:B------:R-:W-:Y:S01]  /*3900*/  ISETP.GE.AND P4, PT, R17, R98.reuse, PT ;  /* 0x000000621100720c */ /* 0x080fe20003f86270 */
[----:B------:R-:W3:Y:S01]  /*3910*/  MUFU.TANH R32, R32 ;  /* 0x0000002000207308 */ /* 0x000ee20000002400 */
[----:B------:R-:W-:Y:S01]  /*3920*/  BAR.SYNC.DEFER_BLOCKING 0x0 ;  /* 0x0000000000007b1d */ /* 0x000fe20000010000 */
[-C--:B------:R-:W-:Y:S02]  /*3930*/  ISETP.GE.AND P3, PT, R14, R98.reuse, PT ;  /* 0x000000620e00720c */ /* 0x080fe40003f66270 */
[----:B------:R-:W-:Y:S02]  /*3940*/  ISETP.GE.AND P2, PT, R9, R98, PT ;  /* 0x000000620900720c */ /* 0x000fe40003f46270 */
[----:B------:R-:W-:-:S02]  /*3950*/  ISETP.GE.AND P5, PT, R8, R99, PT ;  /* 0x000000630800720c */ /* 0x000fc40003fa6270 */
[----:B------:R-:W4:Y:S01]  /*3960*/  MUFU.TANH R31, R31 ;  /* 0x0000001f001f7308 */ /* 0x000f220000002400 */
[----:B------:R-:W-:Y:S02]  /*3970*/  ISETP.GE.AND P1, PT, R8, R98, PT ;  /* 0x000000620800720c */ /* 0x000fe40003f26270 */
[----:B-1----:R-:W-:Y:S02]  /*3980*/  FSEL R107, R107, -INF , !P5 ;  /* 0xff8000006b6b7808 */ /* 0x002fe40006800000 */
[----:B--2---:R-:W-:-:S03]  /*3990*/  FSEL R33, R33, -INF , !P4 ;  /* 0xff80000021217808 */ /* 0x004fc60006000000 */
[----:B------:R-:W1:Y:S01]  /*39a0*/  MUFU.TANH R30, R30 ;  /* 0x0000001e001e7308 */ /* 0x000e620000002400 */
[----:B---3--:R-:W-:Y:S02]  /*39b0*/  FSEL R32, R32, -INF , !P3 ;  /* 0xff80000020207808 */ /* 0x008fe40005800000 */
[----:B----4-:R-:W-:Y:S02]  /*39c0*/  FSEL R31, R31, -INF , !P2 ;  /* 0xff8000001f1f7808 */ /* 0x010fe40005000000 */
[----:B-1----:R-:W-:Y:S01]  /*39d0*/  FSEL R30, R30, -INF , !P1 ;  /* 0xff8000001e1e7808 */ /* 0x002fe20004800000 */
        /* <DEDUP_REMOVED lines=59> */
.L_x_4452:
[----:B------:R-:W-:-:S04]  /*3d90*/  LEA R0, -R2, RZ, 0x6 ;  /* 0x000000ff02007211 */ /* 0x000fc800078e31ff */
[----:B------:R-:W-:Y:S02]  /*3da0*/  SHF.R.S32.HI R2, RZ, 0x1f, R0 ;  /* 0x0000001fff027819 */ /* 0x000fe40000011400 */
.L_x_4453:
        /* <DEDUP_REMOVED lines=59> */
.L_x_4455:
[----:B------:R-:W-:Y:S05]  /*4160*/  BSYNC B0 ;  /* 0x0000000000007941 */ /* 0x000fea0003800000 */
.L_x_4454:
[----:B------:R-:W0:Y:S01]  /*4170*/  LDGDEPBAR ;  /* 0x00000000000079af */ /* 0x000e220000000000 */
[----:B------:R-:W-:Y:S02]  /*4180*/  MOV R96, R11 ;  /* 0x0000000b00607202 */ /* 0x000fe40000000f00 */
[----:B------:R-:W-:Y:S02]  /*4190*/  MOV R97, R8 ;  /* 0x0000000800617202 */ /* 0x000fe40000000f00 */
.L_x_4451:
        /* <DEDUP_REMOVED lines=36> */
[----:B------:R-:W-:Y:S01]  /*43e0*/  LDSM.16.MT88.4 R40, [R110+0x8000] ;  /* 0x008000006e28783b */ /* 0x000fe20000004200 */
[----:B--2---:R-:W-:-:S03]  /*43f0*/  FMNMX.FTZ R17, R8, R17, !PT ;  /* 0x0000001108117209 */ /* 0x004fc60007810000 */
[----:B------:R-:W2:Y:S04]  /*4400*/  SHFL.BFLY PT, R8, R11, 0x2, 0x1f ;  /* 0x0c401f000b087f89 */ /* 0x000ea800000e0000 */
[----:B------:R-:W3:Y:S01]  /*4410*/  SHFL.BFLY PT, R2, R17, 0x1, 0x1f ;  /* 0x0c201f0011027f89 */ /* 0x000ee200000e0000 */
[----:B--2---:R-:W-:Y:S02]  /*4420*/  FMNMX.FTZ R8, R11, R8, !PT ;  /* 0x000000080b087209 */ /* 0x004fe40007810000 */
[----:B---3--:R-:W-:-:S03]  /*4430*/  FMNMX.FTZ R2, R17, R2, !PT ;  /* 0x0000000211027209 */ /* 0x008fc60007810000 */
[----:B------:R-:W2:Y:S01]  /*4440*/  SHFL.BFLY PT, R9, R8, 0x1, 0x1f ;  /* 0x0c201f0008097f89 */ /* 0x000ea200000e0000 */
[C---:B------:R-:W-:Y:S01]  /*4450*/  FSETP.NEU.FTZ.AND P1, PT, R2.reuse, -INF , PT ;  /* 0xff8000000200780b */ /* 0x040fe20003f3d000 */
[----:B------:R-:W-:-:S05]  /*4460*/  FMUL.FTZ R130, R2, c[0x0][0x23c] ;  /* 0x00008f0002827a20 */ /* 0x000fca0000410000 */
[----:B------:R-:W-:-:S05]  /*4470*/  FSEL R130, R130, RZ, P1 ;  /* 0x000000ff82827208 */ /* 0x000fca0000800000 */
[--C-:B-1----:R-:W-:Y:S02]  /*4480*/  FFMA.FTZ R24, R29, c[0x0][0x23c], -R130.reuse ;  /* 0x00008f001d187a23 */ /* 0x102fe40000010882 */
[--C-:B------:R-:W-:Y:S02]  /*4490*/  FFMA.FTZ R92, R52, c[0x0][0x23c], -R130.reuse ;  /* 0x00008f00345c7a23 */ /* 0x100fe40000010882 */
[--C-:B------:R-:W-:Y:S02]  /*44a0*/  FFMA.FTZ R85, R53, c[0x0][0x23c], -R130.reuse ;  /* 0x00008f0035557a23 */ /* 0x100fe40000010882 */
[--C-:B------:R-:W-:Y:S01]  /*44b0*/  FFMA.FTZ R90, R55, c[0x0][0x23c], -R130.reuse ;  /* 0x00008f00375a7a23 */ /* 0x100fe20000010882 */
[----:B------:R-:W-:Y:S01]  /*44c0*/  MUFU.EX2 R24, R24 ;  /* 0x0000001800187308 */ /* 0x000fe20000000800 */
[--C-:B------:R-:W-:Y:S01]  /*44d0*/  FFMA.FTZ R27, R5, c[0x0][0x23c], -R130.reuse ;  /* 0x00008f00051b7a23 */ /* 0x100fe20000010882 */
[----:B--2---:R-:W-:Y:S01]  /*44e0*/  FMNMX.FTZ R0, R8, R9, !PT ;  /* 0x0000000908007209 */ /* 0x004fe20007810000 */
[----:B------:R-:W-:-:S02]  /*44f0*/  FFMA.FTZ R25, R15, c[0x0][0x23c], -R130 ;  /* 0x00008f000f197a23 */ /* 0x000fc40000010882 */
[--C-:B------:R-:W-:Y:S01]  /*4500*/  FFMA.FTZ R21, R13, c[0x0][0x23c], -R130.reuse ;  /* 0x00008f000d157a23 */ /* 0x100fe20000010882 */
[C---:B------:R-:W-:Y:S01]  /*4510*/  FSETP.NEU.FTZ.AND P1, PT, R0.reuse, -INF , PT ;  /* 0xff8000000000780b */ /* 0x040fe20003f3d000 */
[----:B------:R-:W-:Y:S01]  /*4520*/  FMUL.FTZ R35, R0, c[0x0][0x23c] ;  /* 0x00008f0000237a20 */ /* 0x000fe20000410000 */
[----:B------:R-:W-:Y:S01]  /*4530*/  MUFU.EX2 R92, R92 ;  /* 0x0000005c005c7308 */ /* 0x000fe20000000800 */
[--C-:B------:R-:W-:Y:S02]  /*4540*/  FFMA.FTZ R20, R7, c[0x0][0x23c], -R130.reuse ;  /* 0x00008f0007147a23 */ /* 0x100fe40000010882 */
[--C-:B------:R-:W-:Y:S01]  /*4550*/  FFMA.FTZ R104, R101, c[0x0][0x23c], -R130.reuse ;  /* 0x00008f0065687a23 */ /* 0x100fe20000010882 */
[----:B------:R-:W-:Y:S01]  /*4560*/  FSEL R35, R35, RZ, P1 ;  /* 0x000000ff23237208 */ /* 0x000fe20000800000 */
[--C-:B------:R-:W-:Y:S02]  /*4570*/  FFMA.FTZ R101, R95, c[0x0][0x23c], -R130.reuse ;  /* 0x00008f005f657a23 */ /* 0x100fe40000010882 */
[----:B------:R-:W-:Y:S01]  /*4580*/  FFMA.FTZ R100, R93, c[0x0][0x23c], -R130 ;  /* 0x00008f005d647a23 */ /* 0x000fe20000010882 */
[----:B------:R-:W1:Y:S01]  /*4590*/  MUFU.EX2 R85, R85 ;  /* 0x0000005500557308 */ /* 0x000e620000000800 */
[----:B------:R-:W-:-:S02]  /*45a0*/  FFMA.FTZ R34, R54, c[0x0][0x23c], -R35 ;  /* 0x00008f0036227a23 */ /* 0x000fc40000010823 */
[--C-:B------:R-:W-:Y:S01]  /*45b0*/  FFMA.FTZ R87, R12, c[0x0][0x23c], -R35.reuse ;  /* 0x00008f000c577a23 */ /* 0x100fe20000010823 */
[----:B------:R-:W2:Y:S01]  /*45c0*/  LDSM.16.MT88.4 R52, [R108+0x7000] ;  /* 0x007000006c34783b */ /* 0x000ea20000004200 */
[--C-:B------:R-:W-:Y:S02]  /*45d0*/  FFMA.FTZ R29, R46, c[0x0][0x23c], -R35.reuse ;  /* 0x00008f002e1d7a23 */ /* 0x100fe40000010823 */
[--C-:B------:R-:W-:Y:S01]  /*45e0*/  FFMA.FTZ R28, R6, c[0x0][0x23c], -R35.reuse ;  /* 0x00008f00061c7a23 */ /* 0x100fe20000010823 */
[----:B------:R-:W-:Y:S01]  /*45f0*/  MUFU.EX2 R90, R90 ;  /* 0x0000005a005a7308 */ /* 0x000fe20000000800 */
[--C-:B------:R-:W-:Y:S01]  /*4600*/  FFMA.FTZ R23, R10, c[0x0][0x23c], -R35.reuse ;  /* 0x00008f000a177a23 */ /* 0x100fe20000010823 */
[----:B------:R-:W-:Y:S01]  /*4610*/  LDSM.16.MT88.4 R12, [R110+0x6400] ;  /* 0x006400006e0c783b */ /* 0x000fe20000004200 */
[--C-:B------:R-:W-:Y:S02]  /*4620*/  FFMA.FTZ R26, R16, c[0x0][0x23c], -R35.reuse ;  /* 0x00008f00101a7a23 */ /* 0x100fe40000010823 */
[--C-:B------:R-:W-:Y:S01]  /*4630*/  FFMA.FTZ R22, R18, c[0x0][0x23c], -R35.reuse ;  /* 0x00008f0012167a23 */ /* 0x100fe20000010823 */
[----:B------:R-:W3:Y:S01]  /*4640*/  LDSM.16.MT88.4 R8, [R108+0x6400] ;  /* 0x006400006c08783b */ /* 0x000ee20000004200 */
[----:B------:R-:W-:Y:S01]  /*4650*/  FFMA.FTZ R3, R4, c[0x0][0x23c], -R35 ;  /* 0x00008f0004037a23 */ /* 0x000fe20000010823 */
[----:B------:R-:W4:Y:S01]  /*4660*/  MUFU.EX2 R27, R27 ;  /* 0x0000001b001b7308 */ /* 0x000f220000000800 */
[----:B-1----:R-:W-:Y:S01]  /*4670*/  F2FP.PACK_AB R48, R85, R92 ;  /* 0x0000005c5530723e */ /* 0x002fe200000000ff */
[----:B------:R-:W1:Y:S01]  /*4680*/  LDSM.16.MT88.4 R16, [R110+0x7400] ;  /* 0x007400006e10783b */ /* 0x000e620000004200 */
[----:B------:R-:W-:-:S02]  /*4690*/  FFMA.FTZ R95, R91, c[0x0][0x23c], -R130 ;  /* 0x00008f005b5f7a23 */ /* 0x000fc40000010882 */
[--C-:B------:R-:W-:Y:S02]  /*46a0*/  FFMA.FTZ R102, R102, c[0x0][0x23c], -R35.reuse ;  /* 0x00008f0066667a23 */ /* 0x100fe40000010823 */
[--C-:B------:R-:W-:Y:S01]  /*46b0*/  FFMA.FTZ R93, R132, c[0x0][0x23c], -R35.reuse ;  /* 0x00008f00845d7a23 */ /* 0x100fe20000010823 */
[----:B------:R-:W-:Y:S01]  /*46c0*/  MUFU.EX2 R34, R34 ;  /* 0x0000002200227308 */ /* 0x000fe20000000800 */
[--C-:B------:R-:W-:Y:S02]  /*46d0*/  FFMA.FTZ R94, R94, c[0x0][0x23c], -R35.reuse ;  /* 0x00008f005e5e7a23 */ /* 0x100fe40000010823 */
[----:B------:R-:W-:Y:S02]  /*46e0*/  FFMA.FTZ R91, R128, c[0x0][0x23c], -R35 ;  /* 0x00008f00805b7a23 */ /* 0x000fe40000010823 */
[--C-:B------:R-:W-:Y:S02]  /*46f0*/  FFMA.FTZ R106, R106, c[0x0][0x23c], -R130.reuse ;  /* 0x00008f006a6a7a23 */ /* 0x100fe40000010882 */
[--C-:B------:R-:W-:Y:S01]  /*4700*/  FFMA.FTZ R105, R105, c[0x0][0x23c], -R130.reuse ;  /* 0x00008f0069697a23 */ /* 0x100fe20000010882 */
[----:B------:R-:W5:Y:S01]  /*4710*/  MUFU.EX2 R87, R87 ;  /* 0x0000005700577308 */ /* 0x000f620000000800 */
[----:B----4-:R-:W-:Y:S01]  /*4720*/  F2FP.PACK_AB R50, R27, R90 ;  /* 0x0000005a1b32723e */ /* 0x010fe200000000ff */
[----:B------:R-:W-:-:S02]  /*4730*/  FFMA.FTZ R107, R107, c[0x0][0x23c], -R130 ;  /* 0x00008f006b6b7a23 */ /* 0x000fc40000010882 */
[--C-:B------:R-:W-:Y:S02]  /*4740*/  FFMA.FTZ R33, R33, c[0x0][0x23c], -R35.reuse ;  /* 0x00008f0021217a23 */ /* 0x100fe40000010823 */
[--C-:B------:R-:W-:Y:S02]  /*4750*/  FFMA.FTZ R32, R32, c[0x0][0x23c], -R35.reuse ;  /* 0x00008f0020207a23 */ /* 0x100fe40000010823 */
[----:B------:R-:W-:Y:S01]  /*4760*/  MUFU.EX2 R29, R29 ;  /* 0x0000001d001d7308 */ /* 0x000fe20000000800 */
[--C-:B------:R-:W-:Y:S02]  /*4770*/  FFMA.FTZ R31, R31, c[0x0][0x23c], -R35.reuse ;  /* 0x00008f001f1f7a23 */ /* 0x100fe40000010823 */
[----:B------:R-:W-:Y:S02]  /*4780*/  FFMA.FTZ R134, R30, c[0x0][0x23c], -R35 ;  /* 0x00008f001e867a23 */ /* 0x000fe40000010823 */
[----:B------:R-:W-:Y:S01]  /*4790*/  FFMA.FTZ R103, R103, c[0x0][0x23c], -R130 ;  /* 0x00008f0067677a23 */ /* 0x000fe20000010882 */
[----:B------:R-:W-:Y:S01]  /*47a0*/  LEA R130, P1, R96, c[0x0][0x168], 0x1 ;  /* 0x00005a0060827a11 */ /* 0x000fe200078208ff */
[----:B------:R-:W-:Y:S01]  /*47b0*/  FADD.FTZ R85, R92, R85 ;  /* 0x000000555c557221 */ /* 0x000fe20000010000 */
[----:B------:R-:W4:Y:S01]  /*47c0*/  MUFU.EX2 R28, R28 ;  /* 0x0000001c001c7308 */ /* 0x000f220000000800 */
[----:B-----5:R-:W-:Y:S01]  /*47d0*/  F2FP.PACK_AB R49, R87, R34 ;  /* 0x000000225731723e */ /* 0x020fe200000000ff */
[----:B------:R-:W-:Y:S01]  /*47e0*/  FADD.FTZ R34, R34, R87 ;  /* 0x0000005722227221 */ /* 0x000fe20000010000 */
[----:B------:R-:W-:Y:S01]  /*47f0*/  LEA.HI.X R131, R96, c[0x0][0x16c], R97, 0x1, P1 ;  /* 0x00005b0060837a11 */ /* 0x000fe200008f0c61 */
[----:B------:R-:W-:-:S04]  /*4800*/  FADD.FTZ R90, R90, R85 ;  /* 0x000000555a5a7221 */ /* 0x000fc80000010000 */
[----:B------:R-:W5:Y:S01]  /*4810*/  MUFU.EX2 R25, R25 ;  /* 0x0000001900197308 */ /* 0x000f620000000800 */
[----:B------:R-:W-:Y:S01]  /*4820*/  FADD.FTZ R90, R27, R90 ;  /* 0x0000005a1b5a7221 */ /* 0x000fe20000010000 */
[----:B----4-:R-:W-:-:S06]  /*4830*/  F2FP.PACK_AB R51, R28, R29 ;  /* 0x0000001d1c33723e */ /* 0x010fcc00000000ff */
[----:B------:R-:W-:Y:S01]  /*4840*/  MUFU.EX2 R21, R21 ;  /* 0x0000001500157308 */ /* 0x000fe20000000800 */
[----:B------:R-:W-:-:S04]  /*4850*/  FADD.FTZ R29, R29, R34 ;  /* 0x000000221d1d7221 */ /* 0x000fc80000010000 */
[----:B------:R-:W-:Y:S01]  /*4860*/  FADD.FTZ R27, R28, R29 ;  /* 0x0000001d1c1b7221 */ /* 0x000fe20000010000 */
[----:B------:R-:W-:Y:S01]  /*4870*/  HMMA.16816.F32 R72, R48, R68, RZ ;  /* 0x000000443048723c */ /* 0x000fe200000018ff */
[----:B-----5:R-:W-:Y:S01]  /*4880*/  F2FP.PACK_AB R4, R24, R25 ;  /* 0x000000191804723e */ /* 0x020fe200000000ff */
[----:B------:R-:W4:Y:S01]  /*4890*/  MUFU.EX2 R20, R20 ;  /* 0x0000001400147308 */ /* 0x000f220000000800 */
[----:B------:R-:W-:-:S04]  /*48a0*/  FADD.FTZ R25, R25, R90 ;  /* 0x0000005a19197221 */ /* 0x000fc80000010000 */
[----:B------:R-:W-:Y:S01]  /*48b0*/  FADD.FTZ R24, R24, R25 ;  /* 0x0000001918187221 */ /* 0x000fe20000010000 */
[C---:B------:R-:W-:Y:S02]  /*48c0*/  HMMA.16816.F32 R68, R48.reuse, R70, RZ ;  /* 0x000000463044723c */ /* 0x040fe400000018ff */
[----:B------:R-:W-:Y:S06]  /*48d0*/  MUFU.EX2 R26, R26 ;  /* 0x0000001a001a7308 */ /* 0x000fec0000000800 */
[----:B--2---:R-:W-:Y:S02]  /*48e0*/  HMMA.16816.F32 R56, R48, R52, RZ ;  /* 0x000000343038723c */ /* 0x004fe400000018ff */
[----:B------:R-:W2:Y:S01]  /*48f0*/  MUFU.EX2 R23, R23 ;  /* 0x0000001700177308 */ /* 0x000ea20000000800 */
[----:B----4-:R-:W-:-:S05]  /*4900*/  F2FP.PACK_AB R6, R20, R21 ;  /* 0x000000151406723e */ /* 0x010fca00000000ff */
[C---:B------:R-:W-:Y:S02]  /*4910*/  HMMA.16816.F32 R52, R48.reuse, R54, RZ ;  /* 0x000000363034723c */ /* 0x040fe400000018ff */
        /* <DEDUP_REMOVED lines=16> */
[----:B------:R-:W-:Y:S06]  /*4a20*/  MUFU.EX2 R95, R95 ;  /* 0x0000005f005f7308 */ /* 0x000fec0000000800 */
[----:B------:R-:W-:Y:S01]  /*4a30*/  HMMA.16816.F32 R68, R4, R10, R68 ;  /* 0x0000000a0444723c */ /* 0x000fe20000001844 */
[----:B------:R-:W3:Y:S01]  /*4a40*/  LDSM.16.MT88.4 R8, [R108+0x7400] ;  /* 0x007400006c08783b */ /* 0x000ee20000004200 */
[----:B------:R-:W-:Y:S06]  /*4a50*/  MUFU.EX2 R102, R102 ;  /* 0x0000006600667308 */ /* 0x000fec0000000800 */
[C---:B------:R-:W-:Y:S02]  /*4a60*/  HMMA.16816.F32 R60, R48.reuse, R62, RZ ;  /* 0x0000003e303c723c */ /* 0x040fe400000018ff */
[----:B------:R-:W4:Y:S06]  /*4a70*/  MUFU.EX2 R93, R93 ;  /* 0x0000005d005d7308 */ /* 0x000f2c0000000800 */
[----:B------:R-:W-:Y:S02]  /*4a80*/  HMMA.16816.F32 R40, R48, R42, RZ ;  /* 0x0000002a3028723c */ /* 0x000fe400000018ff */
[----:B------:R-:W-:Y:S06]  /*4a90*/  MUFU.EX2 R94, R94 ;  /* 0x0000005e005e7308 */ /* 0x000fec0000000800 */
[C---:B------:R-:W-:Y:S02]  /*4aa0*/  HMMA.16816.F32 R80, R4.reuse, R12, R80 ;  /* 0x0000000c0450723c */ /* 0x040fe40000001850 */
[----:B------:R-:W5:Y:S06]  /*4ab0*/  MUFU.EX2 R91, R91 ;  /* 0x0000005b005b7308 */ /* 0x000f6c0000000800 */
[C---:B------:R-:W-:Y:S01]  /*4ac0*/  HMMA.16816.F32 R76, R4.reuse, R14, R76 ;  /* 0x0000000e044c723c */ /* 0x040fe2000000184c */
[----:B------:R-:W2:Y:S01]  /*4ad0*/  LDSM.16.MT88.4 R12, [R110+0x8400] ;  /* 0x008400006e0c783b */ /* 0x000ea20000004200 */
[----:B------:R-:W-:Y:S06]  /*4ae0*/  MUFU.EX2 R106, R106 ;  /* 0x0000006a006a7308 */ /* 0x000fec0000000800 */
[C---:B-1----:R-:W-:Y:S02]  /*4af0*/  HMMA.16816.F32 R64, R4.reuse, R16, R64 ;  /* 0x000000100440723c */ /* 0x042fe40000001840 */
[----:B------:R-:W1:Y:S06]  /*4b00*/  MUFU.EX2 R105, R105 ;  /* 0x0000006900697308 */ /* 0x000e6c0000000800 */
        /* <DEDUP_REMOVED lines=8> */
[C---:B--2---:R-:W-:Y:S02]  /*4b90*/  HMMA.16816.F32 R36, R4.reuse, R12, R36 ;  /* 0x0000000c0424723c */ /* 0x044fe40000001824 */
[----:B------:R-:W2:Y:S06]  /*4ba0*/  MUFU.EX2 R32, R32 ;  /* 0x0000002000207308 */ /* 0x000eac0000000800 */
[----:B------:R-:W-:Y:S01]  /*4bb0*/  HMMA.16816.F32 R40, R4, R14, R40 ;  /* 0x0000000e0428723c */ /* 0x000fe20000001828 */
[----:B------:R-:W-:Y:S01]  /*4bc0*/  LDSM.16.MT88.4 R12, [R108+0x6c00] ;  /* 0x006c00006c0c783b */ /* 0x000fe20000004200 */
[----:B------:R-:W-:Y:S08]  /*4bd0*/  MUFU.EX2 R31, R31 ;  /* 0x0000001f001f7308 */ /* 0x000ff00000000800 */
[----:B------:R-:W1:Y:S01]  /*4be0*/  MUFU.EX2 R134, R134 ;  /* 0x0000008600867308 */ /* 0x000e620000000800 */
[C---:B---3--:R-:W-:Y:S08]  /*4bf0*/  HMMA.16816.F32 R44, R48.reuse, R8, RZ ;  /* 0x00000008302c723c */ /* 0x048ff000000018ff */
[----:B------:R-:W-:Y:S01]  /*4c00*/  HMMA.16816.F32 R48, R48, R10, RZ ;  /* 0x0000000a3030723c */ /* 0x000fe200000018ff */
[----:B------:R-:W3:Y:S11]  /*4c10*/  LDSM.16.MT88.4 R8, [R108+0x8400] ;  /* 0x008400006c08783b */ /* 0x000ef60000004200 */
[----:B------:R-:W-:Y:S04]  /*4c20*/  @!UPT UIADD3 URZ, URZ, URZ, URZ ;  /* 0x0000003f3f3ff290 */ /* 0x000fe8000fffe03f */
[C---:B---3--:R-:W-:Y:S08]  /*4c30*/  HMMA.16816.F32 R44, R4.reuse, R8, R44 ;  /* 0x00000008042c723c */ /* 0x048ff0000000182c */
[----:B------:R-:W-:Y:S01]  /*4c40*/  HMMA.16816.F32 R48, R4, R10, R48 ;  /* 0x0000000a0430723c */ /* 0x000fe20000001830 */
[----:B------:R-:W3:Y:S06]  /*4c50*/  LDSM.16.MT88.4 R8, [R110+0x6800] ;  /* 0x006800006e08783b */ /* 0x000eec0000004200 */
[----:B------:R-:W-:-:S02]  /*4c60*/  F2FP.PACK_AB R4, R101, R104 ;  /* 0x000000686504723e */ /* 0x000fc400000000ff */
[----:B----4-:R-:W-:Y:S01]  /*4c70*/  F2FP.PACK_AB R5, R93, R102 ;  /* 0x000000665d05723e */ /* 0x010fe200000000ff */
[----:B------:R-:W-:Y:S01]  /*4c80*/  FADD.FTZ R102, R102, R3 ;  /* 0x0000000366667221 */ /* 0x000fe20000010000 */
[----:B------:R-:W-:Y:S02]  /*4c90*/  F2FP.PACK_AB R6, R95, R100 ;  /* 0x000000645f06723e */ /* 0x000fe400000000ff */
[----:B-----5:R-:W-:Y:S01]  /*4ca0*/  F2FP.PACK_AB R7, R91, R94 ;  /* 0x0000005e5b07723e */ /* 0x020fe200000000ff */
[----:B------:R-:W-:-:S04]  /*4cb0*/  FADD.FTZ R93, R93, R102 ;  /* 0x000000665d5d7221 */ /* 0x000fc80000010000 */
[----:B------:R-:W-:-:S04]  /*4cc0*/  FADD.FTZ R94, R94, R93 ;  /* 0x0000005d5e5e7221 */ /* 0x000fc80000010000 */
[----:B------:R-:W-:Y:S01]  /*4cd0*/  FADD.FTZ R94, R91, R94 ;  /* 0x0000005e5b5e7221 */ /* 0x000fe20000010000 */
        /* <DEDUP_REMOVED lines=18> */
[----:B-1----:R-:W-:-:S02]  /*4e00*/  F2FP.PACK_AB R4, R105, R106 ;  /* 0x0000006a6904723e */ /* 0x002fc400000000ff */
[----:B--2---:R-:W-:Y:S01]  /*4e10*/  F2FP.PACK_AB R5, R32, R33 ;  /* 0x000000212005723e */ /* 0x004fe200000000ff */
        /* <DEDUP_REMOVED lines=15> */
[C---:B-1----:R-:W-:Y:S07]  /*4f10*/  HMMA.16816.F32 R36, R4.reuse, R12, R36 ;  /* 0x0000000c0424723c */ /* 0x042fee0000001824 */
        /* <DEDUP_REMOVED lines=14> */
[----:B------:R-:W-:Y:S01]  /*5000*/  FADD.FTZ R135, R107, R128 ;  /* 0x000000806b877221 */ /* 0x000fe20000010000 */
[----:B------:R-:W-:Y:S04]  /*5010*/  @!UPT UIADD3 URZ, URZ, URZ, URZ ;  /* 0x0000003f3f3ff290 */ /* 0x000fe8000fffe03f */
        /* <DEDUP_REMOVED lines=64> */
.L_x_4457:
[----:B------:R-:W-:-:S04]  /*5420*/  LEA R6, -R3, RZ, 0x6 ;  /* 0x000000ff03067211 */ /* 0x000fc800078e31ff */
[----:B------:R-:W-:Y:S02]  /*5430*/  SHF.R.S32.HI R13, RZ, 0x1f, R6 ;  /* 0x0000001fff0d7819 */ /* 0x000fe40000011406 */
.L_x_4458:
[----:B------:R-:W-:Y:S02]  /*5440*/  ISETP.GE.AND P2, PT, R123, c[0x0][0x220], PT ;  /* 0x000088007b007a0c */ /* 0x000fe40003f46270 */
[----:B------:R-:W-:Y:S02]  /*5450*/  LEA R5, P0, R88, c[0x0][0x170], 0x1 ;  /* 0x00005c0058057a11 */ /* 0x000fe400078008ff */
[----:B------:R-:W-:Y:S02]  /*5460*/  ISETP.GE.AND P1, PT, R122, c[0x0][0x220], PT ;  /* 0x000088007a007a0c */ /* 0x000fe40003f26270 */
[----:B------:R-:W-:Y:S02]  /*5470*/  LEA.HI.X R137, R88, c[0x0][0x174], R84, 0x1, P0 ;  /* 0x00005d0058897a11 */ /* 0x000fe400000f0c54 */
[----:B------:R-:W-:Y:S02]  /*5480*/  LEA R136, P4, R6, R5, 0x1 ;  /* 0x0000000506887211 */ /* 0x000fe400078808ff */
[----:B------:R-:W-:-:S02]  /*5490*/  ISETP.GE.AND P3, PT, R124, c[0x0][0x220], PT ;  /* 0x000088007c007a0c */ /* 0x000fc40003f66270 */
[C---:B------:R-:W-:Y:S02]  /*54a0*/  LEA.HI.X R137, R6.reuse, R137, R13, 0x1, P4 ;  /* 0x0000008906897211 */ /* 0x040fe400020f0c0d */
[C---:B------:R-:W-:Y:S02]  /*54b0*/  @!P2 IADD3 R7, P0, R6.reuse, R88, RZ ;  /* 0x000000580607a210 */ /* 0x040fe40007f1e0ff */
[----:B------:R-:W-:Y:S02]  /*54c0*/  IADD3 R9, P4, R119, R6, RZ ;  /* 0x0000000677097210 */ /* 0x000fe40007f9e0ff */
[----:B------:R-:W-:Y:S01]  /*54d0*/  @!P2 LEA R10, P5, R7, c[0x0][0x170], 0x1 ;  /* 0x00005c00070aaa11 */ /* 0x000fe200078a08ff */
[----:B------:R-:W-:Y:S01]  /*54e0*/  @!P2 IMAD.X R4, R13, 0x1, R84, P0 ;  /* 0x000000010d04a824 */ /* 0x000fe200000e0654 */
[----:B------:R-:W-:-:S03]  /*54f0*/  @!P1 IADD3 R5, P0, R6, R88, RZ ;  /* 0x0000005806059210 */ /* 0x000fc60007f1e0ff */
[----:B------:R-:W-:Y:S01]  /*5500*/  @!P3 IMAD.MOV.U32 R8, RZ, RZ, c[0x0][0x1a4] ;  /* 0x00006900ff08b624 */ /* 0x000fe200078e00ff */
[----:B------:R-:W-:Y:S01]  /*5510*/  @!P2 LEA.HI.X R11, R7, c[0x0][0x174], R4, 0x1, P5 ;  /* 0x00005d00070baa11 */ /* 0x000fe200028f0c04 */
[----:B------:R-:W-:Y:S01]  /*5520*/  IMAD.X R7, R118, 0x1, R13, P4 ;  /* 0x0000000176077824 */ /* 0x000fe200020e060d */
[-C--:B------:R-:W-:Y:S01]  /*5530*/  @!P2 IADD3 R6, P5, R9, R88.reuse, RZ ;  /* 0x000000580906a210 */ /* 0x080fe20007fbe0ff */
[--C-:B------:R-:W-:Y:S01]  /*5540*/  @!P1 IMAD.X R4, R13, 0x1, R84.reuse, P0 ;  /* 0x000000010d049824 */ /* 0x100fe200000e0654 */
[----:B------:R-:W-:Y:S01]  /*5550*/  @!P1 IADD3 R88, P0, R9, R88, RZ ;  /* 0x0000005809589210 */ /* 0x000fe20007f1e0ff */
[----:B------:R-:W-:Y:S01]  /*5560*/  @P3 STS [R121+0x6000], RZ ;  /* 0x006000ff79003388 */ /* 0x000fe20000000800 */
[----:B------:R-:W-:Y:S01]  /*5570*/  @!P1 LEA R12, P4, R5, c[0x0][0x170], 0x1 ;  /* 0x00005c00050c9a11 */ /* 0x000fe200078808ff */
[----:B------:R-:W-:Y:S01]  /*5580*/  @!P2 IMAD.X R9, R7, 0x1, R84, P5 ;  /* 0x000000010709a824 */ /* 0x000fe200028e0654 */
[----:B------:R-:W-:Y:S01]  /*5590*/  @!P3 LEA R14, P5, R3, R136, 0x6 ;  /* 0x00000088030eb211 */ /* 0x000fe200078a30ff */
[----:B------:R-:W-:Y:S01]  /*55a0*/  @P3 STS [R121+0x6004], RZ ;  /* 0x006004ff79003388 */ /* 0x000fe20000000800 */
[----:B------:R-:W-:Y:S01]  /*55b0*/  @!P1 LEA.HI.X R13, R5, c[0x0][0x174], R4, 0x1, P4 ;  /* 0x00005d00050d9a11 */ /* 0x000fe200020f0c04 */
[----:B------:R-:W-:Y:S01]  /*55c0*/  @!P1 IMAD.X R7, R7, 0x1, R84, P0 ;  /* 0x0000000107079824 */ /* 0x000fe200000e0654 */
[----:B------:R-:W-:Y:S01]  /*55d0*/  @!P3 LEA.HI.X R15, R3, R137, R8, 0x6, P5 ;  /* 0x00000089030fb211 */ /* 0x000fe200028f3408 */
[----:B------:R-:W-:Y:S01]  /*55e0*/  @P3 STS.64 [R121+0x6008], RZ ;  /* 0x006008ff79003388 */ /* 0x000fe20000000a00 */
[----:B------:R-:W-:-:S02]  /*55f0*/  @!P2 LEA R8, P4, R6, c[0x0][0x170], 0x1 ;  /* 0x00005c000608aa11 */ /* 0x000fc400078808ff */
[----:B------:R-:W-:Y:S01]  /*5600*/  @!P1 LEA R24, P0, R88, c[0x0][0x170], 0x1 ;  /* 0x00005c0058189a11 */ /* 0x000fe200078008ff */
        /* <DEDUP_REMOVED lines=40> */
[----:B------:R-:W0:Y:S01]  /*5890*/  LDGDEPBAR ;  /* 0x00000000000079af */ /* 0x000e220000000000 */
[C---:B-----5:R-:W-:Y:S08]  /*58a0*/  HMMA.16816.F32 R32, R4.reuse, R28, RZ ;  /* 0x0000001c0420723c */ /* 0x060ff000000018ff */
[C---:B------:R-:W-:Y:S08]  /*58b0*/  HMMA.16816.F32 R28, R4.reuse, R30, RZ ;  /* 0x0000001e041c723c */ /* 0x040ff000000018ff */
[C---:B----4-:R-:W-:Y:S08]  /*58c0*/  HMMA.16816.F32 R24, R4.reuse, R20, RZ ;  /* 0x000000140418723c */ /* 0x050ff000000018ff */
[----:B------:R-:W-:Y:S08]  /*58d0*/  HMMA.16816.F32 R20, R4, R22, RZ ;  /* 0x000000160414723c */ /* 0x000ff000000018ff */
[C---:B-1----:R-:W-:Y:S08]  /*58e0*/  HMMA.16816.F32 R32, R84.reuse, R16, R32 ;  /* 0x000000105420723c */ /* 0x042ff00000001820 */
[----:B------:R-:W-:Y:S08]  /*58f0*/  HMMA.16816.F32 R28, R84, R18, R28 ;  /* 0x00000012541c723c */ /* 0x000ff0000000181c */
[----:B---3--:R-:W-:Y:S08]  /*5900*/  HMMA.16816.F32 R16, R4, R12, RZ ;  /* 0x0000000c0410723c */ /* 0x008ff000000018ff */
        /* <DEDUP_REMOVED lines=61> */
[----:B------:R-:W-:Y:S01]  /*5ce0*/  MUFU.TANH R3, R3 ;  /* 0x0000000300037308 */ /* 0x000fe20000002400 */
[----:B------:R-:W-:Y:S02]  /*5cf0*/  FMUL.FTZ R30, R30, c[0x0][0x2ec] ;  /* 0x0000bb001e1e7a20 */ /* 0x000fe40000410000 */
[----:B------:R-:W-:-:S05]  /*5d00*/  FMUL.FTZ R32, R32, c[0x0][0x2ec] ;  /* 0x0000bb0020207a20 */ /* 0x000fca0000410000 */
[----:B------:R-:W-:Y:S01]  /*5d10*/  FMUL.FTZ R103, R20, c[0x0][0x2ec] ;  /* 0x0000bb0014677a20 */ /* 0x000fe20000410000 */
[----:B------:R-:W-:Y:S01]  /*5d20*/  MUFU.TANH R34, R34 ;  /* 0x0000002200227308 */ /* 0x000fe20000002400 */
[----:B------:R-:W3:Y:S01]  /*5d30*/  S2R R20, SR_TID.X ;  /* 0x0000000000147919 */ /* 0x000ee20000002100 */
[----:B------:R-:W-:Y:S02]  /*5d40*/  FMUL.FTZ R22, R22, c[0x0][0x2ec] ;  /* 0x0000bb0016167a20 */ /* 0x000fe40000410000 */
[----:B------:R-:W-:Y:S02]  /*5d50*/  FMUL.FTZ R21, R21, c[0x0][0x2ec] ;  /* 0x0000bb0015157a20 */ /* 0x000fe40000410000 */
[----:B------:R-:W-:Y:S01]  /*5d60*/  FMUL.FTZ R23, R23, c[0x0][0x2ec] ;  /* 0x0000bb0017177a20 */ /* 0x000fe20000410000 */
[----:B-1----:R-:W-:Y:S01]  /*5d70*/  HMMA.16816.F32 R16, R92, R88, R16 ;  /* 0x000000585c10723c */ /* 0x002fe20000001810 */
[----:B------:R-:W-:Y:S01]  /*5d80*/  MUFU.TANH R30, R30 ;  /* 0x0000001e001e7308 */ /* 0x000fe20000002400 */
[----:B------:R-:W-:-:S02]  /*5d90*/  FMUL.FTZ R24, R24, c[0x0][0x2ec] ;  /* 0x0000bb0018187a20 */ /* 0x000fc40000410000 */
[----:B------:R-:W-:Y:S02]  /*5da0*/  FMUL.FTZ R26, R26, c[0x0][0x2ec] ;  /* 0x0000bb001a1a7a20 */ /* 0x000fe40000410000 */
[----:B------:R-:W-:Y:S02]  /*5db0*/  FMUL.FTZ R25, R25, c[0x0][0x2ec] ;  /* 0x0000bb0019197a20 */ /* 0x000fe40000410000 */
[----:B------:R-:W-:Y:S01]  /*5dc0*/  HMMA.16816.F32 R12, R92, R90, R12 ;  /* 0x0000005a5c0c723c */ /* 0x000fe2000000180c */
[----:B------:R-:W-:Y:S01]  /*5dd0*/  MUFU.TANH R129, R24 ;  /* 0x0000001800817308 */ /* 0x000fe20000002400 */
[----:B------:R-:W-:-:S06]  /*5de0*/  FMUL.FTZ R27, R27, c[0x0][0x2ec] ;  /* 0x0000bb001b1b7a20 */ /* 0x000fcc0000410000 */
[C---:B--2---:R-:W-:Y:S01]  /*5df0*/  HMMA.16816.F32 R8, R92.reuse, R84, R8 ;  /* 0x000000545c08723c */ /* 0x044fe20000001808 */
[----:B------:R-:W-:Y:S06]  /*5e00*/  MUFU.TANH R152, R26 ;  /* 0x0000001a00987308 */ /* 0x000fec0000002400 */
[----:B------:R-:W-:Y:S01]  /*5e10*/  FMUL.FTZ R84, R33, c[0x0][0x2ec] ;  /* 0x0000bb0021547a20 */ /* 0x000fe20000410000 */
[----:B------:R-:W-:Y:S01]  /*5e20*/  HMMA.16816.F32 R4, R92, R86, R4 ;  /* 0x000000565c04723c */ /* 0x000fe20000001804 */
[----:B------:R-:W-:Y:S01]  /*5e30*/  FMUL.FTZ R139, R17, c[0x0][0x2ec] ;  /* 0x0000bb00118b7a20 */ /* 0x000fe20000410000 */
[----:B------:R-:W-:Y:S01]  /*5e40*/  MUFU.TANH R145, R25 ;  /* 0x0000001900917308 */ /* 0x000fe20000002400 */
[----:B---3--:R-:W-:-:S02]  /*5e50*/  IMAD.SHL.U32 R17, R20, 0x2, RZ ;  /* 0x0000000214117824 */ /* 0x008fc400078e00ff */
[----:B------:R-:W-:Y:S02]  /*5e60*/  FMUL.FTZ R33, R28, c[0x0][0x2ec] ;  /* 0x0000bb001c217a20 */ /* 0x000fe40000410000 */
[----:B------:R-:W-:Y:S01]  /*5e70*/  FMUL.FTZ R28, R29, c[0x0][0x2ec] ;  /* 0x0000bb001d1c7a20 */ /* 0x000fe20000410000 */
[----:B------:R-:W-:Y:S01]  /*5e80*/  LOP3.LUT R17, R17, 0x6, RZ, 0xc0, !PT ;  /* 0x0000000611117812 */ /* 0x000fe200078ec0ff */
[----:B------:R-:W-:Y:S01]  /*5e90*/  FMUL.FTZ R16, R16, c[0x0][0x2ec] ;  /* 0x0000bb0010107a20 */ /* 0x000fe20000410000 */
[----:B------:R-:W1:Y:S01]  /*5ea0*/  MUFU.TANH R84, R84 ;  /* 0x0000005400547308 */ /* 0x000e620000002400 */
[----:B------:R-:W-:Y:S02]  /*5eb0*/  FMUL.FTZ R29, R31, c[0x0][0x2ec] ;  /* 0x0000bb001f1d7a20 */ /* 0x000fe40000410000 */
[----:B------:R-:W-:Y:S02]  /*5ec0*/  IMAD R20, R120, 0x40, R17 ;  /* 0x0000004078147824 */ /* 0x000fe400078e0211 */
[----:B------:R-:W-:-:S02]  /*5ed0*/  FMUL.FTZ R132, R19, c[0x0][0x2ec] ;  /* 0x0000bb0013847a20 */ /* 0x000fc40000410000 */
[----:B------:R-:W-:Y:S01]  /*5ee0*/  FMUL.FTZ R18, R18, c[0x0][0x2ec] ;  /* 0x0000bb0012127a20 */ /* 0x000fe20000410000 */
[----:B------:R-:W2:Y:S01]  /*5ef0*/  MUFU.TANH R33, R33 ;  /* 0x0000002100217308 */ /* 0x000ea20000002400 */
[----:B------:R-:W-:Y:S01]  /*5f00*/  IADD3 R17, R20, 0x1, RZ ;  /* 0x0000000114117810 */ /* 0x000fe20007ffe0ff */
[----:B------:R-:W-:Y:S01]  /*5f10*/  FMUL.FTZ R133, R12, c[0x0][0x2ec] ;  /* 0x0000bb000c857a20 */ /* 0x000fe20000410000 */
[----:B------:R-:W-:Y:S01]  /*5f20*/  IADD3 R12, R20, 0x10, RZ ;  /* 0x00000010140c7810 */ /* 0x000fe20007ffe0ff */
[----:B------:R-:W-:Y:S01]  /*5f30*/  FMUL.FTZ R141, R13, c[0x0][0x2ec] ;  /* 0x0000bb000d8d7a20 */ /* 0x000fe20000410000 */
[C---:B------:R-:W-:Y:S01]  /*5f40*/  ISETP.GE.AND P0, PT, R17.reuse, R99, PT ;  /* 0x000000631100720c */ /* 0x040fe20003f06270 */
[----:B------:R-:W-:Y:S01]  /*5f50*/  FMUL.FTZ R144, R14, c[0x0][0x2ec] ;  /* 0x0000bb000e907a20 */ /* 0x000fe20000410000 */
[----:B------:R-:W-:Y:S01]  /*5f60*/  ISETP.GE.AND P5, PT, R17, R98, PT ;  /* 0x000000621100720c */ /* 0x000fe20003fa6270 */
[----:B------:R-:W3:Y:S01]  /*5f70*/  MUFU.TANH R28, R28 ;  /* 0x0000001c001c7308 */ /* 0x000ee20000002400 */
[----:B-1----:R-:W-:Y:S01]  /*5f80*/  FSEL R19, R84, -INF , !P0 ;  /* 0xff80000054137808 */ /* 0x002fe20004000000 */
[----:B------:R-:W-:Y:S01]  /*5f90*/  FMUL.FTZ R100, R15, c[0x0][0x2ec] ;  /* 0x0000bb000f647a20 */ /* 0x000fe20000410000 */
[----:B------:R-:W-:Y:S01]  /*5fa0*/  IADD3 R14, R20, 0x11, RZ ;  /* 0x00000011140e7810 */ /* 0x000fe20007ffe0ff */
[----:B------:R-:W-:Y:S01]  /*5fb0*/  FMUL.FTZ R101, R8, c[0x0][0x2ec] ;  /* 0x0000bb0008657a20 */ /* 0x000fe20000410000 */
[C---:B------:R-:W-:Y:S01]  /*5fc0*/  IADD3 R15, R20.reuse, 0x18, RZ ;  /* 0x00000018140f7810 */ /* 0x040fe20007ffe0ff */
[----:B------:R-:W-:Y:S01]  /*5fd0*/  FMUL.FTZ R9, R9, c[0x0][0x2ec] ;  /* 0x0000bb0009097a20 */ /* 0x000fe20000410000 */
[----:B------:R-:W-:Y:S01]  /*5fe0*/  IADD3 R8, R20, 0x21, RZ ;  /* 0x0000002114087810 */ /* 0x000fe20007ffe0ff */
[----:B------:R1:W-:Y:S01]  /*5ff0*/  MUFU.TANH R128, R16 ;  /* 0x0000001000807308 */ /* 0x0003e20000002400 */
[----:B------:R-:W-:-:S02]  /*6000*/  FMUL.FTZ R6, R6, c[0x0][0x2ec] ;  /* 0x0000bb0006067a20 */ /* 0x000fc40000410000 */
[----:B------:R-:W-:Y:S02]  /*6010*/  FMUL.FTZ R10, R10, c[0x0][0x2ec] ;  /* 0x0000bb000a0a7a20 */ /* 0x000fe40000410000 */
[----:B------:R-:W-:Y:S01]  /*6020*/  FMUL.FTZ R104, R4, c[0x0][0x2ec] ;  /* 0x0000bb0004687a20 */ /* 0x000fe20000410000 */
[C---:B------:R-:W-:Y:S01]  /*6030*/  IADD3 R4, R20.reuse, 0x38, RZ ;  /* 0x0000003814047810 */ /* 0x040fe20007ffe0ff */
[----:B------:R-:W-:Y:S01]  /*6040*/  FMUL.FTZ R11, R11, c[0x0][0x2ec] ;  /* 0x0000bb000b0b7a20 */ /* 0x000fe20000410000 */
[----:B------:R-:W4:Y:S01]  /*6050*/  MUFU.TANH R29, R29 ;  /* 0x0000001d001d7308 */ /* 0x000f220000002400 */
[----:B------:R-:W-:Y:S02]  /*6060*/  FMUL.FTZ R5, R5, c[0x0][0x2ec] ;  /* 0x0000bb0005057a20 */ /* 0x000fe40000410000 */
[----:B------:R-:W-:Y:S01]  /*6070*/  FMUL.FTZ R7, R7, c[0x0][0x2ec] ;  /* 0x0000bb0007077a20 */ /* 0x000fe20000410000 */
[----:B-1----:R-:W-:-:S04]  /*6080*/  IADD3 R16, R20, 0x8, RZ ;  /* 0x0000000814107810 */ /* 0x002fc80007ffe0ff */
[----:B------:R-:W1:Y:S01]  /*6090*/  MUFU.TANH R150, R27 ;  /* 0x0000001b00967308 */ /* 0x000e620000002400 */
[C---:B------:R-:W-:Y:S02]  /*60a0*/  ISETP.GE.AND P4, PT, R16.reuse, R99, PT ;  /* 0x000000631000720c */ /* 0x040fe40003f86270 */
[----:B------:R-:W-:Y:S02]  /*60b0*/  ISETP.GE.AND P0, PT, R16, R98, PT ;  /* 0x000000621000720c */ /* 0x000fe40003f06270 */
[----:B------:R-:W-:-:S03]  /*60c0*/  IADD3 R16, R20, 0x9, RZ ;  /* 0x0000000914107810 */ /* 0x000fc60007ffe0ff */
[----:B------:R-:W5:Y:S01]  /*60d0*/  MUFU.TANH R103, R103 ;  /* 0x0000006700677308 */ /* 0x000f620000002400 */
[----:B--2---:R-:W-:Y:S02]  /*60e0*/  FSEL R17, R33, -INF , !P4 ;  /* 0xff80000021117808 */ /* 0x004fe40006000000 */
[----:B------:R-:W-:-:S05]  /*60f0*/  ISETP.GE.AND P4, PT, R16, R98, PT ;  /* 0x000000621000720c */ /* 0x000fca0003f86270 */
[----:B------:R2:W-:Y:S08]  /*6100*/  MUFU.TANH R138, R18 ;  /* 0x00000012008a7308 */ /* 0x0005f00000002400 */
[----:B------:R-:W1:Y:S01]  /*6110*/  MUFU.TANH R148, R22 ;  /* 0x0000001600947308 */ /* 0x000e620000002400 */
[----:B--2---:R-:W-:-:S07]  /*6120*/  FSEL R18, R34, -INF , !P5 ;  /* 0xff80000022127808 */ /* 0x004fce0006800000 */
[----:B------:R-:W2:Y:S01]  /*6130*/  MUFU.TANH R107, R21 ;  /* 0x00000015006b7308 */ /* 0x000ea20000002400 */
[-C--:B------:R-:W-:Y:S02]  /*6140*/  ISETP.GE.AND P5, PT, R16, R99.reuse, PT ;  /* 0x000000631000720c */ /* 0x080fe40003fa6270 */
[----:B------:R-:W-:Y:S02]  /*6150*/  FSEL R16, R30, -INF , !P0 ;  /* 0xff8000001e107808 */ /* 0x000fe40004000000 */
[----:B---3--:R-:W-:Y:S02]  /*6160*/  FSEL R13, R28, -INF , !P5 ;  /* 0xff8000001c0d7808 */ /* 0x008fe40006800000 */
[C---:B------:R-:W-:Y:S01]  /*6170*/  ISETP.GE.AND P0, PT, R12.reuse, R99, PT ;  /* 0x000000630c00720c */ /* 0x040fe20003f06270 */
[----:B------:R-:W3:Y:S01]  /*6180*/  MUFU.TANH R146, R23 ;  /* 0x0000001700927308 */ /* 0x000ee20000002400 */
[----:B------:R-:W-:Y:S02]  /*6190*/  ISETP.GE.AND P5, PT, R12, R98, PT ;  /* 0x000000620c00720c */ /* 0x000fe40003fa6270 */
[----:B----4-:R-:W-:-:S02]  /*61a0*/  FSEL R12, R29, -INF , !P4 ;  /* 0xff8000001d0c7808 */ /* 0x010fc40006000000 */
[----:B------:R-:W-:Y:S02]  /*61b0*/  FSEL R129, R129, -INF , !P0 ;  /* 0xff80000081817808 */ /* 0x000fe40004000000 */
[----:B------:R-:W-:Y:S01]  /*61c0*/  FSEL R152, R152, -INF , !P5 ;  /* 0xff80000098987808 */ /* 0x000fe20006800000 */
[----:B------:R-:W4:Y:S01]  /*61d0*/  MUFU.TANH R139, R139 ;  /* 0x0000008b008b7308 */ /* 0x000f220000002400 */
[CC--:B------:R-:W-:Y:S02]  /*61e0*/  ISETP.GE.AND P4, PT, R14.reuse, R99.reuse, PT ;  /* 0x000000630e00720c */ /* 0x0c0fe40003f86270 */
[----:B------:R-:W-:Y:S02]  /*61f0*/  ISETP.GE.AND P0, PT, R14, R98, PT ;  /* 0x000000620e00720c */ /* 0x000fe40003f06270 */
[----:B------:R-:W-:Y:S02]  /*6200*/  ISETP.GE.AND P5, PT, R15, R99, PT ;  /* 0x000000630f00720c */ /* 0x000fe40003fa6270 */
[----:B------:R-:W-:Y:S01]  /*6210*/  IADD3 R14, R20, 0x19, RZ ;  /* 0x00000019140e7810 */ /* 0x000fe20007ffe0ff */
[----:B------:R-:W2:Y:S01]  /*6220*/  MUFU.TANH R132, R132 ;  /* 0x0000008400847308 */ /* 0x000ea20000002400 */
[----:B------:R-:W-:-:S02]  /*6230*/  FSEL R145, R145, -INF , !P4 ;  /* 0xff80000091917808 */ /* 0x000fc40006000000 */
[----:B-1----:R-:W-:Y:S02]  /*6240*/  FSEL R150, R150, -INF , !P0 ;  /* 0xff80000096967808 */ /* 0x002fe40004000000 */
[----:B-----5:R-:W-:Y:S02]  /*6250*/  FSEL R103, R103, -INF , !P5 ;  /* 0xff80000067677808 */ /* 0x020fe40006800000 */
[-C--:B------:R-:W-:Y:S01]  /*6260*/  ISETP.GE.AND P4, PT, R15, R98.reuse, PT ;  /* 0x000000620f00720c */ /* 0x080fe20003f86270 */
[----:B------:R-:W1:Y:S01]  /*6270*/  MUFU.TANH R133, R133 ;  /* 0x0000008500857308 */ /* 0x000e620000002400 */
[C---:B------:R-:W-:Y:S02]  /*6280*/  ISETP.GE.AND P0, PT, R14.reuse, R99, PT ;  /* 0x000000630e00720c */ /* 0x040fe40003f06270 */
[----:B------:R-:W-:Y:S02]  /*6290*/  ISETP.GE.AND P5, PT, R14, R98, PT ;  /* 0x000000620e00720c */ /* 0x000fe40003fa6270 */
[----:B------:R-:W-:-:S02]  /*62a0*/  IADD3 R14, R20, 0x20, RZ ;  /* 0x00000020140e7810 */ /* 0x000fc40007ffe0ff */
[----:B------:R-:W-:Y:S01]  /*62b0*/  FSEL R148, R148, -INF , !P4 ;  /* 0xff80000094947808 */ /* 0x000fe20006000000 */
[----:B------:R-:W-:Y:S01]  /*62c0*/  MUFU.TANH R141, R141 ;  /* 0x0000008d008d7308 */ /* 0x000fe20000002400 */
[----:B------:R-:W-:Y:S02]  /*62d0*/  ISETP.GE.AND P4, PT, R14, R99, PT ;  /* 0x000000630e00720c */ /* 0x000fe40003f86270 */
[----:B--2---:R-:W-:Y:S02]  /*62e0*/  FSEL R107, R107, -INF , !P0 ;  /* 0xff8000006b6b7808 */ /* 0x004fe40004000000 */
[----:B---3--:R-:W-:Y:S02]  /*62f0*/  FSEL R146, R146, -INF , !P5 ;  /* 0xff80000092927808 */ /* 0x008fe40006800000 */
[----:B------:R-:W-:Y:S01]  /*6300*/  FSEL R128, R128, -INF , !P4 ;  /* 0xff80000080807808 */ /* 0x000fe20006000000 */
[----:B------:R-:W2:Y:S01]  /*6310*/  MUFU.TANH R144, R144 ;  /* 0x0000009000907308 */ /* 0x000ea20000002400 */
[----:B------:R-:W-:-:S02]  /*6320*/  ISETP.GE.AND P0, PT, R14, R98, PT ;  /* 0x000000620e00720c */ /* 0x000fc40003f06270 */
[C---:B------:R-:W-:Y:S02]  /*6330*/  ISETP.GE.AND P5, PT, R8.reuse, R99, PT ;  /* 0x000000630800720c */ /* 0x040fe40003fa6270 */
[----:B------:R-:W-:Y:S02]  /*6340*/  ISETP.GE.AND P4, PT, R8, R98, PT ;  /* 0x000000620800720c */ /* 0x000fe40003f86270 */
[----:B------:R-:W-:Y:S01]  /*6350*/  IADD3 R8, R20, 0x28, RZ ;  /* 0x0000002814087810 */ /* 0x000fe20007ffe0ff */
[----:B------:R-:W3:Y:S01]  /*6360*/  MUFU.TANH R100, R100 ;  /* 0x0000006400647308 */ /* 0x000ee20000002400 */
[----:B------:R-:W-:Y:S02]  /*6370*/  FSEL R138, R138, -INF , !P0 ;  /* 0xff8000008a8a7808 */ /* 0x000fe40004000000 */
[----:B----4-:R-:W-:Y:S02]  /*6380*/  FSEL R139, R139, -INF , !P5 ;  /* 0xff8000008b8b7808 */ /* 0x010fe40006800000 */
[----:B------:R-:W-:-:S02]  /*6390*/  FSEL R132, R132, -INF , !P4 ;  /* 0xff80000084847808 */ /* 0x000fc40006000000 */
[CC--:B------:R-:W-:Y:S01]  /*63a0*/  ISETP.GE.AND P0, PT, R8.reuse, R99.reuse, PT ;  /* 0x000000630800720c */ /* 0x0c0fe20003f06270 */
[----:B------:R4:W-:Y:S01]  /*63b0*/  MUFU.TANH R102, R9 ;  /* 0x0000000900667308 */ /* 0x0009e20000002400 */
[----:B------:R-:W-:Y:S02]  /*63c0*/  ISETP.GE.AND P5, PT, R8, R98, PT ;  /* 0x000000620800720c */ /* 0x000fe40003fa6270 */
[----:B------:R-:W-:Y:S02]  /*63d0*/  IADD3 R8, R20, 0x30, RZ ;  /* 0x0000003014087810 */ /* 0x000fe40007ffe0ff */
[----:B-1----:R-:W-:Y:S02]  /*63e0*/  FSEL R133, R133, -INF , !P0 ;  /* 0xff80000085857808 */ /* 0x002fe40004000000 */
[----:B--2---:R-:W-:Y:S01]  /*63f0*/  FSEL R144, R144, -INF , !P5 ;  /* 0xff80000090907808 */ /* 0x004fe20006800000 */
[----:B------:R-:W-:Y:S01]  /*6400*/  MUFU.TANH R90, R6 ;  /* 0x00000006005a7308 */ /* 0x000fe20000002400 */
[----:B------:R-:W-:-:S02]  /*6410*/  ISETP.GE.AND P5, PT, R8, R99, PT ;  /* 0x000000630800720c */ /* 0x000fc40003fa6270 */
[----:B----4-:R-:W-:-:S05]  /*6420*/  IADD3 R9, R20, 0x29, RZ ;  /* 0x0000002914097810 */ /* 0x010fca0007ffe0ff */
[----:B------:R-:W1:Y:S01]  /*6430*/  MUFU.TANH R101, R101 ;  /* 0x0000006500657308 */ /* 0x000e620000002400 */
[C---:B------:R-:W-:Y:S02]  /*6440*/  ISETP.GE.AND P4, PT, R9.reuse, R99, PT ;  /* 0x000000630900720c */ /* 0x040fe40003f86270 */
[----:B------:R-:W-:Y:S02]  /*6450*/  ISETP.GE.AND P0, PT, R9, R98, PT ;  /* 0x000000620900720c */ /* 0x000fe40003f06270 */
[----:B------:R-:W-:-:S03]  /*6460*/  FSEL R141, R141, -INF , !P4 ;  /* 0xff8000008d8d7808 */ /* 0x000fc60006000000 */
[----:B------:R-:W2:Y:S01]  /*6470*/  MUFU.TANH R93, R10 ;  /* 0x0000000a005d7308 */ /* 0x000ea20000002400 */
[-C--:B------:R-:W-:Y:S02]  /*6480*/  ISETP.GE.AND P4, PT, R8, R98.reuse, PT ;  /* 0x000000620800720c */ /* 0x080fe40003f86270 */
[----:B------:R-:W-:Y:S02]  /*6490*/  IADD3 R8, R20, 0x31, RZ ;  /* 0x0000003114087810 */ /* 0x000fe40007ffe0ff */
[----:B---3--:R-:W-:Y:S02]  /*64a0*/  FSEL R100, R100, -INF , !P0 ;  /* 0xff80000064647808 */ /* 0x008fe40004000000 */
[----:B------:R-:W-:Y:S01]  /*64b0*/  ISETP.GE.AND P0, PT, R8, R99, PT ;  /* 0x000000630800720c */ /* 0x000fe20003f06270 */
[----:B------:R-:W3:Y:S01]  /*64c0*/  MUFU.TANH R84, R11 ;  /* 0x0000000b00547308 */ /* 0x000ee20000002400 */
[----:B-1----:R-:W-:Y:S02]  /*64d0*/  FSEL R101, R101, -INF , !P5 ;  /* 0xff80000065657808 */ /* 0x002fe40006800000 */
[----:B------:R-:W-:Y:S01]  /*64e0*/  FSEL R102, R102, -INF , !P0 ;  /* 0xff80000066667808 */ /* 0x000fe20004000000 */
[----:B------:R-:W-:Y:S01]  /*64f0*/  BAR.SYNC.DEFER_BLOCKING 0x0 ;  /* 0x0000000000007b1d */ /* 0x000fe20000010000 */
[----:B------:R-:W-:-:S02]  /*6500*/  ISETP.GE.AND P0, PT, R4, R98, PT ;  /* 0x000000620400720c */ /* 0x000fc40003f06270 */
[----:B------:R-:W-:Y:S02]  /*6510*/  ISETP.GE.AND P5, PT, R8, R98, PT ;  /* 0x000000620800720c */ /* 0x000fe40003fa6270 */
[----:B------:R-:W-:Y:S01]  /*6520*/  FSEL R90, R90, -INF , !P0 ;  /* 0xff8000005a5a7808 */ /* 0x000fe20004000000 */
[----:B------:R-:W1:Y:S01]  /*6530*/  MUFU.TANH R104, R104 ;  /* 0x0000006800687308 */ /* 0x000e620000002400 */
[C---:B------:R-:W-:Y:S02]  /*6540*/  LEA R130, P0, R96.reuse, c[0x0][0x168], 0x1 ;  /* 0x00005a0060827a11 */ /* 0x040fe400078008ff */
[----:B--2---:R-:W-:Y:S02]  /*6550*/  FSEL R93, R93, -INF , !P4 ;  /* 0xff8000005d5d7808 */ /* 0x004fe40006000000 */
[----:B------:R-:W-:Y:S02]  /*6560*/  LEA.HI.X R131, R96, c[0x0][0x16c], R97, 0x1, P0 ;  /* 0x00005b0060837a11 */ /* 0x000fe400000f0c61 */
[----:B------:R-:W-:Y:S01]  /*6570*/  ISETP.GT.AND P0, PT, R120, R115, PT ;  /* 0x000000737800720c */ /* 0x000fe20003f04270 */
[----:B------:R-:W2:Y:S01]  /*6580*/  MUFU.TANH R32, R32 ;  /* 0x0000002000207308 */ /* 0x000ea20000002400 */
[----:B------:R-:W-:-:S02]  /*6590*/  ISETP.GE.AND P4, PT, R4, R99, PT ;  /* 0x000000630400720c */ /* 0x000fc40003f86270 */
[----:B------:R-:W-:Y:S02]  /*65a0*/  IADD3 R4, R20, 0x39, RZ ;  /* 0x0000003914047810 */ /* 0x000fe40007ffe0ff */
[----:B---3--:R-:W-:Y:S02]  /*65b0*/  FSEL R84, R84, -INF , !P5 ;  /* 0xff80000054547808 */ /* 0x008fe40006800000 */
[-C--:B------:R-:W-:Y:S01]  /*65c0*/  ISETP.GE.AND P5, PT, R20, R99.reuse, PT ;  /* 0x000000631400720c */ /* 0x080fe20003fa6270 */
[----:B------:R2:W3:Y:S01]  /*65d0*/  MUFU.TANH R105, R5 ;  /* 0x0000000500697308 */ /* 0x0004e20000002400 */
[----:B-1----:R-:W-:Y:S02]  /*65e0*/  FSEL R104, R104, -INF , !P4 ;  /* 0xff80000068687808 */ /* 0x002fe40006000000 */
[----:B------:R-:W-:-:S05]  /*65f0*/  ISETP.GE.AND P4, PT, R4, R99, PT ;  /* 0x000000630400720c */ /* 0x000fca0003f86270 */
[----:B------:R-:W1:Y:S01]  /*6600*/  MUFU.TANH R92, R7 ;  /* 0x00000007005c7308 */ /* 0x000e620000002400 */
[----:B--2---:R-:W-:Y:S02]  /*6610*/  FSEL R5, R32, -INF , !P5 ;  /* 0xff80000020057808 */ /* 0x004fe40006800000 */
[----:B---3--:R-:W-:Y:S02]  /*6620*/  FSEL R105, R105, -INF , !P4 ;  /* 0xff80000069697808 */ /* 0x008fe40006000000 */
[-C--:B------:R-:W-:Y:S02]  /*6630*/  ISETP.GE.AND P5, PT, R20, R98.reuse, PT ;  /* 0x000000621400720c */ /* 0x080fe40003fa6270 */
[----:B------:R-:W-:Y:S02]  /*6640*/  ISETP.GE.AND P4, PT, R4, R98, PT ;  /* 0x000000620400720c */ /* 0x000fe40003f86270 */
[----:B------:R-:W-:Y:S02]  /*6650*/  FSEL R4, R3, -INF , !P5 ;  /* 0xff80000003047808 */ /* 0x000fe40006800000 */
[----:B-1----:R-:W-:Y:S01]  /*6660*/  FSEL R92, R92, -INF , !P4 ;  /* 0xff8000005c5c7808 */ /* 0x002fe20006000000 */
        /* <DEDUP_REMOVED lines=16> */
[----:B------:R-:W-:Y:S01]  /*6770*/  IMAD.HI.U32 R11, R8, R15, RZ ;  /* 0x0000000f080b7227 */ /* 0x000fe200078e00ff */
[----:B------:R-:W-:Y:S02]  /*6780*/  IABS R6, R10 ;  /* 0x0000000a00067213 */ /* 0x000fe40000000000 */
[----:B------:R-:W-:Y:S01]  /*6790*/  LOP3.LUT R10, R10, c[0x0][0x2d0], RZ, 0x3c, !PT ;  /* 0x0000b4000a0a7a12 */ /* 0x000fe200078e3cff */
[----:B------:R-:W-:Y:S02]  /*67a0*/  IMAD.MOV R14, RZ, RZ, -R11 ;  /* 0x000000ffff0e7224 */ /* 0x000fe400078e0a0b */
[----:B------:R-:W-:-:S04]  /*67b0*/  IMAD.HI.U32 R8, R8, R6, RZ ;  /* 0x0000000608087227 */ /* 0x000fc800078e00ff */
[----:B------:R-:W-:-:S05]  /*67c0*/  IMAD R14, R7, R14, R15 ;  /* 0x0000000e070e7224 */ /* 0x000fca00078e020f */
[----:B------:R-:W-:-:S13]  /*67d0*/  ISETP.GT.U32.AND P5, PT, R7, R14, PT ;  /* 0x0000000e0700720c */ /* 0x000fda0003fa4070 */
        /* <DEDUP_REMOVED lines=12> */
[----:B------:R-:W-:-:S13]  /*68a0*/  ISETP.GE.U32.AND P4, PT, R6, R7, PT ;  /* 0x000000070600720c */ /* 0x000fda0003f86070 */
[----:B------:R-:W-:Y:S02]  /*68b0*/  @P4 IADD3 R8, R8, 0x1, RZ ;  /* 0x0000000108084810 */ /* 0x000fe40007ffe0ff */
[----:B------:R-:W-:Y:S02]  /*68c0*/  ISETP.NE.AND P4, PT, RZ, c[0x0][0x2d0], PT ;  /* 0x0000b400ff007a0c */ /* 0x000fe40003f85270 */
        /* <DEDUP_REMOVED lines=16> */
[----:B------:R-:W-:Y:S01]  /*69d0*/  IMAD.IADD R9, R11, 0x1, R8 ;  /* 0x000000010b097824 */ /* 0x000fe200078e0208 */
[----:B------:R-:W-:Y:S01]  /*69e0*/  MOV R8, R10 ;  /* 0x0000000a00087202 */ /* 0x000fe20000000f00 */
        /* <DEDUP_REMOVED lines=8> */
.L_x_4460:
[----:B------:R-:W-:-:S04]  /*6a70*/  LEA R7, -R3, RZ, 0x6 ;  /* 0x000000ff03077211 */ /* 0x000fc800078e31ff */
[----:B------:R-:W-:Y:S02]  /*6a80*/  SHF.R.S32.HI R6, RZ, 0x1f, R7 ;  /* 0x0000001fff067819 */ /* 0x000fe40000011407 */
.L_x_4461:
        /* <DEDUP_REMOVED lines=57> */
.L_x_4463:
[----:B------:R-:W-:Y:S05]  /*6e20*/  BSYNC B0 ;  /* 0x0000000000007941 */ /* 0x000fea0003800000 */
.L_x_4462:
[----:B------:R-:W0:Y:S02]  /*6e30*/  LDGDEPBAR ;  /* 0x00000000000079af */ /* 0x000e240000000000 */
.L_x_4459:
        /* <DEDUP_REMOVED lines=28> */
[----:B--2---:R-:W-:Y:S02]  /*7000*/  FMNMX.FTZ R9, R93, R6, !PT ;  /* 0x000000065d097209 */ /* 0x004fe40007810000 */
[----:B------:R-:W-:Y:S02]  /*7010*/  FMNMX.FTZ R8, R104, R7, !PT ;  /* 0x0000000768087209 */ /* 0x000fe40007810000 */
[----:B------:R-:W-:-:S02]  /*7020*/  FMNMX.FTZ R9, R84, R9, !PT ;  /* 0x0000000954097209 */ /* 0x000fc40007810000 */
[----:B------:R-:W-:Y:S02]  /*7030*/  FMNMX.FTZ R8, R105, R8, !PT ;  /* 0x0000000869087209 */ /* 0x000fe40007810000 */
[----:B------:R-:W-:-:S03]  /*7040*/  FMNMX.FTZ R9, R90, R9, !PT ;  /* 0x000000095a097209 */ /* 0x000fc60007810000 */
[----:B------:R-:W2:Y:S01]  /*7050*/  SHFL.BFLY PT, R7, R8, 0x2, 0x1f ;  /* 0x0c401f0008077f89 */ /* 0x000ea200000e0000 */
[----:B------:R-:W-:-:S05]  /*7060*/  FMNMX.FTZ R9, R92, R9, !PT ;  /* 0x000000095c097209 */ /* 0x000fca0007810000 */
[----:B------:R-:W3:Y:S01]  /*7070*/  SHFL.BFLY PT, R6, R9, 0x2, 0x1f ;  /* 0x0c401f0009067f89 */ /* 0x000ee200000e0000 */
[----:B--2---:R-:W-:-:S05]  /*7080*/  FMNMX.FTZ R7, R8, R7, !PT ;  /* 0x0000000708077209 */ /* 0x004fca0007810000 */
[----:B------:R-:W2:Y:S01]  /*7090*/  SHFL.BFLY PT, R88, R7, 0x1, 0x1f ;  /* 0x0c201f0007587f89 */ /* 0x000ea200000e0000 */
[----:B---3--:R-:W-:-:S03]  /*70a0*/  FMNMX.FTZ R6, R9, R6, !PT ;  /* 0x0000000609067209 */ /* 0x008fc60007810000 */
[----:B-1----:R-:W-:Y:S04]  /*70b0*/  LDSM.16.MT88.4 R8, [R110+0x6000] ;  /* 0x006000006e08783b */ /* 0x002fe80000004200 */
[----:B------:R-:W1:Y:S01]  /*70c0*/  SHFL.BFLY PT, R3, R6, 0x1, 0x1f ;  /* 0x0c201f0006037f89 */ /* 0x000e6200000e0000 */
[----:B--2---:R-:W-:-:S04]  /*70d0*/  FMNMX.FTZ R88, R7, R88, !PT ;  /* 0x0000005807587209 */ /* 0x004fc80007810000 */
[C---:B------:R-:W-:Y:S01]  /*70e0*/  FSETP.NEU.FTZ.AND P2, PT, R88.reuse, -INF , PT ;  /* 0xff8000005800780b */ /* 0x040fe20003f5d000 */
[----:B------:R-:W-:Y:S01]  /*70f0*/  FMUL.FTZ R142, R88, c[0x0][0x23c] ;  /* 0x00008f00588e7a20 */ /* 0x000fe20000410000 */
[----:B-1----:R-:W-:Y:S02]  /*7100*/  FMNMX.FTZ R3, R6, R3, !PT ;  /* 0x0000000306037209 */ /* 0x002fe40007810000 */
        /* <DEDUP_REMOVED lines=9> */
[--C-:B------:R-:W-:Y:S02]  /*71a0*/  FFMA.FTZ R140, R5, c[0x0][0x23c], -R142.reuse ;  /* 0x00008f00058c7a23 */ /* 0x100fe4000001088e */
[----:B------:R-:W-:Y:S01]  /*71b0*/  FMUL.FTZ R97, R97, c[0x0][0x23c] ;  /* 0x00008f0061617a20 */ /* 0x000fe20000410000 */
[----:B------:R-:W1:Y:S01]  /*71c0*/  MUFU.EX2 R143, R143 ;  /* 0x0000008f008f7308 */ /* 0x000e620000000800 */
[--C-:B------:R-:W-:Y:S02]  /*71d0*/  FFMA.FTZ R89, R19, c[0x0][0x23c], -R142.reuse ;  /* 0x00008f0013597a23 */ /* 0x100fe4000001088e */
[----:B------:R-:W-:-:S02]  /*71e0*/  FFMA.FTZ R87, R17, c[0x0][0x23c], -R142 ;  /* 0x00008f0011577a23 */ /* 0x000fc4000001088e */
[--C-:B------:R-:W-:Y:S02]  /*71f0*/  FFMA.FTZ R86, R13, c[0x0][0x23c], -R142.reuse ;  /* 0x00008f000d567a23 */ /* 0x100fe4000001088e */
[--C-:B------:R-:W-:Y:S01]  /*7200*/  FFMA.FTZ R94, R4, c[0x0][0x23c], -R95.reuse ;  /* 0x00008f00045e7a23 */ /* 0x100fe2000001085f */
[----:B------:R-:W2:Y:S01]  /*7210*/  MUFU.EX2 R97, R97 ;  /* 0x0000006100617308 */ /* 0x000ea20000000800 */
[--C-:B------:R-:W-:Y:S02]  /*7220*/  FFMA.FTZ R85, R18, c[0x0][0x23c], -R95.reuse ;  /* 0x00008f0012557a23 */ /* 0x100fe4000001085f */
[--C-:B------:R-:W-:Y:S02]  /*7230*/  FFMA.FTZ R91, R16, c[0x0][0x23c], -R95.reuse ;  /* 0x00008f00105b7a23 */ /* 0x100fe4000001085f */
[----:B------:R-:W-:Y:S01]  /*7240*/  FFMA.FTZ R0, R12, c[0x0][0x23c], -R95 ;  /* 0x00008f000c007a23 */ /* 0x000fe2000001085f */
[----:B------:R-:W3:Y:S01]  /*7250*/  LDSM.16.MT88.4 R16, [R108+0x6000] ;  /* 0x006000006c10783b */ /* 0x000ee20000004200 */
        /* <DEDUP_REMOVED lines=9> */
[----:B------:R-:W-:-:S02]  /*72f0*/  FMUL.FTZ R30, R58, R97 ;  /* 0x000000613a1e7220 */ /* 0x000fc40000410000 */
[----:B------:R-:W-:Y:S01]  /*7300*/  FMUL.FTZ R31, R59, R97 ;  /* 0x000000613b1f7220 */ /* 0x000fe20000410000 */
[----:B------:R-:W-:Y:S01]  /*7310*/  MUFU.EX2 R87, R87 ;  /* 0x0000005700577308 */ /* 0x000fe20000000800 */
[-C--:B------:R-:W-:Y:S01]  /*7320*/  FMUL.FTZ R52, R52, R143.reuse ;  /* 0x0000008f34347220 */ /* 0x080fe20000410000 */
[----:B------:R-:W-:Y:S01]  /*7330*/  LDSM.16.MT88.4 R56, [R110+0x6400] ;  /* 0x006400006e38783b */ /* 0x000fe20000004200 */
[----:B------:R-:W-:Y:S02]  /*7340*/  FMUL.FTZ R53, R53, R143 ;  /* 0x0000008f35357220 */ /* 0x000fe40000410000 */
[-C--:B------:R-:W-:Y:S02]  /*7350*/  FMUL.FTZ R54, R54, R97.reuse ;  /* 0x0000006136367220 */ /* 0x080fe40000410000 */
[----:B------:R-:W-:Y:S01]  /*7360*/  FMUL.FTZ R55, R55, R97 ;  /* 0x0000006137377220 */ /* 0x000fe20000410000 */
[----:B------:R-:W2:Y:S01]  /*7370*/  MUFU.EX2 R86, R86 ;  /* 0x0000005600567308 */ /* 0x000ea20000000800 */
[----:B-1----:R-:W-:Y:S01]  /*7380*/  F2FP.PACK_AB R80, R89, R140 ;  /* 0x0000008c5950723e */ /* 0x002fe200000000ff */
[----:B------:R-:W-:-:S02]  /*7390*/  FMUL.FTZ R36, R36, R143 ;  /* 0x0000008f24247220 */ /* 0x000fc40000410000 */
[----:B------:R-:W-:Y:S02]  /*73a0*/  FMUL.FTZ R37, R37, R143 ;  /* 0x0000008f25257220 */ /* 0x000fe40000410000 */
[-C--:B------:R-:W-:Y:S02]  /*73b0*/  FMUL.FTZ R38, R38, R97.reuse ;  /* 0x0000006126267220 */ /* 0x080fe40000410000 */
[----:B------:R-:W-:Y:S01]  /*73c0*/  MUFU.EX2 R94, R94 ;  /* 0x0000005e005e7308 */ /* 0x000fe20000000800 */
[----:B------:R-:W-:Y:S02]  /*73d0*/  FMUL.FTZ R39, R39, R97 ;  /* 0x0000006127277220 */ /* 0x000fe40000410000 */
[-C--:B------:R-:W-:Y:S02]  /*73e0*/  FMUL.FTZ R40, R40, R143.reuse ;  /* 0x0000008f28287220 */ /* 0x080fe40000410000 */
[----:B------:R-:W-:Y:S02]  /*73f0*/  FMUL.FTZ R41, R41, R143 ;  /* 0x0000008f29297220 */ /* 0x000fe40000410000 */
[----:B------:R-:W-:Y:S01]  /*7400*/  FMUL.FTZ R42, R42, R97 ;  /* 0x000000612a2a7220 */ /* 0x000fe20000410000 */
[----:B------:R-:W1:Y:S01]  /*7410*/  MUFU.EX2 R85, R85 ;  /* 0x0000005500557308 */ /* 0x000e620000000800 */
[----:B--2---:R-:W-:Y:S01]  /*7420*/  F2FP.PACK_AB R82, R86, R87 ;  /* 0x000000575652723e */ /* 0x004fe200000000ff */
[----:B------:R-:W-:-:S02]  /*7430*/  FMUL.FTZ R43, R43, R97 ;  /* 0x000000612b2b7220 */ /* 0x000fc40000410000 */
[-C--:B------:R-:W-:Y:S02]  /*7440*/  FMUL.FTZ R76, R76, R143.reuse ;  /* 0x0000008f4c4c7220 */ /* 0x080fe40000410000 */
[----:B------:R-:W-:Y:S02]  /*7450*/  FMUL.FTZ R77, R77, R143 ;  /* 0x0000008f4d4d7220 */ /* 0x000fe40000410000 */
[----:B------:R-:W-:Y:S01]  /*7460*/  MUFU.EX2 R91, R91 ;  /* 0x0000005b005b7308 */ /* 0x000fe20000000800 */
[-C--:B------:R-:W-:Y:S02]  /*7470*/  FMUL.FTZ R78, R78, R97.reuse ;  /* 0x000000614e4e7220 */ /* 0x080fe40000410000 */
[----:B------:R-:W-:Y:S02]  /*7480*/  FMUL.FTZ R79, R79, R97 ;  /* 0x000000614f4f7220 */ /* 0x000fe40000410000 */
[--C-:B------:R-:W-:Y:S02]  /*7490*/  FFMA.FTZ R129, R129, c[0x0][0x23c], -R142.reuse ;  /* 0x00008f0081817a23 */ /* 0x100fe4000001088e */
[--C-:B------:R-:W-:Y:S01]  /*74a0*/  FFMA.FTZ R106, R145, c[0x0][0x23c], -R142.reuse ;  /* 0x00008f00916a7a23 */ /* 0x100fe2000001088e */
[----:B------:R-:W2:Y:S01]  /*74b0*/  MUFU.EX2 R0, R0 ;  /* 0x0000000000007308 */ /* 0x000ea20000000800 */
[----:B-1----:R-:W-:Y:S01]  /*74c0*/  F2FP.PACK_AB R81, R85, R94 ;  /* 0x0000005e5551723e */ /* 0x002fe200000000ff */
[----:B------:R-:W-:-:S02]  /*74d0*/  FFMA.FTZ R103, R103, c[0x0][0x23c], -R142 ;  /* 0x00008f0067677a23 */ /* 0x000fc4000001088e */
[--C-:B------:R-:W-:Y:S02]  /*74e0*/  FFMA.FTZ R107, R152, c[0x0][0x23c], -R95.reuse ;  /* 0x00008f00986b7a23 */ /* 0x100fe4000001085f */
[--C-:B------:R-:W-:Y:S02]  /*74f0*/  FFMA.FTZ R98, R150, c[0x0][0x23c], -R95.reuse ;  /* 0x00008f0096627a23 */ /* 0x100fe4000001085f */
[--C-:B------:R-:W-:Y:S01]  /*7500*/  FFMA.FTZ R99, R148, c[0x0][0x23c], -R95.reuse ;  /* 0x00008f0094637a23 */ /* 0x100fe2000001085f */
[----:B------:R-:W-:Y:S01]  /*7510*/  MUFU.EX2 R129, R129 ;  /* 0x0000008100817308 */ /* 0x000fe20000000800 */
[----:B------:R-:W-:Y:S02]  /*7520*/  FFMA.FTZ R2, R146, c[0x0][0x23c], -R95 ;  /* 0x00008f0092027a23 */ /* 0x000fe4000001085f */
[-C--:B------:R-:W-:Y:S02]  /*7530*/  FMUL.FTZ R44, R44, R143.reuse ;  /* 0x0000008f2c2c7220 */ /* 0x080fe40000410000 */
[----:B------:R-:W-:Y:S01]  /*7540*/  FMUL.FTZ R45, R45, R143 ;  /* 0x0000008f2d2d7220 */ /* 0x000fe20000410000 */
[----:B--2---:R-:W-:-:S02]  /*7550*/  F2FP.PACK_AB R83, R0, R91 ;  /* 0x0000005b0053723e */ /* 0x004fc400000000ff */
[----:B------:R-:W1:Y:S01]  /*7560*/  MUFU.EX2 R106, R106 ;  /* 0x0000006a006a7308 */ /* 0x000e620000000800 */
[-C--:B------:R-:W-:Y:S02]  /*7570*/  FMUL.FTZ R46, R46, R97.reuse ;  /* 0x000000612e2e7220 */ /* 0x080fe40000410000 */
[----:B------:R-:W-:Y:S02]  /*7580*/  FMUL.FTZ R47, R47, R97 ;  /* 0x000000612f2f7220 */ /* 0x000fe40000410000 */
[-C--:B------:R-:W-:Y:S01]  /*7590*/  FMUL.FTZ R48, R48, R143.reuse ;  /* 0x0000008f30307220 */ /* 0x080fe20000410000 */
[----:B------:R-:W-:Y:S01]  /*75a0*/  HMMA.16816.F32 R28, R80, R32, R28 ;  /* 0x00000020501c723c */ /* 0x000fe2000000181c */
[----:B------:R-:W-:Y:S01]  /*75b0*/  FMUL.FTZ R49, R49, R143 ;  /* 0x0000008f31317220 */ /* 0x000fe20000410000 */
[----:B------:R-:W-:Y:S01]  /*75c0*/  MUFU.EX2 R103, R103 ;  /* 0x0000006700677308 */ /* 0x000fe20000000800 */
[-C--:B------:R-:W-:Y:S02]  /*75d0*/  FMUL.FTZ R50, R50, R97.reuse ;  /* 0x0000006132327220 */ /* 0x080fe40000410000 */
[----:B------:R-:W-:-:S02]  /*75e0*/  FMUL.FTZ R51, R51, R97 ;  /* 0x0000006133337220 */ /* 0x000fc40000410000 */
[-C--:B------:R-:W-:Y:S01]  /*75f0*/  FMUL.FTZ R12, R72, R143.reuse ;  /* 0x0000008f480c7220 */ /* 0x080fe20000410000 */
[C---:B------:R-:W-:Y:S01]  /*7600*/  HMMA.16816.F32 R32, R80.reuse, R34, R52 ;  /* 0x000000225020723c */ /* 0x040fe20000001834 */
[----:B------:R-:W2:Y:S01]  /*7610*/  LDSM.16.MT88.4 R52, [R110+0x8000] ;  /* 0x008000006e34783b */ /* 0x000ea20000004200 */
        /* <DEDUP_REMOVED lines=17> */
[----:B---3--:R-:W-:Y:S01]  /*7730*/  HMMA.16816.F32 R12, R80, R16, R12 ;  /* 0x00000010500c723c */ /* 0x008fe2000000180c */
[-C--:B------:R-:W-:Y:S01]  /*7740*/  FMUL.FTZ R60, R60, R143.reuse ;  /* 0x0000008f3c3c7220 */ /* 0x080fe20000410000 */
[----:B------:R-:W-:Y:S01]  /*7750*/  MUFU.EX2 R99, R99 ;  /* 0x0000006300637308 */ /* 0x000fe20000000800 */
[----:B------:R-:W-:-:S02]  /*7760*/  FMUL.FTZ R61, R61, R143 ;  /* 0x0000008f3d3d7220 */ /* 0x000fc40000410000 */
[-C--:B------:R-:W-:Y:S02]  /*7770*/  FMUL.FTZ R62, R62, R97.reuse ;  /* 0x000000613e3e7220 */ /* 0x080fe40000410000 */
[----:B------:R-:W-:Y:S01]  /*7780*/  FMUL.FTZ R63, R63, R97 ;  /* 0x000000613f3f7220 */ /* 0x000fe20000410000 */
[C---:B------:R-:W-:Y:S01]  /*7790*/  HMMA.16816.F32 R16, R80.reuse, R18, R68 ;  /* 0x000000125010723c */ /* 0x040fe20000001844 */
[--C-:B------:R-:W-:Y:S01]  /*77a0*/  FFMA.FTZ R145, R128, c[0x0][0x23c], -R142.reuse ;  /* 0x00008f0080917a23 */ /* 0x100fe2000001088e */
[----:B------:R-:W3:Y:S01]  /*77b0*/  MUFU.EX2 R2, R2 ;  /* 0x0000000200027308 */ /* 0x000ee20000000800 */
[--C-:B------:R-:W-:Y:S01]  /*77c0*/  FFMA.FTZ R128, R133, c[0x0][0x23c], -R142.reuse ;  /* 0x00008f0085807a23 */ /* 0x100fe2000001088e */
[----:B------:R-:W-:Y:S01]  /*77d0*/  LDSM.16.MT88.4 R68, [R108+0x6c00] ;  /* 0x006c00006c44783b */ /* 0x000fe20000004200 */
        /* <DEDUP_REMOVED lines=8> */
[C---:B--2---:R-:W-:Y:S01]  /*7860*/  HMMA.16816.F32 R36, R80.reuse, R52, R36 ;  /* 0x000000345024723c */ /* 0x044fe20000001824 */
[----:B------:R-:W-:Y:S01]  /*7870*/  FFMA.FTZ R100, R104, c[0x0][0x23c], -R142 ;  /* 0x00008f0068647a23 */ /* 0x000fe2000001088e */
[----:B------:R-:W-:Y:S01]  /*7880*/  MUFU.EX2 R146, R146 ;  /* 0x0000009200927308 */ /* 0x000fe20000000800 */
[----:B------:R-:W-:Y:S02]  /*7890*/  FFMA.FTZ R140, R135, R143, R140 ;  /* 0x0000008f878c7223 */ /* 0x000fe4000001008c */
[----:B------:R-:W-:Y:S02]  /*78a0*/  FFMA.FTZ R64, R101, c[0x0][0x23c], -R142 ;  /* 0x00008f0065407a23 */ /* 0x000fe4000001088e */
[--C-:B------:R-:W-:Y:S01]  /*78b0*/  FFMA.FTZ R93, R93, c[0x0][0x23c], -R95.reuse ;  /* 0x00008f005d5d7a23 */ /* 0x100fe2000001085f */
[----:B------:R-:W-:Y:S01]  /*78c0*/  HMMA.16816.F32 R40, R80, R54, R40 ;  /* 0x000000365028723c */ /* 0x000fe20000001828 */
[----:B------:R-:W2:Y:S01]  /*78d0*/  LDSM.16.MT88.4 R52, [R108+0x8000] ;  /* 0x008000006c34783b */ /* 0x000ea20000004200 */
[----:B------:R-:W-:Y:S01]  /*78e0*/  MUFU.EX2 R128, R128 ;  /* 0x0000008000807308 */ /* 0x000fe20000000800 */
[----:B------:R-:W-:-:S02]  /*78f0*/  FFMA.FTZ R104, R84, c[0x0][0x23c], -R95 ;  /* 0x00008f0054687a23 */ /* 0x000fc4000001085f */
[--C-:B------:R-:W-:Y:S02]  /*7900*/  FFMA.FTZ R90, R90, c[0x0][0x23c], -R95.reuse ;  /* 0x00008f005a5a7a23 */ /* 0x100fe4000001085f */
[--C-:B------:R-:W-:Y:S01]  /*7910*/  FFMA.FTZ R101, R102, c[0x0][0x23c], -R142.reuse ;  /* 0x00008f0066657a23 */ /* 0x100fe2000001088e */
[----:B------:R-:W-:Y:S01]  /*7920*/  HMMA.16816.F32 R24, R80, R26, R60 ;  /* 0x0000001a5018723c */ /* 0x000fe2000000183c */
[----:B------:R-:W-:Y:S01]  /*7930*/  LDSM.16.MT88.4 R60, [R110+0x6800] ;  /* 0x006800006e3c783b */ /* 0x000fe20000004200 */
[----:B------:R-:W-:Y:S01]  /*7940*/  MUFU.EX2 R133, R133 ;  /* 0x0000008500857308 */ /* 0x000fe20000000800 */
[----:B------:R-:W-:Y:S02]  /*7950*/  FFMA.FTZ R135, R105, c[0x0][0x23c], -R142 ;  /* 0x00008f0069877a23 */ /* 0x000fe4000001088e */
[----:B------:R-:W-:Y:S02]  /*7960*/  FFMA.FTZ R95, R92, c[0x0][0x23c], -R95 ;  /* 0x00008f005c5f7a23 */ /* 0x000fe4000001085f */
[----:B------:R-:W-:-:S02]  /*7970*/  FADD.FTZ R140, R89, R140 ;  /* 0x0000008c598c7221 */ /* 0x000fc40000010000 */
[----:B------:R-:W-:Y:S01]  /*7980*/  FFMA.FTZ R94, R134, R97, R94 ;  /* 0x00000061865e7223 */ /* 0x000fe2000001005e */
[----:B------:R-:W-:Y:S01]  /*7990*/  MUFU.EX2 R138, R138 ;  /* 0x0000008a008a7308 */ /* 0x000fe20000000800 */
[----:B------:R-:W-:Y:S02]  /*79a0*/  FADD.FTZ R87, R87, R140 ;  /* 0x0000008c57577221 */ /* 0x000fe40000010000 */
[----:B------:R-:W-:Y:S02]  /*79b0*/  FADD.FTZ R94, R85, R94 ;  /* 0x0000005e555e7221 */ /* 0x000fe40000010000 */
[----:B------:R-:W-:Y:S02]  /*79c0*/  FADD.FTZ R92, R86, R87 ;  /* 0x00000057565c7221 */ /* 0x000fe40000010000 */
[----:B------:R-:W-:Y:S01]  /*79d0*/  FADD.FTZ R91, R91, R94 ;  /* 0x0000005e5b5b7221 */ /* 0x000fe20000010000 */
[----:B------:R-:W-:Y:S03]  /*79e0*/  MUFU.EX2 R141, R141 ;  /* 0x0000008d008d7308 */ /* 0x000fe60000000800 */
[----:B------:R-:W-:-:S05]  /*79f0*/  FADD.FTZ R0, R0, R91 ;  /* 0x0000005b00007221 */ /* 0x000fca0000010000 */
[----:B------:R-:W-:Y:S01]  /*7a00*/  MUFU.EX2 R132, R132 ;  /* 0x0000008400847308 */ /* 0x000fe20000000800 */
[C---:B--2---:R-:W-:Y:S07]  /*7a10*/  HMMA.16816.F32 R44, R80.reuse, R52, R44 ;  /* 0x00000034502c723c */ /* 0x044fee000000182c */
[----:B------:R-:W-:Y:S01]  /*7a20*/  MUFU.EX2 R139, R139 ;  /* 0x0000008b008b7308 */ /* 0x000fe20000000800 */
[----:B-1----:R-:W-:Y:S01]  /*7a30*/  F2FP.PACK_AB R52, R106, R129 ;  /* 0x000000816a34723e */ /* 0x002fe200000000ff */
[----:B------:R-:W-:Y:S01]  /*7a40*/  HMMA.16816.F32 R48, R80, R54, R48 ;  /* 0x000000365030723c */ /* 0x000fe20000001830 */
[----:B----4-:R-:W-:-:S05]  /*7a50*/  F2FP.PACK_AB R53, R98, R107 ;  /* 0x0000006b6235723e */ /* 0x010fca00000000ff */
[----:B------:R-:W-:Y:S01]  /*7a60*/  MUFU.EX2 R102, R64 ;  /* 0x0000004000667308 */ /* 0x000fe20000000800 */
[----:B------:R-:W-:Y:S02]  /*7a70*/  FADD.FTZ R129, R129, R92 ;  /* 0x0000005c81817221 */ /* 0x000fe40000010000 */
[----:B------:R-:W-:Y:S01]  /*7a80*/  FADD.FTZ R107, R107, R0 ;  /* 0x000000006b6b7221 */ /* 0x000fe20000010000 */
[----:B------:R-:W-:Y:S01]  /*7a90*/  F2FP.PACK_AB R54, R96, R103 ;  /* 0x000000676036723e */ /* 0x000fe200000000ff */
[----:B------:R-:W-:Y:S01]  /*7aa0*/  FADD.FTZ R106, R106, R129 ;  /* 0x000000816a6a7221 */ /* 0x000fe20000010000 */
[----:B---3--:R-:W-:Y:S02]  /*7ab0*/  F2FP.PACK_AB R55, R2, R99 ;  /* 0x000000630237723e */ /* 0x008fe400000000ff */
[----:B------:R-:W1:Y:S01]  /*7ac0*/  MUFU.EX2 R101, R101 ;  /* 0x0000006500657308 */ /* 0x000e620000000800 */
[----:B------:R-:W-:Y:S02]  /*7ad0*/  FADD.FTZ R98, R98, R107 ;  /* 0x0000006b62627221 */ /* 0x000fe40000010000 */
[----:B------:R-:W-:-:S02]  /*7ae0*/  FADD.FTZ R103, R103, R106 ;  /* 0x0000006a67677221 */ /* 0x000fc40000010000 */
[C---:B------:R-:W-:Y:S02]  /*7af0*/  HMMA.16816.F32 R4, R52.reuse, R56, R4 ;  /* 0x000000383404723c */ /* 0x040fe40000001804 */
[----:B------:R-:W-:Y:S01]  /*7b00*/  FADD.FTZ R96, R96, R103 ;  /* 0x0000006760607221 */ /* 0x000fe20000010000 */
        /* <DEDUP_REMOVED lines=29> */
[----:B------:R-:W-:-:S02]  /*7ce0*/  F2FP.PACK_AB R53, R141, R138 ;  /* 0x0000008a8d35723e */ /* 0x000fc400000000ff */
        /* <DEDUP_REMOVED lines=15> */
[----:B------:R-:W-:Y:S08]  /*7de0*/  HMMA.16816.F32 R72, R84, R68, R12 ;  /* 0x000000445448723c */ /* 0x000ff0000000180c */
[C---:B-1----:R-:W-:Y:S08]  /*7df0*/  HMMA.16816.F32 R28, R52.reuse, R56, R28 ;  /* 0x00000038341c723c */ /* 0x042ff0000000181c */
[----:B------:R-:W-:Y:S01]  /*7e00*/  HMMA.16816.F32 R32, R52, R58, R32 ;  /* 0x0000003a3420723c */ /* 0x000fe20000001820 */
[----:B------:R-:W1:Y:S07]  /*7e10*/  LDSM.16.MT88.4 R56, [R108+0x8800] ;  /* 0x008800006c38783b */ /* 0x000e6e0000004200 */
[----:B------:R-:W-:Y:S08]  /*7e20*/  HMMA.16816.F32 R68, R84, R70, R16 ;  /* 0x000000465444723c */ /* 0x000ff00000001810 */
[C---:B--2---:R-:W-:Y:S08]  /*7e30*/  HMMA.16816.F32 R36, R52.reuse, R60, R36 ;  /* 0x0000003c3424723c */ /* 0x044ff00000001824 */
[C---:B------:R-:W-:Y:S01]  /*7e40*/  HMMA.16816.F32 R40, R52.reuse, R62, R40 ;  /* 0x0000003e3428723c */ /* 0x040fe20000001828 */
[----:B------:R-:W2:Y:S07]  /*7e50*/  LDSM.16.MT88.4 R60, [R110+0x7c00] ;  /* 0x007c00006e3c783b */ /* 0x000eae0000004200 */
[C---:B-1----:R-:W-:Y:S08]  /*7e60*/  HMMA.16816.F32 R44, R52.reuse, R56, R44 ;  /* 0x00000038342c723c */ /* 0x042ff0000000182c */
[----:B------:R-:W-:Y:S01]  /*7e70*/  HMMA.16816.F32 R48, R52, R58, R48 ;  /* 0x0000003a3430723c */ /* 0x000fe20000001830 */
[----:B------:R-:W1:Y:S07]  /*7e80*/  LDSM.16.MT88.4 R52, [R108+0x7c00] ;  /* 0x007c00006c34783b */ /* 0x000e6e0000004200 */
[C---:B------:R-:W-:Y:S07]  /*7e90*/  HMMA.16816.F32 R36, R84.reuse, R8, R36 ;  /* 0x000000085424723c */ /* 0x040fee0000001824 */
[----:B------:R-:W-:Y:S01]  /*7ea0*/  FADD.FTZ R9, R99, R98 ;  /* 0x0000006263097221 */ /* 0x000fe20000010000 */
[----:B------:R-:W-:Y:S03]  /*7eb0*/  HMMA.16816.F32 R40, R84, R10, R40 ;  /* 0x0000000a5428723c */ /* 0x000fe60000001828 */
[----:B------:R-:W-:Y:S01]  /*7ec0*/  FADD.FTZ R9, R2, R9 ;  /* 0x0000000902097221 */ /* 0x000fe20000010000 */
[----:B------:R-:W-:-:S03]  /*7ed0*/  MOV R2, R88 ;  /* 0x0000005800027202 */ /* 0x000fc60000000f00 */
        /* <DEDUP_REMOVED lines=16> */
[----:B------:R-:W-:Y:S01]  /*7fe0*/  FADD.FTZ R90, R90, R93 ;  /* 0x0000005d5a5a7221 */ /* 0x000fe20000010000 */
[----:B-1----:R-:W-:Y:S01]  /*7ff0*/  HMMA.16816.F32 R56, R84, R52, R28 ;  /* 0x000000345438723c */ /* 0x002fe2000000181c */
[----:B------:R-:W-:Y:S02]  /*8000*/  FADD.FTZ R135, R135, R100 ;  /* 0x0000006487877221 */ /* 0x000fe40000010000 */
[----:B------:R-:W-:-:S05]  /*8010*/  FADD.FTZ R134, R95, R90 ;  /* 0x0000005a5f867221 */ /* 0x000fca0000010000 */
[C---:B------:R-:W-:Y:S08]  /*8020*/  HMMA.16816.F32 R52, R84.reuse, R54, R32 ;  /* 0x000000365434723c */ /* 0x040ff00000001820 */
[----:B------:R-:W-:Y:S11]  /*8030*/  HMMA.16816.F32 R48, R84, R6, R48 ;  /* 0x000000065430723c */ /* 0x000ff60000001830 */
[----:B------:R-:W-:Y:S08]  /*8040*/  @!UPT UIADD3 URZ, URZ, URZ, URZ ;  /* 0x0000003f3f3ff290 */ /* 0x000ff0000fffe03f */
.L_x_4456:
        /* <DEDUP_REMOVED lines=11> */
.L_x_4468:
        /* <DEDUP_REMOVED lines=65> */
.L_x_4465:
[----:B------:R-:W-:Y:S02]  /*8510*/  ISETP.GE.AND P3, PT, R124, c[0x0][0x220], PT ;  /* 0x000088007c007a0c */ /* 0x000fe40003f66270 */
[C---:B------:R-:W-:Y:S02]  /*8520*/  LEA R132, P4, R2.reuse, R136, 0x1 ;  /* 0x0000008802847211 */ /* 0x040fe400078808ff */
[----:B------:R-:W-:Y:S02]  /*8530*/  ISETP.GE.AND P2, PT, R123, c[0x0][0x220], PT ;  /* 0x000088007b007a0c */ /* 0x000fe40003f46270 */
[-C--:B------:R-:W-:Y:S02]  /*8540*/  LEA.HI.X R133, R2, R137.reuse, R0, 0x1, P4 ;  /* 0x0000008902857211 */ /* 0x080fe400020f0c00 */
[----:B------:R-:W-:Y:S02]  /*8550*/  ISETP.GE.AND P1, PT, R122, c[0x0][0x220], PT ;  /* 0x000088007a007a0c */ /* 0x000fe40003f26270 */
[----:B------:R-:W-:Y:S03]  /*8560*/  IADD3 R139, P0, R119, R2, RZ ;  /* 0x00000002778b7210 */ /* 0x000fe60007f1e0ff */
[----:B------:R-:W-:Y:S01]  /*8570*/  @P3 STS [R121+0x6000], RZ ;  /* 0x006000ff79003388 */ /* 0x000fe20000000800 */
[----:B------:R-:W-:Y:S02]  /*8580*/  @!P3 MOV R3, c[0x0][0x1a0] ;  /* 0x000068000003ba02 */ /* 0x000fe40000000f00 */
[----:B------:R-:W-:Y:S02]  /*8590*/  IADD3.X R0, R118, R0, RZ, P0, !PT ;  /* 0x0000000076007210 */ /* 0x000fe400007fe4ff */
[----:B------:R-:W-:Y:S01]  /*85a0*/  @!P2 LEA R140, P4, R139, R136, 0x1 ;  /* 0x000000888b8ca211 */ /* 0x000fe200078808ff */
[----:B------:R-:W-:Y:S01]  /*85b0*/  @P3 STS [R121+0x6004], RZ ;  /* 0x006004ff79003388 */ /* 0x000fe20000000800 */
[----:B------:R-:W-:Y:S02]  /*85c0*/  @!P3 LEA R138, P5, R3, R132, 0x6 ;  /* 0x00000084038ab211 */ /* 0x000fe400078a30ff */
[C---:B------:R-:W-:Y:S02]  /*85d0*/  @!P1 LEA R136, P0, R139.reuse, R136, 0x1 ;  /* 0x000000888b889211 */ /* 0x040fe400078008ff */
[----:B------:R-:W-:Y:S01]  /*85e0*/  @!P3 MOV R2, c[0x0][0x1a4] ;  /* 0x000069000002ba02 */ /* 0x000fe20000000f00 */
[----:B------:R-:W-:Y:S01]  /*85f0*/  @P3 STS.64 [R121+0x6008], RZ ;  /* 0x006008ff79003388 */ /* 0x000fe20000000a00 */
[CCC-:B------:R-:W-:Y:S02]  /*8600*/  @!P2 LEA.HI.X R141, R139.reuse, R137.reuse, R0.reuse, 0x1, P4 ;  /* 0x000000898b8da211 */ /* 0x1c0fe400020f0c00 */
[----:B------:R-:W-:Y:S02]  /*8610*/  @!P1 LEA.HI.X R137, R139, R137, R0, 0x1, P0 ;  /* 0x000000898b899211 */ /* 0x000fe400000f0c00 */
[----:B------:R-:W-:Y:S01]  /*8620*/  @!P3 LEA.HI.X R139, R3, R133, R2, 0x6, P5 ;  /* 0x00000085038bb211 */ /* 0x000fe200028f3402 */
[----:B------:R-:W-:Y:S01]  /*8630*/  @!PT LDS RZ, [RZ] ;  /* 0x00000000fffff984 */ /* 0x000fe20000000800 */
[----:B------:R-:W-:Y:S01]  /*8640*/  @!PT LDS RZ, [RZ] ;  /* 0x00000000fffff984 */ /* 0x000fe20000000800 */
[----:B------:R-:W-:Y:S01]  /*8650*/  @!PT LDS RZ, [RZ] ;  /* 0x00000000fffff984 */ /* 0x000fe20000000800 */
[----:B------:R1:W-:Y:S01]  /*8660*/  @!P3 LDGSTS.E.BYPASS.LTC128B.128 [R121+0x6000], [R132.64] ;  /* 0x060000008479bfae */ /* 0x0003e2000b901d48 */
[----:B------:R-:W-:Y:S05]  /*8670*/  ISETP.GT.AND P0, PT, R120, R115, PT ;  /* 0x000000737800720c */ /* 0x000fea0003f04270 */
        /* <DEDUP_REMOVED lines=126> */
[----:B------:R-:W-:Y:S01]  /*8e60*/  FMUL.FTZ R147, R19, c[0x0][0x2ec] ;  /* 0x0000bb0013937a20 */ /* 0x000fe20000410000 */
[----:B------:R-:W1:Y:S01]  /*8e70*/  MUFU.TANH R165, R165 ;  /* 0x000000a500a57308 */ /* 0x000e620000002400 */
[----:B------:R-:W-:Y:S02]  /*8e80*/  FMUL.FTZ R138, R20, c[0x0][0x2ec] ;  /* 0x0000bb00148a7a20 */ /* 0x000fe40000410000 */
[----:B---3--:R-:W-:Y:S02]  /*8e90*/  FMUL.FTZ R140, R21, c[0x0][0x2ec] ;  /* 0x0000bb00158c7a20 */ /* 0x008fe40000410000 */
[----:B------:R-:W-:Y:S02]  /*8ea0*/  FMUL.FTZ R141, R22, c[0x0][0x2ec] ;  /* 0x0000bb00168d7a20 */ /* 0x000fe40000410000 */
[----:B------:R-:W-:Y:S02]  /*8eb0*/  FMUL.FTZ R143, R23, c[0x0][0x2ec] ;  /* 0x0000bb00178f7a20 */ /* 0x000fe40000410000 */
[----:B------:R-:W-:Y:S01]  /*8ec0*/  FMUL.FTZ R148, R24, c[0x0][0x2ec] ;  /* 0x0000bb0018947a20 */ /* 0x000fe20000410000 */
[----:B------:R-:W3:Y:S01]  /*8ed0*/  MUFU.TANH R163, R163 ;  /* 0x000000a300a37308 */ /* 0x000ee20000002400 */
[----:B------:R-:W-:Y:S02]  /*8ee0*/  FMUL.FTZ R152, R25, c[0x0][0x2ec] ;  /* 0x0000bb0019987a20 */ /* 0x000fe40000410000 */
[----:B------:R-:W-:Y:S02]  /*8ef0*/  FMUL.FTZ R145, R26, c[0x0][0x2ec] ;  /* 0x0000bb001a917a20 */ /* 0x000fe40000410000 */
[----:B------:R-:W-:Y:S02]  /*8f00*/  FMUL.FTZ R139, R27, c[0x0][0x2ec] ;  /* 0x0000bb001b8b7a20 */ /* 0x000fe40000410000 */
[----:B------:R-:W-:Y:S02]  /*8f10*/  FMUL.FTZ R154, R28, c[0x0][0x2ec] ;  /* 0x0000bb001c9a7a20 */ /* 0x000fe40000410000 */
[----:B------:R-:W-:Y:S01]  /*8f20*/  FMUL.FTZ R155, R29, c[0x0][0x2ec] ;  /* 0x0000bb001d9b7a20 */ /* 0x000fe20000410000 */
[----:B------:R-:W1:Y:S01]  /*8f30*/  MUFU.TANH R161, R161 ;  /* 0x000000a100a17308 */ /* 0x000e620000002400 */
[----:B----4-:R-:W-:Y:S02]  /*8f40*/  FMUL.FTZ R136, R30, c[0x0][0x2ec] ;  /* 0x0000bb001e887a20 */ /* 0x010fe40000410000 */
[----:B------:R-:W-:Y:S02]  /*8f50*/  FMUL.FTZ R137, R31, c[0x0][0x2ec] ;  /* 0x0000bb001f897a20 */ /* 0x000fe40000410000 */
[----:B------:R-:W-:Y:S02]  /*8f60*/  FMUL.FTZ R156, R32, c[0x0][0x2ec] ;  /* 0x0000bb00209c7a20 */ /* 0x000fe40000410000 */
[----:B------:R-:W-:Y:S02]  /*8f70*/  FMUL.FTZ R157, R33, c[0x0][0x2ec] ;  /* 0x0000bb00219d7a20 */ /* 0x000fe40000410000 */
[----:B------:R-:W-:Y:S01]  /*8f80*/  FMUL.FTZ R84, R34, c[0x0][0x2ec] ;  /* 0x0000bb0022547a20 */ /* 0x000fe20000410000 */
[----:B------:R-:W4:Y:S01]  /*8f90*/  MUFU.TANH R146, R146 ;  /* 0x0000009200927308 */ /* 0x000f220000002400 */
        /* <DEDUP_REMOVED lines=31> */
[----:B------:R-:W-:Y:S02]  /*9190*/  IADD3 R8, R4, -0x40, RZ ;  /* 0xffffffc004087810 */ /* 0x000fe40007ffe0ff */
[----:B------:R-:W-:Y:S02]  /*91a0*/  IABS R9, R4 ;  /* 0x0000000400097213 */ /* 0x000fe40000000000 */
[----:B------:R-:W-:Y:S02]  /*91b0*/  IABS R7, R8 ;  /* 0x0000000800077213 */ /* 0x000fe40000000000 */
[----:B------:R-:W-:Y:S02]  /*91c0*/  LOP3.LUT R8, R8, c[0x0][0x2d0], RZ, 0x3c, !PT ;  /* 0x0000b40008087a12 */ /* 0x000fe400078e3cff */
[----:B------:R-:W-:Y:S01]  /*91d0*/  LOP3.LUT R4, R4, c[0x0][0x2d0], RZ, 0x3c, !PT ;  /* 0x0000b40004047a12 */ /* 0x000fe200078e3cff */
[----:B--2---:R-:W2:Y:S02]  /*91e0*/  MUFU.RCP R0, R6 ;  /* 0x0000000600007308 */ /* 0x004ea40000001000 */
[----:B--2---:R-:W-:Y:S08]  /*91f0*/  IADD3 R10, R0, 0xffffffe, RZ ;  /* 0x0ffffffe000a7810 */ /* 0x004ff00007ffe0ff */
[----:B------:R-:W2:Y:S02]  /*9200*/  F2I.FTZ.U32.TRUNC.NTZ R11, R10 ;  /* 0x0000000a000b7305 */ /* 0x000ea4000021f000 */
[--C-:B--2---:R-:W-:Y:S02]  /*9210*/  IMAD.MOV R5, RZ, RZ, -R11.reuse ;  /* 0x000000ffff057224 */ /* 0x104fe400078e0a0b */
        /* <DEDUP_REMOVED lines=47> */
.L_x_4467:
        /* <DEDUP_REMOVED lines=47> */
.L_x_4466:
        /* <DEDUP_REMOVED lines=132> */
[--C-:B------:R-:W-:Y:S02]  /*a040*/  FFMA.FTZ R154, R154, c[0x0][0x23c], -R103.reuse ;  /* 0x00008f009a9a7a23 */ /* 0x100fe40000010867 */
[--C-:B------:R-:W-:Y:S02]  /*a050*/  FFMA.FTZ R155, R155, c[0x0][0x23c], -R103.reuse ;  /* 0x00008f009b9b7a23 */ /* 0x100fe40000010867 */
        /* <DEDUP_REMOVED lines=8> */
[----:B------:R-:W-:Y:S02]  /*a0e0*/  FFMA.FTZ R101, R86, R135, R101 ;  /* 0x0000008756657223 */ /* 0x000fe40000010065 */
[C---:B------:R-:W-:Y:S03]  /*a0f0*/  FMUL.FTZ R14, R85.reuse, R74 ;  /* 0x0000004a550e7220 */ /* 0x040fe60000410000 */
[----:B------:R-:W-:Y:S01]  /*a100*/  MUFU.EX2 R97, R97 ;  /* 0x0000006100617308 */ /* 0x000fe20000000800 */
[C---:B------:R-:W-:Y:S02]  /*a110*/  FMUL.FTZ R15, R85.reuse, R75 ;  /* 0x0000004b550f7220 */ /* 0x040fe40000410000 */
[----:B------:R-:W-:Y:S02]  /*a120*/  FFMA.FTZ R104, R85, R134, R104 ;  /* 0x0000008655687223 */ /* 0x000fe40000010068 */
[----:B------:R-:W-:Y:S02]  /*a130*/  FFMA.FTZ R84, R84, c[0x0][0x23c], -R92 ;  /* 0x00008f0054547a23 */ /* 0x000fe4000001085c */
[----:B------:R-:W-:Y:S01]  /*a140*/  FADD.FTZ R104, R91, R104 ;  /* 0x000000685b687221 */ /* 0x000fe20000010000 */
        /* <DEDUP_REMOVED lines=11> */
[----:B------:R-:W-:Y:S01]  /*a200*/  FADD.FTZ R101, R88, R101 ;  /* 0x0000006558657221 */ /* 0x000fe20000010000 */
[----:B------:R-:W-:Y:S01]  /*a210*/  MUFU.EX2 R106, R106 ;  /* 0x0000006a006a7308 */ /* 0x000fe20000000800 */
[----:B------:R-:W-:Y:S03]  /*a220*/  FADD.FTZ R93, R93, R94 ;  /* 0x0000005e5d5d7221 */ /* 0x000fe60000010000 */
[C---:B------:R-:W-:Y:S03]  /*a230*/  HMMA.16816.F32 R20, R80.reuse, R28, R20 ;  /* 0x0000001c5014723c */ /* 0x040fe60000001814 */
[----:B------:R-:W-:Y:S03]  /*a240*/  FADD.FTZ R90, R90, R93 ;  /* 0x0000005d5a5a7221 */ /* 0x000fe60000010000 */
        /* <DEDUP_REMOVED lines=14> */
[----:B------:R-:W-:Y:S06]  /*a330*/  MUFU.EX2 R139, R139 ;  /* 0x0000008b008b7308 */ /* 0x000fec0000000800 */
[--C-:B------:R-:W-:Y:S01]  /*a340*/  FFMA.FTZ R60, R138, c[0x0][0x23c], -R103.reuse ;  /* 0x00008f008a3c7a23 */ /* 0x100fe20000010867 */
[C---:B------:R-:W-:Y:S03]  /*a350*/  HMMA.16816.F32 R32, R80.reuse, R62, R32 ;  /* 0x0000003e5020723c */ /* 0x040fe60000001820 */
[----:B------:R1:W-:Y:S01]  /*a360*/  MUFU.EX2 R140, R60 ;  /* 0x0000003c008c7308 */ /* 0x0003e20000000800 */
[----:B------:R-:W-:Y:S02]  /*a370*/  FFMA.FTZ R138, R148, c[0x0][0x23c], -R103 ;  /* 0x00008f00948a7a23 */ /* 0x000fe40000010867 */
[----:B--2---:R-:W-:Y:S02]  /*a380*/  FADD.FTZ R93, R65, R90 ;  /* 0x0000005a415d7221 */ /* 0x004fe40000010000 */
[C---:B---3--:R-:W-:Y:S05]  /*a390*/  HMMA.16816.F32 R36, R80.reuse, R52, R36 ;  /* 0x000000345024723c */ /* 0x048fea0000001824 */
[----:B------:R-:W-:Y:S03]  /*a3a0*/  MUFU.EX2 R138, R138 ;  /* 0x0000008a008a7308 */ /* 0x000fe60000000800 */
[C---:B------:R-:W-:Y:S01]  /*a3b0*/  HMMA.16816.F32 R40, R80.reuse, R54, R40 ;  /* 0x000000365028723c */ /* 0x040fe20000001828 */
[----:B------:R-:W2:Y:S06]  /*a3c0*/  LDSM.16.MT88.4 R52, [R108+0x8000] ;  /* 0x008000006c34783b */ /* 0x000eac0000004200 */
[----:B------:R-:W-:Y:S02]  /*a3d0*/  MUFU.EX2 R102, R102 ;  /* 0x0000006600667308 */ /* 0x000fe40000000800 */
[----:B-1----:R-:W-:Y:S08]  /*a3e0*/  LDSM.16.MT88.4 R60, [R108+0x6800] ;  /* 0x006800006c3c783b */ /* 0x002ff00000004200 */
[----:B------:R-:W1:Y:S10]  /*a3f0*/  MUFU.EX2 R99, R99 ;  /* 0x0000006300637308 */ /* 0x000e740000000800 */
[----:B------:R-:W-:Y:S10]  /*a400*/  MUFU.EX2 R103, R152 ;  /* 0x0000009800677308 */ /* 0x000ff40000000800 */
[----:B------:R-:W-:Y:S01]  /*a410*/  MUFU.EX2 R154, R154 ;  /* 0x0000009a009a7308 */ /* 0x000fe20000000800 */
[C---:B--2---:R-:W-:Y:S09]  /*a420*/  HMMA.16816.F32 R44, R80.reuse, R52, R44 ;  /* 0x00000034502c723c */ /* 0x044ff2000000182c */
[----:B------:R-:W2:Y:S03]  /*a430*/  MUFU.EX2 R155, R155 ;  /* 0x0000009b009b7308 */ /* 0x000ea60000000800 */
[----:B------:R-:W-:Y:S01]  /*a440*/  F2FP.PACK_AB R52, R96, R65 ;  /* 0x000000416034723e */ /* 0x000fe200000000ff */
[----:B------:R-:W-:Y:S03]  /*a450*/  HMMA.16816.F32 R48, R80, R54, R48 ;  /* 0x000000365030723c */ /* 0x000fe60000001830 */
[----:B------:R-:W-:Y:S01]  /*a460*/  F2FP.PACK_AB R53, R95, R98 ;  /* 0x000000625f35723e */ /* 0x000fe200000000ff */
[----:B------:R-:W-:Y:S03]  /*a470*/  FADD.FTZ R98, R98, R101 ;  /* 0x0000006562627221 */ /* 0x000fe60000010000 */
[----:B------:R-:W-:Y:S01]  /*a480*/  F2FP.PACK_AB R54, R100, R97 ;  /* 0x000000616436723e */ /* 0x000fe200000000ff */
[----:B------:R-:W-:Y:S01]  /*a490*/  MUFU.EX2 R86, R86 ;  /* 0x0000005600567308 */ /* 0x000fe20000000800 */
[----:B-1----:R-:W-:Y:S03]  /*a4a0*/  F2FP.PACK_AB R55, R99, R102 ;  /* 0x000000666337723e */ /* 0x002fe600000000ff */
[----:B------:R-:W-:Y:S02]  /*a4b0*/  FADD.FTZ R96, R96, R93 ;  /* 0x0000005d60607221 */ /* 0x000fe40000010000 */
[----:B------:R-:W-:Y:S02]  /*a4c0*/  FADD.FTZ R95, R95, R98 ;  /* 0x000000625f5f7221 */ /* 0x000fe40000010000 */
[C---:B------:R-:W-:Y:S02]  /*a4d0*/  HMMA.16816.F32 R4, R52.reuse, R56, R4 ;  /* 0x000000383404723c */ /* 0x040fe40000001804 */
[----:B------:R-:W1:Y:S03]  /*a4e0*/  MUFU.EX2 R85, R85 ;  /* 0x0000005500557308 */ /* 0x000e660000000800 */
[----:B------:R-:W-:Y:S01]  /*a4f0*/  FADD.FTZ R97, R97, R96 ;  /* 0x0000006061617221 */ /* 0x000fe20000010000 */
[----:B--2---:R-:W-:Y:S01]  /*a500*/  F2FP.PACK_AB R88, R155, R154 ;  /* 0x0000009a9b58723e */ /* 0x004fe200000000ff */
[----:B------:R-:W-:Y:S01]  /*a510*/  FADD.FTZ R102, R102, R95 ;  /* 0x0000005f66667221 */ /* 0x000fe20000010000 */
[C---:B------:R-:W-:Y:S01]  /*a520*/  HMMA.16816.F32 R8, R52.reuse, R58, R8 ;  /* 0x0000003a3408723c */ /* 0x040fe20000001808 */
[----:B------:R-:W2:Y:S03]  /*a530*/  LDSM.16.MT88.4 R56, [R108+0x6400] ;  /* 0x006400006c38783b */ /* 0x000ea60000004200 */
[----:B------:R-:W-:Y:S01]  /*a540*/  MUFU.EX2 R156, R156 ;  /* 0x0000009c009c7308 */ /* 0x000fe20000000800 */
[----:B------:R-:W-:Y:S02]  /*a550*/  FADD.FTZ R97, R100, R97 ;  /* 0x0000006164617221 */ /* 0x000fe40000010000 */
[----:B------:R-:W-:Y:S07]  /*a560*/  FADD.FTZ R102, R99, R102 ;  /* 0x0000006663667221 */ /* 0x000fee0000010000 */
[----:B------:R-:W3:Y:S01]  /*a570*/  MUFU.EX2 R157, R157 ;  /* 0x0000009d009d7308 */ /* 0x000ee20000000800 */
[----:B-1----:R-:W-:Y:S09]  /*a580*/  F2FP.PACK_AB R89, R85, R86 ;  /* 0x000000565559723e */ /* 0x002ff200000000ff */
[----:B------:R-:W-:Y:S10]  /*a590*/  MUFU.EX2 R3, R84 ;  /* 0x0000005400037308 */ /* 0x000ff40000000800 */
[----:B------:R-:W1:Y:S01]  /*a5a0*/  MUFU.EX2 R92, R92 ;  /* 0x0000005c005c7308 */ /* 0x000e620000000800 */
[----:B---3--:R-:W-:Y:S01]  /*a5b0*/  F2FP.PACK_AB R90, R157, R156 ;  /* 0x0000009c9d5a723e */ /* 0x008fe200000000ff */
[C---:B--2---:R-:W-:Y:S08]  /*a5c0*/  HMMA.16816.F32 R12, R52.reuse, R56, R12 ;  /* 0x00000038340c723c */ /* 0x044ff0000000180c */
[C---:B------:R-:W-:Y:S01]  /*a5d0*/  HMMA.16816.F32 R16, R52.reuse, R58, R16 ;  /* 0x0000003a3410723c */ /* 0x040fe20000001810 */
[----:B------:R-:W2:Y:S03]  /*a5e0*/  LDSM.16.MT88.4 R56, [R110+0x7400] ;  /* 0x007400006e38783b */ /* 0x000ea60000004200 */
[----:B-1----:R-:W-:Y:S04]  /*a5f0*/  F2FP.PACK_AB R91, R92, R3 ;  /* 0x000000035c5b723e */ /* 0x002fe800000000ff */
        /* <DEDUP_REMOVED lines=14> */
[C---:B------:R-:W-:Y:S03]  /*a6e0*/  F2FP.PACK_AB R53, R106.reuse, R107 ;  /* 0x0000006b6a35723e */ /* 0x040fe600000000ff */
        /* <DEDUP_REMOVED lines=40> */
[----:B------:R-:W4:Y:S07]  /*a970*/  LDSM.16.MT88.4 R8, [R108+0x8c00] ;  /* 0x008c00006c08783b */ /* 0x000f2e0000004200 */
[C---:B------:R-:W-:Y:S08]  /*a980*/  HMMA.16816.F32 R68, R88.reuse, R70, R16 ;  /* 0x000000465844723c */ /* 0x040ff00000001810 */
[C---:B-1----:R-:W-:Y:S08]  /*a990*/  HMMA.16816.F32 R64, R88.reuse, R60, R20 ;  /* 0x0000003c5840723c */ /* 0x042ff00000001814 */
[C---:B------:R-:W-:Y:S08]  /*a9a0*/  HMMA.16816.F32 R60, R88.reuse, R62, R24 ;  /* 0x0000003e583c723c */ /* 0x040ff00000001818 */
[C---:B--2---:R-:W-:Y:S08]  /*a9b0*/  HMMA.16816.F32 R56, R88.reuse, R52, R28 ;  /* 0x000000345838723c */ /* 0x044ff0000000181c */
[C---:B------:R-:W-:Y:S08]  /*a9c0*/  HMMA.16816.F32 R52, R88.reuse, R54, R32 ;  /* 0x000000365834723c */ /* 0x040ff00000001820 */
[C---:B---3--:R-:W-:Y:S08]  /*a9d0*/  HMMA.16816.F32 R36, R88.reuse, R4, R36 ;  /* 0x000000045824723c */ /* 0x048ff00000001824 */
[C---:B------:R-:W-:Y:S08]  /*a9e0*/  HMMA.16816.F32 R40, R88.reuse, R6, R40 ;  /* 0x000000065828723c */ /* 0x040ff00000001828 */
[C---:B----4-:R-:W-:Y:S08]  /*a9f0*/  HMMA.16816.F32 R44, R88.reuse, R8, R44 ;  /* 0x00000008582c723c */ /* 0x050ff0000000182c */
[----:B------:R-:W-:Y:S01]  /*aa00*/  HMMA.16816.F32 R48, R88, R10, R48 ;  /* 0x0000000a5830723c */ /* 0x000fe20000001830 */
[----:B------:R-:W-:-:S07]  /*aa10*/  @P0 BRA `(.L_x_4468) ;  /* 0xffffd6e000000947 */ /* 0x000fce000383ffff */
.L_x_4464:
        /* <DEDUP_REMOVED lines=207> */
.L_x_4470:
[----:B--23--:R-:W-:Y:S05]  /*b710*/  BSYNC B0 ;  /* 0x0000000000007941 */ /* 0x00cfea0003800000 */
.L_x_4469:
        /* <DEDUP_REMOVED lines=18> */
.L_x_4472:
[----:B------:R-:W-:Y:S05]  /*b840*/  BSYNC B0 ;  /* 0x0000000000007941 */ /* 0x000fea0003800000 */
.L_x_4471:
        /* <DEDUP_REMOVED lines=10> */
.L_x_4474:
[----:B------:R-:W-:Y:S05]  /*b8f0*/  BSYNC B0 ;  /* 0x0000000000007941 */ /* 0x000fea0003800000 */
.L_x_4473:
        /* <DEDUP_REMOVED lines=10> */
.L_x_4476:
[----:B------:R-:W-:Y:S05]  /*b9a0*/  BSYNC B0 ;  /* 0x0000000000007941 */ /* 0x000fea0003800000 */
.L_x_4475:
        /* <DEDUP_REMOVED lines=11> */
.L_x_4477:
        /* <DEDUP_REMOVED lines=10> */
.L_x_6153:


//--------------------- .text._ZN5flash24flash_fwd_splitkv_kernelI23Flash_fwd_kernel_traitsILi96ELi64ELi64ELi4ELb0ELb0EN7cutlass6half_tE19Flash_kernel_traitsILi96ELi64ELi64ELi4ES3_EELb1ELb0ELb0ELb0ELb0ELb0ELb1ELb1EEEvNS_16Flash_fwd_paramsE --------------------------
	.section	.text._ZN5flash24flash_fwd_splitkv_kernelI23Flash_fwd_kernel_traitsILi96ELi64ELi64ELi4ELb0ELb0EN7cutlass6half_tE19Flash_kernel_traitsILi96ELi64ELi64ELi4ES3_EELb1ELb0ELb0ELb0ELb0ELb0ELb1ELb1EEEvNS_16Flash_fwd_paramsE,"ax",@progbits
	.sectioninfo	@"SHI_REGISTERS=159"
	.align	128
        .global         _ZN5flash24flash_fwd_splitkv_kernelI23Flash_fwd_kernel_traitsILi96ELi64ELi64ELi4ELb0ELb0EN7cutlass6half_tE19Flash_kernel_traitsILi96ELi64ELi64ELi4ES3_EELb1ELb0ELb0ELb0ELb0ELb0ELb1ELb1EEEvNS_16Flash_fwd_paramsE
        .type           _ZN5flash24flash_fwd_splitkv_kernelI23Flash_fwd_kernel_traitsILi96ELi64ELi64ELi4ELb0ELb0EN7cutlass6half_tE19Flash_kernel_traitsILi96ELi64ELi64ELi4ES3_EELb1ELb0ELb0ELb0ELb0ELb0ELb1ELb1EEEvNS_16Flash_fwd_paramsE,@function
        .size           _ZN5flash24flash_fwd_splitkv_kernelI23Flash_fwd_kernel_traitsILi96ELi64ELi64ELi4ELb0ELb0EN7cutlass6half_tE19Flash_kernel_traitsILi96ELi64ELi64ELi4ES3_EELb1ELb0ELb0ELb0ELb0ELb0ELb1ELb1EEEvNS_16Flash_fwd_paramsE,(.L_x_6154 - _ZN5flash24flash_fwd_splitkv_kernelI23Flash_fwd_kernel_traitsILi96ELi64ELi64ELi4ELb0ELb0EN7cutlass6half_tE19Flash_kernel_traitsILi96ELi64ELi64ELi4ES3_EELb1ELb0ELb0ELb0ELb0ELb0ELb1ELb1EEEvNS_16Flash_fwd_paramsE)
        .other          _ZN5flash24flash_fwd_splitkv_kernelI23Flash_fwd_kernel_traitsILi96ELi64ELi64ELi4ELb0ELb0EN7cutlass6half_tE19Flash_kernel_traitsILi96ELi64ELi64ELi4ES3_EELb1ELb0ELb0ELb0ELb0ELb0ELb1ELb1EEEvNS_16Flash_fwd_paramsE,@"STO_CUDA_ENTRY STV_DEFAULT"
_ZN5flash24flash_fwd_splitkv_kernelI23Flash_fwd_kernel_traitsILi96ELi64ELi64ELi4ELb0ELb0EN7cutlass6half_tE19Flash_kernel_traitsILi96ELi64ELi64ELi4ES3_EELb1ELb0ELb0ELb0ELb0ELb0ELb1ELb1EEEvNS_16Flash_fwd_paramsE:
.text._ZN5flash24flash_fwd_splitkv_kernelI23Flash_fwd_kernel_traitsILi96ELi64ELi64ELi4ELb0ELb0EN7cutlass6half_tE19Flash_kernel_traitsILi96ELi64ELi64ELi4ES3_EELb1ELb0ELb0ELb0ELb0ELb0ELb1ELb1EEEvNS_16Flash_fwd_paramsE:
        /* <DEDUP_REMOVED lines=27> */
[----:B------:R-:W-:Y:S01]  /*01b0*/  @!P0 LOP3.LUT R129, RZ, c[0x0][0x1c0], RZ, 0x33, !PT ;  /* 0x00007000ff818a12 */ /* 0x000fe200078e33ff */
[----:B------:R-:W-:Y:S01]  /*01c0*/  IMAD.MOV.U32 R3, RZ, RZ, RZ ;  /* 0x000000ffff037224 */ /* 0x000fe200078e00ff */
        /* <DEDUP_REMOVED lines=24> */
.L_x_4478:
[----:B-1-34-:R-:W-:Y:S02]  /*0350*/  MOV R4, c[0x0][0x218] ;  /* 0x0000860000047a02 */ /* 0x01afe40000000f00 */
.L_x_4479:
[----:B------:R-:W-:-:S04]  /*0360*/  ISETP.NE.U32.AND P2, PT, RZ, c[0x0][0x258], PT ;  /* 0x00009600ff007a0c */ /* 0x000fc80003f45070 */
[----:B------:R-:W-:-:S13]  /*0370*/  ISETP.NE.AND.EX P2, PT, RZ, c[0x0][0x25c], PT, P2 ;  /* 0x00009700ff007a0c */ /* 0x000fda0003f45320 */
[----:B-1----:R-:W-:-:S06]  /*0380*/  @P2 IMAD.WIDE R6, R129, R2, c[0x0][0x258] ;  /* 0x0000960081062625 */ /* 0x002fcc00078e0202 */
        /* <DEDUP_REMOVED lines=23> */
[----:B--2---:R-:W-:-:S04]  /*0500*/  IADD3 R8, R8, 0xffffffe, RZ ;  /* 0x0ffffffe08087810 */ /* 0x004fc80007ffe0ff */
[----:B------:R-:W2:Y:S02]  /*0510*/  F2I.FTZ.U32.TRUNC.NTZ R9, R8 ;  /* 0x0000000800097305 */ /* 0x000ea4000021f000 */
[----:B--2---:R-:W-:Y:S02]  /*0520*/  IMAD.MOV R5, RZ, RZ, -R9 ;  /* 0x000000ffff057224 */ /* 0x004fe400078e0a09 */
[----:B------:R-:W-:Y:S02]  /*0530*/  IMAD.MOV.U32 R8, RZ, RZ, RZ ;  /* 0x000000ffff087224 */ /* 0x000fe400078e00ff */
[----:B------:R-:W-:-:S04]  /*0540*/  IMAD R5, R5, R6, RZ ;  /* 0x0000000605057224 */ /* 0x000fc800078e02ff */
[----:B------:R-:W-:-:S06]  /*0550*/  IMAD.HI.U32 R5, R9, R5, R8 ;  /* 0x0000000509057227 */ /* 0x000fcc00078e0008 */
[----:B------:R-:W-:-:S04]  /*0560*/  IMAD.HI.U32 R8, R5, R4, RZ ;  /* 0x0000000405087227 */ /* 0x000fc800078e00ff */
[----:B------:R-:W-:-:S04]  /*0570*/  IMAD.MOV R5, RZ, RZ, -R8 ;  /* 0x000000ffff057224 */ /* 0x000fc800078e0a08 */
[----:B------:R-:W-:Y:S01]  /*0580*/  IMAD R5, R6, R5, R4 ;  /* 0x0000000506057224 */ /* 0x000fe200078e0204 */
[----:B------:R-:W-:-:S04]  /*0590*/  IADD3 R4, -R127, 0x7f, R60 ;  /* 0x0000007f7f047810 */ /* 0x000fc80007ffe13c */
[----:B------:R-:W-:Y:S02]  /*05a0*/  ISETP.GT.U32.AND P1, PT, R6, R5, PT ;  /* 0x000000050600720c */ /* 0x000fe40003f24070 */
[----:B------:R-:W-:-:S04]  /*05b0*/  IADD3 R4, R4, c[0x0][0x2e8], R61 ;  /* 0x0000ba0004047a10 */ /* 0x000fc80007ffe03d */
[----:B------:R-:W-:-:S04]  /*05c0*/  SHF.R.S32.HI R85, RZ, 0x1f, R4 ;  /* 0x0000001fff557819 */ /* 0x000fc80000011404 */
[----:B------:R-:W-:-:S03]  /*05d0*/  LEA.HI R85, R85, R4, RZ, 0x6 ;  /* 0x0000000455557211 */ /* 0x000fc600078f30ff */
[----:B------:R-:W-:Y:S01]  /*05e0*/  @!P1 IMAD.IADD R5, R5, 0x1, -R6 ;  /* 0x0000000105059824 */ /* 0x000fe200078e0a06 */
[----:B------:R-:W-:Y:S02]  /*05f0*/  @!P1 IADD3 R8, R8, 0x1, RZ ;  /* 0x0000000108089810 */ /* 0x000fe40007ffe0ff */
[----:B------:R-:W-:Y:S02]  /*0600*/  ISETP.NE.AND P1, PT, RZ, c[0x0][0x10], PT ;  /* 0x00000400ff007a0c */ /* 0x000fe40003f25270 */
[----:B------:R-:W-:Y:S02]  /*0610*/  ISETP.GE.U32.AND P2, PT, R5, R6, PT ;  /* 0x000000060500720c */ /* 0x000fe40003f46070 */
[----:B------:R-:W-:Y:S02]  /*0620*/  IADD3 R6, R61, 0x3f, RZ ;  /* 0x0000003f3d067810 */ /* 0x000fe40007ffe0ff */
[----:B------:R-:W-:Y:S02]  /*0630*/  SHF.R.S32.HI R85, RZ, 0x6, R85 ;  /* 0x00000006ff557819 */ /* 0x000fe40000011455 */
        /* <DEDUP_REMOVED lines=41> */
.L_x_4482:
[----:B------:R-:W-:Y:S05]  /*08d0*/  BSYNC B0 ;  /* 0x0000000000007941 */ /* 0x000fea0003800000 */
.L_x_4481:
        /* <DEDUP_REMOVED lines=10> */
.L_x_4484:
[----:B------:R-:W-:Y:S05]  /*0980*/  BSYNC B0 ;  /* 0x0000000000007941 */ /* 0x000fea0003800000 */
.L_x_4483:
        /* <DEDUP_REMOVED lines=10> */
.L_x_4486:
[----:B------:R-:W-:Y:S05]  /*0a30*/  BSYNC B0 ;  /* 0x0000000000007941 */ /* 0x000fea0003800000 */
.L_x_4485:
        /* <DEDUP_REMOVED lines=10> */
.L_x_4488:
[----:B------:R-:W-:Y:S05]  /*0ae0*/  BSYNC B0 ;  /* 0x0000000000007941 */ /* 0x000fea0003800000 */
.L_x_4487:
        /* <DEDUP_REMOVED lines=20> */
.L_x_4480:
[----:B-1----:R-:W-:Y:S01]  /*0c30*/  ISETP.NE.U32.AND P0, PT, RZ, c[0x0][0x2b8], PT ;  /* 0x0000ae00ff007a0c */ /* 0x002fe20003f05070 */
        /* <DEDUP_REMOVED lines=21> */
[----:B-----5:R-:W1:Y:S02]  /*0d90*/  I2F.RP R0, R5 ;  /* 0x0000000500007306 */ /* 0x020e640000209400 */
[----:B------:R-:W-:-:S06]  /*0da0*/  IABS R3, R2 ;  /* 0x0000000200037213 */ /* 0x000fcc0000000000 */
        /* <DEDUP_REMOVED lines=17> */
[----:B------:R-:W-:-:S04]  /*0ec0*/  @P2 IADD3 R6, R6, 0x1, RZ ;  /* 0x0000000106062810 */ /* 0x000fc80007ffe0ff */
[----:B------:R-:W-:-:S05]  /*0ed0*/  MOV R5, R6 ;  /* 0x0000000600057202 */ /* 0x000fca0000000f00 */
        /* <DEDUP_REMOVED lines=14> */
[----:B------:R-:W-:Y:S02]  /*0fc0*/  IMAD.MOV.U32 R7, RZ, RZ, R6 ;  /* 0x000000ffff077224 */ /* 0x000fe400078e0006 */
[----:B------:R-:W-:Y:S02]  /*0fd0*/  IMAD R9, R5, c[0x0][0x2d0], R2 ;  /* 0x0000b40005097a24 */ /* 0x000fe400078e0202 */
[----:B------:R-:W-:-:S03]  /*0fe0*/  IMAD.HI.U32 R8, R8, R7, RZ ;  /* 0x0000000708087227 */ /* 0x000fc600078e00ff */
[----:B------:R-:W-:Y:S02]  /*0ff0*/  SHF.R.S32.HI R5, RZ, 0x1f, R9 ;  /* 0x0000001fff057819 */ /* 0x000fe40000011409 */
[----:B------:R-:W-:-:S05]  /*1000*/  IADD3 R6, -R8, RZ, RZ ;  /* 0x000000ff08067210 */ /* 0x000fca0007ffe1ff */
        /* <DEDUP_REMOVED lines=18> */
[----:B------:R-:W-:-:S03]  /*1130*/  IMAD.WIDE.U32 R12, R0, c[0x0][0x188], RZ ;  /* 0x00006200000c7a25 */ /* 0x000fc600078e00ff */
[----:B------:R-:W-:Y:S01]  /*1140*/  IADD3 R11, R11, R3, RZ ;  /* 0x000000030b0b7210 */ /* 0x000fe20007ffe0ff */
[C---:B------:R-:W-:Y:S01]  /*1150*/  IMAD R3, R9.reuse, c[0x0][0x19c], R6 ;  /* 0x0000670009037a24 */ /* 0x040fe200078e0206 */
[----:B------:R-:W-:Y:S01]  /*1160*/  MOV R22, R12 ;  /* 0x0000000c00167202 */ /* 0x000fe20000000f00 */
[----:B------:R-:W-:Y:S02]  /*1170*/  IMAD R23, R0, c[0x0][0x18c], R23 ;  /* 0x0000630000177a24 */ /* 0x000fe400078e0217 */
        /* <DEDUP_REMOVED lines=8> */
.L_x_4489:
        /* <DEDUP_REMOVED lines=15> */
.L_x_4491:
[----:B------:R-:W-:Y:S01]  /*12f0*/  IABS R7, c[0x0][0x1c8] ;  /* 0x0000720000077a13 */ /* 0x000fe20000000000 */
[----:B------:R-:W-:-:S03]  /*1300*/  @P4 IMAD.IADD R23, R3, 0x1, R10 ;  /* 0x0000000103174824 */ /* 0x000fc600078e020a */
[----:B------:R-:W1:Y:S08]  /*1310*/  I2F.RP R11, R7 ;  /* 0x00000007000b7306 */ /* 0x000e700000209400 */
[----:B-1----:R-:W1:Y:S02]  /*1320*/  MUFU.RCP R12, R11 ;  /* 0x0000000b000c7308 */ /* 0x002e640000001000 */
[----:B-1----:R-:W-:Y:S01]  /*1330*/  IADD3 R12, R12, 0xffffffe, RZ ;  /* 0x0ffffffe0c0c7810 */ /* 0x002fe20007ffe0ff */
[----:B------:R-:W-:-:S05]  /*1340*/  @P4 IMAD.WIDE.U32 R10, R23, c[0x0][0x1a0], RZ ;  /* 0x00006800170a4a25 */ /* 0x000fca00078e00ff */
[----:B------:R-:W1:Y:S01]  /*1350*/  F2I.FTZ.U32.TRUNC.NTZ R13, R12 ;  /* 0x0000000c000d7305 */ /* 0x000e62000021f000 */
[----:B------:R-:W-:Y:S02]  /*1360*/  @P4 IMAD R23, R23, c[0x0][0x1a4], R11 ;  /* 0x0000690017174a24 */ /* 0x000fe400078e020b */
[----:B------:R-:W-:Y:S02]  /*1370*/  @P4 IMAD.MOV.U32 R22, RZ, RZ, R10 ;  /* 0x000000ffff164224 */ /* 0x000fe400078e000a */
[----:B-1----:R-:W-:Y:S01]  /*1380*/  IMAD.MOV R2, RZ, RZ, -R13 ;  /* 0x000000ffff027224 */ /* 0x002fe200078e0a0d */
[----:B------:R-:W-:-:S03]  /*1390*/  MOV R12, RZ ;  /* 0x000000ff000c7202 */ /* 0x000fc60000000f00 */
[----:B------:R-:W-:Y:S01]  /*13a0*/  IMAD R5, R2, R7, RZ ;  /* 0x0000000702057224 */ /* 0x000fe200078e02ff */
[----:B------:R-:W-:-:S03]  /*13b0*/  IABS R2, R112 ;  /* 0x0000007000027213 */ /* 0x000fc60000000000 */
[----:B------:R-:W-:Y:S01]  /*13c0*/  IMAD.HI.U32 R8, R13, R5, R12 ;  /* 0x000000050d087227 */ /* 0x000fe200078e000c */
[----:B------:R-:W-:-:S03]  /*13d0*/  MOV R13, R9 ;  /* 0x00000009000d7202 */ /* 0x000fc60000000f00 */
[----:B------:R-:W-:Y:S02]  /*13e0*/  IMAD.MOV.U32 R5, RZ, RZ, R2 ;  /* 0x000000ffff057224 */ /* 0x000fe400078e0002 */
[----:B------:R-:W-:Y:S02]  /*13f0*/  IMAD.MOV.U32 R12, RZ, RZ, R6 ;  /* 0x000000ffff0c7224 */ /* 0x000fe400078e0006 */
        /* <DEDUP_REMOVED lines=9> */
[----:B------:R-:W-:Y:S02]  /*1490*/  ISETP.GE.AND P1, PT, R2, RZ, PT ;  /* 0x000000ff0200720c */ /* 0x000fe40003f26270 */
[----:B------:R-:W-:-:S04]  /*14a0*/  LEA R2, R85, 0xffffffc0, 0x6 ;  /* 0xffffffc055027811 */ /* 0x000fc800078e30ff */
[----:B------:R-:W-:Y:S01]  /*14b0*/  SHF.R.S32.HI R5, RZ, 0x1f, R2 ;  /* 0x0000001fff057819 */ /* 0x000fe20000011402 */
[----:B------:R-:W-:Y:S01]  /*14c0*/  IMAD.WIDE.U32 R12, R2, c[0x0][0x198], R12 ;  /* 0x00006600020c7a25 */ /* 0x000fe200078e000c */
[----:B------:R-:W-:-:S03]  /*14d0*/  @P2 IADD3 R8, R8, 0x1, RZ ;  /* 0x0000000108082810 */ /* 0x000fc60007ffe0ff */
[----:B------:R-:W-:Y:S02]  /*14e0*/  IMAD R7, R5, c[0x0][0x198], RZ ;  /* 0x0000660005077a24 */ /* 0x000fe400078e02ff */
[----:B------:R-:W-:Y:S01]  /*14f0*/  @!P1 IADD3 R8, -R8, RZ, RZ ;  /* 0x000000ff08089210 */ /* 0x000fe20007ffe1ff */
[----:B------:R-:W-:Y:S01]  /*1500*/  IMAD.MOV.U32 R9, RZ, RZ, R2 ;  /* 0x000000ffff097224 */ /* 0x000fe200078e0002 */
[----:B------:R-:W-:Y:S01]  /*1510*/  @!P0 LOP3.LUT R8, RZ, c[0x0][0x1c8], RZ, 0x33, !PT ;  /* 0x00007200ff088a12 */ /* 0x000fe200078e33ff */
[----:B------:R-:W-:-:S03]  /*1520*/  IMAD R6, R2, c[0x0][0x19c], R7 ;  /* 0x0000670002067a24 */ /* 0x000fc600078e0207 */
[----:B------:R-:W-:Y:S02]  /*1530*/  SHF.R.S32.HI R7, RZ, 0x1f, R8 ;  /* 0x0000001fff077819 */ /* 0x000fe40000011408 */
[----:B------:R-:W-:-:S03]  /*1540*/  IADD3 R13, R13, R6, RZ ;  /* 0x000000060d0d7210 */ /* 0x000fc60007ffe0ff */
        /* <DEDUP_REMOVED lines=15> */
.L_x_4490:
[----:B------:R1:W5:Y:S01]  /*1640*/  @P5 LDG.E R3, [R114.64] ;  /* 0x0000000672035981 */ /* 0x000362000c1e1900 */
[----:B------:R-:W-:Y:S01]  /*1650*/  ISETP.NE.AND P0, PT, R19, -0x1, PT ;  /* 0xffffffff1300780c */ /* 0x000fe20003f05270 */
[----:B------:R-:W-:Y:S01]  /*1660*/  IMAD.MOV.U32 R11, RZ, RZ, 0x2 ;  /* 0x00000002ff0b7424 */ /* 0x000fe200078e00ff */
[----:B------:R-:W-:Y:S01]  /*1670*/  SHF.R.S32.HI R6, RZ, 0x1f, R75 ;  /* 0x0000001fff067819 */ /* 0x000fe2000001144b */
[----:B------:R-:W-:Y:S02]  /*1680*/  IMAD.MOV.U32 R80, RZ, RZ, c[0x0][0x230] ;  /* 0x00008c00ff507624 */ /* 0x000fe400078e00ff */
[----:B------:R-:W-:Y:S01]  /*1690*/  IMAD.MOV.U32 R28, RZ, RZ, RZ ;  /* 0x000000ffff1c7224 */ /* 0x000fe200078e00ff */
[CC--:B-----5:R-:W-:Y:S01]  /*16a0*/  LEA.HI R0, R6.reuse, R75.reuse, RZ, 0x3 ;  /* 0x0000004b06007211 */ /* 0x0e0fe200078f18ff */
[----:B------:R-:W-:Y:S01]  /*16b0*/  IMAD.MOV.U32 R29, RZ, RZ, c[0x0][0x230] ;  /* 0x00008c00ff1d7624 */ /* 0x000fe200078e00ff */
[CC--:B------:R-:W-:Y:S01]  /*16c0*/  LEA.HI R15, R6.reuse, R75.reuse, RZ, 0x2 ;  /* 0x0000004b060f7211 */ /* 0x0c0fe200078f10ff */
[----:B------:R-:W-:Y:S01]  /*16d0*/  IMAD.MOV.U32 R63, RZ, RZ, c[0x0][0x1a0] ;  /* 0x00006800ff3f7624 */ /* 0x000fe200078e00ff */
[----:B------:R-:W-:Y:S01]  /*16e0*/  SHF.R.S32.HI R25, RZ, 0x3, R0 ;  /* 0x00000003ff197819 */ /* 0x000fe20000011400 */
[----:B------:R-:W-:Y:S01]  /*16f0*/  IMAD.HI.U32 R80, R11, R80, R28 ;  /* 0x000000500b507227 */ /* 0x000fe200078e001c */
[----:B------:R-:W-:-:S02]  /*1700*/  LEA.HI R82, R6, R75, RZ, 0x5 ;  /* 0x0000004b06527211 */ /* 0x000fc400078f28ff */
[----:B------:R-:W-:Y:S01]  /*1710*/  LEA.HI R66, R0, R25, RZ, 0x1 ;  /* 0x0000001900427211 */ /* 0x000fe200078f08ff */
[----:B------:R-:W-:Y:S01]  /*1720*/  @!P0 IMAD R10, R4, c[0x0][0x178], RZ ;  /* 0x00005e00040a8a24 */ /* 0x000fe200078e02ff */
[----:B------:R-:W-:Y:S01]  /*1730*/  LEA.HI R67, R6, R75, RZ, 0x4 ;  /* 0x0000004b06437211 */ /* 0x000fe200078f20ff */
[----:B------:R-:W-:Y:S01]  /*1740*/  @P0 IMAD.WIDE.U32 R26, R19, c[0x0][0x190], RZ ;  /* 0x00006400131a0a25 */ /* 0x000fe200078e00ff */
[----:B------:R-:W-:Y:S02]  /*1750*/  LOP3.LUT R66, R66, 0xfffffffe, RZ, 0xc0, !PT ;  /* 0xfffffffe42427812 */ /* 0x000fe400078ec0ff */
[----:B------:R-:W-:Y:S01]  /*1760*/  LOP3.LUT R6, R15, 0xfffffffc, RZ, 0xc0, !PT ;  /* 0xfffffffc0f067812 */ /* 0x000fe200078ec0ff */
[C---:B------:R-:W-:Y:S01]  /*1770*/  @!P0 IMAD.WIDE.U32 R12, R129.reuse, c[0x0][0x178], RZ ;  /* 0x00005e00810c8a25 */ /* 0x040fe200078e00ff */
[----:B------:R-:W-:Y:S02]  /*1780*/  SHF.R.S32.HI R110, RZ, 0x2, R15 ;  /* 0x00000002ff6e7819 */ /* 0x000fe4000001140f */
[----:B------:R-:W-:Y:S01]  /*1790*/  LOP3.LUT R0, R0, 0xfffffff8, RZ, 0xc0, !PT ;  /* 0xfffffff800007812 */ /* 0x000fe200078ec0ff */
[----:B------:R-:W-:Y:S01]  /*17a0*/  @!P0 IMAD R10, R129, c[0x0][0x17c], R10 ;  /* 0x00005f00810a8a24 */ /* 0x000fe200078e020a */
[----:B------:R-:W-:Y:S01]  /*17b0*/  LEA.HI R15, R15, R110, RZ, 0x1 ;  /* 0x0000006e0f0f7211 */ /* 0x000fe200078f08ff */
[----:B------:R-:W-:Y:S01]  /*17c0*/  @P0 IMAD R19, R19, c[0x0][0x194], R27 ;  /* 0x0000650013130a24 */ /* 0x000fe200078e021b */
[----:B------:R-:W-:Y:S01]  /*17d0*/  SHF.R.S32.HI R59, RZ, 0x5, R82 ;  /* 0x00000005ff3b7819 */ /* 0x000fe20000011452 */
[----:B------:R-:W-:Y:S01]  /*17e0*/  @!P0 IMAD.IADD R19, R13, 0x1, R10 ;  /* 0x000000010d138824 */ /* 0x000fe200078e020a */
[----:B------:R-:W-:Y:S01]  /*17f0*/  LOP3.LUT R15, R15, 0x7fffffe, RZ, 0xc0, !PT ;  /* 0x07fffffe0f0f7812 */ /* 0x000fe200078ec0ff */
[C---:B------:R-:W-:Y:S01]  /*1800*/  IMAD.IADD R66, R25.reuse, 0x1, -R66 ;  /* 0x0000000119427824 */ /* 0x040fe200078e0a42 */
[----:B------:R-:W-:Y:S01]  /*1810*/  SHF.R.S32.HI R111, RZ, 0x1f, R110 ;  /* 0x0000001fff6f7819 */ /* 0x000fe2000001146e */
[----:B------:R-:W-:Y:S01]  /*1820*/  IMAD.SHL.U32 R25, R25, 0x40, RZ ;  /* 0x0000004019197824 */ /* 0x000fe200078e00ff */
[----:B------:R-:W-:Y:S01]  /*1830*/  LOP3.LUT R70, R67, 0xfffffff0, RZ, 0xc0, !PT ;  /* 0xfffffff043467812 */ /* 0x000fe200078ec0ff */
[----:B------:R-:W-:Y:S01]  /*1840*/  IMAD.IADD R13, R75, 0x1, -R6 ;  /* 0x000000014b0d7824 */ /* 0x000fe200078e0a06 */
[----:B------:R-:W-:Y:S01]  /*1850*/  SHF.R.S32.HI R77, RZ, 0x1, R80 ;  /* 0x00000001ff4d7819 */ /* 0x000fe20000011450 */
[----:B------:R-:W-:Y:S01]  /*1860*/  @!P0 IMAD.MOV.U32 R26, RZ, RZ, R12 ;  /* 0x000000ffff1a8224 */ /* 0x000fe200078e000c */
[----:B------:R-:W-:Y:S01]  /*1870*/  LOP3.LUT R25, R25, 0xc0, RZ, 0xc0, !PT ;  /* 0x000000c019197812 */ /* 0x000fe200078ec0ff */
[C---:B------:R-:W-:Y:S01]  /*1880*/  IMAD.SHL.U32 R14, R13.reuse, 0x8, RZ ;  /* 0x000000080d0e7824 */ /* 0x040fe200078e00ff */
[----:B------:R-:W-:Y:S01]  /*1890*/  SHF.L.U32 R13, R13, 0x2, RZ ;  /* 0x000000020d0d7819 */ /* 0x000fe200000006ff */
[----:B------:R-:W-:Y:S01]  /*18a0*/  IMAD.IADD R65, R75, 0x1, -R0 ;  /* 0x000000014b417824 */ /* 0x000fe200078e0a00 */
[----:B------:R-:W-:Y:S01]  /*18b0*/  SHF.R.U32.HI R0, RZ, 0x3, R25 ;  /* 0x00000003ff007819 */ /* 0x000fe20000011619 */
[----:B------:R-:W-:Y:S01]  /*18c0*/  IMAD.IADD R6, R110, 0x1, -R15 ;  /* 0x000000016e067824 */ /* 0x000fe200078e0a0f */
[----:B------:R-:W-:Y:S01]  /*18d0*/  LOP3.LUT R11, R25, 0x18, R14, 0xf8, !PT ;  /* 0x00000018190b7812 */ /* 0x000fe200078ef80e */
[----:B------:R-:W-:Y:S01]  /*18e0*/  IMAD.WIDE R20, R21, 0x40, R110 ;  /* 0x0000004015147825 */ /* 0x000fe200078e026e */
[----:B------:R-:W-:-:S02]  /*18f0*/  IADD3 R26, P0, R14, R26, RZ ;  /* 0x0000001a0e1a7210 */ /* 0x000fc40007f1e0ff */
[----:B------:R-:W-:Y:S01]  /*1900*/  SHF.R.S32.HI R15, RZ, 0x1f, R14 ;  /* 0x0000001fff0f7819 */ /* 0x000fe2000001140e */
[----:B------:R-:W-:Y:S01]  /*1910*/  IMAD R107, R59, 0x8, R6 ;  /* 0x000000083b6b7824 */ /* 0x000fe200078e0206 */
[----:B------:R-:W-:Y:S01]  /*1920*/  LOP3.LUT R0, R11, R0, RZ, 0x3c, !PT ;  /* 0x000000000b007212 */ /* 0x000fe200078e3cff */
[----:B------:R-:W-:Y:S01]  /*1930*/  IMAD.IADD R70, R75, 0x1, -R70 ;  /* 0x000000014b467824 */ /* 0x000fe200078e0a46 */
[----:B------:R-:W-:Y:S01]  /*1940*/  IADD3 R11, R14, 0x20, RZ ;  /* 0x000000200e0b7810 */ /* 0x000fe20007ffe0ff */
[----:B------:R-:W-:Y:S01]  /*1950*/  IMAD.X R27, R15, 0x1, R19, P0 ;  /* 0x000000010f1b7824 */ /* 0x000fe200000e0613 */
[----:B------:R-:W-:Y:S01]  /*1960*/  LEA.HI R62, R65, R65, RZ, 0x1 ;  /* 0x00000041413e7211 */ /* 0x000fe200078f08ff */
[----:B------:R-:W-:Y:S01]  /*1970*/  IMAD.U32 R107, R107, 0x20, R0 ;  /* 0x000000206b6b7824 */ /* 0x000fe200078e0000 */
[----:B------:R-:W-:Y:S01]  /*1980*/  ISETP.GE.AND P0, PT, R11, c[0x0][0x220], PT ;  /* 0x000088000b007a0c */ /* 0x000fe20003f06270 */
[----:B------:R-:W-:Y:S01]  /*1990*/  IMAD R0, R21, c[0x0][0x190], RZ ;  /* 0x0000640015007a24 */ /* 0x000fe200078e02ff */
[----:B------:R-:W-:Y:S01]  /*19a0*/  LOP3.LUT R10, R62, 0xfffffffe, RZ, 0xc0, !PT ;  /* 0xfffffffe3e0a7812 */ /* 0x000fe200078ec0ff */
[----:B------:R-:W-:Y:S01]  /*19b0*/  IMAD R19, R7, c[0x0][0x1b8], RZ ;  /* 0x00006e0007137a24 */ /* 0x000fe200078e02ff */
[----:B------:R-:W-:Y:S01]  /*19c0*/  SEL R6, RZ, 0xffffffff, P0 ;  /* 0xffffffffff067807 */ /* 0x000fe20000000000 */
[----:B------:R-:W-:Y:S01]  /*19d0*/  IMAD R0, R20, c[0x0][0x194], R0 ;  /* 0x0000650014007a24 */ /* 0x000fe200078e0200 */
[----:B------:R-:W-:Y:S01]  /*19e0*/  IADD3 R22, P0, R14, R22, RZ ;  /* 0x000000160e167210 */ /* 0x000fe20007f1e0ff */
[----:B------:R-:W-:Y:S01]  /*19f0*/  IMAD R19, R8, c[0x0][0x1bc], R19 ;  /* 0x00006f0008137a24 */ /* 0x000fe200078e0213 */
[----:B------:R-:W-:Y:S01]  /*1a00*/  IADD3 R65, R65, -R10, RZ ;  /* 0x8000000a41417210 */ /* 0x000fe20007ffe0ff */
[----:B------:R-:W-:Y:S01]  /*1a10*/  IMAD.SHL.U32 R6, R6, 0x2, RZ ;  /* 0x0000000206067824 */ /* 0x000fe200078e00ff */
[C---:B------:R-:W-:Y:S01]  /*1a20*/  ISETP.GE.AND P1, PT, R14.reuse, c[0x0][0x220], PT ;  /* 0x000088000e007a0c */ /* 0x040fe20003f26270 */
[----:B------:R-:W-:Y:S01]  /*1a30*/  IMAD.X R23, R15, 0x1, R23, P0 ;  /* 0x000000010f177824 */ /* 0x000fe200000e0617 */
[----:B------:R-:W-:Y:S01]  /*1a40*/  IADD3 R10, R14, 0x40, RZ ;  /* 0x000000400e0a7810 */ /* 0x000fe20007ffe0ff */
[----:B------:R-:W-:Y:S01]  /*1a50*/  IMAD.WIDE.U32 R26, R20, c[0x0][0x190], R26 ;  /* 0x00006400141a7a25 */ /* 0x000fe200078e001a */
[----:B------:R-:W-:-:S02]  /*1a60*/  IADD3 R86, P0, R110, R9, RZ ;  /* 0x000000096e567210 */ /* 0x000fc40007f1e0ff */
[----:B------:R-:W-:Y:S01]  /*1a70*/  SEL R21, RZ, 0x1, P1 ;  /* 0x00000001ff157807 */ /* 0x000fe20000800000 */
[----:B------:R-:W-:Y:S01]  /*1a80*/  IMAD.WIDE.U32 R22, R8, c[0x0][0x1b8], R22 ;  /* 0x00006e0008167a25 */ /* 0x000fe200078e0016 */
[----:B------:R-:W-:Y:S02]  /*1a90*/  ISETP.GE.AND P1, PT, R10, c[0x0][0x220], PT ;  /* 0x000088000a007a0c */ /* 0x000fe40003f26270 */
[----:B------:R-:W-:Y:S01]  /*1aa0*/  LOP3.LUT R6, R6, 0x2, R21, 0xe2, !PT ;  /* 0x0000000206067812 */ /* 0x000fe200078ee215 */
[----:B------:R-:W-:Y:S01]  /*1ab0*/  IMAD.X R5, R111, 0x1, R5, P0 ;  /* 0x000000016f057824 */ /* 0x000fe200000e0605 */
[----:B------:R-:W-:Y:S01]  /*1ac0*/  SEL R81, RZ, 0x4, P1 ;  /* 0x00000004ff517807 */ /* 0x000fe20000800000 */
[----:B------:R-:W-:Y:S01]  /*1ad0*/  IMAD.MOV.U32 R18, RZ, RZ, R22 ;  /* 0x000000ffff127224 */ /* 0x000fe200078e0016 */
[----:B------:R-:W-:Y:S01]  /*1ae0*/  IADD3 R19, R23, R19, RZ ;  /* 0x0000001317137210 */ /* 0x000fe20007ffe0ff */
[----:B------:R-:W-:Y:S01]  /*1af0*/  IMAD R5, R5, c[0x0][0x1a0], RZ ;  /* 0x0000680005057a24 */ /* 0x000fe200078e02ff */
[----:B------:R-:W-:Y:S01]  /*1b00*/  LOP3.LUT R81, R6, R81, RZ, 0xfc, !PT ;  /* 0x0000005106517212 */ /* 0x000fe200078efcff */
[----:B------:R-:W-:Y:S01]  /*1b10*/  IMAD.IADD R27, R27, 0x1, R0 ;  /* 0x000000011b1b7824 */ /* 0x000fe200078e0200 */
[----:B------:R-:W-:Y:S01]  /*1b20*/  SHF.R.S32.HI R6, RZ, 0x1f, R73 ;  /* 0x0000001fff067819 */ /* 0x000fe20000011449 */
[----:B------:R-:W-:Y:S01]  /*1b30*/  IMAD R5, R86, c[0x0][0x1a4], R5 ;  /* 0x0000690056057a24 */ /* 0x000fe200078e0205 */
[----:B------:R-:W-:Y:S01]  /*1b40*/  IADD3 R108, P0, R14, R108, RZ ;  /* 0x0000006c0e6c7210 */ /* 0x000fe20007f1e0ff */
[----:B------:R-:W-:Y:S01]  /*1b50*/  IMAD.WIDE.U32 R86, R86, c[0x0][0x1a0], R18 ;  /* 0x0000680056567a25 */ /* 0x000fe200078e0012 */
[----:B------:R-:W-:-:S02]  /*1b60*/  LEA.HI R19, R6, R73, RZ, 0x6 ;  /* 0x0000004906137211 */ /* 0x000fc400078f30ff */
[----:B------:R-:W-:Y:S01]  /*1b70*/  SHF.R.S32.HI R0, RZ, 0x1f, R112 ;  /* 0x0000001fff007819 */ /* 0x000fe20000011470 */
[----:B------:R-:W-:Y:S01]  /*1b80*/  IMAD.X R109, R15, 0x1, R17, P0 ;  /* 0x000000010f6d7824 */ /* 0x000fe200000e0611 */
[----:B------:R-:W-:Y:S01]  /*1b90*/  SHF.R.S32.HI R19, RZ, 0x6, R19 ;  /* 0x00000006ff137819 */ /* 0x000fe20000011413 */
[----:B------:R-:W-:Y:S01]  /*1ba0*/  IMAD.MOV.U32 R9, RZ, RZ, c[0x0][0x198] ;  /* 0x00006600ff097624 */ /* 0x000fe200078e00ff */
[----:B------:R-:W-:Y:S01]  /*1bb0*/  LEA.HI R69, R70, R70, RZ, 0x1 ;  /* 0x0000004646457211 */ /* 0x000fe200078f08ff */
[----:B------:R-:W-:Y:S01]  /*1bc0*/  IMAD R71, R0, c[0x0][0x1a8], RZ ;  /* 0x00006a0000477a24 */ /* 0x000fe200078e02ff */
[----:B------:R-:W-:Y:S01]  /*1bd0*/  IMNMX R88, R126, R19, !PT ;  /* 0x000000137e587217 */ /* 0x000fe20007800200 */
[----:B------:R-:W-:Y:S01]  /*1be0*/  IMAD.MOV.U32 R0, RZ, RZ, 0x5 ;  /* 0x00000005ff007424 */ /* 0x000fe200078e00ff */
[----:B------:R-:W-:Y:S01]  /*1bf0*/  SHF.R.S32.HI R25, RZ, 0x1, R69 ;  /* 0x00000001ff197819 */ /* 0x000fe20000011445 */
[----:B------:R-:W-:Y:S01]  /*1c00*/  IMAD.SHL.U32 R58, R9, 0x20, RZ ;  /* 0x00000020093a7824 */ /* 0x000fe200078e00ff */
[----:B------:R-:W-:Y:S01]  /*1c10*/  ISETP.GT.AND P0, PT, R85, R88, PT ;  /* 0x000000585500720c */ /* 0x000fe20003f04270 */
[----:B------:R-:W-:Y:S01]  /*1c20*/  IMAD R78, R110, R77, R13 ;  /* 0x0000004d6e4e7224 */ /* 0x000fe200078e020d */
[----:B------:R-:W-:Y:S01]  /*1c30*/  SHF.R.S32.HI R68, RZ, 0x1f, R69 ;  /* 0x0000001fff447819 */ /* 0x000fe20000011445 */
[----:B------:R-:W-:Y:S01]  /*1c40*/  IMAD R71, R112, c[0x0][0x1ac], R71 ;  /* 0x00006b0070477a24 */ /* 0x000fe200078e0247 */
[----:B------:R-:W-:Y:S01]  /*1c50*/  SHF.L.U64.HI R57, R9, R0, c[0x0][0x19c] ;  /* 0x0000670009397619 */ /* 0x000fe20000010200 */
[----:B------:R-:W-:Y:S01]  /*1c60*/  IMAD R9, R111, c[0x0][0x198], RZ ;  /* 0x000066006f097a24 */ /* 0x000fe200078e02ff */
[----:B------:R-:W-:Y:S01]  /*1c70*/  LEA.HI R68, R68, R25, RZ, 0x2 ;  /* 0x0000001944447211 */ /* 0x000fe200078f10ff */
[----:B------:R-:W-:Y:S01]  /*1c80*/  IMAD.IADD R76, R13, 0x1, R78 ;  /* 0x000000010d4c7824 */ /* 0x000fe200078e024e */
[----:B------:R-:W-:Y:S01]  /*1c90*/  LOP3.LUT R82, R82, 0xffffffe0, RZ, 0xc0, !PT ;  /* 0xffffffe052527812 */ /* 0x000fe200078ec0ff */
[----:B------:R-:W-:Y:S01]  /*1ca0*/  IMAD.WIDE.U32 R112, R112, c[0x0][0x1a8], R26 ;  /* 0x00006a0070707a25 */ /* 0x000fe200078e001a */
[----:B------:R-:W-:-:S02]  /*1cb0*/  LOP3.LUT R68, R68, 0xfffffffc, RZ, 0xc0, !PT ;  /* 0xfffffffc44447812 */ /* 0x000fc400078ec0ff */
[----:B------:R-:W-:Y:S01]  /*1cc0*/  SHF.R.S32.HI R67, RZ, 0x4, R67 ;  /* 0x00000004ff437819 */ /* 0x000fe20000011443 */
[C---:B------:R-:W-:Y:S01]  /*1cd0*/  IMAD R9, R110.reuse, c[0x0][0x19c], R9 ;  /* 0x000067006e097a24 */ /* 0x040fe200078e0209 */
[----:B------:R-:W-:Y:S01]  /*1ce0*/  SHF.R.S32.HI R62, RZ, 0x1, R62 ;  /* 0x00000001ff3e7819 */ /* 0x000fe2000001143e */
[----:B------:R-:W-:Y:S01]  /*1cf0*/  IMAD.WIDE.U32 R108, R110, c[0x0][0x198], R108 ;  /* 0x000066006e6c7a25 */ /* 0x000fe200078e006c */
[----:B------:R-:W-:Y:S02]  /*1d00*/  SHF.R.S32.HI R74, RZ, 0x1f, R78 ;  /* 0x0000001fff4a7819 */ /* 0x000fe4000001144e */
[----:B------:R-:W-:Y:S01]  /*1d10*/  SHF.R.S32.HI R72, RZ, 0x1f, R76 ;  /* 0x0000001fff487819 */ /* 0x000fe2000001144c */
[C---:B------:R-:W-:Y:S01]  /*1d20*/  IMAD.SHL.U32 R64, R63.reuse, 0x20, RZ ;  /* 0x000000203f407824 */ /* 0x040fe200078e00ff */
[----:B------:R-:W-:Y:S01]  /*1d30*/  SHF.L.U64.HI R63, R63, R0, c[0x0][0x1a4] ;  /* 0x000069003f3f7619 */ /* 0x000fe20000010200 */
[----:B------:R-:W-:Y:S02]  /*1d40*/  IMAD.IADD R68, R25, 0x1, -R68 ;  /* 0x0000000119447824 */ /* 0x000fe400078e0a44 */
[----:B------:R-:W-:-:S02]  /*1d50*/  IMAD.IADD R82, R75, 0x1, -R82 ;  /* 0x000000014b527824 */ /* 0x000fc400078e0a52 */
        /* <DEDUP_REMOVED lines=10> */
[----:B------:R-:W-:Y:S01]  /*1e00*/  IMAD.WIDE.U32 R16, R129, c[0x0][0x278], R14 ;  /* 0x00009e0081107a25 */ /* 0x000fe200078e000e */
[----:B------:R-:W-:Y:S01]  /*1e10*/  IADD3 R9, P1, P0, R2, R110, -R73 ;  /* 0x0000006e02097210 */ /* 0x000fe2000783e849 */
[----:B------:R-:W-:Y:S01]  /*1e20*/  ULDC UR4, c[0x0][0x230] ;  /* 0x00008c0000047ab9 */ /* 0x000fe20000000800 */
[----:B------:R-:W-:Y:S01]  /*1e30*/  LOP3.LUT R103, R81, 0xffff, RZ, 0xc0, !PT ;  /* 0x0000ffff51677812 */ /* 0x000fe200078ec0ff */
[----:B------:R-:W-:Y:S01]  /*1e40*/  IMAD R4, R129, c[0x0][0x27c], R4 ;  /* 0x00009f0081047a24 */ /* 0x000fe200078e0204 */
[----:B------:R-:W-:Y:S01]  /*1e50*/  IADD3.X R5, R5, R111, ~R12, P1, P0 ;  /* 0x0000006f05057210 */ /* 0x000fe20000fe0c0c */
[----:B------:R-:W-:Y:S01]  /*1e60*/  IMAD.WIDE.U32 R18, R129, c[0x0][0x280], R14 ;  /* 0x0000a00081127a25 */ /* 0x000fe200078e000e */
        /* <DEDUP_REMOVED lines=20> */
[C---:B------:R-:W-:Y:S02]  /*1fb0*/  IMAD R97, R7.reuse, c[0x0][0x2a0], RZ ;  /* 0x0000a80007617a24 */ /* 0x040fe400078e02ff */
[----:B------:R-:W-:Y:S02]  /*1fc0*/  IMAD R133, R7, c[0x0][0x298], RZ ;  /* 0x0000a60007857a24 */ /* 0x000fe400078e02ff */
[----:B------:R-:W-:Y:S02]  /*1fd0*/  IMAD.MOV.U32 R4, RZ, RZ, R18 ;  /* 0x000000ffff047224 */ /* 0x000fe400078e0012 */
[----:B------:R-:W-:Y:S02]  /*1fe0*/  IMAD.IADD R13, R13, 0x1, R6 ;  /* 0x000000010d0d7824 */ /* 0x000fe400078e0206 */
[----:B------:R-:W-:-:S02]  /*1ff0*/  IMAD R97, R8, c[0x0][0x2a4], R97 ;  /* 0x0000a90008617a24 */ /* 0x000fc400078e0261 */
[C---:B------:R-:W-:Y:S02]  /*2000*/  IMAD R133, R8.reuse, c[0x0][0x29c], R133 ;  /* 0x0000a70008857a24 */ /* 0x040fe400078e0285 */
[----:B------:R-:W-:-:S04]  /*2010*/  IMAD.WIDE.U32 R4, R8, c[0x0][0x2a0], R4 ;  /* 0x0000a80008047a25 */ /* 0x000fc800078e0004 */
[----:B------:R-:W-:Y:S01]  /*2020*/  IMAD.WIDE.U32 R8, R8, c[0x0][0x298], R12 ;  /* 0x0000a60008087a25 */ /* 0x000fe200078e000c */
[----:B------:R-:W-:-:S03]  /*2030*/  LEA R96, P1, R4, c[0x0][0x270], 0x1 ;  /* 0x00009c0004607a11 */ /* 0x000fc600078208ff */
[----:B------:R-:W-:Y:S01]  /*2040*/  IMAD.IADD R133, R9, 0x1, R133 ;  /* 0x0000000109857824 */ /* 0x000fe200078e0285 */
[C---:B------:R-:W-:Y:S01]  /*2050*/  LEA R132, P0, R8.reuse, c[0x0][0x268], 0x1 ;  /* 0x00009a0008847a11 */ /* 0x040fe200078008ff */
[----:B------:R-:W-:Y:S02]  /*2060*/  IMAD.IADD R2, R3, 0x1, R2 ;  /* 0x0000000103027824 */ /* 0x000fe400078e0202 */
[----:B------:R-:W-:Y:S01]  /*2070*/  IMAD.IADD R97, R5, 0x1, R97 ;  /* 0x0000000105617824 */ /* 0x000fe200078e0261 */
[----:B------:R-:W-:Y:S01]  /*2080*/  LEA.HI.X R133, R8, c[0x0][0x26c], R133, 0x1, P0 ;  /* 0x00009b0008857a11 */ /* 0x000fe200000f0c85 */
[----:B------:R-:W-:Y:S01]  /*2090*/  IMAD.MOV.U32 R3, RZ, RZ, c[0x0][0x288] ;  /* 0x0000a200ff037624 */ /* 0x000fe200078e00ff */
[----:B------:R-:W-:Y:S01]  /*20a0*/  LEA R120, P0, R86, c[0x0][0x170], 0x1 ;  /* 0x00005c0056787a11 */ /* 0x000fe200078008ff */
[----:B------:R-:W-:Y:S01]  /*20b0*/  IMAD R5, R77, R2, RZ ;  /* 0x000000024d057224 */ /* 0x000fe200078e02ff */
[----:B------:R-:W-:Y:S01]  /*20c0*/  LEA.HI.X R97, R4, c[0x0][0x274], R97, 0x1, P1 ;  /* 0x00009d0004617a11 */ /* 0x000fe200008f0c61 */
[----:B------:R-:W-:Y:S01]  /*20d0*/  IMAD.MOV.U32 R91, RZ, RZ, c[0x0][0x290] ;  /* 0x0000a400ff5b7624 */ /* 0x000fe200078e00ff */
[C---:B------:R-:W-:Y:S01]  /*20e0*/  SHF.L.U64.HI R83, R3.reuse, R0, c[0x0][0x28c] ;  /* 0x0000a30003537619 */ /* 0x040fe20000010200 */
[----:B------:R-:W-:Y:S01]  /*20f0*/  IMAD.SHL.U32 R90, R3, 0x20, RZ ;  /* 0x00000020035a7824 */ /* 0x000fe200078e00ff */
[----:B------:R-:W-:Y:S01]  /*2100*/  LEA.HI.X R121, R86, c[0x0][0x174], R84, 0x1, P0 ;  /* 0x00005d0056797a11 */ /* 0x000fe200000f0c54 */
[----:B------:R-:W-:Y:S01]  /*2110*/  IMAD.MOV.U32 R9, RZ, RZ, R85 ;  /* 0x000000ffff097224 */ /* 0x000fe200078e0055 */
[----:B------:R-:W-:-:S02]  /*2120*/  SHF.R.S32.HI R3, RZ, 0x1f, R5 ;  /* 0x0000001fff037819 */ /* 0x000fc40000011405 */
[-C--:B------:R-:W-:Y:S02]  /*2130*/  IADD3 R46, P0, R78, R5.reuse, RZ ;  /* 0x000000054e2e7210 */ /* 0x080fe40007f1e0ff */
[----:B------:R-:W-:Y:S02]  /*2140*/  IADD3 R116, P2, R76, R5, RZ ;  /* 0x000000054c747210 */ /* 0x000fe40007f5e0ff */
[C---:B------:R-:W-:Y:S01]  /*2150*/  SHF.L.U64.HI R0, R91.reuse, R0, c[0x0][0x294] ;  /* 0x0000a5005b007619 */ /* 0x040fe20000010200 */
[----:B------:R-:W-:Y:S01]  /*2160*/  IMAD.SHL.U32 R91, R91, 0x20, RZ ;  /* 0x000000205b5b7824 */ /* 0x000fe200078e00ff */
[----:B------:R-:W-:Y:S01]  /*2170*/  LEA R122, P1, R108, c[0x0][0x168], 0x1 ;  /* 0x00005a006c7a7a11 */ /* 0x000fe200078208ff */
[--C-:B------:R-:W-:Y:S01]  /*2180*/  IMAD.X R5, R74, 0x1, R3.reuse, P0 ;  /* 0x000000014a057824 */ /* 0x100fe200000e0603 */
[----:B------:R-:W-:Y:S01]  /*2190*/  IADD3 R95, P0, R90, 0x40, RZ ;  /* 0x000000405a5f7810 */ /* 0x000fe20007f1e0ff */
[----:B------:R-:W-:Y:S01]  /*21a0*/  IMAD.X R3, R72, 0x1, R3, P2 ;  /* 0x0000000148037824 */ /* 0x000fe200010e0603 */
[----:B------:R-:W-:-:S02]  /*21b0*/  LEA.HI.X R123, R108, c[0x0][0x16c], R56, 0x1, P1 ;  /* 0x00005b006c7b7a11 */ /* 0x000fc400008f0c38 */
[C---:B------:R-:W-:Y:S01]  /*21c0*/  SHF.L.U64.HI R89, R91.reuse, 0x1, R0 ;  /* 0x000000015b597819 */ /* 0x040fe20000010200 */
[----:B------:R-:W-:Y:S01]  /*21d0*/  IMAD.X R94, RZ, RZ, R83, P0 ;  /* 0x000000ffff5e7224 */ /* 0x000fe200000e0653 */
[----:B------:R-:W-:Y:S01]  /*21e0*/  IADD3 R93, P1, R90, 0x20, RZ ;  /* 0x000000205a5d7810 */ /* 0x000fe20007f3e0ff */
[----:B------:R-:W-:Y:S01]  /*21f0*/  IMAD.SHL.U32 R91, R91, 0x2, RZ ;  /* 0x000000025b5b7824 */ /* 0x000fe200078e00ff */
[C---:B------:R-:W-:Y:S01]  /*2200*/  SHF.L.U64.HI R2, R46.reuse, 0x1, R5 ;  /* 0x000000012e027819 */ /* 0x040fe20000010205 */
[----:B------:R-:W-:Y:S01]  /*2210*/  IMAD.SHL.U32 R46, R46, 0x2, RZ ;  /* 0x000000022e2e7824 */ /* 0x000fe200078e00ff */
[C---:B------:R-:W-:Y:S01]  /*2220*/  SHF.L.U64.HI R0, R116.reuse, 0x1, R3 ;  /* 0x0000000174007819 */ /* 0x040fe20000010203 */
[----:B------:R-:W-:Y:S01]  /*2230*/  IMAD.SHL.U32 R116, R116, 0x2, RZ ;  /* 0x0000000274747824 */ /* 0x000fe200078e00ff */
[C---:B------:R-:W-:Y:S01]  /*2240*/  SHF.L.U64.HI R94, R95.reuse, 0x1, R94 ;  /* 0x000000015f5e7819 */ /* 0x040fe2000001025e */
[----:B------:R-:W-:Y:S01]  /*2250*/  IMAD.X R92, RZ, RZ, R83, P1 ;  /* 0x000000ffff5c7224 */ /* 0x000fe200008e0653 */
[----:B------:R-:W-:Y:S01]  /*2260*/  IADD3 R16, P1, R46, c[0x0][0x2b0], RZ ;  /* 0x0000ac002e107a10 */ /* 0x000fe20007f3e0ff */
[----:B------:R-:W-:Y:S01]  /*2270*/  IMAD.SHL.U32 R95, R95, 0x2, RZ ;  /* 0x000000025f5f7824 */ /* 0x000fe200078e00ff */
[----:B------:R-:W-:-:S02]  /*2280*/  IADD3 R118, P4, R116, c[0x0][0x2b0], RZ ;  /* 0x0000ac0074767a10 */ /* 0x000fc40007f9e0ff */
[----:B------:R-:W-:Y:S02]  /*2290*/  IADD3 R116, P2, R116, c[0x0][0x2a8], RZ ;  /* 0x0000aa0074747a10 */ /* 0x000fe40007f5e0ff */
[----:B------:R-:W-:Y:S02]  /*22a0*/  IADD3 R46, P0, R46, c[0x0][0x2a8], RZ ;  /* 0x0000aa002e2e7a10 */ /* 0x000fe40007f1e0ff */
[C---:B------:R-:W-:Y:S01]  /*22b0*/  SHF.L.U64.HI R92, R93.reuse, 0x1, R92 ;  /* 0x000000015d5c7819 */ /* 0x040fe2000001025c */
[----:B------:R-:W-:Y:S01]  /*22c0*/  IMAD.SHL.U32 R93, R93, 0x2, RZ ;  /* 0x000000025d5d7824 */ /* 0x000fe200078e00ff */
[C---:B------:R-:W-:Y:S02]  /*22d0*/  IADD3.X R119, R0.reuse, c[0x0][0x2b4], RZ, P4, !PT ;  /* 0x0000ad0000777a10 */ /* 0x040fe400027fe4ff */
[----:B------:R-:W-:Y:S02]  /*22e0*/  IADD3.X R117, R0, c[0x0][0x2ac], RZ, P2, !PT ;  /* 0x0000ab0000757a10 */ /* 0x000fe400017fe4ff */
[----:B------:R-:W-:-:S02]  /*22f0*/  IADD3.X R17, R2, c[0x0][0x2b4], RZ, P1, !PT ;  /* 0x0000ad0002117a10 */ /* 0x000fc40000ffe4ff */
[----:B------:R-:W-:Y:S02]  /*2300*/  IADD3.X R47, R2, c[0x0][0x2ac], RZ, P0, !PT ;  /* 0x0000ab00022f7a10 */ /* 0x000fe400007fe4ff */
.L_x_4541:
        /* <DEDUP_REMOVED lines=18> */
.L_x_4494:
[----:B------:R-:W-:Y:S05]  /*2430*/  BSYNC B0 ;  /* 0x0000000000007941 */ /* 0x000fea0003800000 */
.L_x_4493:
        /* <DEDUP_REMOVED lines=18> */
.L_x_4496:
[----:B------:R-:W-:Y:S05]  /*2560*/  BSYNC B0 ;  /* 0x0000000000007941 */ /* 0x000fea0003800000 */
.L_x_4495:
        /* <DEDUP_REMOVED lines=69> */
.L_x_4502:
[----:B------:R-:W-:Y:S05]  /*29c0*/  BSYNC B0 ;  /* 0x0000000000007941 */ /* 0x000fea0003800000 */
.L_x_4501:
        /* <DEDUP_REMOVED lines=54> */
.L_x_4504:
[----:B------:R-:W-:Y:S05]  /*2d30*/  BSYNC B0 ;  /* 0x0000000000007941 */ /* 0x000fea0003800000 */
.L_x_4503:
        /* <DEDUP_REMOVED lines=53> */
.L_x_4500:
[----:B------:R-:W-:Y:S05]  /*3090*/  BSYNC B1 ;  /* 0x0000000000017941 */ /* 0x000fea0003800000 */
.L_x_4499:
        /* <DEDUP_REMOVED lines=61> */
.L_x_4508:
[----:B------:R-:W-:Y:S05]  /*3470*/  BSYNC B0 ;  /* 0x0000000000007941 */ /* 0x000fea0003800000 */
.L_x_4507:
        /* <DEDUP_REMOVED lines=54> */
.L_x_4510:
[----:B------:R-:W-:Y:S05]  /*37e0*/  BSYNC B0 ;  /* 0x0000000000007941 */ /* 0x000fea0003800000 */
.L_x_4509:
        /* <DEDUP_REMOVED lines=53> */
.L_x_4506:
[----:B------:R-:W-:Y:S05]  /*3b40*/  BSYNC B1 ;  /* 0x0000000000017941 */ /* 0x000fea0003800000 */
.L_x_4505:
        /* <DEDUP_REMOVED lines=8> */
.L_x_4498:
        /* <DEDUP_REMOVED lines=13> */
[----:B------:R-:W-:Y:S02]  /*3ca0*/  MOV R137, RZ ;  /* 0x000000ff00897202 */ /* 0x000fe40000000f00 */
[----:B------:R-:W-:Y:S01]  /*3cb0*/  MOV R141, RZ ;  /* 0x000000ff008d7202 */ /* 0x000fe20000000f00 */
[----:B------:R-:W-:Y:S01]  /*3cc0*/  USHF.R.S32.HI UR5, URZ, 0x1, UR5 ;  /* 0x000000013f057899 */ /* 0x000fe20008011405 */
[----:B------:R-:W-:Y:S02]  /*3cd0*/  MOV R35, R52 ;  /* 0x0000003400237202 */ /* 0x000fe40000000f00 */
[----:B------:R-:W-:Y:S02]  /*3ce0*/  MOV R52, R54 ;  /* 0x0000003600347202 */ /* 0x000fe40000000f00 */
[----:B------:R-:W-:Y:S01]  /*3cf0*/  MOV R45, R55 ;  /* 0x00000037002d7202 */ /* 0x000fe20000000f00 */
[--C-:B------:R-:W-:Y:S01]  /*3d00*/  HADD2.F32 R33, -RZ, R35.reuse.H0_H0 ;  /* 0x20000023ff217230 */ /* 0x100fe20000004100 */
[----:B------:R-:W-:Y:S02]  /*3d10*/  ISETP.GE.AND P4, PT, R14, UR5, PT ;  /* 0x000000050e007c0c */ /* 0x000fe4000bf86270 */
[----:B------:R-:W-:Y:S11]  /*3d20*/  MOV R139, UR5 ;  /* 0x00000005008b7c02 */ /* 0x000ff60008000f00 */
[----:B------:R-:W-:Y:S02]  /*3d30*/  @P4 IADD3 R137, RZ, -UR5, RZ ;  /* 0x80000005ff894c10 */ /* 0x000fe4000fffe0ff */
[----:B------:R-:W-:Y:S02]  /*3d40*/  @P4 IADD3 R139, RZ, -UR5, RZ ;  /* 0x80000005ff8b4c10 */ /* 0x000fe4000fffe0ff */
[----:B------:R-:W-:Y:S02]  /*3d50*/  LEA R142, P0, R137, R118, 0x1 ;  /* 0x00000076898e7211 */ /* 0x000fe400078008ff */
[----:B------:R-:W-:Y:S02]  /*3d60*/  LEA R18, P2, R139, R132, 0x1 ;  /* 0x000000848b127211 */ /* 0x000fe400078408ff */
[----:B------:R-:W-:Y:S02]  /*3d70*/  LEA.HI.X.SX32 R143, R137, R119, 0x1, P0 ;  /* 0x00000077898f7211 */ /* 0x000fe400000f0eff */
[----:B------:R-:W-:Y:S02]  /*3d80*/  @P4 IADD3 R141, RZ, -UR5, RZ ;  /* 0x80000005ff8d4c10 */ /* 0x000fe4000fffe0ff */
[----:B------:R-:W-:Y:S02]  /*3d90*/  LEA.HI.X.SX32 R19, R139, R133, 0x1, P2 ;  /* 0x000000858b137211 */ /* 0x000fe400010f0eff */
[C---:B------:R-:W-:Y:S01]  /*3da0*/  LEA R36, P0, R141.reuse, R116, 0x1 ;  /* 0x000000748d247211 */ /* 0x040fe200078008ff */
[----:B------:R-:W2:Y:S03]  /*3db0*/  LDG.E.128 R136, [R142.64] ;  /* 0x000000068e887981 */ /* 0x000ea6000c1e1d00 */
[----:B------:R-:W-:Y:S05]  /*3dc0*/  LEA.HI.X.SX32 R37, R141, R117, 0x1, P0 ;  /* 0x000000758d257211 */ /* 0x000fea00000f0eff */
[----:B------:R-:W3:Y:S08]  /*3dd0*/  LDG.E.128 R28, [R18.64] ;  /* 0x00000006121c7981 */ /* 0x000ef0000c1e1d00 */
[----:B------:R4:W3:Y:S02]  /*3de0*/  LDG.E.128 R48, [R36.64] ;  /* 0x0000000624307981 */ /* 0x0008e4000c1e1d00 */
[----:B----4-:R-:W-:Y:S02]  /*3df0*/  HADD2.F32 R37, -RZ, R35.H1_H1 ;  /* 0x30000023ff257230 */ /* 0x010fe40000004100 */
[--C-:B--2---:R-:W-:Y:S02]  /*3e00*/  HADD2.F32 R27, -RZ, R136.reuse.H0_H0 ;  /* 0x20000088ff1b7230 */ /* 0x104fe40000004100 */
[----:B------:R-:W-:Y:S02]  /*3e10*/  HADD2.F32 R25, -RZ, R136.H1_H1 ;  /* 0x30000088ff197230 */ /* 0x000fe40000004100 */
[--C-:B------:R-:W-:Y:S01]  /*3e20*/  HADD2.F32 R23, -RZ, R137.reuse.H0_H0 ;  /* 0x20000089ff177230 */ /* 0x100fe20000004100 */
[----:B------:R-:W-:Y:S01]  /*3e30*/  @!P4 FADD.FTZ R27, -R27, -RZ ;  /* 0x800000ff1b1bc221 */ /* 0x000fe20000010100 */
[----:B------:R-:W-:Y:S01]  /*3e40*/  HADD2.F32 R21, -RZ, R137.H1_H1 ;  /* 0x30000089ff157230 */ /* 0x000fe20000004100 */
[----:B------:R-:W-:Y:S01]  /*3e50*/  @!P4 FADD.FTZ R25, -R25, -RZ ;  /* 0x800000ff1919c221 */ /* 0x000fe20000010100 */
[--C-:B---3--:R-:W-:Y:S01]  /*3e60*/  HADD2.F32 R34, -RZ, R28.reuse.H0_H0 ;  /* 0x2000001cff227230 */ /* 0x108fe20000004100 */
[----:B------:R-:W-:Y:S01]  /*3e70*/  MOV R26, R30 ;  /* 0x0000001e001a7202 */ /* 0x000fe20000000f00 */
[----:B------:R-:W-:Y:S01]  /*3e80*/  HADD2.F32 R32, -RZ, R28.H1_H1 ;  /* 0x3000001cff207230 */ /* 0x000fe20000004100 */
[----:B------:R-:W-:Y:S01]  /*3e90*/  @!P4 FADD.FTZ R23, -R23, -RZ ;  /* 0x800000ff1717c221 */ /* 0x000fe20000010100 */
[----:B------:R-:W-:Y:S01]  /*3ea0*/  HADD2.F32 R24, -RZ, R138.H0_H0 ;  /* 0x2000008aff187230 */ /* 0x000fe20000004100 */
[----:B------:R-:W-:Y:S01]  /*3eb0*/  FMUL.FTZ R0, R34, R27 ;  /* 0x0000001b22007220 */ /* 0x000fe20000410000 */
[--C-:B------:R-:W-:Y:S01]  /*3ec0*/  HADD2.F32 R30, -RZ, R29.reuse.H0_H0 ;  /* 0x2000001dff1e7230 */ /* 0x100fe20000004100 */
[----:B------:R-:W-:Y:S01]  /*3ed0*/  MOV R19, R31 ;  /* 0x0000001f00137202 */ /* 0x000fe20000000f00 */
[----:B------:R-:W-:Y:S01]  /*3ee0*/  HADD2.F32 R35, -RZ, R48.H0_H0 ;  /* 0x20000030ff237230 */ /* 0x000fe20000004100 */
        /* <DEDUP_REMOVED lines=44> */
.L_x_4517:
[----:B------:R-:W-:Y:S05]  /*41b0*/  BSYNC B0 ;  /* 0x0000000000007941 */ /* 0x000fea0003800000 */
.L_x_4516:
[----:B-----5:R2:W-:Y:S02]  /*41c0*/  STG.E.128 [R122.64], R52 ;  /* 0x000000347a007986 */ /* 0x0205e4000c101d06 */
.L_x_4515:
[----:B------:R-:W-:Y:S05]  /*41d0*/  BSYNC B1 ;  /* 0x0000000000017941 */ /* 0x000fea0003800000 */
.L_x_4514:
        /* <DEDUP_REMOVED lines=28> */
[----:B------:R-:W3:Y:S03]  /*43a0*/  LDG.E.128 R136, [R142.64+0x40] ;  /* 0x000040068e887981 */ /* 0x000ee6000c1e1d00 */
[----:B------:R-:W-:Y:S05]  /*43b0*/  LEA.HI.X.SX32 R37, R141, R117, 0x1, P0 ;  /* 0x000000758d257211 */ /* 0x000fea00000f0eff */
[----:B------:R-:W4:Y:S08]  /*43c0*/  LDG.E.128 R28, [R18.64+0x40] ;  /* 0x00004006121c7981 */ /* 0x000f30000c1e1d00 */
[----:B--2---:R1:W2:Y:S02]  /*43d0*/  LDG.E.128 R48, [R36.64+0x40] ;  /* 0x0000400624307981 */ /* 0x0042a4000c1e1d00 */
[----:B-1----:R-:W-:Y:S02]  /*43e0*/  HADD2.F32 R37, -RZ, R35.H1_H1 ;  /* 0x30000023ff257230 */ /* 0x002fe40000004100 */
[--C-:B---3--:R-:W-:Y:S02]  /*43f0*/  HADD2.F32 R27, -RZ, R136.reuse.H0_H0 ;  /* 0x20000088ff1b7230 */ /* 0x108fe40000004100 */
[----:B------:R-:W-:Y:S02]  /*4400*/  HADD2.F32 R25, -RZ, R136.H1_H1 ;  /* 0x30000088ff197230 */ /* 0x000fe40000004100 */
[--C-:B------:R-:W-:Y:S01]  /*4410*/  HADD2.F32 R23, -RZ, R137.reuse.H0_H0 ;  /* 0x20000089ff177230 */ /* 0x100fe20000004100 */
[----:B------:R-:W-:Y:S01]  /*4420*/  @!P4 FADD.FTZ R27, -R27, -RZ ;  /* 0x800000ff1b1bc221 */ /* 0x000fe20000010100 */
[----:B------:R-:W-:Y:S01]  /*4430*/  HADD2.F32 R21, -RZ, R137.H1_H1 ;  /* 0x30000089ff157230 */ /* 0x000fe20000004100 */
[----:B------:R-:W-:Y:S01]  /*4440*/  @!P4 FADD.FTZ R25, -R25, -RZ ;  /* 0x800000ff1919c221 */ /* 0x000fe20000010100 */
[--C-:B----4-:R-:W-:Y:S01]  /*4450*/  HADD2.F32 R34, -RZ, R28.reuse.H0_H0 ;  /* 0x2000001cff227230 */ /* 0x110fe20000004100 */
[----:B------:R-:W-:Y:S01]  /*4460*/  MOV R26, R30 ;  /* 0x0000001e001a7202 */ /* 0x000fe20000000f00 */
[----:B------:R-:W-:Y:S01]  /*4470*/  HADD2.F32 R32, -RZ, R28.H1_H1 ;  /* 0x3000001cff207230 */ /* 0x000fe20000004100 */
[----:B------:R-:W-:Y:S01]  /*4480*/  @!P4 FADD.FTZ R23, -R23, -RZ ;  /* 0x800000ff1717c221 */ /* 0x000fe20000010100 */
[----:B------:R-:W-:Y:S01]  /*4490*/  HADD2.F32 R24, -RZ, R138.H0_H0 ;  /* 0x2000008aff187230 */ /* 0x000fe20000004100 */
[----:B------:R-:W-:Y:S01]  /*44a0*/  FMUL.FTZ R0, R34, R27 ;  /* 0x0000001b22007220 */ /* 0x000fe20000410000 */
[--C-:B------:R-:W-:Y:S01]  /*44b0*/  HADD2.F32 R30, -RZ, R29.reuse.H0_H0 ;  /* 0x2000001dff1e7230 */ /* 0x100fe20000004100 */
[----:B------:R-:W-:Y:S01]  /*44c0*/  MOV R19, R31 ;  /* 0x0000001f00137202 */ /* 0x000fe20000000f00 */
        /* <DEDUP_REMOVED lines=45> */
.L_x_4521:
[----:B------:R-:W-:Y:S05]  /*47a0*/  BSYNC B0 ;  /* 0x0000000000007941 */ /* 0x000fea0003800000 */
.L_x_4520:
[----:B-----5:R3:W-:Y:S02]  /*47b0*/  STG.E.128 [R122.64+0x40], R52 ;  /* 0x000040347a007986 */ /* 0x0207e4000c101d06 */
.L_x_4519:
[----:B------:R-:W-:Y:S05]  /*47c0*/  BSYNC B1 ;  /* 0x0000000000017941 */ /* 0x000fea0003800000 */
.L_x_4518:
        /* <DEDUP_REMOVED lines=91> */
.L_x_4523:
[----:B------:R-:W-:Y:S05]  /*4d80*/  BSYNC B0 ;  /* 0x0000000000007941 */ /* 0x000fea0003800000 */
.L_x_4522:
[----:B-----5:R3:W-:Y:S02]  /*4d90*/  STG.E.128 [R122.64+0x80], R52 ;  /* 0x000080347a007986 */ /* 0x0207e4000c101d06 */
.L_x_4513:
[----:B------:R-:W-:Y:S05]  /*4da0*/  BSYNC B2 ;  /* 0x0000000000027941 */ /* 0x000fea0003800000 */
.L_x_4512:
        /* <DEDUP_REMOVED lines=11> */
[----:B-----5:R-:W-:Y:S01]  /*4e60*/  HADD2.F32 R38, -RZ, R53.H0_H0 ;  /* 0x20000035ff267230 */ /* 0x020fe20000004100 */
[----:B------:R-:W-:Y:S01]  /*4e70*/  ULEA.HI UR5, UR4, UR4, URZ, 0x1 ;  /* 0x0000000404057291 */ /* 0x000fe2000f8f083f */
[----:B------:R-:W-:Y:S02]  /*4e80*/  MOV R137, RZ ;  /* 0x000000ff00897202 */ /* 0x000fe40000000f00 */
[----:B------:R-:W-:Y:S01]  /*4e90*/  MOV R35, R52 ;  /* 0x0000003400237202 */ /* 0x000fe20000000f00 */
[----:B------:R-:W-:Y:S01]  /*4ea0*/  USHF.R.S32.HI UR5, URZ, 0x1, UR5 ;  /* 0x000000013f057899 */ /* 0x000fe20008011405 */
[----:B------:R-:W-:Y:S02]  /*4eb0*/  MOV R52, R54 ;  /* 0x0000003600347202 */ /* 0x000fe40000000f00 */
[----:B------:R-:W-:Y:S01]  /*4ec0*/  MOV R45, R55 ;  /* 0x00000037002d7202 */ /* 0x000fe20000000f00 */
[--C-:B------:R-:W-:Y:S02]  /*4ed0*/  HADD2.F32 R33, -RZ, R35.reuse.H0_H0 ;  /* 0x20000023ff217230 */ /* 0x100fe40000004100 */
[----:B------:R-:W-:Y:S02]  /*4ee0*/  ISETP.GE.AND P1, PT, R14, UR5, PT ;  /* 0x000000050e007c0c */ /* 0x000fe4000bf26270 */
[----:B------:R-:W-:Y:S11]  /*4ef0*/  MOV R141, UR5 ;  /* 0x00000005008d7c02 */ /* 0x000ff60008000f00 */
[----:B------:R-:W-:Y:S02]  /*4f00*/  @P1 IADD3 R141, RZ, -UR5, RZ ;  /* 0x80000005ff8d1c10 */ /* 0x000fe4000fffe0ff */
[----:B------:R-:W-:Y:S02]  /*4f10*/  @P1 IADD3 R137, RZ, -UR5, RZ ;  /* 0x80000005ff891c10 */ /* 0x000fe4000fffe0ff */
[----:B------:R-:W-:Y:S02]  /*4f20*/  LEA R18, P0, R141, R134, 0x1 ;  /* 0x000000868d127211 */ /* 0x000fe400078008ff */
[----:B------:R-:W-:Y:S02]  /*4f30*/  IADD3 R139, P2, R79, R137, RZ ;  /* 0x000000894f8b7210 */ /* 0x000fe40007f5e0ff */
[----:B------:R-:W-:Y:S02]  /*4f40*/  LEA.HI.X.SX32 R19, R141, R135, 0x1, P0 ;  /* 0x000000878d137211 */ /* 0x000fe400000f0eff */
[----:B------:R-:W-:Y:S02]  /*4f50*/  MOV R141, RZ ;  /* 0x000000ff008d7202 */ /* 0x000fe40000000f00 */
[----:B------:R-:W-:Y:S01]  /*4f60*/  LEA.HI.X.SX32 R137, R137, R100, 0x1, P2 ;  /* 0x0000006489897211 */ /* 0x000fe200010f0eff */
[----:B------:R-:W3:Y:S01]  /*4f70*/  LDG.E.128 R28, [R18.64] ;  /* 0x00000006121c7981 */ /* 0x000ee2000c1e1d00 */
[C---:B------:R-:W-:Y:S02]  /*4f80*/  LEA R144, P0, R139.reuse, R118, 0x1 ;  /* 0x000000768b907211 */ /* 0x040fe400078008ff */
[----:B------:R-:W-:Y:S02]  /*4f90*/  @P1 IADD3 R141, RZ, -UR5, RZ ;  /* 0x80000005ff8d1c10 */ /* 0x000fe4000fffe0ff */
[----:B------:R-:W-:Y:S02]  /*4fa0*/  LEA.HI.X R145, R139, R119, R137, 0x1, P0 ;  /* 0x000000778b917211 */ /* 0x000fe400000f0c89 */
[----:B------:R-:W-:Y:S03]  /*4fb0*/  IADD3 R143, P0, R79, R141, RZ ;  /* 0x0000008d4f8f7210 */ /* 0x000fe60007f1e0ff */
[----:B------:R-:W4:Y:S01]  /*4fc0*/  LDG.E.128 R136, [R144.64] ;  /* 0x0000000690887981 */ /* 0x000f22000c1e1d00 */
[----:B------:R-:W-:Y:S02]  /*4fd0*/  LEA.HI.X.SX32 R141, R141, R100, 0x1, P0 ;  /* 0x000000648d8d7211 */ /* 0x000fe400000f0eff */
[C---:B------:R-:W-:Y:S04]  /*4fe0*/  LEA R36, P0, R143.reuse, R116, 0x1 ;  /* 0x000000748f247211 */ /* 0x040fe800078008ff */
[----:B------:R-:W-:Y:S05]  /*4ff0*/  LEA.HI.X R37, R143, R117, R141, 0x1, P0 ;  /* 0x000000758f257211 */ /* 0x000fea00000f0c8d */
[----:B--2---:R1:W2:Y:S02]  /*5000*/  LDG.E.128 R48, [R36.64] ;  /* 0x0000000624307981 */ /* 0x0042a4000c1e1d00 */
[----:B-1----:R-:W-:Y:S02]  /*5010*/  HADD2.F32 R37, -RZ, R35.H1_H1 ;  /* 0x30000023ff257230 */ /* 0x002fe40000004100 */
[--C-:B---3--:R-:W-:Y:S01]  /*5020*/  HADD2.F32 R34, -RZ, R28.reuse.H0_H0 ;  /* 0x2000001cff227230 */ /* 0x108fe20000004100 */
[----:B------:R-:W-:Y:S01]  /*5030*/  MOV R26, R30 ;  /* 0x0000001e001a7202 */ /* 0x000fe20000000f00 */
[----:B------:R-:W-:Y:S01]  /*5040*/  HADD2.F32 R32, -RZ, R28.H1_H1 ;  /* 0x3000001cff207230 */ /* 0x000fe20000004100 */
[----:B------:R-:W-:Y:S01]  /*5050*/  MOV R19, R31 ;  /* 0x0000001f00137202 */ /* 0x000fe20000000f00 */
        /* <DEDUP_REMOVED lines=12> */
[--C-:B--2---:R-:W-:Y:S01]  /*5120*/  HADD2.F32 R35, -RZ, R48.reuse.H0_H0 ;  /* 0x20000030ff237230 */ /* 0x104fe20000004100 */
        /* <DEDUP_REMOVED lines=42> */
.L_x_4529:
[----:B------:R-:W-:Y:S05]  /*53d0*/  BSYNC B0 ;  /* 0x0000000000007941 */ /* 0x000fea0003800000 */
.L_x_4528:
[----:B-----5:R3:W-:Y:S02]  /*53e0*/  STG.E.128 [R124.64], R52 ;  /* 0x000000347c007986 */ /* 0x0207e4000c101d06 */
.L_x_4527:
[----:B------:R-:W-:Y:S05]  /*53f0*/  BSYNC B1 ;  /* 0x0000000000017941 */ /* 0x000fea0003800000 */
.L_x_4526:
        /* <DEDUP_REMOVED lines=12> */
[----:B------:R-:W-:Y:S01]  /*54c0*/  IADD3 R140, P0, R132, R93, RZ ;  /* 0x0000005d848c7210 */ /* 0x000fe20007f1e0ff */
[----:B------:R-:W-:Y:S01]  /*54d0*/  USHF.R.S32.HI UR5, URZ, 0x1, UR5 ;  /* 0x000000013f057899 */ /* 0x000fe20008011405 */
[----:B------:R-:W-:Y:S01]  /*54e0*/  MOV R35, R52 ;  /* 0x0000003400237202 */ /* 0x000fe20000000f00 */
[----:B------:R-:W-:Y:S01]  /*54f0*/  IMAD.MOV.U32 R52, RZ, RZ, R54 ;  /* 0x000000ffff347224 */ /* 0x000fe200078e0036 */
[----:B------:R-:W-:Y:S02]  /*5500*/  IADD3.X R141, R133, R92, RZ, P0, !PT ;  /* 0x0000005c858d7210 */ /* 0x000fe400007fe4ff */
[----:B------:R-:W-:Y:S01]  /*5510*/  MOV R45, R55 ;  /* 0x00000037002d7202 */ /* 0x000fe20000000f00 */
[--C-:B------:R-:W-:Y:S01]  /*5520*/  HADD2.F32 R33, -RZ, R35.reuse.H0_H0 ;  /* 0x20000023ff217230 */ /* 0x100fe20000004100 */
[----:B------:R-:W-:Y:S02]  /*5530*/  ISETP.GE.AND P1, PT, R11, UR5, PT ;  /* 0x000000050b007c0c */ /* 0x000fe4000bf26270 */
[----:B------:R-:W-:Y:S11]  /*5540*/  MOV R136, UR5 ;  /* 0x0000000500887c02 */ /* 0x000ff60008000f00 */
[----:B------:R-:W-:Y:S02]  /*5550*/  @P1 IADD3 R136, RZ, -UR5, RZ ;  /* 0x80000005ff881c10 */ /* 0x000fe4000fffe0ff */
[----:B------:R-:W-:Y:S02]  /*5560*/  @P1 IADD3 R128, RZ, -UR5, RZ ;  /* 0x80000005ff801c10 */ /* 0x000fe4000fffe0ff */
[----:B------:R-:W-:Y:S02]  /*5570*/  LEA R18, P0, R136, R140, 0x1 ;  /* 0x0000008c88127211 */ /* 0x000fe400078008ff */
[----:B------:R-:W-:Y:S02]  /*5580*/  IADD3 R137, P2, R102, R128, RZ ;  /* 0x0000008066897210 */ /* 0x000fe40007f5e0ff */
[----:B------:R-:W-:Y:S01]  /*5590*/  LEA.HI.X.SX32 R19, R136, R141, 0x1, P0 ;  /* 0x0000008d88137211 */ /* 0x000fe200000f0eff */
[----:B------:R-:W-:Y:S01]  /*55a0*/  IMAD.MOV.U32 R141, RZ, RZ, RZ ;  /* 0x000000ffff8d7224 */ /* 0x000fe200078e00ff */
[C---:B------:R-:W-:Y:S02]  /*55b0*/  LEA R138, P0, R137.reuse, R118, 0x1 ;  /* 0x00000076898a7211 */ /* 0x040fe400078008ff */
[----:B------:R-:W-:Y:S01]  /*55c0*/  LEA.HI.X.SX32 R128, R128, R99, 0x1, P2 ;  /* 0x0000006380807211 */ /* 0x000fe200010f0eff */
[----:B------:R-:W3:Y:S01]  /*55d0*/  LDG.E.128 R28, [R18.64] ;  /* 0x00000006121c7981 */ /* 0x000ee2000c1e1d00 */
[----:B------:R-:W-:Y:S02]  /*55e0*/  @P1 IADD3 R141, RZ, -UR5, RZ ;  /* 0x80000005ff8d1c10 */ /* 0x000fe4000fffe0ff */
[----:B------:R-:W-:Y:S02]  /*55f0*/  LEA.HI.X R139, R137, R119, R128, 0x1, P0 ;  /* 0x00000077898b7211 */ /* 0x000fe400000f0c80 */
[----:B------:R-:W-:Y:S04]  /*5600*/  IADD3 R143, P0, R102, R141, RZ ;  /* 0x0000008d668f7210 */ /* 0x000fe80007f1e0ff */
[----:B------:R-:W-:Y:S01]  /*5610*/  LEA.HI.X.SX32 R141, R141, R99, 0x1, P0 ;  /* 0x000000638d8d7211 */ /* 0x000fe200000f0eff */
[----:B------:R-:W4:Y:S01]  /*5620*/  LDG.E.128 R136, [R138.64] ;  /* 0x000000068a887981 */ /* 0x000f22000c1e1d00 */
        /* <DEDUP_REMOVED lines=16> */
[----:B------:R-:W-:Y:S01]  /*5730*/  HADD2.F32 R24, -RZ, R138.H0_H0 ;  /* 0x2000008aff187230 */ /* 0x000fe20000004100 */
[----:B------:R-:W-:Y:S01]  /*5740*/  @!P1 FADD.FTZ R23, -R23, -RZ ;  /* 0x800000ff17179221 */ /* 0x000fe20000010100 */
[----:B--2---:R-:W-:Y:S01]  /*5750*/  HADD2.F32 R35, -RZ, R48.H0_H0 ;  /* 0x20000030ff237230 */ /* 0x004fe20000004100 */
        /* <DEDUP_REMOVED lines=44> */
.L_x_4533:
[----:B------:R-:W-:Y:S05]  /*5a20*/  BSYNC B0 ;  /* 0x0000000000007941 */ /* 0x000fea0003800000 */
.L_x_4532:
[----:B-----5:R3:W-:Y:S02]  /*5a30*/  STG.E.128 [R124.64+0x40], R52 ;  /* 0x000040347c007986 */ /* 0x0207e4000c101d06 */
.L_x_4531:
[----:B------:R-:W-:Y:S05]  /*5a40*/  BSYNC B1 ;  /* 0x0000000000017941 */ /* 0x000fea0003800000 */
.L_x_4530:
        /* <DEDUP_REMOVED lines=19> */
[----:B--2---:R-:W-:Y:S11]  /*5b80*/  MOV R134, UR5 ;  /* 0x0000000500867c02 */ /* 0x004ff60008000f00 */
[----:B------:R-:W-:Y:S02]  /*5b90*/  @P1 IADD3 R134, RZ, -UR5, RZ ;  /* 0x80000005ff861c10 */ /* 0x000fe4000fffe0ff */
[----:B------:R-:W-:Y:S02]  /*5ba0*/  @P1 IADD3 R128, RZ, -UR5, RZ ;  /* 0x80000005ff801c10 */ /* 0x000fe4000fffe0ff */
[C---:B------:R-:W-:Y:S02]  /*5bb0*/  LEA R18, P0, R134.reuse, R138, 0x1 ;  /* 0x0000008a86127211 */ /* 0x040fe400078008ff */
[----:B------:R-:W-:Y:S02]  /*5bc0*/  IADD3 R135, P2, R101, R128, RZ ;  /* 0x0000008065877210 */ /* 0x000fe40007f5e0ff */
[----:B------:R-:W-:Y:S02]  /*5bd0*/  LEA.HI.X.SX32 R19, R134, R139, 0x1, P0 ;  /* 0x0000008b86137211 */ /* 0x000fe400000f0eff */
[C---:B------:R-:W-:Y:S02]  /*5be0*/  LEA R136, P0, R135.reuse, R118, 0x1 ;  /* 0x0000007687887211 */ /* 0x040fe400078008ff */
[-C--:B------:R-:W-:Y:S01]  /*5bf0*/  LEA.HI.X.SX32 R128, R128, R98.reuse, 0x1, P2 ;  /* 0x0000006280807211 */ /* 0x080fe200010f0eff */
[----:B------:R-:W2:Y:S03]  /*5c00*/  LDG.E.128 R28, [R18.64] ;  /* 0x00000006121c7981 */ /* 0x000ea6000c1e1d00 */
[----:B------:R-:W-:Y:S01]  /*5c10*/  LEA.HI.X R137, R135, R119, R128, 0x1, P0 ;  /* 0x0000007787897211 */ /* 0x000fe200000f0c80 */
[----:B------:R-:W-:Y:S01]  /*5c20*/  IMAD.MOV.U32 R135, RZ, RZ, RZ ;  /* 0x000000ffff877224 */ /* 0x000fe200078e00ff */
[----:B------:R-:W-:Y:S04]  /*5c30*/  @P1 IADD3 R135, RZ, -UR5, RZ ;  /* 0x80000005ff871c10 */ /* 0x000fe8000fffe0ff */
[----:B------:R-:W-:Y:S01]  /*5c40*/  IADD3 R141, P0, R101, R135, RZ ;  /* 0x00000087658d7210 */ /* 0x000fe20007f1e0ff */
[----:B------:R-:W3:Y:S03]  /*5c50*/  LDG.E.128 R136, [R136.64] ;  /* 0x0000000688887981 */ /* 0x000ee6000c1e1d00 */
[----:B------:R-:W-:Y:S02]  /*5c60*/  LEA.HI.X.SX32 R135, R135, R98, 0x1, P0 ;  /* 0x0000006287877211 */ /* 0x000fe400000f0eff */
[C---:B------:R-:W-:Y:S04]  /*5c70*/  LEA R36, P0, R141.reuse, R116, 0x1 ;  /* 0x000000748d247211 */ /* 0x040fe800078008ff */
[----:B------:R-:W-:Y:S05]  /*5c80*/  LEA.HI.X R37, R141, R117, R135, 0x1, P0 ;  /* 0x000000758d257211 */ /* 0x000fea00000f0c87 */
[----:B------:R4:W3:Y:S02]  /*5c90*/  LDG.E.128 R48, [R36.64] ;  /* 0x0000000624307981 */ /* 0x0008e4000c1e1d00 */
[----:B----4-:R-:W-:Y:S02]  /*5ca0*/  HADD2.F32 R37, -RZ, R35.H1_H1 ;  /* 0x30000023ff257230 */ /* 0x010fe40000004100 */
        /* <DEDUP_REMOVED lines=16> */
[----:B------:R-:W-:Y:S01]  /*5db0*/  HADD2.F32 R20, -RZ, R139.H0_H0 ;  /* 0x2000008bff147230 */ /* 0x000fe20000004100 */
[----:B------:R-:W-:Y:S01]  /*5dc0*/  @!P1 FADD.FTZ R21, -R21, -RZ ;  /* 0x800000ff15159221 */ /* 0x000fe20000010100 */
[--C-:B------:R-:W-:Y:S01]  /*5dd0*/  HADD2.F32 R35, -RZ, R48.reuse.H0_H0 ;  /* 0x20000030ff237230 */ /* 0x100fe20000004100 */
[----:B------:R-:W-:Y:S01]  /*5de0*/  FMUL.FTZ R2, R32, R25 ;  /* 0x0000001920027220 */ /* 0x000fe20000410000 */
[----:B------:R-:W-:Y:S01]  /*5df0*/  HADD2.F32 R36, -RZ, R48.H1_H1 ;  /* 0x30000030ff247230 */ /* 0x000fe20000004100 */
        /* <DEDUP_REMOVED lines=38> */
.L_x_4535:
[----:B------:R-:W-:Y:S05]  /*6060*/  BSYNC B0 ;  /* 0x0000000000007941 */ /* 0x000fea0003800000 */
.L_x_4534:
[----:B-----5:R3:W-:Y:S02]  /*6070*/  STG.E.128 [R124.64+0x80], R52 ;  /* 0x000080347c007986 */ /* 0x0207e4000c101d06 */
.L_x_4525:
[----:B------:R-:W-:Y:S05]  /*6080*/  BSYNC B2 ;  /* 0x0000000000027941 */ /* 0x000fea0003800000 */
.L_x_4524:
        /* <DEDUP_REMOVED lines=8> */
.L_x_4497:
        /* <DEDUP_REMOVED lines=11> */
.L_x_4537:
[----:B------:R-:W-:Y:S05]  /*61c0*/  BSYNC B0 ;  /* 0x0000000000007941 */ /* 0x000fea0003800000 */
.L_x_4536:
        /* <DEDUP_REMOVED lines=12> */
.L_x_4538:
[----:B------:R-:W-:Y:S05]  /*6290*/  BSYNC B0 ;  /* 0x0000000000007941 */ /* 0x000fea0003800000 */
.L_x_4511:
        /* <DEDUP_REMOVED lines=80> */
.L_x_4539:
        /* <DEDUP_REMOVED lines=8> */
.L_x_4540:
[----:B------:R-:W-:Y:S04]  /*6820*/  IADD3 R9, R9, -0x1, RZ ;  /* 0xffffffff09097810 */ /* 0x000fe80007ffe0ff */
[----:B------:R-:W-:Y:S11]  /*6830*/  ISETP.GT.AND P0, PT, R9, R88, PT ;  /* 0x000000580900720c */ /* 0x000ff60003f04270 */
[----:B------:R-:W-:Y:S02]  /*6840*/  @!UPT UIADD3 URZ, URZ, URZ, URZ ;  /* 0x0000003f3f3ff290 */ /* 0x000fe4000fffe03f */
[----:B------:R-:W-:-:S05]  /*6850*/  @P0 BRA `(.L_x_4541) ;  /* 0xffffbab000000947 */ /* 0x000fca000383ffff */
.L_x_4492:
        /* <DEDUP_REMOVED lines=15> */
[C---:B------:R-:W-:Y:S01]  /*6950*/  LEA R12, P1, R112.reuse, c[0x0][0x160], 0x1 ;  /* 0x00005800700c7a11 */ /* 0x040fe200078208ff */
[----:B------:R-:W-:Y:S01]  /*6960*/  IMAD.IADD R3, R127, 0x1, -R60 ;  /* 0x000000017f037824 */ /* 0x000fe200078e0a3c */
[C---:B------:R-:W-:Y:S01]  /*6970*/  IADD3 R2, P2, R112.reuse, UR4, RZ ;  /* 0x0000000470027c10 */ /* 0x040fe2000ff5e0ff */
[----:B------:R-:W-:Y:S01]  /*6980*/  ULDC.U8 UR4, c[0x0][0x313] ;  /* 0x0000c4c000047ab9 */ /* 0x000fe20000000000 */
[----:B------:R-:W-:Y:S02]  /*6990*/  LEA.HI.X R13, R112, c[0x0][0x164], R71, 0x1, P1 ;  /* 0x00005900700d7a11 */ /* 0x000fe400008f0c47 */
[----:B------:R-:W-:Y:S02]  /*69a0*/  IADD3.X R71, R71, UR5, RZ, P2, !PT ;  /* 0x0000000547477c10 */ /* 0x000fe400097fe4ff */
[----:B------:R-:W-:Y:S02]  /*69b0*/  LEA R8, P5, R2, c[0x0][0x160], 0x1 ;  /* 0x0000580002087a11 */ /* 0x000fe400078a08ff */
[----:B------:R-:W-:-:S02]  /*69c0*/  ISETP.GE.AND P2, PT, R110, R3, PT ;  /* 0x000000036e00720c */ /* 0x000fc40003f46270 */
[----:B------:R-:W-:Y:S02]  /*69d0*/  LEA.HI.X R9, R2, c[0x0][0x164], R71, 0x1, P5 ;  /* 0x0000590002097a11 */ /* 0x000fe400028f0c47 */
[----:B------:R-:W-:Y:S02]  /*69e0*/  ISETP.GT.AND P2, PT, R75, -0x4, !P2 ;  /* 0xfffffffc4b00780c */ /* 0x000fe40005744270 */
[----:B--2---:R-:W-:-:S05]  /*69f0*/  IADD3 R0, R0, R73, R60 ;  /* 0x0000004900007210 */ /* 0x004fca0007ffe03c */
[----:B------:R-:W-:-:S05]  /*6a00*/  IMAD R5, R77, R0, RZ ;  /* 0x000000004d057224 */ /* 0x000fca00078e02ff */
[-C--:B------:R-:W-:Y:S02]  /*6a10*/  IADD3 R78, P1, R78, R5.reuse, RZ ;  /* 0x000000054e4e7210 */ /* 0x080fe40007f3e0ff */
[----:B------:R-:W-:Y:S02]  /*6a20*/  IADD3 R0, P6, R76, R5, RZ ;  /* 0x000000054c007210 */ /* 0x000fe40007fde0ff */
[----:B------:R-:W-:-:S05]  /*6a30*/  SHF.R.S32.HI R5, RZ, 0x1f, R5 ;  /* 0x0000001fff057819 */ /* 0x000fca0000011405 */
[--C-:B------:R-:W-:Y:S01]  /*6a40*/  IMAD.X R74, R74, 0x1, R5.reuse, P1 ;  /* 0x000000014a4a7824 */ /* 0x100fe200008e0605 */
[----:B------:R-:W-:Y:S01]  /*6a50*/  ISETP.NE.AND P1, PT, RZ, UR4, PT ;  /* 0x00000004ff007c0c */ /* 0x000fe2000bf25270 */
[----:B------:R-:W-:-:S12]  /*6a60*/  IMAD.X R2, R72, 0x1, R5, P6 ;  /* 0x0000000148027824 */ /* 0x000fd800030e0605 */
        /* <DEDUP_REMOVED lines=58> */
.L_x_4550:
[----:B------:R-:W-:Y:S05]  /*6e10*/  BSYNC B0 ;  /* 0x0000000000007941 */ /* 0x000fea0003800000 */
.L_x_4549:
[----:B-----5:R4:W-:Y:S04]  /*6e20*/  STS.64 [R128], R16 ;  /* 0x0000001080007388 */ /* 0x0209e80000000a00 */
[----:B------:R4:W-:Y:S02]  /*6e30*/  STS.64 [R128+0x8], R18 ;  /* 0x0000081280007388 */ /* 0x0009e40000000a00 */
.L_x_4548:
[----:B------:R-:W-:Y:S05]  /*6e40*/  BSYNC B1 ;  /* 0x0000000000017941 */ /* 0x000fea0003800000 */
.L_x_4547:
        /* <DEDUP_REMOVED lines=46> */
.L_x_4554:
[----:B------:R-:W-:Y:S05]  /*7130*/  BSYNC B0 ;  /* 0x0000000000007941 */ /* 0x000fea0003800000 */
.L_x_4553:
[----:B-----5:R1:W-:Y:S02]  /*7140*/  STS.128 [R128+0x1000], R16 ;  /* 0x0010001080007388 */ /* 0x0203e40000000c00 */
.L_x_4552:
[----:B------:R-:W-:Y:S05]  /*7150*/  BSYNC B1 ;  /* 0x0000000000017941 */ /* 0x000fea0003800000 */
.L_x_4551:
[----:B------:R1:W-:Y:S01]  /*7160*/  @P0 STS.128 [R128+0x2000], RZ ;  /* 0x002000ff80000388 */ /* 0x0003e20000000c00 */
[----:B------:R-:W-:Y:S05]  /*7170*/  @P0 BRA `(.L_x_4546) ;  /* 0x000002e000000947 */ /* 0x000fea0003800000 */
[----:B-1--4-:R1:W5:Y:S01]  /*7180*/  LDG.E.128 R16, [R12.64+0x80] ;  /* 0x000080060c107981 */ /* 0x012362000c1e1d00 */
[----:B------:R-:W-:Y:S01]  /*7190*/  ISETP.GE.AND P1, PT, R10, c[0x0][0x230], PT ;  /* 0x00008c000a007a0c */ /* 0x000fe20003f26270 */
[----:B------:R-:W-:-:S12]  /*71a0*/  BSSY B0, `(.L_x_4555) ;  /* 0x000002a000007945 */ /* 0x000fd80003800000 */
[----:B------:R-:W-:Y:S05]  /*71b0*/  @P1 BRA `(.L_x_4556) ;  /* 0x0000028000001947 */ /* 0x000fea0003800000 */
[----:B------:R-:W4:Y:S04]  /*71c0*/  LDG.E.64 R4, [R22.64+0x40] ;  /* 0x0000400616047981 */ /* 0x000f28000c1e1b00 */
[----:B--2---:R1:W2:Y:S01]  /*71d0*/  LDG.E.64 R6, [R20.64+0x40] ;  /* 0x0000400614067981 */ /* 0x0042a2000c1e1b00 */
[--C-:B-----5:R-:W-:Y:S01]  /*71e0*/  HADD2.F32 R24, -RZ, R19.reuse.H0_H0 ;  /* 0x20000013ff187230 */ /* 0x120fe20000004100 */
[----:B------:R-:W-:Y:S01]  /*71f0*/  MOV R25, R18 ;  /* 0x0000001200197202 */ /* 0x000fe20000000f00 */
[----:B------:R-:W-:Y:S02]  /*7200*/  HADD2.F32 R19, -RZ, R19.H1_H1 ;  /* 0x30000013ff137230 */ /* 0x000fe40000004100 */
[--C-:B------:R-:W-:Y:S02]  /*7210*/  HADD2.F32 R26, -RZ, R17.reuse.H0_H0 ;  /* 0x20000011ff1a7230 */ /* 0x100fe40000004100 */
[----:B------:R-:W-:-:S02]  /*7220*/  HADD2.F32 R27, -RZ, R17.H1_H1 ;  /* 0x30000011ff1b7230 */ /* 0x000fc40000004100 */
[----:B-1----:R-:W-:Y:S02]  /*7230*/  HADD2.F32 R21, -RZ, R16.H1_H1 ;  /* 0x30000010ff157230 */ /* 0x002fe40000004100 */
[----:B----4-:R-:W-:Y:S02]  /*7240*/  HADD2.F32 R0, -RZ, R5.H1_H1 ;  /* 0x30000005ff007230 */ /* 0x010fe40000004100 */
[----:B------:R-:W-:Y:S02]  /*7250*/  HADD2.F32 R12, -RZ, R4.H1_H1 ;  /* 0x30000004ff0c7230 */ /* 0x000fe40000004100 */
[----:B--2---:R-:W-:Y:S01]  /*7260*/  HADD2.F32 R17, -RZ, R7.H1_H1 ;  /* 0x30000007ff117230 */ /* 0x004fe20000004100 */
        /* <DEDUP_REMOVED lines=11> */
[--C-:B------:R-:W-:Y:S01]  /*7320*/  HADD2.F32 R16, -RZ, R25.reuse.H1_H1 ;  /* 0x30000019ff107230 */ /* 0x100fe20000004100 */
[-C--:B------:R-:W-:Y:S01]  /*7330*/  FFMA.FTZ R13, R26, R18.reuse, -R13 ;  /* 0x000000121a0d7223 */ /* 0x080fe2000001080d */
[----:B------:R-:W-:Y:S01]  /*7340*/  HADD2.F32 R0, -RZ, R25.H0_H0 ;  /* 0x20000019ff007230 */ /* 0x000fe20000004100 */
[----:B------:R-:W-:Y:S01]  /*7350*/  FFMA.FTZ R12, R27, R18, R12 ;  /* 0x000000121b0c7223 */ /* 0x000fe2000001000c */
[----:B------:R-:W-:Y:S01]  /*7360*/  HADD2.F32 R6, -RZ, R6.H0_H0 ;  /* 0x20000006ff067230 */ /* 0x000fe20000004100 */
[----:B------:R-:W-:-:S02]  /*7370*/  FMUL.FTZ R7, R21, R4 ;  /* 0x0000000415077220 */ /* 0x000fc40000410000 */
[C---:B------:R-:W-:Y:S01]  /*7380*/  FMUL.FTZ R18, R19.reuse, R4 ;  /* 0x0000000413127220 */ /* 0x040fe20000410000 */
[----:B------:R-:W-:Y:S01]  /*7390*/  F2FP.PACK_AB R12, R12, R13 ;  /* 0x0000000d0c0c723e */ /* 0x000fe200000000ff */
[-C--:B------:R-:W-:Y:S02]  /*73a0*/  FMUL.FTZ R4, R16, R5.reuse ;  /* 0x0000000510047220 */ /* 0x080fe40000410000 */
[C---:B------:R-:W-:Y:S02]  /*73b0*/  FMUL.FTZ R5, R0.reuse, R5 ;  /* 0x0000000500057220 */ /* 0x040fe40000410000 */
[----:B------:R-:W-:Y:S01]  /*73c0*/  FFMA.FTZ R7, R19, R6, -R7 ;  /* 0x0000000613077223 */ /* 0x000fe20000010807 */
[----:B------:R-:W-:Y:S01]  /*73d0*/  F2FP.PACK_AB R19, R17, R2 ;  /* 0x000000021113723e */ /* 0x000fe200000000ff */
[----:B------:R-:W-:Y:S01]  /*73e0*/  FFMA.FTZ R18, R21, R6, R18 ;  /* 0x0000000615127223 */ /* 0x000fe20000010012 */
[----:B------:R-:W-:Y:S01]  /*73f0*/  MOV R17, R12 ;  /* 0x0000000c00117202 */ /* 0x000fe20000000f00 */
[----:B------:R-:W-:-:S02]  /*7400*/  FFMA.FTZ R4, R0, R23, -R4 ;  /* 0x0000001700047223 */ /* 0x000fc40000010804 */
[----:B------:R-:W-:Y:S01]  /*7410*/  FFMA.FTZ R5, R16, R23, R5 ;  /* 0x0000001710057223 */ /* 0x000fe20000010005 */
[----:B------:R-:W-:-:S04]  /*7420*/  F2FP.PACK_AB R16, R18, R7 ;  /* 0x000000071210723e */ /* 0x000fc800000000ff */
[----:B------:R-:W-:Y:S02]  /*7430*/  F2FP.PACK_AB R18, R5, R4 ;  /* 0x000000040512723e */ /* 0x000fe400000000ff */
.L_x_4556:
[----:B------:R-:W-:Y:S05]  /*7440*/  BSYNC B0 ;  /* 0x0000000000007941 */ /* 0x000fea0003800000 */
.L_x_4555:
[----:B-----5:R4:W-:Y:S02]  /*7450*/  STS.128 [R128+0x2000], R16 ;  /* 0x0020001080007388 */ /* 0x0209e40000000c00 */
.L_x_4546:
[----:B------:R-:W-:Y:S05]  /*7460*/  BSYNC B2 ;  /* 0x0000000000027941 */ /* 0x000fea0003800000 */
.L_x_4545:
        /* <DEDUP_REMOVED lines=22> */
[----:B-----5:R-:W-:Y:S01]  /*75d0*/  MOV R0, R19 ;  /* 0x0000001300007202 */ /* 0x020fe20000000f00 */
[--C-:B------:R-:W-:Y:S01]  /*75e0*/  HADD2.F32 R26, -RZ, R17.reuse.H1_H1 ;  /* 0x30000011ff1a7230 */ /* 0x100fe20000004100 */
[----:B------:R-:W-:Y:S01]  /*75f0*/  MOV R22, R18 ;  /* 0x0000001200167202 */ /* 0x000fe20000000f00 */
[----:B------:R-:W-:Y:S02]  /*7600*/  HADD2.F32 R23, -RZ, R17.H0_H0 ;  /* 0x20000011ff177230 */ /* 0x000fe40000004100 */
[----:B------:R-:W-:-:S02]  /*7610*/  HADD2.F32 R19, -RZ, R0.H0_H0 ;  /* 0x20000000ff137230 */ /* 0x000fc40000004100 */
[----:B------:R-:W-:Y:S02]  /*7620*/  HADD2.F32 R18, -RZ, R0.H1_H1 ;  /* 0x30000000ff127230 */ /* 0x000fe40000004100 */
        /* <DEDUP_REMOVED lines=32> */
.L_x_4561:
[----:B------:R-:W-:Y:S05]  /*7830*/  BSYNC B0 ;  /* 0x0000000000007941 */ /* 0x000fea0003800000 */
.L_x_4560:
[----:B-----5:R4:W-:Y:S02]  /*7840*/  STS.128 [R128+0x800], R16 ;  /* 0x0008001080007388 */ /* 0x0209e40000000c00 */
.L_x_4559:
[----:B------:R-:W-:Y:S05]  /*7850*/  BSYNC B1 ;  /* 0x0000000000017941 */ /* 0x000fea0003800000 */
.L_x_4558:
[----:B------:R1:W-:Y:S01]  /*7860*/  @P4 STS.128 [R128+0x1800], RZ ;  /* 0x001800ff80004388 */ /* 0x0003e20000000c00 */
[----:B------:R-:W-:Y:S01]  /*7870*/  BSSY B1, `(.L_x_4562) ;  /* 0x000002f000017945 */ /* 0x000fe20003800000 */
[----:B------:R-:W-:Y:S05]  /*7880*/  @P4 BRA `(.L_x_4563) ;  /* 0x000002d000004947 */ /* 0x000fea0003800000 */
[----:B-12-4-:R1:W5:Y:S01]  /*7890*/  LDG.E.128 R12, [R8.64+0x40] ;  /* 0x00004006080c7981 */ /* 0x016362000c1e1d00 */
[----:B------:R-:W-:Y:S01]  /*78a0*/  ISETP.GE.AND P1, PT, R11, c[0x0][0x230], PT ;  /* 0x00008c000b007a0c */ /* 0x000fe20003f26270 */
[----:B------:R-:W-:-:S12]  /*78b0*/  BSSY B0, `(.L_x_4564) ;  /* 0x0000029000007945 */ /* 0x000fd80003800000 */
[----:B------:R-:W-:Y:S05]  /*78c0*/  @P1 BRA `(.L_x_4565) ;  /* 0x0000027000001947 */ /* 0x000fea0003800000 */
[----:B------:R-:W2:Y:S04]  /*78d0*/  LDG.E.64 R2, [R20.64+0x20] ;  /* 0x0000200614027981 */ /* 0x000ea8000c1e1b00 */
[----:B------:R-:W4:Y:S01]  /*78e0*/  LDG.E.64 R4, [R6.64+0x20] ;  /* 0x0000200606047981 */ /* 0x000f22000c1e1b00 */
[--C-:B-----5:R-:W-:Y:S01]  /*78f0*/  HADD2.F32 R23, -RZ, R13.reuse.H0_H0 ;  /* 0x2000000dff177230 */ /* 0x120fe20000004100 */
[----:B------:R-:W-:Y:S01]  /*7900*/  MOV R19, R14 ;  /* 0x0000000e00137202 */ /* 0x000fe20000000f00 */
        /* <DEDUP_REMOVED lines=35> */
.L_x_4565:
[----:B------:R-:W-:Y:S05]  /*7b40*/  BSYNC B0 ;  /* 0x0000000000007941 */ /* 0x000fea0003800000 */
.L_x_4564:
[----:B-----5:R2:W-:Y:S02]  /*7b50*/  STS.128 [R128+0x1800], R12 ;  /* 0x0018000c80007388 */ /* 0x0205e40000000c00 */
.L_x_4563:
[----:B------:R-:W-:Y:S05]  /*7b60*/  BSYNC B1 ;  /* 0x0000000000017941 */ /* 0x000fea0003800000 */
.L_x_4562:
[----:B------:R1:W-:Y:S01]  /*7b70*/  @P0 STS.128 [R128+0x2800], RZ ;  /* 0x002800ff80000388 */ /* 0x0003e20000000c00 */
[----:B------:R-:W-:Y:S05]  /*7b80*/  @P0 BRA `(.L_x_4557) ;  /* 0x000029c000000947 */ /* 0x000fea0003800000 */
[----:B-12-4-:R1:W5:Y:S01]  /*7b90*/  LDG.E.128 R12, [R8.64+0x80] ;  /* 0x00008006080c7981 */ /* 0x016362000c1e1d00 */
[----:B------:R-:W-:Y:S01]  /*7ba0*/  ISETP.GE.AND P1, PT, R10, c[0x0][0x230], PT ;  /* 0x00008c000a007a0c */ /* 0x000fe20003f26270 */
[----:B------:R-:W-:-:S12]  /*7bb0*/  BSSY B0, `(.L_x_4566) ;  /* 0x0000029000007945 */ /* 0x000fd80003800000 */
[----:B------:R-:W-:Y:S05]  /*7bc0*/  @P1 BRA `(.L_x_4567) ;  /* 0x0000027000001947 */ /* 0x000fea0003800000 */
[----:B------:R-:W2:Y:S04]  /*7bd0*/  LDG.E.64 R2, [R20.64+0x40] ;  /* 0x0000400614027981 */ /* 0x000ea8000c1e1b00 */
[----:B------:R-:W4:Y:S01]  /*7be0*/  LDG.E.64 R4, [R6.64+0x40] ;  /* 0x0000400606047981 */ /* 0x000f22000c1e1b00 */
[----:B-----5:R-:W-:Y:S01]  /*7bf0*/  MOV R11, R15 ;  /* 0x0000000f000b7202 */ /* 0x020fe20000000f00 */
[--C-:B------:R-:W-:Y:S02]  /*7c00*/  HADD2.F32 R17, -RZ, R13.reuse.H0_H0 ;  /* 0x2000000dff117230 */ /* 0x100fe40000004100 */
[----:B------:R-:W-:Y:S02]  /*7c10*/  HADD2.F32 R15, -RZ, R13.H1_H1 ;  /* 0x3000000dff0f7230 */ /* 0x000fe40000004100 */
[----:B------:R-:W-:-:S02]  /*7c20*/  HADD2.F32 R13, -RZ, R11.H0_H0 ;  /* 0x2000000bff0d7230 */ /* 0x000fc40000004100 */
[----:B------:R-:W-:Y:S02]  /*7c30*/  HADD2.F32 R11, -RZ, R11.H1_H1 ;  /* 0x3000000bff0b7230 */ /* 0x000fe40000004100 */
[----:B--2---:R-:W-:Y:S02]  /*7c40*/  HADD2.F32 R0, -RZ, R3.H1_H1 ;  /* 0x30000003ff007230 */ /* 0x004fe40000004100 */
[----:B------:R-:W-:Y:S02]  /*7c50*/  HADD2.F32 R16, -RZ, R2.H1_H1 ;  /* 0x30000002ff107230 */ /* 0x000fe40000004100 */
[----:B-1--4-:R-:W-:Y:S01]  /*7c60*/  HADD2.F32 R9, -RZ, R5.H1_H1 ;  /* 0x30000005ff097230 */ /* 0x012fe20000004100 */
        /* <DEDUP_REMOVED lines=29> */
.L_x_4567:
[----:B------:R-:W-:Y:S05]  /*7e40*/  BSYNC B0 ;  /* 0x0000000000007941 */ /* 0x000fea0003800000 */
.L_x_4566:
[----:B-----5:R2:W-:Y:S01]  /*7e50*/  STS.128 [R128+0x2800], R12 ;  /* 0x0028000c80007388 */ /* 0x0205e20000000c00 */
[----:B------:R-:W-:Y:S05]  /*7e60*/  BRA `(.L_x_4557) ;  /* 0x000026e000007947 */ /* 0x000fea0003800000 */
.L_x_4544:
        /* <DEDUP_REMOVED lines=94> */
.L_x_4573:
[----:B------:R-:W-:Y:S05]  /*8450*/  BSYNC B0 ;  /* 0x0000000000007941 */ /* 0x000fea0003800000 */
.L_x_4572:
[----:B-----5:R4:W-:Y:S04]  /*8460*/  STS.64 [R128], R24 ;  /* 0x0000001880007388 */ /* 0x0209e80000000a00 */
[----:B------:R4:W-:Y:S02]  /*8470*/  STS.64 [R128+0x8], R26 ;  /* 0x0000081a80007388 */ /* 0x0009e40000000a00 */
.L_x_4571:
[----:B------:R-:W-:Y:S05]  /*8480*/  BSYNC B1 ;  /* 0x0000000000017941 */ /* 0x000fea0003800000 */
.L_x_4570:
        /* <DEDUP_REMOVED lines=89> */
.L_x_4577:
[----:B------:R-:W-:Y:S05]  /*8a20*/  BSYNC B0 ;  /* 0x0000000000007941 */ /* 0x000fea0003800000 */
.L_x_4576:
[----:B-----5:R1:W-:Y:S02]  /*8a30*/  STS.128 [R128+0x1000], R24 ;  /* 0x0010001880007388 */ /* 0x0203e40000000c00 */
.L_x_4575:
[----:B------:R-:W-:Y:S05]  /*8a40*/  BSYNC B1 ;  /* 0x0000000000017941 */ /* 0x000fea0003800000 */
.L_x_4574:
        /* <DEDUP_REMOVED lines=16> */
[----:B-12---:R-:W-:Y:S01]  /*8b50*/  @P1 SHF.R.S32.HI R12, RZ, 0x1, R80 ;  /* 0x00000001ff0c1819 */ /* 0x006fe20000011450 */
[----:B------:R-:W2:Y:S01]  /*8b60*/  LDG.E.128 R20, [R20.64+0x80] ;  /* 0x0000800614147981 */ /* 0x000ea2000c1e1d00 */
[----:B------:R-:W-:Y:S02]  /*8b70*/  LEA.HI.X R7, R5, c[0x0][0x2b4], R4, 0x1, P2 ;  /* 0x0000ad0005077a11 */ /* 0x000fe400010f0c04 */
[----:B------:R-:W-:Y:S02]  /*8b80*/  MOV R13, RZ ;  /* 0x000000ff000d7202 */ /* 0x000fe40000000f00 */
[----:B------:R-:W-:-:S02]  /*8b90*/  @P1 IADD3 R13, -R12, RZ, RZ ;  /* 0x000000ff0c0d1210 */ /* 0x000fc40007ffe1ff */
[----:B------:R-:W4:Y:S02]  /*8ba0*/  LDG.E.128 R4, [R6.64+0x80] ;  /* 0x0000800606047981 */ /* 0x000f24000c1e1d00 */
[----:B------:R-:W-:-:S04]  /*8bb0*/  IADD3 R12, P2, R13, R0, RZ ;  /* 0x000000000d0c7210 */ /* 0x000fc80007f5e0ff */
[----:B------:R-:W-:Y:S02]  /*8bc0*/  LEA.HI.X.SX32 R13, R13, R2, 0x1, P2 ;  /* 0x000000020d0d7211 */ /* 0x000fe400010f0eff */
[----:B------:R-:W-:-:S04]  /*8bd0*/  LEA R16, P2, R12, c[0x0][0x2a8], 0x1 ;  /* 0x0000aa000c107a11 */ /* 0x000fc800078408ff */
[----:B------:R-:W-:-:S06]  /*8be0*/  LEA.HI.X R17, R12, c[0x0][0x2ac], R13, 0x1, P2 ;  /* 0x0000ab000c117a11 */ /* 0x000fcc00010f0c0d */
[----:B---3--:R-:W3:Y:S01]  /*8bf0*/  LDG.E.128 R16, [R16.64+0x80] ;  /* 0x0000800610107981 */ /* 0x008ee2000c1e1d00 */
[----:B--2---:R-:W-:Y:S02]  /*8c00*/  HADD2.F32 R31, -RZ, R20.H0_H0 ;  /* 0x20000014ff1f7230 */ /* 0x004fe40000004100 */
[----:B------:R-:W-:Y:S02]  /*8c10*/  HADD2.F32 R33, -RZ, R21.H0_H0 ;  /* 0x20000015ff217230 */ /* 0x000fe40000004100 */
[--C-:B----4-:R-:W-:Y:S02]  /*8c20*/  HADD2.F32 R12, -RZ, R4.reuse.H0_H0 ;  /* 0x20000004ff0c7230 */ /* 0x110fe40000004100 */
        /* <DEDUP_REMOVED lines=57> */
.L_x_4579:
[----:B------:R-:W-:Y:S05]  /*8fc0*/  BSYNC B0 ;  /* 0x0000000000007941 */ /* 0x000fea0003800000 */
.L_x_4578:
[----:B-----5:R4:W-:Y:S02]  /*8fd0*/  STS.128 [R128+0x2000], R24 ;  /* 0x0020001880007388 */ /* 0x0209e40000000c00 */
.L_x_4569:
[----:B------:R-:W-:Y:S05]  /*8fe0*/  BSYNC B2 ;  /* 0x0000000000027941 */ /* 0x000fea0003800000 */
.L_x_4568:
[----:B-1--4-:R-:W-:-:S04]  /*8ff0*/  IADD3 R24, R110, 0x20, RZ ;  /* 0x000000206e187810 */ /* 0x012fc80007ffe0ff */
        /* <DEDUP_REMOVED lines=13> */
[C---:B--2---:R-:W-:Y:S02]  /*90d0*/  IADD3 R13, P2, R79.reuse, R0, RZ ;  /* 0x000000004f0d7210 */ /* 0x044fe40007f5e0ff */
        /* <DEDUP_REMOVED lines=10> */
[----:B------:R-:W2:Y:S01]  /*9180*/  LDG.E.128 R20, [R20.64] ;  /* 0x0000000614147981 */ /* 0x000ea2000c1e1d00 */
        /* <DEDUP_REMOVED lines=68> */
.L_x_4583:
[----:B------:R-:W-:Y:S05]  /*95d0*/  BSYNC B0 ;  /* 0x0000000000007941 */ /* 0x000fea0003800000 */
.L_x_4582:
[----:B-----5:R1:W-:Y:S02]  /*95e0*/  STS.128 [R128+0x800], R16 ;  /* 0x0008001080007388 */ /* 0x0203e40000000c00 */
.L_x_4581:
[----:B------:R-:W-:Y:S05]  /*95f0*/  BSYNC B1 ;  /* 0x0000000000017941 */ /* 0x000fea0003800000 */
.L_x_4580:
[----:B------:R1:W-:Y:S01]  /*9600*/  @P4 STS.128 [R128+0x1800], RZ ;  /* 0x001800ff80004388 */ /* 0x0003e20000000c00 */
[----:B------:R-:W-:Y:S01]  /*9610*/  BSSY B1, `(.L_x_4584) ;  /* 0x000005b000017945 */ /* 0x000fe20003800000 */
[----:B------:R-:W-:Y:S05]  /*9620*/  @P4 BRA `(.L_x_4585) ;  /* 0x0000059000004947 */ /* 0x000fea0003800000 */
[----:B-1----:R1:W5:Y:S01]  /*9630*/  LDG.E.128 R16, [R8.64+0x40] ;  /* 0x0000400608107981 */ /* 0x002362000c1e1d00 */
[----:B------:R-:W-:Y:S01]  /*9640*/  ISETP.GE.AND P1, PT, R11, c[0x0][0x230], PT ;  /* 0x00008c000b007a0c */ /* 0x000fe20003f26270 */
[----:B------:R-:W-:-:S12]  /*9650*/  BSSY B0, `(.L_x_4586) ;  /* 0x0000055000007945 */ /* 0x000fd80003800000 */
[----:B------:R-:W-:Y:S05]  /*9660*/  @P1 BRA `(.L_x_4587) ;  /* 0x0000053000001947 */ /* 0x000fea0003800000 */
[-C--:B------:R-:W-:Y:S02]  /*9670*/  ISETP.GE.AND P1, PT, R11, R77.reuse, PT ;  /* 0x0000004d0b00720c */ /* 0x080fe40003f26270 */
[----:B------:R-:W-:Y:S02]  /*9680*/  IADD3 R11, R79, 0x20, RZ ;  /* 0x000000204f0b7810 */ /* 0x000fe40007ffe0ff */
[----:B------:R-:W-:Y:S02]  /*9690*/  MOV R5, RZ ;  /* 0x000000ff00057202 */ /* 0x000fe40000000f00 */
[C---:B--2---:R-:W-:Y:S02]  /*96a0*/  IADD3 R12, P2, R11.reuse, R0, RZ ;  /* 0x000000000b0c7210 */ /* 0x044fe40007f5e0ff */
        /* <DEDUP_REMOVED lines=10> */
[----:B------:R-:W2:Y:S01]  /*9750*/  LDG.E.128 R20, [R20.64+0x40] ;  /* 0x0000400614147981 */ /* 0x000ea2000c1e1d00 */
        /* <DEDUP_REMOVED lines=8> */
[--C-:B--2---:R-:W-:Y:S02]  /*97e0*/  HADD2.F32 R28, -RZ, R20.reuse.H0_H0 ;  /* 0x20000014ff1c7230 */ /* 0x104fe40000004100 */
[----:B------:R-:W-:Y:S02]  /*97f0*/  HADD2.F32 R20, -RZ, R20.H1_H1 ;  /* 0x30000014ff147230 */ /* 0x000fe40000004100 */
        /* <DEDUP_REMOVED lines=27> */
[--C-:B----4-:R-:W-:Y:S01]  /*99b0*/  HADD2.F32 R4, -RZ, R12.reuse.H0_H0 ;  /* 0x2000000cff047230 */ /* 0x110fe20000004100 */
        /* <DEDUP_REMOVED lines=30> */
.L_x_4587:
[----:B------:R-:W-:Y:S05]  /*9ba0*/  BSYNC B0 ;  /* 0x0000000000007941 */ /* 0x000fea0003800000 */
.L_x_4586:
[----:B-----5:R1:W-:Y:S02]  /*9bb0*/  STS.128 [R128+0x1800], R16 ;  /* 0x0018001080007388 */ /* 0x0203e40000000c00 */
.L_x_4585:
[----:B------:R-:W-:Y:S05]  /*9bc0*/  BSYNC B1 ;  /* 0x0000000000017941 */ /* 0x000fea0003800000 */
.L_x_4584:
[----:B------:R1:W-:Y:S01]  /*9bd0*/  @P0 STS.128 [R128+0x2800], RZ ;  /* 0x002800ff80000388 */ /* 0x0003e20000000c00 */
[----:B------:R-:W-:Y:S05]  /*9be0*/  @P0 BRA `(.L_x_4557) ;  /* 0x0000096000000947 */ /* 0x000fea0003800000 */
[----:B--2---:R2:W5:Y:S01]  /*9bf0*/  LDG.E.128 R12, [R8.64+0x80] ;  /* 0x00008006080c7981 */ /* 0x004562000c1e1d00 */
        /* <DEDUP_REMOVED lines=21> */
[----:B------:R-:W-:-:S03]  /*9d50*/  @P1 IADD3 R3, -R80, RZ, RZ ;  /* 0x000000ff50031210 */ /* 0x000fc60007ffe1ff */
[----:B---3--:R2:W3:Y:S01]  /*9d60*/  LDG.E.128 R4, [R20.64] ;  /* 0x0000000614047981 */ /* 0x0084e2000c1e1d00 */
[----:B------:R-:W-:-:S04]  /*9d70*/  IADD3 R0, P2, R3, R0, RZ ;  /* 0x0000000003007210 */ /* 0x000fc80007f5e0ff */
[----:B------:R-:W-:Y:S02]  /*9d80*/  LEA.HI.X.SX32 R3, R3, R2, 0x1, P2 ;  /* 0x0000000203037211 */ /* 0x000fe400010f0eff */
[----:B----4-:R-:W-:-:S04]  /*9d90*/  LEA R8, P2, R0, c[0x0][0x2a8], 0x1 ;  /* 0x0000aa0000087a11 */ /* 0x010fc800078408ff */
        /* <DEDUP_REMOVED lines=62> */
.L_x_4589:
[----:B------:R-:W-:Y:S05]  /*a180*/  BSYNC B0 ;  /* 0x0000000000007941 */ /* 0x000fea0003800000 */
.L_x_4588:
[----:B-----5:R1:W-:Y:S01]  /*a190*/  STS.128 [R128+0x2800], R12 ;  /* 0x0028000c80007388 */ /* 0x0203e20000000c00 */
[----:B------:R-:W-:Y:S05]  /*a1a0*/  BRA `(.L_x_4557) ;  /* 0x000003a000007947 */ /* 0x000fea0003800000 */
.L_x_4543:
[----:B------:R-:W-:Y:S01]  /*a1b0*/  IADD3 R3, -R60, R127, RZ ;  /* 0x0000007f3c037210 */ /* 0x000fe20007ffe1ff */
[----:B------:R-:W-:Y:S03]  /*a1c0*/  BSSY B0, `(.L_x_4590) ;  /* 0x000001c000007945 */ /* 0x000fe60003800000 */
[----:B------:R-:W-:-:S13]  /*a1d0*/  ISETP.GE.AND P1, PT, R110, R3, PT ;  /* 0x000000036e00720c */ /* 0x000fda0003f26270 */
[----:B------:R-:W-:Y:S05]  /*a1e0*/  @P1 BRA `(.L_x_4591) ;  /* 0x0000019000001947 */ /* 0x000fea0003800000 */
[----:B------:R-:W-:Y:S02]  /*a1f0*/  ISETP.GE.AND P5, PT, R14, c[0x0][0x220], PT ;  /* 0x000088000e007a0c */ /* 0x000fe40003fa6270 */
[----:B------:R-:W-:-:S04]  /*a200*/  @!P4 LEA R4, P1, R112, c[0x0][0x160], 0x1 ;  /* 0x000058007004ca11 */ /* 0x000fc800078208ff */
[----:B------:R-:W-:-:S07]  /*a210*/  @!P4 LEA.HI.X R5, R112, c[0x0][0x164], R71, 0x1, P1 ;  /* 0x000059007005ca11 */ /* 0x000fce00008f0c47 */
        /* <DEDUP_REMOVED lines=22> */
.L_x_4591:
[----:B------:R-:W-:Y:S05]  /*a380*/  BSYNC B0 ;  /* 0x0000000000007941 */ /* 0x000fea0003800000 */
.L_x_4590:
[----:B------:R-:W-:-:S04]  /*a390*/  IADD3 R24, R110, 0x20, RZ ;  /* 0x000000206e187810 */ /* 0x000fc80007ffe0ff */
[----:B------:R-:W-:-:S13]  /*a3a0*/  ISETP.GE.AND P1, PT, R24, R3, PT ;  /* 0x000000031800720c */ /* 0x000fda0003f26270 */
[----:B------:R-:W-:Y:S05]  /*a3b0*/  @P1 BRA `(.L_x_4557) ;  /* 0x0000019000001947 */ /* 0x000fea0003800000 */
[----:B------:R-:W-:Y:S02]  /*a3c0*/  ISETP.GE.AND P2, PT, R14, c[0x0][0x220], PT ;  /* 0x000088000e007a0c */ /* 0x000fe40003f46270 */
[----:B------:R-:W-:-:S04]  /*a3d0*/  IADD3 R112, P1, R112, UR4, RZ ;  /* 0x0000000470707c10 */ /* 0x000fc8000ff3e0ff */
        /* <DEDUP_REMOVED lines=23> */
.L_x_4557:
[----:B------:R-:W-:Y:S05]  /*a550*/  BSYNC B3 ;  /* 0x0000000000037941 */ /* 0x000fea0003800000 */
.L_x_4542:
[----:B------:R-:W-:Y:S01]  /*a560*/  IADD3 R139, R85, -0x1, RZ ;  /* 0xffffffff558b7810 */ /* 0x000fe20007ffe0ff */
[----:B------:R-:W-:Y:S01]  /*a570*/  BSSY B0, `(.L_x_4592) ;  /* 0x0000022000007945 */ /* 0x000fe20003800000 */
[C---:B------:R-:W-:Y:S02]  /*a580*/  LEA R132, P1, R108.reuse, c[0x0][0x168], 0x1 ;  /* 0x00005a006c847a11 */ /* 0x040fe400078208ff */
[----:B------:R-:W-:Y:S01]  /*a590*/  LOP3.LUT R133, R81, 0xffff, RZ, 0xc0, !PT ;  /* 0x0000ffff51857812 */ /* 0x000fe200078ec0ff */
[----:B-12---:R-:W-:Y:S01]  /*a5a0*/  IMAD R3, R139, -0x40, R61 ;  /* 0xffffffc08b037824 */ /* 0x006fe200078e023d */
[----:B------:R-:W-:Y:S02]  /*a5b0*/  LEA.HI.X R135, R108, c[0x0][0x16c], R56, 0x1, P1 ;  /* 0x00005b006c877a11 */ /* 0x000fe400008f0c38 */
[----:B------:R-:W-:Y:S02]  /*a5c0*/  LOP3.LUT R88, R133, 0xff, RZ, 0xc0, !PT ;  /* 0x000000ff85587812 */ /* 0x000fe400078ec0ff */
        /* <DEDUP_REMOVED lines=27> */
.L_x_4594:
[----:B------:R2:W-:Y:S02]  /*a780*/  STS.128 [R128+0x5000], RZ ;  /* 0x005000ff80007388 */ /* 0x0005e40000000c00 */
.L_x_4593:
[----:B------:R-:W-:Y:S05]  /*a790*/  BSYNC B0 ;  /* 0x0000000000007941 */ /* 0x000fea0003800000 */
.L_x_4592:
[----:B------:R-:W-:Y:S01]  /*a7a0*/  ISETP.GE.AND P1, PT, R24, R3, PT ;  /* 0x000000031800720c */ /* 0x000fe20003f26270 */
[----:B------:R-:W-:-:S12]  /*a7b0*/  BSSY B0, `(.L_x_4595) ;  /* 0x000001f000007945 */ /* 0x000fd80003800000 */
[----:B------:R-:W-:Y:S05]  /*a7c0*/  @P1 BRA `(.L_x_4596) ;  /* 0x000001d000001947 */ /* 0x000fea0003800000 */
[C---:B------:R-:W-:Y:S01]  /*a7d0*/  LOP3.LUT R0, R88.reuse, 0x1, RZ, 0xc0, !PT ;  /* 0x0000000158007812 */ /* 0x040fe200078ec0ff */
[----:B-1----:R-:W-:Y:S01]  /*a7e0*/  IMAD.MOV.U32 R5, RZ, RZ, c[0x0][0x198] ;  /* 0x00006600ff057624 */ /* 0x002fe200078e00ff */
[----:B------:R-:W-:Y:S01]  /*a7f0*/  LOP3.LUT P5, RZ, R88, 0x2, RZ, 0xc0, !PT ;  /* 0x0000000258ff7812 */ /* 0x000fe200078ac0ff */
[----:B------:R-:W-:Y:S01]  /*a800*/  IMAD.MOV.U32 R2, RZ, RZ, c[0x0][0x19c] ;  /* 0x00006700ff027624 */ /* 0x000fe200078e00ff */
[----:B------:R-:W-:Y:S02]  /*a810*/  ISETP.NE.U32.AND P6, PT, R0, 0x1, PT ;  /* 0x000000010000780c */ /* 0x000fe40003fc5070 */
[----:B------:R-:W-:-:S11]  /*a820*/  LOP3.LUT P2, RZ, R88, 0x4, RZ, 0xc0, !PT ;  /* 0x0000000458ff7812 */ /* 0x000fd6000784c0ff */
[----:B------:R-:W-:-:S04]  /*a830*/  @!P6 LEA R6, P1, R58, R132, 0x1 ;  /* 0x000000843a06e211 */ /* 0x000fc800078208ff */
[----:B------:R-:W-:Y:S02]  /*a840*/  @!P6 LEA.HI.X R7, R58, R135, R57, 0x1, P1 ;  /* 0x000000873a07e211 */ /* 0x000fe400008f0c39 */
[----:B------:R-:W-:-:S03]  /*a850*/  LEA R0, P1, R5, R108, 0x5 ;  /* 0x0000006c05007211 */ /* 0x000fc600078228ff */
[----:B------:R-:W-:Y:S01]  /*a860*/  @!PT LDS RZ, [RZ] ;  /* 0x00000000fffff984 */ /* 0x000fe20000000800 */
[----:B------:R-:W-:Y:S01]  /*a870*/  @!PT LDS RZ, [RZ] ;  /* 0x00000000fffff984 */ /* 0x000fe20000000800 */
[----:B------:R-:W-:Y:S01]  /*a880*/  @!PT LDS RZ, [RZ] ;  /* 0x00000000fffff984 */ /* 0x000fe20000000800 */
[----:B------:R1:W-:Y:S01]  /*a890*/  @!P6 LDGSTS.E.BYPASS.LTC128B.128 [R128+0x3800], [R6.64] ;  /* 0x038000000680efae */ /* 0x0003e2000b901d46 */
[----:B------:R-:W-:Y:S02]  /*a8a0*/  LEA.HI.X R5, R5, R56, R2, 0x5, P1 ;  /* 0x0000003805057211 */ /* 0x000fe400008f2c02 */
[C---:B----4-:R-:W-:Y:S01]  /*a8b0*/  @P5 LEA R8, P1, R0.reuse, c[0x0][0x168], 0x1 ;  /* 0x00005a0000085a11 */ /* 0x050fe200078208ff */
[----:B------:R1:W-:Y:S03]  /*a8c0*/  @P6 STS.128 [R128+0x3800], RZ ;  /* 0x003800ff80006388 */ /* 0x0003e60000000c00 */
[C---:B------:R-:W-:Y:S02]  /*a8d0*/  @P5 LEA.HI.X R9, R0.reuse, c[0x0][0x16c], R5, 0x1, P1 ;  /* 0x00005b0000095a11 */ /* 0x040fe400008f0c05 */
[----:B------:R-:W-:-:S03]  /*a8e0*/  @P2 LEA R4, P1, R0, c[0x0][0x168], 0x1 ;  /* 0x00005a0000042a11 */ /* 0x000fc600078208ff */
[----:B------:R-:W-:Y:S01]  /*a8f0*/  @!PT LDS RZ, [RZ] ;  /* 0x00000000fffff984 */ /* 0x000fe20000000800 */
[----:B------:R-:W-:Y:S01]  /*a900*/  @!PT LDS RZ, [RZ] ;  /* 0x00000000fffff984 */ /* 0x000fe20000000800 */
[----:B------:R-:W-:Y:S01]  /*a910*/  @!PT LDS RZ, [RZ] ;  /* 0x00000000fffff984 */ /* 0x000fe20000000800 */
[----:B------:R1:W-:Y:S01]  /*a920*/  @P5 LDGSTS.E.BYPASS.LTC128B.128 [R128+0x4800], [R8.64+0x40] ;  /* 0x0480004008805fae */ /* 0x0003e2000b901d46 */
[----:B------:R-:W-:-:S03]  /*a930*/  @P2 LEA.HI.X R5, R0, c[0x0][0x16c], R5, 0x1, P1 ;  /* 0x00005b0000052a11 */ /* 0x000fc600008f0c05 */
[----:B------:R1:W-:Y:S04]  /*a940*/  @!P5 STS.128 [R128+0x4800], RZ ;  /* 0x004800ff8000d388 */ /* 0x0003e80000000c00 */
[----:B------:R-:W-:Y:S01]  /*a950*/  @!PT LDS RZ, [RZ] ;  /* 0x00000000fffff984 */ /* 0x000fe20000000800 */
[----:B------:R-:W-:Y:S01]  /*a960*/  @!PT LDS RZ, [RZ] ;  /* 0x00000000fffff984 */ /* 0x000fe20000000800 */
[----:B------:R-:W-:Y:S01]  /*a970*/  @!PT LDS RZ, [RZ] ;  /* 0x00000000fffff984 */ /* 0x000fe20000000800 */
[----:B------:R1:W-:Y:S04]  /*a980*/  @P2 LDGSTS.E.BYPASS.LTC128B.128 [R128+0x5800], [R4.64+0x80] ;  /* 0x0580008004802fae */ /* 0x0003e8000b901d46 */
[----:B------:R1:W-:Y:S02]  /*a990*/  @!P2 STS.128 [R128+0x5800], RZ ;  /* 0x005800ff8000a388 */ /* 0x0003e40000000c00 */
.L_x_4596:
[----:B------:R-:W-:Y:S05]  /*a9a0*/  BSYNC B0 ;  /* 0x0000000000007941 */ /* 0x000fea0003800000 */
.L_x_4595:
[----:B------:R-:W0:Y:S01]  /*a9b0*/  LDGDEPBAR ;  /* 0x00000000000079af */ /* 0x000e220000000000 */
[----:B------:R-:W-:Y:S01]  /*a9c0*/  ISETP.GE.AND P2, PT, R110, R3, PT ;  /* 0x000000036e00720c */ /* 0x000fe20003f46270 */
[----:B------:R-:W-:Y:S01]  /*a9d0*/  IMAD.SHL.U32 R0, R75, 0x2, RZ ;  /* 0x000000024b007824 */ /* 0x000fe200078e00ff */
[----:B-1----:R-:W-:Y:S01]  /*a9e0*/  SHF.R.S32.HI R5, RZ, 0x1f, R82 ;  /* 0x0000001fff057819 */ /* 0x002fe20000011452 */
        /* <DEDUP_REMOVED lines=37> */
.L_x_4599:
[----:B------:R1:W-:Y:S02]  /*ac40*/  STS.128 [R128+0x8000], RZ ;  /* 0x008000ff80007388 */ /* 0x0003e40000000c00 */
.L_x_4598:
[----:B------:R-:W-:Y:S05]  /*ac50*/  BSYNC B0 ;  /* 0x0000000000007941 */ /* 0x000fea0003800000 */
.L_x_4597:
        /* <DEDUP_REMOVED lines=35> */
.L_x_4602:
[----:B------:R1:W-:Y:S02]  /*ae90*/  STS.128 [R128+0x8800], RZ ;  /* 0x008800ff80007388 */ /* 0x0003e40000000c00 */
.L_x_4601:
[----:B------:R-:W-:Y:S05]  /*aea0*/  BSYNC B0 ;  /* 0x0000000000007941 */ /* 0x000fea0003800000 */
.L_x_4600:
[----:B------:R-:W-:Y:S01]  /*aeb0*/  LOP3.LUT R69, R69, 0x7fffffe, RZ, 0xc0, !PT ;  /* 0x07fffffe45457812 */ /* 0x000fe200078ec0ff */
[----:B-1----:R-:W-:Y:S01]  /*aec0*/  IMAD.SHL.U32 R4, R62, 0x40, RZ ;  /* 0x000000403e047824 */ /* 0x002fe200078e00ff */
[----:B------:R-:W-:Y:S01]  /*aed0*/  LEA.HI R6, R67, R67, RZ, 0x1 ;  /* 0x0000004343067211 */ /* 0x000fe200078f08ff */
[----:B------:R-:W-:Y:S01]  /*aee0*/  IMAD.SHL.U32 R68, R68, 0x40, RZ ;  /* 0x0000004044447824 */ /* 0x000fe200078e00ff */
[----:B------:R-:W-:Y:S01]  /*aef0*/  SHF.R.S32.HI R5, RZ, 0x1f, R70 ;  /* 0x0000001fff057819 */ /* 0x000fe20000011446 */
[----:B------:R-:W-:Y:S01]  /*af00*/  IMAD.IADD R2, R70, 0x1, -R69 ;  /* 0x0000000146027824 */ /* 0x000fe200078e0a45 */
[----:B------:R-:W-:Y:S01]  /*af10*/  LOP3.LUT R6, R6, 0xfffffffe, RZ, 0xc0, !PT ;  /* 0xfffffffe06067812 */ /* 0x000fe200078ec0ff */
[----:B------:R-:W-:Y:S01]  /*af20*/  IMAD.SHL.U32 R66, R66, 0x8, RZ ;  /* 0x0000000842427824 */ /* 0x000fe200078e00ff */
[----:B------:R-:W-:Y:S01]  /*af30*/  LEA.HI R70, R5, R70, RZ, 0x3 ;  /* 0x0000004605467211 */ /* 0x000fe200078f18ff */
[----:B------:R-:W-:Y:S01]  /*af40*/  IMAD R0, R139, 0x40, R0 ;  /* 0x000000408b007824 */ /* 0x000fe200078e0200 */
[----:B------:R-:W-:Y:S01]  /*af50*/  LOP3.LUT R5, R4, 0xc0, RZ, 0xc0, !PT ;  /* 0x000000c004057812 */ /* 0x000fe200078ec0ff */
[----:B------:R-:W-:Y:S01]  /*af60*/  IMAD.IADD R6, R67, 0x1, -R6 ;  /* 0x0000000143067824 */ /* 0x000fe200078e0a06 */
[----:B------:R-:W-:Y:S01]  /*af70*/  LOP3.LUT R7, R68, 0xc0, RZ, 0xc0, !PT ;  /* 0x000000c044077812 */ /* 0x000fe200078ec0ff */
[----:B------:R-:W-:Y:S01]  /*af80*/  IMAD.SHL.U32 R70, R70, 0x20, RZ ;  /* 0x0000002046467824 */ /* 0x000fe200078e00ff */
[----:B------:R-:W-:Y:S01]  /*af90*/  LOP3.LUT R66, R5, 0x8, R66, 0xf8, !PT ;  /* 0x0000000805427812 */ /* 0x000fe200078ef842 */
[C---:B------:R-:W-:Y:S01]  /*afa0*/  IMAD.SHL.U32 R4, R6.reuse, 0x8, RZ ;  /* 0x0000000806047824 */ /* 0x040fe200078e00ff */
[----:B------:R-:W-:Y:S01]  /*afb0*/  SHF.R.U32.HI R5, RZ, 0x3, R5 ;  /* 0x00000003ff057819 */ /* 0x000fe20000011605 */
[----:B---3--:R-:W-:Y:S01]  /*afc0*/  IMAD R124, R6, 0x8, R65 ;  /* 0x00000008067c7824 */ /* 0x008fe200078e0241 */
[----:B------:R-:W-:Y:S01]  /*afd0*/  LOP3.LUT R89, R70, 0xffffff00, RZ, 0xc0, !PT ;  /* 0xffffff0046597812 */ /* 0x000fe200078ec0ff */
[----:B------:R-:W0:Y:S01]  /*afe0*/  LDGDEPBAR ;  /* 0x00000000000079af */ /* 0x000e220000000000 */
[----:B------:R-:W-:-:S02]  /*aff0*/  LOP3.LUT R4, R7, 0x8, R4, 0xf8, !PT ;  /* 0x0000000807047812 */ /* 0x000fc400078ef804 */
[----:B------:R-:W-:Y:S01]  /*b000*/  SHF.R.U32.HI R63, RZ, 0x3, R7 ;  /* 0x00000003ff3f7819 */ /* 0x000fe20000011607 */
[--C-:B------:R-:W-:Y:S01]  /*b010*/  IMAD R7, R59, 0x200, R89.reuse ;  /* 0x000002003b077824 */ /* 0x100fe200078e0259 */
[----:B------:R-:W-:Y:S01]  /*b020*/  LOP3.LUT R5, R66, R5, RZ, 0x3c, !PT ;  /* 0x0000000542057212 */ /* 0x000fe200078e3cff */
[----:B------:R-:W-:Y:S01]  /*b030*/  IMAD R122, R2, 0x20, R89 ;  /* 0x00000020027a7824 */ /* 0x000fe200078e0259 */
[----:B------:R-:W-:Y:S01]  /*b040*/  LOP3.LUT R63, R4, R63, RZ, 0x3c, !PT ;  /* 0x0000003f043f7212 */ /* 0x000fe200078e3cff */
[----:B------:R-:W-:Y:S01]  /*b050*/  IMAD R4, R2, 0x20, R7 ;  /* 0x0000002002047824 */ /* 0x000fe200078e0207 */
[----:B------:R-:W-:Y:S01]  /*b060*/  LOP3.LUT P1, RZ, R62, 0x2, RZ, 0xc0, !PT ;  /* 0x000000023eff7812 */ /* 0x000fe2000782c0ff */
[----:B------:R-:W-:Y:S01]  /*b070*/  IMAD.U32 R124, R124, 0x20, R5 ;  /* 0x000000207c7c7824 */ /* 0x000fe200078e0005 */
[----:B------:R-:W-:Y:S01]  /*b080*/  IADD3 R2, R0, 0x1, RZ ;  /* 0x0000000100027810 */ /* 0x000fe20007ffe0ff */
[----:B------:R-:W-:Y:S02]  /*b090*/  IMAD.IADD R125, R63, 0x1, R4 ;  /* 0x000000013f7d7824 */ /* 0x000fe400078e0204 */
[----:B------:R-:W-:-:S02]  /*b0a0*/  IMAD.SHL.U32 R124, R124, 0x2, RZ ;  /* 0x000000027c7c7824 */ /* 0x000fc400078e00ff */
[----:B------:R-:W-:Y:S02]  /*b0b0*/  IMAD.SHL.U32 R125, R125, 0x2, RZ ;  /* 0x000000027d7d7824 */ /* 0x000fe400078e00ff */
[----:B------:R-:W-:Y:S01]  /*b0c0*/  IMAD.MOV.U32 R5, RZ, RZ, 0x20 ;  /* 0x00000020ff057424 */ /* 0x000fe200078e00ff */
[----:B------:R-:W-:Y:S01]  /*b0d0*/  LDSM.16.M88.4 R36, [R124+0x3000] ;  /* 0x003000007c24783b */ /* 0x000fe20000000200 */
[----:B------:R-:W-:Y:S02]  /*b0e0*/  IMAD R123, R3, 0x2, R125 ;  /* 0x00000002037b7824 */ /* 0x000fe400078e027d */
[----:B------:R-:W-:Y:S01]  /*b0f0*/  IMAD.IADD R122, R63, 0x1, R122 ;  /* 0x000000013f7a7824 */ /* 0x000fe200078e027a */
[----:B------:R-:W1:Y:S01]  /*b100*/  LDSM.16.M88.4 R64, [R125] ;  /* 0x000000007d40783b */ /* 0x000e620000000200 */
[----:B------:R-:W-:-:S03]  /*b110*/  SEL R5, R5, 0xffffffe0, !P1 ;  /* 0xffffffe005057807 */ /* 0x000fc60004800000 */
[----:B------:R-:W3:Y:S02]  /*b120*/  LDSM.16.M88.4 R28, [R124+0x3400] ;  /* 0x003400007c1c783b */ /* 0x000ee40000000200 */
[----:B------:R-:W-:Y:S02]  /*b130*/  IMAD.IADD R121, R124, 0x1, R5 ;  /* 0x000000017c797824 */ /* 0x000fe400078e0205 */
[----:B------:R-:W5:Y:S04]  /*b140*/  LDSM.16.M88.4 R20, [R124+0x3800] ;  /* 0x003800007c14783b */ /* 0x000f680000000200 */
[----:B----4-:R-:W-:Y:S04]  /*b150*/  LDSM.16.M88.4 R8, [R121+0x3000] ;  /* 0x003000007908783b */ /* 0x010fe80000000200 */
[----:B------:R-:W4:Y:S04]  /*b160*/  LDSM.16.M88.4 R4, [R123] ;  /* 0x000000007b04783b */ /* 0x000f280000000200 */
[----:B------:R-:W2:Y:S04]  /*b170*/  LDSM.16.M88.4 R76, [R124+0x3c00] ;  /* 0x003c00007c4c783b */ /* 0x000ea80000000200 */
[----:B------:R-:W2:Y:S04]  /*b180*/  LDSM.16.M88.4 R44, [R121+0x3400] ;  /* 0x00340000792c783b */ /* 0x000ea80000000200 */
[----:B------:R-:W2:Y:S04]  /*b190*/  LDSM.16.M88.4 R12, [R121+0x3800] ;  /* 0x00380000790c783b */ /* 0x000ea80000000200 */
[----:B------:R-:W2:Y:S04]  /*b1a0*/  LDSM.16.M88.4 R72, [R121+0x3c00] ;  /* 0x003c00007948783b */ /* 0x000ea80000000200 */
[----:B------:R-:W-:Y:S01]  /*b1b0*/  LDSM.16.M88.4 R52, [R124+0x4000] ;  /* 0x004000007c34783b */ /* 0x000fe20000000200 */
[C---:B-1----:R-:W-:Y:S03]  /*b1c0*/  HMMA.16816.F32 R40, R64.reuse, R36, RZ ;  /* 0x000000244028723c */ /* 0x042fe600000018ff */
[----:B------:R-:W1:Y:S04]  /*b1d0*/  LDSM.16.M88.4 R16, [R125+0x1000] ;  /* 0x001000007d10783b */ /* 0x000e680000000200 */
[----:B------:R-:W-:Y:S01]  /*b1e0*/  LDSM.16.M88.4 R48, [R124+0x4400] ;  /* 0x004400007c30783b */ /* 0x000fe20000000200 */
[C---:B------:R-:W-:Y:S03]  /*b1f0*/  HMMA.16816.F32 R36, R64.reuse, R38, RZ ;  /* 0x000000264024723c */ /* 0x040fe600000018ff */
[----:B------:R-:W-:Y:S05]  /*b200*/  LDSM.16.M88.4 R80, [R121+0x4800] ;  /* 0x004800007950783b */ /* 0x000fea0000000200 */
[C---:B---3--:R-:W-:Y:S08]  /*b210*/  HMMA.16816.F32 R32, R64.reuse, R28, RZ ;  /* 0x0000001c4020723c */ /* 0x048ff000000018ff */
[C---:B------:R-:W-:Y:S08]  /*b220*/  HMMA.16816.F32 R28, R64.reuse, R30, RZ ;  /* 0x0000001e401c723c */ /* 0x040ff000000018ff */
[C---:B-----5:R-:W-:Y:S08]  /*b230*/  HMMA.16816.F32 R24, R64.reuse, R20, RZ ;  /* 0x000000144018723c */ /* 0x060ff000000018ff */
[----:B------:R-:W-:Y:S08]  /*b240*/  HMMA.16816.F32 R20, R64, R22, RZ ;  /* 0x000000164014723c */ /* 0x000ff000000018ff */
[C---:B----4-:R-:W-:Y:S08]  /*b250*/  HMMA.16816.F32 R40, R4.reuse, R8, R40 ;  /* 0x000000080428723c */ /* 0x050ff00000001828 */
[----:B------:R-:W-:Y:S01]  /*b260*/  HMMA.16816.F32 R36, R4, R10, R36 ;  /* 0x0000000a0424723c */ /* 0x000fe20000001824 */
[----:B------:R-:W3:Y:S07]  /*b270*/  LDSM.16.M88.4 R8, [R124+0x4800] ;  /* 0x004800007c08783b */ /* 0x000eee0000000200 */
[C---:B--2---:R-:W-:Y:S08]  /*b280*/  HMMA.16816.F32 R68, R64.reuse, R76, RZ ;  /* 0x0000004c4044723c */ /* 0x044ff000000018ff */
[----:B------:R-:W-:Y:S01]  /*b290*/  HMMA.16816.F32 R64, R64, R78, RZ ;  /* 0x0000004e4040723c */ /* 0x000fe200000018ff */
[----:B------:R-:W-:Y:S07]  /*b2a0*/  LDSM.16.M88.4 R76, [R123+0x1000] ;  /* 0x001000007b4c783b */ /* 0x000fee0000000200 */
        /* <DEDUP_REMOVED lines=8> */
[----:B------:R-:W5:Y:S04]  /*b330*/  LDSM.16.M88.4 R4, [R121+0x4400] ;  /* 0x004400007904783b */ /* 0x000f680000000200 */
[----:B------:R-:W2:Y:S03]  /*b340*/  LDSM.16.M88.4 R72, [R121+0x4c00] ;  /* 0x004c00007948783b */ /* 0x000ea60000000200 */
        /* <DEDUP_REMOVED lines=8> */
[----:B------:R-:W-:Y:S07]  /*b3d0*/  LDSM.16.M88.4 R48, [R124+0x5400] ;  /* 0x005400007c30783b */ /* 0x000fee0000000200 */
[C---:B--2---:R-:W-:Y:S08]  /*b3e0*/  HMMA.16816.F32 R68, R16.reuse, R44, R68 ;  /* 0x0000002c1044723c */ /* 0x044ff00000001844 */
[----:B------:R-:W-:Y:S01]  /*b3f0*/  HMMA.16816.F32 R64, R16, R46, R64 ;  /* 0x0000002e1040723c */ /* 0x000fe20000001840 */
[----:B------:R-:W2:Y:S04]  /*b400*/  LDSM.16.M88.4 R44, [R124+0x5800] ;  /* 0x005800007c2c783b */ /* 0x000ea80000000200 */
[----:B------:R-:W-:Y:S03]  /*b410*/  LDSM.16.M88.4 R16, [R121+0x5000] ;  /* 0x005000007910783b */ /* 0x000fe60000000200 */
[C---:B----4-:R-:W-:Y:S08]  /*b420*/  HMMA.16816.F32 R40, R76.reuse, R12, R40 ;  /* 0x0000000c4c28723c */ /* 0x050ff00000001828 */
[C---:B------:R-:W-:Y:S01]  /*b430*/  HMMA.16816.F32 R36, R76.reuse, R14, R36 ;  /* 0x0000000e4c24723c */ /* 0x040fe20000001824 */
[----:B------:R-:W3:Y:S07]  /*b440*/  LDSM.16.M88.4 R12, [R124+0x5c00] ;  /* 0x005c00007c0c783b */ /* 0x000eee0000000200 */
[C---:B-----5:R-:W-:Y:S08]  /*b450*/  HMMA.16816.F32 R32, R76.reuse, R4, R32 ;  /* 0x000000044c20723c */ /* 0x060ff00000001820 */
[C---:B------:R-:W-:Y:S01]  /*b460*/  HMMA.16816.F32 R28, R76.reuse, R6, R28 ;  /* 0x000000064c1c723c */ /* 0x040fe2000000181c */
[----:B------:R-:W4:Y:S07]  /*b470*/  LDSM.16.M88.4 R4, [R123+0x2000] ;  /* 0x002000007b04783b */ /* 0x000f2e0000000200 */
[C---:B------:R-:W-:Y:S08]  /*b480*/  HMMA.16816.F32 R24, R76.reuse, R80, R24 ;  /* 0x000000504c18723c */ /* 0x040ff00000001818 */
[C---:B------:R-:W-:Y:S08]  /*b490*/  HMMA.16816.F32 R20, R76.reuse, R82, R20 ;  /* 0x000000524c14723c */ /* 0x040ff00000001814 */
[C---:B------:R-:W-:Y:S08]  /*b4a0*/  HMMA.16816.F32 R68, R76.reuse, R72, R68 ;  /* 0x000000484c44723c */ /* 0x040ff00000001844 */
[----:B------:R-:W-:Y:S08]  /*b4b0*/  HMMA.16816.F32 R64, R76, R74, R64 ;  /* 0x0000004a4c40723c */ /* 0x000ff00000001840 */
[C---:B-1----:R-:W-:Y:S01]  /*b4c0*/  HMMA.16816.F32 R72, R8.reuse, R52, R40 ;  /* 0x000000340848723c */ /* 0x042fe20000001828 */
[----:B------:R-:W1:Y:S07]  /*b4d0*/  LDSM.16.M88.4 R40, [R121+0x5400] ;  /* 0x005400007928783b */ /* 0x000e6e0000000200 */
[C---:B------:R-:W-:Y:S08]  /*b4e0*/  HMMA.16816.F32 R36, R8.reuse, R54, R36 ;  /* 0x000000360824723c */ /* 0x040ff00000001824 */
[C---:B--2---:R-:W-:Y:S08]  /*b4f0*/  HMMA.16816.F32 R24, R8.reuse, R44, R24 ;  /* 0x0000002c0818723c */ /* 0x044ff00000001818 */
[C---:B------:R-:W-:Y:S01]  /*b500*/  HMMA.16816.F32 R20, R8.reuse, R46, R20 ;  /* 0x0000002e0814723c */ /* 0x040fe20000001814 */
[----:B------:R-:W2:Y:S07]  /*b510*/  LDSM.16.M88.4 R44, [R121+0x5800] ;  /* 0x00580000792c783b */ /* 0x000eae0000000200 */
[C---:B------:R-:W-:Y:S08]  /*b520*/  HMMA.16816.F32 R32, R8.reuse, R48, R32 ;  /* 0x000000300820723c */ /* 0x040ff00000001820 */
[C---:B------:R-:W-:Y:S08]  /*b530*/  HMMA.16816.F32 R28, R8.reuse, R50, R28 ;  /* 0x00000032081c723c */ /* 0x040ff0000000181c */
[----:B---3--:R-:W-:Y:S07]  /*b540*/  HMMA.16816.F32 R68, R8, R12, R68 ;  /* 0x0000000c0844723c */ /* 0x008fee0000001844 */
[----:B------:R-:W-:Y:S01]  /*b550*/  IMAD R13, R59, 0x10, R60 ;  /* 0x000000103b0d7824 */ /* 0x000fe200078e023c */
[----:B----4-:R-:W-:Y:S04]  /*b560*/  HMMA.16816.F32 R72, R4, R16, R72 ;  /* 0x000000100448723c */ /* 0x010fe80000001848 */
[----:B------:R-:W-:-:S04]  /*b570*/  IADD3 R12, R13, 0x1, R134 ;  /* 0x000000010d0c7810 */ /* 0x000fc80007ffe086 */
[----:B------:R-:W-:Y:S01]  /*b580*/  HMMA.16816.F32 R36, R4, R18, R36 ;  /* 0x000000120424723c */ /* 0x000fe20000001824 */
[----:B------:R-:W3:Y:S01]  /*b590*/  LDSM.16.M88.4 R16, [R121+0x5c00] ;  /* 0x005c00007910783b */ /* 0x000ee20000000200 */
[----:B------:R-:W-:Y:S01]  /*b5a0*/  IADD3 R12, R61, R12, -R127 ;  /* 0x0000000c3d0c7210 */ /* 0x000fe20007ffe87f */
[----:B------:R-:W-:-:S04]  /*b5b0*/  DEPBAR.LE SB0, 0x0 ;  /* 0x000080000000791a */ /* 0x000fc80000000000 */
[----:B------:R-:W-:Y:S01]  /*b5c0*/  IADD3 R100, R12, c[0x0][0x2e8], RZ ;  /* 0x0000ba000c647a10 */ /* 0x000fe20007ffe0ff */
[C---:B-1----:R-:W-:Y:S03]  /*b5d0*/  HMMA.16816.F32 R32, R4.reuse, R40, R32 ;  /* 0x000000280420723c */ /* 0x042fe60000001820 */
[C---:B------:R-:W-:Y:S02]  /*b5e0*/  IADD3 R12, R100.reuse, 0x8, RZ ;  /* 0x00000008640c7810 */ /* 0x040fe40007ffe0ff */
[-C--:B------:R-:W-:Y:S02]  /*b5f0*/  IMNMX R100, R100, R61.reuse, PT ;  /* 0x0000003d64647217 */ /* 0x080fe40003800200 */
[----:B------:R-:W-:Y:S01]  /*b600*/  IMNMX R101, R12, R61, PT ;  /* 0x0000003d0c657217 */ /* 0x000fe20003800200 */
[----:B------:R-:W-:Y:S01]  /*b610*/  HMMA.16816.F32 R28, R4, R42, R28 ;  /* 0x0000002a041c723c */ /* 0x000fe2000000181c */
[----:B------:R-:W-:-:S02]  /*b620*/  ISETP.GE.AND P5, PT, R0, R100, PT ;  /* 0x000000640000720c */ /* 0x000fc40003fa6270 */
[----:B------:R-:W-:Y:S02]  /*b630*/  IADD3 R12, R0, 0x8, RZ ;  /* 0x00000008000c7810 */ /* 0x000fe40007ffe0ff */
[-C--:B------:R-:W-:Y:S02]  /*b640*/  ISETP.GE.AND P1, PT, R2, R100.reuse, PT ;  /* 0x000000640200720c */ /* 0x080fe40003f26270 */
[----:B------:R-:W-:Y:S01]  /*b650*/  FSEL R41, R72, -INF , !P5 ;  /* 0xff80000048297808 */ /* 0x000fe20006800000 */
[----:B--2---:R-:W-:Y:S01]  /*b660*/  HMMA.16816.F32 R24, R4, R44, R24 ;  /* 0x0000002c0418723c */ /* 0x004fe20000001818 */
[----:B------:R-:W-:Y:S01]  /*b670*/  BAR.SYNC.DEFER_BLOCKING 0x0 ;  /* 0x0000000000007b1d */ /* 0x000fe20000010000 */
[C---:B------:R-:W-:Y:S02]  /*b680*/  ISETP.GE.AND P6, PT, R12.reuse, R100, PT ;  /* 0x000000640c00720c */ /* 0x040fe40003fc6270 */
[----:B------:R-:W-:Y:S02]  /*b690*/  ISETP.GE.AND P5, PT, R12, R101, PT ;  /* 0x000000650c00720c */ /* 0x000fe40003fa6270 */
[----:B------:R-:W-:-:S02]  /*b6a0*/  IADD3 R12, R0, 0x9, RZ ;  /* 0x00000009000c7810 */ /* 0x000fc40007ffe0ff */
[----:B------:R-:W-:Y:S01]  /*b6b0*/  FSEL R73, R73, -INF , !P1 ;  /* 0xff80000049497808 */ /* 0x000fe20004800000 */
[----:B------:R-:W-:Y:S01]  /*b6c0*/  HMMA.16816.F32 R64, R8, R14, R64 ;  /* 0x0000000e0840723c */ /* 0x000fe20000001840 */
[-C--:B------:R-:W-:Y:S02]  /*b6d0*/  ISETP.GE.AND P1, PT, R0, R101.reuse, PT ;  /* 0x000000650000720c */ /* 0x080fe40003f26270 */
[----:B------:R-:W-:Y:S02]  /*b6e0*/  FSEL R53, R36, -INF , !P6 ;  /* 0xff80000024357808 */ /* 0x000fe40007000000 */
[----:B------:R-:W-:Y:S02]  /*b6f0*/  ISETP.GE.AND P2, PT, R2, R101, PT ;  /* 0x000000650200720c */ /* 0x000fe40003f46270 */
[----:B------:R-:W-:Y:S01]  /*b700*/  ISETP.GE.AND P6, PT, R12, R100, PT ;  /* 0x000000640c00720c */ /* 0x000fe20003fc6270 */
[----:B------:R-:W-:Y:S01]  /*b710*/  HMMA.16816.F32 R20, R4, R46, R20 ;  /* 0x0000002e0414723c */ /* 0x000fe20000001814 */
[----:B------:R-:W-:-:S02]  /*b720*/  IADD3 R2, R0, 0x10, RZ ;  /* 0x0000001000027810 */ /* 0x000fc40007ffe0ff */
[----:B------:R-:W-:Y:S02]  /*b730*/  FSEL R74, R74, -INF , !P1 ;  /* 0xff8000004a4a7808 */ /* 0x000fe40004800000 */
[-C--:B------:R-:W-:Y:S02]  /*b740*/  ISETP.GE.AND P1, PT, R12, R101.reuse, PT ;  /* 0x000000650c00720c */ /* 0x080fe40003f26270 */
[----:B------:R-:W-:Y:S01]  /*b750*/  FSEL R75, R75, -INF , !P2 ;  /* 0xff8000004b4b7808 */ /* 0x000fe20005000000 */
        /* <DEDUP_REMOVED lines=11> */
[----:B------:R-:W-:Y:S02]  /*b810*/  ISETP.GE.AND P1, PT, R2, R101, PT ;  /* 0x000000650200720c */ /* 0x000fe40003f26270 */
[----:B------:R-:W-:Y:S02]  /*b820*/  ISETP.GE.AND P6, PT, R12, R100, PT ;  /* 0x000000640c00720c */ /* 0x000fe40003fc6270 */
[----:B------:R-:W-:Y:S02]  /*b830*/  IADD3 R2, R0, 0x19, RZ ;  /* 0x0000001900027810 */ /* 0x000fe40007ffe0ff */
[----:B------:R-:W-:Y:S02]  /*b840*/  FSEL R13, R33, -INF , !P5 ;  /* 0xff800000210d7808 */ /* 0x000fe40006800000 */
[----:B------:R-:W-:Y:S02]  /*b850*/  FSEL R55, R28, -INF , !P6 ;  /* 0xff8000001c377808 */ /* 0x000fe40007000000 */
[----:B------:R-:W-:-:S02]  /*b860*/  FSEL R11, R34, -INF , !P2 ;  /* 0xff800000220b7808 */ /* 0x000fc40005000000 */
        /* <DEDUP_REMOVED lines=12> */
[----:B------:R-:W-:Y:S02]  /*b930*/  FSEL R9, R35, -INF , !P1 ;  /* 0xff80000023097808 */ /* 0x000fe40004800000 */
[----:B------:R-:W-:Y:S02]  /*b940*/  FSEL R105, R24, -INF , !P6 ;  /* 0xff80000018697808 */ /* 0x000fe40007000000 */
[----:B------:R-:W-:Y:S02]  /*b950*/  ISETP.GE.AND P1, PT, R8, R101, PT ;  /* 0x000000650800720c */ /* 0x000fe40003f26270 */
[----:B------:R-:W-:Y:S02]  /*b960*/  ISETP.GE.AND P6, PT, R2, R100, PT ;  /* 0x000000640200720c */ /* 0x000fe40003fc6270 */
[----:B------:R-:W-:Y:S02]  /*b970*/  IADD3 R8, R0, 0x29, RZ ;  /* 0x0000002900087810 */ /* 0x000fe40007ffe0ff */
[----:B------:R-:W-:-:S02]  /*b980*/  FSEL R99, R20, -INF , !P6 ;  /* 0xff80000014637808 */ /* 0x000fc40007000000 */
[----:B------:R-:W-:Y:S02]  /*b990*/  ISETP.GE.AND P6, PT, R8, R100, PT ;  /* 0x000000640800720c */ /* 0x000fe40003fc6270 */
[----:B------:R-:W-:Y:S02]  /*b9a0*/  IADD3 R4, R0, 0x30, RZ ;  /* 0x0000003000047810 */ /* 0x000fe40007ffe0ff */
[----:B------:R-:W-:Y:S02]  /*b9b0*/  FSEL R103, R25, -INF , !P5 ;  /* 0xff80000019677808 */ /* 0x000fe40006800000 */
[----:B------:R-:W-:Y:S02]  /*b9c0*/  FSEL R97, R26, -INF , !P1 ;  /* 0xff8000001a617808 */ /* 0x000fe40004800000 */
[----:B------:R-:W-:Y:S02]  /*b9d0*/  FSEL R115, R21, -INF , !P6 ;  /* 0xff80000015737808 */ /* 0x000fe40007000000 */
[----:B------:R-:W-:-:S02]  /*b9e0*/  ISETP.GE.AND P5, PT, R2, R101, PT ;  /* 0x000000650200720c */ /* 0x000fc40003fa6270 */
[-C--:B------:R-:W-:Y:S02]  /*b9f0*/  ISETP.GE.AND P1, PT, R8, R101.reuse, PT ;  /* 0x000000650800720c */ /* 0x080fe40003f26270 */
[----:B------:R-:W-:Y:S02]  /*ba00*/  ISETP.GE.AND P6, PT, R4, R101, PT ;  /* 0x000000650400720c */ /* 0x000fe40003fc6270 */
[----:B------:R-:W-:Y:S02]  /*ba10*/  IADD3 R2, R0, 0x31, RZ ;  /* 0x0000003100027810 */ /* 0x000fe40007ffe0ff */
[----:B------:R-:W-:Y:S02]  /*ba20*/  FSEL R113, R22, -INF , !P5 ;  /* 0xff80000016717808 */ /* 0x000fe40006800000 */
[----:B------:R-:W-:Y:S02]  /*ba30*/  FSEL R107, R23, -INF , !P1 ;  /* 0xff800000176b7808 */ /* 0x000fe40004800000 */
[----:B------:R-:W-:-:S02]  /*ba40*/  FSEL R32, R70, -INF , !P6 ;  /* 0xff80000046207808 */ /* 0x000fc40007000000 */
[----:B------:R-:W-:Y:S02]  /*ba50*/  FSEL R111, R27, -INF , !P2 ;  /* 0xff8000001b6f7808 */ /* 0x000fe40005000000 */
[C---:B------:R-:W-:Y:S02]  /*ba60*/  ISETP.GE.AND P1, PT, R2.reuse, R100, PT ;  /* 0x000000640200720c */ /* 0x040fe40003f26270 */
[----:B------:R-:W-:Y:S02]  /*ba70*/  ISETP.GE.AND P5, PT, R2, R101, PT ;  /* 0x000000650200720c */ /* 0x000fe40003fa6270 */
[----:B------:R-:W-:Y:S02]  /*ba80*/  ISETP.GT.AND P6, PT, R139, R126, PT ;  /* 0x0000007e8b00720c */ /* 0x000fe40003fc4270 */
[----:B------:R-:W-:Y:S02]  /*ba90*/  ISETP.GE.AND P2, PT, R4, R100, PT ;  /* 0x000000640400720c */ /* 0x000fe40003f46270 */
[----:B------:R-:W-:-:S02]  /*baa0*/  IADD3 R2, R0, 0x38, RZ ;  /* 0x0000003800027810 */ /* 0x000fc40007ffe0ff */
[----:B------:R-:W-:Y:S02]  /*bab0*/  SHF.R.S32.HI R4, RZ, 0x1f, R59 ;  /* 0x0000001fff047819 */ /* 0x000fe4000001143b */
[----:B------:R-:W-:Y:S02]  /*bac0*/  IADD3 R0, R0, 0x39, RZ ;  /* 0x0000003900007810 */ /* 0x000fe40007ffe0ff */
[----:B------:R-:W-:Y:S02]  /*bad0*/  FSEL R89, R68, -INF , !P2 ;  /* 0xff80000044597808 */ /* 0x000fe40005000000 */
[----:B------:R-:W-:Y:S02]  /*bae0*/  FSEL R35, R69, -INF , !P1 ;  /* 0xff80000045237808 */ /* 0x000fe40004800000 */
[-C--:B------:R-:W-:Y:S02]  /*baf0*/  ISETP.GE.AND P2, PT, R2, R100.reuse, PT ;  /* 0x000000640200720c */ /* 0x080fe40003f46270 */
[----:B------:R-:W-:-:S02]  /*bb00*/  ISETP.GE.AND P1, PT, R0, R100, PT ;  /* 0x000000640000720c */ /* 0x000fc40003f26270 */
[----:B------:R-:W-:Y:S02]  /*bb10*/  LEA.HI R4, R4, R59, RZ, 0x2 ;  /* 0x0000003b04047211 */ /* 0x000fe400078f10ff */
[----:B------:R-:W-:Y:S02]  /*bb20*/  FSEL R34, R64, -INF , !P2 ;  /* 0xff80000040227808 */ /* 0x000fe40005000000 */
[----:B------:R-:W-:Y:S02]  /*bb30*/  FSEL R33, R65, -INF , !P1 ;  /* 0xff80000041217808 */ /* 0x000fe40004800000 */
[----:B------:R-:W-:Y:S02]  /*bb40*/  LOP3.LUT R4, R4, 0xfffffffc, RZ, 0xc0, !PT ;  /* 0xfffffffc04047812 */ /* 0x000fe400078ec0ff */
[-C--:B------:R-:W-:Y:S02]  /*bb50*/  ISETP.GE.AND P2, PT, R2, R101.reuse, PT ;  /* 0x000000650200720c */ /* 0x080fe40003f46270 */
[----:B------:R-:W-:Y:S01]  /*bb60*/  ISETP.GE.AND P1, PT, R0, R101, PT ;  /* 0x000000650000720c */ /* 0x000fe20003f26270 */
[----:B------:R-:W-:Y:S01]  /*bb70*/  IMAD.IADD R137, R59, 0x1, -R4 ;  /* 0x000000013b897824 */ /* 0x000fe200078e0a04 */
        /* <DEDUP_REMOVED lines=8> */
[----:B------:R-:W-:Y:S02]  /*bc00*/  IABS R17, R4 ;  /* 0x0000000400117213 */ /* 0x000fe40000000000 */
[C---:B------:R-:W-:Y:S02]  /*bc10*/  IADD3 R6, R4.reuse, -0x40, RZ ;  /* 0xffffffc004067810 */ /* 0x040fe40007ffe0ff */
[----:B------:R-:W-:Y:S02]  /*bc20*/  LOP3.LUT R4, R4, c[0x0][0x2d0], RZ, 0x3c, !PT ;  /* 0x0000b40004047a12 */ /* 0x000fe400078e3cff */
        /* <DEDUP_REMOVED lines=20> */
[-C--:B------:R-:W-:Y:S02]  /*bd70*/  @!P2 IADD3 R5, R5, -R2.reuse, RZ ;  /* 0x800000020505a210 */ /* 0x080fe40007ffe0ff */
[----:B------:R-:W-:Y:S02]  /*bd80*/  @!P2 IADD3 R0, R0, 0x1, RZ ;  /* 0x000000010000a810 */ /* 0x000fe40007ffe0ff */
[----:B------:R-:W-:Y:S02]  /*bd90*/  ISETP.GE.U32.AND P1, PT, R5, R2, PT ;  /* 0x000000020500720c */ /* 0x000fe40003f26070 */
[----:B------:R-:W-:-:S05]  /*bda0*/  ISETP.GE.AND P2, PT, R6, RZ, PT ;  /* 0x000000ff0600720c */ /* 0x000fca0003f46270 */
[----:B------:R-:W-:Y:S02]  /*bdb0*/  @P5 IADD3 R8, R8, 0x1, RZ ;  /* 0x0000000108085810 */ /* 0x000fe40007ffe0ff */
[----:B------:R-:W-:-:S04]  /*bdc0*/  ISETP.GE.AND P5, PT, R4, RZ, PT ;  /* 0x000000ff0400720c */ /* 0x000fc80003fa6270 */
[----:B------:R-:W-:Y:S02]  /*bdd0*/  @P1 IADD3 R0, R0, 0x1, RZ ;  /* 0x0000000100001810 */ /* 0x000fe40007ffe0ff */
[----:B------:R-:W-:-:S03]  /*bde0*/  ISETP.NE.AND P1, PT, RZ, c[0x0][0x2d0], PT ;  /* 0x0000b400ff007a0c */ /* 0x000fc60003f25270 */
[----:B------:R-:W-:Y:S01]  /*bdf0*/  IMAD.MOV.U32 R7, RZ, RZ, R0 ;  /* 0x000000ffff077224 */ /* 0x000fe200078e0000 */
[----:B------:R-:W-:-:S03]  /*be00*/  LOP3.LUT R0, RZ, c[0x0][0x2d0], RZ, 0x33, !PT ;  /* 0x0000b400ff007a12 */ /* 0x000fc600078e33ff */
        /* <DEDUP_REMOVED lines=10> */
[----:B------:R-:W-:-:S05]  /*beb0*/  IMAD R5, R0, R5, -0x40 ;  /* 0xffffffc000057424 */ /* 0x000fca00078e0205 */
[----:B------:R-:W-:-:S05]  /*bec0*/  SHF.R.S32.HI R0, RZ, 0x1f, R5 ;  /* 0x0000001fff007819 */ /* 0x000fca0000011405 */
[----:B------:R-:W-:-:S04]  /*bed0*/  IMAD R0, R0, c[0x0][0x198], RZ ;  /* 0x0000660000007a24 */ /* 0x000fc800078e02ff */
[----:B------:R-:W-:Y:S01]  /*bee0*/  IMAD R0, R5, c[0x0][0x19c], R0 ;  /* 0x0000670005007a24 */ /* 0x000fe200078e0200 */
[----:B--2---:R-:W-:Y:S01]  /*bef0*/  IADD3 R4, -R7, R4, RZ ;  /* 0x0000000407047210 */ /* 0x004fe20007ffe1ff */
[----:B------:R-:W-:-:S03]  /*bf00*/  IMAD.WIDE.U32 R6, R5, c[0x0][0x198], RZ ;  /* 0x0000660005067a25 */ /* 0x000fc600078e00ff */
[----:B------:R-:W-:Y:S01]  /*bf10*/  SHF.R.S32.HI R2, RZ, 0x1f, R4 ;  /* 0x0000001fff027819 */ /* 0x000fe20000011404 */
[----:B------:R-:W-:-:S04]  /*bf20*/  IMAD.IADD R7, R7, 0x1, R0 ;  /* 0x0000000107077824 */ /* 0x000fc800078e0200 */
[----:B------:R-:W-:Y:S02]  /*bf30*/  IMAD R5, R2, c[0x0][0x180], RZ ;  /* 0x0000600002057a24 */ /* 0x000fe400078e02ff */
[----:B------:R-:W-:-:S04]  /*bf40*/  IMAD.WIDE.U32 R6, R4, c[0x0][0x180], R6 ;  /* 0x0000600004067a25 */ /* 0x000fc800078e0006 */
[----:B------:R-:W-:Y:S01]  /*bf50*/  IMAD R5, R4, c[0x0][0x184], R5 ;  /* 0x0000610004057a24 */ /* 0x000fe200078e0205 */
[----:B------:R-:W-:-:S03]  /*bf60*/  MOV R17, R6 ;  /* 0x0000000600117202 */ /* 0x000fc60000000f00 */
[----:B------:R-:W-:Y:S01]  /*bf70*/  IMAD.IADD R0, R7, 0x1, R5 ;  /* 0x0000000107007824 */ /* 0x000fe200078e0205 */
[----:B------:R-:W-:Y:S05]  /*bf80*/  BRA `(.L_x_4605) ;  /* 0x0000003000007947 */ /* 0x000fea0003800000 */
.L_x_4604:
[----:B------:R-:W-:-:S05]  /*bf90*/  IMAD.MOV.U32 R17, RZ, RZ, c[0x0][0x198] ;  /* 0x00006600ff117624 */ /* 0x000fca00078e00ff */
[----:B------:R-:W-:-:S04]  /*bfa0*/  LEA R17, -R17, RZ, 0x6 ;  /* 0x000000ff11117211 */ /* 0x000fc800078e31ff */
[----:B------:R-:W-:Y:S02]  /*bfb0*/  SHF.R.S32.HI R0, RZ, 0x1f, R17 ;  /* 0x0000001fff007819 */ /* 0x000fe40000011411 */
.L_x_4605:
[C---:B------:R-:W-:Y:S02]  /*bfc0*/  LOP3.LUT P5, RZ, R88.reuse, 0x2, RZ, 0xc0, !PT ;  /* 0x0000000258ff7812 */ /* 0x040fe400078ac0ff */
[C---:B------:R-:W-:Y:S02]  /*bfd0*/  LEA R132, P1, R17.reuse, R132, 0x1 ;  /* 0x0000008411847211 */ /* 0x040fe400078208ff */
[----:B------:R-:W-:Y:S02]  /*bfe0*/  LOP3.LUT P2, RZ, R88, 0x1, RZ, 0xc0, !PT ;  /* 0x0000000158ff7812 */ /* 0x000fe4000784c0ff */
[----:B------:R-:W-:-:S07]  /*bff0*/  LEA.HI.X R135, R17, R135, R0, 0x1, P1 ;  /* 0x0000008711877211 */ /* 0x000fce00008f0c00 */
[----:B------:R-:W-:-:S05]  /*c000*/  @P5 IADD3 R19, P1, R17, R108, RZ ;  /* 0x0000006c11135210 */ /* 0x000fca0007f3e0ff */
[----:B------:R-:W-:Y:S01]  /*c010*/  @P5 IMAD.X R2, R0, 0x1, R56, P1 ;  /* 0x0000000100025824 */ /* 0x000fe200008e0638 */
[----:B------:R-:W-:-:S05]  /*c020*/  IADD3 R7, P1, R58, R17, RZ ;  /* 0x000000113a077210 */ /* 0x000fca0007f3e0ff */
[----:B------:R-:W-:Y:S01]  /*c030*/  IMAD.X R5, R57, 0x1, R0, P1 ;  /* 0x0000000139057824 */ /* 0x000fe200008e0600 */
[----:B------:R-:W-:-:S04]  /*c040*/  @P2 LEA R20, P1, R58, R132, 0x1 ;  /* 0x000000843a142211 */ /* 0x000fc800078208ff */
[----:B------:R-:W-:Y:S02]  /*c050*/  @P2 LEA.HI.X R21, R58, R135, R57, 0x1, P1 ;  /* 0x000000873a152211 */ /* 0x000fe400008f0c39 */
[----:B------:R-:W-:-:S13]  /*c060*/  LOP3.LUT P2, RZ, R88, 0x4, RZ, 0xc0, !PT ;  /* 0x0000000458ff7812 */ /* 0x000fda000784c0ff */
[----:B------:R-:W-:-:S05]  /*c070*/  @P2 IADD3 R17, P1, R17, R108, RZ ;  /* 0x0000006c11112210 */ /* 0x000fca0007f3e0ff */
[----:B------:R-:W-:Y:S01]  /*c080*/  @P2 IMAD.X R0, R0, 0x1, R56, P1 ;  /* 0x0000000100002824 */ /* 0x000fe200008e0638 */
[----:B------:R-:W-:-:S05]  /*c090*/  @P5 IADD3 R23, P1, R7, R108, RZ ;  /* 0x0000006c07175210 */ /* 0x000fca0007f3e0ff */
[----:B------:R-:W-:Y:S01]  /*c0a0*/  @P5 IMAD.X R4, R5, 0x1, R56, P1 ;  /* 0x0000000105045824 */ /* 0x000fe200008e0638 */
[----:B------:R-:W-:-:S05]  /*c0b0*/  @P2 IADD3 R7, P1, R7, R108, RZ ;  /* 0x0000006c07072210 */ /* 0x000fca0007f3e0ff */
[----:B------:R-:W-:Y:S01]  /*c0c0*/  @P2 IMAD.X R56, R5, 0x1, R56, P1 ;  /* 0x0000000105382824 */ /* 0x000fe200008e0638 */
[----:B------:R-:W-:-:S04]  /*c0d0*/  @P5 LEA R18, P1, R19, c[0x0][0x168], 0x1 ;  /* 0x00005a0013125a11 */ /* 0x000fc800078208ff */
[----:B------:R-:W-:Y:S02]  /*c0e0*/  @P5 LEA.HI.X R19, R19, c[0x0][0x16c], R2, 0x1, P1 ;  /* 0x00005b0013135a11 */ /* 0x000fe400008f0c02 */
[----:B------:R-:W-:-:S04]  /*c0f0*/  @P2 LEA R16, P1, R17, c[0x0][0x168], 0x1 ;  /* 0x00005a0011102a11 */ /* 0x000fc800078208ff */
[----:B------:R-:W-:Y:S02]  /*c100*/  @P2 LEA.HI.X R17, R17, c[0x0][0x16c], R0, 0x1, P1 ;  /* 0x00005b0011112a11 */ /* 0x000fe400008f0c00 */
[----:B------:R-:W-:-:S04]  /*c110*/  @P2 LEA R6, P1, R7, c[0x0][0x168], 0x1 ;  /* 0x00005a0007062a11 */ /* 0x000fc800078208ff */
[----:B------:R-:W-:Y:S02]  /*c120*/  @P2 LEA.HI.X R7, R7, c[0x0][0x16c], R56, 0x1, P1 ;  /* 0x00005b0007072a11 */ /* 0x000fe400008f0c38 */
[----:B------:R-:W-:-:S04]  /*c130*/  @P5 LEA R22, P1, R23, c[0x0][0x168], 0x1 ;  /* 0x00005a0017165a11 */ /* 0x000fc800078208ff */
[----:B------:R-:W-:Y:S02]  /*c140*/  @P5 LEA.HI.X R23, R23, c[0x0][0x16c], R4, 0x1, P1 ;  /* 0x00005b0017175a11 */ /* 0x000fe400008f0c04 */
[----:B------:R-:W-:-:S13]  /*c150*/  LOP3.LUT P1, RZ, R88, 0x1, RZ, 0xc0, !PT ;  /* 0x0000000158ff7812 */ /* 0x000fda000782c0ff */
[----:B------:R-:W-:Y:S02]  /*c160*/  @P1 IMAD.MOV.U32 R4, RZ, RZ, R132 ;  /* 0x000000ffff041224 */ /* 0x000fe400078e0084 */
[----:B------:R-:W-:-:S05]  /*c170*/  @P1 IMAD.MOV.U32 R5, RZ, RZ, R135 ;  /* 0x000000ffff051224 */ /* 0x000fca00078e0087 */
[----:B------:R-:W-:Y:S01]  /*c180*/  @!PT LDS RZ, [RZ] ;  /* 0x00000000fffff984 */ /* 0x000fe20000000800 */
[----:B------:R-:W-:Y:S01]  /*c190*/  @!PT LDS RZ, [RZ] ;  /* 0x00000000fffff984 */ /* 0x000fe20000000800 */
[----:B------:R-:W-:Y:S01]  /*c1a0*/  @!PT LDS RZ, [RZ] ;  /* 0x00000000fffff984 */ /* 0x000fe20000000800 */
[----:B------:R1:W-:Y:S04]  /*c1b0*/  @P1 LDGSTS.E.BYPASS.LTC128B.128 [R128+0x3000], [R4.64] ;  /* 0x0300000004801fae */ /* 0x0003e8000b901d46 */
[----:B------:R1:W-:Y:S04]  /*c1c0*/  @!P1 STS [R128+0x3000], RZ ;  /* 0x003000ff80009388 */ /* 0x0003e80000000800 */
[----:B------:R1:W-:Y:S04]  /*c1d0*/  @!P1 STS [R128+0x3004], RZ ;  /* 0x003004ff80009388 */ /* 0x0003e80000000800 */
[----:B------:R1:W-:Y:S04]  /*c1e0*/  @!P1 STS.64 [R128+0x3008], RZ ;  /* 0x003008ff80009388 */ /* 0x0003e80000000a00 */
        /* <DEDUP_REMOVED lines=26> */
.L_x_4603:
        /* <DEDUP_REMOVED lines=25> */
[----:B-1----:R-:W-:-:S03]  /*c520*/  FMNMX.FTZ R5, R35, R0, !PT ;  /* 0x0000000023057209 */ /* 0x002fc60007810000 */
        /* <DEDUP_REMOVED lines=29> */
[----:B------:R-:W-:Y:S01]  /*c700*/  FFMA.FTZ R24, R13, c[0x0][0x23c], -R98 ;  /* 0x00008f000d187a23 */ /* 0x000fe20000010862 */
[----:B------:R-:W-:Y:S01]  /*c710*/  LDSM.16.MT88.4 R36, [R122+0x6000] ;  /* 0x006000007a24783b */ /* 0x000fe20000004200 */
[--C-:B------:R-:W-:Y:S01]  /*c720*/  FFMA.FTZ R96, R45, c[0x0][0x23c], -R90.reuse ;  /* 0x00008f002d607a23 */ /* 0x100fe2000001085a */
[----:B------:R-:W1:Y:S01]  /*c730*/  MUFU.EX2 R92, R92 ;  /* 0x0000005c005c7308 */ /* 0x000e620000000800 */
[--C-:B------:R-:W-:Y:S01]  /*c740*/  FFMA.FTZ R95, R74, c[0x0][0x23c], -R90.reuse ;  /* 0x00008f004a5f7a23 */ /* 0x100fe2000001085a */
[----:B------:R-:W2:Y:S01]  /*c750*/  LDSM.16.MT88.4 R44, [R120+0x6000] ;  /* 0x00600000782c783b */ /* 0x000ea20000004200 */
[--C-:B------:R-:W-:Y:S02]  /*c760*/  FFMA.FTZ R94, R75, c[0x0][0x23c], -R90.reuse ;  /* 0x00008f004b5e7a23 */ /* 0x100fe4000001085a */
[--C-:B------:R-:W-:Y:S02]  /*c770*/  FFMA.FTZ R27, R43, c[0x0][0x23c], -R90.reuse ;  /* 0x00008f002b1b7a23 */ /* 0x100fe4000001085a */
[--C-:B------:R-:W-:Y:S01]  /*c780*/  FFMA.FTZ R28, R11, c[0x0][0x23c], -R90.reuse ;  /* 0x00008f000b1c7a23 */ /* 0x100fe2000001085a */
[----:B------:R-:W-:Y:S01]  /*c790*/  MUFU.EX2 R91, R91 ;  /* 0x0000005b005b7308 */ /* 0x000fe20000000800 */
[----:B------:R-:W-:-:S02]  /*c7a0*/  FFMA.FTZ R21, R9, c[0x0][0x23c], -R90 ;  /* 0x00008f0009157a23 */ /* 0x000fc4000001085a */
[----:B------:R-:W-:Y:S01]  /*c7b0*/  LDSM.16.MT88.4 R8, [R120+0x6400] ;  /* 0x006400007808783b */ /* 0x000fe20000004200 */
[--C-:B------:R-:W-:Y:S02]  /*c7c0*/  FFMA.FTZ R23, R55, c[0x0][0x23c], -R98.reuse ;  /* 0x00008f0037177a23 */ /* 0x100fe40000010862 */
[----:B------:R-:W-:Y:S01]  /*c7d0*/  FFMA.FTZ R20, R15, c[0x0][0x23c], -R98 ;  /* 0x00008f000f147a23 */ /* 0x000fe20000010862 */
[----:B------:R-:W3:Y:S01]  /*c7e0*/  LDSM.16.MT88.4 R52, [R122+0x7000] ;  /* 0x007000007a34783b */ /* 0x000ee20000004200 */
[----:B------:R-:W4:Y:S01]  /*c7f0*/  MUFU.EX2 R26, R26 ;  /* 0x0000001a001a7308 */ /* 0x000f220000000800 */
[----:B-1----:R-:W-:Y:S01]  /*c800*/  F2FP.PACK_AB R72, R92, R93 ;  /* 0x0000005d5c48723e */ /* 0x002fe200000000ff */
[--C-:B------:R-:W-:Y:S01]  /*c810*/  FFMA.FTZ R22, R51, c[0x0][0x23c], -R90.reuse ;  /* 0x00008f0033167a23 */ /* 0x100fe2000001085a */
[----:B------:R-:W1:Y:S01]  /*c820*/  LDSM.16.MT88.4 R12, [R122+0x7400] ;  /* 0x007400007a0c783b */ /* 0x000e620000004200 */
[----:B------:R-:W-:Y:S02]  /*c830*/  FFMA.FTZ R3, R49, c[0x0][0x23c], -R90 ;  /* 0x00008f0031037a23 */ /* 0x000fe4000001085a */
[----:B------:R-:W-:-:S02]  /*c840*/  FFMA.FTZ R108, R105, c[0x0][0x23c], -R98 ;  /* 0x00008f00696c7a23 */ /* 0x000fc40000010862 */
[----:B------:R-:W-:Y:S01]  /*c850*/  MUFU.EX2 R95, R95 ;  /* 0x0000005f005f7308 */ /* 0x000fe20000000800 */
[--C-:B------:R-:W-:Y:S02]  /*c860*/  FFMA.FTZ R105, R103, c[0x0][0x23c], -R98.reuse ;  /* 0x00008f0067697a23 */ /* 0x100fe40000010862 */
[----:B------:R-:W-:Y:S02]  /*c870*/  FFMA.FTZ R104, R99, c[0x0][0x23c], -R98 ;  /* 0x00008f0063687a23 */ /* 0x000fe40000010862 */
[----:B------:R-:W-:Y:S02]  /*c880*/  FFMA.FTZ R106, R97, c[0x0][0x23c], -R90 ;  /* 0x00008f00616a7a23 */ /* 0x000fe4000001085a */
[----:B------:R-:W-:Y:S01]  /*c890*/  FFMA.FTZ R99, R115, c[0x0][0x23c], -R98 ;  /* 0x00008f0073637a23 */ /* 0x000fe20000010862 */
[----:B------:R-:W5:Y:S01]  /*c8a0*/  MUFU.EX2 R94, R94 ;  /* 0x0000005e005e7308 */ /* 0x000f620000000800 */
[----:B----4-:R-:W-:Y:S01]  /*c8b0*/  F2FP.PACK_AB R74, R26, R91 ;  /* 0x0000005b1a4a723e */ /* 0x010fe200000000ff */
        /* <DEDUP_REMOVED lines=8> */
[----:B------:R-:W4:Y:S01]  /*c940*/  MUFU.EX2 R27, R27 ;  /* 0x0000001b001b7308 */ /* 0x000f220000000800 */
[----:B-----5:R-:W-:Y:S01]  /*c950*/  F2FP.PACK_AB R73, R94, R95 ;  /* 0x0000005f5e49723e */ /* 0x020fe200000000ff */
[----:B------:R-:W-:-:S02]  /*c960*/  FFMA.FTZ R32, R32, c[0x0][0x23c], -R90 ;  /* 0x00008f0020207a23 */ /* 0x000fc4000001085a */
[--C-:B------:R-:W-:Y:S02]  /*c970*/  FFMA.FTZ R31, R31, c[0x0][0x23c], -R90.reuse ;  /* 0x00008f001f1f7a23 */ /* 0x100fe4000001085a */
[--C-:B------:R-:W-:Y:S02]  /*c980*/  FFMA.FTZ R30, R30, c[0x0][0x23c], -R90.reuse ;  /* 0x00008f001e1e7a23 */ /* 0x100fe4000001085a */
[----:B------:R-:W-:Y:S01]  /*c990*/  MUFU.EX2 R25, R25 ;  /* 0x0000001900197308 */ /* 0x000fe20000000800 */
[----:B------:R-:W-:Y:S02]  /*c9a0*/  FFMA.FTZ R29, R29, c[0x0][0x23c], -R90 ;  /* 0x00008f001d1d7a23 */ /* 0x000fe4000001085a */
[----:B------:R-:W-:Y:S02]  /*c9b0*/  FADD.FTZ R92, R93, R92 ;  /* 0x0000005c5d5c7221 */ /* 0x000fe40000010000 */
[----:B------:R-:W-:Y:S02]  /*c9c0*/  FADD.FTZ R95, R95, R94 ;  /* 0x0000005e5f5f7221 */ /* 0x000fe40000010000 */
[----:B------:R-:W-:Y:S01]  /*c9d0*/  FADD.FTZ R91, R91, R92 ;  /* 0x0000005c5b5b7221 */ /* 0x000fe20000010000 */
[----:B----4-:R-:W-:Y:S01]  /*c9e0*/  F2FP.PACK_AB R75, R27, R96 ;  /* 0x000000601b4b723e */ /* 0x010fe200000000ff */
[----:B------:R-:W4:Y:S01]  /*c9f0*/  MUFU.EX2 R24, R24 ;  /* 0x0000001800187308 */ /* 0x000f220000000800 */
[----:B------:R-:W-:-:S02]  /*ca00*/  FADD.FTZ R96, R96, R95 ;  /* 0x0000005f60607221 */ /* 0x000fc40000010000 */
[----:B------:R-:W-:Y:S02]  /*ca10*/  FADD.FTZ R26, R26, R91 ;  /* 0x0000005b1a1a7221 */ /* 0x000fe40000010000 */
[----:B------:R-:W-:Y:S01]  /*ca20*/  FADD.FTZ R27, R27, R96 ;  /* 0x000000601b1b7221 */ /* 0x000fe20000010000 */
[C---:B--2---:R-:W-:Y:S02]  /*ca30*/  HMMA.16816.F32 R40, R72.reuse, R44, RZ ;  /* 0x0000002c4828723c */ /* 0x044fe400000018ff */
[----:B------:R-:W-:Y:S06]  /*ca40*/  MUFU.EX2 R23, R23 ;  /* 0x0000001700177308 */ /* 0x000fec0000000800 */
[----:B------:R-:W-:Y:S02]  /*ca50*/  HMMA.16816.F32 R44, R72, R46, RZ ;  /* 0x0000002e482c723c */ /* 0x000fe400000018ff */
[----:B------:R-:W2:Y:S01]  /*ca60*/  MUFU.EX2 R20, R20 ;  /* 0x0000001400147308 */ /* 0x000ea20000000800 */
[----:B----4-:R-:W-:Y:S01]  /*ca70*/  F2FP.PACK_AB R4, R24, R25 ;  /* 0x000000191804723e */ /* 0x010fe200000000ff */
[----:B------:R-:W-:-:S04]  /*ca80*/  FADD.FTZ R25, R25, R26 ;  /* 0x0000001a19197221 */ /* 0x000fc80000010000 */
[C---:B---3--:R-:W-:Y:S01]  /*ca90*/  HMMA.16816.F32 R48, R72.reuse, R52, RZ ;  /* 0x000000344830723c */ /* 0x048fe200000018ff */
[----:B------:R-:W-:Y:S01]  /*caa0*/  FADD.FTZ R24, R24, R25 ;  /* 0x0000001918187221 */ /* 0x000fe20000010000 */
[----:B------:R-:W-:Y:S06]  /*cab0*/  MUFU.EX2 R28, R28 ;  /* 0x0000001c001c7308 */ /* 0x000fec0000000800 */
[----:B------:R-:W-:Y:S02]  /*cac0*/  HMMA.16816.F32 R52, R72, R54, RZ ;  /* 0x000000364834723c */ /* 0x000fe400000018ff */
[----:B------:R-:W3:Y:S01]  /*cad0*/  MUFU.EX2 R21, R21 ;  /* 0x0000001500157308 */ /* 0x000ee20000000800 */
[----:B--2---:R-:W-:Y:S01]  /*cae0*/  F2FP.PACK_AB R6, R20, R23 ;  /* 0x000000171406723e */ /* 0x004fe200000000ff */
[----:B------:R-:W-:-:S04]  /*caf0*/  FADD.FTZ R23, R23, R24 ;  /* 0x0000001817177221 */ /* 0x000fc80000010000 */
[C---:B------:R-:W-:Y:S01]  /*cb00*/  HMMA.16816.F32 R80, R72.reuse, R36, RZ ;  /* 0x000000244850723c */ /* 0x040fe200000018ff */
[----:B------:R-:W-:Y:S01]  /*cb10*/  FADD.FTZ R23, R20, R23 ;  /* 0x0000001714177221 */ /* 0x000fe20000010000 */
        /* <DEDUP_REMOVED lines=15> */
[C---:B------:R-:W-:Y:S02]  /*cc10*/  HMMA.16816.F32 R40, R4.reuse, R8, R40 ;  /* 0x000000080428723c */ /* 0x040fe40000001828 */
[----:B------:R-:W-:Y:S06]  /*cc20*/  MUFU.EX2 R99, R99 ;  /* 0x0000006300637308 */ /* 0x000fec0000000800 */
[----:B------:R-:W-:Y:S01]  /*cc30*/  HMMA.16816.F32 R44, R4, R10, R44 ;  /* 0x0000000a042c723c */ /* 0x000fe2000000182c */
[----:B------:R-:W3:Y:S01]  /*cc40*/  LDSM.16.MT88.4 R8, [R120+0x8000] ;  /* 0x008000007808783b */ /* 0x000ee20000004200 */
[----:B------:R-:W-:Y:S06]  /*cc50*/  MUFU.EX2 R106, R106 ;  /* 0x0000006a006a7308 */ /* 0x000fec0000000800 */
[----:B------:R-:W-:Y:S02]  /*cc60*/  HMMA.16816.F32 R76, R72, R78, RZ ;  /* 0x0000004e484c723c */ /* 0x000fe400000018ff */
[----:B------:R-:W4:Y:S06]  /*cc70*/  MUFU.EX2 R103, R103 ;  /* 0x0000006700677308 */ /* 0x000f2c0000000800 */
[C---:B-1----:R-:W-:Y:S02]  /*cc80*/  HMMA.16816.F32 R48, R4.reuse, R12, R48 ;  /* 0x0000000c0430723c */ /* 0x042fe40000001830 */
[----:B------:R-:W-:Y:S06]  /*cc90*/  MUFU.EX2 R102, R102 ;  /* 0x0000006600667308 */ /* 0x000fec0000000800 */
[C---:B------:R-:W-:Y:S01]  /*cca0*/  HMMA.16816.F32 R52, R4.reuse, R14, R52 ;  /* 0x0000000e0434723c */ /* 0x040fe20000001834 */
[----:B------:R-:W1:Y:S01]  /*ccb0*/  LDSM.16.MT88.4 R12, [R122+0x8400] ;  /* 0x008400007a0c783b */ /* 0x000e620000004200 */
[----:B------:R-:W5:Y:S06]  /*ccc0*/  MUFU.EX2 R97, R97 ;  /* 0x0000006100617308 */ /* 0x000f6c0000000800 */
[C---:B------:R-:W-:Y:S02]  /*ccd0*/  HMMA.16816.F32 R80, R4.reuse, R16, R80 ;  /* 0x000000100450723c */ /* 0x040fe40000001850 */
[----:B------:R-:W-:Y:S06]  /*cce0*/  MUFU.EX2 R89, R89 ;  /* 0x0000005900597308 */ /* 0x000fec0000000800 */
[----:B------:R-:W-:Y:S01]  /*ccf0*/  HMMA.16816.F32 R36, R4, R18, R36 ;  /* 0x000000120424723c */ /* 0x000fe20000001824 */
[----:B------:R-:W2:Y:S01]  /*cd00*/  LDSM.16.MT88.4 R16, [R120+0x7400] ;  /* 0x007400007810783b */ /* 0x000ea20000004200 */
[----:B------:R-:W1:Y:S06]  /*cd10*/  MUFU.EX2 R110, R110 ;  /* 0x0000006e006e7308 */ /* 0x000e6c0000000800 */
[C---:B---3--:R-:W-:Y:S02]  /*cd20*/  HMMA.16816.F32 R68, R72.reuse, R8, RZ ;  /* 0x000000084844723c */ /* 0x048fe400000018ff */
[----:B------:R-:W-:Y:S06]  /*cd30*/  MUFU.EX2 R34, R34 ;  /* 0x0000002200227308 */ /* 0x000fec0000000800 */
[----:B------:R-:W-:Y:S01]  /*cd40*/  HMMA.16816.F32 R72, R72, R10, RZ ;  /* 0x0000000a4848723c */ /* 0x000fe200000018ff */
[----:B------:R-:W3:Y:S01]  /*cd50*/  LDSM.16.MT88.4 R8, [R120+0x8400] ;  /* 0x008400007808783b */ /* 0x000ee20000004200 */
[----:B------:R-:W-:Y:S06]  /*cd60*/  MUFU.EX2 R143, R143 ;  /* 0x0000008f008f7308 */ /* 0x000fec0000000800 */
        /* <DEDUP_REMOVED lines=10> */
[C---:B---3--:R-:W-:Y:S08]  /*ce10*/  HMMA.16816.F32 R68, R4.reuse, R8, R68 ;  /* 0x000000080444723c */ /* 0x048ff00000001844 */
[----:B------:R-:W-:Y:S01]  /*ce20*/  HMMA.16816.F32 R72, R4, R10, R72 ;  /* 0x0000000a0448723c */ /* 0x000fe20000001848 */
[----:B------:R-:W3:Y:S06]  /*ce30*/  LDSM.16.MT88.4 R8, [R120+0x6800] ;  /* 0x006800007808783b */ /* 0x000eec0000004200 */
[----:B------:R-:W-:Y:S01]  /*ce40*/  F2FP.PACK_AB R4, R105, R108 ;  /* 0x0000006c6904723e */ /* 0x000fe200000000ff */
        /* <DEDUP_REMOVED lines=39> */
[----:B------:R-:W-:Y:S01]  /*d0c0*/  HMMA.16816.F32 R80, R4, R16, R80 ;  /* 0x000000100450723c */ /* 0x000fe20000001850 */
[----:B------:R-:W-:Y:S02]  /*d0d0*/  FADD.FTZ R143, R143, R34 ;  /* 0x000000228f8f7221 */ /* 0x000fe40000010000 */
[----:B------:R-:W-:-:S05]  /*d0e0*/  FADD.FTZ R142, R29, R30 ;  /* 0x0000001e1d8e7221 */ /* 0x000fca0000010000 */
        /* <DEDUP_REMOVED lines=20> */
[----:B------:R-:W-:Y:S02]  /*d230*/  IMAD.SHL.U32 R5, R139, 0x40, RZ ;  /* 0x000000408b057824 */ /* 0x000fe400078e00ff */
[----:B------:R-:W-:Y:S01]  /*d240*/  IMAD.MOV.U32 R6, RZ, RZ, RZ ;  /* 0x000000ffff067224 */ /* 0x000fe200078e00ff */
[----:B------:R-:W1:Y:S02]  /*d250*/  I2F.RP R9, R4 ;  /* 0x0000000400097306 */ /* 0x000e640000209400 */
[----:B------:R-:W-:-:S04]  /*d260*/  IADD3 R10, R5, 0x40, RZ ;  /* 0x00000040050a7810 */ /* 0x000fc80007ffe0ff */
[----:B------:R-:W-:Y:S02]  /*d270*/  IABS R8, R10 ;  /* 0x0000000a00087213 */ /* 0x000fe40000000000 */
[----:B------:R-:W-:Y:S01]  /*d280*/  LOP3.LUT R10, R10, c[0x0][0x2d0], RZ, 0x3c, !PT ;  /* 0x0000b4000a0a7a12 */ /* 0x000fe200078e3cff */
        /* <DEDUP_REMOVED lines=25> */
[----:B------:R-:W-:Y:S02]  /*d420*/  @P1 IADD3 R9, R9, 0x1, RZ ;  /* 0x0000000109091810 */ /* 0x000fe40007ffe0ff */
[----:B------:R-:W-:-:S03]  /*d430*/  ISETP.GE.AND P1, PT, R5, RZ, PT ;  /* 0x000000ff0500720c */ /* 0x000fc60003f26270 */
        /* <DEDUP_REMOVED lines=26> */
.L_x_4607:
[----:B------:R-:W-:-:S05]  /*d5e0*/  IMAD.MOV.U32 R5, RZ, RZ, c[0x0][0x1a0] ;  /* 0x00006800ff057624 */ /* 0x000fca00078e00ff */
[----:B------:R-:W-:-:S04]  /*d5f0*/  LEA R5, -R5, RZ, 0x6 ;  /* 0x000000ff05057211 */ /* 0x000fc800078e31ff */
[----:B------:R-:W-:Y:S02]  /*d600*/  SHF.R.S32.HI R3, RZ, 0x1f, R5 ;  /* 0x0000001fff037819 */ /* 0x000fe40000011405 */
.L_x_4608:
[C---:B------:R-:W-:Y:S01]  /*d610*/  LOP3.LUT P5, RZ, R88.reuse, 0x2, RZ, 0xc0, !PT ;  /* 0x0000000258ff7812 */ /* 0x040fe200078ac0ff */
[----:B------:R-:W-:Y:S01]  /*d620*/  IMAD.MOV.U32 R6, RZ, RZ, c[0x0][0x1a0] ;  /* 0x00006800ff067624 */ /* 0x000fe200078e00ff */
[----:B------:R-:W-:Y:S02]  /*d630*/  LOP3.LUT P2, RZ, R88, 0x4, RZ, 0xc0, !PT ;  /* 0x0000000458ff7812 */ /* 0x000fe4000784c0ff */
[----:B------:R-:W-:-:S04]  /*d640*/  LEA R144, P6, R5, R144, 0x1 ;  /* 0x0000009005907211 */ /* 0x000fc800078c08ff */
[----:B------:R-:W-:Y:S02]  /*d650*/  LEA.HI.X R145, R5, R145, R3, 0x1, P6 ;  /* 0x0000009105917211 */ /* 0x000fe400030f0c03 */
[----:B------:R-:W-:-:S03]  /*d660*/  LOP3.LUT P6, RZ, R88, 0x1, RZ, 0xc0, !PT ;  /* 0x0000000158ff7812 */ /* 0x000fc600078cc0ff */
[----:B------:R-:W-:-:S05]  /*d670*/  @P5 IADD3 R7, P1, R5, R86, RZ ;  /* 0x0000005605075210 */ /* 0x000fca0007f3e0ff */
[----:B------:R-:W-:Y:S01]  /*d680*/  @P5 IMAD.X R4, R3, 0x1, R84, P1 ;  /* 0x0000000103045824 */ /* 0x000fe200008e0654 */
[----:B------:R-:W-:-:S04]  /*d690*/  @P5 LEA R10, P1, R7, c[0x0][0x170], 0x1 ;  /* 0x00005c00070a5a11 */ /* 0x000fc800078208ff */
[----:B------:R-:W-:Y:S01]  /*d6a0*/  @P5 LEA.HI.X R11, R7, c[0x0][0x174], R4, 0x1, P1 ;  /* 0x00005d00070b5a11 */ /* 0x000fe200008f0c04 */
[----:B------:R-:W-:Y:S01]  /*d6b0*/  @!PT LDS RZ, [RZ] ;  /* 0x00000000fffff984 */ /* 0x000fe20000000800 */
[----:B------:R-:W-:Y:S01]  /*d6c0*/  @!PT LDS RZ, [RZ] ;  /* 0x00000000fffff984 */ /* 0x000fe20000000800 */
[----:B------:R-:W-:Y:S01]  /*d6d0*/  @!PT LDS RZ, [RZ] ;  /* 0x00000000fffff984 */ /* 0x000fe20000000800 */
[----:B------:R1:W-:Y:S01]  /*d6e0*/  @P6 LDGSTS.E.BYPASS.LTC128B.128 [R128+0x6000], [R144.64] ;  /* 0x0600000090806fae */ /* 0x0003e2000b901d46 */
[----:B------:R-:W-:-:S03]  /*d6f0*/  @P2 IADD3 R7, P1, R5, R86, RZ ;  /* 0x0000005605072210 */ /* 0x000fc60007f3e0ff */
[----:B------:R-:W-:Y:S02]  /*d700*/  @!P6 STS [R128+0x6000], RZ ;  /* 0x006000ff8000e388 */ /* 0x000fe40000000800 */
[----:B------:R-:W-:Y:S01]  /*d710*/  @P2 IMAD.X R4, R3, 0x1, R84, P1 ;  /* 0x0000000103042824 */ /* 0x000fe200008e0654 */
[C---:B------:R-:W-:Y:S01]  /*d720*/  @P2 LEA R12, P1, R7.reuse, c[0x0][0x170], 0x1 ;  /* 0x00005c00070c2a11 */ /* 0x040fe200078208ff */
[----:B------:R-:W-:Y:S03]  /*d730*/  @!P6 STS [R128+0x6004], RZ ;  /* 0x006004ff8000e388 */ /* 0x000fe60000000800 */
[----:B------:R-:W-:Y:S01]  /*d740*/  @P2 LEA.HI.X R13, R7, c[0x0][0x174], R4, 0x1, P1 ;  /* 0x00005d00070d2a11 */ /* 0x000fe200008f0c04 */
[----:B------:R-:W-:Y:S01]  /*d750*/  IMAD.MOV.U32 R7, RZ, RZ, c[0x0][0x1a4] ;  /* 0x00006900ff077624 */ /* 0x000fe200078e00ff */
[C---:B------:R-:W-:Y:S01]  /*d760*/  LEA R5, P1, R6.reuse, R5, 0x5 ;  /* 0x0000000506057211 */ /* 0x040fe200078228ff */
[C---:B------:R-:W-:Y:S01]  /*d770*/  @P6 IMAD.SHL.U32 R4, R6.reuse, 0x20, RZ ;  /* 0x0000002006046824 */ /* 0x040fe200078e00ff */
[----:B------:R-:W-:Y:S02]  /*d780*/  @!P6 STS.64 [R128+0x6008], RZ ;  /* 0x006008ff8000e388 */ /* 0x000fe40000000a00 */
[----:B------:R-:W-:-:S02]  /*d790*/  LEA.HI.X R3, R6, R3, R7, 0x5, P1 ;  /* 0x0000000306037211 */ /* 0x000fc400008f2c07 */
[----:B------:R-:W-:Y:S01]  /*d7a0*/  @P6 SHF.L.U64.HI R8, R6, 0x5, R7 ;  /* 0x0000000506086819 */ /* 0x000fe20000010207 */
[----:B------:R-:W-:Y:S01]  /*d7b0*/  @!PT LDS RZ, [RZ] ;  /* 0x00000000fffff984 */ /* 0x000fe20000000800 */
[----:B------:R-:W-:Y:S01]  /*d7c0*/  @!PT LDS RZ, [RZ] ;  /* 0x00000000fffff984 */ /* 0x000fe20000000800 */
[----:B------:R-:W-:Y:S01]  /*d7d0*/  @!PT LDS RZ, [RZ] ;  /* 0x00000000fffff984 */ /* 0x000fe20000000800 */
[----:B------:R2:W-:Y:S01]  /*d7e0*/  @P5 LDGSTS.E.BYPASS.LTC128B.128 [R128+0x7000], [R10.64+0x40] ;  /* 0x070000400a805fae */ /* 0x0005e2000b901d46 */
[----:B------:R-:W-:-:S03]  /*d7f0*/  @P6 LEA R14, P1, R4, R144, 0x1 ;  /* 0x00000090040e6211 */ /* 0x000fc600078208ff */
[----:B------:R-:W-:Y:S01]  /*d800*/  @!P5 STS.128 [R128+0x7000], RZ ;  /* 0x007000ff8000d388 */ /* 0x000fe20000000c00 */
[----:B------:R-:W-:Y:S02]  /*d810*/  @P6 LEA.HI.X R15, R4, R145, R8, 0x1, P1 ;  /* 0x00000091040f6211 */ /* 0x000fe400008f0c08 */
[-C--:B------:R-:W-:Y:S01]  /*d820*/  @P5 IADD3 R7, P1, R5, R86.reuse, RZ ;  /* 0x0000005605075210 */ /* 0x080fe20007f3e0ff */
[----:B------:R-:W-:Y:S01]  /*d830*/  @!PT LDS RZ, [RZ] ;  /* 0x00000000fffff984 */ /* 0x000fe20000000800 */
[----:B------:R-:W-:Y:S01]  /*d840*/  @!PT LDS RZ, [RZ] ;  /* 0x00000000fffff984 */ /* 0x000fe20000000800 */
[----:B------:R-:W-:Y:S01]  /*d850*/  @!PT LDS RZ, [RZ] ;  /* 0x00000000fffff984 */ /* 0x000fe20000000800 */
[----:B------:R3:W-:Y:S04]  /*d860*/  @P2 LDGSTS.E.BYPASS.LTC128B.128 [R128+0x8000], [R12.64+0x80] ;  /* 0x080000800c802fae */ /* 0x0007e8000b901d46 */
[--C-:B------:R-:W-:Y:S01]  /*d870*/  @P5 IMAD.X R4, R3, 0x1, R84.reuse, P1 ;  /* 0x0000000103045824 */ /* 0x100fe200008e0654 */
[----:B------:R-:W-:Y:S01]  /*d880*/  @P2 IADD3 R5, P1, R5, R86, RZ ;  /* 0x0000005605052210 */ /* 0x000fe20007f3e0ff */
[----:B------:R-:W-:Y:S04]  /*d890*/  @!P2 STS.128 [R128+0x8000], RZ ;  /* 0x008000ff8000a388 */ /* 0x000fe80000000c00 */
[----:B------:R-:W-:Y:S01]  /*d8a0*/  @P2 IMAD.X R84, R3, 0x1, R84, P1 ;  /* 0x0000000103542824 */ /* 0x000fe200008e0654 */
[C---:B------:R-:W-:Y:S01]  /*d8b0*/  @P2 LEA R20, P1, R5.reuse, c[0x0][0x170], 0x1 ;  /* 0x00005c0005142a11 */ /* 0x040fe200078208ff */
[----:B------:R-:W-:Y:S01]  /*d8c0*/  @!PT LDS RZ, [RZ] ;  /* 0x00000000fffff984 */ /* 0x000fe20000000800 */
[----:B------:R-:W-:Y:S01]  /*d8d0*/  @!PT LDS RZ, [RZ] ;  /* 0x00000000fffff984 */ /* 0x000fe20000000800 */
[----:B------:R-:W-:Y:S01]  /*d8e0*/  @!PT LDS RZ, [RZ] ;  /* 0x00000000fffff984 */ /* 0x000fe20000000800 */
[----:B------:R3:W-:Y:S03]  /*d8f0*/  @P6 LDGSTS.E.BYPASS.LTC128B.128 [R128+0x6800], [R14.64] ;  /* 0x068000000e806fae */ /* 0x0007e6000b901d46 */
[----:B------:R-:W-:Y:S01]  /*d900*/  @P2 LEA.HI.X R21, R5, c[0x0][0x174], R84, 0x1, P1 ;  /* 0x00005d0005152a11 */ /* 0x000fe200008f0c54 */
[----:B------:R-:W-:Y:S01]  /*d910*/  @!P6 STS.128 [R128+0x6800], RZ ;  /* 0x006800ff8000e388 */ /* 0x000fe20000000c00 */
[----:B------:R-:W-:-:S03]  /*d920*/  @P5 LEA R6, P1, R7, c[0x0][0x170], 0x1 ;  /* 0x00005c0007065a11 */ /* 0x000fc600078208ff */
[----:B------:R-:W4:Y:S01]  /*d930*/  S2R R3, SR_TID.X ;  /* 0x0000000000037919 */ /* 0x000f220000002100 */
        /* <DEDUP_REMOVED lines=11> */
[----:B------:R-:W-:Y:S01]  /*d9f0*/  LDSM.16.M88.4 R16, [R125] ;  /* 0x000000007d10783b */ /* 0x000fe20000000200 */
[----:B----4-:R-:W-:-:S03]  /*da00*/  IMAD.SHL.U32 R3, R3, 0x2, RZ ;  /* 0x0000000203037824 */ /* 0x010fc600078e00ff */
[----:B--2---:R-:W3:Y:S04]  /*da10*/  LDSM.16.M88.4 R8, [R124+0x3000] ;  /* 0x003000007c08783b */ /* 0x004ee80000000200 */
[----:B------:R-:W5:Y:S04]  /*da20*/  LDSM.16.M88.4 R32, [R124+0x3400] ;  /* 0x003400007c20783b */ /* 0x000f680000000200 */
[----:B------:R-:W2:Y:S04]  /*da30*/  LDSM.16.M88.4 R24, [R124+0x3800] ;  /* 0x003800007c18783b */ /* 0x000ea80000000200 */
[----:B------:R-:W1:Y:S04]  /*da40*/  LDSM.16.M88.4 R92, [R124+0x3c00] ;  /* 0x003c00007c5c783b */ /* 0x000e680000000200 */
[----:B------:R-:W-:Y:S04]  /*da50*/  LDSM.16.M88.4 R84, [R123] ;  /* 0x000000007b54783b */ /* 0x000fe80000000200 */
[----:B------:R-:W4:Y:S04]  /*da60*/  LDSM.16.M88.4 R88, [R121+0x3000] ;  /* 0x003000007958783b */ /* 0x000f280000000200 */
[----:B------:R-:W1:Y:S04]  /*da70*/  LDSM.16.M88.4 R96, [R121+0x3400] ;  /* 0x003400007960783b */ /* 0x000e680000000200 */
[----:B------:R-:W0:Y:S01]  /*da80*/  LDGDEPBAR ;  /* 0x00000000000079af */ /* 0x000e220000000000 */
[C---:B---3--:R-:W-:Y:S08]  /*da90*/  HMMA.16816.F32 R12, R16.reuse, R8, RZ ;  /* 0x00000008100c723c */ /* 0x048ff000000018ff */
[C---:B------:R-:W-:Y:S08]  /*daa0*/  HMMA.16816.F32 R8, R16.reuse, R10, RZ ;  /* 0x0000000a1008723c */ /* 0x040ff000000018ff */
[C---:B-----5:R-:W-:Y:S08]  /*dab0*/  HMMA.16816.F32 R4, R16.reuse, R32, RZ ;  /* 0x000000201004723c */ /* 0x060ff000000018ff */
[C---:B--2---:R-:W-:Y:S08]  /*dac0*/  HMMA.16816.F32 R28, R16.reuse, R24, RZ ;  /* 0x00000018101c723c */ /* 0x044ff000000018ff */
[C---:B------:R-:W-:Y:S08]  /*dad0*/  HMMA.16816.F32 R32, R16.reuse, R34, RZ ;  /* 0x000000221020723c */ /* 0x040ff000000018ff */
[C---:B------:R-:W-:Y:S08]  /*dae0*/  HMMA.16816.F32 R24, R16.reuse, R26, RZ ;  /* 0x0000001a1018723c */ /* 0x040ff000000018ff */
[C---:B-1----:R-:W-:Y:S08]  /*daf0*/  HMMA.16816.F32 R20, R16.reuse, R92, RZ ;  /* 0x0000005c1014723c */ /* 0x042ff000000018ff */
[----:B------:R-:W-:Y:S01]  /*db00*/  HMMA.16816.F32 R16, R16, R94, RZ ;  /* 0x0000005e1010723c */ /* 0x000fe200000018ff */
[----:B------:R-:W1:Y:S07]  /*db10*/  LDSM.16.M88.4 R92, [R121+0x3800] ;  /* 0x00380000795c783b */ /* 0x000e6e0000000200 */
[C---:B----4-:R-:W-:Y:S08]  /*db20*/  HMMA.16816.F32 R12, R84.reuse, R88, R12 ;  /* 0x00000058540c723c */ /* 0x050ff0000000180c */
        /* <DEDUP_REMOVED lines=17> */
[----:B------:R-:W-:Y:S07]  /*dc40*/  LDSM.16.M88.4 R96, [R121+0x4400] ;  /* 0x004400007960783b */ /* 0x000fee0000000200 */
        /* <DEDUP_REMOVED lines=36> */
[----:B------:R-:W-:Y:S01]  /*de90*/  HMMA.16816.F32 R8, R92, R86, R8 ;  /* 0x000000565c08723c */ /* 0x000fe20000001808 */
[----:B------:R-:W1:Y:S01]  /*dea0*/  LDSM.16.M88.4 R84, [R121+0x5c00] ;  /* 0x005c00007954783b */ /* 0x000e620000000200 */
[----:B------:R-:W-:-:S06]  /*deb0*/  DEPBAR.LE SB0, 0x0 ;  /* 0x000080000000791a */ /* 0x000fcc0000000000 */
[C---:B---3--:R-:W-:Y:S08]  /*dec0*/  HMMA.16816.F32 R28, R92.reuse, R88, R28 ;  /* 0x000000585c1c723c */ /* 0x048ff0000000181c */
[C---:B------:R-:W-:Y:S08]  /*ded0*/  HMMA.16816.F32 R24, R92.reuse, R90, R24 ;  /* 0x0000005a5c18723c */ /* 0x040ff00000001818 */
[C---:B-1----:R-:W-:Y:S07]  /*dee0*/  HMMA.16816.F32 R20, R92.reuse, R84, R20 ;  /* 0x000000545c14723c */ /* 0x042fee0000001814 */
[----:B------:R-:W-:Y:S01]  /*def0*/  LOP3.LUT R84, R3, 0x6, RZ, 0xc0, !PT ;  /* 0x0000000603547812 */ /* 0x000fe200078ec0ff */
[----:B------:R-:W-:Y:S04]  /*df00*/  HMMA.16816.F32 R16, R92, R86, R16 ;  /* 0x000000565c10723c */ /* 0x000fe80000001810 */
[----:B------:R-:W-:-:S05]  /*df10*/  IMAD R3, R139, 0x40, R84 ;  /* 0x000000408b037824 */ /* 0x000fca00078e0254 */
[C---:B------:R-:W-:Y:S02]  /*df20*/  IADD3 R84, R3.reuse, 0x1, RZ ;  /* 0x0000000103547810 */ /* 0x040fe40007ffe0ff */
[C---:B------:R-:W-:Y:S01]  /*df30*/  IADD3 R86, R3.reuse, 0x8, RZ ;  /* 0x0000000803567810 */ /* 0x040fe20007ffe0ff */
[----:B------:R-:W-:Y:S01]  /*df40*/  BAR.SYNC.DEFER_BLOCKING 0x0 ;  /* 0x0000000000007b1d */ /* 0x000fe20000010000 */
[-C--:B------:R-:W-:Y:S02]  /*df50*/  ISETP.GE.AND P1, PT, R84, R100.reuse, PT ;  /* 0x000000645400720c */ /* 0x080fe40003f26270 */
[----:B------:R-:W-:Y:S02]  /*df60*/  IADD3 R85, R3, 0x9, RZ ;  /* 0x0000000903557810 */ /* 0x000fe40007ffe0ff */
[C---:B------:R-:W-:Y:S02]  /*df70*/  ISETP.GE.AND P6, PT, R86.reuse, R100, PT ;  /* 0x000000645600720c */ /* 0x040fe40003fc6270 */
[----:B------:R-:W-:-:S02]  /*df80*/  ISETP.GE.AND P2, PT, R86, R101, PT ;  /* 0x000000655600720c */ /* 0x000fc40003f46270 */
[----:B------:R-:W-:Y:S02]  /*df90*/  FSEL R86, R13, -INF , !P1 ;  /* 0xff8000000d567808 */ /* 0x000fe40004800000 */
        /* <DEDUP_REMOVED lines=53> */
[----:B------:R-:W-:Y:S02]  /*e2f0*/  FSEL R114, R27, -INF , !P2 ;  /* 0xff8000001b727808 */ /* 0x000fe40005000000 */
[----:B------:R-:W-:Y:S02]  /*e300*/  FSEL R12, R12, -INF , !P1 ;  /* 0xff8000000c0c7808 */ /* 0x000fe40004800000 */
[----:B------:R-:W-:Y:S02]  /*e310*/  ISETP.GT.AND P1, PT, R139, R126, PT ;  /* 0x0000007e8b00720c */ /* 0x000fe40003f24270 */
[----:B------:R-:W-:Y:S02]  /*e320*/  ISETP.GE.AND P6, PT, R5, R101, PT ;  /* 0x000000650500720c */ /* 0x000fe40003fc6270 */
        /* <DEDUP_REMOVED lines=13> */
[----:B------:R-:W-:-:S02]  /*e400*/  FSEL R14, R14, -INF , !P5 ;  /* 0xff8000000e0e7808 */ /* 0x000fc40006800000 */
[----:B------:R-:W-:Y:S02]  /*e410*/  FSEL R100, R17, -INF , !P6 ;  /* 0xff80000011647808 */ /* 0x000fe40007000000 */
[----:B------:R-:W-:Y:S01]  /*e420*/  FSEL R87, R19, -INF , !P2 ;  /* 0xff80000013577808 */ /* 0x000fe20005000000 */
[----:B------:R-:W-:Y:S05]  /*e430*/  @!P1 BRA `(.L_x_4609) ;  /* 0x0000078000009947 */ /* 0x000fea0003800000 */
[----:B------:R-:W1:Y:S01]  /*e440*/  S2R R7, SR_TID.X ;  /* 0x0000000000077919 */ /* 0x000e620000002100 */
[----:B------:R-:W-:Y:S05]  /*e450*/  @!P3 BRA `(.L_x_4610) ;  /* 0x000003c00000b947 */ /* 0x000fea0003800000 */
[----:B------:R-:W-:Y:S01]  /*e460*/  IABS R5, c[0x0][0x2d0] ;  /* 0x0000b40000057a13 */ /* 0x000fe20000000000 */
[----:B------:R-:W-:-:S03]  /*e470*/  IMAD.SHL.U32 R6, R139, 0x40, RZ ;  /* 0x000000408b067824 */ /* 0x000fc600078e00ff */
[----:B------:R-:W2:Y:S02]  /*e480*/  I2F.RP R11, R5 ;  /* 0x00000005000b7306 */ /* 0x000ea40000209400 */
[----:B------:R-:W-:Y:S02]  /*e490*/  IABS R20, R6 ;  /* 0x0000000600147213 */ /* 0x000fe40000000000 */
[C---:B------:R-:W-:Y:S02]  /*e4a0*/  IADD3 R9, R6.reuse, -0x40, RZ ;  /* 0xffffffc006097810 */ /* 0x040fe40007ffe0ff */
[----:B------:R-:W-:Y:S02]  /*e4b0*/  LOP3.LUT R6, R6, c[0x0][0x2d0], RZ, 0x3c, !PT ;  /* 0x0000b40006067a12 */ /* 0x000fe400078e3cff */
[----:B--2---:R-:W2:Y:S02]  /*e4c0*/  MUFU.RCP R17, R11 ;  /* 0x0000000b00117308 */ /* 0x004ea40000001000 */
[----:B--2---:R-:W-:-:S06]  /*e4d0*/  IADD3 R17, R17, 0xffffffe, RZ ;  /* 0x0ffffffe11117810 */ /* 0x004fcc0007ffe0ff */
[----:B------:R-:W2:Y:S02]  /*e4e0*/  F2I.FTZ.U32.TRUNC.NTZ R17, R17 ;  /* 0x0000001100117305 */ /* 0x000ea4000021f000 */
[----:B--2---:R-:W-:-:S04]  /*e4f0*/  IMAD.MOV R16, RZ, RZ, -R17 ;  /* 0x000000ffff107224 */ /* 0x004fc800078e0a11 */
[----:B------:R-:W-:Y:S02]  /*e500*/  IMAD R3, R16, R5, RZ ;  /* 0x0000000510037224 */ /* 0x000fe400078e02ff */
[----:B------:R-:W-:-:S04]  /*e510*/  IMAD.MOV.U32 R16, RZ, RZ, RZ ;  /* 0x000000ffff107224 */ /* 0x000fc800078e00ff */
[----:B------:R-:W-:Y:S01]  /*e520*/  IMAD.HI.U32 R3, R17, R3, R16 ;  /* 0x0000000311037227 */ /* 0x000fe200078e0010 */
[----:B------:R-:W-:Y:S02]  /*e530*/  IABS R16, R9 ;  /* 0x0000000900107213 */ /* 0x000fe40000000000 */
[----:B------:R-:W-:-:S03]  /*e540*/  LOP3.LUT R9, R9, c[0x0][0x2d0], RZ, 0x3c, !PT ;  /* 0x0000b40009097a12 */ /* 0x000fc600078e3cff */
        /* <DEDUP_REMOVED lines=18> */
[----:B------:R-:W-:Y:S02]  /*e670*/  ISETP.GE.AND P1, PT, R9, RZ, PT ;  /* 0x000000ff0900720c */ /* 0x000fe40003f26270 */
[----:B------:R-:W-:Y:S01]  /*e680*/  @P6 IADD3 R3, R3, 0x1, RZ ;  /* 0x0000000103036810 */ /* 0x000fe20007ffe0ff */
[----:B------:R-:W-:-:S04]  /*e690*/  @!P5 IMAD.MOV R11, RZ, RZ, -R11 ;  /* 0x000000ffff0bd224 */ /* 0x000fc800078e0a0b */
[----:B------:R-:W-:Y:S01]  /*e6a0*/  IMAD.MOV.U32 R6, RZ, RZ, R3 ;  /* 0x000000ffff067224 */ /* 0x000fe200078e0003 */
        /* <DEDUP_REMOVED lines=23> */
.L_x_4610:
[----:B------:R-:W-:-:S05]  /*e820*/  IMAD.MOV.U32 R3, RZ, RZ, c[0x0][0x198] ;  /* 0x00006600ff037624 */ /* 0x000fca00078e00ff */
[----:B------:R-:W-:-:S04]  /*e830*/  LEA R3, -R3, RZ, 0x6 ;  /* 0x000000ff03037211 */ /* 0x000fc800078e31ff */
[----:B------:R-:W-:Y:S02]  /*e840*/  SHF.R.S32.HI R6, RZ, 0x1f, R3 ;  /* 0x0000001fff067819 */ /* 0x000fe40000011403 */
.L_x_4611:
[----:B-1----:R-:W-:Y:S02]  /*e850*/  SHF.R.S32.HI R16, RZ, 0x1f, R7 ;  /* 0x0000001fff107819 */ /* 0x002fe40000011407 */
[C---:B------:R-:W-:Y:S02]  /*e860*/  LEA R18, P2, R3.reuse, R132, 0x1 ;  /* 0x0000008403127211 */ /* 0x040fe400078408ff */
[----:B------:R-:W-:Y:S02]  /*e870*/  LEA.HI R16, R16, R7, RZ, 0x2 ;  /* 0x0000000710107211 */ /* 0x000fe400078f10ff */
[----:B------:R-:W-:Y:S02]  /*e880*/  LEA.HI.X R19, R3, R135, R6, 0x1, P2 ;  /* 0x0000008703137211 */ /* 0x000fe400010f0c06 */
[----:B------:R-:W-:-:S05]  /*e890*/  LOP3.LUT R16, R16, 0xfffffffc, RZ, 0xc0, !PT ;  /* 0xfffffffc10107812 */ /* 0x000fca00078ec0ff */
[----:B------:R-:W-:Y:S01]  /*e8a0*/  IMAD.IADD R5, R7, 0x1, -R16 ;  /* 0x0000000107057824 */ /* 0x000fe200078e0a10 */
[----:B------:R-:W-:Y:S01]  /*e8b0*/  SEL R7, RZ, 0x3fffc, P0 ;  /* 0x0003fffcff077807 */ /* 0x000fe20000000000 */
[----:B------:R-:W-:Y:S02]  /*e8c0*/  IMAD.MOV.U32 R16, RZ, RZ, c[0x0][0x198] ;  /* 0x00006600ff107624 */ /* 0x000fe400078e00ff */
[----:B------:R-:W-:Y:S01]  /*e8d0*/  IMAD.SHL.U32 R5, R5, 0x8, RZ ;  /* 0x0000000805057824 */ /* 0x000fe200078e00ff */
[----:B------:R-:W-:Y:S02]  /*e8e0*/  LOP3.LUT P6, RZ, R7, 0x4, RZ, 0xc0, !PT ;  /* 0x0000000407ff7812 */ /* 0x000fe400078cc0ff */
[----:B------:R-:W-:Y:S02]  /*e8f0*/  LEA R7, P0, R16, R3, 0x5 ;  /* 0x0000000310077211 */ /* 0x000fe400078028ff */
[----:B------:R-:W-:Y:S01]  /*e900*/  ISETP.GE.AND P1, PT, R5, c[0x0][0x220], PT ;  /* 0x0000880005007a0c */ /* 0x000fe20003f26270 */
[----:B------:R-:W-:Y:S01]  /*e910*/  IMAD.MOV.U32 R5, RZ, RZ, c[0x0][0x19c] ;  /* 0x00006700ff057624 */ /* 0x000fe200078e00ff */
[----:B------:R-:W-:-:S04]  /*e920*/  @!P4 LEA R20, P2, R7, R132, 0x1 ;  /* 0x000000840714c211 */ /* 0x000fc800078408ff */
[----:B------:R-:W-:-:S03]  /*e930*/  LEA.HI.X R6, R16, R6, R5, 0x5, P0 ;  /* 0x0000000610067211 */ /* 0x000fc600000f2c05 */
[C---:B------:R-:W-:Y:S01]  /*e940*/  @P6 LEA R22, P0, R7.reuse, R132, 0x1 ;  /* 0x0000008407166211 */ /* 0x040fe200078008ff */
[----:B------:R-:W-:Y:S01]  /*e950*/  IMAD.MOV.U32 R132, RZ, RZ, R18 ;  /* 0x000000ffff847224 */ /* 0x000fe200078e0012 */
[CCC-:B------:R-:W-:Y:S02]  /*e960*/  @!P4 LEA.HI.X R21, R7.reuse, R135.reuse, R6.reuse, 0x1, P2 ;  /* 0x000000870715c211 */ /* 0x1c0fe400010f0c06 */
[C---:B------:R-:W-:Y:S01]  /*e970*/  @!P1 LEA R24, P5, R16.reuse, R18, 0x6 ;  /* 0x0000001210189211 */ /* 0x040fe200078a30ff */
[----:B------:R-:W-:Y:S01]  /*e980*/  @!PT LDS RZ, [RZ] ;  /* 0x00000000fffff984 */ /* 0x000fe20000000800 */
[----:B------:R-:W-:Y:S01]  /*e990*/  @!PT LDS RZ, [RZ] ;  /* 0x00000000fffff984 */ /* 0x000fe20000000800 */
[----:B------:R-:W-:Y:S01]  /*e9a0*/  @!PT LDS RZ, [RZ] ;  /* 0x00000000fffff984 */ /* 0x000fe20000000800 */
[----:B------:R1:W-:Y:S01]  /*e9b0*/  @!P1 LDGSTS.E.BYPASS.LTC128B.128 [R128+0x3000], [R18.64] ;  /* 0x0300000012809fae */ /* 0x0003e2000b901d46 */
[----:B------:R-:W-:Y:S01]  /*e9c0*/  @P6 LEA.HI.X R23, R7, R135, R6, 0x1, P0 ;  /* 0x0000008707176211 */ /* 0x000fe200000f0c06 */
[----:B------:R-:W-:Y:S01]  /*e9d0*/  IMAD.MOV.U32 R135, RZ, RZ, R19 ;  /* 0x000000ffff877224 */ /* 0x000fe200078e0013 */
[----:B------:R-:W-:Y:S01]  /*e9e0*/  @!P1 LEA.HI.X R25, R16, R19, R5, 0x6, P5 ;  /* 0x0000001310199211 */ /* 0x000fe200028f3405 */
[----:B------:R1:W-:Y:S04]  /*e9f0*/  @P1 STS [R128+0x3000], RZ ;  /* 0x003000ff80001388 */ /* 0x0003e80000000800 */
[----:B------:R1:W-:Y:S04]  /*ea00*/  @P1 STS [R128+0x3004], RZ ;  /* 0x003004ff80001388 */ /* 0x0003e80000000800 */
        /* <DEDUP_REMOVED lines=27> */
.L_x_4609:
[----:B------:R-:W-:Y:S01]  /*ebc0*/  FMNMX.FTZ R3, R2, R12, !PT ;  /* 0x0000000c02037209 */ /* 0x000fe20007810000 */
[----:B-1----:R-:W-:Y:S01]  /*ebd0*/  LDSM.16.MT88.4 R24, [R122+0x7000] ;  /* 0x007000007a18783b */ /* 0x002fe20000004200 */
        /* <DEDUP_REMOVED lines=51> */
[----:B------:R-:W-:Y:S02]  /*ef10*/  FFMA.FTZ R3, R8, c[0x0][0x23c], -R101 ;  /* 0x00008f0008037a23 */ /* 0x000fe40000010865 */
[----:B------:R-:W-:Y:S02]  /*ef20*/  FFMA.FTZ R6, R10, c[0x0][0x23c], -R93 ;  /* 0x00008f000a067a23 */ /* 0x000fe4000001085d */
[----:B------:R-:W1:Y:S01]  /*ef30*/  LDSM.16.MT88.4 R8, [R122+0x6000] ;  /* 0x006000007a08783b */ /* 0x000e620000004200 */
[----:B------:R-:W-:Y:S01]  /*ef40*/  FMUL.FTZ R95, R95, c[0x0][0x23c] ;  /* 0x00008f005f5f7a20 */ /* 0x000fe20000410000 */
[----:B------:R-:W-:Y:S01]  /*ef50*/  MUFU.EX2 R3, R3 ;  /* 0x0000000300037308 */ /* 0x000fe20000000800 */
[----:B------:R-:W-:Y:S02]  /*ef60*/  FMUL.FTZ R0, R0, c[0x0][0x23c] ;  /* 0x00008f0000007a20 */ /* 0x000fe40000410000 */
[--C-:B------:R-:W-:Y:S02]  /*ef70*/  FFMA.FTZ R94, R12, c[0x0][0x23c], -R101.reuse ;  /* 0x00008f000c5e7a23 */ /* 0x100fe40000010865 */
[----:B------:R-:W-:-:S02]  /*ef80*/  FFMA.FTZ R86, R86, c[0x0][0x23c], -R101 ;  /* 0x00008f0056567a23 */ /* 0x000fc40000010865 */
[----:B------:R-:W-:Y:S01]  /*ef90*/  FFMA.FTZ R88, R88, c[0x0][0x23c], -R101 ;  /* 0x00008f0058587a23 */ /* 0x000fe20000010865 */
        /* <DEDUP_REMOVED lines=9> */
[----:B------:R-:W-:Y:S01]  /*f030*/  FFMA.FTZ R108, R108, c[0x0][0x23c], -R93 ;  /* 0x00008f006c6c7a23 */ /* 0x000fe2000001085d */
[----:B------:R-:W-:Y:S01]  /*f040*/  MUFU.EX2 R94, R94 ;  /* 0x0000005e005e7308 */ /* 0x000fe20000000800 */
[-C--:B--2---:R-:W-:Y:S02]  /*f050*/  FMUL.FTZ R28, R56, R95.reuse ;  /* 0x0000005f381c7220 */ /* 0x084fe40000410000 */
[-C--:B------:R-:W-:Y:S02]  /*f060*/  FMUL.FTZ R29, R57, R95.reuse ;  /* 0x0000005f391d7220 */ /* 0x080fe40000410000 */
[----:B------:R-:W-:-:S02]  /*f070*/  FMUL.FTZ R4, R80, R95 ;  /* 0x0000005f50047220 */ /* 0x000fc40000410000 */
[-C--:B------:R-:W-:Y:S01]  /*f080*/  FMUL.FTZ R5, R81, R95.reuse ;  /* 0x0000005f51057220 */ /* 0x080fe20000410000 */
[----:B------:R-:W2:Y:S01]  /*f090*/  MUFU.EX2 R86, R86 ;  /* 0x0000005600567308 */ /* 0x000ea20000000800 */
[-C--:B---3--:R-:W-:Y:S02]  /*f0a0*/  FMUL.FTZ R30, R58, R0.reuse ;  /* 0x000000003a1e7220 */ /* 0x088fe40000410000 */
[-C--:B------:R-:W-:Y:S02]  /*f0b0*/  FMUL.FTZ R31, R59, R0.reuse ;  /* 0x000000003b1f7220 */ /* 0x080fe40000410000 */
[----:B------:R-:W-:Y:S01]  /*f0c0*/  LDSM.16.MT88.4 R56, [R122+0x6400] ;  /* 0x006400007a38783b */ /* 0x000fe20000004200 */
[----:B------:R-:W-:Y:S02]  /*f0d0*/  FMUL.FTZ R7, R83, R0 ;  /* 0x0000000053077220 */ /* 0x000fe40000410000 */
[----:B------:R-:W-:Y:S01]  /*f0e0*/  MUFU.EX2 R88, R88 ;  /* 0x0000005800587308 */ /* 0x000fe20000000800 */
[----:B------:R-:W-:-:S02]  /*f0f0*/  FMUL.FTZ R36, R36, R95 ;  /* 0x0000005f24247220 */ /* 0x000fc40000410000 */
[----:B------:R-:W-:Y:S02]  /*f100*/  FMUL.FTZ R37, R37, R95 ;  /* 0x0000005f25257220 */ /* 0x000fe40000410000 */
[-C--:B------:R-:W-:Y:S02]  /*f110*/  FMUL.FTZ R38, R38, R0.reuse ;  /* 0x0000000026267220 */ /* 0x080fe40000410000 */
[----:B------:R-:W-:Y:S01]  /*f120*/  FMUL.FTZ R39, R39, R0 ;  /* 0x0000000027277220 */ /* 0x000fe20000410000 */
[----:B------:R-:W-:Y:S01]  /*f130*/  MUFU.EX2 R85, R85 ;  /* 0x0000005500557308 */ /* 0x000fe20000000800 */
[----:B--2---:R-:W-:Y:S01]  /*f140*/  F2FP.PACK_AB R80, R86, R94 ;  /* 0x0000005e5650723e */ /* 0x004fe200000000ff */
[--C-:B------:R-:W-:Y:S02]  /*f150*/  FFMA.FTZ R107, R150, c[0x0][0x23c], -R93.reuse ;  /* 0x00008f00966b7a23 */ /* 0x100fe4000001085d */
[--C-:B------:R-:W-:Y:S02]  /*f160*/  FFMA.FTZ R104, R104, c[0x0][0x23c], -R93.reuse ;  /* 0x00008f0068687a23 */ /* 0x100fe4000001085d */
[----:B------:R-:W-:-:S02]  /*f170*/  FFMA.FTZ R103, R148, c[0x0][0x23c], -R93 ;  /* 0x00008f0094677a23 */ /* 0x000fc4000001085d */
[----:B------:R-:W2:Y:S01]  /*f180*/  MUFU.EX2 R92, R92 ;  /* 0x0000005c005c7308 */ /* 0x000ea20000000800 */
[-C--:B------:R-:W-:Y:S02]  /*f190*/  FMUL.FTZ R20, R48, R95.reuse ;  /* 0x0000005f30147220 */ /* 0x080fe40000410000 */
[-C--:B------:R-:W-:Y:S02]  /*f1a0*/  FMUL.FTZ R21, R49, R95.reuse ;  /* 0x0000005f31157220 */ /* 0x080fe40000410000 */
[-C--:B------:R-:W-:Y:S02]  /*f1b0*/  FMUL.FTZ R22, R50, R0.reuse ;  /* 0x0000000032167220 */ /* 0x080fe40000410000 */
[----:B------:R-:W-:Y:S01]  /*f1c0*/  FMUL.FTZ R23, R51, R0 ;  /* 0x0000000033177220 */ /* 0x000fe20000410000 */
[----:B------:R3:W-:Y:S01]  /*f1d0*/  MUFU.EX2 R2, R6 ;  /* 0x0000000600027308 */ /* 0x0007e20000000800 */
[-C--:B------:R-:W-:Y:S01]  /*f1e0*/  FMUL.FTZ R52, R52, R95.reuse ;  /* 0x0000005f34347220 */ /* 0x080fe20000410000 */
[----:B------:R-:W-:Y:S01]  /*f1f0*/  LDSM.16.MT88.4 R48, [R120+0x8000] ;  /* 0x008000007830783b */ /* 0x000fe20000004200 */
[----:B------:R-:W-:-:S02]  /*f200*/  FMUL.FTZ R53, R53, R95 ;  /* 0x0000005f35357220 */ /* 0x000fc40000410000 */
[-C--:B------:R-:W-:Y:S02]  /*f210*/  FMUL.FTZ R54, R54, R0.reuse ;  /* 0x0000000036367220 */ /* 0x080fe40000410000 */
[-C--:B------:R-:W-:Y:S01]  /*f220*/  FMUL.FTZ R55, R55, R0.reuse ;  /* 0x0000000037377220 */ /* 0x080fe20000410000 */
[----:B------:R-:W4:Y:S01]  /*f230*/  MUFU.EX2 R91, R91 ;  /* 0x0000005b005b7308 */ /* 0x000f220000000800 */
[----:B--2---:R-:W-:Y:S01]  /*f240*/  F2FP.PACK_AB R81, R92, R85 ;  /* 0x000000555c51723e */ /* 0x004fe200000000ff */
[-C--:B------:R-:W-:Y:S02]  /*f250*/  FMUL.FTZ R60, R60, R95.reuse ;  /* 0x0000005f3c3c7220 */ /* 0x080fe40000410000 */
[----:B------:R-:W-:Y:S02]  /*f260*/  FMUL.FTZ R61, R61, R95 ;  /* 0x0000005f3d3d7220 */ /* 0x000fe40000410000 */
[-C--:B------:R-:W-:Y:S02]  /*f270*/  FMUL.FTZ R62, R62, R0.reuse ;  /* 0x000000003e3e7220 */ /* 0x080fe40000410000 */
[----:B---3--:R-:W-:Y:S01]  /*f280*/  FMUL.FTZ R6, R82, R0 ;  /* 0x0000000052067220 */ /* 0x008fe20000410000 */
[----:B------:R-:W-:Y:S01]  /*f290*/  F2FP.PACK_AB R82, R3, R88 ;  /* 0x000000580352723e */ /* 0x000fe200000000ff */
[----:B------:R-:W-:Y:S01]  /*f2a0*/  MUFU.EX2 R110, R110 ;  /* 0x0000006e006e7308 */ /* 0x000fe20000000800 */
[----:B------:R-:W-:-:S02]  /*f2b0*/  FMUL.FTZ R63, R63, R0 ;  /* 0x000000003f3f7220 */ /* 0x000fc40000410000 */
[-C--:B------:R-:W-:Y:S02]  /*f2c0*/  FMUL.FTZ R12, R40, R95.reuse ;  /* 0x0000005f280c7220 */ /* 0x080fe40000410000 */
[-C--:B------:R-:W-:Y:S01]  /*f2d0*/  FMUL.FTZ R13, R41, R95.reuse ;  /* 0x0000005f290d7220 */ /* 0x080fe20000410000 */
[----:B----4-:R-:W-:Y:S01]  /*f2e0*/  F2FP.PACK_AB R83, R91, R2 ;  /* 0x000000025b53723e */ /* 0x010fe200000000ff */
[-C--:B------:R-:W-:Y:S01]  /*f2f0*/  FMUL.FTZ R14, R42, R0.reuse ;  /* 0x000000002a0e7220 */ /* 0x080fe20000410000 */
[----:B------:R-:W2:Y:S01]  /*f300*/  MUFU.EX2 R109, R109 ;  /* 0x0000006d006d7308 */ /* 0x000ea20000000800 */
[----:B------:R-:W-:Y:S02]  /*f310*/  FMUL.FTZ R15, R43, R0 ;  /* 0x000000002b0f7220 */ /* 0x000fe40000410000 */
[-C--:B------:R-:W-:Y:S01]  /*f320*/  FMUL.FTZ R44, R44, R95.reuse ;  /* 0x0000005f2c2c7220 */ /* 0x080fe20000410000 */
[----:B------:R-:W3:Y:S01]  /*f330*/  LDSM.16.MT88.4 R40, [R122+0x8000] ;  /* 0x008000007a28783b */ /* 0x000ee20000004200 */
[----:B-1----:R-:W-:Y:S01]  /*f340*/  HMMA.16816.F32 R4, R80, R8, R4 ;  /* 0x000000085004723c */ /* 0x002fe20000001804 */
[----:B------:R-:W-:-:S02]  /*f350*/  FMUL.FTZ R45, R45, R95 ;  /* 0x0000005f2d2d7220 */ /* 0x000fc40000410000 */
[----:B------:R-:W-:Y:S01]  /*f360*/  MUFU.EX2 R106, R106 ;  /* 0x0000006a006a7308 */ /* 0x000fe20000000800 */
[-C--:B------:R-:W-:Y:S02]  /*f370*/  FMUL.FTZ R46, R46, R0.reuse ;  /* 0x000000002e2e7220 */ /* 0x080fe40000410000 */
[-C--:B------:R-:W-:Y:S02]  /*f380*/  FMUL.FTZ R47, R47, R0.reuse ;  /* 0x000000002f2f7220 */ /* 0x080fe40000410000 */
[----:B------:R-:W-:Y:S01]  /*f390*/  HMMA.16816.F32 R8, R80, R10, R36 ;  /* 0x0000000a5008723c */ /* 0x000fe20000001824 */
[-C--:B------:R-:W-:Y:S02]  /*f3a0*/  FMUL.FTZ R76, R76, R95.reuse ;  /* 0x0000005f4c4c7220 */ /* 0x080fe40000410000 */
[----:B------:R-:W1:Y:S01]  /*f3b0*/  MUFU.EX2 R105, R105 ;  /* 0x0000006900697308 */ /* 0x000e620000000800 */
[----:B------:R-:W-:Y:S02]  /*f3c0*/  FMUL.FTZ R77, R77, R95 ;  /* 0x0000005f4d4d7220 */ /* 0x000fe40000410000 */
[----:B------:R-:W-:-:S02]  /*f3d0*/  FMUL.FTZ R78, R78, R0 ;  /* 0x000000004e4e7220 */ /* 0x000fc40000410000 */
[C---:B------:R-:W-:Y:S01]  /*f3e0*/  HMMA.16816.F32 R20, R80.reuse, R24, R20 ;  /* 0x000000185014723c */ /* 0x040fe20000001814 */
[-C--:B------:R-:W-:Y:S02]  /*f3f0*/  FMUL.FTZ R36, R64, R95.reuse ;  /* 0x0000005f40247220 */ /* 0x080fe40000410000 */
[----:B------:R-:W-:Y:S01]  /*f400*/  MUFU.EX2 R108, R108 ;  /* 0x0000006c006c7308 */ /* 0x000fe20000000800 */
[----:B------:R-:W-:Y:S02]  /*f410*/  FMUL.FTZ R37, R65, R95 ;  /* 0x0000005f41257220 */ /* 0x000fe40000410000 */
[-C--:B------:R-:W-:Y:S02]  /*f420*/  FMUL.FTZ R38, R66, R0.reuse ;  /* 0x0000000042267220 */ /* 0x080fe40000410000 */
[----:B------:R-:W-:Y:S01]  /*f430*/  HMMA.16816.F32 R28, R80, R32, R28 ;  /* 0x00000020501c723c */ /* 0x000fe2000000181c */
[-C--:B------:R-:W-:Y:S02]  /*f440*/  FMUL.FTZ R39, R67, R0.reuse ;  /* 0x0000000043277220 */ /* 0x080fe40000410000 */
[----:B------:R-:W4:Y:S01]  /*f450*/  MUFU.EX2 R107, R107 ;  /* 0x0000006b006b7308 */ /* 0x000f220000000800 */
[----:B------:R-:W-:-:S02]  /*f460*/  FMUL.FTZ R79, R79, R0 ;  /* 0x000000004f4f7220 */ /* 0x000fc40000410000 */
[-C--:B------:R-:W-:Y:S02]  /*f470*/  FMUL.FTZ R72, R72, R95.reuse ;  /* 0x0000005f48487220 */ /* 0x080fe40000410000 */
[C---:B------:R-:W-:Y:S01]  /*f480*/  HMMA.16816.F32 R24, R80.reuse, R26, R52 ;  /* 0x0000001a5018723c */ /* 0x040fe20000001834 */
[----:B------:R-:W-:Y:S02]  /*f490*/  FMUL.FTZ R73, R73, R95 ;  /* 0x0000005f49497220 */ /* 0x000fe40000410000 */
[----:B------:R-:W-:Y:S01]  /*f4a0*/  MUFU.EX2 R104, R104 ;  /* 0x0000006800687308 */ /* 0x000fe20000000800 */
[-C--:B------:R-:W-:Y:S02]  /*f4b0*/  FMUL.FTZ R74, R74, R0.reuse ;  /* 0x000000004a4a7220 */ /* 0x080fe40000410000 */
[----:B------:R-:W-:Y:S01]  /*f4c0*/  FMUL.FTZ R75, R75, R0 ;  /* 0x000000004b4b7220 */ /* 0x000fe20000410000 */
[----:B--2---:R-:W-:Y:S01]  /*f4d0*/  F2FP.PACK_AB R52, R109, R110 ;  /* 0x0000006e6d34723e */ /* 0x004fe200000000ff */
[----:B------:R-:W-:Y:S01]  /*f4e0*/  HMMA.16816.F32 R32, R80, R34, R60 ;  /* 0x000000225020723c */ /* 0x000fe2000000183c */
[----:B-1----:R-:W-:Y:S01]  /*f4f0*/  F2FP.PACK_AB R54, R105, R106 ;  /* 0x0000006a6936723e */ /* 0x002fe200000000ff */
[----:B------:R-:W1:Y:S01]  /*f500*/  LDSM.16.MT88.4 R60, [R120+0x6400] ;  /* 0x00640000783c783b */ /* 0x000e620000004200 */
[----:B------:R-:W2:Y:S01]  /*f510*/  MUFU.EX2 R103, R103 ;  /* 0x0000006700677308 */ /* 0x000ea20000000800 */
[----:B----4-:R-:W-:Y:S01]  /*f520*/  F2FP.PACK_AB R53, R107, R108 ;  /* 0x0000006c6b35723e */ /* 0x010fe200000000ff */
[----:B------:R-:W-:-:S02]  /*f530*/  FFMA.FTZ R113, R118, c[0x0][0x23c], -R101 ;  /* 0x00008f0076717a23 */ /* 0x000fc40000010865 */
[--C-:B------:R-:W-:Y:S01]  /*f540*/  FFMA.FTZ R138, R138, c[0x0][0x23c], -R101.reuse ;  /* 0x00008f008a8a7a23 */ /* 0x100fe20000010865 */
[C---:B------:R-:W-:Y:S01]  /*f550*/  HMMA.16816.F32 R12, R80.reuse, R16, R12 ;  /* 0x00000010500c723c */ /* 0x040fe2000000180c */
[--C-:B------:R-:W-:Y:S02]  /*f560*/  FFMA.FTZ R111, R140, c[0x0][0x23c], -R101.reuse ;  /* 0x00008f008c6f7a23 */ /* 0x100fe40000010865 */
[----:B------:R-:W-:Y:S01]  /*f570*/  FFMA.FTZ R118, R146, c[0x0][0x23c], -R101 ;  /* 0x00008f0092767a23 */ /* 0x000fe20000010865 */
[----:B------:R-:W-:Y:S01]  /*f580*/  MUFU.EX2 R113, R113 ;  /* 0x0000007100717308 */ /* 0x000fe20000000800 */
[--C-:B------:R-:W-:Y:S02]  /*f590*/  FFMA.FTZ R117, R136, c[0x0][0x23c], -R93.reuse ;  /* 0x00008f0088757a23 */ /* 0x100fe4000001085d */
[--C-:B------:R-:W-:Y:S01]  /*f5a0*/  FFMA.FTZ R116, R116, c[0x0][0x23c], -R93.reuse ;  /* 0x00008f0074747a23 */ /* 0x100fe2000001085d */
[----:B------:R-:W-:Y:S01]  /*f5b0*/  HMMA.16816.F32 R16, R80, R18, R44 ;  /* 0x000000125010723c */ /* 0x000fe2000000182c */
[--C-:B------:R-:W-:Y:S01]  /*f5c0*/  FFMA.FTZ R112, R112, c[0x0][0x23c], -R93.reuse ;  /* 0x00008f0070707a23 */ /* 0x100fe2000001085d */
[----:B--2---:R-:W-:Y:S01]  /*f5d0*/  F2FP.PACK_AB R55, R103, R104 ;  /* 0x000000686737723e */ /* 0x004fe200000000ff */
[----:B------:R-:W-:Y:S01]  /*f5e0*/  FFMA.FTZ R115, R114, c[0x0][0x23c], -R93 ;  /* 0x00008f0072737a23 */ /* 0x000fe2000001085d */
[----:B------:R-:W-:Y:S01]  /*f5f0*/  MUFU.EX2 R138, R138 ;  /* 0x0000008a008a7308 */ /* 0x000fe20000000800 */
[----:B------:R-:W-:-:S03]  /*f600*/  FFMA.FTZ R114, R99, c[0x0][0x23c], -R101 ;  /* 0x00008f0063727a23 */ /* 0x000fc60000010865 */
[----:B---3--:R-:W-:Y:S01]  /*f610*/  HMMA.16816.F32 R36, R80, R40, R36 ;  /* 0x000000285024723c */ /* 0x008fe20000001824 */
[-C--:B------:R-:W-:Y:S02]  /*f620*/  FMUL.FTZ R44, R68, R95.reuse ;  /* 0x0000005f442c7220 */ /* 0x080fe40000410000 */
[----:B------:R-:W-:Y:S02]  /*f630*/  FMUL.FTZ R45, R69, R95 ;  /* 0x0000005f452d7220 */ /* 0x000fe40000410000 */
[-C--:B------:R-:W-:Y:S01]  /*f640*/  FMUL.FTZ R46, R70, R0.reuse ;  /* 0x00000000462e7220 */ /* 0x080fe20000410000 */
[----:B------:R-:W-:Y:S01]  /*f650*/  MUFU.EX2 R111, R111 ;  /* 0x0000006f006f7308 */ /* 0x000fe20000000800 */
[----:B------:R-:W-:Y:S01]  /*f660*/  FMUL.FTZ R47, R71, R0 ;  /* 0x00000000472f7220 */ /* 0x000fe20000410000 */
[----:B------:R-:W-:Y:S01]  /*f670*/  HMMA.16816.F32 R4, R52, R56, R4 ;  /* 0x000000383404723c */ /* 0x000fe20000001804 */
[--C-:B------:R-:W-:Y:S02]  /*f680*/  FFMA.FTZ R97, R97, c[0x0][0x23c], -R101.reuse ;  /* 0x00008f0061617a23 */ /* 0x100fe40000010865 */
[----:B------:R-:W-:-:S02]  /*f690*/  FFMA.FTZ R99, R102, c[0x0][0x23c], -R101 ;  /* 0x00008f0066637a23 */ /* 0x000fc40000010865 */
[----:B------:R-:W-:Y:S01]  /*f6a0*/  FFMA.FTZ R100, R100, c[0x0][0x23c], -R101 ;  /* 0x00008f0064647a23 */ /* 0x000fe20000010865 */
[----:B------:R-:W-:Y:S01]  /*f6b0*/  MUFU.EX2 R118, R118 ;  /* 0x0000007600767308 */ /* 0x000fe20000000800 */
[--C-:B------:R-:W-:Y:S01]  /*f6c0*/  FFMA.FTZ R101, R98, c[0x0][0x23c], -R93.reuse ;  /* 0x00008f0062657a23 */ /* 0x100fe2000001085d */
[C---:B------:R-:W-:Y:S01]  /*f6d0*/  HMMA.16816.F32 R8, R52.reuse, R58, R8 ;  /* 0x0000003a3408723c */ /* 0x040fe20000001808 */
[----:B------:R-:W2:Y:S01]  /*f6e0*/  LDSM.16.MT88.4 R56, [R122+0x7400] ;  /* 0x007400007a38783b */ /* 0x000ea20000004200 */
[--C-:B------:R-:W-:Y:S02]  /*f6f0*/  FFMA.FTZ R96, R96, c[0x0][0x23c], -R93.reuse ;  /* 0x00008f0060607a23 */ /* 0x100fe4000001085d */
[--C-:B------:R-:W-:Y:S02]  /*f700*/  FFMA.FTZ R98, R84, c[0x0][0x23c], -R93.reuse ;  /* 0x00008f0054627a23 */ /* 0x100fe4000001085d */
[----:B------:R-:W-:Y:S01]  /*f710*/  MUFU.EX2 R117, R117 ;  /* 0x0000007500757308 */ /* 0x000fe20000000800 */
[----:B------:R-:W-:Y:S01]  /*f720*/  FFMA.FTZ R93, R87, c[0x0][0x23c], -R93 ;  /* 0x00008f00575d7a23 */ /* 0x000fe2000001085d */
[----:B-1----:R-:W-:Y:S01]  /*f730*/  HMMA.16816.F32 R12, R52, R60, R12 ;  /* 0x0000003c340c723c */ /* 0x002fe2000000180c */
[----:B------:R-:W-:-:S04]  /*f740*/  FFMA.FTZ R95, R143, R95, R94 ;  /* 0x0000005f8f5f7223 */ /* 0x000fc8000001005e */
[----:B------:R-:W-:Y:S01]  /*f750*/  FADD.FTZ R95, R86, R95 ;  /* 0x0000005f565f7221 */ /* 0x000fe20000010000 */
[----:B------:R-:W-:Y:S02]  /*f760*/  MUFU.EX2 R116, R116 ;  /* 0x0000007400747308 */ /* 0x000fe40000000800 */
[----:B------:R-:W-:Y:S01]  /*f770*/  HMMA.16816.F32 R16, R52, R62, R16 ;  /* 0x0000003e3410723c */ /* 0x000fe20000001810 */
[----:B------:R-:W1:Y:S01]  /*f780*/  LDSM.16.MT88.4 R60, [R120+0x7400] ;  /* 0x00740000783c783b */ /* 0x000e620000004200 */
[----:B------:R-:W-:-:S04]  /*f790*/  FADD.FTZ R88, R88, R95 ;  /* 0x0000005f58587221 */ /* 0x000fc80000010000 */
[----:B------:R-:W-:Y:S01]  /*f7a0*/  MUFU.EX2 R112, R112 ;  /* 0x0000007000707308 */ /* 0x000fe20000000800 */
[----:B------:R-:W-:Y:S01]  /*f7b0*/  FADD.FTZ R3, R3, R88 ;  /* 0x0000005803037221 */ /* 0x000fe20000010000 */
[----:B------:R-:W-:Y:S01]  /*f7c0*/  HMMA.16816.F32 R40, R80, R42, R76 ;  /* 0x0000002a5028723c */ /* 0x000fe2000000184c */
[----:B------:R-:W-:Y:S02]  /*f7d0*/  LDSM.16.MT88.4 R76, [R122+0x8800] ;  /* 0x008800007a4c783b */ /* 0x000fe40000004200 */
[----:B------:R-:W-:-:S03]  /*f7e0*/  FADD.FTZ R110, R110, R3 ;  /* 0x000000036e6e7221 */ /* 0x000fc60000010000 */
[----:B------:R-:W-:Y:S01]  /*f7f0*/  MUFU.EX2 R115, R115 ;  /* 0x0000007300737308 */ /* 0x000fe20000000800 */
[----:B------:R-:W-:Y:S01]  /*f800*/  FADD.FTZ R109, R109, R110 ;  /* 0x0000006e6d6d7221 */ /* 0x000fe20000010000 */
[C---:B------:R-:W-:Y:S06]  /*f810*/  HMMA.16816.F32 R44, R80.reuse, R48, R44 ;  /* 0x00000030502c723c */ /* 0x040fec000000182c */
[----:B------:R-:W-:Y:S02]  /*f820*/  MUFU.EX2 R97, R97 ;  /* 0x0000006100617308 */ /* 0x000fe40000000800 */
[----:B------:R-:W-:Y:S01]  /*f830*/  HMMA.16816.F32 R48, R80, R50, R72 ;  /* 0x000000325030723c */ /* 0x000fe20000001848 */
[----:B------:R-:W-:Y:S05]  /*f840*/  LDSM.16.MT88.4 R72, [R120+0x8800] ;  /* 0x008800007848783b */ /* 0x000fea0000004200 */
[----:B------:R-:W3:Y:S02]  /*f850*/  MUFU.EX2 R114, R114 ;  /* 0x0000007200727308 */ /* 0x000ee40000000800 */
[C---:B--2---:R-:W-:Y:S06]  /*f860*/  HMMA.16816.F32 R20, R52.reuse, R56, R20 ;  /* 0x000000383414723c */ /* 0x044fec0000001814 */
[----:B------:R-:W-:Y:S02]  /*f870*/  MUFU.EX2 R99, R99 ;  /* 0x0000006300637308 */ /* 0x000fe40000000800 */
[C---:B------:R-:W-:Y:S01]  /*f880*/  HMMA.16816.F32 R24, R52.reuse, R58, R24 ;  /* 0x0000003a3418723c */ /* 0x040fe20000001818 */
[----:B------:R-:W2:Y:S05]  /*f890*/  LDSM.16.MT88.4 R56, [R122+0x8400] ;  /* 0x008400007a38783b */ /* 0x000eaa0000004200 */
[----:B------:R-:W4:Y:S01]  /*f8a0*/  MUFU.EX2 R100, R100 ;  /* 0x0000006400647308 */ /* 0x000f220000000800 */
[----:B---3--:R-:W-:Y:S01]  /*f8b0*/  F2FP.PACK_AB R84, R114, R97 ;  /* 0x000000617254723e */ /* 0x008fe200000000ff */
[C---:B-1----:R-:W-:Y:S06]  /*f8c0*/  HMMA.16816.F32 R28, R52.reuse, R60, R28 ;  /* 0x0000003c341c723c */ /* 0x042fec000000181c */
[----:B------:R-:W-:Y:S02]  /*f8d0*/  MUFU.EX2 R96, R96 ;  /* 0x0000006000607308 */ /* 0x000fe40000000800 */
[----:B------:R-:W-:Y:S01]  /*f8e0*/  HMMA.16816.F32 R32, R52, R62, R32 ;  /* 0x0000003e3420723c */ /* 0x000fe20000001820 */
[----:B------:R-:W1:Y:S05]  /*f8f0*/  LDSM.16.MT88.4 R60, [R120+0x8400] ;  /* 0x00840000783c783b */ /* 0x000e6a0000004200 */
[----:B------:R-:W-:Y:S01]  /*f900*/  MUFU.EX2 R101, R101 ;  /* 0x0000006500657308 */ /* 0x000fe20000000800 */
[----:B----4-:R-:W-:-:S07]  /*f910*/  F2FP.PACK_AB R86, R100, R99 ;  /* 0x000000636456723e */ /* 0x010fce00000000ff */
[----:B------:R-:W-:Y:S08]  /*f920*/  MUFU.EX2 R98, R98 ;  /* 0x0000006200627308 */ /* 0x000ff00000000800 */
[----:B------:R-:W3:Y:S01]  /*f930*/  MUFU.EX2 R93, R93 ;  /* 0x0000005d005d7308 */ /* 0x000ee20000000800 */
[C---:B--2---:R-:W-:Y:S08]  /*f940*/  HMMA.16816.F32 R36, R52.reuse, R56, R36 ;  /* 0x000000383424723c */ /* 0x044ff00000001824 */
[----:B------:R-:W-:Y:S01]  /*f950*/  HMMA.16816.F32 R40, R52, R58, R40 ;  /* 0x0000003a3428723c */ /* 0x000fe20000001828 */
[----:B------:R-:W2:Y:S01]  /*f960*/  LDSM.16.MT88.4 R56, [R122+0x6800] ;  /* 0x006800007a38783b */ /* 0x000ea20000004200 */
[----:B---3--:R-:W-:-:S06]  /*f970*/  F2FP.PACK_AB R87, R93, R98 ;  /* 0x000000625d57723e */ /* 0x008fcc00000000ff */
[C---:B-1----:R-:W-:Y:S08]  /*f980*/  HMMA.16816.F32 R44, R52.reuse, R60, R44 ;  /* 0x0000003c342c723c */ /* 0x042ff0000000182c */
[----:B------:R-:W-:Y:S01]  /*f990*/  HMMA.16816.F32 R48, R52, R62, R48 ;  /* 0x0000003e3430723c */ /* 0x000fe20000001830 */
[----:B------:R-:W1:Y:S06]  /*f9a0*/  LDSM.16.MT88.4 R60, [R120+0x6800] ;  /* 0x00680000783c783b */ /* 0x000e6c0000004200 */
[----:B------:R-:W-:-:S02]  /*f9b0*/  F2FP.PACK_AB R52, R138, R113 ;  /* 0x000000718a34723e */ /* 0x000fc400000000ff */
[----:B------:R-:W-:Y:S02]  /*f9c0*/  F2FP.PACK_AB R53, R116, R117 ;  /* 0x000000757435723e */ /* 0x000fe400000000ff */
[----:B------:R-:W-:Y:S02]  /*f9d0*/  F2FP.PACK_AB R54, R118, R111 ;  /* 0x0000006f7636723e */ /* 0x000fe400000000ff */
[----:B------:R-:W-:-:S07]  /*f9e0*/  F2FP.PACK_AB R55, R115, R112 ;  /* 0x000000707337723e */ /* 0x000fce00000000ff */
[C---:B------:R-:W-:Y:S01]  /*f9f0*/  HMMA.16816.F32 R64, R52.reuse, R76, R36 ;  /* 0x0000004c3440723c */ /* 0x040fe20000001824 */
[----:B------:R-:W-:Y:S07]  /*fa00*/  LDSM.16.MT88.4 R36, [R122+0x6c00] ;  /* 0x006c00007a24783b */ /* 0x000fee0000004200 */
[C---:B--2---:R-:W-:Y:S08]  /*fa10*/  HMMA.16816.F32 R4, R52.reuse, R56, R4 ;  /* 0x000000383404723c */ /* 0x044ff00000001804 */
[C---:B------:R-:W-:Y:S01]  /*fa20*/  HMMA.16816.F32 R8, R52.reuse, R58, R8 ;  /* 0x0000003a3408723c */ /* 0x040fe20000001808 */
[----:B------:R-:W2:Y:S07]  /*fa30*/  LDSM.16.MT88.4 R56, [R122+0x7800] ;  /* 0x007800007a38783b */ /* 0x000eae0000004200 */
[C---:B------:R-:W-:Y:S01]  /*fa40*/  HMMA.16816.F32 R68, R52.reuse, R72, R44 ;  /* 0x000000483444723c */ /* 0x040fe2000000182c */
[----:B------:R-:W-:Y:S07]  /*fa50*/  LDSM.16.MT88.4 R44, [R120+0x6c00] ;  /* 0x006c0000782c783b */ /* 0x000fee0000004200 */
[C---:B-1----:R-:W-:Y:S08]  /*fa60*/  HMMA.16816.F32 R12, R52.reuse, R60, R12 ;  /* 0x0000003c340c723c */ /* 0x042ff0000000180c */
[C---:B------:R-:W-:Y:S01]  /*fa70*/  HMMA.16816.F32 R16, R52.reuse, R62, R16 ;  /* 0x0000003e3410723c */ /* 0x040fe20000001810 */
[----:B------:R-:W-:Y:S07]  /*fa80*/  LDSM.16.MT88.4 R60, [R120+0x7c00] ;  /* 0x007c0000783c783b */ /* 0x000fee0000004200 */
[C---:B------:R-:W-:Y:S08]  /*fa90*/  HMMA.16816.F32 R76, R52.reuse, R78, R40 ;  /* 0x0000004e344c723c */ /* 0x040ff00000001828 */
[C---:B------:R-:W-:Y:S08]  /*faa0*/  HMMA.16816.F32 R72, R52.reuse, R74, R48 ;  /* 0x0000004a3448723c */ /* 0x040ff00000001830 */
[C---:B--2---:R-:W-:Y:S08]  /*fab0*/  HMMA.16816.F32 R20, R52.reuse, R56, R20 ;  /* 0x000000383414723c */ /* 0x044ff00000001814 */
[C---:B------:R-:W-:Y:S01]  /*fac0*/  HMMA.16816.F32 R24, R52.reuse, R58, R24 ;  /* 0x0000003a3418723c */ /* 0x040fe20000001818 */
[----:B------:R-:W1:Y:S07]  /*fad0*/  LDSM.16.MT88.4 R56, [R120+0x7800] ;  /* 0x007800007838783b */ /* 0x000e6e0000004200 */
[C---:B-1----:R-:W-:Y:S07]  /*fae0*/  HMMA.16816.F32 R28, R52.reuse, R56, R28 ;  /* 0x00000038341c723c */ /* 0x042fee000000181c */
[----:B------:R-:W-:Y:S01]  /*faf0*/  FFMA.FTZ R57, R142, R0, R85 ;  /* 0x000000008e397223 */ /* 0x000fe20000010055 */
[----:B------:R-:W-:Y:S01]  /*fb00*/  F2FP.PACK_AB R85, R101, R96 ;  /* 0x000000606555723e */ /* 0x000fe200000000ff */
[----:B------:R-:W-:Y:S01]  /*fb10*/  HMMA.16816.F32 R32, R52, R58, R32 ;  /* 0x0000003a3420723c */ /* 0x000fe20000001820 */
[----:B------:R-:W1:Y:S01]  /*fb20*/  LDSM.16.MT88.4 R52, [R122+0x7c00] ;  /* 0x007c00007a34783b */ /* 0x000e620000004200 */
[----:B------:R-:W-:-:S04]  /*fb30*/  FADD.FTZ R0, R106, R109 ;  /* 0x0000006d6a007221 */ /* 0x000fc80000010000 */
[----:B------:R-:W-:Y:S02]  /*fb40*/  FADD.FTZ R0, R105, R0 ;  /* 0x0000000069007221 */ /* 0x000fe40000010000 */
[----:B------:R-:W-:Y:S01]  /*fb50*/  HMMA.16816.F32 R80, R84, R36, R4 ;  /* 0x000000245450723c */ /* 0x000fe20000001804 */
[----:B------:R-:W-:Y:S01]  /*fb60*/  LDSM.16.MT88.4 R4, [R120+0x8c00] ;  /* 0x008c00007804783b */ /* 0x000fe20000004200 */
[----:B------:R-:W-:Y:S01]  /*fb70*/  FADD.FTZ R113, R113, R0 ;  /* 0x0000000071717221 */ /* 0x000fe20000010000 */
[----:B------:R-:W-:-:S03]  /*fb80*/  MOV R0, R89 ;  /* 0x0000005900007202 */ /* 0x000fc60000000f00 */
[----:B------:R-:W-:Y:S02]  /*fb90*/  FADD.FTZ R138, R138, R113 ;  /* 0x000000718a8a7221 */ /* 0x000fe40000010000 */
[----:B------:R-:W-:Y:S01]  /*fba0*/  HMMA.16816.F32 R36, R84, R38, R8 ;  /* 0x000000265424723c */ /* 0x000fe20000001808 */
[----:B------:R-:W2:Y:S01]  /*fbb0*/  LDSM.16.MT88.4 R8, [R122+0x8c00] ;  /* 0x008c00007a08783b */ /* 0x000ea20000004200 */
[----:B------:R-:W-:-:S04]  /*fbc0*/  FADD.FTZ R111, R111, R138 ;  /* 0x0000008a6f6f7221 */ /* 0x000fc80000010000 */
[----:B------:R-:W-:Y:S02]  /*fbd0*/  FADD.FTZ R118, R118, R111 ;  /* 0x0000006f76767221 */ /* 0x000fe40000010000 */
[----:B------:R-:W-:Y:S02]  /*fbe0*/  HMMA.16816.F32 R40, R84, R44, R12 ;  /* 0x0000002c5428723c */ /* 0x000fe4000000180c */
[----:B------:R-:W-:-:S04]  /*fbf0*/  FADD.FTZ R97, R97, R118 ;  /* 0x0000007661617221 */ /* 0x000fc80000010000 */
[----:B------:R-:W-:Y:S02]  /*fc00*/  FADD.FTZ R114, R114, R97 ;  /* 0x0000006172727221 */ /* 0x000fe40000010000 */
[----:B------:R-:W-:Y:S01]  /*fc10*/  FADD.FTZ R13, R92, R57 ;  /* 0x000000395c0d7221 */ /* 0x000fe20000010000 */
[C---:B------:R-:W-:Y:S01]  /*fc20*/  HMMA.16816.F32 R44, R84.reuse, R46, R16 ;  /* 0x0000002e542c723c */ /* 0x040fe20000001810 */
[----:B------:R-:W-:Y:S02]  /*fc30*/  FADD.FTZ R99, R99, R114 ;  /* 0x0000007263637221 */ /* 0x000fe40000010000 */
[----:B------:R-:W-:Y:S02]  /*fc40*/  FADD.FTZ R2, R2, R13 ;  /* 0x0000000d02027221 */ /* 0x000fe40000010000 */
[----:B------:R-:W-:Y:S02]  /*fc50*/  FADD.FTZ R143, R100, R99 ;  /* 0x00000063648f7221 */ /* 0x000fe40000010000 */
        /* <DEDUP_REMOVED lines=22> */
.L_x_4606:
[----:B------:R-:W-:-:S13]  /*fdc0*/  ISETP.GT.AND P0, PT, R139, R126, PT ;  /* 0x0000007e8b00720c */ /* 0x000fda0003f04270 */
        /* <DEDUP_REMOVED lines=11> */
.L_x_4616:
        /* <DEDUP_REMOVED lines=66> */
.L_x_4613:
        /* <DEDUP_REMOVED lines=26> */
[----:B------:R-:W-:Y:S03]  /*10440*/  ISETP.GT.AND P0, PT, R139, R126, PT ;  /* 0x0000007e8b00720c */ /* 0x000fe60003f04270 */
        /* <DEDUP_REMOVED lines=166> */
.L_x_4615:
        /* <DEDUP_REMOVED lines=47> */
.L_x_4614:
        /* <DEDUP_REMOVED lines=55> */
[--C-:B------:R-:W-:Y:S01]  /*11510*/  FFMA.FTZ R98, R5, c[0x0][0x23c], -R102.reuse ;  /* 0x00008f0005627a23 */ /* 0x100fe20000010866 */
[----:B------:R-:W-:Y:S01]  /*11520*/  ISETP.GT.AND P0, PT, R139, R126, PT ;  /* 0x0000007e8b00720c */ /* 0x000fe20003f04270 */
[--C-:B------:R-:W-:Y:S02]  /*11530*/  FFMA.FTZ R96, R8, c[0x0][0x23c], -R102.reuse ;  /* 0x00008f0008607a23 */ /* 0x100fe40000010866 */
[--C-:B------:R-:W-:Y:S01]  /*11540*/  FFMA.FTZ R99, R6, c[0x0][0x23c], -R97.reuse ;  /* 0x00008f0006637a23 */ /* 0x100fe20000010861 */
[----:B------:R-:W-:Y:S01]  /*11550*/  MUFU.EX2 R87, R87 ;  /* 0x0000005700577308 */ /* 0x000fe20000000800 */
[--C-:B------:R-:W-:Y:S02]  /*11560*/  FFMA.FTZ R5, R9, c[0x0][0x23c], -R102.reuse ;  /* 0x00008f0009057a23 */ /* 0x100fe40000010866 */
[--C-:B------:R-:W-:Y:S02]  /*11570*/  FFMA.FTZ R6, R10, c[0x0][0x23c], -R97.reuse ;  /* 0x00008f000a067a23 */ /* 0x100fe40000010861 */
[----:B------:R-:W-:Y:S01]  /*11580*/  FMUL.FTZ R3, R85, c[0x0][0x23c] ;  /* 0x00008f0055037a20 */ /* 0x000fe20000410000 */
[----:B------:R-:W-:Y:S01]  /*11590*/  MOV R85, R2 ;  /* 0x0000000200557202 */ /* 0x000fe20000000f00 */
        /* <DEDUP_REMOVED lines=16> */
[----:B------:R-:W-:Y:S01]  /*116a0*/  FMUL.FTZ R48, R84, R48 ;  /* 0x0000003054307220 */ /* 0x000fe20000410000 */
[----:B----4-:R-:W-:Y:S01]  /*116b0*/  F2FP.PACK_AB R80, R98, R87 ;  /* 0x000000576250723e */ /* 0x010fe200000000ff */
[C---:B------:R-:W-:Y:S02]  /*116c0*/  FMUL.FTZ R49, R84.reuse, R49 ;  /* 0x0000003154317220 */ /* 0x040fe40000410000 */
[C---:B------:R-:W-:Y:S02]  /*116d0*/  FMUL.FTZ R52, R84.reuse, R52 ;  /* 0x0000003454347220 */ /* 0x040fe40000410000 */
[C---:B------:R-:W-:Y:S01]  /*116e0*/  FMUL.FTZ R53, R84.reuse, R53 ;  /* 0x0000003554357220 */ /* 0x040fe20000410000 */
[----:B------:R-:W3:Y:S01]  /*116f0*/  MUFU.EX2 R86, R86 ;  /* 0x0000005600567308 */ /* 0x000ee20000000800 */
[C---:B------:R-:W-:Y:S02]  /*11700*/  FMUL.FTZ R56, R84.reuse, R56 ;  /* 0x0000003854387220 */ /* 0x040fe40000410000 */
[----:B------:R-:W-:Y:S02]  /*11710*/  FMUL.FTZ R57, R84, R57 ;  /* 0x0000003954397220 */ /* 0x000fe40000410000 */
[C---:B--2---:R-:W-:Y:S02]  /*11720*/  FMUL.FTZ R10, R3.reuse, R82 ;  /* 0x00000052030a7220 */ /* 0x044fe40000410000 */
        /* <DEDUP_REMOVED lines=34> */
[----:B------:R-:W-:Y:S01]  /*11950*/  MUFU.EX2 R101, R101 ;  /* 0x0000006500657308 */ /* 0x000fe20000000800 */
[C---:B------:R-:W-:Y:S02]  /*11960*/  FMUL.FTZ R72, R84.reuse, R72 ;  /* 0x0000004854487220 */ /* 0x040fe40000410000 */
[----:B------:R-:W-:Y:S01]  /*11970*/  FMUL.FTZ R73, R84, R73 ;  /* 0x0000004954497220 */ /* 0x000fe20000410000 */
[----:B---3--:R-:W-:Y:S01]  /*11980*/  F2FP.PACK_AB R83, R7, R6 ;  /* 0x000000060753723e */ /* 0x008fe200000000ff */
[--C-:B------:R-:W-:Y:S02]  /*11990*/  FFMA.FTZ R104, R20, c[0x0][0x23c], -R102.reuse ;  /* 0x00008f0014687a23 */ /* 0x100fe40000010866 */
[--C-:B------:R-:W-:Y:S02]  /*119a0*/  FFMA.FTZ R106, R22, c[0x0][0x23c], -R97.reuse ;  /* 0x00008f00166a7a23 */ /* 0x100fe40000010861 */
[--C-:B------:R-:W-:Y:S02]  /*119b0*/  FFMA.FTZ R103, R23, c[0x0][0x23c], -R97.reuse ;  /* 0x00008f0017677a23 */ /* 0x100fe40000010861 */
[C---:B------:R-:W-:Y:S01]  /*119c0*/  HMMA.16816.F32 R8, R80.reuse, R88, R8 ;  /* 0x000000585008723c */ /* 0x040fe20000001808 */
[----:B------:R-:W-:Y:S04]  /*119d0*/  MUFU.EX2 R104, R104 ;  /* 0x0000006800687308 */ /* 0x000fe80000000800 */
[--C-:B------:R-:W-:Y:S02]  /*119e0*/  FFMA.FTZ R105, R24, c[0x0][0x23c], -R102.reuse ;  /* 0x00008f0018697a23 */ /* 0x100fe40000010866 */
[--C-:B------:R-:W-:Y:S01]  /*119f0*/  FFMA.FTZ R108, R26, c[0x0][0x23c], -R97.reuse ;  /* 0x00008f001a6c7a23 */ /* 0x100fe20000010861 */
[C---:B------:R-:W-:Y:S01]  /*11a00*/  HMMA.16816.F32 R36, R80.reuse, R90, R36 ;  /* 0x0000005a5024723c */ /* 0x040fe20000001824 */
[----:B------:R-:W2:Y:S02]  /*11a10*/  LDSM.16.MT88.4 R88, [R122+0x7000] ;  /* 0x007000007a58783b */ /* 0x000ea40000004200 */
        /* <DEDUP_REMOVED lines=22> */
[C---:B--2---:R-:W-:Y:S02]  /*11b80*/  HMMA.16816.F32 R48, R80.reuse, R88, R48 ;  /* 0x000000585030723c */ /* 0x044fe40000001830 */
[----:B------:R-:W-:Y:S01]  /*11b90*/  MUFU.EX2 R107, R107 ;  /* 0x0000006b006b7308 */ /* 0x000fe20000000800 */
[----:B------:R-:W-:Y:S02]  /*11ba0*/  FADD.FTZ R6, R6, R99 ;  /* 0x0000006306067221 */ /* 0x000fe40000010000 */
[----:B------:R-:W-:Y:S02]  /*11bb0*/  FADD.FTZ R5, R5, R96 ;  /* 0x0000006005057221 */ /* 0x000fe40000010000 */
[----:B------:R-:W-:Y:S01]  /*11bc0*/  FADD.FTZ R6, R7, R6 ;  /* 0x0000000607067221 */ /* 0x000fe20000010000 */
[C---:B------:R-:W-:Y:S01]  /*11bd0*/  HMMA.16816.F32 R52, R80.reuse, R90, R52 ;  /* 0x0000005a5034723c */ /* 0x040fe20000001834 */
[----:B------:R-:W2:Y:S03]  /*11be0*/  LDSM.16.MT88.4 R88, [R122+0x8000] ;  /* 0x008000007a58783b */ /* 0x000ea60000004200 */
[----:B------:R-:W-:Y:S04]  /*11bf0*/  MUFU.EX2 R109, R109 ;  /* 0x0000006d006d7308 */ /* 0x000fe80000000800 */
[C---:B-1----:R-:W-:Y:S06]  /*11c00*/  HMMA.16816.F32 R56, R80.reuse, R92, R56 ;  /* 0x0000005c5038723c */ /* 0x042fec0000001838 */
[----:B------:R-:W-:Y:S02]  /*11c10*/  MUFU.EX2 R110, R110 ;  /* 0x0000006e006e7308 */ /* 0x000fe40000000800 */
[C---:B------:R-:W-:Y:S01]  /*11c20*/  HMMA.16816.F32 R60, R80.reuse, R94, R60 ;  /* 0x0000005e503c723c */ /* 0x040fe2000000183c */
[----:B------:R-:W1:Y:S07]  /*11c30*/  LDSM.16.MT88.4 R92, [R120+0x8000] ;  /* 0x00800000785c783b */ /* 0x000e6e0000004200 */
[----:B------:R-:W-:Y:S10]  /*11c40*/  MUFU.EX2 R112, R112 ;  /* 0x0000007000707308 */ /* 0x000ff40000000800 */
[----:B------:R-:W-:Y:S01]  /*11c50*/  MUFU.EX2 R111, R111 ;  /* 0x0000006f006f7308 */ /* 0x000fe20000000800 */
[C---:B--2---:R-:W-:Y:S09]  /*11c60*/  HMMA.16816.F32 R64, R80.reuse, R88, R64 ;  /* 0x000000585040723c */ /* 0x044ff20000001840 */
[----:B------:R-:W-:Y:S03]  /*11c70*/  MUFU.EX2 R113, R113 ;  /* 0x0000007100717308 */ /* 0x000fe60000000800 */
[--C-:B------:R-:W-:Y:S02]  /*11c80*/  FFMA.FTZ R89, R13, c[0x0][0x23c], -R102.reuse ;  /* 0x00008f000d597a23 */ /* 0x100fe40000010866 */
[----:B------:R-:W-:Y:S02]  /*11c90*/  FMUL.FTZ R13, R84, R77 ;  /* 0x0000004d540d7220 */ /* 0x000fe40000410000 */
[--C-:B------:R-:W-:Y:S03]  /*11ca0*/  FFMA.FTZ R88, R15, c[0x0][0x23c], -R97.reuse ;  /* 0x00008f000f587a23 */ /* 0x100fe60000010861 */
[----:B------:R-:W-:Y:S01]  /*11cb0*/  MUFU.EX2 R89, R89 ;  /* 0x0000005900597308 */ /* 0x000fe20000000800 */
[----:B------:R-:W-:Y:S01]  /*11cc0*/  FMUL.FTZ R15, R3, R79 ;  /* 0x0000004f030f7220 */ /* 0x000fe20000410000 */
[----:B------:R-:W-:Y:S01]  /*11cd0*/  MOV R3, R0 ;  /* 0x0000000000037202 */ /* 0x000fe20000000f00 */
[----:B------:R-:W2:Y:S05]  /*11ce0*/  LDSM.16.MT88.4 R76, [R122+0x6400] ;  /* 0x006400007a4c783b */ /* 0x000eaa0000004200 */
[C---:B------:R-:W-:Y:S02]  /*11cf0*/  HMMA.16816.F32 R12, R80.reuse, R90, R12 ;  /* 0x0000005a500c723c */ /* 0x040fe4000000180c */
[----:B------:R-:W3:Y:S05]  /*11d00*/  MUFU.EX2 R88, R88 ;  /* 0x0000005800587308 */ /* 0x000eea0000000800 */
[--C-:B------:R-:W-:Y:S01]  /*11d10*/  FFMA.FTZ R91, R17, c[0x0][0x23c], -R102.reuse ;  /* 0x00008f00115b7a23 */ /* 0x100fe20000010866 */
[C---:B-1----:R-:W-:Y:S04]  /*11d20*/  HMMA.16816.F32 R68, R80.reuse, R92, R68 ;  /* 0x0000005c5044723c */ /* 0x042fe80000001844 */
        /* <DEDUP_REMOVED lines=14> */
[----:B-1----:R-:W-:Y:S01]  /*11e10*/  F2FP.PACK_AB R16, R89, R100 ;  /* 0x000000645910723e */ /* 0x002fe200000000ff */
[----:B------:R-:W-:Y:S02]  /*11e20*/  FADD.FTZ R100, R100, R5 ;  /* 0x0000000564647221 */ /* 0x000fe40000010000 */
[----:B------:R-:W-:Y:S03]  /*11e30*/  FADD.FTZ R101, R101, R6 ;  /* 0x0000000665657221 */ /* 0x000fe60000010000 */
[----:B------:R-:W-:Y:S01]  /*11e40*/  LDSM.16.MT88.4 R32, [R122+0x7c00] ;  /* 0x007c00007a20783b */ /* 0x000fe20000004200 */
[----:B------:R-:W1:Y:S01]  /*11e50*/  MUFU.EX2 R93, R93 ;  /* 0x0000005d005d7308 */ /* 0x000e620000000800 */
[----:B------:R-:W-:Y:S02]  /*11e60*/  FADD.FTZ R89, R89, R100 ;  /* 0x0000006459597221 */ /* 0x000fe40000010000 */
[----:B------:R-:W-:Y:S01]  /*11e70*/  FADD.FTZ R101, R88, R101 ;  /* 0x0000006558657221 */ /* 0x000fe20000010000 */
[C---:B-----5:R-:W-:Y:S01]  /*11e80*/  F2FP.PACK_AB R18, R91.reuse, R90 ;  /* 0x0000005a5b12723e */ /* 0x060fe200000000ff */
[----:B------:R-:W-:Y:S04]  /*11e90*/  FADD.FTZ R90, R90, R89 ;  /* 0x000000595a5a7221 */ /* 0x000fe80000010000 */
[----:B------:R-:W-:Y:S01]  /*11ea0*/  FADD.FTZ R91, R91, R90 ;  /* 0x0000005a5b5b7221 */ /* 0x000fe20000010000 */
[----:B------:R-:W3:Y:S10]  /*11eb0*/  MUFU.EX2 R95, R95 ;  /* 0x0000005f005f7308 */ /* 0x000ef40000000800 */
[----:B------:R-:W5:Y:S01]  /*11ec0*/  MUFU.EX2 R94, R94 ;  /* 0x0000005e005e7308 */ /* 0x000f620000000800 */
[C---:B-1----:R-:W-:Y:S01]  /*11ed0*/  F2FP.PACK_AB R19, R93.reuse, R92 ;  /* 0x0000005c5d13723e */ /* 0x042fe200000000ff */
[----:B------:R-:W-:Y:S04]  /*11ee0*/  FADD.FTZ R92, R92, R101 ;  /* 0x000000655c5c7221 */ /* 0x000fe80000010000 */
[----:B------:R-:W-:Y:S04]  /*11ef0*/  FADD.FTZ R93, R93, R92 ;  /* 0x0000005c5d5d7221 */ /* 0x000fe80000010000 */
[----:B------:R-:W1:Y:S01]  /*11f00*/  MUFU.EX2 R102, R102 ;  /* 0x0000006600667308 */ /* 0x000e620000000800 */
[C---:B--2---:R-:W-:Y:S08]  /*11f10*/  HMMA.16816.F32 R8, R16.reuse, R76, R8 ;  /* 0x0000004c1008723c */ /* 0x044ff00000001808 */
[C---:B------:R-:W-:Y:S01]  /*11f20*/  HMMA.16816.F32 R36, R16.reuse, R78, R36 ;  /* 0x0000004e1024723c */ /* 0x040fe20000001824 */
[----:B------:R-:W2:Y:S01]  /*11f30*/  LDSM.16.MT88.4 R76, [R122+0x7400] ;  /* 0x007400007a4c783b */ /* 0x000ea20000004200 */
[----:B------:R-:W-:Y:S06]  /*11f40*/  MUFU.EX2 R114, R114 ;  /* 0x0000007200727308 */ /* 0x000fec0000000800 */
[C---:B----4-:R-:W-:Y:S04]  /*11f50*/  HMMA.16816.F32 R40, R16.reuse, R80, R40 ;  /* 0x000000501028723c */ /* 0x050fe80000001828 */
[----:B------:R-:W4:Y:S04]  /*11f60*/  MUFU.EX2 R97, R97 ;  /* 0x0000006100617308 */ /* 0x000f280000000800 */
        /* <DEDUP_REMOVED lines=10> */
[----:B------:R-:W-:Y:S07]  /*12010*/  LDSM.16.MT88.4 R76, [R122+0x8c00] ;  /* 0x008c00007a4c783b */ /* 0x000fee0000004200 */
[C---:B-1----:R-:W-:Y:S08]  /*12020*/  HMMA.16816.F32 R68, R16.reuse, R80, R68 ;  /* 0x000000501044723c */ /* 0x042ff00000001844 */
[----:B------:R-:W-:Y:S07]  /*12030*/  HMMA.16816.F32 R72, R16, R82, R72 ;  /* 0x000000521048723c */ /* 0x000fee0000001848 */
[----:B---3--:R-:W-:Y:S01]  /*12040*/  F2FP.PACK_AB R16, R95, R104 ;  /* 0x000000685f10723e */ /* 0x008fe200000000ff */
[----:B------:R-:W-:Y:S01]  /*12050*/  FADD.FTZ R104, R104, R91 ;  /* 0x0000005b68687221 */ /* 0x000fe20000010000 */
[----:B------:R-:W-:Y:S03]  /*12060*/  F2FP.PACK_AB R17, R103, R106 ;  /* 0x0000006a6711723e */ /* 0x000fe600000000ff */
        /* <DEDUP_REMOVED lines=53> */
.L_x_4612:
        /* <DEDUP_REMOVED lines=193> */
.L_x_4618:
[----:B--234-:R-:W-:Y:S05]  /*12fd0*/  BSYNC B0 ;  /* 0x0000000000007941 */ /* 0x01cfea0003800000 */
.L_x_4617:
        /* <DEDUP_REMOVED lines=19> */
.L_x_4620:
[----:B------:R-:W-:Y:S05]  /*13110*/  BSYNC B0 ;  /* 0x0000000000007941 */ /* 0x000fea0003800000 */
.L_x_4619:
        /* <DEDUP_REMOVED lines=10> */
.L_x_4622:
[----:B------:R-:W-:Y:S05]  /*131c0*/  BSYNC B0 ;  /* 0x0000000000007941 */ /* 0x000fea0003800000 */
.L_x_4621:
        /* <DEDUP_REMOVED lines=10> */
.L_x_4624:
[----:B------:R-:W-:Y:S05]  /*13270*/  BSYNC B0 ;  /* 0x0000000000007941 */ /* 0x000fea0003800000 */
.L_x_4623:
        /* <DEDUP_REMOVED lines=11> */
.L_x_4625:
        /* <DEDUP_REMOVED lines=13> */
.L_x_6154:


//--------------------- .text._ZN5flash24flash_fwd_splitkv_kernelI23Flash_fwd_kernel_traitsILi96ELi64ELi64ELi4ELb0ELb0EN7cutlass6half_tE19Flash_kernel_traitsILi96ELi64ELi64ELi4ES3_EELb1ELb0ELb0ELb0ELb0ELb1ELb1ELb1EEEvNS_16Flash_fwd_paramsE --------------------------
	.section	.text._ZN5flash24flash_fwd_splitkv_kernelI23Flash_fwd_kernel_traitsILi96ELi64ELi64ELi4ELb0ELb0EN7cutlass6half_tE19Flash_kernel_traitsILi96ELi64ELi64ELi4ES3_EELb1ELb0ELb0ELb0ELb0ELb1ELb1ELb1EEEvNS_16Flash_fwd_paramsE,"ax",@progbits
	.sectioninfo	@"SHI_REGISTERS=168"
	.align	128
        .global         _ZN5flash24flash_fwd_splitkv_kernelI23Flash_fwd_kernel_traitsILi96ELi64ELi64ELi4ELb0ELb0EN7cutlass6half_tE19Flash_kernel_traitsILi96ELi64ELi64ELi4ES3_EELb1ELb0ELb0ELb0ELb0ELb1ELb1ELb1EEEvNS_16Flash_fwd_paramsE
        .type           _ZN5flash24flash_fwd_splitkv_kernelI23Flash_fwd_kernel_traitsILi96ELi64ELi64ELi4ELb0ELb0EN7cutlass6half_tE19Flash_kernel_traitsILi96ELi64ELi64ELi4ES3_EELb1ELb0ELb0ELb0ELb0ELb1ELb1ELb1EEEvNS_16Flash_fwd_paramsE,@function
        .size           _ZN5flash24flash_fwd_splitkv_kernelI23Flash_fwd_kernel_traitsILi96ELi64ELi64ELi4ELb0ELb0EN7cutlass6half_tE19Flash_kernel_traitsILi96ELi64ELi64ELi4ES3_EELb1ELb0ELb0ELb0ELb0ELb1ELb1ELb1EEEvNS_16Flash_fwd_paramsE,(.L_x_6155 - _ZN5flash24flash_fwd_splitkv_kernelI23Flash_fwd_kernel_traitsILi96ELi64ELi64ELi4ELb0ELb0EN7cutlass6half_tE19Flash_kernel_traitsILi96ELi64ELi64ELi4ES3_EELb1ELb0ELb0ELb0ELb0ELb1ELb1ELb1EEEvNS_16Flash_fwd_paramsE)
        .other          _ZN5flash24flash_fwd_splitkv_kernelI23Flash_fwd_kernel_traitsILi96ELi64ELi64ELi4ELb0ELb0EN7cutlass6half_tE19Flash_kernel_traitsILi96ELi64ELi64ELi4ES3_EELb1ELb0ELb0ELb0ELb0ELb1ELb1ELb1EEEvNS_16Flash_fwd_paramsE,@"STO_CUDA_ENTRY STV_DEFAULT"
_ZN5flash24flash_fwd_splitkv_kernelI23Flash_fwd_kernel_traitsILi96ELi64ELi64ELi4ELb0ELb0EN7cutlass6half_tE19Flash_kernel_traitsILi96ELi64ELi64ELi4ES3_EELb1ELb0ELb0ELb0ELb0ELb1ELb1ELb1EEEvNS_16Flash_fwd_paramsE:
.text._ZN5flash24flash_fwd_splitkv_kernelI23Flash_fwd_kernel_traitsILi96ELi64ELi64ELi4ELb0ELb0EN7cutlass6half_tE19Flash_kernel_traitsILi96ELi64ELi64ELi4ES3_EELb1ELb0ELb0ELb0ELb0ELb1ELb1ELb1EEEvNS_16Flash_fwd_paramsE:
        /* <DEDUP_REMOVED lines=53> */
.L_x_4626:
[----:B-1-34-:R-:W-:Y:S02]  /*0350*/  MOV R4, c[0x0][0x218] ;  /* 0x0000860000047a02 */ /* 0x01afe40000000f00 */
.L_x_4627:
        /* <DEDUP_REMOVED lines=87> */
.L_x_4630:
[----:B------:R-:W-:Y:S05]  /*08d0*/  BSYNC B0 ;  /* 0x0000000000007941 */ /* 0x000fea0003800000 */
.L_x_4629:
        /* <DEDUP_REMOVED lines=10> */
.L_x_4632:
[----:B------:R-:W-:Y:S05]  /*0980*/  BSYNC B0 ;  /* 0x0000000000007941 */ /* 0x000fea0003800000 */
.L_x_4631:
        /* <DEDUP_REMOVED lines=10> */
.L_x_4634:
[----:B------:R-:W-:Y:S05]  /*0a30*/  BSYNC B0 ;  /* 0x0000000000007941 */ /* 0x000fea0003800000 */
.L_x_4633:
        /* <DEDUP_REMOVED lines=10> */
.L_x_4636:
[----:B------:R-:W-:Y:S05]  /*0ae0*/  BSYNC B0 ;  /* 0x0000000000007941 */ /* 0x000fea0003800000 */
.L_x_4635:
        /* <DEDUP_REMOVED lines=20> */
.L_x_4628:
        /* <DEDUP_REMOVED lines=93> */
.L_x_4637:
        /* <DEDUP_REMOVED lines=15> */
.L_x_4639:
        /* <DEDUP_REMOVED lines=53> */
.L_x_4638:
        /* <DEDUP_REMOVED lines=83> */
[----:B------:R-:W-:Y:S01]  /*1b70*/  LEA.HI R67, R68, R68, RZ, 0x1 ;  /* 0x0000004444437211 */ /* 0x000fe200078f08ff */
[----:B------:R-:W-:Y:S01]  /*1b80*/  IMAD.X R109, R15, 0x1, R17, P0 ;  /* 0x000000010f6d7824 */ /* 0x000fe200000e0611 */
[----:B------:R-:W-:Y:S01]  /*1b90*/  SHF.R.S32.HI R19, RZ, 0x6, R19 ;  /* 0x00000006ff137819 */ /* 0x000fe20000011413 */
[----:B------:R-:W-:Y:S01]  /*1ba0*/  IMAD R78, R110, R77, R13 ;  /* 0x0000004d6e4e7224 */ /* 0x000fe200078e020d */
[----:B------:R-:W-:Y:S01]  /*1bb0*/  SHF.R.S32.HI R0, RZ, 0x1f, R112 ;  /* 0x0000001fff007819 */ /* 0x000fe20000011470 */
[----:B------:R-:W-:Y:S01]  /*1bc0*/  IMAD R9, R111, c[0x0][0x198], RZ ;  /* 0x000066006f097a24 */ /* 0x000fe200078e02ff */
[----:B------:R-:W-:Y:S01]  /*1bd0*/  IMNMX R88, R126, R19, !PT ;  /* 0x000000137e587217 */ /* 0x000fe20007800200 */
[----:B------:R-:W-:Y:S01]  /*1be0*/  IMAD.MOV.U32 R61, RZ, RZ, c[0x0][0x1a0] ;  /* 0x00006800ff3d7624 */ /* 0x000fe200078e00ff */
[--C-:B------:R-:W-:Y:S01]  /*1bf0*/  SHF.R.S32.HI R25, RZ, 0x1, R67.reuse ;  /* 0x00000001ff197819 */ /* 0x100fe20000011443 */
[----:B------:R-:W-:Y:S01]  /*1c00*/  IMAD R69, R0, c[0x0][0x1a8], RZ ;  /* 0x00006a0000457a24 */ /* 0x000fe200078e02ff */
[----:B------:R-:W-:Y:S01]  /*1c10*/  ISETP.GT.AND P0, PT, R85, R88, PT ;  /* 0x000000585500720c */ /* 0x000fe20003f04270 */
[----:B------:R-:W-:Y:S01]  /*1c20*/  IMAD.MOV.U32 R0, RZ, RZ, 0x5 ;  /* 0x00000005ff007424 */ /* 0x000fe200078e00ff */
[----:B------:R-:W-:Y:S01]  /*1c30*/  SHF.R.S32.HI R66, RZ, 0x1f, R67 ;  /* 0x0000001fff427819 */ /* 0x000fe20000011443 */
[----:B------:R-:W-:Y:S01]  /*1c40*/  IMAD R69, R112, c[0x0][0x1ac], R69 ;  /* 0x00006b0070457a24 */ /* 0x000fe200078e0245 */
[----:B------:R-:W-:Y:S01]  /*1c50*/  LOP3.LUT R82, R82, 0xffffffe0, RZ, 0xc0, !PT ;  /* 0xffffffe052527812 */ /* 0x000fe200078ec0ff */
[----:B------:R-:W-:Y:S01]  /*1c60*/  IMAD.IADD R76, R13, 0x1, R78 ;  /* 0x000000010d4c7824 */ /* 0x000fe200078e024e */
[----:B------:R-:W-:Y:S01]  /*1c70*/  LEA.HI R66, R66, R25, RZ, 0x2 ;  /* 0x0000001942427211 */ /* 0x000fe200078f10ff */
[----:B------:R-:W-:Y:S01]  /*1c80*/  IMAD.WIDE.U32 R112, R112, c[0x0][0x1a8], R26 ;  /* 0x00006a0070707a25 */ /* 0x000fe200078e001a */
[----:B------:R-:W-:-:S02]  /*1c90*/  SHF.L.U64.HI R70, R73, R0, c[0x0][0x19c] ;  /* 0x0000670049467619 */ /* 0x000fc40000010200 */
[----:B------:R-:W-:Y:S01]  /*1ca0*/  LOP3.LUT R66, R66, 0xfffffffc, RZ, 0xc0, !PT ;  /* 0xfffffffc42427812 */ /* 0x000fe200078ec0ff */
[C---:B------:R-:W-:Y:S01]  /*1cb0*/  IMAD R9, R110.reuse, c[0x0][0x19c], R9 ;  /* 0x000067006e097a24 */ /* 0x040fe200078e0209 */
[----:B------:R-:W-:Y:S01]  /*1cc0*/  SHF.R.S32.HI R65, RZ, 0x4, R65 ;  /* 0x00000004ff417819 */ /* 0x000fe20000011441 */
[----:B------:R-:W-:Y:S01]  /*1cd0*/  IMAD.WIDE.U32 R108, R110, c[0x0][0x198], R108 ;  /* 0x000066006e6c7a25 */ /* 0x000fe200078e006c */
[----:B------:R-:W-:Y:S02]  /*1ce0*/  SHF.R.S32.HI R60, RZ, 0x1, R60 ;  /* 0x00000001ff3c7819 */ /* 0x000fe4000001143c */
[----:B------:R-:W-:Y:S01]  /*1cf0*/  SHF.R.S32.HI R74, RZ, 0x1f, R78 ;  /* 0x0000001fff4a7819 */ /* 0x000fe2000001144e */
[C---:B------:R-:W-:Y:S01]  /*1d00*/  IMAD.SHL.U32 R62, R61.reuse, 0x20, RZ ;  /* 0x000000203d3e7824 */ /* 0x040fe200078e00ff */
[----:B------:R-:W-:Y:S01]  /*1d10*/  SHF.L.U64.HI R61, R61, R0, c[0x0][0x1a4] ;  /* 0x000069003d3d7619 */ /* 0x000fe20000010200 */
[----:B------:R-:W-:Y:S01]  /*1d20*/  IMAD.IADD R66, R25, 0x1, -R66 ;  /* 0x0000000119427824 */ /* 0x000fe200078e0a42 */
[----:B------:R-:W-:Y:S01]  /*1d30*/  SHF.R.S32.HI R72, RZ, 0x1f, R76 ;  /* 0x0000001fff487819 */ /* 0x000fe2000001144c */
[----:B------:R-:W-:-:S02]  /*1d40*/  IMAD.SHL.U32 R73, R73, 0x20, RZ ;  /* 0x0000002049497824 */ /* 0x000fc400078e00ff */
[----:B------:R-:W-:Y:S02]  /*1d50*/  IMAD.IADD R82, R75, 0x1, -R82 ;  /* 0x000000014b527824 */ /* 0x000fe400078e0a52 */
        /* <DEDUP_REMOVED lines=91> */
.L_x_4689:
        /* <DEDUP_REMOVED lines=18> */
.L_x_4642:
[----:B------:R-:W-:Y:S05]  /*2430*/  BSYNC B0 ;  /* 0x0000000000007941 */ /* 0x000fea0003800000 */
.L_x_4641:
        /* <DEDUP_REMOVED lines=18> */
.L_x_4644:
[----:B------:R-:W-:Y:S05]  /*2560*/  BSYNC B0 ;  /* 0x0000000000007941 */ /* 0x000fea0003800000 */
.L_x_4643:
[----:B------:R-:W-:Y:S01]  /*2570*/  ISETP.NE.AND P6, PT, RZ, UR4, PT ;  /* 0x00000004ff007c0c */ /* 0x000fe2000bfc5270 */
[----:B-1----:R-:W-:Y:S01]  /*2580*/  IMAD.MOV.U32 R3, RZ, RZ, c[0x0][0x290] ;  /* 0x0000a400ff037624 */ /* 0x002fe200078e00ff */
[C---:B------:R-:W-:Y:S02]  /*2590*/  LEA R134, P5, R90.reuse, R132, 0x1 ;  /* 0x000000845a867211 */ /* 0x040fe400078a08ff */
        /* <DEDUP_REMOVED lines=66> */
.L_x_4650:
[----:B------:R-:W-:Y:S05]  /*29c0*/  BSYNC B0 ;  /* 0x0000000000007941 */ /* 0x000fea0003800000 */
.L_x_4649:
        /* <DEDUP_REMOVED lines=54> */
.L_x_4652:
[----:B------:R-:W-:Y:S05]  /*2d30*/  BSYNC B0 ;  /* 0x0000000000007941 */ /* 0x000fea0003800000 */
.L_x_4651:
        /* <DEDUP_REMOVED lines=53> */
.L_x_4648:
[----:B------:R-:W-:Y:S05]  /*3090*/  BSYNC B1 ;  /* 0x0000000000017941 */ /* 0x000fea0003800000 */
.L_x_4647:
        /* <DEDUP_REMOVED lines=61> */
.L_x_4656:
[----:B------:R-:W-:Y:S05]  /*3470*/  BSYNC B0 ;  /* 0x0000000000007941 */ /* 0x000fea0003800000 */
.L_x_4655:
        /* <DEDUP_REMOVED lines=54> */
.L_x_4658:
[----:B------:R-:W-:Y:S05]  /*37e0*/  BSYNC B0 ;  /* 0x0000000000007941 */ /* 0x000fea0003800000 */
.L_x_4657:
        /* <DEDUP_REMOVED lines=53> */
.L_x_4654:
[----:B------:R-:W-:Y:S05]  /*3b40*/  BSYNC B1 ;  /* 0x0000000000017941 */ /* 0x000fea0003800000 */
.L_x_4653:
        /* <DEDUP_REMOVED lines=8> */
.L_x_4646:
        /* <DEDUP_REMOVED lines=94> */
.L_x_4665:
[----:B------:R-:W-:Y:S05]  /*41b0*/  BSYNC B0 ;  /* 0x0000000000007941 */ /* 0x000fea0003800000 */
.L_x_4664:
[----:B-----5:R2:W-:Y:S02]  /*41c0*/  STG.E.128 [R122.64], R52 ;  /* 0x000000347a007986 */ /* 0x0205e4000c101d06 */
.L_x_4663:
[----:B------:R-:W-:Y:S05]  /*41d0*/  BSYNC B1 ;  /* 0x0000000000017941 */ /* 0x000fea0003800000 */
.L_x_4662:
        /* <DEDUP_REMOVED lines=92> */
.L_x_4669:
[----:B------:R-:W-:Y:S05]  /*47a0*/  BSYNC B0 ;  /* 0x0000000000007941 */ /* 0x000fea0003800000 */
.L_x_4668:
[----:B-----5:R3:W-:Y:S02]  /*47b0*/  STG.E.128 [R122.64+0x40], R52 ;  /* 0x000040347a007986 */ /* 0x0207e4000c101d06 */
.L_x_4667:
[----:B------:R-:W-:Y:S05]  /*47c0*/  BSYNC B1 ;  /* 0x0000000000017941 */ /* 0x000fea0003800000 */
.L_x_4666:
        /* <DEDUP_REMOVED lines=91> */
.L_x_4671:
[----:B------:R-:W-:Y:S05]  /*4d80*/  BSYNC B0 ;  /* 0x0000000000007941 */ /* 0x000fea0003800000 */
.L_x_4670:
[----:B-----5:R3:W-:Y:S02]  /*4d90*/  STG.E.128 [R122.64+0x80], R52 ;  /* 0x000080347a007986 */ /* 0x0207e4000c101d06 */
.L_x_4661:
[----:B------:R-:W-:Y:S05]  /*4da0*/  BSYNC B2 ;  /* 0x0000000000027941 */ /* 0x000fea0003800000 */
.L_x_4660:
        /* <DEDUP_REMOVED lines=98> */
.L_x_4677:
[----:B------:R-:W-:Y:S05]  /*53d0*/  BSYNC B0 ;  /* 0x0000000000007941 */ /* 0x000fea0003800000 */
.L_x_4676:
[----:B-----5:R3:W-:Y:S02]  /*53e0*/  STG.E.128 [R124.64], R52 ;  /* 0x000000347c007986 */ /* 0x0207e4000c101d06 */
.L_x_4675:
[----:B------:R-:W-:Y:S05]  /*53f0*/  BSYNC B1 ;  /* 0x0000000000017941 */ /* 0x000fea0003800000 */
.L_x_4674:
        /* <DEDUP_REMOVED lines=98> */
.L_x_4681:
[----:B------:R-:W-:Y:S05]  /*5a20*/  BSYNC B0 ;  /* 0x0000000000007941 */ /* 0x000fea0003800000 */
.L_x_4680:
[----:B-----5:R3:W-:Y:S02]  /*5a30*/  STG.E.128 [R124.64+0x40], R52 ;  /* 0x000040347c007986 */ /* 0x0207e4000c101d06 */
.L_x_4679:
[----:B------:R-:W-:Y:S05]  /*5a40*/  BSYNC B1 ;  /* 0x0000000000017941 */ /* 0x000fea0003800000 */
.L_x_4678:
        /* <DEDUP_REMOVED lines=97> */
.L_x_4683:
[----:B------:R-:W-:Y:S05]  /*6060*/  BSYNC B0 ;  /* 0x0000000000007941 */ /* 0x000fea0003800000 */
.L_x_4682:
[----:B-----5:R3:W-:Y:S02]  /*6070*/  STG.E.128 [R124.64+0x80], R52 ;  /* 0x000080347c007986 */ /* 0x0207e4000c101d06 */
.L_x_4673:
[----:B------:R-:W-:Y:S05]  /*6080*/  BSYNC B2 ;  /* 0x0000000000027941 */ /* 0x000fea0003800000 */
.L_x_4672:
        /* <DEDUP_REMOVED lines=8> */
.L_x_4645:
        /* <DEDUP_REMOVED lines=11> */
.L_x_4685:
[----:B------:R-:W-:Y:S05]  /*61c0*/  BSYNC B0 ;  /* 0x0000000000007941 */ /* 0x000fea0003800000 */
.L_x_4684:
        /* <DEDUP_REMOVED lines=12> */
.L_x_4686:
[----:B------:R-:W-:Y:S05]  /*6290*/  BSYNC B0 ;  /* 0x0000000000007941 */ /* 0x000fea0003800000 */
.L_x_4659:
        /* <DEDUP_REMOVED lines=80> */
.L_x_4687:
        /* <DEDUP_REMOVED lines=8> */
.L_x_4688:
[----:B------:R-:W-:Y:S04]  /*6820*/  IADD3 R9, R9, -0x1, RZ ;  /* 0xffffffff09097810 */ /* 0x000fe80007ffe0ff */
[----:B------:R-:W-:Y:S11]  /*6830*/  ISETP.GT.AND P0, PT, R9, R88, PT ;  /* 0x000000580900720c */ /* 0x000ff60003f04270 */
[----:B------:R-:W-:Y:S02]  /*6840*/  @!UPT UIADD3 URZ, URZ, URZ, URZ ;  /* 0x0000003f3f3ff290 */ /* 0x000fe4000fffe03f */
[----:B------:R-:W-:-:S05]  /*6850*/  @P0 BRA `(.L_x_4689) ;  /* 0xffffbab000000947 */ /* 0x000fca000383ffff */
.L_x_4640:
        /* <DEDUP_REMOVED lines=91> */
.L_x_4698:
[----:B------:R-:W-:Y:S05]  /*6e10*/  BSYNC B0 ;  /* 0x0000000000007941 */ /* 0x000fea0003800000 */
.L_x_4697:
[----:B-----5:R4:W-:Y:S04]  /*6e20*/  STS.64 [R128], R16 ;  /* 0x0000001080007388 */ /* 0x0209e80000000a00 */
[----:B------:R4:W-:Y:S02]  /*6e30*/  STS.64 [R128+0x8], R18 ;  /* 0x0000081280007388 */ /* 0x0009e40000000a00 */
.L_x_4696:
[----:B------:R-:W-:Y:S05]  /*6e40*/  BSYNC B1 ;  /* 0x0000000000017941 */ /* 0x000fea0003800000 */
.L_x_4695:
        /* <DEDUP_REMOVED lines=46> */
.L_x_4702:
[----:B------:R-:W-:Y:S05]  /*7130*/  BSYNC B0 ;  /* 0x0000000000007941 */ /* 0x000fea0003800000 */
.L_x_4701:
[----:B-----5:R1:W-:Y:S02]  /*7140*/  STS.128 [R128+0x1000], R16 ;  /* 0x0010001080007388 */ /* 0x0203e40000000c00 */
.L_x_4700:
[----:B------:R-:W-:Y:S05]  /*7150*/  BSYNC B1 ;  /* 0x0000000000017941 */ /* 0x000fea0003800000 */
.L_x_4699:
        /* <DEDUP_REMOVED lines=46> */
.L_x_4704:
[----:B------:R-:W-:Y:S05]  /*7440*/  BSYNC B0 ;  /* 0x0000000000007941 */ /* 0x000fea0003800000 */
.L_x_4703:
[----:B-----5:R4:W-:Y:S02]  /*7450*/  STS.128 [R128+0x2000], R16 ;  /* 0x0020001080007388 */ /* 0x0209e40000000c00 */
.L_x_4694:
[----:B------:R-:W-:Y:S05]  /*7460*/  BSYNC B2 ;  /* 0x0000000000027941 */ /* 0x000fea0003800000 */
.L_x_4693:
        /* <DEDUP_REMOVED lines=60> */
.L_x_4709:
[----:B------:R-:W-:Y:S05]  /*7830*/  BSYNC B0 ;  /* 0x0000000000007941 */ /* 0x000fea0003800000 */
.L_x_4708:
[----:B-----5:R4:W-:Y:S02]  /*7840*/  STS.128 [R128+0x800], R16 ;  /* 0x0008001080007388 */ /* 0x0209e40000000c00 */
.L_x_4707:
[----:B------:R-:W-:Y:S05]  /*7850*/  BSYNC B1 ;  /* 0x0000000000017941 */ /* 0x000fea0003800000 */
.L_x_4706:
        /* <DEDUP_REMOVED lines=46> */
.L_x_4713:
[----:B------:R-:W-:Y:S05]  /*7b40*/  BSYNC B0 ;  /* 0x0000000000007941 */ /* 0x000fea0003800000 */
.L_x_4712:
[----:B-----5:R2:W-:Y:S02]  /*7b50*/  STS.128 [R128+0x1800], R12 ;  /* 0x0018000c80007388 */ /* 0x0205e40000000c00 */
.L_x_4711:
[----:B------:R-:W-:Y:S05]  /*7b60*/  BSYNC B1 ;  /* 0x0000000000017941 */ /* 0x000fea0003800000 */
.L_x_4710:
        /* <DEDUP_REMOVED lines=45> */
.L_x_4715:
[----:B------:R-:W-:Y:S05]  /*7e40*/  BSYNC B0 ;  /* 0x0000000000007941 */ /* 0x000fea0003800000 */
.L_x_4714:
[----:B-----5:R2:W-:Y:S01]  /*7e50*/  STS.128 [R128+0x2800], R12 ;  /* 0x0028000c80007388 */ /* 0x0205e20000000c00 */
[----:B------:R-:W-:Y:S05]  /*7e60*/  BRA `(.L_x_4705) ;  /* 0x000026e000007947 */ /* 0x000fea0003800000 */
.L_x_4692:
        /* <DEDUP_REMOVED lines=94> */
.L_x_4721:
[----:B------:R-:W-:Y:S05]  /*8450*/  BSYNC B0 ;  /* 0x0000000000007941 */ /* 0x000fea0003800000 */
.L_x_4720:
[----:B-----5:R4:W-:Y:S04]  /*8460*/  STS.64 [R128], R24 ;  /* 0x0000001880007388 */ /* 0x0209e80000000a00 */
[----:B------:R4:W-:Y:S02]  /*8470*/  STS.64 [R128+0x8], R26 ;  /* 0x0000081a80007388 */ /* 0x0009e40000000a00 */
.L_x_4719:
[----:B------:R-:W-:Y:S05]  /*8480*/  BSYNC B1 ;  /* 0x0000000000017941 */ /* 0x000fea0003800000 */
.L_x_4718:
        /* <DEDUP_REMOVED lines=89> */
.L_x_4725:
[----:B------:R-:W-:Y:S05]  /*8a20*/  BSYNC B0 ;  /* 0x0000000000007941 */ /* 0x000fea0003800000 */
.L_x_4724:
[----:B-----5:R1:W-:Y:S02]  /*8a30*/  STS.128 [R128+0x1000], R24 ;  /* 0x0010001880007388 */ /* 0x0203e40000000c00 */
.L_x_4723:
[----:B------:R-:W-:Y:S05]  /*8a40*/  BSYNC B1 ;  /* 0x0000000000017941 */ /* 0x000fea0003800000 */
.L_x_4722:
        /* <DEDUP_REMOVED lines=87> */
.L_x_4727:
[----:B------:R-:W-:Y:S05]  /*8fc0*/  BSYNC B0 ;  /* 0x0000000000007941 */ /* 0x000fea0003800000 */
.L_x_4726:
[----:B-----5:R4:W-:Y:S02]  /*8fd0*/  STS.128 [R128+0x2000], R24 ;  /* 0x0020001880007388 */ /* 0x0209e40000000c00 */
.L_x_4717:
[----:B------:R-:W-:Y:S05]  /*8fe0*/  BSYNC B2 ;  /* 0x0000000000027941 */ /* 0x000fea0003800000 */
.L_x_4716:
        /* <DEDUP_REMOVED lines=94> */
.L_x_4731:
[----:B------:R-:W-:Y:S05]  /*95d0*/  BSYNC B0 ;  /* 0x0000000000007941 */ /* 0x000fea0003800000 */
.L_x_4730:
[----:B-----5:R1:W-:Y:S02]  /*95e0*/  STS.128 [R128+0x800], R16 ;  /* 0x0008001080007388 */ /* 0x0203e40000000c00 */
.L_x_4729:
[----:B------:R-:W-:Y:S05]  /*95f0*/  BSYNC B1 ;  /* 0x0000000000017941 */ /* 0x000fea0003800000 */
.L_x_4728:
        /* <DEDUP_REMOVED lines=90> */
.L_x_4735:
[----:B------:R-:W-:Y:S05]  /*9ba0*/  BSYNC B0 ;  /* 0x0000000000007941 */ /* 0x000fea0003800000 */
.L_x_4734:
[----:B-----5:R1:W-:Y:S02]  /*9bb0*/  STS.128 [R128+0x1800], R16 ;  /* 0x0018001080007388 */ /* 0x0203e40000000c00 */
.L_x_4733:
[----:B------:R-:W-:Y:S05]  /*9bc0*/  BSYNC B1 ;  /* 0x0000000000017941 */ /* 0x000fea0003800000 */
.L_x_4732:
        /* <DEDUP_REMOVED lines=91> */
.L_x_4737:
[----:B------:R-:W-:Y:S05]  /*a180*/  BSYNC B0 ;  /* 0x0000000000007941 */ /* 0x000fea0003800000 */
.L_x_4736:
[----:B-----5:R1:W-:Y:S01]  /*a190*/  STS.128 [R128+0x2800], R12 ;  /* 0x0028000c80007388 */ /* 0x0203e20000000c00 */
[----:B------:R-:W-:Y:S05]  /*a1a0*/  BRA `(.L_x_4705) ;  /* 0x000003a000007947 */ /* 0x000fea0003800000 */
.L_x_4691:
        /* <DEDUP_REMOVED lines=29> */
.L_x_4739:
[----:B------:R-:W-:Y:S05]  /*a380*/  BSYNC B0 ;  /* 0x0000000000007941 */ /* 0x000fea0003800000 */
.L_x_4738:
        /* <DEDUP_REMOVED lines=28> */
.L_x_4705:
[----:B------:R-:W-:Y:S05]  /*a550*/  BSYNC B3 ;  /* 0x0000000000037941 */ /* 0x000fea0003800000 */
.L_x_4690:
        /* <DEDUP_REMOVED lines=34> */
.L_x_4742:
[----:B------:R2:W-:Y:S02]  /*a780*/  STS.128 [R128+0x5000], RZ ;  /* 0x005000ff80007388 */ /* 0x0005e40000000c00 */
.L_x_4741:
[----:B------:R-:W-:Y:S05]  /*a790*/  BSYNC B0 ;  /* 0x0000000000007941 */ /* 0x000fea0003800000 */
.L_x_4740:
        /* <DEDUP_REMOVED lines=32> */
.L_x_4744:
[----:B------:R-:W-:Y:S05]  /*a9a0*/  BSYNC B0 ;  /* 0x0000000000007941 */ /* 0x000fea0003800000 */
.L_x_4743:
        /* <DEDUP_REMOVED lines=41> */
.L_x_4747:
[----:B------:R1:W-:Y:S02]  /*ac40*/  STS.128 [R128+0x8000], RZ ;  /* 0x008000ff80007388 */ /* 0x0003e40000000c00 */
.L_x_4746:
[----:B------:R-:W-:Y:S05]  /*ac50*/  BSYNC B0 ;  /* 0x0000000000007941 */ /* 0x000fea0003800000 */
.L_x_4745:
        /* <DEDUP_REMOVED lines=35> */
.L_x_4750:
[----:B------:R1:W-:Y:S02]  /*ae90*/  STS.128 [R128+0x8800], RZ ;  /* 0x008800ff80007388 */ /* 0x0003e40000000c00 */
.L_x_4749:
[----:B------:R-:W-:Y:S05]  /*aea0*/  BSYNC B0 ;  /* 0x0000000000007941 */ /* 0x000fea0003800000 */
.L_x_4748:
        /* <DEDUP_REMOVED lines=28> */
[----:B------:R-:W-:Y:S02]  /*b070*/  IMAD.U32 R124, R124, 0x20, R5 ;  /* 0x000000207c7c7824 */ /* 0x000fe400078e0005 */
[----:B------:R-:W-:Y:S02]  /*b080*/  IMAD.IADD R125, R93, 0x1, R4 ;  /* 0x000000015d7d7824 */ /* 0x000fe400078e0204 */
[----:B------:R-:W-:-:S02]  /*b090*/  IMAD.SHL.U32 R124, R124, 0x2, RZ ;  /* 0x000000027c7c7824 */ /* 0x000fc400078e00ff */
[----:B------:R-:W-:Y:S02]  /*b0a0*/  IMAD.SHL.U32 R125, R125, 0x2, RZ ;  /* 0x000000027d7d7824 */ /* 0x000fe400078e00ff */
[----:B------:R-:W-:Y:S01]  /*b0b0*/  IMAD.MOV.U32 R5, RZ, RZ, 0x20 ;  /* 0x00000020ff057424 */ /* 0x000fe200078e00ff */
[----:B----4-:R-:W-:Y:S01]  /*b0c0*/  LDSM.16.M88.4 R12, [R124+0x3000] ;  /* 0x003000007c0c783b */ /* 0x010fe20000000200 */
[----:B------:R-:W-:Y:S02]  /*b0d0*/  IMAD R123, R3, 0x2, R125 ;  /* 0x00000002037b7824 */ /* 0x000fe400078e027d */
[----:B------:R-:W-:Y:S01]  /*b0e0*/  IMAD.IADD R122, R93, 0x1, R122 ;  /* 0x000000015d7a7824 */ /* 0x000fe200078e027a */
[----:B------:R-:W1:Y:S01]  /*b0f0*/  LDSM.16.M88.4 R68, [R125] ;  /* 0x000000007d44783b */ /* 0x000e620000000200 */
[----:B------:R-:W-:-:S03]  /*b100*/  SEL R5, R5, 0xffffffe0, !P1 ;  /* 0xffffffe005057807 */ /* 0x000fc60004800000 */
[----:B------:R-:W-:Y:S02]  /*b110*/  LDSM.16.M88.4 R72, [R123] ;  /* 0x000000007b48783b */ /* 0x000fe40000000200 */
[----:B------:R-:W-:Y:S02]  /*b120*/  IMAD.IADD R121, R124, 0x1, R5 ;  /* 0x000000017c797824 */ /* 0x000fe400078e0205 */
[----:B------:R-:W3:Y:S04]  /*b130*/  LDSM.16.M88.4 R52, [R124+0x3400] ;  /* 0x003400007c34783b */ /* 0x000ee80000000200 */
[----:B------:R-:W4:Y:S04]  /*b140*/  LDSM.16.M88.4 R32, [R121+0x3000] ;  /* 0x003000007920783b */ /* 0x000f280000000200 */
[----:B------:R-:W-:Y:S04]  /*b150*/  LDSM.16.M88.4 R8, [R124+0x4000] ;  /* 0x004000007c08783b */ /* 0x000fe80000000200 */
[----:B------:R-:W5:Y:S04]  /*b160*/  LDSM.16.M88.4 R64, [R125+0x1000] ;  /* 0x001000007d40783b */ /* 0x000f680000000200 */
[----:B------:R-:W2:Y:S04]  /*b170*/  LDSM.16.M88.4 R44, [R124+0x3800] ;  /* 0x003800007c2c783b */ /* 0x000ea80000000200 */
        /* <DEDUP_REMOVED lines=8> */
[----:B------:R-:W-:Y:S01]  /*b200*/  LDSM.16.M88.4 R80, [R121+0x3c00] ;  /* 0x003c00007950783b */ /* 0x000fe20000000200 */
[----:B---3--:R-:W-:Y:S03]  /*b210*/  HMMA.16816.F32 R28, R68, R52, RZ ;  /* 0x00000034441c723c */ /* 0x008fe600000018ff */
[----:B------:R-:W-:Y:S05]  /*b220*/  LDSM.16.M88.4 R60, [R124+0x4800] ;  /* 0x004800007c3c783b */ /* 0x000fea0000000200 */
[C---:B----4-:R-:W-:Y:S08]  /*b230*/  HMMA.16816.F32 R16, R72.reuse, R32, R16 ;  /* 0x000000204810723c */ /* 0x050ff00000001810 */
[----:B------:R-:W-:Y:S01]  /*b240*/  HMMA.16816.F32 R12, R72, R34, R12 ;  /* 0x00000022480c723c */ /* 0x000fe2000000180c */
[----:B------:R-:W-:Y:S07]  /*b250*/  LDSM.16.M88.4 R32, [R121+0x4400] ;  /* 0x004400007920783b */ /* 0x000fee0000000200 */
[----:B------:R-:W-:Y:S08]  /*b260*/  HMMA.16816.F32 R52, R68, R54, RZ ;  /* 0x000000364434723c */ /* 0x000ff000000018ff */
[C---:B-----5:R-:W-:Y:S08]  /*b270*/  HMMA.16816.F32 R16, R64.reuse, R8, R16 ;  /* 0x000000084010723c */ /* 0x060ff00000001810 */
[----:B------:R-:W-:Y:S01]  /*b280*/  HMMA.16816.F32 R12, R64, R10, R12 ;  /* 0x0000000a400c723c */ /* 0x000fe2000000180c */
[----:B------:R-:W-:Y:S07]  /*b290*/  LDSM.16.M88.4 R8, [R123+0x2000] ;  /* 0x002000007b08783b */ /* 0x000fee0000000200 */
[C---:B--2---:R-:W-:Y:S08]  /*b2a0*/  HMMA.16816.F32 R48, R68.reuse, R44, RZ ;  /* 0x0000002c4430723c */ /* 0x044ff000000018ff */
[C---:B------:R-:W-:Y:S08]  /*b2b0*/  HMMA.16816.F32 R44, R68.reuse, R46, RZ ;  /* 0x0000002e442c723c */ /* 0x040ff000000018ff */
[C---:B------:R-:W-:Y:S08]  /*b2c0*/  HMMA.16816.F32 R40, R68.reuse, R24, RZ ;  /* 0x000000184428723c */ /* 0x040ff000000018ff */
[----:B------:R-:W-:Y:S01]  /*b2d0*/  HMMA.16816.F32 R68, R68, R26, RZ ;  /* 0x0000001a4444723c */ /* 0x000fe200000018ff */
[----:B------:R-:W-:Y:S07]  /*b2e0*/  LDSM.16.M88.4 R24, [R125+0x2000] ;  /* 0x002000007d18783b */ /* 0x000fee0000000200 */
[C---:B------:R-:W-:Y:S08]  /*b2f0*/  HMMA.16816.F32 R28, R72.reuse, R20, R28 ;  /* 0x00000014481c723c */ /* 0x040ff0000000181c */
[----:B------:R-:W-:Y:S01]  /*b300*/  HMMA.16816.F32 R52, R72, R22, R52 ;  /* 0x000000164834723c */ /* 0x000fe20000001834 */
[----:B------:R-:W2:Y:S07]  /*b310*/  LDSM.16.M88.4 R20, [R124+0x5000] ;  /* 0x005000007c14783b */ /* 0x000eae0000000200 */
[C---:B-1----:R-:W-:Y:S08]  /*b320*/  HMMA.16816.F32 R16, R36.reuse, R88, R16 ;  /* 0x000000582410723c */ /* 0x042ff00000001810 */
[----:B------:R-:W-:Y:S08]  /*b330*/  HMMA.16816.F32 R12, R36, R90, R12 ;  /* 0x0000005a240c723c */ /* 0x000ff0000000180c */
[C---:B------:R-:W-:Y:S08]  /*b340*/  HMMA.16816.F32 R48, R72.reuse, R4, R48 ;  /* 0x000000044830723c */ /* 0x040ff00000001830 */
[----:B------:R-:W-:Y:S01]  /*b350*/  HMMA.16816.F32 R44, R72, R6, R44 ;  /* 0x00000006482c723c */ /* 0x000fe2000000182c */
[----:B------:R-:W1:Y:S07]  /*b360*/  LDSM.16.M88.4 R4, [R121+0x5000] ;  /* 0x005000007904783b */ /* 0x000e6e0000000200 */
[----:B------:R-:W-:Y:S08]  /*b370*/  HMMA.16816.F32 R28, R64, R76, R28 ;  /* 0x0000004c401c723c */ /* 0x000ff0000000181c */
[C---:B--2---:R-:W-:Y:S08]  /*b380*/  HMMA.16816.F32 R16, R24.reuse, R20, R16 ;  /* 0x000000141810723c */ /* 0x044ff00000001810 */
[----:B------:R-:W-:Y:S01]  /*b390*/  HMMA.16816.F32 R12, R24, R22, R12 ;  /* 0x00000016180c723c */ /* 0x000fe2000000180c */
[----:B------:R-:W2:Y:S07]  /*b3a0*/  LDSM.16.M88.4 R20, [R121+0x4800] ;  /* 0x004800007914783b */ /* 0x000eae0000000200 */
[C---:B------:R-:W-:Y:S08]  /*b3b0*/  HMMA.16816.F32 R40, R72.reuse, R80, R40 ;  /* 0x000000504828723c */ /* 0x040ff00000001828 */
[----:B------:R-:W-:Y:S01]  /*b3c0*/  HMMA.16816.F32 R72, R72, R82, R68 ;  /* 0x000000524848723c */ /* 0x000fe20000001844 */
[----:B------:R-:W3:Y:S07]  /*b3d0*/  LDSM.16.M88.4 R68, [R124+0x5400] ;  /* 0x005400007c44783b */ /* 0x000eee0000000200 */
[----:B------:R-:W-:Y:S08]  /*b3e0*/  HMMA.16816.F32 R52, R64, R78, R52 ;  /* 0x0000004e4034723c */ /* 0x000ff00000001834 */
[----:B-1----:R-:W-:Y:S08]  /*b3f0*/  HMMA.16816.F32 R16, R8, R4, R16 ;  /* 0x000000040810723c */ /* 0x002ff00000001810 */
[----:B------:R-:W-:Y:S01]  /*b400*/  HMMA.16816.F32 R76, R64, R60, R48 ;  /* 0x0000003c404c723c */ /* 0x000fe20000001830 */
[----:B------:R-:W-:Y:S07]  /*b410*/  LDSM.16.M88.4 R48, [R121+0x5400] ;  /* 0x005400007930783b */ /* 0x000fee0000000200 */
[----:B------:R-:W-:Y:S01]  /*b420*/  HMMA.16816.F32 R12, R8, R6, R12 ;  /* 0x00000006080c723c */ /* 0x000fe2000000180c */
[----:B------:R-:W1:Y:S07]  /*b430*/  LDSM.16.M88.4 R4, [R124+0x4c00] ;  /* 0x004c00007c04783b */ /* 0x000e6e0000000200 */
[----:B------:R-:W-:Y:S01]  /*b440*/  HMMA.16816.F32 R44, R64, R62, R44 ;  /* 0x0000003e402c723c */ /* 0x000fe2000000182c */
[----:B------:R-:W-:-:S02]  /*b450*/  FMUL.FTZ R16, R16, c[0x0][0x2ec] ;  /* 0x0000bb0010107a20 */ /* 0x000fc40000410000 */
[----:B------:R-:W-:Y:S02]  /*b460*/  FMUL.FTZ R17, R17, c[0x0][0x2ec] ;  /* 0x0000bb0011117a20 */ /* 0x000fe40000410000 */
[----:B------:R-:W4:Y:S02]  /*b470*/  MUFU.TANH R60, R16 ;  /* 0x00000010003c7308 */ /* 0x000f240000002400 */
[----:B------:R-:W-:Y:S01]  /*b480*/  FMUL.FTZ R62, R18, c[0x0][0x2ec] ;  /* 0x0000bb00123e7a20 */ /* 0x000fe20000410000 */
[C---:B------:R-:W-:Y:S05]  /*b490*/  HMMA.16816.F32 R28, R36.reuse, R32, R28 ;  /* 0x00000020241c723c */ /* 0x040fea000000181c */
[----:B------:R5:W-:Y:S03]  /*b4a0*/  MUFU.TANH R61, R17 ;  /* 0x00000011003d7308 */ /* 0x000be60000002400 */
[----:B------:R-:W-:Y:S01]  /*b4b0*/  HMMA.16816.F32 R52, R36, R34, R52 ;  /* 0x000000222434723c */ /* 0x000fe20000001834 */
[----:B------:R-:W-:Y:S01]  /*b4c0*/  LDSM.16.M88.4 R32, [R124+0x5800] ;  /* 0x005800007c20783b */ /* 0x000fe20000000200 */
[----:B------:R-:W-:-:S02]  /*b4d0*/  FMUL.FTZ R12, R12, c[0x0][0x2ec] ;  /* 0x0000bb000c0c7a20 */ /* 0x000fc40000410000 */
[----:B------:R-:W-:Y:S01]  /*b4e0*/  FMUL.FTZ R13, R13, c[0x0][0x2ec] ;  /* 0x0000bb000d0d7a20 */ /* 0x000fe20000410000 */
[----:B------:R-:W-:Y:S01]  /*b4f0*/  MUFU.TANH R62, R62 ;  /* 0x0000003e003e7308 */ /* 0x000fe20000002400 */
[----:B------:R-:W-:Y:S02]  /*b500*/  FMUL.FTZ R14, R14, c[0x0][0x2ec] ;  /* 0x0000bb000e0e7a20 */ /* 0x000fe40000410000 */
[----:B--2---:R-:W-:Y:S01]  /*b510*/  HMMA.16816.F32 R76, R36, R20, R76 ;  /* 0x00000014244c723c */ /* 0x004fe2000000184c */
[----:B------:R-:W-:-:S04]  /*b520*/  FMUL.FTZ R15, R15, c[0x0][0x2ec] ;  /* 0x0000bb000f0f7a20 */ /* 0x000fc80000410000 */
[----:B------:R-:W2:Y:S03]  /*b530*/  MUFU.TANH R63, R12 ;  /* 0x0000000c003f7308 */ /* 0x000ea60000002400 */
[----:B------:R-:W-:Y:S01]  /*b540*/  HMMA.16816.F32 R44, R36, R22, R44 ;  /* 0x00000016242c723c */ /* 0x000fe2000000182c */
[----:B------:R-:W2:Y:S07]  /*b550*/  LDSM.16.M88.4 R20, [R121+0x4c00] ;  /* 0x004c00007914783b */ /* 0x000eae0000000200 */
[----:B---3--:R-:W-:Y:S08]  /*b560*/  HMMA.16816.F32 R28, R24, R68, R28 ;  /* 0x00000044181c723c */ /* 0x008ff0000000181c */
[----:B-1----:R-:W-:Y:S08]  /*b570*/  HMMA.16816.F32 R40, R64, R4, R40 ;  /* 0x000000044028723c */ /* 0x002ff00000001828 */
[----:B------:R-:W-:Y:S08]  /*b580*/  HMMA.16816.F32 R52, R24, R70, R52 ;  /* 0x000000461834723c */ /* 0x000ff00000001834 */
[----:B------:R-:W-:Y:S01]  /*b590*/  HMMA.16816.F32 R72, R64, R6, R72 ;  /* 0x000000064048723c */ /* 0x000fe20000001848 */
[----:B------:R-:W1:Y:S07]  /*b5a0*/  LDSM.16.M88.4 R4, [R124+0x5c00] ;  /* 0x005c00007c04783b */ /* 0x000e6e0000000200 */
[----:B------:R-:W-:Y:S01]  /*b5b0*/  HMMA.16816.F32 R28, R8, R48, R28 ;  /* 0x00000030081c723c */ /* 0x000fe2000000181c */
[----:B------:R-:W3:Y:S06]  /*b5c0*/  MUFU.TANH R48, R13 ;  /* 0x0000000d00307308 */ /* 0x000eec0000002400 */
[----:B------:R-:W-:Y:S01]  /*b5d0*/  FMUL.FTZ R49, R19, c[0x0][0x2ec] ;  /* 0x0000bb0013317a20 */ /* 0x000fe20000410000 */
[----:B--2---:R-:W-:Y:S01]  /*b5e0*/  HMMA.16816.F32 R40, R36, R20, R40 ;  /* 0x000000142428723c */ /* 0x004fe20000001828 */
[----:B-----5:R-:W2:Y:S04]  /*b5f0*/  LDSM.16.M88.4 R16, [R121+0x5800] ;  /* 0x005800007910783b */ /* 0x020ea80000000200 */
[----:B------:R-:W-:Y:S02]  /*b600*/  MUFU.TANH R49, R49 ;  /* 0x0000003100317308 */ /* 0x000fe40000002400 */
[----:B------:R-:W-:Y:S01]  /*b610*/  IMAD R21, R57, 0x10, R58 ;  /* 0x0000001039157824 */ /* 0x000fe200078e023a */
[----:B------:R-:W-:Y:S04]  /*b620*/  HMMA.16816.F32 R52, R8, R50, R52 ;  /* 0x000000320834723c */ /* 0x000fe80000001834 */
[----:B------:R-:W-:Y:S01]  /*b630*/  IADD3 R20, R21, 0x1, R134 ;  /* 0x0000000115147810 */ /* 0x000fe20007ffe086 */
[----:B------:R-:W5:Y:S03]  /*b640*/  MUFU.TANH R50, R14 ;  /* 0x0000000e00327308 */ /* 0x000f660000002400 */
[----:B------:R-:W-:Y:S01]  /*b650*/  HMMA.16816.F32 R76, R24, R32, R76 ;  /* 0x00000020184c723c */ /* 0x000fe2000000184c */
[----:B------:R-:W-:Y:S01]  /*b660*/  IADD3 R20, R59, R20, -R127 ;  /* 0x000000143b147210 */ /* 0x000fe20007ffe87f */
[----:B------:R-:W-:-:S02]  /*b670*/  FMUL.FTZ R28, R28, c[0x0][0x2ec] ;  /* 0x0000bb001c1c7a20 */ /* 0x000fc40000410000 */
[----:B------:R-:W-:Y:S01]  /*b680*/  FMUL.FTZ R29, R29, c[0x0][0x2ec] ;  /* 0x0000bb001d1d7a20 */ /* 0x000fe20000410000 */
[----:B------:R1:W1:Y:S01]  /*b690*/  MUFU.TANH R51, R15 ;  /* 0x0000000f00337308 */ /* 0x0002620000002400 */
[----:B------:R-:W-:Y:S02]  /*b6a0*/  IADD3 R20, R20, c[0x0][0x2e8], RZ ;  /* 0x0000ba0014147a10 */ /* 0x000fe40007ffe0ff */
[----:B------:R-:W-:Y:S02]  /*b6b0*/  HMMA.16816.F32 R72, R36, R22, R72 ;  /* 0x000000162448723c */ /* 0x000fe40000001848 */
[C---:B------:R-:W-:Y:S02]  /*b6c0*/  IADD3 R2, R20.reuse, 0x8, RZ ;  /* 0x0000000814027810 */ /* 0x040fe40007ffe0ff */
[-C--:B------:R-:W-:Y:S01]  /*b6d0*/  IMNMX R100, R20, R59.reuse, PT ;  /* 0x0000003b14647217 */ /* 0x080fe20003800200 */
[----:B------:R-:W2:Y:S01]  /*b6e0*/  MUFU.TANH R28, R28 ;  /* 0x0000001c001c7308 */ /* 0x000ea20000002400 */
[----:B------:R-:W-:-:S02]  /*b6f0*/  IMNMX R101, R2, R59, PT ;  /* 0x0000003b02657217 */ /* 0x000fc40003800200 */
[C---:B------:R-:W-:Y:S01]  /*b700*/  HMMA.16816.F32 R44, R24.reuse, R34, R44 ;  /* 0x00000022182c723c */ /* 0x040fe2000000182c */
[----:B------:R-:W-:Y:S01]  /*b710*/  IADD3 R2, R0, 0x8, RZ ;  /* 0x0000000800027810 */ /* 0x000fe20007ffe0ff */
[----:B------:R-:W-:Y:S01]  /*b720*/  FMUL.FTZ R32, R52, c[0x0][0x2ec] ;  /* 0x0000bb0034207a20 */ /* 0x000fe20000410000 */
[-C--:B------:R-:W-:Y:S01]  /*b730*/  ISETP.GE.AND P6, PT, R0, R100.reuse, PT ;  /* 0x000000640000720c */ /* 0x080fe20003fc6270 */
[----:B------:R-:W-:Y:S01]  /*b740*/  FMUL.FTZ R33, R53, c[0x0][0x2ec] ;  /* 0x0000bb0035217a20 */ /* 0x000fe20000410000 */
[----:B-1----:R-:W1:Y:S01]  /*b750*/  LDSM.16.M88.4 R12, [R121+0x5c00] ;  /* 0x005c0000790c783b */ /* 0x002e620000000200 */
[----:B------:R-:W-:Y:S01]  /*b760*/  ISETP.GE.AND P5, PT, R2, R100, PT ;  /* 0x000000640200720c */ /* 0x000fe20003fa6270 */
[----:B------:R-:W1:Y:S01]  /*b770*/  MUFU.TANH R29, R29 ;  /* 0x0000001d001d7308 */ /* 0x000e620000002400 */
[----:B------:R-:W-:Y:S01]  /*b780*/  HMMA.16816.F32 R40, R24, R4, R40 ;  /* 0x000000041828723c */ /* 0x000fe20000001828 */
[----:B----4-:R-:W-:Y:S01]  /*b790*/  FSEL R60, R60, -INF , !P6 ;  /* 0xff8000003c3c7808 */ /* 0x010fe20007000000 */
[----:B------:R-:W-:Y:S01]  /*b7a0*/  FMUL.FTZ R54, R54, c[0x0][0x2ec] ;  /* 0x0000bb0036367a20 */ /* 0x000fe20000410000 */
[----:B------:R-:W-:Y:S01]  /*b7b0*/  FSEL R20, R63, -INF , !P5 ;  /* 0xff8000003f147808 */ /* 0x000fe20006800000 */
[----:B------:R-:W-:-:S04]  /*b7c0*/  DEPBAR.LE SB0, 0x0 ;  /* 0x000080000000791a */ /* 0x000fc80000000000 */
[----:B--2---:R-:W-:Y:S01]  /*b7d0*/  HMMA.16816.F32 R76, R8, R16, R76 ;  /* 0x00000010084c723c */ /* 0x004fe2000000184c */
[----:B------:R-:W-:Y:S01]  /*b7e0*/  IADD3 R4, R0, 0x1, RZ ;  /* 0x0000000100047810 */ /* 0x000fe20007ffe0ff */
[----:B------:R-:W2:Y:S01]  /*b7f0*/  MUFU.TANH R32, R32 ;  /* 0x0000002000207308 */ /* 0x000ea20000002400 */
[-C--:B------:R-:W-:Y:S02]  /*b800*/  ISETP.GE.AND P6, PT, R2, R101.reuse, PT ;  /* 0x000000650200720c */ /* 0x080fe40003fc6270 */
[CC--:B------:R-:W-:Y:S02]  /*b810*/  ISETP.GE.AND P2, PT, R4.reuse, R100.reuse, PT ;  /* 0x000000640400720c */ /* 0x0c0fe40003f46270 */
[-C--:B------:R-:W-:Y:S01]  /*b820*/  ISETP.GE.AND P1, PT, R4, R101.reuse, PT ;  /* 0x000000650400720c */ /* 0x080fe20003f26270 */
[----:B------:R-:W-:Y:S01]  /*b830*/  HMMA.16816.F32 R72, R24, R6, R72 ;  /* 0x000000061848723c */ /* 0x000fe20000001848 */
[----:B------:R-:W-:Y:S01]  /*b840*/  IADD3 R4, R0, 0x9, RZ ;  /* 0x0000000900047810 */ /* 0x000fe20007ffe0ff */
[----:B------:R-:W-:Y:S01]  /*b850*/  FMUL.FTZ R16, R30, c[0x0][0x2ec] ;  /* 0x0000bb001e107a20 */ /* 0x000fe20000410000 */
[----:B------:R-:W-:Y:S01]  /*b860*/  FSEL R61, R61, -INF , !P2 ;  /* 0xff8000003d3d7808 */ /* 0x000fe20005000000 */
[----:B------:R-:W-:Y:S01]  /*b870*/  FMUL.FTZ R17, R31, c[0x0][0x2ec] ;  /* 0x0000bb001f117a20 */ /* 0x000fe20000410000 */
[----:B------:R-:W-:Y:S01]  /*b880*/  ISETP.GE.AND P2, PT, R4, R100, PT ;  /* 0x000000640400720c */ /* 0x000fe20003f46270 */
[----:B------:R-:W4:Y:S01]  /*b890*/  MUFU.TANH R33, R33 ;  /* 0x0000002100217308 */ /* 0x000f220000002400 */
[C---:B------:R-:W-:Y:S01]  /*b8a0*/  ISETP.GE.AND P5, PT, R0.reuse, R101, PT ;  /* 0x000000650000720c */ /* 0x040fe20003fa6270 */
[----:B------:R-:W-:Y:S01]  /*b8b0*/  HMMA.16816.F32 R44, R8, R18, R44 ;  /* 0x00000012082c723c */ /* 0x000fe2000000182c */
[----:B------:R-:W-:-:S02]  /*b8c0*/  IADD3 R2, R0, 0x10, RZ ;  /* 0x0000001000027810 */ /* 0x000fc40007ffe0ff */
[----:B---3--:R-:W-:Y:S02]  /*b8d0*/  FSEL R48, R48, -INF , !P2 ;  /* 0xff80000030307808 */ /* 0x008fe40005000000 */
[----:B------:R-:W-:Y:S01]  /*b8e0*/  FSEL R62, R62, -INF , !P5 ;  /* 0xff8000003e3e7808 */ /* 0x000fe20006800000 */
[----:B------:R-:W3:Y:S01]  /*b8f0*/  MUFU.TANH R16, R16 ;  /* 0x0000001000107308 */ /* 0x000ee20000002400 */
[----:B------:R-:W-:Y:S01]  /*b900*/  FMUL.FTZ R19, R55, c[0x0][0x2ec] ;  /* 0x0000bb0037137a20 */ /* 0x000fe20000410000 */
[----:B------:R-:W-:Y:S01]  /*b910*/  ISETP.GE.AND P2, PT, R4, R101, PT ;  /* 0x000000650400720c */ /* 0x000fe20003f46270 */
[----:B------:R-:W-:Y:S01]  /*b920*/  FMUL.FTZ R76, R76, c[0x0][0x2ec] ;  /* 0x0000bb004c4c7a20 */ /* 0x000fe20000410000 */
[----:B------:R-:W-:Y:S01]  /*b930*/  ISETP.GE.AND P5, PT, R2, R100, PT ;  /* 0x000000640200720c */ /* 0x000fe20003fa6270 */
[----:B------:R-:W-:Y:S01]  /*b940*/  FMUL.FTZ R77, R77, c[0x0][0x2ec] ;  /* 0x0000bb004d4d7a20 */ /* 0x000fe20000410000 */
[----:B------:R-:W-:Y:S01]  /*b950*/  IADD3 R4, R0, 0x18, RZ ;  /* 0x0000001800047810 */ /* 0x000fe20007ffe0ff */
[----:B-1----:R-:W-:Y:S01]  /*b960*/  HMMA.16816.F32 R40, R8, R12, R40 ;  /* 0x0000000c0828723c */ /* 0x002fe20000001828 */
[----:B------:R-:W1:Y:S01]  /*b970*/  MUFU.TANH R17, R17 ;  /* 0x0000001100117308 */ /* 0x000e620000002400 */
[----:B-----5:R-:W-:Y:S01]  /*b980*/  FSEL R50, R50, -INF , !P6 ;  /* 0xff80000032327808 */ /* 0x020fe20007000000 */
[----:B------:R-:W-:Y:S01]  /*b990*/  FMUL.FTZ R79, R79, c[0x0][0x2ec] ;  /* 0x0000bb004f4f7a20 */ /* 0x000fe20000410000 */
[----:B------:R-:W-:Y:S01]  /*b9a0*/  FSEL R24, R51, -INF , !P2 ;  /* 0xff80000033187808 */ /* 0x000fe20005000000 */
[----:B------:R-:W-:Y:S01]  /*b9b0*/  FMUL.FTZ R78, R78, c[0x0][0x2ec] ;  /* 0x0000bb004e4e7a20 */ /* 0x000fe20000410000 */
[----:B------:R-:W-:-:S02]  /*b9c0*/  FSEL R28, R28, -INF , !P5 ;  /* 0xff8000001c1c7808 */ /* 0x000fc40006800000 */
[----:B------:R-:W-:Y:S01]  /*b9d0*/  FSEL R12, R49, -INF , !P1 ;  /* 0xff800000310c7808 */ /* 0x000fe20004800000 */
[----:B------:R-:W-:Y:S01]  /*b9e0*/  HMMA.16816.F32 R72, R8, R14, R72 ;  /* 0x0000000e0848723c */ /* 0x000fe20000001848 */
[-C--:B------:R-:W-:Y:S01]  /*b9f0*/  ISETP.GE.AND P1, PT, R2, R101.reuse, PT ;  /* 0x000000650200720c */ /* 0x080fe20003f26270 */
[----:B------:R-:W5:Y:S01]  /*ba00*/  MUFU.TANH R18, R54 ;  /* 0x0000003600127308 */ /* 0x000f620000002400 */
[----:B------:R-:W-:Y:S01]  /*ba10*/  IADD3 R2, R0, 0x11, RZ ;  /* 0x0000001100027810 */ /* 0x000fe20007ffe0ff */
[----:B------:R-:W-:Y:S01]  /*ba20*/  FMUL.FTZ R44, R44, c[0x0][0x2ec] ;  /* 0x0000bb002c2c7a20 */ /* 0x000fe20000410000 */
[-C--:B------:R-:W-:Y:S01]  /*ba30*/  ISETP.GE.AND P5, PT, R4, R100.reuse, PT ;  /* 0x000000640400720c */ /* 0x080fe20003fa6270 */
[----:B------:R-:W-:Y:S01]  /*ba40*/  FMUL.FTZ R45, R45, c[0x0][0x2ec] ;  /* 0x0000bb002d2d7a20 */ /* 0x000fe20000410000 */
[----:B------:R-:W-:Y:S01]  /*ba50*/  ISETP.GE.AND P6, PT, R2, R100, PT ;  /* 0x000000640200720c */ /* 0x000fe20003fc6270 */
[----:B------:R-:W-:Y:S01]  /*ba60*/  FMUL.FTZ R46, R46, c[0x0][0x2ec] ;  /* 0x0000bb002e2e7a20 */ /* 0x000fe20000410000 */
[----:B------:R-:W-:Y:S01]  /*ba70*/  ISETP.GE.AND P2, PT, R2, R101, PT ;  /* 0x000000650200720c */ /* 0x000fe20003f46270 */
[----:B------:R-:W1:Y:S01]  /*ba80*/  MUFU.TANH R19, R19 ;  /* 0x0000001300137308 */ /* 0x000e620000002400 */
[----:B------:R-:W-:Y:S01]  /*ba90*/  IADD3 R2, R0, 0x19, RZ ;  /* 0x0000001900027810 */ /* 0x000fe20007ffe0ff */
[----:B------:R-:W-:Y:S01]  /*baa0*/  FMUL.FTZ R47, R47, c[0x0][0x2ec] ;  /* 0x0000bb002f2f7a20 */ /* 0x000fe20000410000 */
[----:B------:R-:W-:-:S02]  /*bab0*/  FSEL R22, R29, -INF , !P6 ;  /* 0xff8000001d167808 */ /* 0x000fc40007000000 */
[----:B--2---:R-:W-:Y:S01]  /*bac0*/  FSEL R14, R32, -INF , !P5 ;  /* 0xff800000200e7808 */ /* 0x004fe20006800000 */
[----:B------:R-:W-:Y:S01]  /*bad0*/  FMUL.FTZ R32, R42, c[0x0][0x2ec] ;  /* 0x0000bb002a207a20 */ /* 0x000fe20000410000 */
[-C--:B------:R-:W-:Y:S01]  /*bae0*/  ISETP.GE.AND P6, PT, R2, R100.reuse, PT ;  /* 0x000000640200720c */ /* 0x080fe20003fc6270 */
[----:B------:R-:W2:Y:S01]  /*baf0*/  MUFU.TANH R106, R76 ;  /* 0x0000004c006a7308 */ /* 0x000ea20000002400 */
[-C--:B------:R-:W-:Y:S01]  /*bb00*/  ISETP.GE.AND P5, PT, R4, R101.reuse, PT ;  /* 0x000000650400720c */ /* 0x080fe20003fa6270 */
[----:B------:R-:W-:Y:S01]  /*bb10*/  FMUL.FTZ R35, R41, c[0x0][0x2ec] ;  /* 0x0000bb0029237a20 */ /* 0x000fe20000410000 */
[----:B------:R-:W-:Y:S01]  /*bb20*/  IADD3 R4, R0, 0x20, RZ ;  /* 0x0000002000047810 */ /* 0x000fe20007ffe0ff */
[----:B------:R-:W-:Y:S01]  /*bb30*/  FMUL.FTZ R40, R40, c[0x0][0x2ec] ;  /* 0x0000bb0028287a20 */ /* 0x000fe20000410000 */
[----:B----4-:R-:W-:Y:S01]  /*bb40*/  FSEL R10, R33, -INF , !P6 ;  /* 0xff800000210a7808 */ /* 0x010fe20007000000 */
[----:B------:R-:W-:Y:S01]  /*bb50*/  FMUL.FTZ R34, R72, c[0x0][0x2ec] ;  /* 0x0000bb0048227a20 */ /* 0x000fe20000410000 */
[----:B---3--:R-:W-:Y:S01]  /*bb60*/  FSEL R16, R16, -INF , !P1 ;  /* 0xff80000010107808 */ /* 0x008fe20004800000 */
[----:B------:R-:W3:Y:S01]  /*bb70*/  MUFU.TANH R116, R77 ;  /* 0x0000004d00747308 */ /* 0x000ee20000002400 */
[-C--:B------:R-:W-:Y:S01]  /*bb80*/  ISETP.GE.AND P6, PT, R2, R101.reuse, PT ;  /* 0x000000650200720c */ /* 0x080fe20003fc6270 */
[----:B------:R-:W-:Y:S01]  /*bb90*/  FMUL.FTZ R33, R73, c[0x0][0x2ec] ;  /* 0x0000bb0049217a20 */ /* 0x000fe20000410000 */
[----:B------:R-:W-:Y:S01]  /*bba0*/  ISETP.GE.AND P1, PT, R4, R100, PT ;  /* 0x000000640400720c */ /* 0x000fe20003f26270 */
[----:B------:R-:W-:Y:S01]  /*bbb0*/  FMUL.FTZ R31, R43, c[0x0][0x2ec] ;  /* 0x0000bb002b1f7a20 */ /* 0x000fe20000410000 */
[----:B------:R-:W-:Y:S01]  /*bbc0*/  IADD3 R2, R0, 0x21, RZ ;  /* 0x0000002100027810 */ /* 0x000fe20007ffe0ff */
[----:B------:R-:W-:Y:S01]  /*bbd0*/  FMUL.FTZ R30, R74, c[0x0][0x2ec] ;  /* 0x0000bb004a1e7a20 */ /* 0x000fe20000410000 */
[----:B------:R-:W-:Y:S01]  /*bbe0*/  IADD3 R5, R0, 0x28, RZ ;  /* 0x0000002800057810 */ /* 0x000fe20007ffe0ff */
[----:B------:R-:W4:Y:S01]  /*bbf0*/  MUFU.TANH R104, R44 ;  /* 0x0000002c00687308 */ /* 0x000f220000002400 */
[----:B-1----:R-:W-:Y:S01]  /*bc00*/  FSEL R8, R17, -INF , !P2 ;  /* 0xff80000011087808 */ /* 0x002fe20005000000 */
[----:B------:R-:W-:Y:S01]  /*bc10*/  FMUL.FTZ R29, R75, c[0x0][0x2ec] ;  /* 0x0000bb004b1d7a20 */ /* 0x000fe20000410000 */
[----:B------:R-:W-:-:S02]  /*bc20*/  ISETP.GE.AND P2, PT, R4, R101, PT ;  /* 0x000000650400720c */ /* 0x000fc40003f46270 */
[----:B-----5:R-:W-:Y:S02]  /*bc30*/  FSEL R6, R18, -INF , !P5 ;  /* 0xff80000012067808 */ /* 0x020fe40006800000 */
[----:B------:R-:W-:Y:S01]  /*bc40*/  FSEL R4, R19, -INF , !P6 ;  /* 0xff80000013047808 */ /* 0x000fe20007000000 */
[----:B------:R-:W1:Y:S01]  /*bc50*/  MUFU.TANH R114, R45 ;  /* 0x0000002d00727308 */ /* 0x000e620000002400 */
[----:B--2---:R-:W-:Y:S02]  /*bc60*/  FSEL R106, R106, -INF , !P1 ;  /* 0xff8000006a6a7808 */ /* 0x004fe40004800000 */
[CC--:B------:R-:W-:Y:S02]  /*bc70*/  ISETP.GE.AND P5, PT, R2.reuse, R100.reuse, PT ;  /* 0x000000640200720c */ /* 0x0c0fe40003fa6270 */
[----:B------:R-:W-:Y:S02]  /*bc80*/  ISETP.GE.AND P6, PT, R2, R101, PT ;  /* 0x000000650200720c */ /* 0x000fe40003fc6270 */
[----:B------:R-:W-:Y:S01]  /*bc90*/  ISETP.GE.AND P1, PT, R5, R100, PT ;  /* 0x000000640500720c */ /* 0x000fe20003f26270 */
[----:B------:R-:W2:Y:S01]  /*bca0*/  MUFU.TANH R102, R79 ;  /* 0x0000004f00667308 */ /* 0x000ea20000002400 */
[----:B------:R-:W-:-:S02]  /*bcb0*/  IADD3 R2, R0, 0x29, RZ ;  /* 0x0000002900027810 */ /* 0x000fc40007ffe0ff */
[----:B---3--:R-:W-:Y:S02]  /*bcc0*/  FSEL R116, R116, -INF , !P5 ;  /* 0xff80000074747808 */ /* 0x008fe40006800000 */
[----:B----4-:R-:W-:Y:S02]  /*bcd0*/  FSEL R104, R104, -INF , !P1 ;  /* 0xff80000068687808 */ /* 0x010fe40004800000 */
[----:B------:R-:W-:Y:S01]  /*bce0*/  ISETP.GE.AND P5, PT, R2, R100, PT ;  /* 0x000000640200720c */ /* 0x000fe20003fa6270 */
[----:B------:R-:W3:Y:S01]  /*bcf0*/  MUFU.TANH R110, R46 ;  /* 0x0000002e006e7308 */ /* 0x000ee20000002400 */
[----:B------:R-:W-:Y:S02]  /*bd00*/  ISETP.GE.AND P1, PT, R5, R101, PT ;  /* 0x000000650500720c */ /* 0x000fe40003f26270 */
[----:B------:R-:W-:Y:S02]  /*bd10*/  IADD3 R5, R0, 0x30, RZ ;  /* 0x0000003000057810 */ /* 0x000fe40007ffe0ff */
[----:B-1----:R-:W-:-:S02]  /*bd20*/  FSEL R114, R114, -INF , !P5 ;  /* 0xff80000072727808 */ /* 0x002fc40006800000 */
[-C--:B------:R-:W-:Y:S01]  /*bd30*/  ISETP.GE.AND P5, PT, R2, R101.reuse, PT ;  /* 0x000000650200720c */ /* 0x080fe20003fa6270 */
[----:B------:R-:W1:Y:S01]  /*bd40*/  MUFU.TANH R98, R47 ;  /* 0x0000002f00627308 */ /* 0x000e620000002400 */
[----:B--2---:R-:W-:Y:S02]  /*bd50*/  FSEL R102, R102, -INF , !P6 ;  /* 0xff80000066667808 */ /* 0x004fe40007000000 */
[----:B------:R-:W-:Y:S02]  /*bd60*/  ISETP.GE.AND P6, PT, R5, R101, PT ;  /* 0x000000650500720c */ /* 0x000fe40003fc6270 */
[----:B------:R-:W-:Y:S02]  /*bd70*/  IADD3 R2, R0, 0x31, RZ ;  /* 0x0000003100027810 */ /* 0x000fe40007ffe0ff */
[----:B------:R-:W-:Y:S01]  /*bd80*/  SHF.R.S32.HI R18, RZ, 0x1f, R57 ;  /* 0x0000001fff127819 */ /* 0x000fe20000011439 */
[----:B------:R-:W2:Y:S01]  /*bd90*/  MUFU.TANH R32, R32 ;  /* 0x0000002000207308 */ /* 0x000ea20000002400 */
[----:B---3--:R-:W-:-:S02]  /*bda0*/  FSEL R110, R110, -INF , !P1 ;  /* 0xff8000006e6e7808 */ /* 0x008fc40004800000 */
[----:B------:R-:W-:Y:S02]  /*bdb0*/  ISETP.GE.AND P1, PT, R2, R100, PT ;  /* 0x000000640200720c */ /* 0x000fe40003f26270 */
[----:B------:R-:W-:-:S03]  /*bdc0*/  LEA.HI R18, R18, R57, RZ, 0x2 ;  /* 0x0000003912127211 */ /* 0x000fc600078f10ff */
[----:B------:R-:W3:Y:S01]  /*bdd0*/  MUFU.TANH R112, R78 ;  /* 0x0000004e00707308 */ /* 0x000ee20000002400 */
[----:B-1----:R-:W-:Y:S02]  /*bde0*/  FSEL R98, R98, -INF , !P5 ;  /* 0xff80000062627808 */ /* 0x002fe40006800000 */
[----:B------:R-:W-:Y:S02]  /*bdf0*/  ISETP.GE.AND P5, PT, R2, R101, PT ;  /* 0x000000650200720c */ /* 0x000fe40003fa6270 */
[C---:B------:R-:W-:Y:S02]  /*be00*/  IADD3 R2, R0.reuse, 0x38, RZ ;  /* 0x0000003800027810 */ /* 0x040fe40007ffe0ff */
[----:B------:R-:W-:Y:S01]  /*be10*/  IADD3 R0, R0, 0x39, RZ ;  /* 0x0000003900007810 */ /* 0x000fe20007ffe0ff */
[----:B------:R-:W1:Y:S01]  /*be20*/  MUFU.TANH R88, R40 ;  /* 0x0000002800587308 */ /* 0x000e620000002400 */
[----:B--2---:R-:W-:Y:S02]  /*be30*/  FSEL R32, R32, -INF , !P6 ;  /* 0xff80000020207808 */ /* 0x004fe40007000000 */
[----:B------:R-:W-:-:S02]  /*be40*/  ISETP.GT.AND P6, PT, R139, R126, PT ;  /* 0x0000007e8b00720c */ /* 0x000fc40003fc4270 */
[----:B------:R-:W-:-:S03]  /*be50*/  LOP3.LUT R18, R18, 0xfffffffc, RZ, 0xc0, !PT ;  /* 0xfffffffc12127812 */ /* 0x000fc600078ec0ff */
[----:B------:R-:W2:Y:S01]  /*be60*/  MUFU.TANH R35, R35 ;  /* 0x0000002300237308 */ /* 0x000ea20000002400 */
[----:B---3--:R-:W-:Y:S01]  /*be70*/  FSEL R112, R112, -INF , !P2 ;  /* 0xff80000070707808 */ /* 0x008fe20005000000 */
[----:B------:R-:W-:Y:S01]  /*be80*/  IMAD.IADD R137, R57, 0x1, -R18 ;  /* 0x0000000139897824 */ /* 0x000fe200078e0a12 */
[----:B------:R-:W-:Y:S01]  /*be90*/  BAR.SYNC.DEFER_BLOCKING 0x0 ;  /* 0x0000000000007b1d */ /* 0x000fe20000010000 */
[----:B------:R-:W-:-:S04]  /*bea0*/  ISETP.GE.AND P2, PT, R5, R100, PT ;  /* 0x000000640500720c */ /* 0x000fc80003f46270 */
[----:B-1----:R-:W-:Y:S01]  /*beb0*/  FSEL R88, R88, -INF , !P2 ;  /* 0xff80000058587808 */ /* 0x002fe20005000000 */
[----:B------:R-:W1:Y:S01]  /*bec0*/  MUFU.TANH R34, R34 ;  /* 0x0000002200227308 */ /* 0x000e620000002400 */
[----:B------:R-:W-:Y:S02]  /*bed0*/  ISETP.GE.AND P2, PT, R2, R100, PT ;  /* 0x000000640200720c */ /* 0x000fe40003f46270 */
[----:B--2---:R-:W-:-:S05]  /*bee0*/  FSEL R35, R35, -INF , !P1 ;  /* 0xff80000023237808 */ /* 0x004fca0004800000 */
[----:B------:R-:W2:Y:S01]  /*bef0*/  MUFU.TANH R33, R33 ;  /* 0x0000002100217308 */ /* 0x000ea20000002400 */
[----:B------:R-:W-:-:S07]  /*bf00*/  ISETP.GE.AND P1, PT, R0, R100, PT ;  /* 0x000000640000720c */ /* 0x000fce0003f26270 */
        /* <DEDUP_REMOVED lines=67> */
[----:B------:R-:W-:Y:S01]  /*c340*/  IMAD R2, R2, c[0x0][0x180], RZ ;  /* 0x0000600002027a24 */ /* 0x000fe200078e02ff */
[----:B------:R-:W-:-:S03]  /*c350*/  MOV R9, R18 ;  /* 0x0000001200097202 */ /* 0x000fc60000000f00 */
[----:B------:R-:W-:-:S04]  /*c360*/  IMAD R2, R7, c[0x0][0x184], R2 ;  /* 0x0000610007027a24 */ /* 0x000fc800078e0202 */
[----:B------:R-:W-:Y:S01]  /*c370*/  IMAD.IADD R7, R19, 0x1, R2 ;  /* 0x0000000113077824 */ /* 0x000fe200078e0202 */
[----:B------:R-:W-:Y:S05]  /*c380*/  BRA `(.L_x_4753) ;  /* 0x0000003000007947 */ /* 0x000fea0003800000 */
.L_x_4752:
[----:B------:R-:W-:-:S05]  /*c390*/  IMAD.MOV.U32 R9, RZ, RZ, c[0x0][0x198] ;  /* 0x00006600ff097624 */ /* 0x000fca00078e00ff */
[----:B------:R-:W-:-:S04]  /*c3a0*/  LEA R9, -R9, RZ, 0x6 ;  /* 0x000000ff09097211 */ /* 0x000fc800078e31ff */
[----:B------:R-:W-:Y:S02]  /*c3b0*/  SHF.R.S32.HI R7, RZ, 0x1f, R9 ;  /* 0x0000001fff077819 */ /* 0x000fe40000011409 */
.L_x_4753:
[C---:B------:R-:W-:Y:S02]  /*c3c0*/  LOP3.LUT P5, RZ, R92.reuse, 0x2, RZ, 0xc0, !PT ;  /* 0x000000025cff7812 */ /* 0x040fe400078ac0ff */
[C---:B------:R-:W-:Y:S02]  /*c3d0*/  LEA R132, P1, R9.reuse, R132, 0x1 ;  /* 0x0000008409847211 */ /* 0x040fe400078208ff */
[C---:B------:R-:W-:Y:S02]  /*c3e0*/  LOP3.LUT P2, RZ, R92.reuse, 0x4, RZ, 0xc0, !PT ;  /* 0x000000045cff7812 */ /* 0x040fe4000784c0ff */
[----:B------:R-:W-:Y:S02]  /*c3f0*/  LEA.HI.X R135, R9, R135, R7, 0x1, P1 ;  /* 0x0000008709877211 */ /* 0x000fe400008f0c07 */
[----:B------:R-:W-:Y:S02]  /*c400*/  P2R R11, PR, RZ, 0x1 ;  /* 0x00000001ff0b7803 */ /* 0x000fe40000000000 */
[----:B------:R-:W-:-:S03]  /*c410*/  LOP3.LUT P0, RZ, R92, 0x1, RZ, 0xc0, !PT ;  /* 0x000000015cff7812 */ /* 0x000fc6000780c0ff */
[----:B------:R-:W-:-:S05]  /*c420*/  @P5 IADD3 R5, P1, R9, R108, RZ ;  /* 0x0000006c09055210 */ /* 0x000fca0007f3e0ff */
[----:B------:R-:W-:Y:S01]  /*c430*/  @P5 IMAD.X R0, R7, 0x1, R56, P1 ;  /* 0x0000000107005824 */ /* 0x000fe200008e0638 */
[----:B------:R-:W-:-:S04]  /*c440*/  @P5 LEA R26, P1, R5, c[0x0][0x168], 0x1 ;  /* 0x00005a00051a5a11 */ /* 0x000fc800078208ff */
[----:B------:R-:W-:Y:S01]  /*c450*/  @P5 LEA.HI.X R27, R5, c[0x0][0x16c], R0, 0x1, P1 ;  /* 0x00005b00051b5a11 */ /* 0x000fe200008f0c00 */
[----:B------:R-:W-:Y:S01]  /*c460*/  IMAD.MOV.U32 R0, RZ, RZ, c[0x0][0x198] ;  /* 0x00006600ff007624 */ /* 0x000fe200078e00ff */
[----:B------:R-:W-:-:S05]  /*c470*/  @P2 IADD3 R5, P1, R9, R108, RZ ;  /* 0x0000006c09052210 */ /* 0x000fca0007f3e0ff */
[----:B------:R-:W-:Y:S01]  /*c480*/  @P2 IMAD.X R2, R7, 0x1, R56, P1 ;  /* 0x0000000107022824 */ /* 0x000fe200008e0638 */
[----:B------:R-:W-:-:S04]  /*c490*/  @P2 LEA R18, P1, R5, c[0x0][0x168], 0x1 ;  /* 0x00005a0005122a11 */ /* 0x000fc800078208ff */
[----:B------:R-:W-:Y:S01]  /*c4a0*/  @P2 LEA.HI.X R19, R5, c[0x0][0x16c], R2, 0x1, P1 ;  /* 0x00005b0005132a11 */ /* 0x000fe200008f0c02 */
[----:B------:R-:W-:Y:S01]  /*c4b0*/  IMAD.MOV.U32 R5, RZ, RZ, c[0x0][0x19c] ;  /* 0x00006700ff057624 */ /* 0x000fe200078e00ff */
[C---:B------:R-:W-:Y:S01]  /*c4c0*/  LEA R9, P1, R0.reuse, R9, 0x5 ;  /* 0x0000000900097211 */ /* 0x040fe200078228ff */
[----:B------:R-:W-:-:S03]  /*c4d0*/  @P0 IMAD.SHL.U32 R2, R0, 0x20, RZ ;  /* 0x0000002000020824 */ /* 0x000fc600078e00ff */
[C-C-:B------:R-:W-:Y:S02]  /*c4e0*/  LEA.HI.X R7, R0.reuse, R7, R5.reuse, 0x5, P1 ;  /* 0x0000000700077211 */ /* 0x140fe400008f2c05 */
[----:B------:R-:W-:Y:S02]  /*c4f0*/  @P0 SHF.L.U64.HI R0, R0, 0x5, R5 ;  /* 0x0000000500000819 */ /* 0x000fe40000010205 */
[----:B------:R-:W-:-:S04]  /*c500*/  @P0 LEA R36, P1, R2, R132, 0x1 ;  /* 0x0000008402240211 */ /* 0x000fc800078208ff */
[----:B------:R-:W-:Y:S02]  /*c510*/  @P0 LEA.HI.X R37, R2, R135, R0, 0x1, P1 ;  /* 0x0000008702250211 */ /* 0x000fe400008f0c00 */
[----:B------:R-:W-:Y:S02]  /*c520*/  @P5 IADD3 R5, P1, R9, R108, RZ ;  /* 0x0000006c09055210 */ /* 0x000fe40007f3e0ff */
[----:B------:R-:W-:-:S03]  /*c530*/  ISETP.NE.AND P0, PT, R11, RZ, PT ;  /* 0x000000ff0b00720c */ /* 0x000fc60003f05270 */
[----:B------:R-:W-:Y:S01]  /*c540*/  @P5 IMAD.X R0, R7, 0x1, R56, P1 ;  /* 0x0000000107005824 */ /* 0x000fe200008e0638 */
[----:B------:R-:W-:-:S05]  /*c550*/  @P2 IADD3 R9, P1, R9, R108, RZ ;  /* 0x0000006c09092210 */ /* 0x000fca0007f3e0ff */
[----:B------:R-:W-:Y:S01]  /*c560*/  @P2 IMAD.X R56, R7, 0x1, R56, P1 ;  /* 0x0000000107382824 */ /* 0x000fe200008e0638 */
        /* <DEDUP_REMOVED lines=40> */
.L_x_4751:
        /* <DEDUP_REMOVED lines=27> */
[----:B-1----:R-:W-:Y:S02]  /*c9a0*/  FMNMX.FTZ R18, R30, R5, !PT ;  /* 0x000000051e127209 */ /* 0x002fe40007810000 */
[----:B------:R-:W-:Y:S02]  /*c9b0*/  FMNMX.FTZ R0, R33, R0, !PT ;  /* 0x0000000021007209 */ /* 0x000fe40007810000 */
[----:B------:R-:W-:Y:S02]  /*c9c0*/  FMNMX.FTZ R18, R29, R18, !PT ;  /* 0x000000121d127209 */ /* 0x000fe40007810000 */
        /* <DEDUP_REMOVED lines=31> */
[----:B------:R-:W-:Y:S02]  /*cbc0*/  FFMA.FTZ R20, R10, c[0x0][0x23c], -R97 ;  /* 0x00008f000a147a23 */ /* 0x000fe40000010861 */
[----:B------:R-:W-:Y:S02]  /*cbd0*/  FFMA.FTZ R21, R8, c[0x0][0x23c], -R89 ;  /* 0x00008f0008157a23 */ /* 0x000fe40000010859 */
[----:B------:R-:W3:Y:S01]  /*cbe0*/  LDSM.16.MT88.4 R8, [R120+0x6400] ;  /* 0x006400007808783b */ /* 0x000ee20000004200 */
[--C-:B------:R-:W-:Y:S02]  /*cbf0*/  FFMA.FTZ R25, R28, c[0x0][0x23c], -R97.reuse ;  /* 0x00008f001c197a23 */ /* 0x100fe40000010861 */
[----:B------:R-:W-:Y:S01]  /*cc00*/  MUFU.EX2 R91, R91 ;  /* 0x0000005b005b7308 */ /* 0x000fe20000000800 */
[----:B------:R-:W-:-:S02]  /*cc10*/  FFMA.FTZ R24, R22, c[0x0][0x23c], -R97 ;  /* 0x00008f0016187a23 */ /* 0x000fc40000010861 */
[----:B------:R-:W-:Y:S02]  /*cc20*/  FFMA.FTZ R23, R14, c[0x0][0x23c], -R97 ;  /* 0x00008f000e177a23 */ /* 0x000fe40000010861 */
[--C-:B------:R-:W-:Y:S01]  /*cc30*/  FFMA.FTZ R28, R16, c[0x0][0x23c], -R89.reuse ;  /* 0x00008f00101c7a23 */ /* 0x100fe20000010859 */
[----:B------:R-:W4:Y:S01]  /*cc40*/  LDSM.16.MT88.4 R12, [R122+0x7400] ;  /* 0x007400007a0c783b */ /* 0x000f220000004200 */
[--C-:B------:R-:W-:Y:S01]  /*cc50*/  FFMA.FTZ R22, R6, c[0x0][0x23c], -R89.reuse ;  /* 0x00008f0006167a23 */ /* 0x100fe20000010859 */
[----:B------:R-:W5:Y:S01]  /*cc60*/  MUFU.EX2 R26, R26 ;  /* 0x0000001a001a7308 */ /* 0x000f620000000800 */
[----:B--2---:R-:W-:Y:S01]  /*cc70*/  F2FP.PACK_AB R48, R90, R93 ;  /* 0x0000005d5a30723e */ /* 0x004fe200000000ff */
[----:B------:R-:W-:Y:S01]  /*cc80*/  FFMA.FTZ R3, R4, c[0x0][0x23c], -R89 ;  /* 0x00008f0004037a23 */ /* 0x000fe20000010859 */
[----:B------:R-:W2:Y:S01]  /*cc90*/  LDSM.16.MT88.4 R16, [R122+0x6400] ;  /* 0x006400007a10783b */ /* 0x000ea20000004200 */
        /* <DEDUP_REMOVED lines=17> */
[----:B------:R-:W5:Y:S01]  /*cdb0*/  MUFU.EX2 R27, R27 ;  /* 0x0000001b001b7308 */ /* 0x000f620000000800 */
[----:B-1----:R-:W-:Y:S01]  /*cdc0*/  F2FP.PACK_AB R49, R94, R95 ;  /* 0x0000005f5e31723e */ /* 0x002fe200000000ff */
[----:B------:R-:W-:-:S02]  /*cdd0*/  FFMA.FTZ R31, R31, c[0x0][0x23c], -R89 ;  /* 0x00008f001f1f7a23 */ /* 0x000fc40000010859 */
[--C-:B------:R-:W-:Y:S02]  /*cde0*/  FFMA.FTZ R30, R30, c[0x0][0x23c], -R89.reuse ;  /* 0x00008f001e1e7a23 */ /* 0x100fe40000010859 */
[----:B------:R-:W-:Y:S02]  /*cdf0*/  FFMA.FTZ R29, R29, c[0x0][0x23c], -R89 ;  /* 0x00008f001d1d7a23 */ /* 0x000fe40000010859 */
[----:B------:R-:W-:Y:S01]  /*ce00*/  MUFU.EX2 R25, R25 ;  /* 0x0000001900197308 */ /* 0x000fe20000000800 */
[----:B------:R-:W-:Y:S02]  /*ce10*/  FADD.FTZ R90, R93, R90 ;  /* 0x0000005a5d5a7221 */ /* 0x000fe40000010000 */
[----:B------:R-:W-:Y:S02]  /*ce20*/  FADD.FTZ R95, R95, R94 ;  /* 0x0000005e5f5f7221 */ /* 0x000fe40000010000 */
[----:B------:R-:W-:Y:S01]  /*ce30*/  FADD.FTZ R91, R91, R90 ;  /* 0x0000005a5b5b7221 */ /* 0x000fe20000010000 */
[----:B-----5:R-:W-:-:S02]  /*ce40*/  F2FP.PACK_AB R51, R27, R96 ;  /* 0x000000601b33723e */ /* 0x020fc400000000ff */
[----:B------:R-:W1:Y:S01]  /*ce50*/  MUFU.EX2 R24, R24 ;  /* 0x0000001800187308 */ /* 0x000e620000000800 */
[----:B------:R-:W-:Y:S02]  /*ce60*/  FADD.FTZ R96, R96, R95 ;  /* 0x0000005f60607221 */ /* 0x000fe40000010000 */
[----:B------:R-:W-:Y:S02]  /*ce70*/  FADD.FTZ R26, R26, R91 ;  /* 0x0000005b1a1a7221 */ /* 0x000fe40000010000 */
[----:B------:R-:W-:Y:S01]  /*ce80*/  FADD.FTZ R27, R27, R96 ;  /* 0x000000601b1b7221 */ /* 0x000fe20000010000 */
[C---:B------:R-:W-:Y:S02]  /*ce90*/  HMMA.16816.F32 R72, R48.reuse, R68, RZ ;  /* 0x000000443048723c */ /* 0x040fe400000018ff */
[----:B------:R-:W-:Y:S06]  /*cea0*/  MUFU.EX2 R23, R23 ;  /* 0x0000001700177308 */ /* 0x000fec0000000800 */
[----:B------:R-:W-:Y:S02]  /*ceb0*/  HMMA.16816.F32 R68, R48, R70, RZ ;  /* 0x000000463044723c */ /* 0x000fe400000018ff */
[----:B------:R-:W5:Y:S01]  /*cec0*/  MUFU.EX2 R20, R20 ;  /* 0x0000001400147308 */ /* 0x000f620000000800 */
[----:B-1----:R-:W-:Y:S01]  /*ced0*/  F2FP.PACK_AB R4, R24, R25 ;  /* 0x000000191804723e */ /* 0x002fe200000000ff */
[----:B------:R-:W-:-:S04]  /*cee0*/  FADD.FTZ R25, R25, R26 ;  /* 0x0000001a19197221 */ /* 0x000fc80000010000 */
[C---:B------:R-:W-:Y:S01]  /*cef0*/  HMMA.16816.F32 R64, R48.reuse, R60, RZ ;  /* 0x0000003c3040723c */ /* 0x040fe200000018ff */
[----:B------:R-:W-:Y:S01]  /*cf00*/  FADD.FTZ R24, R24, R25 ;  /* 0x0000001918187221 */ /* 0x000fe20000010000 */
[----:B------:R-:W-:Y:S06]  /*cf10*/  MUFU.EX2 R28, R28 ;  /* 0x0000001c001c7308 */ /* 0x000fec0000000800 */
[----:B------:R-:W-:Y:S02]  /*cf20*/  HMMA.16816.F32 R60, R48, R62, RZ ;  /* 0x0000003e303c723c */ /* 0x000fe400000018ff */
[----:B------:R-:W1:Y:S01]  /*cf30*/  MUFU.EX2 R21, R21 ;  /* 0x0000001500157308 */ /* 0x000e620000000800 */
[----:B-----5:R-:W-:Y:S01]  /*cf40*/  F2FP.PACK_AB R6, R20, R23 ;  /* 0x000000171406723e */ /* 0x020fe200000000ff */
[----:B------:R-:W-:-:S04]  /*cf50*/  FADD.FTZ R23, R23, R24 ;  /* 0x0000001817177221 */ /* 0x000fc80000010000 */
[C---:B------:R-:W-:Y:S01]  /*cf60*/  HMMA.16816.F32 R80, R48.reuse, R76, RZ ;  /* 0x0000004c3050723c */ /* 0x040fe200000018ff */
[----:B------:R-:W-:Y:S01]  /*cf70*/  FADD.FTZ R23, R20, R23 ;  /* 0x0000001714177221 */ /* 0x000fe20000010000 */
        /* <DEDUP_REMOVED lines=8> */
[----:B------:R-:W-:Y:S01]  /*d000*/  HMMA.16816.F32 R76, R48, R78, RZ ;  /* 0x0000004e304c723c */ /* 0x000fe200000018ff */
[----:B-----5:R-:W-:Y:S01]  /*d010*/  F2FP.PACK_AB R7, R3, R22 ;  /* 0x000000160307723e */ /* 0x020fe200000000ff */
[----:B------:R-:W1:Y:S01]  /*d020*/  MUFU.EX2 R105, R105 ;  /* 0x0000006900697308 */ /* 0x000e620000000800 */
        /* <DEDUP_REMOVED lines=9> */
[----:B------:R-:W-:Y:S02]  /*d0c0*/  HMMA.16816.F32 R40, R48, R42, RZ ;  /* 0x0000002a3028723c */ /* 0x000fe400000018ff */
[----:B------:R-:W5:Y:S06]  /*d0d0*/  MUFU.EX2 R102, R102 ;  /* 0x0000006600667308 */ /* 0x000f6c0000000800 */
[C---:B----4-:R-:W-:Y:S02]  /*d0e0*/  HMMA.16816.F32 R64, R4.reuse, R12, R64 ;  /* 0x0000000c0440723c */ /* 0x050fe40000001840 */
[----:B------:R-:W-:Y:S06]  /*d0f0*/  MUFU.EX2 R103, R103 ;  /* 0x0000006700677308 */ /* 0x000fec0000000800 */
[C---:B------:R-:W-:Y:S01]  /*d100*/  HMMA.16816.F32 R60, R4.reuse, R14, R60 ;  /* 0x0000000e043c723c */ /* 0x040fe2000000183c */
[----:B------:R-:W4:Y:S01]  /*d110*/  LDSM.16.MT88.4 R12, [R122+0x8400] ;  /* 0x008400007a0c783b */ /* 0x000f220000004200 */
[----:B------:R-:W1:Y:S06]  /*d120*/  MUFU.EX2 R98, R98 ;  /* 0x0000006200627308 */ /* 0x000e6c0000000800 */
[C---:B--2---:R-:W-:Y:S02]  /*d130*/  HMMA.16816.F32 R80, R4.reuse, R16, R80 ;  /* 0x000000100450723c */ /* 0x044fe40000001850 */
        /* <DEDUP_REMOVED lines=9> */
[C---:B----4-:R-:W-:Y:S02]  /*d1d0*/  HMMA.16816.F32 R36, R4.reuse, R12, R36 ;  /* 0x0000000c0424723c */ /* 0x050fe40000001824 */
[----:B------:R-:W-:Y:S06]  /*d1e0*/  MUFU.EX2 R32, R32 ;  /* 0x0000002000207308 */ /* 0x000fec0000000800 */
[C---:B------:R-:W-:Y:S01]  /*d1f0*/  HMMA.16816.F32 R40, R4.reuse, R14, R40 ;  /* 0x0000000e0428723c */ /* 0x040fe20000001828 */
[----:B------:R-:W4:Y:S01]  /*d200*/  LDSM.16.MT88.4 R12, [R122+0x6800] ;  /* 0x006800007a0c783b */ /* 0x000f220000004200 */
        /* <DEDUP_REMOVED lines=9> */
[----:B-1----:R-:W-:Y:S01]  /*d2a0*/  F2FP.PACK_AB R4, R105, R106 ;  /* 0x0000006a6904723e */ /* 0x002fe200000000ff */
[----:B------:R-:W-:Y:S01]  /*d2b0*/  FADD.FTZ R106, R106, R23 ;  /* 0x000000176a6a7221 */ /* 0x000fe20000010000 */
[----:B-----5:R-:W-:Y:S01]  /*d2c0*/  F2FP.PACK_AB R5, R102, R107 ;  /* 0x0000006b6605723e */ /* 0x020fe200000000ff */
        /* <DEDUP_REMOVED lines=119> */
.L_x_4755:
[----:B------:R-:W-:-:S05]  /*da40*/  IMAD.MOV.U32 R5, RZ, RZ, c[0x0][0x1a0] ;  /* 0x00006800ff057624 */ /* 0x000fca00078e00ff */
[----:B------:R-:W-:-:S04]  /*da50*/  LEA R5, -R5, RZ, 0x6 ;  /* 0x000000ff05057211 */ /* 0x000fc800078e31ff */
[----:B------:R-:W-:Y:S02]  /*da60*/  SHF.R.S32.HI R3, RZ, 0x1f, R5 ;  /* 0x0000001fff037819 */ /* 0x000fe40000011405 */
.L_x_4756:
        /* <DEDUP_REMOVED lines=63> */
[----:B------:R-:W5:Y:S04]  /*de60*/  LDSM.16.M88.4 R16, [R124+0x3400] ;  /* 0x003400007c10783b */ /* 0x000f680000000200 */
[----:B--2---:R-:W3:Y:S04]  /*de70*/  LDSM.16.M88.4 R8, [R124+0x3800] ;  /* 0x003800007c08783b */ /* 0x004ee80000000200 */
[----:B------:R-:W4:Y:S04]  /*de80*/  LDSM.16.M88.4 R92, [R124+0x3c00] ;  /* 0x003c00007c5c783b */ /* 0x000f280000000200 */
[----:B------:R-:W-:Y:S04]  /*de90*/  LDSM.16.M88.4 R32, [R123] ;  /* 0x000000007b20783b */ /* 0x000fe80000000200 */
[----:B------:R-:W2:Y:S04]  /*dea0*/  LDSM.16.M88.4 R84, [R121+0x3000] ;  /* 0x003000007954783b */ /* 0x000ea80000000200 */
[----:B------:R-:W2:Y:S04]  /*deb0*/  LDSM.16.M88.4 R96, [R121+0x3400] ;  /* 0x003400007960783b */ /* 0x000ea80000000200 */
[----:B------:R-:W0:Y:S01]  /*dec0*/  LDGDEPBAR ;  /* 0x00000000000079af */ /* 0x000e220000000000 */
[C---:B-1----:R-:W-:Y:S08]  /*ded0*/  HMMA.16816.F32 R28, R88.reuse, R24, RZ ;  /* 0x00000018581c723c */ /* 0x042ff000000018ff */
[C---:B------:R-:W-:Y:S08]  /*dee0*/  HMMA.16816.F32 R24, R88.reuse, R26, RZ ;  /* 0x0000001a5818723c */ /* 0x040ff000000018ff */
[C---:B-----5:R-:W-:Y:S08]  /*def0*/  HMMA.16816.F32 R20, R88.reuse, R16, RZ ;  /* 0x000000105814723c */ /* 0x060ff000000018ff */
[C---:B---3--:R-:W-:Y:S08]  /*df00*/  HMMA.16816.F32 R12, R88.reuse, R8, RZ ;  /* 0x00000008580c723c */ /* 0x048ff000000018ff */
[C---:B------:R-:W-:Y:S08]  /*df10*/  HMMA.16816.F32 R16, R88.reuse, R18, RZ ;  /* 0x000000125810723c */ /* 0x040ff000000018ff */
[C---:B------:R-:W-:Y:S08]  /*df20*/  HMMA.16816.F32 R8, R88.reuse, R10, RZ ;  /* 0x0000000a5808723c */ /* 0x040ff000000018ff */
[C---:B----4-:R-:W-:Y:S08]  /*df30*/  HMMA.16816.F32 R4, R88.reuse, R92, RZ ;  /* 0x0000005c5804723c */ /* 0x050ff000000018ff */
[----:B------:R-:W-:Y:S01]  /*df40*/  HMMA.16816.F32 R88, R88, R94, RZ ;  /* 0x0000005e5858723c */ /* 0x000fe200000018ff */
        /* <DEDUP_REMOVED lines=39> */
[----:B------:R-:W3:Y:S11]  /*e1c0*/  LDSM.16.M88.4 R84, [R124+0x5400] ;  /* 0x005400007c54783b */ /* 0x000ef60000000200 */
[C---:B--2---:R-:W-:Y:S08]  /*e1d0*/  HMMA.16816.F32 R4, R92.reuse, R96, R4 ;  /* 0x000000605c04723c */ /* 0x044ff00000001804 */
[C---:B------:R-:W-:Y:S08]  /*e1e0*/  HMMA.16816.F32 R88, R92.reuse, R98, R88 ;  /* 0x000000625c58723c */ /* 0x040ff00000001858 */
[C---:B-1----:R-:W-:Y:S08]  /*e1f0*/  HMMA.16816.F32 R28, R92.reuse, R32, R28 ;  /* 0x000000205c1c723c */ /* 0x042ff0000000181c */
        /* <DEDUP_REMOVED lines=13> */
[----:B------:R-:W-:Y:S01]  /*e2d0*/  FMUL.FTZ R3, R28, c[0x0][0x2ec] ;  /* 0x0000bb001c037a20 */ /* 0x000fe20000410000 */
[----:B------:R-:W-:Y:S01]  /*e2e0*/  HMMA.16816.F32 R16, R84, R94, R16 ;  /* 0x0000005e5410723c */ /* 0x000fe20000001810 */
[----:B------:R-:W-:-:S02]  /*e2f0*/  FMUL.FTZ R28, R30, c[0x0][0x2ec] ;  /* 0x0000bb001e1c7a20 */ /* 0x000fc40000410000 */
[----:B------:R-:W-:Y:S02]  /*e300*/  FMUL.FTZ R92, R31, c[0x0][0x2ec] ;  /* 0x0000bb001f5c7a20 */ /* 0x000fe40000410000 */
[----:B------:R-:W-:Y:S01]  /*e310*/  FMUL.FTZ R29, R29, c[0x0][0x2ec] ;  /* 0x0000bb001d1d7a20 */ /* 0x000fe20000410000 */
[----:B------:R-:W-:Y:S01]  /*e320*/  MUFU.TANH R3, R3 ;  /* 0x0000000300037308 */ /* 0x000fe20000002400 */
[----:B------:R-:W-:Y:S02]  /*e330*/  FMUL.FTZ R24, R24, c[0x0][0x2ec] ;  /* 0x0000bb0018187a20 */ /* 0x000fe40000410000 */
[----:B------:R-:W-:Y:S02]  /*e340*/  FMUL.FTZ R30, R25, c[0x0][0x2ec] ;  /* 0x0000bb00191e7a20 */ /* 0x000fe40000410000 */
[----:B------:R-:W-:-:S03]  /*e350*/  FMUL.FTZ R93, R26, c[0x0][0x2ec] ;  /* 0x0000bb001a5d7a20 */ /* 0x000fc60000410000 */
[----:B------:R2:W-:Y:S01]  /*e360*/  MUFU.TANH R31, R24 ;  /* 0x00000018001f7308 */ /* 0x0005e20000002400 */
[----:B------:R-:W-:Y:S02]  /*e370*/  FMUL.FTZ R110, R20, c[0x0][0x2ec] ;  /* 0x0000bb00146e7a20 */ /* 0x000fe40000410000 */
[----:B------:R-:W3:Y:S01]  /*e380*/  S2R R20, SR_TID.X ;  /* 0x0000000000147919 */ /* 0x000ee20000002100 */
[----:B------:R-:W-:Y:S02]  /*e390*/  FMUL.FTZ R22, R22, c[0x0][0x2ec] ;  /* 0x0000bb0016167a20 */ /* 0x000fe40000410000 */
[----:B------:R-:W-:Y:S02]  /*e3a0*/  FMUL.FTZ R21, R21, c[0x0][0x2ec] ;  /* 0x0000bb0015157a20 */ /* 0x000fe40000410000 */
        /* <DEDUP_REMOVED lines=8> */
[----:B------:R-:W-:Y:S01]  /*e430*/  HMMA.16816.F32 R8, R84, R34, R8 ;  /* 0x000000225408723c */ /* 0x000fe20000001808 */
[----:B--2---:R-:W2:Y:S01]  /*e440*/  LDSM.16.M88.4 R24, [R121+0x5c00] ;  /* 0x005c00007918783b */ /* 0x004ea20000000200 */
[----:B------:R-:W-:Y:S01]  /*e450*/  FMUL.FTZ R19, R19, c[0x0][0x2ec] ;  /* 0x0000bb0013137a20 */ /* 0x000fe20000410000 */
[----:B------:R-:W-:-:S04]  /*e460*/  DEPBAR.LE SB0, 0x0 ;  /* 0x000080000000791a */ /* 0x000fc80000000000 */
[----:B------:R-:W4:Y:S08]  /*e470*/  MUFU.TANH R93, R93 ;  /* 0x0000005d005d7308 */ /* 0x000f300000002400 */
[----:B------:R-:W5:Y:S01]  /*e480*/  MUFU.TANH R30, R30 ;  /* 0x0000001e001e7308 */ /* 0x000f620000002400 */
[----:B------:R-:W-:Y:S02]  /*e490*/  FMUL.FTZ R138, R12, c[0x0][0x2ec] ;  /* 0x0000bb000c8a7a20 */ /* 0x000fe40000410000 */
[----:B---3--:R-:W-:-:S02]  /*e4a0*/  IMAD.SHL.U32 R12, R20, 0x2, RZ ;  /* 0x00000002140c7824 */ /* 0x008fc400078e00ff */
[----:B------:R-:W-:Y:S02]  /*e4b0*/  FMUL.FTZ R136, R13, c[0x0][0x2ec] ;  /* 0x0000bb000d887a20 */ /* 0x000fe40000410000 */
[----:B------:R-:W-:Y:S01]  /*e4c0*/  FMUL.FTZ R118, R14, c[0x0][0x2ec] ;  /* 0x0000bb000e767a20 */ /* 0x000fe20000410000 */
[----:B------:R-:W-:Y:S01]  /*e4d0*/  LOP3.LUT R12, R12, 0x6, RZ, 0xc0, !PT ;  /* 0x000000060c0c7812 */ /* 0x000fe200078ec0ff */
[----:B------:R-:W-:Y:S01]  /*e4e0*/  MUFU.TANH R32, R32 ;  /* 0x0000002000207308 */ /* 0x000fe20000002400 */
[----:B------:R-:W-:Y:S02]  /*e4f0*/  FMUL.FTZ R146, R9, c[0x0][0x2ec] ;  /* 0x0000bb0009927a20 */ /* 0x000fe40000410000 */
[----:B------:R-:W-:Y:S02]  /*e500*/  FMUL.FTZ R140, R8, c[0x0][0x2ec] ;  /* 0x0000bb00088c7a20 */ /* 0x000fe40000410000 */
[----:B------:R-:W-:Y:S02]  /*e510*/  IMAD R13, R139, 0x40, R12 ;  /* 0x000000408b0d7824 */ /* 0x000fe400078e020c */
[----:B------:R-:W-:Y:S01]  /*e520*/  FMUL.FTZ R15, R15, c[0x0][0x2ec] ;  /* 0x0000bb000f0f7a20 */ /* 0x000fe20000410000 */
[----:B------:R-:W-:Y:S01]  /*e530*/  MUFU.TANH R110, R110 ;  /* 0x0000006e006e7308 */ /* 0x000fe20000002400 */
[----:B------:R-:W-:Y:S01]  /*e540*/  FMUL.FTZ R10, R10, c[0x0][0x2ec] ;  /* 0x0000bb000a0a7a20 */ /* 0x000fe20000410000 */
[----:B------:R-:W-:Y:S01]  /*e550*/  IADD3 R12, R13, 0x1, RZ ;  /* 0x000000010d0c7810 */ /* 0x000fe20007ffe0ff */
[----:B------:R-:W-:Y:S01]  /*e560*/  FMUL.FTZ R11, R11, c[0x0][0x2ec] ;  /* 0x0000bb000b0b7a20 */ /* 0x000fe20000410000 */
[----:B------:R-:W-:-:S02]  /*e570*/  IADD3 R9, R13, 0x11, RZ ;  /* 0x000000110d097810 */ /* 0x000fc40007ffe0ff */
[CC--:B------:R-:W-:Y:S02]  /*e580*/  ISETP.GE.AND P1, PT, R12.reuse, R100.reuse, PT ;  /* 0x000000640c00720c */ /* 0x0c0fe40003f26270 */
[-C--:B------:R-:W-:Y:S01]  /*e590*/  ISETP.GE.AND P5, PT, R12, R101.reuse, PT ;  /* 0x000000650c00720c */ /* 0x080fe20003fa6270 */
[C---:B--2---:R-:W-:Y:S01]  /*e5a0*/  HMMA.16816.F32 R4, R84.reuse, R24, R4 ;  /* 0x000000185404723c */ /* 0x044fe20000001804 */
[C---:B------:R-:W-:Y:S01]  /*e5b0*/  IADD3 R12, R13.reuse, 0x8, RZ ;  /* 0x000000080d0c7810 */ /* 0x040fe20007ffe0ff */
[----:B------:R-:W2:Y:S01]  /*e5c0*/  MUFU.TANH R108, R22 ;  /* 0x00000016006c7308 */ /* 0x000ea20000002400 */
[----:B-1----:R-:W-:Y:S02]  /*e5d0*/  FSEL R14, R92, -INF , !P5 ;  /* 0xff8000005c0e7808 */ /* 0x002fe40006800000 */
[C---:B------:R-:W-:Y:S02]  /*e5e0*/  ISETP.GE.AND P6, PT, R12.reuse, R100, PT ;  /* 0x000000640c00720c */ /* 0x040fe40003fc6270 */
[----:B------:R-:W-:Y:S01]  /*e5f0*/  ISETP.GE.AND P2, PT, R12, R101, PT ;  /* 0x000000650c00720c */ /* 0x000fe20003f46270 */
[----:B------:R-:W-:Y:S01]  /*e600*/  HMMA.16816.F32 R88, R84, R26, R88 ;  /* 0x0000001a5458723c */ /* 0x000fe20000001858 */
[----:B------:R-:W-:Y:S01]  /*e610*/  IADD3 R12, R13, 0x9, RZ ;  /* 0x000000090d0c7810 */ /* 0x000fe20007ffe0ff */
[----:B------:R1:W-:Y:S01]  /*e620*/  MUFU.TANH R154, R16 ;  /* 0x00000010009a7308 */ /* 0x0003e20000002400 */
[----:B----4-:R-:W-:-:S02]  /*e630*/  FSEL R8, R93, -INF , !P2 ;  /* 0xff8000005d087808 */ /* 0x010fc40005000000 */
[----:B------:R-:W-:-:S05]  /*e640*/  ISETP.GE.AND P5, PT, R12, R101, PT ;  /* 0x000000650c00720c */ /* 0x000fca0003fa6270 */
[----:B------:R-:W3:Y:S06]  /*e650*/  MUFU.TANH R106, R21 ;  /* 0x00000015006a7308 */ /* 0x000eec0000002400 */
[----:B------:R-:W-:Y:S01]  /*e660*/  FMUL.FTZ R99, R5, c[0x0][0x2ec] ;  /* 0x0000bb0005637a20 */ /* 0x000fe20000410000 */
[----:B------:R-:W-:Y:S01]  /*e670*/  IADD3 R5, R13, 0x21, RZ ;  /* 0x000000210d057810 */ /* 0x000fe20007ffe0ff */
[----:B------:R4:W-:Y:S01]  /*e680*/  MUFU.TANH R150, R18 ;  /* 0x0000001200967308 */ /* 0x0009e20000002400 */
[----:B-1----:R-:W-:Y:S01]  /*e690*/  FSEL R16, R29, -INF , !P1 ;  /* 0xff8000001d107808 */ /* 0x002fe20004800000 */
[----:B------:R-:W-:Y:S01]  /*e6a0*/  FMUL.FTZ R4, R4, c[0x0][0x2ec] ;  /* 0x0000bb0004047a20 */ /* 0x000fe20000410000 */
[-C--:B------:R-:W-:Y:S01]  /*e6b0*/  ISETP.GE.AND P1, PT, R12, R100.reuse, PT ;  /* 0x000000640c00720c */ /* 0x080fe20003f26270 */
[----:B------:R-:W-:Y:S01]  /*e6c0*/  FMUL.FTZ R6, R6, c[0x0][0x2ec] ;  /* 0x0000bb0006067a20 */ /* 0x000fe20000410000 */
[----:B------:R-:W-:Y:S01]  /*e6d0*/  IADD3 R12, R13, 0x10, RZ ;  /* 0x000000100d0c7810 */ /* 0x000fe20007ffe0ff */
[----:B------:R-:W-:Y:S01]  /*e6e0*/  FMUL.FTZ R86, R90, c[0x0][0x2ec] ;  /* 0x0000bb005a567a20 */ /* 0x000fe20000410000 */
[----:B-----5:R-:W-:Y:S01]  /*e6f0*/  FSEL R30, R30, -INF , !P1 ;  /* 0xff8000001e1e7808 */ /* 0x020fe20004800000 */
[----:B------:R-:W-:Y:S01]  /*e700*/  MUFU.TANH R152, R17 ;  /* 0x0000001100987308 */ /* 0x000fe20000002400 */
[----:B------:R-:W-:Y:S01]  /*e710*/  ISETP.GE.AND P2, PT, R12, R101, PT ;  /* 0x000000650c00720c */ /* 0x000fe20003f46270 */
[----:B------:R-:W-:Y:S01]  /*e720*/  FMUL.FTZ R7, R7, c[0x0][0x2ec] ;  /* 0x0000bb0007077a20 */ /* 0x000fe20000410000 */
[-C--:B------:R-:W-:Y:S01]  /*e730*/  ISETP.GE.AND P1, PT, R9, R100.reuse, PT ;  /* 0x000000640900720c */ /* 0x080fe20003f26270 */
[----:B------:R-:W-:Y:S01]  /*e740*/  FMUL.FTZ R88, R88, c[0x0][0x2ec] ;  /* 0x0000bb0058587a20 */ /* 0x000fe20000410000 */
[----:B--2---:R-:W-:Y:S01]  /*e750*/  FSEL R108, R108, -INF , !P2 ;  /* 0xff8000006c6c7808 */ /* 0x004fe20005000000 */
[----:B------:R-:W-:Y:S01]  /*e760*/  FMUL.FTZ R87, R91, c[0x0][0x2ec] ;  /* 0x0000bb005b577a20 */ /* 0x000fe20000410000 */
[----:B---3--:R-:W-:Y:S01]  /*e770*/  FSEL R106, R106, -INF , !P1 ;  /* 0xff8000006a6a7808 */ /* 0x008fe20004800000 */
[----:B------:R-:W1:Y:S01]  /*e780*/  MUFU.TANH R104, R23 ;  /* 0x0000001700687308 */ /* 0x000e620000002400 */
[----:B----4-:R-:W-:Y:S01]  /*e790*/  FSEL R18, R31, -INF , !P6 ;  /* 0xff8000001f127808 */ /* 0x010fe20007000000 */
[----:B------:R-:W-:Y:S01]  /*e7a0*/  FMUL.FTZ R89, R89, c[0x0][0x2ec] ;  /* 0x0000bb0059597a20 */ /* 0x000fe20000410000 */
[----:B------:R-:W-:-:S02]  /*e7b0*/  ISETP.GE.AND P6, PT, R12, R100, PT ;  /* 0x000000640c00720c */ /* 0x000fc40003fc6270 */
[----:B------:R-:W-:Y:S02]  /*e7c0*/  FSEL R12, R32, -INF , !P5 ;  /* 0xff800000200c7808 */ /* 0x000fe40006800000 */
[-C--:B------:R-:W-:Y:S01]  /*e7d0*/  ISETP.GE.AND P5, PT, R9, R101.reuse, PT ;  /* 0x000000650900720c */ /* 0x080fe20003fa6270 */
[----:B------:R-:W2:Y:S01]  /*e7e0*/  MUFU.TANH R136, R136 ;  /* 0x0000008800887308 */ /* 0x000ea20000002400 */
[----:B------:R-:W-:Y:S02]  /*e7f0*/  IADD3 R9, R13, 0x18, RZ ;  /* 0x000000180d097810 */ /* 0x000fe40007ffe0ff */
[----:B------:R-:W-:Y:S02]  /*e800*/  FSEL R110, R110, -INF , !P6 ;  /* 0xff8000006e6e7808 */ /* 0x000fe40007000000 */
[C---:B------:R-:W-:Y:S02]  /*e810*/  ISETP.GE.AND P6, PT, R9.reuse, R100, PT ;  /* 0x000000640900720c */ /* 0x040fe40003fc6270 */
[----:B------:R-:W-:Y:S01]  /*e820*/  ISETP.GE.AND P2, PT, R9, R101, PT ;  /* 0x000000650900720c */ /* 0x000fe20003f46270 */
[----:B------:R-:W3:Y:S01]  /*e830*/  MUFU.TANH R148, R19 ;  /* 0x0000001300947308 */ /* 0x000ee20000002400 */
[----:B------:R-:W-:-:S02]  /*e840*/  IADD3 R9, R13, 0x19, RZ ;  /* 0x000000190d097810 */ /* 0x000fc40007ffe0ff */
[----:B-1----:R-:W-:Y:S02]  /*e850*/  FSEL R104, R104, -INF , !P5 ;  /* 0xff80000068687808 */ /* 0x002fe40006800000 */
[CC--:B------:R-:W-:Y:S02]  /*e860*/  ISETP.GE.AND P1, PT, R9.reuse, R100.reuse, PT ;  /* 0x000000640900720c */ /* 0x0c0fe40003f26270 */
[----:B------:R-:W-:Y:S01]  /*e870*/  ISETP.GE.AND P5, PT, R9, R101, PT ;  /* 0x000000650900720c */ /* 0x000fe20003fa6270 */
[----:B------:R-:W-:Y:S01]  /*e880*/  MUFU.TANH R146, R146 ;  /* 0x0000009200927308 */ /* 0x000fe20000002400 */
[----:B------:R-:W-:Y:S02]  /*e890*/  FSEL R152, R152, -INF , !P1 ;  /* 0xff80000098987808 */ /* 0x000fe40004800000 */
[----:B------:R-:W-:Y:S02]  /*e8a0*/  ISETP.GE.AND P1, PT, R5, R100, PT ;  /* 0x000000640500720c */ /* 0x000fe40003f26270 */
[----:B------:R-:W-:-:S02]  /*e8b0*/  IADD3 R9, R13, 0x20, RZ ;  /* 0x000000200d097810 */ /* 0x000fc40007ffe0ff */
[----:B--2---:R-:W-:Y:S01]  /*e8c0*/  FSEL R136, R136, -INF , !P1 ;  /* 0xff80000088887808 */ /* 0x004fe20004800000 */
[----:B------:R-:W1:Y:S01]  /*e8d0*/  MUFU.TANH R116, R15 ;  /* 0x0000000f00747308 */ /* 0x000e620000002400 */
[----:B---3--:R-:W-:Y:S02]  /*e8e0*/  FSEL R148, R148, -INF , !P5 ;  /* 0xff80000094947808 */ /* 0x008fe40006800000 */
[----:B------:R-:W-:Y:S02]  /*e8f0*/  FSEL R154, R154, -INF , !P6 ;  /* 0xff8000009a9a7808 */ /* 0x000fe40007000000 */
[----:B------:R-:W-:Y:S02]  /*e900*/  FSEL R150, R150, -INF , !P2 ;  /* 0xff80000096967808 */ /* 0x000fe40005000000 */
[----:B------:R-:W-:Y:S01]  /*e910*/  ISETP.GE.AND P5, PT, R5, R101, PT ;  /* 0x000000650500720c */ /* 0x000fe20003fa6270 */
[----:B------:R-:W2:Y:S01]  /*e920*/  MUFU.TANH R138, R138 ;  /* 0x0000008a008a7308 */ /* 0x000ea20000002400 */
[----:B------:R-:W-:-:S02]  /*e930*/  ISETP.GE.AND P6, PT, R9, R100, PT ;  /* 0x000000640900720c */ /* 0x000fc40003fc6270 */
[----:B------:R-:W-:Y:S02]  /*e940*/  ISETP.GE.AND P2, PT, R9, R101, PT ;  /* 0x000000650900720c */ /* 0x000fe40003f46270 */
[----:B------:R-:W-:-:S03]  /*e950*/  IADD3 R5, R13, 0x28, RZ ;  /* 0x000000280d057810 */ /* 0x000fc60007ffe0ff */
[----:B------:R-:W3:Y:S01]  /*e960*/  MUFU.TANH R118, R118 ;  /* 0x0000007600767308 */ /* 0x000ee20000002400 */
[----:B-1----:R-:W-:-:S07]  /*e970*/  FSEL R116, R116, -INF , !P5 ;  /* 0xff80000074747808 */ /* 0x002fce0006800000 */
[----:B------:R-:W-:Y:S01]  /*e980*/  MUFU.TANH R99, R99 ;  /* 0x0000006300637308 */ /* 0x000fe20000002400 */
[----:B--2---:R-:W-:Y:S02]  /*e990*/  FSEL R138, R138, -INF , !P6 ;  /* 0xff8000008a8a7808 */ /* 0x004fe40007000000 */
[----:B------:R-:W-:-:S05]  /*e9a0*/  ISETP.GE.AND P6, PT, R5, R100, PT ;  /* 0x000000640500720c */ /* 0x000fca0003fc6270 */
[----:B------:R1:W-:Y:S01]  /*e9b0*/  MUFU.TANH R102, R4 ;  /* 0x0000000400667308 */ /* 0x0003e20000002400 */
[----:B---3--:R-:W-:Y:S02]  /*e9c0*/  FSEL R118, R118, -INF , !P2 ;  /* 0xff80000076767808 */ /* 0x008fe40005000000 */
[----:B------:R-:W-:Y:S02]  /*e9d0*/  ISETP.GE.AND P2, PT, R5, R101, PT ;  /* 0x000000650500720c */ /* 0x000fe40003f46270 */
[----:B------:R-:W-:-:S03]  /*e9e0*/  IADD3 R5, R13, 0x38, RZ ;  /* 0x000000380d057810 */ /* 0x000fc60007ffe0ff */
[----:B------:R-:W2:Y:S08]  /*e9f0*/  MUFU.TANH R140, R140 ;  /* 0x0000008c008c7308 */ /* 0x000eb00000002400 */
[----:B------:R-:W3:Y:S01]  /*ea00*/  MUFU.TANH R112, R10 ;  /* 0x0000000a00707308 */ /* 0x000ee20000002400 */
[----:B-1----:R-:W-:-:S04]  /*ea10*/  IADD3 R4, R13, 0x29, RZ ;  /* 0x000000290d047810 */ /* 0x002fc80007ffe0ff */
[CC--:B------:R-:W-:Y:S02]  /*ea20*/  ISETP.GE.AND P1, PT, R4.reuse, R100.reuse, PT ;  /* 0x000000640400720c */ /* 0x0c0fe40003f26270 */
[----:B------:R-:W-:Y:S01]  /*ea30*/  ISETP.GE.AND P5, PT, R4, R101, PT ;  /* 0x000000650400720c */ /* 0x000fe20003fa6270 */
[----:B------:R1:W4:Y:S01]  /*ea40*/  MUFU.TANH R98, R6 ;  /* 0x0000000600627308 */ /* 0x0003220000002400 */
[----:B------:R-:W-:Y:S02]  /*ea50*/  FSEL R146, R146, -INF , !P1 ;  /* 0xff80000092927808 */ /* 0x000fe40004800000 */
[----:B------:R-:W-:Y:S02]  /*ea60*/  IADD3 R4, R13, 0x30, RZ ;  /* 0x000000300d047810 */ /* 0x000fe40007ffe0ff */
[----:B--2---:R-:W-:Y:S02]  /*ea70*/  FSEL R140, R140, -INF , !P6 ;  /* 0xff8000008c8c7808 */ /* 0x004fe40007000000 */
[----:B------:R-:W-:Y:S01]  /*ea80*/  ISETP.GE.AND P6, PT, R4, R100, PT ;  /* 0x000000640400720c */ /* 0x000fe20003fc6270 */
[----:B------:R-:W2:Y:S01]  /*ea90*/  MUFU.TANH R114, R11 ;  /* 0x0000000b00727308 */ /* 0x000ea20000002400 */
[----:B---3--:R-:W-:-:S02]  /*eaa0*/  FSEL R112, R112, -INF , !P2 ;  /* 0xff80000070707808 */ /* 0x008fc40005000000 */
[----:B------:R-:W-:Y:S02]  /*eab0*/  ISETP.GE.AND P2, PT, R4, R101, PT ;  /* 0x000000650400720c */ /* 0x000fe40003f46270 */
[----:B------:R-:W-:Y:S02]  /*eac0*/  FSEL R102, R102, -INF , !P6 ;  /* 0xff80000066667808 */ /* 0x000fe40007000000 */
[-C--:B------:R-:W-:Y:S01]  /*ead0*/  ISETP.GE.AND P6, PT, R5, R100.reuse, PT ;  /* 0x000000640500720c */ /* 0x080fe20003fc6270 */
[----:B------:R-:W3:Y:S01]  /*eae0*/  MUFU.TANH R96, R7 ;  /* 0x0000000700607308 */ /* 0x000ee20000002400 */
[----:B-1----:R-:W-:Y:S02]  /*eaf0*/  IADD3 R6, R13, 0x31, RZ ;  /* 0x000000310d067810 */ /* 0x002fe40007ffe0ff */
[----:B----4-:R-:W-:Y:S02]  /*eb00*/  FSEL R98, R98, -INF , !P2 ;  /* 0xff80000062627808 */ /* 0x010fe40005000000 */
[----:B------:R-:W-:-:S02]  /*eb10*/  ISETP.GE.AND P1, PT, R6, R100, PT ;  /* 0x000000640600720c */ /* 0x000fc40003f26270 */
[-C--:B------:R-:W-:Y:S01]  /*eb20*/  ISETP.GE.AND P2, PT, R5, R101.reuse, PT ;  /* 0x000000650500720c */ /* 0x080fe20003f46270 */
[----:B------:R-:W1:Y:S01]  /*eb30*/  MUFU.TANH R97, R88 ;  /* 0x0000005800617308 */ /* 0x000e620000002400 */
[----:B------:R-:W-:Y:S02]  /*eb40*/  FSEL R99, R99, -INF , !P1 ;  /* 0xff80000063637808 */ /* 0x000fe40004800000 */
[----:B------:R-:W-:Y:S02]  /*eb50*/  ISETP.GE.AND P1, PT, R13, R100, PT ;  /* 0x000000640d00720c */ /* 0x000fe40003f26270 */
[----:B--2---:R-:W-:Y:S02]  /*eb60*/  FSEL R114, R114, -INF , !P5 ;  /* 0xff80000072727808 */ /* 0x004fe40006800000 */
[----:B------:R-:W-:Y:S01]  /*eb70*/  FSEL R3, R3, -INF , !P1 ;  /* 0xff80000003037808 */ /* 0x000fe20004800000 */
[----:B------:R-:W2:Y:S01]  /*eb80*/  MUFU.TANH R86, R86 ;  /* 0x0000005600567308 */ /* 0x000ea20000002400 */
[----:B------:R-:W-:Y:S01]  /*eb90*/  ISETP.GT.AND P1, PT, R139, R126, PT ;  /* 0x0000007e8b00720c */ /* 0x000fe20003f24270 */
[----:B------:R-:W-:Y:S01]  /*eba0*/  BAR.SYNC.DEFER_BLOCKING 0x0 ;  /* 0x0000000000007b1d */ /* 0x000fe20000010000 */
[----:B------:R-:W-:-:S02]  /*ebb0*/  ISETP.GE.AND P5, PT, R6, R101, PT ;  /* 0x000000650600720c */ /* 0x000fc40003fa6270 */
[----:B------:R-:W-:Y:S02]  /*ebc0*/  IADD3 R5, R13, 0x39, RZ ;  /* 0x000000390d057810 */ /* 0x000fe40007ffe0ff */
[----:B---3--:R-:W-:Y:S01]  /*ebd0*/  FSEL R96, R96, -INF , !P5 ;  /* 0xff80000060607808 */ /* 0x008fe20006800000 */
[----:B------:R-:W3:Y:S01]  /*ebe0*/  MUFU.TANH R28, R28 ;  /* 0x0000001c001c7308 */ /* 0x000ee20000002400 */
[----:B-1----:R-:W-:Y:S02]  /*ebf0*/  FSEL R97, R97, -INF , !P6 ;  /* 0xff80000061617808 */ /* 0x002fe40007000000 */
[----:B------:R-:W-:Y:S02]  /*ec00*/  ISETP.GE.AND P5, PT, R13, R101, PT ;  /* 0x000000650d00720c */ /* 0x000fe40003fa6270 */
[----:B------:R-:W-:-:S03]  /*ec10*/  ISETP.GE.AND P6, PT, R5, R100, PT ;  /* 0x000000640500720c */ /* 0x000fc60003fc6270 */
        /* <DEDUP_REMOVED lines=17> */
[----:B--2---:R-:W-:-:S02]  /*ed30*/  IADD3 R20, R20, 0xffffffe, RZ ;  /* 0x0ffffffe14147810 */ /* 0x004fc40007ffe0ff */
[----:B------:R-:W-:-:S04]  /*ed40*/  IABS R9, R13 ;  /* 0x0000000d00097213 */ /* 0x000fc80000000000 */
[----:B------:R-:W2:Y:S01]  /*ed50*/  F2I.FTZ.U32.TRUNC.NTZ R21, R20 ;  /* 0x0000001400157305 */ /* 0x000ea2000021f000 */
[----:B------:R-:W-:Y:S01]  /*ed60*/  LOP3.LUT R13, R13, c[0x0][0x2d0], RZ, 0x3c, !PT ;  /* 0x0000b4000d0d7a12 */ /* 0x000fe200078e3cff */
[----:B--2---:R-:W-:Y:S02]  /*ed70*/  IMAD.MOV R4, RZ, RZ, -R21 ;  /* 0x000000ffff047224 */ /* 0x004fe400078e0a15 */
[----:B------:R-:W-:Y:S02]  /*ed80*/  IMAD.MOV.U32 R20, RZ, RZ, RZ ;  /* 0x000000ffff147224 */ /* 0x000fe400078e00ff */
[----:B------:R-:W-:-:S04]  /*ed90*/  IMAD R4, R4, R5, RZ ;  /* 0x0000000504047224 */ /* 0x000fc800078e02ff */
        /* <DEDUP_REMOVED lines=42> */
[----:B------:R-:W-:-:S04]  /*f040*/  IMAD R5, R6, c[0x0][0x184], R5 ;  /* 0x0000610006057a24 */ /* 0x000fc800078e0205 */
[----:B------:R-:W-:Y:S01]  /*f050*/  IMAD.IADD R4, R11, 0x1, R5 ;  /* 0x000000010b047824 */ /* 0x000fe200078e0205 */
[----:B------:R-:W-:Y:S01]  /*f060*/  MOV R5, R10 ;  /* 0x0000000a00057202 */ /* 0x000fe20000000f00 */
[----:B------:R-:W-:Y:S05]  /*f070*/  BRA `(.L_x_4759) ;  /* 0x0000003000007947 */ /* 0x000fea0003800000 */
.L_x_4758:
[----:B------:R-:W-:-:S05]  /*f080*/  IMAD.MOV.U32 R5, RZ, RZ, c[0x0][0x198] ;  /* 0x00006600ff057624 */ /* 0x000fca00078e00ff */
[----:B------:R-:W-:-:S04]  /*f090*/  LEA R5, -R5, RZ, 0x6 ;  /* 0x000000ff05057211 */ /* 0x000fc800078e31ff */
[----:B------:R-:W-:Y:S02]  /*f0a0*/  SHF.R.S32.HI R4, RZ, 0x1f, R5 ;  /* 0x0000001fff047819 */ /* 0x000fe40000011405 */
.L_x_4759:
[----:B-1----:R-:W-:Y:S02]  /*f0b0*/  SHF.R.S32.HI R6, RZ, 0x1f, R7 ;  /* 0x0000001fff067819 */ /* 0x002fe40000011407 */
[C---:B------:R-:W-:Y:S02]  /*f0c0*/  LEA R10, P2, R5.reuse, R132, 0x1 ;  /* 0x00000084050a7211 */ /* 0x040fe400078408ff */
[----:B------:R-:W-:Y:S02]  /*f0d0*/  LEA.HI R6, R6, R7, RZ, 0x2 ;  /* 0x0000000706067211 */ /* 0x000fe400078f10ff */
[----:B------:R-:W-:Y:S02]  /*f0e0*/  LEA.HI.X R11, R5, R135, R4, 0x1, P2 ;  /* 0x00000087050b7211 */ /* 0x000fe400010f0c04 */
[----:B------:R-:W-:-:S05]  /*f0f0*/  LOP3.LUT R6, R6, 0xfffffffc, RZ, 0xc0, !PT ;  /* 0xfffffffc06067812 */ /* 0x000fca00078ec0ff */
[----:B------:R-:W-:Y:S01]  /*f100*/  IMAD.IADD R6, R7, 0x1, -R6 ;  /* 0x0000000107067824 */ /* 0x000fe200078e0a06 */
[----:B------:R-:W-:-:S03]  /*f110*/  SEL R7, RZ, 0x3fffc, P0 ;  /* 0x0003fffcff077807 */ /* 0x000fc60000000000 */
[----:B------:R-:W-:Y:S01]  /*f120*/  IMAD.SHL.U32 R6, R6, 0x8, RZ ;  /* 0x0000000806067824 */ /* 0x000fe200078e00ff */
[----:B------:R-:W-:Y:S01]  /*f130*/  LOP3.LUT P6, RZ, R7, 0x4, RZ, 0xc0, !PT ;  /* 0x0000000407ff7812 */ /* 0x000fe200078cc0ff */
[----:B------:R-:W-:-:S03]  /*f140*/  IMAD.MOV.U32 R7, RZ, RZ, c[0x0][0x19c] ;  /* 0x00006700ff077624 */ /* 0x000fc600078e00ff */
[----:B------:R-:W-:Y:S01]  /*f150*/  ISETP.GE.AND P1, PT, R6, c[0x0][0x220], PT ;  /* 0x0000880006007a0c */ /* 0x000fe20003f26270 */
[----:B------:R-:W-:-:S05]  /*f160*/  IMAD.MOV.U32 R6, RZ, RZ, c[0x0][0x198] ;  /* 0x00006600ff067624 */ /* 0x000fca00078e00ff */
[----:B------:R-:W-:-:S04]  /*f170*/  LEA R9, P0, R6, R5, 0x5 ;  /* 0x0000000506097211 */ /* 0x000fc800078028ff */
[C-C-:B------:R-:W-:Y:S02]  /*f180*/  LEA.HI.X R4, R6.reuse, R4, R7.reuse, 0x5, P0 ;  /* 0x0000000406047211 */ /* 0x140fe400000f2c07 */
[C---:B------:R-:W-:Y:S01]  /*f190*/  @!P4 LEA R20, P2, R9.reuse, R132, 0x1 ;  /* 0x000000840914c211 */ /* 0x040fe200078408ff */
[----:B------:R-:W-:Y:S01]  /*f1a0*/  @!PT LDS RZ, [RZ] ;  /* 0x00000000fffff984 */ /* 0x000fe20000000800 */
[----:B------:R-:W-:Y:S01]  /*f1b0*/  @!PT LDS RZ, [RZ] ;  /* 0x00000000fffff984 */ /* 0x000fe20000000800 */
[----:B------:R-:W-:Y:S01]  /*f1c0*/  @!PT LDS RZ, [RZ] ;  /* 0x00000000fffff984 */ /* 0x000fe20000000800 */
[----:B------:R1:W-:Y:S01]  /*f1d0*/  @!P1 LDGSTS.E.BYPASS.LTC128B.128 [R128+0x3000], [R10.64] ;  /* 0x030000000a809fae */ /* 0x0003e2000b901d46 */
[C---:B------:R-:W-:Y:S02]  /*f1e0*/  @!P1 LEA R24, P5, R6.reuse, R10, 0x6 ;  /* 0x0000000a06189211 */ /* 0x040fe400078a30ff */
        /* <DEDUP_REMOVED lines=35> */
.L_x_4757:
        /* <DEDUP_REMOVED lines=56> */
[----:B------:R-:W-:Y:S02]  /*f7a0*/  FFMA.FTZ R3, R30, c[0x0][0x23c], -R101 ;  /* 0x00008f001e037a23 */ /* 0x000fe40000010865 */
[----:B------:R-:W-:Y:S02]  /*f7b0*/  FFMA.FTZ R85, R28, c[0x0][0x23c], -R93 ;  /* 0x00008f001c557a23 */ /* 0x000fe4000001085d */
[----:B------:R-:W-:-:S02]  /*f7c0*/  FFMA.FTZ R84, R16, c[0x0][0x23c], -R101 ;  /* 0x00008f0010547a23 */ /* 0x000fc40000010865 */
[----:B------:R-:W-:Y:S01]  /*f7d0*/  FFMA.FTZ R88, R18, c[0x0][0x23c], -R101 ;  /* 0x00008f0012587a23 */ /* 0x000fe20000010865 */
[----:B------:R-:W2:Y:S01]  /*f7e0*/  MUFU.EX2 R0, R0 ;  /* 0x0000000000007308 */ /* 0x000ea20000000800 */
[--C-:B------:R-:W-:Y:S01]  /*f7f0*/  FFMA.FTZ R92, R14, c[0x0][0x23c], -R93.reuse ;  /* 0x00008f000e5c7a23 */ /* 0x100fe2000001085d */
[----:B------:R-:W-:Y:S01]  /*f800*/  LDSM.16.MT88.4 R16, [R120+0x6000] ;  /* 0x006000007810783b */ /* 0x000fe20000004200 */
[--C-:B------:R-:W-:Y:S02]  /*f810*/  FFMA.FTZ R91, R12, c[0x0][0x23c], -R93.reuse ;  /* 0x00008f000c5b7a23 */ /* 0x100fe4000001085d */
[----:B------:R-:W-:Y:S02]  /*f820*/  FFMA.FTZ R6, R8, c[0x0][0x23c], -R93 ;  /* 0x00008f0008067a23 */ /* 0x000fe4000001085d */
[----:B------:R-:W-:Y:S01]  /*f830*/  LDSM.16.MT88.4 R8, [R122+0x6000] ;  /* 0x006000007a08783b */ /* 0x000fe20000004200 */
[-C--:B-1----:R-:W-:Y:S01]  /*f840*/  FMUL.FTZ R28, R56, R95.reuse ;  /* 0x0000005f381c7220 */ /* 0x082fe20000410000 */
[----:B------:R-:W-:Y:S01]  /*f850*/  MUFU.EX2 R94, R94 ;  /* 0x0000005e005e7308 */ /* 0x000fe20000000800 */
[----:B------:R-:W-:-:S02]  /*f860*/  FMUL.FTZ R29, R57, R95 ;  /* 0x0000005f391d7220 */ /* 0x000fc40000410000 */
[-C--:B------:R-:W-:Y:S02]  /*f870*/  FMUL.FTZ R4, R80, R95.reuse ;  /* 0x0000005f50047220 */ /* 0x080fe40000410000 */
[-C--:B------:R-:W-:Y:S02]  /*f880*/  FMUL.FTZ R5, R81, R95.reuse ;  /* 0x0000005f51057220 */ /* 0x080fe40000410000 */
[-C--:B--2---:R-:W-:Y:S01]  /*f890*/  FMUL.FTZ R30, R58, R0.reuse ;  /* 0x000000003a1e7220 */ /* 0x084fe20000410000 */
[----:B------:R-:W1:Y:S01]  /*f8a0*/  MUFU.EX2 R84, R84 ;  /* 0x0000005400547308 */ /* 0x000e620000000800 */
[-C--:B------:R-:W-:Y:S02]  /*f8b0*/  FMUL.FTZ R31, R59, R0.reuse ;  /* 0x000000003b1f7220 */ /* 0x080fe40000410000 */
[----:B------:R-:W2:Y:S01]  /*f8c0*/  LDSM.16.MT88.4 R56, [R122+0x8000] ;  /* 0x008000007a38783b */ /* 0x000ea20000004200 */
[----:B------:R-:W-:Y:S02]  /*f8d0*/  FMUL.FTZ R7, R83, R0 ;  /* 0x0000000053077220 */ /* 0x000fe40000410000 */
[----:B------:R-:W-:-:S02]  /*f8e0*/  FMUL.FTZ R52, R52, R95 ;  /* 0x0000005f34347220 */ /* 0x000fc40000410000 */
[----:B------:R-:W-:Y:S01]  /*f8f0*/  MUFU.EX2 R88, R88 ;  /* 0x0000005800587308 */ /* 0x000fe20000000800 */
[-C--:B------:R-:W-:Y:S02]  /*f900*/  FMUL.FTZ R53, R53, R95.reuse ;  /* 0x0000005f35357220 */ /* 0x080fe40000410000 */
[-C--:B------:R-:W-:Y:S02]  /*f910*/  FMUL.FTZ R54, R54, R0.reuse ;  /* 0x0000000036367220 */ /* 0x080fe40000410000 */
[----:B------:R-:W-:Y:S02]  /*f920*/  FMUL.FTZ R55, R55, R0 ;  /* 0x0000000037377220 */ /* 0x000fe40000410000 */
[-C--:B------:R-:W-:Y:S01]  /*f930*/  FMUL.FTZ R36, R36, R95.reuse ;  /* 0x0000005f24247220 */ /* 0x080fe20000410000 */
[----:B------:R-:W-:Y:S01]  /*f940*/  MUFU.EX2 R3, R3 ;  /* 0x0000000300037308 */ /* 0x000fe20000000800 */
[----:B-1----:R-:W-:Y:S01]  /*f950*/  F2FP.PACK_AB R80, R84, R94 ;  /* 0x0000005e5450723e */ /* 0x002fe200000000ff */
[----:B------:R-:W-:-:S02]  /*f960*/  FMUL.FTZ R37, R37, R95 ;  /* 0x0000005f25257220 */ /* 0x000fc40000410000 */
[-C--:B------:R-:W-:Y:S02]  /*f970*/  FMUL.FTZ R38, R38, R0.reuse ;  /* 0x0000000026267220 */ /* 0x080fe40000410000 */
[-C--:B------:R-:W-:Y:S02]  /*f980*/  FMUL.FTZ R39, R39, R0.reuse ;  /* 0x0000000027277220 */ /* 0x080fe40000410000 */
[----:B------:R-:W-:Y:S01]  /*f990*/  MUFU.EX2 R85, R85 ;  /* 0x0000005500557308 */ /* 0x000fe20000000800 */
[-C--:B------:R-:W-:Y:S02]  /*f9a0*/  FMUL.FTZ R40, R40, R95.reuse ;  /* 0x0000005f28287220 */ /* 0x080fe40000410000 */
[-C--:B------:R-:W-:Y:S02]  /*f9b0*/  FMUL.FTZ R41, R41, R95.reuse ;  /* 0x0000005f29297220 */ /* 0x080fe40000410000 */
[-C--:B------:R-:W-:Y:S02]  /*f9c0*/  FMUL.FTZ R42, R42, R0.reuse ;  /* 0x000000002a2a7220 */ /* 0x080fe40000410000 */
[----:B------:R-:W-:Y:S01]  /*f9d0*/  FMUL.FTZ R43, R43, R0 ;  /* 0x000000002b2b7220 */ /* 0x000fe20000410000 */
[----:B------:R-:W1:Y:S01]  /*f9e0*/  MUFU.EX2 R92, R92 ;  /* 0x0000005c005c7308 */ /* 0x000e620000000800 */
[----:B------:R-:W-:-:S02]  /*f9f0*/  FMUL.FTZ R20, R64, R95 ;  /* 0x0000005f40147220 */ /* 0x000fc40000410000 */
[-C--:B------:R-:W-:Y:S02]  /*fa00*/  FMUL.FTZ R21, R65, R95.reuse ;  /* 0x0000005f41157220 */ /* 0x080fe40000410000 */
[-C--:B------:R-:W-:Y:S02]  /*fa10*/  FMUL.FTZ R22, R66, R0.reuse ;  /* 0x0000000042167220 */ /* 0x080fe40000410000 */
[-C--:B------:R-:W-:Y:S01]  /*fa20*/  FMUL.FTZ R23, R67, R0.reuse ;  /* 0x0000000043177220 */ /* 0x080fe20000410000 */
[----:B------:R3:W-:Y:S01]  /*fa30*/  MUFU.EX2 R2, R6 ;  /* 0x0000000600027308 */ /* 0x0007e20000000800 */
[-C--:B------:R-:W-:Y:S02]  /*fa40*/  FMUL.FTZ R60, R60, R95.reuse ;  /* 0x0000005f3c3c7220 */ /* 0x080fe40000410000 */
[----:B------:R-:W-:Y:S02]  /*fa50*/  FMUL.FTZ R61, R61, R95 ;  /* 0x0000005f3d3d7220 */ /* 0x000fe40000410000 */
[----:B------:R-:W-:-:S02]  /*fa60*/  FMUL.FTZ R62, R62, R0 ;  /* 0x000000003e3e7220 */ /* 0x000fc40000410000 */
[-C--:B------:R-:W-:Y:S01]  /*fa70*/  FMUL.FTZ R63, R63, R0.reuse ;  /* 0x000000003f3f7220 */ /* 0x080fe20000410000 */
[----:B------:R-:W4:Y:S01]  /*fa80*/  MUFU.EX2 R91, R91 ;  /* 0x0000005b005b7308 */ /* 0x000f220000000800 */
[----:B-1----:R-:W-:Y:S01]  /*fa90*/  F2FP.PACK_AB R81, R92, R85 ;  /* 0x000000555c51723e */ /* 0x002fe200000000ff */
[-C--:B------:R-:W-:Y:S02]  /*faa0*/  FMUL.FTZ R76, R76, R95.reuse ;  /* 0x0000005f4c4c7220 */ /* 0x080fe40000410000 */
[----:B------:R-:W-:Y:S02]  /*fab0*/  FMUL.FTZ R77, R77, R95 ;  /* 0x0000005f4d4d7220 */ /* 0x000fe40000410000 */
[-C--:B------:R-:W-:Y:S02]  /*fac0*/  FMUL.FTZ R78, R78, R0.reuse ;  /* 0x000000004e4e7220 */ /* 0x080fe40000410000 */
[----:B---3--:R-:W-:Y:S01]  /*fad0*/  FMUL.FTZ R6, R82, R0 ;  /* 0x0000000052067220 */ /* 0x008fe20000410000 */
[----:B------:R-:W-:Y:S01]  /*fae0*/  F2FP.PACK_AB R82, R3, R88 ;  /* 0x000000580352723e */ /* 0x000fe200000000ff */
[----:B------:R-:W-:-:S02]  /*faf0*/  FMUL.FTZ R79, R79, R0 ;  /* 0x000000004f4f7220 */ /* 0x000fc40000410000 */
[----:B------:R-:W-:Y:S02]  /*fb00*/  FFMA.FTZ R109, R106, c[0x0][0x23c], -R101 ;  /* 0x00008f006a6d7a23 */ /* 0x000fe40000010865 */
[----:B------:R-:W-:Y:S01]  /*fb10*/  FFMA.FTZ R107, R104, c[0x0][0x23c], -R93 ;  /* 0x00008f00686b7a23 */ /* 0x000fe2000001085d */
[----:B----4-:R-:W-:Y:S01]  /*fb20*/  F2FP.PACK_AB R83, R91, R2 ;  /* 0x000000025b53723e */ /* 0x010fe200000000ff */
[--C-:B------:R-:W-:Y:S02]  /*fb30*/  FFMA.FTZ R110, R110, c[0x0][0x23c], -R101.reuse ;  /* 0x00008f006e6e7a23 */ /* 0x100fe40000010865 */
[----:B------:R-:W-:Y:S01]  /*fb40*/  MUFU.EX2 R109, R109 ;  /* 0x0000006d006d7308 */ /* 0x000fe20000000800 */
[--C-:B------:R-:W-:Y:S02]  /*fb50*/  FFMA.FTZ R106, R154, c[0x0][0x23c], -R101.reuse ;  /* 0x00008f009a6a7a23 */ /* 0x100fe40000010865 */
[----:B------:R-:W-:Y:S01]  /*fb60*/  FFMA.FTZ R105, R152, c[0x0][0x23c], -R101 ;  /* 0x00008f0098697a23 */ /* 0x000fe20000010865 */
[----:B------:R-:W-:Y:S01]  /*fb70*/  HMMA.16816.F32 R28, R80, R32, R28 ;  /* 0x00000020501c723c */ /* 0x000fe2000000181c */
[----:B------:R-:W-:-:S02]  /*fb80*/  FFMA.FTZ R108, R108, c[0x0][0x23c], -R93 ;  /* 0x00008f006c6c7a23 */ /* 0x000fc4000001085d */
[--C-:B------:R-:W-:Y:S01]  /*fb90*/  FFMA.FTZ R104, R150, c[0x0][0x23c], -R93.reuse ;  /* 0x00008f0096687a23 */ /* 0x100fe2000001085d */
[----:B------:R-:W1:Y:S01]  /*fba0*/  MUFU.EX2 R110, R110 ;  /* 0x0000006e006e7308 */ /* 0x000e620000000800 */
[----:B------:R-:W-:Y:S02]  /*fbb0*/  FFMA.FTZ R103, R148, c[0x0][0x23c], -R93 ;  /* 0x00008f0094677a23 */ /* 0x000fe4000001085d */
[-C--:B------:R-:W-:Y:S01]  /*fbc0*/  FMUL.FTZ R12, R72, R95.reuse ;  /* 0x0000005f480c7220 */ /* 0x080fe20000410000 */
[----:B------:R-:W-:Y:S01]  /*fbd0*/  HMMA.16816.F32 R32, R80, R34, R52 ;  /* 0x000000225020723c */ /* 0x000fe20000001834 */
[----:B------:R-:W3:Y:S01]  /*fbe0*/  LDSM.16.MT88.4 R52, [R120+0x8000] ;  /* 0x008000007834783b */ /* 0x000ee20000004200 */
[----:B------:R-:W-:Y:S02]  /*fbf0*/  FMUL.FTZ R13, R73, R95 ;  /* 0x0000005f490d7220 */ /* 0x000fe40000410000 */
[-C--:B------:R-:W-:Y:S01]  /*fc00*/  FMUL.FTZ R14, R74, R0.reuse ;  /* 0x000000004a0e7220 */ /* 0x080fe20000410000 */
[----:B------:R-:W-:Y:S01]  /*fc10*/  MUFU.EX2 R106, R106 ;  /* 0x0000006a006a7308 */ /* 0x000fe20000000800 */
[----:B------:R-:W-:-:S02]  /*fc20*/  FMUL.FTZ R15, R75, R0 ;  /* 0x000000004b0f7220 */ /* 0x000fc40000410000 */
[C---:B--2---:R-:W-:Y:S01]  /*fc30*/  HMMA.16816.F32 R36, R80.reuse, R56, R36 ;  /* 0x000000385024723c */ /* 0x044fe20000001824 */
[-C--:B------:R-:W-:Y:S02]  /*fc40*/  FMUL.FTZ R68, R68, R95.reuse ;  /* 0x0000005f44447220 */ /* 0x080fe40000410000 */
[----:B------:R-:W-:Y:S02]  /*fc50*/  FMUL.FTZ R69, R69, R95 ;  /* 0x0000005f45457220 */ /* 0x000fe40000410000 */
[----:B------:R-:W-:Y:S01]  /*fc60*/  MUFU.EX2 R105, R105 ;  /* 0x0000006900697308 */ /* 0x000fe20000000800 */
[-C--:B------:R-:W-:Y:S02]  /*fc70*/  FMUL.FTZ R70, R70, R0.reuse ;  /* 0x0000000046467220 */ /* 0x080fe40000410000 */
[----:B------:R-:W-:Y:S01]  /*fc80*/  HMMA.16816.F32 R40, R80, R58, R40 ;  /* 0x0000003a5028723c */ /* 0x000fe20000001828 */
[----:B------:R-:W2:Y:S01]  /*fc90*/  LDSM.16.MT88.4 R56, [R122+0x6400] ;  /* 0x006400007a38783b */ /* 0x000ea20000004200 */
[----:B------:R-:W-:-:S02]  /*fca0*/  FMUL.FTZ R71, R71, R0 ;  /* 0x0000000047477220 */ /* 0x000fc40000410000 */
[-C--:B------:R-:W-:Y:S01]  /*fcb0*/  FMUL.FTZ R44, R44, R95.reuse ;  /* 0x0000005f2c2c7220 */ /* 0x080fe20000410000 */
[----:B------:R-:W-:Y:S01]  /*fcc0*/  MUFU.EX2 R108, R108 ;  /* 0x0000006c006c7308 */ /* 0x000fe20000000800 */
[-C--:B------:R-:W-:Y:S02]  /*fcd0*/  FMUL.FTZ R45, R45, R95.reuse ;  /* 0x0000005f2d2d7220 */ /* 0x080fe40000410000 */
[----:B------:R-:W-:Y:S01]  /*fce0*/  HMMA.16816.F32 R20, R80, R24, R20 ;  /* 0x000000185014723c */ /* 0x000fe20000001814 */
[-C--:B------:R-:W-:Y:S02]  /*fcf0*/  FMUL.FTZ R46, R46, R0.reuse ;  /* 0x000000002e2e7220 */ /* 0x080fe40000410000 */
[----:B------:R-:W-:Y:S02]  /*fd00*/  FMUL.FTZ R47, R47, R0 ;  /* 0x000000002f2f7220 */ /* 0x000fe40000410000 */
[----:B------:R-:W4:Y:S01]  /*fd10*/  MUFU.EX2 R107, R107 ;  /* 0x0000006b006b7308 */ /* 0x000f220000000800 */
[----:B------:R-:W-:-:S02]  /*fd20*/  FMUL.FTZ R48, R48, R95 ;  /* 0x0000005f30307220 */ /* 0x000fc40000410000 */
[C---:B------:R-:W-:Y:S01]  /*fd30*/  HMMA.16816.F32 R24, R80.reuse, R26, R60 ;  /* 0x0000001a5018723c */ /* 0x040fe2000000183c */
[----:B------:R-:W5:Y:S01]  /*fd40*/  LDSM.16.MT88.4 R60, [R120+0x6400] ;  /* 0x00640000783c783b */ /* 0x000f620000004200 */
[----:B------:R-:W-:Y:S02]  /*fd50*/  FMUL.FTZ R49, R49, R95 ;  /* 0x0000005f31317220 */ /* 0x000fe40000410000 */
[-C--:B------:R-:W-:Y:S01]  /*fd60*/  FMUL.FTZ R50, R50, R0.reuse ;  /* 0x0000000032327220 */ /* 0x080fe20000410000 */
[----:B------:R-:W-:Y:S01]  /*fd70*/  MUFU.EX2 R104, R104 ;  /* 0x0000006800687308 */ /* 0x000fe20000000800 */
[----:B------:R-:W-:Y:S02]  /*fd80*/  FMUL.FTZ R51, R51, R0 ;  /* 0x0000000033337220 */ /* 0x000fe40000410000 */
[----:B------:R-:W-:Y:S01]  /*fd90*/  HMMA.16816.F32 R4, R80, R8, R4 ;  /* 0x000000085004723c */ /* 0x000fe20000001804 */
[--C-:B------:R-:W-:Y:S02]  /*fda0*/  FFMA.FTZ R113, R138, c[0x0][0x23c], -R101.reuse ;  /* 0x00008f008a717a23 */ /* 0x100fe40000010865 */
[----:B------:R-:W-:-:S02]  /*fdb0*/  FFMA.FTZ R138, R136, c[0x0][0x23c], -R101 ;  /* 0x00008f00888a7a23 */ /* 0x000fc40000010865 */
[----:B------:R-:W1:Y:S01]  /*fdc0*/  MUFU.EX2 R103, R103 ;  /* 0x0000006700677308 */ /* 0x000e620000000800 */
[--C-:B------:R-:W-:Y:S02]  /*fdd0*/  FFMA.FTZ R111, R140, c[0x0][0x23c], -R101.reuse ;  /* 0x00008f008c6f7a23 */ /* 0x100fe40000010865 */
[C---:B------:R-:W-:Y:S01]  /*fde0*/  HMMA.16816.F32 R8, R80.reuse, R10, R76 ;  /* 0x0000000a5008723c */ /* 0x040fe2000000184c */
[----:B------:R-:W-:Y:S01]  /*fdf0*/  FFMA.FTZ R136, R146, c[0x0][0x23c], -R101 ;  /* 0x00008f0092887a23 */ /* 0x000fe20000010865 */
[----:B------:R-:W-:Y:S01]  /*fe00*/  LDSM.16.MT88.4 R76, [R122+0x6c00] ;  /* 0x006c00007a4c783b */ /* 0x000fe20000004200 */
        /* <DEDUP_REMOVED lines=8> */
[----:B------:R-:W-:Y:S01]  /*fe90*/  MUFU.EX2 R138, R138 ;  /* 0x0000008a008a7308 */ /* 0x000fe20000000800 */
[--C-:B------:R-:W-:Y:S01]  /*fea0*/  FFMA.FTZ R97, R97, c[0x0][0x23c], -R101.reuse ;  /* 0x00008f0061617a23 */ /* 0x100fe20000010865 */
[C---:B------:R-:W-:Y:S01]  /*feb0*/  HMMA.16816.F32 R16, R80.reuse, R18, R68 ;  /* 0x000000125010723c */ /* 0x040fe20000001844 */
[----:B------:R-:W-:Y:S01]  /*fec0*/  LDSM.16.MT88.4 R68, [R120+0x6c00] ;  /* 0x006c00007844783b */ /* 0x000fe20000004200 */
[----:B------:R-:W-:Y:S02]  /*fed0*/  FFMA.FTZ R100, R100, c[0x0][0x23c], -R101 ;  /* 0x00008f0064647a23 */ /* 0x000fe40000010865 */
[--C-:B------:R-:W-:Y:S02]  /*fee0*/  FFMA.FTZ R101, R96, c[0x0][0x23c], -R93.reuse ;  /* 0x00008f0060657a23 */ /* 0x100fe4000001085d */
[----:B------:R-:W-:Y:S01]  /*fef0*/  MUFU.EX2 R111, R111 ;  /* 0x0000006f006f7308 */ /* 0x000fe20000000800 */
[--C-:B------:R-:W-:Y:S01]  /*ff00*/  FFMA.FTZ R98, R98, c[0x0][0x23c], -R93.reuse ;  /* 0x00008f0062627a23 */ /* 0x100fe2000001085d */
[----:B---3--:R-:W-:Y:S01]  /*ff10*/  HMMA.16816.F32 R44, R80, R52, R44 ;  /* 0x00000034502c723c */ /* 0x008fe2000000182c */
[----:B------:R-:W-:-:S02]  /*ff20*/  FFMA.FTZ R96, R86, c[0x0][0x23c], -R93 ;  /* 0x00008f0056607a23 */ /* 0x000fc4000001085d */
[----:B------:R-:W-:Y:S02]  /*ff30*/  FFMA.FTZ R93, R87, c[0x0][0x23c], -R93 ;  /* 0x00008f00575d7a23 */ /* 0x000fe4000001085d */
[----:B------:R-:W-:Y:S01]  /*ff40*/  FFMA.FTZ R95, R143, R95, R94 ;  /* 0x0000005f8f5f7223 */ /* 0x000fe2000001005e */
[----:B------:R-:W-:Y:S01]  /*ff50*/  MUFU.EX2 R136, R136 ;  /* 0x0000008800887308 */ /* 0x000fe20000000800 */
[----:B-1----:R-:W-:Y:S01]  /*ff60*/  F2FP.PACK_AB R52, R109, R110 ;  /* 0x0000006e6d34723e */ /* 0x002fe200000000ff */
[----:B------:R-:W-:Y:S01]  /*ff70*/  HMMA.16816.F32 R48, R80, R54, R48 ;  /* 0x000000365030723c */ /* 0x000fe20000001830 */
[----:B----4-:R-:W-:Y:S01]  /*ff80*/  F2FP.PACK_AB R53, R107, R108 ;  /* 0x0000006c6b35723e */ /* 0x010fe200000000ff */
[----:B------:R-:W-:-:S04]  /*ff90*/  FADD.FTZ R95, R84, R95 ;  /* 0x0000005f545f7221 */ /* 0x000fc80000010000 */
[----:B------:R-:W-:Y:S01]  /*ffa0*/  MUFU.EX2 R117, R117 ;  /* 0x0000007500757308 */ /* 0x000fe20000000800 */
[----:B------:R-:W-:Y:S01]  /*ffb0*/  F2FP.PACK_AB R54, R105, R106 ;  /* 0x0000006a6936723e */ /* 0x000fe200000000ff */
[----:B------:R-:W-:Y:S01]  /*ffc0*/  FADD.FTZ R88, R88, R95 ;  /* 0x0000005f58587221 */ /* 0x000fe20000010000 */
[----:B------:R-:W-:-:S03]  /*ffd0*/  F2FP.PACK_AB R55, R103, R104 ;  /* 0x000000686737723e */ /* 0x000fc600000000ff */
[----:B------:R-:W-:Y:S02]  /*ffe0*/  FADD.FTZ R3, R3, R88 ;  /* 0x0000005803037221 */ /* 0x000fe40000010000 */
[----:B------:R-:W-:Y:S02]  /*fff0*/  MUFU.EX2 R116, R116 ;  /* 0x0000007400747308 */ /* 0x000fe40000000800 */
[----:B--2---:R-:W-:Y:S01]  /*10000*/  HMMA.16816.F32 R4, R52, R56, R4 ;  /* 0x000000383404723c */ /* 0x004fe20000001804 */
[----:B------:R-:W-:-:S04]  /*10010*/  FADD.FTZ R110, R110, R3 ;  /* 0x000000036e6e7221 */ /* 0x000fc80000010000 */
[----:B------:R-:W-:Y:S01]  /*10020*/  FADD.FTZ R109, R109, R110 ;  /* 0x0000006e6d6d7221 */ /* 0x000fe20000010000 */
[----:B------:R-:W-:Y:S02]  /*10030*/  MUFU.EX2 R112, R112 ;  /* 0x0000007000707308 */ /* 0x000fe40000000800 */
[C---:B------:R-:W-:Y:S01]  /*10040*/  HMMA.16816.F32 R8, R52.reuse, R58, R8 ;  /* 0x0000003a3408723c */ /* 0x040fe20000001808 */
[----:B------:R-:W1:Y:S05]  /*10050*/  LDSM.16.MT88.4 R56, [R122+0x7400] ;  /* 0x007400007a38783b */ /* 0x000e6a0000004200 */
[----:B------:R-:W-:Y:S02]  /*10060*/  MUFU.EX2 R115, R115 ;  /* 0x0000007300737308 */ /* 0x000fe40000000800 */
[C---:B-----5:R-:W-:Y:S06]  /*10070*/  HMMA.16816.F32 R12, R52.reuse, R60, R12 ;  /* 0x0000003c340c723c */ /* 0x060fec000000180c */
[----:B------:R-:W-:Y:S02]  /*10080*/  MUFU.EX2 R102, R102 ;  /* 0x0000006600667308 */ /* 0x000fe40000000800 */
[C---:B------:R-:W-:Y:S01]  /*10090*/  HMMA.16816.F32 R16, R52.reuse, R62, R16 ;  /* 0x0000003e3410723c */ /* 0x040fe20000001810 */
[----:B------:R-:W2:Y:S05]  /*100a0*/  LDSM.16.MT88.4 R60, [R120+0x7400] ;  /* 0x00740000783c783b */ /* 0x000eaa0000004200 */
        /* <DEDUP_REMOVED lines=51> */
[----:B------:R-:W2:Y:S03]  /*103e0*/  LDSM.16.MT88.4 R52, [R120+0x7c00] ;  /* 0x007c00007834783b */ /* 0x000ea60000004200 */
[C---:B------:R-:W-:Y:S01]  /*103f0*/  HMMA.16816.F32 R80, R84.reuse, R76, R4 ;  /* 0x0000004c5450723c */ /* 0x040fe20000001804 */
[----:B------:R-:W-:Y:S07]  /*10400*/  LDSM.16.MT88.4 R4, [R120+0x8c00] ;  /* 0x008c00007804783b */ /* 0x000fee0000004200 */
[C---:B------:R-:W-:Y:S01]  /*10410*/  HMMA.16816.F32 R76, R84.reuse, R78, R8 ;  /* 0x0000004e544c723c */ /* 0x040fe20000001808 */
[----:B------:R-:W3:Y:S07]  /*10420*/  LDSM.16.MT88.4 R8, [R122+0x8c00] ;  /* 0x008c00007a08783b */ /* 0x000eee0000004200 */
        /* <DEDUP_REMOVED lines=15> */
[C---:B------:R-:W-:Y:S03]  /*10520*/  HMMA.16816.F32 R52, R84.reuse, R54, R32 ;  /* 0x000000365434723c */ /* 0x040fe60000001820 */
[----:B------:R-:W-:Y:S02]  /*10530*/  FADD.FTZ R112, R112, R3 ;  /* 0x0000000370707221 */ /* 0x000fe40000010000 */
[----:B------:R-:W-:Y:S02]  /*10540*/  FADD.FTZ R3, R136, R111 ;  /* 0x0000006f88037221 */ /* 0x000fe40000010000 */
[----:B------:R-:W-:Y:S01]  /*10550*/  FADD.FTZ R115, R115, R112 ;  /* 0x0000007073737221 */ /* 0x000fe20000010000 */
[----:B---3--:R-:W-:Y:S01]  /*10560*/  HMMA.16816.F32 R36, R84, R8, R36 ;  /* 0x000000085424723c */ /* 0x008fe20000001824 */
        /* <DEDUP_REMOVED lines=9> */
[C---:B------:R-:W-:Y:S08]  /*10600*/  HMMA.16816.F32 R44, R84.reuse, R4, R44 ;  /* 0x00000004542c723c */ /* 0x040ff0000000182c */
[----:B------:R-:W-:Y:S08]  /*10610*/  HMMA.16816.F32 R48, R84, R6, R48 ;  /* 0x000000065430723c */ /* 0x000ff00000001830 */
.L_x_4754:
        /* <DEDUP_REMOVED lines=12> */
.L_x_4764:
        /* <DEDUP_REMOVED lines=66> */
.L_x_4761:
        /* <DEDUP_REMOVED lines=21> */
[----:B------:R-:W-:Y:S01]  /*10c50*/  ISETP.GT.AND P0, PT, R139, R126, PT ;  /* 0x0000007e8b00720c */ /* 0x000fe20003f04270 */
        /* <DEDUP_REMOVED lines=234> */
.L_x_4763:
        /* <DEDUP_REMOVED lines=47> */
.L_x_4762:
        /* <DEDUP_REMOVED lines=180> */
[----:B------:R-:W-:Y:S01]  /*12930*/  FADD.FTZ R94, R94, R3 ;  /* 0x000000035e5e7221 */ /* 0x000fe20000010000 */
[----:B------:R-:W-:Y:S01]  /*12940*/  MOV R3, R0 ;  /* 0x0000000000037202 */ /* 0x000fe20000000f00 */
        /* <DEDUP_REMOVED lines=66> */
[C---:B--2---:R-:W-:Y:S03]  /*12d70*/  HMMA.16816.F32 R4, R52.reuse, R56, R4 ;  /* 0x000000383404723c */ /* 0x044fe60000001804 */
[----:B------:R-:W-:Y:S02]  /*12d80*/  FADD.FTZ R112, R112, R113 ;  /* 0x0000007170707221 */ /* 0x000fe40000010000 */
[----:B------:R-:W-:Y:S02]  /*12d90*/  FADD.FTZ R114, R114, R109 ;  /* 0x0000006d72727221 */ /* 0x000fe40000010000 */
[----:B------:R-:W-:Y:S01]  /*12da0*/  FADD.FTZ R117, R117, R112 ;  /* 0x0000007075757221 */ /* 0x000fe20000010000 */
[C---:B------:R-:W-:Y:S01]  /*12db0*/  HMMA.16816.F32 R8, R52.reuse, R58, R8 ;  /* 0x0000003a3408723c */ /* 0x040fe20000001808 */
[----:B------:R-:W2:Y:S03]  /*12dc0*/  LDSM.16.MT88.4 R56, [R122+0x7800] ;  /* 0x007800007a38783b */ /* 0x000ea60000004200 */
[----:B------:R-:W-:Y:S02]  /*12dd0*/  FADD.FTZ R115, R115, R114 ;  /* 0x0000007273737221 */ /* 0x000fe40000010000 */
[----:B------:R-:W-:Y:S02]  /*12de0*/  FADD.FTZ R117, R116, R117 ;  /* 0x0000007574757221 */ /* 0x000fe40000010000 */
[C---:B-1----:R-:W-:Y:S04]  /*12df0*/  HMMA.16816.F32 R12, R52.reuse, R60, R12 ;  /* 0x0000003c340c723c */ /* 0x042fe8000000180c */
[----:B------:R-:W-:Y:S02]  /*12e00*/  FADD.FTZ R118, R118, R115 ;  /* 0x0000007376767221 */ /* 0x000fe40000010000 */
[----:B------:R-:W-:Y:S02]  /*12e10*/  FADD.FTZ R86, R86, R117 ;  /* 0x0000007556567221 */ /* 0x000fe40000010000 */
[C---:B------:R-:W-:Y:S01]  /*12e20*/  HMMA.16816.F32 R16, R52.reuse, R62, R16 ;  /* 0x0000003e3410723c */ /* 0x040fe20000001810 */
[----:B------:R-:W1:Y:S03]  /*12e30*/  LDSM.16.MT88.4 R60, [R120+0x7800] ;  /* 0x00780000783c783b */ /* 0x000e660000004200 */
[----:B------:R-:W-:Y:S02]  /*12e40*/  FADD.FTZ R143, R105, R118 ;  /* 0x00000076698f7221 */ /* 0x000fe40000010000 */
[----:B------:R-:W-:Y:S02]  /*12e50*/  FADD.FTZ R142, R85, R86 ;  /* 0x00000056558e7221 */ /* 0x000fe40000010000 */
        /* <DEDUP_REMOVED lines=22> */
[C---:B---3--:R-:W-:Y:S08]  /*12fc0*/  HMMA.16816.F32 R36, R88.reuse, R4, R36 ;  /* 0x000000045824723c */ /* 0x048ff00000001824 */
[C---:B------:R-:W-:Y:S08]  /*12fd0*/  HMMA.16816.F32 R40, R88.reuse, R6, R40 ;  /* 0x000000065828723c */ /* 0x040ff00000001828 */
[C---:B----4-:R-:W-:Y:S08]  /*12fe0*/  HMMA.16816.F32 R44, R88.reuse, R8, R44 ;  /* 0x00000008582c723c */ /* 0x050ff0000000182c */
[----:B------:R-:W-:Y:S01]  /*12ff0*/  HMMA.16816.F32 R48, R88, R10, R48 ;  /* 0x0000000a5830723c */ /* 0x000fe20000001830 */
[----:B------:R-:W-:-:S07]  /*13000*/  @P0 BRA `(.L_x_4764) ;  /* 0xffffd6d000000947 */ /* 0x000fce000383ffff */
.L_x_4760:
        /* <DEDUP_REMOVED lines=193> */
.L_x_4766:
[----:B--234-:R-:W-:Y:S05]  /*13c20*/  BSYNC B0 ;  /* 0x0000000000007941 */ /* 0x01cfea0003800000 */
.L_x_4765:
        /* <DEDUP_REMOVED lines=19> */
.L_x_4768:
[----:B------:R-:W-:Y:S05]  /*13d60*/  BSYNC B0 ;  /* 0x0000000000007941 */ /* 0x000fea0003800000 */
.L_x_4767:
        /* <DEDUP_REMOVED lines=10> */
.L_x_4770:
[----:B------:R-:W-:Y:S05]  /*13e10*/  BSYNC B0 ;  /* 0x0000000000007941 */ /* 0x000fea0003800000 */
.L_x_4769:
        /* <DEDUP_REMOVED lines=10> */
.L_x_4772:
[----:B------:R-:W-:Y:S05]  /*13ec0*/  BSYNC B0 ;  /* 0x0000000000007941 */ /* 0x000fea0003800000 */
.L_x_4771:
        /* <DEDUP_REMOVED lines=11> */
.L_x_4773:
        /* <DEDUP_REMOVED lines=16> */
.L_x_6155:


//--------------------- .text._ZN5flash24flash_fwd_splitkv_kernelI23Flash_fwd_kernel_traitsILi96ELi64ELi64ELi4ELb0ELb0EN7cutlass6half_tE19Flash_kernel_traitsILi96ELi64ELi64ELi4ES3_EELb1ELb0ELb0ELb1ELb1ELb0ELb0ELb0EEEvNS_16Flash_fwd_paramsE --------------------------
	.section	.text._ZN5flash24flash_fwd_splitkv_kernelI23Flash_fwd_kernel_traitsILi96ELi64ELi64ELi4ELb0ELb0EN7cutlass6half_tE19Flash_kernel_traitsILi96ELi64ELi64ELi4ES3_EELb1ELb0ELb0ELb1ELb1ELb0ELb0ELb0EEEvNS_16Flash_fwd_paramsE,"ax",@progbits
	.sectioninfo	@"SHI_REGISTERS=167"
	.align	128
        .global         _ZN5flash24flash_fwd_splitkv_kernelI23Flash_fwd_kernel_traitsILi96ELi64ELi64ELi4ELb0ELb0EN7cutlass6half_tE19Flash_kernel_traitsILi96ELi64ELi64ELi4ES3_EELb1ELb0ELb0ELb1ELb1ELb0ELb0ELb0EEEvNS_16Flash_fwd_paramsE
        .type           _ZN5flash24flash_fwd_splitkv_kernelI23Flash_fwd_kernel_traitsILi96ELi64ELi64ELi4ELb0ELb0EN7cutlass6half_tE19Flash_kernel_traitsILi96ELi64ELi64ELi4ES3_EELb1ELb0ELb0ELb1ELb1ELb0ELb0ELb0EEEvNS_16Flash_fwd_paramsE,@function
        .size           _ZN5flash24flash_fwd_splitkv_kernelI23Flash_fwd_kernel_traitsILi96ELi64ELi64ELi4ELb0ELb0EN7cutlass6half_tE19Flash_kernel_traitsILi96ELi64ELi64ELi4ES3_EELb1ELb0ELb0ELb1ELb1ELb0ELb0ELb0EEEvNS_16Flash_fwd_paramsE,(.L_x_6156 - _ZN5flash24flash_fwd_splitkv_kernelI23Flash_fwd_kernel_traitsILi96ELi64ELi64ELi4ELb0ELb0EN7cutlass6half_tE19Flash_kernel_traitsILi96ELi64ELi64ELi4ES3_EELb1ELb0ELb0ELb1ELb1ELb0ELb0ELb0EEEvNS_16Flash_fwd_paramsE)
        .other          _ZN5flash24flash_fwd_splitkv_kernelI23Flash_fwd_kernel_traitsILi96ELi64ELi64ELi4ELb0ELb0EN7cutlass6half_tE19Flash_kernel_traitsILi96ELi64ELi64ELi4ES3_EELb1ELb0ELb0ELb1ELb1ELb0ELb0ELb0EEEvNS_16Flash_fwd_paramsE,@"STO_CUDA_ENTRY STV_DEFAULT"
_ZN5flash24flash_fwd_splitkv_kernelI23Flash_fwd_kernel_traitsILi96ELi64ELi64ELi4ELb0ELb0EN7cutlass6half_tE19Flash_kernel_traitsILi96ELi64ELi64ELi4ES3_EELb1ELb0ELb0ELb1ELb1ELb0ELb0ELb0EEEvNS_16Flash_fwd_paramsE:
.text._ZN5flash24flash_fwd_splitkv_kernelI23Flash_fwd_kernel_traitsILi96ELi64ELi64ELi4ELb0ELb0EN7cutlass6half_tE19Flash_kernel_traitsILi96ELi64ELi64ELi4ES3_EELb1ELb0ELb0ELb1ELb1ELb0ELb0ELb0EEEvNS_16Flash_fwd_paramsE:
        /* <DEDUP_REMOVED lines=12> */
[----:B------:R-:W2:Y:S05]  /*00c0*/  @P0 LDG.E R16, [R6.64] ;  /* 0x0000000a06100981 */ /* 0x000eaa000c1e1900 */
        /* <DEDUP_REMOVED lines=39> */
[----:B------:R-:W-:Y:S01]  /*0340*/  IMAD R7, R91, c[0x0][0x1ec], R0 ;  /* 0x00007b005b077a24 */ /* 0x000fe200078e0200 */
[----:B------:R-:W-:Y:S01]  /*0350*/  SHF.R.S32.HI R0, RZ, 0x1f, R11 ;  /* 0x0000001fff007819 */ /* 0x000fe2000001140b */
[C---:B------:R-:W-:Y:S01]  /*0360*/  IMAD.IADD R4, R87.reuse, 0x1, -R4 ;  /* 0x0000000157047824 */ /* 0x040fe200078e0a04 */
[----:B------:R-:W-:Y:S01]  /*0370*/  LOP3.LUT P3, RZ, R87, 0x3, RZ, 0xc0, !PT ;  /* 0x0000000357ff7812 */ /* 0x000fe2000786c0ff */
[----:B------:R-:W-:-:S02]  /*0380*/  IMAD R3, R3, c[0x0][0x1e0], RZ ;  /* 0x0000780003037a24 */ /* 0x000fc400078e02ff */
[----:B------:R-:W-:Y:S02]  /*0390*/  IMAD.SHL.U32 R4, R4, 0x8, RZ ;  /* 0x0000000804047824 */ /* 0x000fe400078e00ff */
[----:B------:R-:W-:Y:S02]  /*03a0*/  IMAD R3, R30, c[0x0][0x1e4], R3 ;  /* 0x000079001e037a24 */ /* 0x000fe400078e0203 */
[----:B------:R-:W-:Y:S01]  /*03b0*/  IMAD R0, R0, c[0x0][0x1f0], RZ ;  /* 0x00007c0000007a24 */ /* 0x000fe200078e02ff */
[----:B------:R-:W-:-:S05]  /*03c0*/  SHF.R.S32.HI R5, RZ, 0x1f, R4 ;  /* 0x0000001fff057819 */ /* 0x000fca0000011404 */
        /* <DEDUP_REMOVED lines=42> */
.L_x_4774:
        /* <DEDUP_REMOVED lines=19> */
.L_x_4775:
[----:B------:R-:W-:Y:S01]  /*07a0*/  IABS R5, c[0x0][0x2d0] ;  /* 0x0000b40000057a13 */ /* 0x000fe20000000000 */
[----:B------:R-:W-:Y:S05]  /*07b0*/  @P6 BRA `(.L_x_4776) ;  /* 0x0000046000006947 */ /* 0x000fea0003800000 */
[----:B------:R-:W2:Y:S01]  /*07c0*/  I2F.RP R4, R5 ;  /* 0x0000000500047306 */ /* 0x000ea20000209400 */
[----:B------:R-:W-:-:S04]  /*07d0*/  LEA R13, R84, 0xffffffc0, 0x6 ;  /* 0xffffffc0540d7811 */ /* 0x000fc800078e30ff */
[----:B-----5:R-:W-:-:S03]  /*07e0*/  IABS R0, R13 ;  /* 0x0000000d00007213 */ /* 0x020fc60000000000 */
[----:B--2---:R-:W2:Y:S02]  /*07f0*/  MUFU.RCP R6, R4 ;  /* 0x0000000400067308 */ /* 0x004ea40000001000 */
[----:B--2---:R-:W-:-:S06]  /*0800*/  IADD3 R6, R6, 0xffffffe, RZ ;  /* 0x0ffffffe06067810 */ /* 0x004fcc0007ffe0ff */
[----:B------:R-:W2:Y:S02]  /*0810*/  F2I.FTZ.U32.TRUNC.NTZ R7, R6 ;  /* 0x0000000600077305 */ /* 0x000ea4000021f000 */
[----:B-12---:R-:W-:Y:S02]  /*0820*/  IMAD.MOV R2, RZ, RZ, -R7 ;  /* 0x000000ffff027224 */ /* 0x006fe400078e0a07 */
        /* <DEDUP_REMOVED lines=55> */
[----:B------:R-:W-:-:S04]  /*0ba0*/  IMAD.WIDE.U32 R24, R13, c[0x0][0x198], R8 ;  /* 0x000066000d187a25 */ /* 0x000fc800078e0008 */
[----:B------:R-:W-:Y:S01]  /*0bb0*/  IMAD.IADD R21, R23, 0x1, R21 ;  /* 0x0000000117157824 */ /* 0x000fe200078e0215 */
[----:B------:R-:W-:Y:S01]  /*0bc0*/  IADD3 R25, R25, R7, RZ ;  /* 0x0000000719197210 */ /* 0x000fe20007ffe0ff */
[----:B------:R-:W-:-:S04]  /*0bd0*/  IMAD R7, R3, c[0x0][0x1b0], RZ ;  /* 0x00006c0003077a24 */ /* 0x000fc800078e02ff */
[C---:B------:R-:W-:Y:S02]  /*0be0*/  IMAD R7, R6.reuse, c[0x0][0x1b4], R7 ;  /* 0x00006d0006077a24 */ /* 0x040fe400078e0207 */
[----:B------:R-:W-:-:S05]  /*0bf0*/  IMAD.WIDE.U32 R24, R6, c[0x0][0x1b0], R24 ;  /* 0x00006c0006187a25 */ /* 0x000fca00078e0018 */
[----:B------:R-:W-:Y:S01]  /*0c00*/  IADD3 R7, R25, R7, RZ ;  /* 0x0000000719077210 */ /* 0x000fe20007ffe0ff */
[----:B------:R-:W-:Y:S05]  /*0c10*/  BRA `(.L_x_4777) ;  /* 0x0000033000007947 */ /* 0x000fea0003800000 */
.L_x_4776:
[----:B------:R-:W-:Y:S01]  /*0c20*/  IABS R4, c[0x0][0x1c8] ;  /* 0x0000720000047a13 */ /* 0x000fe20000000000 */
[----:B------:R-:W-:Y:S01]  /*0c30*/  IMAD.MOV.U32 R6, RZ, RZ, RZ ;  /* 0x000000ffff067224 */ /* 0x000fe200078e00ff */
[----:B------:R-:W-:Y:S02]  /*0c40*/  LEA R13, R84, 0xffffffc0, 0x6 ;  /* 0xffffffc0540d7811 */ /* 0x000fe400078e30ff */
[----:B------:R-:W2:Y:S01]  /*0c50*/  I2F.RP R8, R4 ;  /* 0x0000000400087306 */ /* 0x000ea20000209400 */
[----:B-----5:R-:W-:Y:S02]  /*0c60*/  SHF.R.S32.HI R21, RZ, 0x1f, R0 ;  /* 0x0000001fff157819 */ /* 0x020fe40000011400 */
[----:B------:R-:W-:-:S05]  /*0c70*/  IADD3 R14, P1, R16, R13, RZ ;  /* 0x0000000d100e7210 */ /* 0x000fca0007f3e0ff */
[----:B--2---:R-:W2:Y:S02]  /*0c80*/  MUFU.RCP R7, R8 ;  /* 0x0000000800077308 */ /* 0x004ea40000001000 */
[----:B--2---:R-:W-:-:S06]  /*0c90*/  IADD3 R7, R7, 0xffffffe, RZ ;  /* 0x0ffffffe07077810 */ /* 0x004fcc0007ffe0ff */
[----:B------:R-:W2:Y:S02]  /*0ca0*/  F2I.FTZ.U32.TRUNC.NTZ R7, R7 ;  /* 0x0000000700077305 */ /* 0x000ea4000021f000 */
[----:B-12---:R-:W-:-:S05]  /*0cb0*/  IADD3 R2, RZ, -R7, RZ ;  /* 0x80000007ff027210 */ /* 0x006fca0007ffe0ff */
[----:B------:R-:W-:Y:S01]  /*0cc0*/  IMAD R3, R2, R4, RZ ;  /* 0x0000000402037224 */ /* 0x000fe200078e02ff */
[----:B------:R-:W-:-:S03]  /*0cd0*/  IABS R2, R11 ;  /* 0x0000000b00027213 */ /* 0x000fc60000000000 */
[----:B------:R-:W-:Y:S01]  /*0ce0*/  IMAD.HI.U32 R3, R7, R3, R6 ;  /* 0x0000000307037227 */ /* 0x000fe200078e0006 */
[----:B------:R-:W-:-:S05]  /*0cf0*/  SHF.R.S32.HI R7, RZ, 0x1f, R16 ;  /* 0x0000001fff077819 */ /* 0x000fca0000011410 */
[----:B------:R-:W-:-:S05]  /*0d00*/  IMAD.HI.U32 R6, R3, R2, RZ ;  /* 0x0000000203067227 */ /* 0x000fca00078e00ff */
[----:B------:R-:W-:-:S05]  /*0d10*/  IADD3 R3, -R6, RZ, RZ ;  /* 0x000000ff06037210 */ /* 0x000fca0007ffe1ff */
[----:B------:R-:W-:Y:S01]  /*0d20*/  IMAD R3, R4, R3, R2 ;  /* 0x0000000304037224 */ /* 0x000fe200078e0202 */
[----:B------:R-:W-:-:S04]  /*0d30*/  SHF.R.S32.HI R2, RZ, 0x1f, R13 ;  /* 0x0000001fff027819 */ /* 0x000fc8000001140d */
[----:B------:R-:W-:Y:S02]  /*0d40*/  ISETP.GT.U32.AND P0, PT, R4, R3, PT ;  /* 0x000000030400720c */ /* 0x000fe40003f04070 */
[C---:B------:R-:W-:Y:S01]  /*0d50*/  IADD3.X R9, R7.reuse, R2, RZ, P1, !PT ;  /* 0x0000000207097210 */ /* 0x040fe20000ffe4ff */
[----:B------:R-:W-:-:S04]  /*0d60*/  IMAD R7, R7, c[0x0][0x1a0], RZ ;  /* 0x0000680007077a24 */ /* 0x000fc800078e02ff */
[----:B------:R-:W-:Y:S02]  /*0d70*/  IMAD R9, R9, c[0x0][0x198], RZ ;  /* 0x0000660009097a24 */ /* 0x000fe400078e02ff */
[C---:B------:R-:W-:Y:S02]  /*0d80*/  IMAD R8, R16.reuse, c[0x0][0x1a4], R7 ;  /* 0x0000690010087a24 */ /* 0x040fe400078e0207 */
[----:B------:R-:W-:Y:S02]  /*0d90*/  IMAD.WIDE.U32 R16, R16, c[0x0][0x1a0], RZ ;  /* 0x0000680010107a25 */ /* 0x000fe400078e00ff */
[----:B------:R-:W-:Y:S02]  /*0da0*/  @!P0 IADD3 R6, R6, 0x1, RZ ;  /* 0x0000000106068810 */ /* 0x000fe40007ffe0ff */
[----:B------:R-:W-:Y:S01]  /*0db0*/  @!P0 IMAD.IADD R3, R3, 0x1, -R4 ;  /* 0x0000000103038824 */ /* 0x000fe200078e0a04 */
[----:B------:R-:W-:-:S04]  /*0dc0*/  ISETP.NE.AND P0, PT, RZ, c[0x0][0x1c8], PT ;  /* 0x00007200ff007a0c */ /* 0x000fc80003f05270 */
[----:B------:R-:W-:Y:S02]  /*0dd0*/  ISETP.GE.U32.AND P2, PT, R3, R4, PT ;  /* 0x000000040300720c */ /* 0x000fe40003f46070 */
[----:B------:R-:W-:-:S04]  /*0de0*/  LOP3.LUT R3, R11, c[0x0][0x1c8], RZ, 0x3c, !PT ;  /* 0x000072000b037a12 */ /* 0x000fc800078e3cff */
[----:B------:R-:W-:Y:S01]  /*0df0*/  ISETP.GE.AND P1, PT, R3, RZ, PT ;  /* 0x000000ff0300720c */ /* 0x000fe20003f26270 */
[C---:B------:R-:W-:Y:S02]  /*0e00*/  IMAD R3, R14.reuse, c[0x0][0x19c], R9 ;  /* 0x000067000e037a24 */ /* 0x040fe400078e0209 */
[----:B------:R-:W-:-:S04]  /*0e10*/  IMAD.WIDE.U32 R14, R14, c[0x0][0x198], RZ ;  /* 0x000066000e0e7a25 */ /* 0x000fc800078e00ff */
[----:B------:R-:W-:Y:S01]  /*0e20*/  @P2 IADD3 R6, R6, 0x1, RZ ;  /* 0x0000000106062810 */ /* 0x000fe20007ffe0ff */
[----:B------:R-:W-:Y:S02]  /*0e30*/  IMAD.IADD R15, R15, 0x1, R3 ;  /* 0x000000010f0f7824 */ /* 0x000fe400078e0203 */
[----:B------:R-:W-:Y:S02]  /*0e40*/  IMAD R3, R21, c[0x0][0x180], RZ ;  /* 0x0000600015037a24 */ /* 0x000fe400078e02ff */
[----:B------:R-:W-:Y:S01]  /*0e50*/  IMAD.WIDE.U32 R14, R0, c[0x0][0x180], R14 ;  /* 0x00006000000e7a25 */ /* 0x000fe200078e000e */
[----:B------:R-:W-:Y:S02]  /*0e60*/  @!P1 IADD3 R6, -R6, RZ, RZ ;  /* 0x000000ff06069210 */ /* 0x000fe40007ffe1ff */
[----:B------:R-:W-:Y:S01]  /*0e70*/  @!P0 LOP3.LUT R6, RZ, c[0x0][0x1c8], RZ, 0x33, !PT ;  /* 0x00007200ff068a12 */ /* 0x000fe200078e33ff */
[----:B------:R-:W-:Y:S02]  /*0e80*/  IMAD R4, R0, c[0x0][0x184], R3 ;  /* 0x0000610000047a24 */ /* 0x000fe400078e0203 */
[----:B------:R-:W-:Y:S01]  /*0e90*/  IMAD.IADD R9, R17, 0x1, R8 ;  /* 0x0000000111097824 */ /* 0x000fe200078e0208 */
[----:B------:R-:W-:Y:S01]  /*0ea0*/  SHF.R.S32.HI R3, RZ, 0x1f, R6 ;  /* 0x0000001fff037819 */ /* 0x000fe20000011406 */
[----:B------:R-:W-:Y:S01]  /*0eb0*/  IMAD R21, R21, c[0x0][0x188], RZ ;  /* 0x0000620015157a24 */ /* 0x000fe200078e02ff */
[----:B------:R-:W-:Y:S01]  /*0ec0*/  IADD3 R15, R15, R4, RZ ;  /* 0x000000040f0f7210 */ /* 0x000fe20007ffe0ff */
[----:B------:R-:W-:-:S02]  /*0ed0*/  IMAD.MOV.U32 R8, RZ, RZ, R16 ;  /* 0x000000ffff087224 */ /* 0x000fc400078e0010 */
[----:B------:R-:W-:Y:S02]  /*0ee0*/  IMAD R7, R3, c[0x0][0x1b0], RZ ;  /* 0x00006c0003077a24 */ /* 0x000fe400078e02ff */
[C---:B------:R-:W-:Y:S02]  /*0ef0*/  IMAD R21, R0.reuse, c[0x0][0x18c], R21 ;  /* 0x0000630000157a24 */ /* 0x040fe400078e0215 */
[----:B------:R-:W-:-:S04]  /*0f00*/  IMAD.WIDE.U32 R22, R0, c[0x0][0x188], R8 ;  /* 0x0000620000167a25 */ /* 0x000fc800078e0008 */
[----:B------:R-:W-:Y:S01]  /*0f10*/  IMAD.WIDE.U32 R24, R6, c[0x0][0x1b0], R14 ;  /* 0x00006c0006187a25 */ /* 0x000fe200078e000e */
[----:B------:R-:W-:-:S03]  /*0f20*/  IADD3 R21, R23, R21, RZ ;  /* 0x0000001517157210 */ /* 0x000fc60007ffe0ff */
[----:B------:R-:W-:-:S05]  /*0f30*/  IMAD R7, R6, c[0x0][0x1b4], R7 ;  /* 0x00006d0006077a24 */ /* 0x000fca00078e0207 */
[----:B------:R-:W-:Y:S02]  /*0f40*/  IADD3 R7, R25, R7, RZ ;  /* 0x0000000719077210 */ /* 0x000fe40007ffe0ff */
.L_x_4777:
[----:B------:R-:W-:Y:S01]  /*0f50*/  SHF.R.S32.HI R8, RZ, 0x1f, R87 ;  /* 0x0000001fff087819 */ /* 0x000fe20000011457 */
[----:B------:R-:W-:Y:S01]  /*0f60*/  IMAD R3, R3, c[0x0][0x1b8], RZ ;  /* 0x00006e0003037a24 */ /* 0x000fe200078e02ff */
[----:B------:R-:W-:Y:S01]  /*0f70*/  SHF.R.S32.HI R17, RZ, 0x1f, R30 ;  /* 0x0000001fff117819 */ /* 0x000fe2000001141e */
[----:B------:R-:W-:Y:S01]  /*0f80*/  IMAD.MOV.U32 R123, RZ, RZ, 0x6 ;  /* 0x00000006ff7b7424 */ /* 0x000fe200078e00ff */
[-C--:B------:R-:W-:Y:S01]  /*0f90*/  LEA.HI R27, R8, R87.reuse, RZ, 0x2 ;  /* 0x00000057081b7211 */ /* 0x080fe200078f10ff */
[----:B------:R-:W-:Y:S01]  /*0fa0*/  IMAD R3, R6, c[0x0][0x1bc], R3 ;  /* 0x00006f0006037a24 */ /* 0x000fe200078e0203 */
[CC--:B------:R-:W-:Y:S01]  /*0fb0*/  LEA.HI R4, R8.reuse, R87.reuse, RZ, 0x4 ;  /* 0x0000005708047211 */ /* 0x0c0fe200078f20ff */
[----:B------:R-:W-:Y:S01]  /*0fc0*/  IMAD R17, R17, c[0x0][0x178], RZ ;  /* 0x00005e0011117a24 */ /* 0x000fe200078e02ff */
[----:B------:R-:W-:Y:S02]  /*0fd0*/  LOP3.LUT R126, R27, 0xfffffffc, RZ, 0xc0, !PT ;  /* 0xfffffffc1b7e7812 */ /* 0x000fe400078ec0ff */
[----:B------:R-:W-:Y:S01]  /*0fe0*/  LEA.HI R9, R8, R87, RZ, 0x3 ;  /* 0x0000005708097211 */ /* 0x000fe200078f18ff */
[----:B------:R-:W-:Y:S01]  /*0ff0*/  IMAD R17, R30, c[0x0][0x17c], R17 ;  /* 0x00005f001e117a24 */ /* 0x000fe200078e0211 */
[----:B------:R-:W-:Y:S01]  /*1000*/  SHF.R.S32.HI R23, RZ, 0x4, R4 ;  /* 0x00000004ff177819 */ /* 0x000fe20000011404 */
[----:B------:R-:W-:Y:S01]  /*1010*/  IMAD.IADD R126, R87, 0x1, -R126 ;  /* 0x00000001577e7824 */ /* 0x000fe200078e0a7e */
[----:B------:R-:W-:-:S02]  /*1020*/  SHF.R.S32.HI R15, RZ, 0x3, R9 ;  /* 0x00000003ff0f7819 */ /* 0x000fc40000011409 */
[----:B------:R-:W-:Y:S01]  /*1030*/  LEA.HI R10, R4, R23, RZ, 0x1 ;  /* 0x00000017040a7211 */ /* 0x000fe200078f08ff */
[----:B------:R-:W-:Y:S01]  /*1040*/  IMAD.SHL.U32 R126, R126, 0x8, RZ ;  /* 0x000000087e7e7824 */ /* 0x000fe200078e00ff */
[----:B------:R-:W-:Y:S01]  /*1050*/  LOP3.LUT R16, R9, 0xfffffff8, RZ, 0xc0, !PT ;  /* 0xfffffff809107812 */ /* 0x000fe200078ec0ff */
[----:B------:R-:W-:Y:S01]  /*1060*/  IMAD.SHL.U32 R15, R15, 0x40, RZ ;  /* 0x000000400f0f7824 */ /* 0x000fe200078e00ff */
[----:B------:R-:W-:Y:S02]  /*1070*/  LOP3.LUT R10, R10, 0xfffffffe, RZ, 0xc0, !PT ;  /* 0xfffffffe0a0a7812 */ /* 0x000fe400078ec0ff */
[----:B------:R-:W-:Y:S01]  /*1080*/  IADD3 R22, P0, R126, R22, RZ ;  /* 0x000000167e167210 */ /* 0x000fe20007f1e0ff */
[----:B------:R-:W-:Y:S01]  /*1090*/  IMAD.IADD R16, R87, 0x1, -R16 ;  /* 0x0000000157107824 */ /* 0x000fe200078e0a10 */
[----:B------:R-:W-:Y:S01]  /*10a0*/  SHF.R.S32.HI R127, RZ, 0x1f, R126 ;  /* 0x0000001fff7f7819 */ /* 0x000fe2000001147e */
[----:B------:R-:W-:Y:S01]  /*10b0*/  IMAD.IADD R10, R23, 0x1, -R10 ;  /* 0x00000001170a7824 */ /* 0x000fe200078e0a0a */
[----:B------:R-:W-:-:S02]  /*10c0*/  LOP3.LUT R4, R4, 0xfffffff0, RZ, 0xc0, !PT ;  /* 0xfffffff004047812 */ /* 0x000fc400078ec0ff */
[----:B------:R-:W-:Y:S01]  /*10d0*/  SHF.R.S32.HI R18, RZ, 0x2, R27 ;  /* 0x00000002ff127819 */ /* 0x000fe2000001141b */
[----:B------:R-:W-:Y:S01]  /*10e0*/  IMAD.X R23, R127, 0x1, R21, P0 ;  /* 0x000000017f177824 */ /* 0x000fe200000e0615 */
[----:B------:R-:W-:Y:S01]  /*10f0*/  LOP3.LUT R15, R15, 0xc0, RZ, 0xc0, !PT ;  /* 0x000000c00f0f7812 */ /* 0x000fe200078ec0ff */
[----:B------:R-:W-:Y:S01]  /*1100*/  IMAD.IADD R21, R87, 0x1, -R4 ;  /* 0x0000000157157824 */ /* 0x000fe200078e0a04 */
[----:B------:R-:W-:Y:S01]  /*1110*/  IADD3 R24, P1, R126, R24, RZ ;  /* 0x000000187e187210 */ /* 0x000fe20007f3e0ff */
[----:B------:R-:W-:Y:S01]  /*1120*/  IMAD.WIDE.U32 R30, R30, c[0x0][0x178], R126 ;  /* 0x00005e001e1e7a25 */ /* 0x000fe200078e007e */
[----:B------:R-:W-:Y:S02]  /*1130*/  LOP3.LUT R0, R15, 0x18, R126, 0xf8, !PT ;  /* 0x000000180f007812 */ /* 0x000fe400078ef87e */
[----:B------:R-:W-:Y:S01]  /*1140*/  LEA.HI R27, R27, R18, RZ, 0x1 ;  /* 0x000000121b1b7211 */ /* 0x000fe200078f08ff */
[----:B------:R-:W-:Y:S01]  /*1150*/  IMAD.X R25, R127, 0x1, R7, P1 ;  /* 0x000000017f197824 */ /* 0x000fe200008e0607 */
[----:B------:R-:W-:Y:S01]  /*1160*/  SHF.R.U32.HI R15, RZ, 0x3, R15 ;  /* 0x00000003ff0f7819 */ /* 0x000fe2000001160f */
[----:B------:R-:W-:Y:S01]  /*1170*/  IMAD.IADD R31, R31, 0x1, R17 ;  /* 0x000000011f1f7824 */ /* 0x000fe200078e0211 */
[----:B------:R-:W-:Y:S01]  /*1180*/  LEA.HI R4, R16, R16, RZ, 0x1 ;  /* 0x0000001010047211 */ /* 0x000fe200078f08ff */
[----:B------:R-:W-:Y:S01]  /*1190*/  IMAD.WIDE.U32 R24, R18, c[0x0][0x198], R24 ;  /* 0x0000660012187a25 */ /* 0x000fe200078e0018 */
[----:B------:R-:W-:-:S02]  /*11a0*/  LEA.HI R89, R8, R87, RZ, 0x5 ;  /* 0x0000005708597211 */ /* 0x000fc400078f28ff */
[----:B------:R-:W-:Y:S01]  /*11b0*/  LOP3.LUT R27, R27, 0x7fffffe, RZ, 0xc0, !PT ;  /* 0x07fffffe1b1b7812 */ /* 0x000fe200078ec0ff */
[----:B------:R-:W-:Y:S01]  /*11c0*/  IMAD.WIDE.U32 R30, R11, c[0x0][0x1a8], R30 ;  /* 0x00006a000b1e7a25 */ /* 0x000fe200078e001e */
[----:B------:R-:W-:Y:S02]  /*11d0*/  LOP3.LUT R15, R0, R15, RZ, 0x3c, !PT ;  /* 0x0000000f000f7212 */ /* 0x000fe400078e3cff */
[----:B------:R-:W-:Y:S01]  /*11e0*/  LOP3.LUT R7, R4, 0x3fffffe, RZ, 0xc0, !PT ;  /* 0x03fffffe04077812 */ /* 0x000fe200078ec0ff */
[----:B------:R-:W-:Y:S01]  /*11f0*/  IMAD.IADD R27, R18, 0x1, -R27 ;  /* 0x00000001121b7824 */ /* 0x000fe200078e0a1b */
[----:B------:R-:W-:Y:S01]  /*1200*/  SHF.R.S32.HI R0, RZ, 0x1f, R11 ;  /* 0x0000001fff007819 */ /* 0x000fe2000001140b */
[----:B------:R-:W-:Y:S01]  /*1210*/  IMAD.WIDE.U32 R22, R6, c[0x0][0x1b8], R22 ;  /* 0x00006e0006167a25 */ /* 0x000fe200078e0016 */
[----:B------:R-:W-:Y:S02]  /*1220*/  SHF.R.S32.HI R88, RZ, 0x5, R89 ;  /* 0x00000005ff587819 */ /* 0x000fe40000011459 */
[----:B------:R-:W-:Y:S01]  /*1230*/  SHF.R.S32.HI R19, RZ, 0x1f, R18 ;  /* 0x0000001fff137819 */ /* 0x000fe20000011412 */
[----:B------:R-:W-:Y:S01]  /*1240*/  IMAD.IADD R7, R16, 0x1, -R7 ;  /* 0x0000000110077824 */ /* 0x000fe200078e0a07 */
[----:B------:R-:W-:Y:S01]  /*1250*/  LEA.HI R12, R21, R21, RZ, 0x1 ;  /* 0x00000015150c7211 */ /* 0x000fe200078f08ff */
[----:B------:R-:W-:Y:S01]  /*1260*/  IMAD R16, R0, c[0x0][0x1a8], RZ ;  /* 0x00006a0000107a24 */ /* 0x000fe200078e02ff */
[----:B------:R-:W-:Y:S01]  /*1270*/  IADD3 R0, P0, R18, R13, RZ ;  /* 0x0000000d12007210 */ /* 0x000fe20007f1e0ff */
[----:B------:R-:W-:Y:S01]  /*1280*/  IMAD R14, R88, 0x8, R27 ;  /* 0x00000008580e7824 */ /* 0x000fe200078e021b */
[----:B------:R-:W-:Y:S01]  /*1290*/  LOP3.LUT R86, R12, 0x7fffffe, RZ, 0xc0, !PT ;  /* 0x07fffffe0c567812 */ /* 0x000fe200078ec0ff */
[----:B------:R-:W-:Y:S01]  /*12a0*/  IMAD R16, R11, c[0x0][0x1ac], R16 ;  /* 0x00006b000b107a24 */ /* 0x000fe200078e0210 */
[----:B------:R-:W-:Y:S01]  /*12b0*/  SHF.R.S32.HI R4, RZ, 0x1, R4 ;  /* 0x00000001ff047819 */ /* 0x000fe20000011404 */
[----:B------:R-:W-:Y:S01]  /*12c0*/  IMAD.U32 R14, R14, 0x20, R15 ;  /* 0x000000200e0e7824 */ /* 0x000fe200078e000f */
[----:B------:R-:W-:Y:S01]  /*12d0*/  SHF.R.S32.HI R15, RZ, 0x1f, R12 ;  /* 0x0000001fff0f7819 */ /* 0x000fe2000001140c */
[----:B------:R-:W-:Y:S01]  /*12e0*/  IMAD.X R11, R19, 0x1, R2, P0 ;  /* 0x00000001130b7824 */ /* 0x000fe200000e0602 */
[----:B------:R-:W-:Y:S01]  /*12f0*/  SHF.R.S32.HI R2, RZ, 0x1, R12 ;  /* 0x00000001ff027819 */ /* 0x000fe2000001140c */
[----:B------:R-:W-:Y:S01]  /*1300*/  IMAD.WIDE R28, R29, 0x40, R18 ;  /* 0x000000401d1c7825 */ /* 0x000fe200078e0212 */
[----:B------:R-:W-:-:S02]  /*1310*/  LEA R134, P0, R24, c[0x0][0x168], 0x1 ;  /* 0x00005a0018867a11 */ /* 0x000fc400078008ff */
[----:B------:R-:W-:Y:S01]  /*1320*/  LEA.HI R15, R15, R2, RZ, 0x2 ;  /* 0x000000020f0f7211 */ /* 0x000fe200078f10ff */
[----:B------:R-:W-:Y:S01]  /*1330*/  IMAD R13, R19, c[0x0][0x198], RZ ;  /* 0x00006600130d7a24 */ /* 0x000fe200078e02ff */
[----:B------:R-:W-:Y:S01]  /*1340*/  SHF.R.S32.HI R8, RZ, 0x1f, R21 ;  /* 0x0000001fff087819 */ /* 0x000fe20000011415 */
[----:B------:R-:W-:Y:S01]  /*1350*/  IMAD R17, R29, c[0x0][0x190], RZ ;  /* 0x000064001d117a24 */ /* 0x000fe200078e02ff */
[----:B------:R-:W-:Y:S01]  /*1360*/  LOP3.LUT R15, R15, 0xfffffffc, RZ, 0xc0, !PT ;  /* 0xfffffffc0f0f7812 */ /* 0x000fe200078ec0ff */
[----:B------:R-:W-:Y:S01]  /*1370*/  IMAD.IADD R31, R31, 0x1, R16 ;  /* 0x000000011f1f7824 */ /* 0x000fe200078e0210 */
[----:B------:R-:W-:Y:S01]  /*1380*/  LEA.HI R8, R8, R21, RZ, 0x3 ;  /* 0x0000001508087211 */ /* 0x000fe200078f18ff */
[----:B------:R-:W-:Y:S02]  /*1390*/  IMAD R13, R18, c[0x0][0x19c], R13 ;  /* 0x00006700120d7a24 */ /* 0x000fe400078e020d */
[C---:B------:R-:W-:Y:S02]  /*13a0*/  IMAD R17, R28.reuse, c[0x0][0x194], R17 ;  /* 0x000065001c117a24 */ /* 0x040fe400078e0211 */
[----:B------:R-:W-:-:S04]  /*13b0*/  IMAD.WIDE.U32 R28, R28, c[0x0][0x190], R30 ;  /* 0x000064001c1c7a25 */ /* 0x000fc800078e001e */
[----:B------:R-:W-:Y:S01]  /*13c0*/  IMAD.IADD R13, R25, 0x1, R13 ;  /* 0x00000001190d7824 */ /* 0x000fe200078e020d */
[----:B------:R-:W-:Y:S01]  /*13d0*/  LEA R16, P1, R28, c[0x0][0x160], 0x1 ;  /* 0x000058001c107a11 */ /* 0x000fe200078208ff */
[----:B------:R-:W-:Y:S02]  /*13e0*/  IMAD.IADD R23, R23, 0x1, R3 ;  /* 0x0000000117177824 */ /* 0x000fe400078e0203 */
[----:B------:R-:W-:Y:S01]  /*13f0*/  IMAD.IADD R3, R2, 0x1, -R15 ;  /* 0x0000000102037824 */ /* 0x000fe200078e0a0f */
[----:B------:R-:W-:Y:S01]  /*1400*/  LEA.HI.X R135, R24, c[0x0][0x16c], R13, 0x1, P0 ;  /* 0x00005b0018877a11 */ /* 0x000fe200000f0c0d */
[----:B------:R-:W-:Y:S02]  /*1410*/  IMAD.IADD R17, R29, 0x1, R17 ;  /* 0x000000011d117824 */ /* 0x000fe400078e0211 */
[----:B------:R-:W-:Y:S02]  /*1420*/  IMAD.MOV.U32 R12, RZ, RZ, c[0x0][0x190] ;  /* 0x00006400ff0c7624 */ /* 0x000fe400078e00ff */
[----:B------:R-:W-:Y:S01]  /*1430*/  IMAD.MOV.U32 R2, RZ, RZ, c[0x0][0x198] ;  /* 0x00006600ff027624 */ /* 0x000fe200078e00ff */
[----:B------:R-:W-:Y:S01]  /*1440*/  LEA.HI.X R17, R28, c[0x0][0x164], R17, 0x1, P1 ;  /* 0x000059001c117a11 */ /* 0x000fe200008f0c11 */
[----:B------:R-:W-:Y:S01]  /*1450*/  IMAD.MOV.U32 R13, RZ, RZ, c[0x0][0x194] ;  /* 0x00006500ff0d7624 */ /* 0x000fe200078e00ff */
[----:B------:R-:W-:Y:S01]  /*1460*/  LEA R18, P0, R12, R16, 0x6 ;  /* 0x000000100c127211 */ /* 0x000fe200078030ff */
[C---:B------:R-:W-:Y:S01]  /*1470*/  IMAD.SHL.U32 R6, R2.reuse, 0x40, RZ ;  /* 0x0000004002067824 */ /* 0x040fe200078e00ff */
[----:B------:R-:W-:Y:S01]  /*1480*/  SHF.L.U64.HI R122, R2, R123, c[0x0][0x19c] ;  /* 0x00006700027a7619 */ /* 0x000fe2000001027b */
[----:B------:R-:W-:Y:S01]  /*1490*/  IMAD.SHL.U32 R124, R14, 0x2, RZ ;  /* 0x000000020e7c7824 */ /* 0x000fe200078e00ff */
[----:B------:R-:W-:Y:S01]  /*14a0*/  LEA.HI.X R19, R12, R17, R13, 0x6, P0 ;  /* 0x000000110c137211 */ /* 0x000fe200000f340d */
[----:B------:R-:W-:Y:S01]  /*14b0*/  IMAD R11, R11, c[0x0][0x1a0], RZ ;  /* 0x000068000b0b7a24 */ /* 0x000fe200078e02ff */
[----:B------:R-:W-:Y:S01]  /*14c0*/  IADD3 R14, P0, R6, R134, RZ ;  /* 0x00000086060e7210 */ /* 0x000fe20007f1e0ff */
[----:B------:R-:W-:Y:S01]  /*14d0*/  IMAD.SHL.U32 R12, R4, 0x40, RZ ;  /* 0x00000040040c7824 */ /* 0x000fe200078e00ff */
[----:B------:R-:W-:Y:S01]  /*14e0*/  @!PT LDS RZ, [RZ] ;  /* 0x00000000fffff984 */ /* 0x000fe20000000800 */
[----:B------:R-:W-:Y:S01]  /*14f0*/  @!PT LDS RZ, [RZ] ;  /* 0x00000000fffff984 */ /* 0x000fe20000000800 */
[----:B------:R-:W-:Y:S01]  /*1500*/  @!PT LDS RZ, [RZ] ;  /* 0x00000000fffff984 */ /* 0x000fe20000000800 */
[----:B------:R1:W-:Y:S01]  /*1510*/  LDGSTS.E.BYPASS.LTC128B.128 [R124], [R16.64] ;  /* 0x00000000107c7fae */ /* 0x0003e2000b901d4a */
[----:B------:R-:W-:Y:S01]  /*1520*/  IMAD R13, R0, c[0x0][0x1a4], R11 ;  /* 0x00006900000d7a24 */ /* 0x000fe200078e020b */
[----:B------:R-:W-:Y:S01]  /*1530*/  LOP3.LUT P1, RZ, R3, 0x2, RZ, 0xc0, !PT ;  /* 0x0000000203ff7812 */ /* 0x000fe2000782c0ff */
[----:B------:R-:W-:Y:S01]  /*1540*/  IMAD.X R15, R122, 0x1, R135, P0 ;  /* 0x000000017a0f7824 */ /* 0x000fe200000e0687 */
[----:B------:R1:W-:Y:S01]  /*1550*/  LDGSTS.E.BYPASS.LTC128B.128 [R124+0x1000], [R16.64+0x40] ;  /* 0x01000040107c7fae */ /* 0x0003e2000b901d4a */
[----:B------:R-:W-:-:S02]  /*1560*/  IMAD R11, R10, 0x8, R7 ;  /* 0x000000080a0b7824 */ /* 0x000fc400078e0207 */
[----:B------:R-:W-:Y:S01]  /*1570*/  IMAD.SHL.U32 R7, R3, 0x40, RZ ;  /* 0x0000004003077824 */ /* 0x000fe200078e00ff */
[----:B------:R1:W-:Y:S01]  /*1580*/  LDGSTS.E.BYPASS.LTC128B.128 [R124+0x2000], [R16.64+0x80] ;  /* 0x02000080107c7fae */ /* 0x0003e2000b901d4a */
[----:B------:R-:W-:Y:S02]  /*1590*/  IMAD.SHL.U32 R8, R8, 0x20, RZ ;  /* 0x0000002008087824 */ /* 0x000fe400078e00ff */
[----:B------:R-:W-:Y:S01]  /*15a0*/  IMAD.SHL.U32 R10, R10, 0x8, RZ ;  /* 0x000000080a0a7824 */ /* 0x000fe200078e00ff */
[----:B------:R2:W-:Y:S01]  /*15b0*/  LDGSTS.E.BYPASS.LTC128B.128 [R124+0x800], [R18.64] ;  /* 0x00800000127c7fae */ /* 0x0005e2000b901d4a */
[----:B------:R-:W-:Y:S01]  /*15c0*/  LOP3.LUT R7, R7, 0xc0, RZ, 0xc0, !PT ;  /* 0x000000c007077812 */ /* 0x000fe200078ec0ff */
[----:B------:R-:W-:Y:S01]  /*15d0*/  IMAD.WIDE.U32 R22, R0, c[0x0][0x1a0], R22 ;  /* 0x0000680000167a25 */ /* 0x000fe200078e0016 */
[----:B------:R-:W-:Y:S01]  /*15e0*/  LOP3.LUT R85, R8, 0xffffff00, RZ, 0xc0, !PT ;  /* 0xffffff0008557812 */ /* 0x000fe200078ec0ff */
[----:B------:R2:W-:Y:S01]  /*15f0*/  LDGSTS.E.BYPASS.LTC128B.128 [R124+0x1800], [R18.64+0x40] ;  /* 0x01800040127c7fae */ /* 0x0005e2000b901d4a */
[----:B------:R-:W-:Y:S01]  /*1600*/  LOP3.LUT R10, R7, 0x8, R10, 0xf8, !PT ;  /* 0x00000008070a7812 */ /* 0x000fe200078ef80a */
[----:B------:R-:W-:Y:S01]  /*1610*/  IMAD.IADD R13, R23, 0x1, R13 ;  /* 0x00000001170d7824 */ /* 0x000fe200078e020d */
[----:B------:R-:W-:Y:S01]  /*1620*/  SHF.R.U32.HI R7, RZ, 0x3, R7 ;  /* 0x00000003ff077819 */ /* 0x000fe20000011607 */
[----:B------:R2:W-:Y:S01]  /*1630*/  LDGSTS.E.BYPASS.LTC128B.128 [R124+0x2800], [R18.64+0x80] ;  /* 0x02800080127c7fae */ /* 0x0005e2000b901d4a */
[----:B------:R-:W-:Y:S01]  /*1640*/  IMAD.MOV.U32 R8, RZ, RZ, c[0x0][0x1a0] ;  /* 0x00006800ff087624 */ /* 0x000fe200078e00ff */
[----:B------:R-:W-:Y:S01]  /*1650*/  LEA R130, P0, R22, c[0x0][0x170], 0x1 ;  /* 0x00005c0016827a11 */ /* 0x000fe200078008ff */
[----:B------:R-:W-:Y:S01]  /*1660*/  IMAD.IADD R86, R21, 0x1, -R86 ;  /* 0x0000000115567824 */ /* 0x000fe200078e0a56 */
[----:B------:R3:W-:Y:S01]  /*1670*/  LDGSTS.E.BYPASS.LTC128B.128 [R124+0x3000], [R134.64] ;  /* 0x03000000867c7fae */ /* 0x0007e2000b901d4a */
[----:B------:R-:W-:-:S02]  /*1680*/  LOP3.LUT R7, R10, R7, RZ, 0x3c, !PT ;  /* 0x000000070a077212 */ /* 0x000fc400078e3cff */
[----:B------:R-:W-:Y:S01]  /*1690*/  LEA.HI.X R131, R22, c[0x0][0x174], R13, 0x1, P0 ;  /* 0x00005d0016837a11 */ /* 0x000fe200000f0c0d */
[----:B------:R3:W-:Y:S01]  /*16a0*/  LDGSTS.E.BYPASS.LTC128B.128 [R124+0x4000], [R134.64+0x40] ;  /* 0x04000040867c7fae */ /* 0x0007e2000b901d4a */
[C---:B------:R-:W-:Y:S02]  /*16b0*/  SHF.L.U64.HI R123, R8.reuse, R123, c[0x0][0x1a4] ;  /* 0x00006900087b7619 */ /* 0x040fe4000001027b */
[----:B------:R-:W-:Y:S01]  /*16c0*/  LEA R8, P0, R8, R130, 0x6 ;  /* 0x0000008208087211 */ /* 0x000fe200078030ff */
[----:B------:R3:W-:Y:S01]  /*16d0*/  LDGSTS.E.BYPASS.LTC128B.128 [R124+0x5000], [R134.64+0x80] ;  /* 0x05000080867c7fae */ /* 0x0007e2000b901d4a */
[----:B------:R-:W-:Y:S01]  /*16e0*/  IMAD.MOV.U32 R125, RZ, RZ, R131 ;  /* 0x000000ffff7d7224 */ /* 0x000fe200078e0083 */
[----:B-1----:R-:W-:Y:S02]  /*16f0*/  LOP3.LUT R16, R12, 0xc0, RZ, 0xc0, !PT ;  /* 0x000000c00c107812 */ /* 0x002fe400078ec0ff */
[----:B------:R1:W-:Y:S02]  /*1700*/  LDGSTS.E.BYPASS.LTC128B.128 [R124+0x3800], [R14.64] ;  /* 0x038000000e7c7fae */ /* 0x0003e4000b901d4a */
[----:B------:R-:W-:-:S02]  /*1710*/  LOP3.LUT R12, R16, 0x8, R9, 0xf8, !PT ;  /* 0x00000008100c7812 */ /* 0x000fc400078ef809 */
[----:B------:R1:W-:Y:S01]  /*1720*/  LDGSTS.E.BYPASS.LTC128B.128 [R124+0x4800], [R14.64+0x40] ;  /* 0x048000400e7c7fae */ /* 0x0003e2000b901d4a */
[----:B------:R-:W-:-:S03]  /*1730*/  SHF.R.U32.HI R9, RZ, 0x3, R16 ;  /* 0x00000003ff097819 */ /* 0x000fc60000011610 */
[----:B------:R1:W-:Y:S01]  /*1740*/  LDGSTS.E.BYPASS.LTC128B.128 [R124+0x5800], [R14.64+0x80] ;  /* 0x058000800e7c7fae */ /* 0x0003e2000b901d4a */
[----:B------:R-:W-:Y:S01]  /*1750*/  LOP3.LUT R0, R12, R9, RZ, 0x3c, !PT ;  /* 0x000000090c007212 */ /* 0x000fe200078e3cff */
[----:B------:R-:W-:Y:S02]  /*1760*/  IMAD R9, R88, 0x200, R85 ;  /* 0x0000020058097824 */ /* 0x000fe400078e0255 */
[----:B------:R-:W0:Y:S02]  /*1770*/  LDGDEPBAR ;  /* 0x00000000000079af */ /* 0x000e240000000000 */
[----:B------:R-:W-:Y:S02]  /*1780*/  IMAD R10, R86, 0x20, R9 ;  /* 0x00000020560a7824 */ /* 0x000fe400078e0209 */
[----:B------:R-:W-:Y:S02]  /*1790*/  IMAD.U32 R0, R11, 0x20, R0 ;  /* 0x000000200b007824 */ /* 0x000fe400078e0000 */
[----:B------:R-:W-:-:S02]  /*17a0*/  IMAD.IADD R121, R7, 0x1, R10 ;  /* 0x0000000107797824 */ /* 0x000fc400078e020a */
[----:B------:R-:W-:Y:S01]  /*17b0*/  IMAD.X R9, R123, 0x1, R131, P0 ;  /* 0x000000017b097824 */ /* 0x000fe200000e0683 */
[----:B------:R-:W-:Y:S01]  /*17c0*/  LOP3.LUT P0, RZ, R4, 0x2, RZ, 0xc0, !PT ;  /* 0x0000000204ff7812 */ /* 0x000fe2000780c0ff */
[C---:B------:R-:W-:Y:S01]  /*17d0*/  IMAD.SHL.U32 R92, R0.reuse, 0x2, RZ ;  /* 0x00000002005c7824 */ /* 0x040fe200078e00ff */
[----:B------:R-:W-:Y:S01]  /*17e0*/  LEA R120, R0, 0x3000, 0x1 ;  /* 0x0000300000787811 */ /* 0x000fe200078e08ff */
[----:B------:R-:W-:Y:S01]  /*17f0*/  IMAD.SHL.U32 R121, R121, 0x2, RZ ;  /* 0x0000000279797824 */ /* 0x000fe200078e00ff */
[----:B------:R-:W-:Y:S01]  /*1800*/  LOP3.LUT R0, R89, 0xffffffe0, RZ, 0xc0, !PT ;  /* 0xffffffe059007812 */ /* 0x000fe200078ec0ff */
[----:B------:R-:W-:Y:S01]  /*1810*/  IMAD.MOV.U32 R4, RZ, RZ, 0x20 ;  /* 0x00000020ff047424 */ /* 0x000fe200078e00ff */
[----:B------:R-:W-:Y:S01]  /*1820*/  SHF.R.S32.HI R89, RZ, 0x1f, R89 ;  /* 0x0000001fff597819 */ /* 0x000fe20000011459 */
[----:B------:R-:W-:Y:S02]  /*1830*/  IMAD R86, R86, 0x20, R85 ;  /* 0x0000002056567824 */ /* 0x000fe400078e0255 */
[C---:B------:R-:W-:Y:S01]  /*1840*/  IMAD.IADD R0, R87.reuse, 0x1, -R0 ;  /* 0x0000000157007824 */ /* 0x040fe200078e0a00 */
[C---:B------:R-:W-:Y:S01]  /*1850*/  SEL R3, R4.reuse, 0xffffffe0, !P0 ;  /* 0xffffffe004037807 */ /* 0x040fe20004000000 */
[----:B------:R-:W-:Y:S01]  /*1860*/  IMAD.SHL.U32 R87, R87, 0x2, RZ ;  /* 0x0000000257577824 */ /* 0x000fe200078e00ff */
[----:B------:R-:W-:Y:S01]  /*1870*/  SEL R4, R4, 0xffffffe0, !P1 ;  /* 0xffffffe004047807 */ /* 0x000fe20004800000 */
[----:B------:R-:W-:-:S04]  /*1880*/  DEPBAR.LE SB0, 0x0 ;  /* 0x000080000000791a */ /* 0x000fc80000000000 */
[----:B------:R-:W-:Y:S01]  /*1890*/  BAR.SYNC.DEFER_BLOCKING 0x0 ;  /* 0x0000000000007b1d */ /* 0x000fe20000010000 */
[----:B------:R-:W-:Y:S02]  /*18a0*/  IMAD.IADD R119, R121, 0x1, R4 ;  /* 0x0000000179777824 */ /* 0x000fe400078e0204 */
[----:B------:R-:W-:Y:S01]  /*18b0*/  IMAD.IADD R118, R120, 0x1, R3 ;  /* 0x0000000178767824 */ /* 0x000fe200078e0203 */
[----:B------:R-:W-:-:S04]  /*18c0*/  SHF.R.S32.HI R3, RZ, 0x1f, R0 ;  /* 0x0000001fff037819 */ /* 0x000fc80000011400 */
[----:B------:R-:W-:Y:S01]  /*18d0*/  LEA.HI R132, R3, R0, RZ, 0x2 ;  /* 0x0000000003847211 */ /* 0x000fe200078f10ff */
[----:B------:R-:W-:Y:S02]  /*18e0*/  IMAD R3, R88, 0x10, R91 ;  /* 0x0000001058037824 */ /* 0x000fe400078e025b */
[----:B------:R-:W-:Y:S01]  /*18f0*/  IMAD.SHL.U32 R0, R84, 0x40, RZ ;  /* 0x0000004054007824 */ /* 0x000fe200078e00ff */
[----:B------:R-:W-:-:S04]  /*1900*/  SHF.R.S32.HI R132, RZ, 0x2, R132 ;  /* 0x00000002ff847819 */ /* 0x000fc80000011484 */
[----:B------:R-:W-:-:S04]  /*1910*/  IADD3 R3, R3, 0x1, R132 ;  /* 0x0000000103037810 */ /* 0x000fc80007ffe084 */
[----:B------:R-:W-:Y:S01]  /*1920*/  IADD3 R3, R90, -c[0x0][0x214], R3 ;  /* 0x800085005a037a10 */ /* 0x000fe20007ffe003 */
        /* <DEDUP_REMOVED lines=11> */
[----:B------:R-:W3:Y:S04]  /*19e0*/  LDSM.16.M88.4 R28, [R92+0x3400] ;  /* 0x003400005c1c783b */ /* 0x000ee80000000200 */
[----:B------:R-:W3:Y:S04]  /*19f0*/  LDSM.16.M88.4 R20, [R92+0x3800] ;  /* 0x003800005c14783b */ /* 0x000ee80000000200 */
[----:B------:R-:W-:Y:S04]  /*1a00*/  LDSM.16.M88.4 R76, [R119] ;  /* 0x00000000774c783b */ /* 0x000fe80000000200 */
[----:B-1----:R-:W1:Y:S04]  /*1a10*/  LDSM.16.M88.4 R12, [R118] ;  /* 0x00000000760c783b */ /* 0x002e680000000200 */
[----:B----4-:R-:W4:Y:S04]  /*1a20*/  LDSM.16.M88.4 R8, [R118+0x400] ;  /* 0x000400007608783b */ /* 0x010f280000000200 */
[----:B--2---:R-:W2:Y:S04]  /*1a30*/  LDSM.16.M88.4 R16, [R92+0x3c00] ;  /* 0x003c00005c10783b */ /* 0x004ea80000000200 */
[----:B------:R-:W1:Y:S04]  /*1a40*/  LDSM.16.M88.4 R80, [R118+0x800] ;  /* 0x000800007650783b */ /* 0x000e680000000200 */
[----:B------:R-:W-:Y:S04]  /*1a50*/  LDSM.16.M88.4 R60, [R121+0x1000] ;  /* 0x00100000793c783b */ /* 0x000fe80000000200 */
[----:B------:R-:W1:Y:S01]  /*1a60*/  LDSM.16.M88.4 R56, [R92+0x4000] ;  /* 0x004000005c38783b */ /* 0x000e620000000200 */
[C---:B-----5:R-:W-:Y:S03]  /*1a70*/  HMMA.16816.F32 R40, R64.reuse, R36, RZ ;  /* 0x000000244028723c */ /* 0x060fe600000018ff */
[----:B------:R-:W5:Y:S04]  /*1a80*/  LDSM.16.M88.4 R52, [R92+0x4400] ;  /* 0x004400005c34783b */ /* 0x000f680000000200 */
[----:B------:R-:W1:Y:S01]  /*1a90*/  LDSM.16.M88.4 R72, [R118+0xc00] ;  /* 0x000c00007648783b */ /* 0x000e620000000200 */
[C---:B---3--:R-:W-:Y:S03]  /*1aa0*/  HMMA.16816.F32 R32, R64.reuse, R28, RZ ;  /* 0x0000001c4020723c */ /* 0x048fe600000018ff */
[----:B------:R-:W3:Y:S04]  /*1ab0*/  LDSM.16.M88.4 R48, [R92+0x4800] ;  /* 0x004800005c30783b */ /* 0x000ee80000000200 */
[----:B------:R-:W-:Y:S01]  /*1ac0*/  LDSM.16.M88.4 R44, [R92+0x4c00] ;  /* 0x004c00005c2c783b */ /* 0x000fe20000000200 */
[C---:B------:R-:W-:Y:S03]  /*1ad0*/  HMMA.16816.F32 R36, R64.reuse, R38, RZ ;  /* 0x000000264024723c */ /* 0x040fe600000018ff */
[----:B------:R-:W0:Y:S05]  /*1ae0*/  LDGDEPBAR ;  /* 0x00000000000079af */ /* 0x000e2a0000000000 */
[C---:B------:R-:W-:Y:S08]  /*1af0*/  HMMA.16816.F32 R28, R64.reuse, R30, RZ ;  /* 0x0000001e401c723c */ /* 0x040ff000000018ff */
[C---:B------:R-:W-:Y:S08]  /*1b00*/  HMMA.16816.F32 R24, R64.reuse, R20, RZ ;  /* 0x000000144018723c */ /* 0x040ff000000018ff */
[----:B------:R-:W-:Y:S08]  /*1b10*/  HMMA.16816.F32 R20, R64, R22, RZ ;  /* 0x000000164014723c */ /* 0x000ff000000018ff */
[C---:B-1----:R-:W-:Y:S08]  /*1b20*/  HMMA.16816.F32 R40, R76.reuse, R12, R40 ;  /* 0x0000000c4c28723c */ /* 0x042ff00000001828 */
[C---:B------:R-:W-:Y:S01]  /*1b30*/  HMMA.16816.F32 R36, R76.reuse, R14, R36 ;  /* 0x0000000e4c24723c */ /* 0x040fe20000001824 */
[----:B------:R-:W-:Y:S07]  /*1b40*/  LDSM.16.M88.4 R12, [R118+0x1000] ;  /* 0x00100000760c783b */ /* 0x000fee0000000200 */
[C---:B----4-:R-:W-:Y:S08]  /*1b50*/  HMMA.16816.F32 R32, R76.reuse, R8, R32 ;  /* 0x000000084c20723c */ /* 0x050ff00000001820 */
[----:B------:R-:W-:Y:S01]  /*1b60*/  HMMA.16816.F32 R28, R76, R10, R28 ;  /* 0x0000000a4c1c723c */ /* 0x000fe2000000181c */
[----:B------:R-:W-:Y:S07]  /*1b70*/  LDSM.16.M88.4 R8, [R118+0x1400] ;  /* 0x001400007608783b */ /* 0x000fee0000000200 */
[C---:B--2---:R-:W-:Y:S08]  /*1b80*/  HMMA.16816.F32 R68, R64.reuse, R16, RZ ;  /* 0x000000104044723c */ /* 0x044ff000000018ff */
[----:B------:R-:W-:Y:S01]  /*1b90*/  HMMA.16816.F32 R64, R64, R18, RZ ;  /* 0x000000124040723c */ /* 0x000fe200000018ff */
[----:B------:R-:W1:Y:S07]  /*1ba0*/  LDSM.16.M88.4 R16, [R119+0x1000] ;  /* 0x001000007710783b */ /* 0x000e6e0000000200 */
[C---:B------:R-:W-:Y:S08]  /*1bb0*/  HMMA.16816.F32 R24, R76.reuse, R80, R24 ;  /* 0x000000504c18723c */ /* 0x040ff00000001818 */
[----:B------:R-:W-:Y:S08]  /*1bc0*/  HMMA.16816.F32 R20, R76, R82, R20 ;  /* 0x000000524c14723c */ /* 0x000ff00000001814 */
[C---:B------:R-:W-:Y:S08]  /*1bd0*/  HMMA.16816.F32 R40, R60.reuse, R56, R40 ;  /* 0x000000383c28723c */ /* 0x040ff00000001828 */
[C---:B------:R-:W-:Y:S01]  /*1be0*/  HMMA.16816.F32 R36, R60.reuse, R58, R36 ;  /* 0x0000003a3c24723c */ /* 0x040fe20000001824 */
[----:B------:R-:W2:Y:S07]  /*1bf0*/  LDSM.16.M88.4 R56, [R118+0x1800] ;  /* 0x001800007638783b */ /* 0x000eae0000000200 */
[C---:B-----5:R-:W-:Y:S08]  /*1c00*/  HMMA.16816.F32 R32, R60.reuse, R52, R32 ;  /* 0x000000343c20723c */ /* 0x060ff00000001820 */
[----:B------:R-:W-:Y:S01]  /*1c10*/  HMMA.16816.F32 R28, R60, R54, R28 ;  /* 0x000000363c1c723c */ /* 0x000fe2000000181c */
[----:B------:R-:W-:Y:S07]  /*1c20*/  LDSM.16.M88.4 R52, [R121+0x2000] ;  /* 0x002000007934783b */ /* 0x000fee0000000200 */
[C---:B------:R-:W-:Y:S08]  /*1c30*/  HMMA.16816.F32 R68, R76.reuse, R72, R68 ;  /* 0x000000484c44723c */ /* 0x040ff00000001844 */
[----:B------:R-:W-:Y:S08]  /*1c40*/  HMMA.16816.F32 R64, R76, R74, R64 ;  /* 0x0000004a4c40723c */ /* 0x000ff00000001840 */
[C---:B---3--:R-:W-:Y:S08]  /*1c50*/  HMMA.16816.F32 R24, R60.reuse, R48, R24 ;  /* 0x000000303c18723c */ /* 0x048ff00000001818 */
[----:B------:R-:W-:Y:S01]  /*1c60*/  HMMA.16816.F32 R20, R60, R50, R20 ;  /* 0x000000323c14723c */ /* 0x000fe20000001814 */
[----:B------:R-:W3:Y:S07]  /*1c70*/  LDSM.16.M88.4 R48, [R118+0x1c00] ;  /* 0x001c00007630783b */ /* 0x000eee0000000200 */
[C---:B-1----:R-:W-:Y:S08]  /*1c80*/  HMMA.16816.F32 R32, R16.reuse, R8, R32 ;  /* 0x000000081020723c */ /* 0x042ff00000001820 */
[----:B------:R-:W-:Y:S01]  /*1c90*/  HMMA.16816.F32 R28, R16, R10, R28 ;  /* 0x0000000a101c723c */ /* 0x000fe2000000181c */
[----:B------:R-:W1:Y:S07]  /*1ca0*/  LDSM.16.M88.4 R8, [R92+0x5800] ;  /* 0x005800005c08783b */ /* 0x000e6e0000000200 */
[C---:B------:R-:W-:Y:S08]  /*1cb0*/  HMMA.16816.F32 R68, R60.reuse, R44, R68 ;  /* 0x0000002c3c44723c */ /* 0x040ff00000001844 */
[----:B------:R-:W-:Y:S01]  /*1cc0*/  HMMA.16816.F32 R64, R60, R46, R64 ;  /* 0x0000002e3c40723c */ /* 0x000fe20000001840 */
[----:B------:R-:W4:Y:S04]  /*1cd0*/  LDSM.16.M88.4 R44, [R92+0x5000] ;  /* 0x005000005c2c783b */ /* 0x000f280000000200 */
[----:B------:R-:W-:Y:S03]  /*1ce0*/  LDSM.16.M88.4 R60, [R92+0x5c00] ;  /* 0x005c00005c3c783b */ /* 0x000fe60000000200 */
[C---:B------:R-:W-:Y:S08]  /*1cf0*/  HMMA.16816.F32 R40, R16.reuse, R12, R40 ;  /* 0x0000000c1028723c */ /* 0x040ff00000001828 */
[C---:B------:R-:W-:Y:S01]  /*1d00*/  HMMA.16816.F32 R36, R16.reuse, R14, R36 ;  /* 0x0000000e1024723c */ /* 0x040fe20000001824 */
[----:B------:R-:W5:Y:S07]  /*1d10*/  LDSM.16.M88.4 R12, [R92+0x5400] ;  /* 0x005400005c0c783b */ /* 0x000f6e0000000200 */
[C---:B--2---:R-:W-:Y:S08]  /*1d20*/  HMMA.16816.F32 R24, R16.reuse, R56, R24 ;  /* 0x000000381018723c */ /* 0x044ff00000001818 */
[C---:B------:R-:W-:Y:S01]  /*1d30*/  HMMA.16816.F32 R20, R16.reuse, R58, R20 ;  /* 0x0000003a1014723c */ /* 0x040fe20000001814 */
[----:B------:R-:W-:Y:S07]  /*1d40*/  LDSM.16.M88.4 R56, [R119+0x2000] ;  /* 0x002000007738783b */ /* 0x000fee0000000200 */
[----:B---3--:R-:W-:Y:S01]  /*1d50*/  HMMA.16816.F32 R72, R16, R48, R68 ;  /* 0x000000301048723c */ /* 0x008fe20000001844 */
[----:B------:R-:W2:Y:S07]  /*1d60*/  LDSM.16.M88.4 R68, [R118+0x2000] ;  /* 0x002000007644783b */ /* 0x000eae0000000200 */
[C---:B-1----:R-:W-:Y:S08]  /*1d70*/  HMMA.16816.F32 R24, R52.reuse, R8, R24 ;  /* 0x000000083418723c */ /* 0x042ff00000001818 */
[C---:B------:R-:W-:Y:S01]  /*1d80*/  HMMA.16816.F32 R20, R52.reuse, R10, R20 ;  /* 0x0000000a3414723c */ /* 0x040fe20000001814 */
[----:B------:R-:W1:Y:S07]  /*1d90*/  LDSM.16.M88.4 R8, [R118+0x2400] ;  /* 0x002400007608783b */ /* 0x000e6e0000000200 */
[----:B----4-:R-:W-:Y:S08]  /*1da0*/  HMMA.16816.F32 R40, R52, R44, R40 ;  /* 0x0000002c3428723c */ /* 0x010ff00000001828 */
[----:B------:R-:W-:Y:S07]  /*1db0*/  HMMA.16816.F32 R64, R16, R50, R64 ;  /* 0x000000321040723c */ /* 0x000fee0000001840 */
[----:B------:R-:W-:Y:S01]  /*1dc0*/  IADD3 R17, R3, c[0x0][0x2e8], RZ ;  /* 0x0000ba0003117a10 */ /* 0x000fe20007ffe0ff */
[----:B------:R-:W-:Y:S01]  /*1dd0*/  HMMA.16816.F32 R36, R52, R46, R36 ;  /* 0x0000002e3424723c */ /* 0x000fe20000001824 */
[----:B------:R-:W-:-:S02]  /*1de0*/  LOP3.LUT R3, R0, 0x6, R87, 0xf8, !PT ;  /* 0x0000000600037812 */ /* 0x000fc400078ef857 */
[----:B------:R-:W-:Y:S02]  /*1df0*/  IADD3 R45, R17, 0x8, RZ ;  /* 0x00000008112d7810 */ /* 0x000fe40007ffe0ff */
[----:B------:R-:W-:Y:S02]  /*1e00*/  LEA.HI R16, R89, R88, RZ, 0x2 ;  /* 0x0000005859107211 */ /* 0x000fe400078f10ff */
[----:B------:R-:W-:Y:S01]  /*1e10*/  IADD3 R19, R3, -0x40, RZ ;  /* 0xffffffc003137810 */ /* 0x000fe20007ffe0ff */
[----:B-----5:R-:W-:Y:S01]  /*1e20*/  HMMA.16816.F32 R32, R52, R12, R32 ;  /* 0x0000000c3420723c */ /* 0x020fe20000001820 */
[-C--:B------:R-:W-:Y:S02]  /*1e30*/  IMNMX R46, R17, R90.reuse, PT ;  /* 0x0000005a112e7217 */ /* 0x080fe40003800200 */
[----:B------:R-:W-:Y:S02]  /*1e40*/  IMNMX R44, R45, R90, PT ;  /* 0x0000005a2d2c7217 */ /* 0x000fe40003800200 */
[----:B------:R-:W-:-:S02]  /*1e50*/  LOP3.LUT R133, R16, 0xfffffffc, RZ, 0xc0, !PT ;  /* 0xfffffffc10857812 */ /* 0x000fc400078ec0ff */
[C---:B------:R-:W-:Y:S01]  /*1e60*/  ISETP.GE.AND P4, PT, R19.reuse, R46, PT ;  /* 0x0000002e1300720c */ /* 0x040fe20003f86270 */
[----:B------:R-:W-:Y:S01]  /*1e70*/  HMMA.16816.F32 R28, R52, R14, R28 ;  /* 0x0000000e341c723c */ /* 0x000fe2000000181c */
[----:B------:R-:W3:Y:S01]  /*1e80*/  LDSM.16.M88.4 R12, [R118+0x2800] ;  /* 0x00280000760c783b */ /* 0x000ee20000000200 */
[----:B------:R-:W-:Y:S01]  /*1e90*/  ISETP.GE.AND P1, PT, R19, R44, PT ;  /* 0x0000002c1300720c */ /* 0x000fe20003f26270 */
[----:B------:R-:W-:Y:S01]  /*1ea0*/  IMAD.IADD R133, R88, 0x1, -R133 ;  /* 0x0000000158857824 */ /* 0x000fe200078e0a85 */
[C---:B------:R-:W-:Y:S01]  /*1eb0*/  IADD3 R45, R3.reuse, -0x3f, RZ ;  /* 0xffffffc1032d7810 */ /* 0x040fe20007ffe0ff */
[----:B------:R-:W4:Y:S01]  /*1ec0*/  LDSM.16.M88.4 R16, [R118+0x2c00] ;  /* 0x002c00007610783b */ /* 0x000f220000000200 */
[----:B------:R-:W-:Y:S01]  /*1ed0*/  IADD3 R47, R3, -0x38, RZ ;  /* 0xffffffc8032f7810 */ /* 0x000fe20007ffe0ff */
[----:B------:R-:W-:-:S04]  /*1ee0*/  DEPBAR.LE SB0, 0x0 ;  /* 0x000080000000791a */ /* 0x000fc80000000000 */
[C---:B--2---:R-:W-:Y:S01]  /*1ef0*/  HMMA.16816.F32 R40, R56.reuse, R68, R40 ;  /* 0x000000443828723c */ /* 0x044fe20000001828 */
[C---:B------:R-:W-:Y:S02]  /*1f00*/  ISETP.GE.AND P3, PT, R45.reuse, R46, PT ;  /* 0x0000002e2d00720c */ /* 0x040fe40003f66270 */
[----:B------:R-:W-:Y:S02]  /*1f10*/  ISETP.GE.AND P0, PT, R45, R44, PT ;  /* 0x0000002c2d00720c */ /* 0x000fe40003f06270 */
[----:B------:R-:W-:Y:S02]  /*1f20*/  IADD3 R45, R3, -0x30, RZ ;  /* 0xffffffd0032d7810 */ /* 0x000fe40007ffe0ff */
[C---:B------:R-:W-:Y:S01]  /*1f30*/  ISETP.GE.AND P5, PT, R47.reuse, R46, PT ;  /* 0x0000002e2f00720c */ /* 0x040fe20003fa6270 */
[----:B------:R-:W-:Y:S01]  /*1f40*/  HMMA.16816.F32 R36, R56, R70, R36 ;  /* 0x000000463824723c */ /* 0x000fe20000001824 */
[----:B------:R-:W-:-:S07]  /*1f50*/  ISETP.GE.AND P2, PT, R47, R44, PT ;  /* 0x0000002c2f00720c */ /* 0x000fce0003f46270 */
[----:B------:R-:W-:Y:S08]  /*1f60*/  HMMA.16816.F32 R72, R52, R60, R72 ;  /* 0x0000003c3448723c */ /* 0x000ff00000001848 */
[----:B-1----:R-:W-:Y:S01]  /*1f70*/  HMMA.16816.F32 R32, R56, R8, R32 ;  /* 0x000000083820723c */ /* 0x002fe20000001820 */
[----:B------:R-:W-:Y:S02]  /*1f80*/  FSEL R40, R40, -INF , !P4 ;  /* 0xff80000028287808 */ /* 0x000fe40006000000 */
[----:B------:R-:W-:-:S02]  /*1f90*/  FSEL R42, R42, -INF , !P1 ;  /* 0xff8000002a2a7808 */ /* 0x000fc40004800000 */
[----:B------:R-:W-:Y:S02]  /*1fa0*/  FSEL R41, R41, -INF , !P3 ;  /* 0xff80000029297808 */ /* 0x000fe40005800000 */
[----:B------:R-:W-:Y:S01]  /*1fb0*/  IADD3 R9, R3, -0x37, RZ ;  /* 0xffffffc903097810 */ /* 0x000fe20007ffe0ff */
[C---:B------:R-:W-:Y:S01]  /*1fc0*/  HMMA.16816.F32 R28, R56.reuse, R10, R28 ;  /* 0x0000000a381c723c */ /* 0x040fe2000000181c */
[-C--:B------:R-:W-:Y:S02]  /*1fd0*/  ISETP.GE.AND P3, PT, R45, R46.reuse, PT ;  /* 0x0000002e2d00720c */ /* 0x080fe40003f66270 */
[C---:B------:R-:W-:Y:S01]  /*1fe0*/  ISETP.GE.AND P4, PT, R9.reuse, R46, PT ;  /* 0x0000002e0900720c */ /* 0x040fe20003f86270 */
[----:B------:R-:W-:Y:S01]  /*1ff0*/  BAR.SYNC.DEFER_BLOCKING 0x0 ;  /* 0x0000000000007b1d */ /* 0x000fe20000010000 */
[----:B------:R-:W-:Y:S02]  /*2000*/  ISETP.GE.AND P1, PT, R9, R44, PT ;  /* 0x0000002c0900720c */ /* 0x000fe40003f26270 */
[----:B------:R-:W-:Y:S01]  /*2010*/  IADD3 R9, R3, -0x2f, RZ ;  /* 0xffffffd103097810 */ /* 0x000fe20007ffe0ff */
[----:B---3--:R-:W-:Y:S01]  /*2020*/  HMMA.16816.F32 R20, R56, R14, R20 ;  /* 0x0000000e3814723c */ /* 0x008fe20000001814 */
[----:B------:R-:W-:-:S02]  /*2030*/  FSEL R11, R43, -INF , !P0 ;  /* 0xff8000002b0b7808 */ /* 0x000fc40004000000 */
[----:B------:R-:W-:Y:S02]  /*2040*/  ISETP.GE.AND P0, PT, R45, R44, PT ;  /* 0x0000002c2d00720c */ /* 0x000fe40003f06270 */
[----:B------:R-:W-:Y:S02]  /*2050*/  FSEL R36, R36, -INF , !P5 ;  /* 0xff80000024247808 */ /* 0x000fe40006800000 */
[----:B------:R-:W-:Y:S01]  /*2060*/  FSEL R45, R38, -INF , !P2 ;  /* 0xff800000262d7808 */ /* 0x000fe20005000000 */
[----:B------:R-:W-:Y:S01]  /*2070*/  HMMA.16816.F32 R24, R56, R12, R24 ;  /* 0x0000000c3818723c */ /* 0x000fe20000001818 */
[C---:B------:R-:W-:Y:S02]  /*2080*/  ISETP.GE.AND P5, PT, R9.reuse, R46, PT ;  /* 0x0000002e0900720c */ /* 0x040fe40003fa6270 */
[----:B------:R-:W-:Y:S02]  /*2090*/  ISETP.GE.AND P2, PT, R9, R44, PT ;  /* 0x0000002c0900720c */ /* 0x000fe40003f46270 */
[----:B------:R-:W-:-:S02]  /*20a0*/  IADD3 R9, R3, -0x28, RZ ;  /* 0xffffffd803097810 */ /* 0x000fc40007ffe0ff */
[----:B------:R-:W-:Y:S01]  /*20b0*/  IADD3 R13, R3, -0x27, RZ ;  /* 0xffffffd9030d7810 */ /* 0x000fe20007ffe0ff */
[----:B------:R-:W-:Y:S01]  /*20c0*/  HMMA.16816.F32 R64, R52, R62, R64 ;  /* 0x0000003e3440723c */ /* 0x000fe20000001840 */
[----:B------:R-:W-:Y:S02]  /*20d0*/  FSEL R38, R37, -INF , !P4 ;  /* 0xff80000025267808 */ /* 0x000fe40006000000 */
[----:B------:R-:W-:Y:S02]  /*20e0*/  FSEL R39, R39, -INF , !P1 ;  /* 0xff80000027277808 */ /* 0x000fe40004800000 */
[C---:B------:R-:W-:Y:S02]  /*20f0*/  ISETP.GE.AND P4, PT, R9.reuse, R46, PT ;  /* 0x0000002e0900720c */ /* 0x040fe40003f86270 */
[----:B------:R-:W-:Y:S01]  /*2100*/  ISETP.GE.AND P1, PT, R9, R44, PT ;  /* 0x0000002c0900720c */ /* 0x000fe20003f26270 */
[----:B----4-:R-:W-:Y:S01]  /*2110*/  HMMA.16816.F32 R72, R56, R16, R72 ;  /* 0x000000103848723c */ /* 0x010fe20000001848 */
[----:B------:R-:W-:-:S02]  /*2120*/  FSEL R14, R32, -INF , !P3 ;  /* 0xff800000200e7808 */ /* 0x000fc40005800000 */
[----:B------:R-:W-:Y:S02]  /*2130*/  FSEL R9, R34, -INF , !P0 ;  /* 0xff80000022097808 */ /* 0x000fe40004000000 */
[C---:B------:R-:W-:Y:S02]  /*2140*/  ISETP.GE.AND P3, PT, R13.reuse, R46, PT ;  /* 0x0000002e0d00720c */ /* 0x040fe40003f66270 */
[----:B------:R-:W-:Y:S02]  /*2150*/  ISETP.GE.AND P0, PT, R13, R44, PT ;  /* 0x0000002c0d00720c */ /* 0x000fe40003f06270 */
[----:B------:R-:W-:Y:S02]  /*2160*/  IADD3 R13, R3, -0x1f, RZ ;  /* 0xffffffe1030d7810 */ /* 0x000fe40007ffe0ff */
[----:B------:R-:W-:Y:S02]  /*2170*/  FSEL R12, R33, -INF , !P5 ;  /* 0xff800000210c7808 */ /* 0x000fe40006800000 */
[----:B------:R-:W-:-:S02]  /*2180*/  IADD3 R33, R3, -0x18, RZ ;  /* 0xffffffe803217810 */ /* 0x000fc40007ffe0ff */
[----:B------:R-:W-:Y:S01]  /*2190*/  FSEL R10, R28, -INF , !P4 ;  /* 0xff8000001c0a7808 */ /* 0x000fe20006000000 */
[----:B------:R-:W-:Y:S01]  /*21a0*/  HMMA.16816.F32 R64, R56, R18, R64 ;  /* 0x000000123840723c */ /* 0x000fe20000001840 */
[----:B------:R-:W-:Y:S02]  /*21b0*/  FSEL R17, R30, -INF , !P1 ;  /* 0xff8000001e117808 */ /* 0x000fe40004800000 */
[C---:B------:R-:W-:Y:S02]  /*21c0*/  ISETP.GE.AND P4, PT, R13.reuse, R46, PT ;  /* 0x0000002e0d00720c */ /* 0x040fe40003f86270 */
[----:B------:R-:W-:Y:S02]  /*21d0*/  ISETP.GE.AND P1, PT, R13, R44, PT ;  /* 0x0000002c0d00720c */ /* 0x000fe40003f26270 */
[----:B------:R-:W-:Y:S02]  /*21e0*/  FSEL R13, R31, -INF , !P0 ;  /* 0xff8000001f0d7808 */ /* 0x000fe40004000000 */
[----:B------:R-:W-:-:S02]  /*21f0*/  FSEL R8, R29, -INF , !P3 ;  /* 0xff8000001d087808 */ /* 0x000fc40005800000 */
[-C--:B------:R-:W-:Y:S02]  /*2200*/  ISETP.GE.AND P0, PT, R33, R44.reuse, PT ;  /* 0x0000002c2100720c */ /* 0x080fe40003f06270 */
[----:B------:R-:W-:Y:S02]  /*2210*/  IADD3 R29, R3, -0x17, RZ ;  /* 0xffffffe9031d7810 */ /* 0x000fe40007ffe0ff */
[----:B------:R-:W-:Y:S02]  /*2220*/  FSEL R103, R22, -INF , !P0 ;  /* 0xff80000016677808 */ /* 0x000fe40004000000 */
[----:B------:R-:W-:Y:S02]  /*2230*/  FSEL R104, R25, -INF , !P4 ;  /* 0xff80000019687808 */ /* 0x000fe40006000000 */
[----:B------:R-:W-:Y:S02]  /*2240*/  ISETP.GE.AND P0, PT, R29, R44, PT ;  /* 0x0000002c1d00720c */ /* 0x000fe40003f06270 */
[----:B------:R-:W-:-:S02]  /*2250*/  IADD3 R25, R3, -0xf, RZ ;  /* 0xfffffff103197810 */ /* 0x000fc40007ffe0ff */
[----:B------:R-:W-:Y:S02]  /*2260*/  FSEL R105, R23, -INF , !P0 ;  /* 0xff80000017697808 */ /* 0x000fe40004000000 */
[----:B------:R-:W-:Y:S02]  /*2270*/  ISETP.GE.AND P0, PT, R25, R44, PT ;  /* 0x0000002c1900720c */ /* 0x000fe40003f06270 */
[----:B------:R-:W-:Y:S02]  /*2280*/  IADD3 R37, R3, -0x20, RZ ;  /* 0xffffffe003257810 */ /* 0x000fe40007ffe0ff */
[----:B------:R-:W-:Y:S02]  /*2290*/  FSEL R93, R75, -INF , !P0 ;  /* 0xff8000004b5d7808 */ /* 0x000fe40004000000 */
[----:B------:R-:W-:Y:S02]  /*22a0*/  FSEL R15, R35, -INF , !P2 ;  /* 0xff800000230f7808 */ /* 0x000fe40005000000 */
[----:B------:R-:W-:-:S02]  /*22b0*/  FSEL R95, R27, -INF , !P1 ;  /* 0xff8000001b5f7808 */ /* 0x000fc40004800000 */
[----:B------:R-:W-:Y:S02]  /*22c0*/  ISETP.GE.AND P0, PT, R84, 0x2, PT ;  /* 0x000000025400780c */ /* 0x000fe40003f06270 */
[----:B------:R-:W-:Y:S02]  /*22d0*/  ISETP.GE.AND P2, PT, R37, R44, PT ;  /* 0x0000002c2500720c */ /* 0x000fe40003f46270 */
[----:B------:R-:W-:Y:S02]  /*22e0*/  ISETP.GE.AND P1, PT, R29, R46, PT ;  /* 0x0000002e1d00720c */ /* 0x000fe40003f26270 */
[----:B------:R-:W-:Y:S02]  /*22f0*/  IADD3 R27, R3, -0x10, RZ ;  /* 0xfffffff0031b7810 */ /* 0x000fe40007ffe0ff */
[----:B------:R-:W-:Y:S02]  /*2300*/  FSEL R97, R26, -INF , !P2 ;  /* 0xff8000001a617808 */ /* 0x000fe40005000000 */
[----:B------:R-:W-:-:S02]  /*2310*/  FSEL R90, R21, -INF , !P1 ;  /* 0xff800000155a7808 */ /* 0x000fc40004800000 */
[-C--:B------:R-:W-:Y:S02]  /*2320*/  ISETP.GE.AND P5, PT, R37, R46.reuse, PT ;  /* 0x0000002e2500720c */ /* 0x080fe40003fa6270 */
[-C--:B------:R-:W-:Y:S02]  /*2330*/  ISETP.GE.AND P3, PT, R33, R46.reuse, PT ;  /* 0x0000002e2100720c */ /* 0x080fe40003f66270 */
[----:B------:R-:W-:Y:S02]  /*2340*/  IADD3 R19, R3, -0x8, RZ ;  /* 0xfffffff803137810 */ /* 0x000fe40007ffe0ff */
[C---:B------:R-:W-:Y:S02]  /*2350*/  ISETP.GE.AND P2, PT, R27.reuse, R46, PT ;  /* 0x0000002e1b00720c */ /* 0x040fe40003f46270 */
[----:B------:R-:W-:Y:S02]  /*2360*/  ISETP.GE.AND P1, PT, R27, R44, PT ;  /* 0x0000002c1b00720c */ /* 0x000fe40003f26270 */
[----:B------:R-:W-:-:S02]  /*2370*/  IADD3 R3, R3, -0x7, RZ ;  /* 0xfffffff903037810 */ /* 0x000fc40007ffe0ff */
[----:B------:R-:W-:Y:S02]  /*2380*/  FSEL R102, R24, -INF , !P5 ;  /* 0xff80000018667808 */ /* 0x000fe40006800000 */
[----:B------:R-:W-:Y:S02]  /*2390*/  FSEL R94, R20, -INF , !P3 ;  /* 0xff800000145e7808 */ /* 0x000fe40005800000 */
[----:B------:R-:W-:Y:S02]  /*23a0*/  FSEL R99, R72, -INF , !P2 ;  /* 0xff80000048637808 */ /* 0x000fe40005000000 */
[----:B------:R-:W-:Y:S02]  /*23b0*/  FSEL R91, R74, -INF , !P1 ;  /* 0xff8000004a5b7808 */ /* 0x000fe40004800000 */
[-C--:B------:R-:W-:Y:S02]  /*23c0*/  ISETP.GE.AND P5, PT, R25, R46.reuse, PT ;  /* 0x0000002e1900720c */ /* 0x080fe40003fa6270 */
[----:B------:R-:W-:-:S02]  /*23d0*/  ISETP.GE.AND P4, PT, R19, R46, PT ;  /* 0x0000002e1300720c */ /* 0x000fc40003f86270 */
[----:B------:R-:W-:Y:S02]  /*23e0*/  ISETP.GE.AND P3, PT, R3, R46, PT ;  /* 0x0000002e0300720c */ /* 0x000fe40003f66270 */
[-C--:B------:R-:W-:Y:S02]  /*23f0*/  ISETP.GE.AND P2, PT, R19, R44.reuse, PT ;  /* 0x0000002c1300720c */ /* 0x080fe40003f46270 */
[----:B------:R-:W-:Y:S01]  /*2400*/  ISETP.GE.AND P1, PT, R3, R44, PT ;  /* 0x0000002c0300720c */ /* 0x000fe20003f26270 */
[----:B------:R-:W-:Y:S01]  /*2410*/  IMAD.IADD R3, R7, 0x1, R86 ;  /* 0x0000000107037824 */ /* 0x000fe200078e0256 */
[----:B------:R-:W-:Y:S02]  /*2420*/  FSEL R100, R73, -INF , !P5 ;  /* 0xff80000049647808 */ /* 0x000fe40006800000 */
[----:B------:R-:W-:Y:S02]  /*2430*/  FSEL R98, R64, -INF , !P4 ;  /* 0xff80000040627808 */ /* 0x000fe40006000000 */
[----:B------:R-:W-:-:S02]  /*2440*/  FSEL R96, R65, -INF , !P3 ;  /* 0xff80000041607808 */ /* 0x000fc40005800000 */
[----:B------:R-:W-:Y:S02]  /*2450*/  FSEL R89, R66, -INF , !P2 ;  /* 0xff80000042597808 */ /* 0x000fe40005000000 */
[----:B------:R-:W-:Y:S01]  /*2460*/  FSEL R87, R67, -INF , !P1 ;  /* 0xff80000043577808 */ /* 0x000fe20004800000 */
[----:B------:R-:W-:Y:S05]  /*2470*/  @!P0 BRA `(.L_x_4778) ;  /* 0x000004e000008947 */ /* 0x000fea0003800000 */
[----:B------:R-:W-:Y:S01]  /*2480*/  IMAD.MOV.U32 R19, RZ, RZ, 0x5 ;  /* 0x00000005ff137424 */ /* 0x000fe200078e00ff */
[----:B------:R-:W-:-:S04]  /*2490*/  SHF.L.U32 R7, R2, 0x5, RZ ;  /* 0x0000000502077819 */ /* 0x000fc800000006ff */
[----:B------:R-:W-:Y:S01]  /*24a0*/  SHF.L.U64.HI R2, R2, R19, c[0x0][0x19c] ;  /* 0x0000670002027619 */ /* 0x000fe20000010213 */
[----:B------:R-:W-:Y:S05]  /*24b0*/  @P6 BRA `(.L_x_4779) ;  /* 0x000003a000006947 */ /* 0x000fea0003800000 */
[----:B------:R-:W1:Y:S01]  /*24c0*/  I2F.RP R18, R5 ;  /* 0x0000000500127306 */ /* 0x000e620000209400 */
[C---:B------:R-:W-:Y:S02]  /*24d0*/  IADD3 R6, R0.reuse, -0x40, RZ ;  /* 0xffffffc000067810 */ /* 0x040fe40007ffe0ff */
[----:B------:R-:W-:Y:S02]  /*24e0*/  IADD3 R21, R0, -0x80, RZ ;  /* 0xffffff8000157810 */ /* 0x000fe40007ffe0ff */
[----:B------:R-:W-:Y:S02]  /*24f0*/  IABS R19, R6 ;  /* 0x0000000600137213 */ /* 0x000fe40000000000 */
[----:B------:R-:W-:Y:S02]  /*2500*/  IABS R16, R21 ;  /* 0x0000001500107213 */ /* 0x000fe40000000000 */
[----:B------:R-:W-:-:S02]  /*2510*/  LOP3.LUT R6, R6, c[0x0][0x2d0], RZ, 0x3c, !PT ;  /* 0x0000b40006067a12 */ /* 0x000fc400078e3cff */
        /* <DEDUP_REMOVED lines=24> */
[----:B------:R-:W-:-:S02]  /*26a0*/  ISETP.NE.AND P2, PT, RZ, c[0x0][0x2d0], PT ;  /* 0x0000b400ff007a0c */ /* 0x000fc40003f45270 */
[----:B------:R-:W-:-:S05]  /*26b0*/  LOP3.LUT R0, RZ, c[0x0][0x2d0], RZ, 0x33, !PT ;  /* 0x0000b400ff007a12 */ /* 0x000fca00078e33ff */
        /* <DEDUP_REMOVED lines=18> */
[----:B--2---:R-:W-:-:S04]  /*27e0*/  IMAD.IADD R6, R6, 0x1, -R5 ;  /* 0x0000000106067824 */ /* 0x004fc800078e0a05 */
[----:B------:R-:W-:Y:S01]  /*27f0*/  IMAD.WIDE.U32 R20, R6, c[0x0][0x180], R20 ;  /* 0x0000600006147a25 */ /* 0x000fe200078e0014 */
[----:B------:R-:W-:-:S05]  /*2800*/  SHF.R.S32.HI R5, RZ, 0x1f, R6 ;  /* 0x0000001fff057819 */ /* 0x000fca0000011406 */
[----:B------:R-:W-:-:S04]  /*2810*/  IMAD R5, R5, c[0x0][0x180], RZ ;  /* 0x0000600005057a24 */ /* 0x000fc800078e02ff */
[----:B------:R-:W-:Y:S02]  /*2820*/  IMAD R5, R6, c[0x0][0x184], R5 ;  /* 0x0000610006057a24 */ /* 0x000fe400078e0205 */
[----:B------:R-:W-:-:S03]  /*2830*/  IMAD.MOV.U32 R6, RZ, RZ, R20 ;  /* 0x000000ffff067224 */ /* 0x000fc600078e0014 */
[----:B------:R-:W-:Y:S01]  /*2840*/  IADD3 R5, R21, R5, RZ ;  /* 0x0000000515057210 */ /* 0x000fe20007ffe0ff */
[----:B------:R-:W-:Y:S05]  /*2850*/  BRA `(.L_x_4780) ;  /* 0x0000002000007947 */ /* 0x000fea0003800000 */
.L_x_4779:
[----:B------:R-:W-:-:S04]  /*2860*/  IADD3 R6, -R6, RZ, RZ ;  /* 0x000000ff06067210 */ /* 0x000fc80007ffe1ff */
[----:B------:R-:W-:Y:S02]  /*2870*/  SHF.R.S32.HI R5, RZ, 0x1f, R6 ;  /* 0x0000001fff057819 */ /* 0x000fe40000011406 */
.L_x_4780:
[----:B------:R-:W-:-:S04]  /*2880*/  LEA R134, P1, R6, R134, 0x1 ;  /* 0x0000008606867211 */ /* 0x000fc800078208ff */
[----:B------:R-:W-:Y:S02]  /*2890*/  LEA.HI.X R135, R6, R135, R5, 0x1, P1 ;  /* 0x0000008706877211 */ /* 0x000fe400008f0c05 */
[----:B------:R-:W-:-:S03]  /*28a0*/  LEA R6, P1, R7, R134, 0x1 ;  /* 0x0000008607067211 */ /* 0x000fc600078208ff */
[----:B------:R-:W-:Y:S01]  /*28b0*/  @!PT LDS RZ, [RZ] ;  /* 0x00000000fffff984 */ /* 0x000fe20000000800 */
[----:B------:R-:W-:Y:S01]  /*28c0*/  @!PT LDS RZ, [RZ] ;  /* 0x00000000fffff984 */ /* 0x000fe20000000800 */
[----:B------:R-:W-:Y:S01]  /*28d0*/  @!PT LDS RZ, [RZ] ;  /* 0x00000000fffff984 */ /* 0x000fe20000000800 */
[----:B------:R1:W-:Y:S01]  /*28e0*/  LDGSTS.E.BYPASS.LTC128B.128 [R124+0x3000], [R134.64] ;  /* 0x03000000867c7fae */ /* 0x0003e2000b901d4a */
[----:B------:R-:W-:-:S03]  /*28f0*/  LEA.HI.X R7, R7, R135, R2, 0x1, P1 ;  /* 0x0000008707077211 */ /* 0x000fc600008f0c02 */
[----:B------:R1:W-:Y:S04]  /*2900*/  LDGSTS.E.BYPASS.LTC128B.128 [R124+0x4000], [R134.64+0x40] ;  /* 0x04000040867c7fae */ /* 0x0003e8000b901d4a */
[----:B------:R1:W-:Y:S04]  /*2910*/  LDGSTS.E.BYPASS.LTC128B.128 [R124+0x5000], [R134.64+0x80] ;  /* 0x05000080867c7fae */ /* 0x0003e8000b901d4a */
[----:B------:R1:W-:Y:S04]  /*2920*/  LDGSTS.E.BYPASS.LTC128B.128 [R124+0x3800], [R6.64] ;  /* 0x03800000067c7fae */ /* 0x0003e8000b901d4a */
[----:B------:R1:W-:Y:S04]  /*2930*/  LDGSTS.E.BYPASS.LTC128B.128 [R124+0x4800], [R6.64+0x40] ;  /* 0x04800040067c7fae */ /* 0x0003e8000b901d4a */
[----:B------:R1:W-:Y:S04]  /*2940*/  LDGSTS.E.BYPASS.LTC128B.128 [R124+0x5800], [R6.64+0x80] ;  /* 0x05800080067c7fae */ /* 0x0003e8000b901d4a */
[----:B------:R-:W0:Y:S02]  /*2950*/  LDGDEPBAR ;  /* 0x00000000000079af */ /* 0x000e240000000000 */
.L_x_4778:
        /* <DEDUP_REMOVED lines=70> */
[--C-:B------:R-:W-:Y:S02]  /*2dc0*/  FFMA.FTZ R25, R15, c[0x0][0x23c], -R92.reuse ;  /* 0x00008f000f197a23 */ /* 0x100fe4000001085c */
[--C-:B------:R-:W-:Y:S01]  /*2dd0*/  FFMA.FTZ R26, R17, c[0x0][0x23c], -R92.reuse ;  /* 0x00008f00111a7a23 */ /* 0x100fe2000001085c */
[----:B------:R-:W4:Y:S01]  /*2de0*/  MUFU.EX2 R29, R29 ;  /* 0x0000001d001d7308 */ /* 0x000f220000000800 */
[----:B--2---:R-:W-:Y:S01]  /*2df0*/  F2FP.PACK_AB R80, R34, R35 ;  /* 0x000000232250723e */ /* 0x004fe200000000ff */
[--C-:B------:R-:W-:Y:S01]  /*2e00*/  FFMA.FTZ R3, R13, c[0x0][0x23c], -R92.reuse ;  /* 0x00008f000d037a23 */ /* 0x100fe2000001085c */
[----:B------:R-:W-:Y:S01]  /*2e10*/  LDSM.16.MT88.4 R16, [R117+0x7400] ;  /* 0x007400007510783b */ /* 0x000fe20000004200 */
[----:B------:R-:W-:Y:S02]  /*2e20*/  FFMA.FTZ R97, R97, c[0x0][0x23c], -R92 ;  /* 0x00008f0061617a23 */ /* 0x000fe4000001085c */
[--C-:B------:R-:W-:Y:S01]  /*2e30*/  FFMA.FTZ R139, R96, c[0x0][0x23c], -R101.reuse ;  /* 0x00008f00608b7a23 */ /* 0x100fe20000010865 */
[----:B------:R-:W2:Y:S01]  /*2e40*/  LDSM.16.MT88.4 R12, [R116+0x7400] ;  /* 0x00740000740c783b */ /* 0x000ea20000004200 */
[----:B------:R-:W-:Y:S01]  /*2e50*/  MUFU.EX2 R86, R86 ;  /* 0x0000005600567308 */ /* 0x000fe20000000800 */
[----:B------:R-:W-:-:S02]  /*2e60*/  FFMA.FTZ R99, R99, c[0x0][0x23c], -R101 ;  /* 0x00008f0063637a23 */ /* 0x000fc40000010865 */
[--C-:B------:R-:W-:Y:S02]  /*2e70*/  FFMA.FTZ R100, R100, c[0x0][0x23c], -R101.reuse ;  /* 0x00008f0064647a23 */ /* 0x100fe40000010865 */
[----:B------:R-:W-:Y:S02]  /*2e80*/  FFMA.FTZ R98, R98, c[0x0][0x23c], -R101 ;  /* 0x00008f0062627a23 */ /* 0x000fe40000010865 */
[--C-:B------:R-:W-:Y:S01]  /*2e90*/  FFMA.FTZ R91, R91, c[0x0][0x23c], -R92.reuse ;  /* 0x00008f005b5b7a23 */ /* 0x100fe2000001085c */
[----:B------:R-:W5:Y:S01]  /*2ea0*/  MUFU.EX2 R85, R85 ;  /* 0x0000005500557308 */ /* 0x000f620000000800 */
[----:B----4-:R-:W-:Y:S01]  /*2eb0*/  F2FP.PACK_AB R82, R29, R32 ;  /* 0x000000201d52723e */ /* 0x010fe200000000ff */
[--C-:B------:R-:W-:Y:S02]  /*2ec0*/  FFMA.FTZ R96, R93, c[0x0][0x23c], -R92.reuse ;  /* 0x00008f005d607a23 */ /* 0x100fe4000001085c */
[--C-:B------:R-:W-:Y:S02]  /*2ed0*/  FFMA.FTZ R89, R89, c[0x0][0x23c], -R92.reuse ;  /* 0x00008f0059597a23 */ /* 0x100fe4000001085c */
[----:B------:R-:W-:-:S02]  /*2ee0*/  FFMA.FTZ R140, R87, c[0x0][0x23c], -R92 ;  /* 0x00008f00578c7a23 */ /* 0x000fc4000001085c */
[----:B------:R-:W-:Y:S01]  /*2ef0*/  MUFU.EX2 R88, R88 ;  /* 0x0000005800587308 */ /* 0x000fe20000000800 */
[----:B------:R-:W-:-:S04]  /*2f00*/  FADD.FTZ R35, R35, R34 ;  /* 0x0000002223237221 */ /* 0x000fc80000010000 */
[----:B------:R-:W-:-:S03]  /*2f10*/  FADD.FTZ R32, R32, R35 ;  /* 0x0000002320207221 */ /* 0x000fc60000010000 */
[----:B------:R-:W4:Y:S01]  /*2f20*/  MUFU.EX2 R31, R31 ;  /* 0x0000001f001f7308 */ /* 0x000f220000000800 */
[----:B-----5:R-:W-:Y:S01]  /*2f30*/  F2FP.PACK_AB R81, R85, R86 ;  /* 0x000000565551723e */ /* 0x020fe200000000ff */
[----:B------:R-:W-:Y:S02]  /*2f40*/  FADD.FTZ R85, R86, R85 ;  /* 0x0000005556557221 */ /* 0x000fe40000010000 */
[----:B------:R-:W-:-:S04]  /*2f50*/  FADD.FTZ R32, R29, R32 ;  /* 0x000000201d207221 */ /* 0x000fc80000010000 */
[----:B------:R-:W-:Y:S01]  /*2f60*/  MUFU.EX2 R33, R33 ;  /* 0x0000002100217308 */ /* 0x000fe20000000800 */
[----:B----4-:R-:W-:-:S07]  /*2f70*/  F2FP.PACK_AB R83, R31, R88 ;  /* 0x000000581f53723e */ /* 0x010fce00000000ff */
[----:B------:R-:W4:Y:S01]  /*2f80*/  MUFU.EX2 R28, R28 ;  /* 0x0000001c001c7308 */ /* 0x000f220000000800 */
[----:B------:R-:W-:-:S04]  /*2f90*/  FADD.FTZ R88, R88, R85 ;  /* 0x0000005558587221 */ /* 0x000fc80000010000 */
[----:B------:R-:W-:Y:S01]  /*2fa0*/  FADD.FTZ R31, R31, R88 ;  /* 0x000000581f1f7221 */ /* 0x000fe20000010000 */
[C---:B-1----:R-:W-:Y:S02]  /*2fb0*/  HMMA.16816.F32 R36, R80.reuse, R40, RZ ;  /* 0x000000285024723c */ /* 0x042fe400000018ff */
[----:B------:R-:W-:Y:S06]  /*2fc0*/  MUFU.EX2 R27, R27 ;  /* 0x0000001b001b7308 */ /* 0x000fec0000000800 */
[C---:B------:R-:W-:Y:S02]  /*2fd0*/  HMMA.16816.F32 R40, R80.reuse, R42, RZ ;  /* 0x0000002a5028723c */ /* 0x040fe400000018ff */
[----:B------:R-:W-:Y:S06]  /*2fe0*/  MUFU.EX2 R24, R24 ;  /* 0x0000001800187308 */ /* 0x000fec0000000800 */
[C---:B------:R-:W-:Y:S02]  /*2ff0*/  HMMA.16816.F32 R44, R80.reuse, R48, RZ ;  /* 0x00000030502c723c */ /* 0x040fe400000018ff */
[----:B------:R-:W-:Y:S06]  /*3000*/  MUFU.EX2 R30, R30 ;  /* 0x0000001e001e7308 */ /* 0x000fec0000000800 */
[C---:B------:R-:W-:Y:S02]  /*3010*/  HMMA.16816.F32 R52, R80.reuse, R56, RZ ;  /* 0x000000385034723c */ /* 0x040fe400000018ff */
[----:B------:R-:W1:Y:S06]  /*3020*/  MUFU.EX2 R25, R25 ;  /* 0x0000001900197308 */ /* 0x000e6c0000000800 */
        /* <DEDUP_REMOVED lines=9> */
[----:B------:R-:W-:Y:S06]  /*30c0*/  MUFU.EX2 R100, R100 ;  /* 0x0000006400647308 */ /* 0x000fec0000000800 */
[C---:B------:R-:W-:Y:S02]  /*30d0*/  HMMA.16816.F32 R72, R80.reuse, R74, RZ ;  /* 0x0000004a5048723c */ /* 0x040fe400000018ff */
[----:B------:R-:W-:Y:S06]  /*30e0*/  MUFU.EX2 R98, R98 ;  /* 0x0000006200627308 */ /* 0x000fec0000000800 */
[C---:B------:R-:W-:Y:S02]  /*30f0*/  HMMA.16816.F32 R76, R80.reuse, R4, RZ ;  /* 0x00000004504c723c */ /* 0x040fe400000018ff */
[----:B------:R-:W-:Y:S05]  /*3100*/  MUFU.EX2 R139, R139 ;  /* 0x0000008b008b7308 */ /* 0x000fea0000000800 */
[----:B----4-:R-:W-:Y:S01]  /*3110*/  F2FP.PACK_AB R4, R28, R33 ;  /* 0x000000211c04723e */ /* 0x010fe200000000ff */
[----:B------:R-:W-:Y:S01]  /*3120*/  HMMA.16816.F32 R80, R80, R6, RZ ;  /* 0x000000065050723c */ /* 0x000fe200000018ff */
[----:B-1----:R-:W-:Y:S01]  /*3130*/  F2FP.PACK_AB R5, R25, R30 ;  /* 0x0000001e1905723e */ /* 0x002fe200000000ff */
[----:B------:R-:W-:Y:S01]  /*3140*/  MUFU.EX2 R91, R91 ;  /* 0x0000005b005b7308 */ /* 0x000fe20000000800 */
[----:B------:R-:W-:-:S02]  /*3150*/  FADD.FTZ R33, R33, R32 ;  /* 0x0000002021217221 */ /* 0x000fc40000010000 */
[----:B------:R-:W-:Y:S02]  /*3160*/  FADD.FTZ R30, R30, R31 ;  /* 0x0000001f1e1e7221 */ /* 0x000fe40000010000 */
[----:B------:R-:W-:Y:S01]  /*3170*/  F2FP.PACK_AB R6, R24, R27 ;  /* 0x0000001b1806723e */ /* 0x000fe200000000ff */
[----:B------:R-:W-:Y:S01]  /*3180*/  FADD.FTZ R28, R28, R33 ;  /* 0x000000211c1c7221 */ /* 0x000fe20000010000 */
[----:B-----5:R-:W-:Y:S01]  /*3190*/  F2FP.PACK_AB R7, R3, R26 ;  /* 0x0000001a0307723e */ /* 0x020fe200000000ff */
[----:B------:R-:W-:Y:S01]  /*31a0*/  MUFU.EX2 R96, R96 ;  /* 0x0000006000607308 */ /* 0x000fe20000000800 */
[----:B------:R-:W-:Y:S02]  /*31b0*/  FADD.FTZ R25, R25, R30 ;  /* 0x0000001e19197221 */ /* 0x000fe40000010000 */
[----:B------:R-:W-:Y:S02]  /*31c0*/  FADD.FTZ R27, R27, R28 ;  /* 0x0000001c1b1b7221 */ /* 0x000fe40000010000 */
[----:B------:R-:W-:Y:S01]  /*31d0*/  FADD.FTZ R26, R26, R25 ;  /* 0x000000191a1a7221 */ /* 0x000fe20000010000 */
[----:B---3--:R-:W-:Y:S01]  /*31e0*/  HMMA.16816.F32 R36, R4, R8, R36 ;  /* 0x000000080424723c */ /* 0x008fe20000001824 */
[----:B------:R-:W-:Y:S01]  /*31f0*/  FADD.FTZ R24, R24, R27 ;  /* 0x0000001b18187221 */ /* 0x000fe20000010000 */
[----:B------:R-:W-:Y:S01]  /*3200*/  MUFU.EX2 R89, R89 ;  /* 0x0000005900597308 */ /* 0x000fe20000000800 */
[----:B------:R-:W-:-:S05]  /*3210*/  FADD.FTZ R26, R3, R26 ;  /* 0x0000001a031a7221 */ /* 0x000fca0000010000 */
[C---:B------:R-:W-:Y:S01]  /*3220*/  HMMA.16816.F32 R40, R4.reuse, R10, R40 ;  /* 0x0000000a0428723c */ /* 0x040fe20000001828 */
[----:B------:R-:W1:Y:S01]  /*3230*/  LDSM.16.MT88.4 R8, [R117+0x8400] ;  /* 0x008400007508783b */ /* 0x000e620000004200 */
[----:B------:R-:W-:Y:S06]  /*3240*/  MUFU.EX2 R140, R140 ;  /* 0x0000008c008c7308 */ /* 0x000fec0000000800 */
[C---:B--2---:R-:W-:Y:S08]  /*3250*/  HMMA.16816.F32 R60, R4.reuse, R12, R60 ;  /* 0x0000000c043c723c */ /* 0x044ff0000000183c */
[C---:B------:R-:W-:Y:S01]  /*3260*/  HMMA.16816.F32 R64, R4.reuse, R14, R64 ;  /* 0x0000000e0440723c */ /* 0x040fe20000001840 */
[----:B------:R-:W2:Y:S07]  /*3270*/  LDSM.16.MT88.4 R12, [R116+0x8400] ;  /* 0x00840000740c783b */ /* 0x000eae0000004200 */
[C---:B------:R-:W-:Y:S07]  /*3280*/  HMMA.16816.F32 R48, R4.reuse, R22, R48 ;  /* 0x000000160430723c */ /* 0x040fee0000001830 */
[--C-:B------:R-:W-:Y:S01]  /*3290*/  FFMA.FTZ R22, R94, c[0x0][0x23c], -R101.reuse ;  /* 0x00008f005e167a23 */ /* 0x100fe20000010865 */
[----:B------:R-:W-:Y:S01]  /*32a0*/  HMMA.16816.F32 R44, R4, R20, R44 ;  /* 0x00000014042c723c */ /* 0x000fe2000000182c */
[----:B------:R-:W-:-:S02]  /*32b0*/  FFMA.FTZ R23, R90, c[0x0][0x23c], -R101 ;  /* 0x00008f005a177a23 */ /* 0x000fc40000010865 */
[--C-:B------:R-:W-:Y:S02]  /*32c0*/  FFMA.FTZ R94, R95, c[0x0][0x23c], -R92.reuse ;  /* 0x00008f005f5e7a23 */ /* 0x100fe4000001085c */
[--C-:B------:R-:W-:Y:S01]  /*32d0*/  FFMA.FTZ R95, R103, c[0x0][0x23c], -R92.reuse ;  /* 0x00008f00675f7a23 */ /* 0x100fe2000001085c */
[----:B------:R-:W-:Y:S01]  /*32e0*/  MUFU.EX2 R22, R22 ;  /* 0x0000001600167308 */ /* 0x000fe20000000800 */
[--C-:B------:R-:W-:Y:S01]  /*32f0*/  FFMA.FTZ R21, R102, c[0x0][0x23c], -R101.reuse ;  /* 0x00008f0066157a23 */ /* 0x100fe20000010865 */
[----:B------:R-:W-:Y:S01]  /*3300*/  HMMA.16816.F32 R52, R4, R16, R52 ;  /* 0x000000100434723c */ /* 0x000fe20000001834 */
[----:B------:R-:W-:Y:S02]  /*3310*/  FFMA.FTZ R20, R104, c[0x0][0x23c], -R101 ;  /* 0x00008f0068147a23 */ /* 0x000fe40000010865 */
[----:B------:R-:W-:-:S03]  /*3320*/  FFMA.FTZ R90, R105, c[0x0][0x23c], -R92 ;  /* 0x00008f00695a7a23 */ /* 0x000fc6000001085c */
[----:B------:R-:W-:Y:S02]  /*3330*/  MUFU.EX2 R21, R21 ;  /* 0x0000001500157308 */ /* 0x000fe40000000800 */
[C---:B-1----:R-:W-:Y:S06]  /*3340*/  HMMA.16816.F32 R68, R4.reuse, R8, R68 ;  /* 0x000000080444723c */ /* 0x042fec0000001844 */
[----:B------:R-:W1:Y:S02]  /*3350*/  MUFU.EX2 R20, R20 ;  /* 0x0000001400147308 */ /* 0x000e640000000800 */
[C---:B------:R-:W-:Y:S01]  /*3360*/  HMMA.16816.F32 R72, R4.reuse, R10, R72 ;  /* 0x0000000a0448723c */ /* 0x040fe20000001848 */
[----:B------:R-:W3:Y:S05]  /*3370*/  LDSM.16.MT88.4 R8, [R117+0x6800] ;  /* 0x006800007508783b */ /* 0x000eea0000004200 */
[----:B------:R-:W-:Y:S02]  /*3380*/  MUFU.EX2 R23, R23 ;  /* 0x0000001700177308 */ /* 0x000fe40000000800 */
[C---:B------:R-:W-:Y:S01]  /*3390*/  HMMA.16816.F32 R56, R4.reuse, R18, R56 ;  /* 0x000000120438723c */ /* 0x040fe20000001838 */
[----:B------:R-:W-:Y:S05]  /*33a0*/  LDSM.16.MT88.4 R16, [R117+0x7800] ;  /* 0x007800007510783b */ /* 0x000fea0000004200 */
[----:B------:R-:W4:Y:S02]  /*33b0*/  MUFU.EX2 R94, R94 ;  /* 0x0000005e005e7308 */ /* 0x000f240000000800 */
[C---:B--2---:R-:W-:Y:S06]  /*33c0*/  HMMA.16816.F32 R76, R4.reuse, R12, R76 ;  /* 0x0000000c044c723c */ /* 0x044fec000000184c */
[----:B------:R-:W-:Y:S02]  /*33d0*/  MUFU.EX2 R95, R95 ;  /* 0x0000005f005f7308 */ /* 0x000fe40000000800 */
[----:B------:R-:W-:Y:S01]  /*33e0*/  HMMA.16816.F32 R80, R4, R14, R80 ;  /* 0x0000000e0450723c */ /* 0x000fe20000001850 */
[----:B------:R-:W2:Y:S05]  /*33f0*/  LDSM.16.MT88.4 R12, [R116+0x6800] ;  /* 0x00680000740c783b */ /* 0x000eaa0000004200 */
[----:B------:R-:W5:Y:S01]  /*3400*/  MUFU.EX2 R90, R90 ;  /* 0x0000005a005a7308 */ /* 0x000f620000000800 */
[----:B-1----:R-:W-:Y:S01]  /*3410*/  F2FP.PACK_AB R4, R20, R21 ;  /* 0x000000151404723e */ /* 0x002fe200000000ff */
[----:B------:R-:W-:Y:S01]  /*3420*/  FADD.FTZ R21, R21, R24 ;  /* 0x0000001815157221 */ /* 0x000fe20000010000 */
[----:B----4-:R-:W-:Y:S01]  /*3430*/  F2FP.PACK_AB R5, R94, R97 ;  /* 0x000000615e05723e */ /* 0x010fe200000000ff */
[----:B------:R-:W-:Y:S01]  /*3440*/  FADD.FTZ R97, R97, R26 ;  /* 0x0000001a61617221 */ /* 0x000fe20000010000 */
[----:B------:R-:W-:Y:S01]  /*3450*/  F2FP.PACK_AB R6, R23, R22 ;  /* 0x000000161706723e */ /* 0x000fe200000000ff */
[----:B------:R-:W-:-:S02]  /*3460*/  FADD.FTZ R21, R20, R21 ;  /* 0x0000001514157221 */ /* 0x000fc40000010000 */
[----:B------:R-:W-:Y:S02]  /*3470*/  FADD.FTZ R94, R94, R97 ;  /* 0x000000615e5e7221 */ /* 0x000fe40000010000 */
[----:B------:R-:W-:-:S04]  /*3480*/  FADD.FTZ R22, R22, R21 ;  /* 0x0000001516167221 */ /* 0x000fc80000010000 */
[----:B------:R-:W-:Y:S01]  /*3490*/  FADD.FTZ R22, R23, R22 ;  /* 0x0000001617167221 */ /* 0x000fe20000010000 */
[----:B-----5:R-:W-:Y:S01]  /*34a0*/  F2FP.PACK_AB R7, R90, R95 ;  /* 0x0000005f5a07723e */ /* 0x020fe200000000ff */
[----:B------:R-:W-:-:S04]  /*34b0*/  FADD.FTZ R95, R95, R94 ;  /* 0x0000005e5f5f7221 */ /* 0x000fc80000010000 */
[----:B------:R-:W-:Y:S02]  /*34c0*/  FADD.FTZ R90, R90, R95 ;  /* 0x0000005f5a5a7221 */ /* 0x000fe40000010000 */
[C---:B---3--:R-:W-:Y:S08]  /*34d0*/  HMMA.16816.F32 R36, R4.reuse, R8, R36 ;  /* 0x000000080424723c */ /* 0x048ff00000001824 */
        /* <DEDUP_REMOVED lines=27> */
[----:B------:R-:W-:Y:S01]  /*3690*/  HMMA.16816.F32 R36, R4, R16, R36 ;  /* 0x000000100424723c */ /* 0x000fe20000001824 */
[----:B------:R-:W-:Y:S02]  /*36a0*/  FADD.FTZ R139, R139, R98 ;  /* 0x000000628b8b7221 */ /* 0x000fe40000010000 */
[----:B------:R-:W-:-:S05]  /*36b0*/  FADD.FTZ R140, R140, R89 ;  /* 0x000000598c8c7221 */ /* 0x000fca0000010000 */
        /* <DEDUP_REMOVED lines=8> */
[C---:B---3--:R-:W-:Y:S08]  /*3740*/  HMMA.16816.F32 R60, R4.reuse, R16, R60 ;  /* 0x00000010043c723c */ /* 0x048ff0000000183c */
[C---:B------:R-:W-:Y:S08]  /*3750*/  HMMA.16816.F32 R64, R4.reuse, R18, R64 ;  /* 0x000000120440723c */ /* 0x040ff00000001840 */
[C---:B--2---:R-:W-:Y:S08]  /*3760*/  HMMA.16816.F32 R68, R4.reuse, R12, R68 ;  /* 0x0000000c0444723c */ /* 0x044ff00000001844 */
[C---:B------:R-:W-:Y:S08]  /*3770*/  HMMA.16816.F32 R72, R4.reuse, R14, R72 ;  /* 0x0000000e0448723c */ /* 0x040ff00000001848 */
[C---:B-1----:R-:W-:Y:S08]  /*3780*/  HMMA.16816.F32 R76, R4.reuse, R8, R76 ;  /* 0x00000008044c723c */ /* 0x042ff0000000184c */
[----:B------:R-:W-:Y:S01]  /*3790*/  HMMA.16816.F32 R80, R4, R10, R80 ;  /* 0x0000000a0450723c */ /* 0x000fe20000001850 */
[----:B------:R-:W-:Y:S07]  /*37a0*/  @!P0 BRA `(.L_x_4781) ;  /* 0x000021d000008947 */ /* 0x000fee0003800000 */
[----:B------:R-:W-:Y:S01]  /*37b0*/  ULDC UR7, c[0x0][0x1a0] ;  /* 0x0000680000077ab9 */ /* 0x000fe20000000800 */
[----:B------:R-:W-:Y:S01]  /*37c0*/  IADD3 R138, R84, -0x2, RZ ;  /* 0xfffffffe548a7810 */ /* 0x000fe20007ffe0ff */
[----:B------:R-:W-:Y:S01]  /*37d0*/  USHF.L.U32 UR7, UR7, 0x6, URZ ;  /* 0x0000000607077899 */ /* 0x000fe2000800063f */
[----:B------:R-:W-:Y:S01]  /*37e0*/  IMAD.MOV.U32 R3, RZ, RZ, R0 ;  /* 0x000000ffff037224 */ /* 0x000fe200078e0000 */
[----:B------:R-:W-:Y:S01]  /*37f0*/  ULDC UR6, c[0x0][0x198] ;  /* 0x0000660000067ab9 */ /* 0x000fe20000000800 */
[----:B------:R-:W-:Y:S01]  /*3800*/  IMAD.MOV.U32 R85, RZ, RZ, R2 ;  /* 0x000000ffff557224 */ /* 0x000fe200078e0002 */
[----:B------:R-:W-:-:S02]  /*3810*/  UIADD3 UR8, -UR7, URZ, URZ ;  /* 0x0000003f07087290 */ /* 0x000fc4000fffe13f */
[----:B------:R-:W-:Y:S02]  /*3820*/  USHF.L.U32 UR6, UR6, 0x6, URZ ;  /* 0x0000000606067899 */ /* 0x000fe4000800063f */
[----:B------:R-:W-:Y:S02]  /*3830*/  USHF.R.S32.HI UR9, URZ, 0x1f, UR8 ;  /* 0x0000001f3f097899 */ /* 0x000fe40008011408 */
[----:B------:R-:W-:Y:S01]  /*3840*/  UIADD3 UR5, -UR6, URZ, URZ ;  /* 0x0000003f06057290 */ /* 0x000fe2000fffe13f */
[----:B------:R-:W-:-:S03]  /*3850*/  MOV R137, UR8 ;  /* 0x0000000800897c02 */ /* 0x000fc60008000f00 */
[----:B------:R-:W-:Y:S01]  /*3860*/  MOV R136, UR9 ;  /* 0x0000000900887c02 */ /* 0x000fe20008000f00 */
[----:B------:R-:W-:Y:S02]  /*3870*/  USHF.R.S32.HI UR4, URZ, 0x1f, UR5 ;  /* 0x0000001f3f047899 */ /* 0x000fe40008011405 */
.L_x_4785:
        /* <DEDUP_REMOVED lines=64> */
.L_x_4782:
[C---:B------:R-:W-:Y:S04]  /*3c80*/  LEA R130, P0, R8.reuse, R130, 0x1 ;  /* 0x0000008208827211 */ /* 0x040fe800078008ff */
[----:B------:R-:W-:Y:S02]  /*3c90*/  LEA.HI.X R125, R8, R125, R0, 0x1, P0 ;  /* 0x0000007d087d7211 */ /* 0x000fe400000f0c00 */
[----:B------:R-:W-:Y:S03]  /*3ca0*/  IADD3 R86, P0, R130, UR7, RZ ;  /* 0x0000000782567c10 */ /* 0x000fe6000ff1e0ff */
[--C-:B------:R-:W-:Y:S02]  /*3cb0*/  IMAD.MOV.U32 R131, RZ, RZ, R125.reuse ;  /* 0x000000ffff837224 */ /* 0x100fe400078e007d */
[----:B------:R-:W-:Y:S01]  /*3cc0*/  IMAD.X R87, R123, 0x1, R125, P0 ;  /* 0x000000017b577824 */ /* 0x000fe200000e067d */
[----:B------:R-:W-:Y:S02]  /*3cd0*/  ISETP.GE.AND P0, PT, R138, 0x1, PT ;  /* 0x000000018a00780c */ /* 0x000fe40003f06270 */
        /* <DEDUP_REMOVED lines=15> */
[----:B------:R-:W-:Y:S04]  /*3dd0*/  LDSM.16.M88.4 R108, [R119] ;  /* 0x00000000776c783b */ /* 0x000fe80000000200 */
[----:B------:R-:W1:Y:S01]  /*3de0*/  LDSM.16.M88.4 R112, [R118] ;  /* 0x000000007670783b */ /* 0x000e620000000200 */
        /* <DEDUP_REMOVED lines=14> */
[C---:B--2---:R-:W-:Y:S08]  /*3ed0*/  HMMA.16816.F32 R12, R108.reuse, R88, R12 ;  /* 0x000000586c0c723c */ /* 0x044ff0000000180c */
[C---:B------:R-:W-:Y:S01]  /*3ee0*/  HMMA.16816.F32 R16, R108.reuse, R90, R16 ;  /* 0x0000005a6c10723c */ /* 0x040fe20000001810 */
[----:B------:R-:W-:Y:S07]  /*3ef0*/  LDSM.16.M88.4 R88, [R121+0x1000] ;  /* 0x001000007958783b */ /* 0x000fee0000000200 */
[C---:B------:R-:W-:Y:S08]  /*3f00*/  HMMA.16816.F32 R20, R108.reuse, R92, R20 ;  /* 0x0000005c6c14723c */ /* 0x040ff00000001814 */
        /* <DEDUP_REMOVED lines=46> */
[----:B------:R-:W2:Y:S01]  /*41f0*/  LDSM.16.M88.4 R100, [R118+0x2c00] ;  /* 0x002c00007664783b */ /* 0x000ea20000000200 */
[----:B------:R-:W-:Y:S04]  /*4200*/  DEPBAR.LE SB0, 0x0 ;  /* 0x000080000000791a */ /* 0x000fe80000000000 */
[----:B------:R-:W-:Y:S02]  /*4210*/  BAR.SYNC.DEFER_BLOCKING 0x0 ;  /* 0x0000000000007b1d */ /* 0x000fe40000010000 */
[C---:B-1----:R-:W-:Y:S08]  /*4220*/  HMMA.16816.F32 R12, R96.reuse, R88, R12 ;  /* 0x00000058600c723c */ /* 0x042ff0000000180c */
[C---:B------:R-:W-:Y:S08]  /*4230*/  HMMA.16816.F32 R16, R96.reuse, R90, R16 ;  /* 0x0000005a6010723c */ /* 0x040ff00000001810 */
[C---:B---3--:R-:W-:Y:S08]  /*4240*/  HMMA.16816.F32 R20, R96.reuse, R92, R20 ;  /* 0x0000005c6014723c */ /* 0x048ff00000001814 */
[C---:B------:R-:W-:Y:S08]  /*4250*/  HMMA.16816.F32 R24, R96.reuse, R94, R24 ;  /* 0x0000005e6018723c */ /* 0x040ff00000001818 */
[C---:B--2---:R-:W-:Y:S08]  /*4260*/  HMMA.16816.F32 R28, R96.reuse, R100, R28 ;  /* 0x00000064601c723c */ /* 0x044ff0000000181c */
[----:B------:R-:W-:Y:S01]  /*4270*/  HMMA.16816.F32 R32, R96, R102, R32 ;  /* 0x000000666020723c */ /* 0x000fe20000001820 */
[----:B------:R-:W-:Y:S03]  /*4280*/  @!UPT UIADD3 URZ, URZ, URZ, URZ ;  /* 0x0000003f3f3ff290 */ /* 0x000fe6000fffe03f */
[----:B------:R-:W-:-:S11]  /*4290*/  @!P0 BRA `(.L_x_4783) ;  /* 0x000004c000008947 */ /* 0x000fd60003800000 */
[----:B------:R-:W-:Y:S02]  /*42a0*/  MOV R90, UR5 ;  /* 0x00000005005a7c02 */ /* 0x000fe40008000f00 */
[----:B------:R-:W-:Y:S01]  /*42b0*/  MOV R87, UR4 ;  /* 0x0000000400577c02 */ /* 0x000fe20008000f00 */
[----:B------:R-:W-:-:S06]  /*42c0*/  @P6 BRA `(.L_x_4784) ;  /* 0x000003b000006947 */ /* 0x000fcc0003800000 */
        /* <DEDUP_REMOVED lines=59> */
.L_x_4784:
[C---:B------:R-:W-:Y:S04]  /*4680*/  LEA R134, P0, R90.reuse, R134, 0x1 ;  /* 0x000000865a867211 */ /* 0x040fe800078008ff */
[----:B------:R-:W-:Y:S02]  /*4690*/  LEA.HI.X R135, R90, R135, R87, 0x1, P0 ;  /* 0x000000875a877211 */ /* 0x000fe400000f0c57 */
[----:B------:R-:W-:Y:S03]  /*46a0*/  IADD3 R86, P0, R134, UR6, RZ ;  /* 0x0000000686567c10 */ /* 0x000fe6000ff1e0ff */
[----:B------:R-:W-:Y:S01]  /*46b0*/  @!PT LDS RZ, [RZ] ;  /* 0x00000000fffff984 */ /* 0x000fe20000000800 */
[----:B------:R-:W-:Y:S01]  /*46c0*/  @!PT LDS RZ, [RZ] ;  /* 0x00000000fffff984 */ /* 0x000fe20000000800 */
[----:B------:R-:W-:Y:S01]  /*46d0*/  @!PT LDS RZ, [RZ] ;  /* 0x00000000fffff984 */ /* 0x000fe20000000800 */
[----:B------:R1:W-:Y:S02]  /*46e0*/  LDGSTS.E.BYPASS.LTC128B.128 [R124+0x3000], [R134.64] ;  /* 0x03000000867c7fae */ /* 0x0003e4000b901d4a */
[----:B------:R-:W-:Y:S02]  /*46f0*/  IMAD.X R87, R122, 0x1, R135, P0 ;  /* 0x000000017a577824 */ /* 0x000fe400000e0687 */
[----:B------:R1:W-:Y:S04]  /*4700*/  LDGSTS.E.BYPASS.LTC128B.128 [R124+0x4000], [R134.64+0x40] ;  /* 0x04000040867c7fae */ /* 0x0003e8000b901d4a */
[----:B------:R1:W-:Y:S04]  /*4710*/  LDGSTS.E.BYPASS.LTC128B.128 [R124+0x5000], [R134.64+0x80] ;  /* 0x05000080867c7fae */ /* 0x0003e8000b901d4a */
[----:B------:R1:W-:Y:S04]  /*4720*/  LDGSTS.E.BYPASS.LTC128B.128 [R124+0x3800], [R86.64] ;  /* 0x03800000567c7fae */ /* 0x0003e8000b901d4a */
[----:B------:R1:W-:Y:S04]  /*4730*/  LDGSTS.E.BYPASS.LTC128B.128 [R124+0x4800], [R86.64+0x40] ;  /* 0x04800040567c7fae */ /* 0x0003e8000b901d4a */
[----:B------:R1:W-:Y:S04]  /*4740*/  LDGSTS.E.BYPASS.LTC128B.128 [R124+0x5800], [R86.64+0x80] ;  /* 0x05800080567c7fae */ /* 0x0003e8000b901d4a */
[----:B------:R-:W0:Y:S02]  /*4750*/  LDGDEPBAR ;  /* 0x00000000000079af */ /* 0x000e240000000000 */
.L_x_4783:
        /* <DEDUP_REMOVED lines=35> */
[----:B------:R-:W2:Y:S02]  /*4990*/  SHFL.BFLY PT, R2, R89, 0x2, 0x1f ;  /* 0x0c401f0059027f89 */ /* 0x000ea400000e0000 */
[----:B-12---:R-:W-:Y:S02]  /*49a0*/  FMNMX.FTZ R87, R89, R2, !PT ;  /* 0x0000000259577209 */ /* 0x006fe40007810000 */
        /* <DEDUP_REMOVED lines=8> */
[----:B------:R-:W-:Y:S02]  /*4a30*/  FADD.FTZ R84, -R2, R85 ;  /* 0x0000005502547221 */ /* 0x000fe40000010100 */
[----:B------:R-:W-:Y:S01]  /*4a40*/  FADD.FTZ R85, -R0, R3 ;  /* 0x0000000300557221 */ /* 0x000fe20000010100 */
[----:B------:R-:W-:Y:S01]  /*4a50*/  FSEL R104, R104, RZ, P0 ;  /* 0x000000ff68687208 */ /* 0x000fe20000000000 */
[----:B------:R-:W-:Y:S01]  /*4a60*/  FMUL.FTZ R88, R84, c[0x0][0x23c] ;  /* 0x00008f0054587a20 */ /* 0x000fe20000410000 */
[----:B------:R-:W-:Y:S01]  /*4a70*/  FSETP.NEU.FTZ.AND P0, PT, R0, -INF , PT ;  /* 0xff8000000000780b */ /* 0x000fe20003f1d000 */
[----:B------:R-:W-:Y:S01]  /*4a80*/  FMUL.FTZ R3, R85, c[0x0][0x23c] ;  /* 0x00008f0055037a20 */ /* 0x000fe20000410000 */
[----:B------:R-:W-:Y:S01]  /*4a90*/  MOV R85, R2 ;  /* 0x0000000200557202 */ /* 0x000fe20000000f00 */
[--C-:B------:R-:W-:Y:S01]  /*4aa0*/  FFMA.FTZ R109, R4, c[0x0][0x23c], -R104.reuse ;  /* 0x00008f00046d7a23 */ /* 0x100fe20000010868 */
[----:B------:R-:W-:Y:S01]  /*4ab0*/  FSEL R105, R105, RZ, P0 ;  /* 0x000000ff69697208 */ /* 0x000fe20000000000 */
[--C-:B------:R-:W-:Y:S01]  /*4ac0*/  FFMA.FTZ R114, R5, c[0x0][0x23c], -R104.reuse ;  /* 0x00008f0005727a23 */ /* 0x100fe20000010868 */
[----:B------:R-:W1:Y:S01]  /*4ad0*/  MUFU.EX2 R84, R88 ;  /* 0x0000005800547308 */ /* 0x000e620000000800 */
[--C-:B------:R-:W-:Y:S01]  /*4ae0*/  FFMA.FTZ R90, R8, c[0x0][0x23c], -R104.reuse ;  /* 0x00008f00085a7a23 */ /* 0x100fe20000010868 */
[----:B------:R-:W-:Y:S01]  /*4af0*/  ISETP.GT.AND P0, PT, R138, RZ, PT ;  /* 0x000000ff8a00720c */ /* 0x000fe20003f04270 */
[--C-:B------:R-:W-:Y:S02]  /*4b00*/  FFMA.FTZ R108, R6, c[0x0][0x23c], -R105.reuse ;  /* 0x00008f00066c7a23 */ /* 0x100fe40000010869 */
        /* <DEDUP_REMOVED lines=27> */
[----:B------:R-:W3:Y:S01]  /*4cc0*/  MUFU.EX2 R131, R131 ;  /* 0x0000008300837308 */ /* 0x000ee20000000800 */
[C---:B------:R-:W-:Y:S02]  /*4cd0*/  FMUL.FTZ R61, R84.reuse, R61 ;  /* 0x0000003d543d7220 */ /* 0x040fe40000410000 */
[----:B------:R-:W-:Y:S02]  /*4ce0*/  FMUL.FTZ R64, R84, R64 ;  /* 0x0000004054407220 */ /* 0x000fe40000410000 */
[C---:B-1----:R-:W-:Y:S02]  /*4cf0*/  FMUL.FTZ R38, R3.reuse, R38 ;  /* 0x0000002603267220 */ /* 0x042fe40000410000 */
[C---:B------:R-:W-:Y:S02]  /*4d00*/  FMUL.FTZ R39, R3.reuse, R39 ;  /* 0x0000002703277220 */ /* 0x040fe40000410000 */
[C---:B------:R-:W-:Y:S01]  /*4d10*/  FMUL.FTZ R42, R3.reuse, R42 ;  /* 0x0000002a032a7220 */ /* 0x040fe20000410000 */
[----:B------:R-:W-:Y:S01]  /*4d20*/  MUFU.EX2 R90, R90 ;  /* 0x0000005a005a7308 */ /* 0x000fe20000000800 */
[C---:B------:R-:W-:Y:S02]  /*4d30*/  FMUL.FTZ R43, R3.reuse, R43 ;  /* 0x0000002b032b7220 */ /* 0x040fe40000410000 */
[C---:B------:R-:W-:Y:S01]  /*4d40*/  FMUL.FTZ R46, R3.reuse, R46 ;  /* 0x0000002e032e7220 */ /* 0x040fe20000410000 */
[----:B--2---:R-:W-:Y:S01]  /*4d50*/  F2FP.PACK_AB R92, R114, R109 ;  /* 0x0000006d725c723e */ /* 0x004fe200000000ff */
[C---:B------:R-:W-:Y:S02]  /*4d60*/  FMUL.FTZ R47, R3.reuse, R47 ;  /* 0x0000002f032f7220 */ /* 0x040fe40000410000 */
[C---:B------:R-:W-:Y:S02]  /*4d70*/  FMUL.FTZ R50, R3.reuse, R50 ;  /* 0x0000003203327220 */ /* 0x040fe40000410000 */
[C---:B------:R-:W-:Y:S01]  /*4d80*/  FMUL.FTZ R51, R3.reuse, R51 ;  /* 0x0000003303337220 */ /* 0x040fe20000410000 */
[----:B------:R-:W1:Y:S01]  /*4d90*/  MUFU.EX2 R113, R113 ;  /* 0x0000007100717308 */ /* 0x000e620000000800 */
        /* <DEDUP_REMOVED lines=27> */
[----:B------:R-:W-:Y:S01]  /*4f50*/  FFMA.FTZ R145, R16, c[0x0][0x23c], -R104 ;  /* 0x00008f0010917a23 */ /* 0x000fe20000010868 */
        /* <DEDUP_REMOVED lines=10> */
[----:B------:R-:W3:Y:S02]  /*5000*/  MUFU.EX2 R144, R144 ;  /* 0x0000009000907308 */ /* 0x000ee40000000800 */
[--C-:B------:R-:W-:Y:S02]  /*5010*/  FFMA.FTZ R160, R31, c[0x0][0x23c], -R105.reuse ;  /* 0x00008f001fa07a23 */ /* 0x100fe40000010869 */
[--C-:B------:R-:W-:Y:S02]  /*5020*/  FFMA.FTZ R163, R34, c[0x0][0x23c], -R105.reuse ;  /* 0x00008f0022a37a23 */ /* 0x100fe40000010869 */
[C---:B------:R-:W-:Y:S04]  /*5030*/  HMMA.16816.F32 R44, R92.reuse, R100, R44 ;  /* 0x000000645c2c723c */ /* 0x040fe8000000182c */
[----:B------:R-:W-:Y:S01]  /*5040*/  FFMA.FTZ R164, R35, c[0x0][0x23c], -R105 ;  /* 0x00008f0023a47a23 */ /* 0x000fe20000010869 */
[----:B------:R-:W-:Y:S01]  /*5050*/  MUFU.EX2 R145, R145 ;  /* 0x0000009100917308 */ /* 0x000fe20000000800 */
[C---:B------:R-:W-:Y:S02]  /*5060*/  FFMA.FTZ R139, R84.reuse, R139, R109 ;  /* 0x0000008b548b7223 */ /* 0x040fe4000001006d */
[C---:B------:R-:W-:Y:S01]  /*5070*/  HMMA.16816.F32 R48, R92.reuse, R102, R48 ;  /* 0x000000665c30723c */ /* 0x040fe20000001830 */
[----:B------:R-:W4:Y:S03]  /*5080*/  LDSM.16.MT88.4 R100, [R116+0x7000] ;  /* 0x007000007464783b */ /* 0x000f260000004200 */
[----:B------:R-:W-:Y:S02]  /*5090*/  FFMA.FTZ R140, R3, R140, R108 ;  /* 0x0000008c038c7223 */ /* 0x000fe4000001006c */
[--C-:B------:R-:W-:Y:S01]  /*50a0*/  FFMA.FTZ R146, R17, c[0x0][0x23c], -R104.reuse ;  /* 0x00008f0011927a23 */ /* 0x100fe20000010868 */
[----:B------:R-:W-:Y:S01]  /*50b0*/  MUFU.EX2 R147, R147 ;  /* 0x0000009300937308 */ /* 0x000fe20000000800 */
[C---:B------:R-:W-:Y:S01]  /*50c0*/  FMUL.FTZ R80, R84.reuse, R80 ;  /* 0x0000005054507220 */ /* 0x040fe20000410000 */
[----:B------:R-:W-:Y:S03]  /*50d0*/  LDSM.16.MT88.4 R108, [R117+0x7c00] ;  /* 0x007c0000756c783b */ /* 0x000fe60000004200 */
[----:B------:R-:W-:Y:S02]  /*50e0*/  FMUL.FTZ R81, R84, R81 ;  /* 0x0000005154517220 */ /* 0x000fe40000410000 */
[C---:B------:R-:W-:Y:S02]  /*50f0*/  FMUL.FTZ R82, R3.reuse, R82 ;  /* 0x0000005203527220 */ /* 0x040fe40000410000 */
[----:B------:R-:W-:Y:S01]  /*5100*/  FMUL.FTZ R83, R3, R83 ;  /* 0x0000005303537220 */ /* 0x000fe20000410000 */
[----:B------:R-:W5:Y:S01]  /*5110*/  MUFU.EX2 R146, R146 ;  /* 0x0000009200927308 */ /* 0x000f620000000800 */
[--C-:B------:R-:W-:Y:S01]  /*5120*/  FFMA.FTZ R149, R20, c[0x0][0x23c], -R104.reuse ;  /* 0x00008f0014957a23 */ /* 0x100fe20000010868 */
[----:B------:R-:W-:Y:S01]  /*5130*/  MOV R3, R0 ;  /* 0x0000000000037202 */ /* 0x000fe20000000f00 */
[--C-:B------:R-:W-:Y:S02]  /*5140*/  FFMA.FTZ R152, R21, c[0x0][0x23c], -R104.reuse ;  /* 0x00008f0015987a23 */ /* 0x100fe40000010868 */
[--C-:B------:R-:W-:Y:S02]  /*5150*/  FFMA.FTZ R153, R24, c[0x0][0x23c], -R104.reuse ;  /* 0x00008f0018997a23 */ /* 0x100fe40000010868 */
[--C-:B------:R-:W-:Y:S01]  /*5160*/  FFMA.FTZ R150, R25, c[0x0][0x23c], -R104.reuse ;  /* 0x00008f0019967a23 */ /* 0x100fe20000010868 */
[C---:B--2---:R-:W-:Y:S02]  /*5170*/  HMMA.16816.F32 R52, R92.reuse, R96, R52 ;  /* 0x000000605c34723c */ /* 0x044fe40000001834 */
[----:B------:R-:W2:Y:S01]  /*5180*/  MUFU.EX2 R148, R148 ;  /* 0x0000009400947308 */ /* 0x000ea20000000800 */
[--C-:B------:R-:W-:Y:S02]  /*5190*/  FFMA.FTZ R158, R28, c[0x0][0x23c], -R104.reuse ;  /* 0x00008f001c9e7a23 */ /* 0x100fe40000010868 */
[--C-:B------:R-:W-:Y:S02]  /*51a0*/  FFMA.FTZ R157, R29, c[0x0][0x23c], -R104.reuse ;  /* 0x00008f001d9d7a23 */ /* 0x100fe40000010868 */
[--C-:B------:R-:W-:Y:S01]  /*51b0*/  FFMA.FTZ R161, R32, c[0x0][0x23c], -R104.reuse ;  /* 0x00008f0020a17a23 */ /* 0x100fe20000010868 */
[C---:B------:R-:W-:Y:S01]  /*51c0*/  HMMA.16816.F32 R56, R92.reuse, R98, R56 ;  /* 0x000000625c38723c */ /* 0x040fe20000001838 */
[----:B------:R-:W1:Y:S03]  /*51d0*/  LDSM.16.MT88.4 R96, [R117+0x8000] ;  /* 0x008000007560783b */ /* 0x000e660000004200 */
[----:B------:R-:W-:Y:S01]  /*51e0*/  FFMA.FTZ R104, R33, c[0x0][0x23c], -R104 ;  /* 0x00008f0021687a23 */ /* 0x000fe20000010868 */
[----:B------:R-:W-:Y:S01]  /*51f0*/  MUFU.EX2 R149, R149 ;  /* 0x0000009500957308 */ /* 0x000fe20000000800 */
[----:B------:R-:W-:Y:S02]  /*5200*/  FADD.FTZ R139, R114, R139 ;  /* 0x0000008b728b7221 */ /* 0x000fe40000010000 */
[C---:B----4-:R-:W-:Y:S04]  /*5210*/  HMMA.16816.F32 R60, R92.reuse, R100, R60 ;  /* 0x000000645c3c723c */ /* 0x050fe8000000183c */
[----:B------:R-:W-:Y:S02]  /*5220*/  FADD.FTZ R131, R131, R140 ;  /* 0x0000008c83837221 */ /* 0x000fe40000010000 */
[----:B------:R-:W-:Y:S01]  /*5230*/  FADD.FTZ R90, R90, R139 ;  /* 0x0000008b5a5a7221 */ /* 0x000fe20000010000 */
[----:B------:R4:W-:Y:S01]  /*5240*/  MUFU.EX2 R162, R104 ;  /* 0x0000006800a27308 */ /* 0x0009e20000000800 */
[C---:B------:R-:W-:Y:S01]  /*5250*/  HMMA.16816.F32 R64, R92.reuse, R102, R64 ;  /* 0x000000665c40723c */ /* 0x040fe20000001840 */
[----:B------:R-:W2:Y:S03]  /*5260*/  LDSM.16.MT88.4 R100, [R116+0x8000] ;  /* 0x008000007464783b */ /* 0x000ea60000004200 */
[----:B------:R-:W-:Y:S05]  /*5270*/  FADD.FTZ R112, R112, R131 ;  /* 0x0000008370707221 */ /* 0x000fea0000010000 */
[----:B------:R-:W2:Y:S10]  /*5280*/  MUFU.EX2 R152, R152 ;  /* 0x0000009800987308 */ /* 0x000eb40000000800 */
[----:B------:R-:W-:Y:S01]  /*5290*/  MUFU.EX2 R151, R151 ;  /* 0x0000009700977308 */ /* 0x000fe20000000800 */
[----:B----4-:R-:W-:Y:S01]  /*52a0*/  LDSM.16.MT88.4 R104, [R117+0x6c00] ;  /* 0x006c00007568783b */ /* 0x010fe20000004200 */
[C---:B-1----:R-:W-:Y:S08]  /*52b0*/  HMMA.16816.F32 R68, R92.reuse, R96, R68 ;  /* 0x000000605c44723c */ /* 0x042ff00000001844 */
[----:B------:R-:W1:Y:S01]  /*52c0*/  MUFU.EX2 R154, R154 ;  /* 0x0000009a009a7308 */ /* 0x000e620000000800 */
[C---:B------:R-:W-:Y:S01]  /*52d0*/  HMMA.16816.F32 R72, R92.reuse, R98, R72 ;  /* 0x000000625c48723c */ /* 0x040fe20000001848 */
[----:B------:R-:W4:Y:S08]  /*52e0*/  LDSM.16.MT88.4 R96, [R117+0x6400] ;  /* 0x006400007560783b */ /* 0x000f300000004200 */
[----:B------:R-:W-:Y:S01]  /*52f0*/  MUFU.EX2 R153, R153 ;  /* 0x0000009900997308 */ /* 0x000fe20000000800 */
[C---:B--2---:R-:W-:Y:S08]  /*5300*/  HMMA.16816.F32 R76, R92.reuse, R100, R76 ;  /* 0x000000645c4c723c */ /* 0x044ff0000000184c */
[----:B------:R-:W-:Y:S01]  /*5310*/  HMMA.16816.F32 R80, R92, R102, R80 ;  /* 0x000000665c50723c */ /* 0x000fe20000001850 */
[----:B------:R-:W2:Y:S01]  /*5320*/  LDSM.16.MT88.4 R100, [R116+0x6400] ;  /* 0x006400007464783b */ /* 0x000ea20000004200 */
[----:B------:R-:W1:Y:S05]  /*5330*/  MUFU.EX2 R150, R150 ;  /* 0x0000009600967308 */ /* 0x000e6a0000000800 */
[----:B------:R-:W-:Y:S02]  /*5340*/  F2FP.PACK_AB R92, R142, R141 ;  /* 0x0000008d8e5c723e */ /* 0x000fe400000000ff */
[----:B---3--:R-:W-:Y:S03]  /*5350*/  F2FP.PACK_AB R93, R144, R143 ;  /* 0x0000008f905d723e */ /* 0x008fe600000000ff */
[----:B-----5:R-:W-:Y:S01]  /*5360*/  F2FP.PACK_AB R94, R146, R145 ;  /* 0x00000091925e723e */ /* 0x020fe200000000ff */
[----:B------:R-:W-:Y:S01]  /*5370*/  MUFU.EX2 R155, R155 ;  /* 0x0000009b009b7308 */ /* 0x000fe20000000800 */
[----:B------:R-:W-:Y:S09]  /*5380*/  F2FP.PACK_AB R95, R148, R147 ;  /* 0x00000093945f723e */ /* 0x000ff200000000ff */
[----:B------:R-:W3:Y:S01]  /*5390*/  MUFU.EX2 R156, R156 ;  /* 0x0000009c009c7308 */ /* 0x000ee20000000800 */
[C---:B----4-:R-:W-:Y:S08]  /*53a0*/  HMMA.16816.F32 R36, R92.reuse, R96, R36 ;  /* 0x000000605c24723c */ /* 0x050ff00000001824 */
[C---:B------:R-:W-:Y:S01]  /*53b0*/  HMMA.16816.F32 R40, R92.reuse, R98, R40 ;  /* 0x000000625c28723c */ /* 0x040fe20000001828 */
[----:B------:R-:W4:Y:S01]  /*53c0*/  LDSM.16.MT88.4 R96, [R117+0x7400] ;  /* 0x007400007560783b */ /* 0x000f220000004200 */
[----:B------:R-:W-:Y:S06]  /*53d0*/  MUFU.EX2 R158, R158 ;  /* 0x0000009e009e7308 */ /* 0x000fec0000000800 */
[C---:B--2---:R-:W-:Y:S04]  /*53e0*/  HMMA.16816.F32 R44, R92.reuse, R100, R44 ;  /* 0x000000645c2c723c */ /* 0x044fe8000000182c */
[----:B------:R-:W2:Y:S04]  /*53f0*/  MUFU.EX2 R157, R157 ;  /* 0x0000009d009d7308 */ /* 0x000ea80000000800 */
[C---:B------:R-:W-:Y:S01]  /*5400*/  HMMA.16816.F32 R48, R92.reuse, R102, R48 ;  /* 0x000000665c30723c */ /* 0x040fe20000001830 */
[----:B------:R-:W5:Y:S05]  /*5410*/  LDSM.16.MT88.4 R100, [R116+0x7400] ;  /* 0x007400007464783b */ /* 0x000f6a0000004200 */
[----:B------:R-:W-:Y:S10]  /*5420*/  MUFU.EX2 R159, R159 ;  /* 0x0000009f009f7308 */ /* 0x000ff40000000800 */
[----:B------:R-:W1:Y:S01]  /*5430*/  MUFU.EX2 R160, R160 ;  /* 0x000000a000a07308 */ /* 0x000e620000000800 */
[C---:B----4-:R-:W-:Y:S09]  /*5440*/  HMMA.16816.F32 R52, R92.reuse, R96, R52 ;  /* 0x000000605c34723c */ /* 0x050ff20000001834 */
[----:B------:R-:W4:Y:S01]  /*5450*/  MUFU.EX2 R161, R161 ;  /* 0x000000a100a17308 */ /* 0x000f220000000800 */
[C---:B------:R-:W-:Y:S01]  /*5460*/  HMMA.16816.F32 R56, R92.reuse, R98, R56 ;  /* 0x000000625c38723c */ /* 0x040fe20000001838 */
[----:B------:R-:W1:Y:S08]  /*5470*/  LDSM.16.MT88.4 R96, [R117+0x8400] ;  /* 0x008400007560783b */ /* 0x000e700000004200 */
[----:B------:R-:W-:Y:S01]  /*5480*/  MUFU.EX2 R163, R163 ;  /* 0x000000a300a37308 */ /* 0x000fe20000000800 */
[C---:B-----5:R-:W-:Y:S09]  /*5490*/  HMMA.16816.F32 R60, R92.reuse, R100, R60 ;  /* 0x000000645c3c723c */ /* 0x060ff2000000183c */
[----:B------:R-:W5:Y:S01]  /*54a0*/  MUFU.EX2 R164, R164 ;  /* 0x000000a400a47308 */ /* 0x000f620000000800 */
        /* <DEDUP_REMOVED lines=11> */
[----:B---3--:R-:W-:Y:S07]  /*5560*/  F2FP.PACK_AB R95, R156, R155 ;  /* 0x0000009b9c5f723e */ /* 0x008fee00000000ff */
        /* <DEDUP_REMOVED lines=20> */
[----:B----4-:R-:W-:Y:S02]  /*56b0*/  F2FP.PACK_AB R94, R162, R161 ;  /* 0x000000a1a25e723e */ /* 0x010fe400000000ff */
[----:B-----5:R-:W-:Y:S07]  /*56c0*/  F2FP.PACK_AB R95, R164, R163 ;  /* 0x000000a3a45f723e */ /* 0x020fee00000000ff */
[C---:B------:R-:W-:Y:S08]  /*56d0*/  HMMA.16816.F32 R36, R92.reuse, R104, R36 ;  /* 0x000000685c24723c */ /* 0x040ff00000001824 */
[C---:B------:R-:W-:Y:S01]  /*56e0*/  HMMA.16816.F32 R40, R92.reuse, R106, R40 ;  /* 0x0000006a5c28723c */ /* 0x040fe20000001828 */
[----:B------:R-:W3:Y:S07]  /*56f0*/  LDSM.16.MT88.4 R104, [R117+0x8c00] ;  /* 0x008c00007568783b */ /* 0x000eee0000004200 */
[C---:B-1----:R-:W-:Y:S08]  /*5700*/  HMMA.16816.F32 R44, R92.reuse, R96, R44 ;  /* 0x000000605c2c723c */ /* 0x042ff0000000182c */
[C---:B------:R-:W-:Y:S01]  /*5710*/  HMMA.16816.F32 R48, R92.reuse, R98, R48 ;  /* 0x000000625c30723c */ /* 0x040fe20000001830 */
[----:B------:R-:W1:Y:S07]  /*5720*/  LDSM.16.MT88.4 R96, [R116+0x8c00] ;  /* 0x008c00007460783b */ /* 0x000e6e0000004200 */
[C---:B------:R-:W-:Y:S08]  /*5730*/  HMMA.16816.F32 R52, R92.reuse, R108, R52 ;  /* 0x0000006c5c34723c */ /* 0x040ff00000001834 */
[C---:B------:R-:W-:Y:S08]  /*5740*/  HMMA.16816.F32 R56, R92.reuse, R110, R56 ;  /* 0x0000006e5c38723c */ /* 0x040ff00000001838 */
[C---:B--2---:R-:W-:Y:S07]  /*5750*/  HMMA.16816.F32 R60, R92.reuse, R100, R60 ;  /* 0x000000645c3c723c */ /* 0x044fee000000183c */
[----:B------:R-:W-:Y:S01]  /*5760*/  FADD.FTZ R100, R113, R90 ;  /* 0x0000005a71647221 */ /* 0x000fe20000010000 */
[C---:B------:R-:W-:Y:S04]  /*5770*/  HMMA.16816.F32 R64, R92.reuse, R102, R64 ;  /* 0x000000665c40723c */ /* 0x040fe80000001840 */
[----:B------:R-:W-:Y:S02]  /*5780*/  FADD.FTZ R90, R115, R112 ;  /* 0x00000070735a7221 */ /* 0x000fe40000010000 */
[----:B------:R-:W-:Y:S02]  /*5790*/  FADD.FTZ R141, R141, R100 ;  /* 0x000000648d8d7221 */ /* 0x000fe40000010000 */
[----:B------:R-:W-:Y:S01]  /*57a0*/  FADD.FTZ R143, R143, R90 ;  /* 0x0000005a8f8f7221 */ /* 0x000fe20000010000 */
[C---:B---3--:R-:W-:Y:S03]  /*57b0*/  HMMA.16816.F32 R68, R92.reuse, R104, R68 ;  /* 0x000000685c44723c */ /* 0x048fe60000001844 */
[----:B------:R-:W-:Y:S01]  /*57c0*/  FADD.FTZ R142, R142, R141 ;  /* 0x0000008d8e8e7221 */ /* 0x000fe20000010000 */
[----:B------:R-:W-:Y:S01]  /*57d0*/  IADD3 R90, R138, -0x1, RZ ;  /* 0xffffffff8a5a7810 */ /* 0x000fe20007ffe0ff */
[----:B------:R-:W-:Y:S02]  /*57e0*/  FADD.FTZ R144, R144, R143 ;  /* 0x0000008f90907221 */ /* 0x000fe40000010000 */
[----:B------:R-:W-:Y:S01]  /*57f0*/  FADD.FTZ R145, R145, R142 ;  /* 0x0000008e91917221 */ /* 0x000fe20000010000 */
[C---:B------:R-:W-:Y:S04]  /*5800*/  HMMA.16816.F32 R72, R92.reuse, R106, R72 ;  /* 0x0000006a5c48723c */ /* 0x040fe80000001848 */
[----:B------:R-:W-:Y:S01]  /*5810*/  FADD.FTZ R147, R147, R144 ;  /* 0x0000009093937221 */ /* 0x000fe20000010000 */
[----:B------:R-:W-:Y:S01]  /*5820*/  MOV R138, R90 ;  /* 0x0000005a008a7202 */ /* 0x000fe20000000f00 */
        /* <DEDUP_REMOVED lines=21> */
.L_x_4781:
[----:B------:R-:W1:Y:S01]  /*5980*/  SHFL.BFLY PT, R4, R139, 0x2, 0x1f ;  /* 0x0c401f008b047f89 */ /* 0x000e6200000e0000 */
[----:B------:R-:W-:Y:S01]  /*5990*/  MOV R11, 0x3f800000 ;  /* 0x3f800000000b7802 */ /* 0x000fe20000000f00 */
[----:B------:R-:W-:Y:S01]  /*59a0*/  ULDC.U8 UR4, c[0x0][0x328] ;  /* 0x0000ca0000047ab9 */ /* 0x000fe20000000000 */
[----:B------:R-:W-:Y:S01]  /*59b0*/  BSSY B0, `(.L_x_4786) ;  /* 0x00000b9000007945 */ /* 0x000fe20003800000 */
[----:B------:R-:W2:Y:S01]  /*59c0*/  SHFL.BFLY PT, R5, R140, 0x2, 0x1f ;  /* 0x0c401f008c057f89 */ /* 0x000ea200000e0000 */
[----:B------:R-:W-:-:S03]  /*59d0*/  LEA R133, R133, R132, 0x4 ;  /* 0x0000008485857211 */ /* 0x000fc600078e20ff */
[----:B------:R-:W3:Y:S01]  /*59e0*/  S2R R7, SR_TID.X ;  /* 0x0000000000077919 */ /* 0x000ee20000002100 */
[----:B-1----:R-:W-:-:S03]  /*59f0*/  FADD.FTZ R3, R4, R139 ;  /* 0x0000008b04037221 */ /* 0x002fc60000010000 */
[----:B------:R-:W1:Y:S01]  /*5a00*/  S2R R4, SR_TID.X ;  /* 0x0000000000047919 */ /* 0x000e620000002100 */
[----:B--2---:R-:W-:-:S03]  /*5a10*/  FADD.FTZ R12, R5, R140 ;  /* 0x0000008c050c7221 */ /* 0x004fc60000010000 */
[----:B------:R-:W2:Y:S01]  /*5a20*/  SHFL.BFLY PT, R10, R3, 0x1, 0x1f ;  /* 0x0c201f00030a7f89 */ /* 0x000ea200000e0000 */
[----:B---3--:R-:W-:-:S03]  /*5a30*/  SHF.R.S32.HI R6, RZ, 0x1f, R7 ;  /* 0x0000001fff067819 */ /* 0x008fc60000011407 */
[----:B------:R-:W3:Y:S01]  /*5a40*/  SHFL.BFLY PT, R9, R12, 0x1, 0x1f ;  /* 0x0c201f000c097f89 */ /* 0x000ee200000e0000 */
[CC--:B------:R-:W-:Y:S02]  /*5a50*/  LEA.HI R8, R6.reuse, R7.reuse, RZ, 0x2 ;  /* 0x0000000706087211 */ /* 0x0c0fe400078f10ff */
[-C--:B------:R-:W-:Y:S02]  /*5a60*/  LEA.HI R6, R6, R7.reuse, RZ, 0x5 ;  /* 0x0000000706067211 */ /* 0x080fe400078f28ff */
[----:B------:R-:W-:Y:S02]  /*5a70*/  LOP3.LUT R8, R8, 0xfffffffc, RZ, 0xc0, !PT ;  /* 0xfffffffc08087812 */ /* 0x000fe400078ec0ff */
[----:B------:R-:W-:Y:S02]  /*5a80*/  SHF.R.S32.HI R5, RZ, 0x5, R6 ;  /* 0x00000005ff057819 */ /* 0x000fe40000011406 */
[----:B------:R-:W-:Y:S02]  /*5a90*/  IADD3 R8, -R8, R7, RZ ;  /* 0x0000000708087210 */ /* 0x000fe40007ffe1ff */
[----:B------:R-:W-:-:S03]  /*5aa0*/  LOP3.LUT R6, R6, 0xffffffe0, RZ, 0xc0, !PT ;  /* 0xffffffe006067812 */ /* 0x000fc600078ec0ff */
[----:B------:R-:W-:Y:S02]  /*5ab0*/  IMAD R5, R5, 0x100, R8 ;  /* 0x0000010005057824 */ /* 0x000fe400078e0208 */
[----:B------:R-:W-:Y:S01]  /*5ac0*/  IMAD.IADD R7, R7, 0x1, -R6 ;  /* 0x0000000107077824 */ /* 0x000fe200078e0a06 */
[----:B------:R-:W-:Y:S01]  /*5ad0*/  MOV R6, 0x7f800000 ;  /* 0x7f80000000067802 */ /* 0x000fe20000000f00 */
[----:B--2---:R-:W-:Y:S01]  /*5ae0*/  FADD.FTZ R10, R3, R10 ;  /* 0x0000000a030a7221 */ /* 0x004fe20000010000 */
[----:B-1----:R-:W-:Y:S01]  /*5af0*/  SHF.R.S32.HI R3, RZ, 0x1f, R4 ;  /* 0x0000001fff037819 */ /* 0x002fe20000011404 */
[----:B---3--:R-:W-:-:S03]  /*5b00*/  FADD.FTZ R9, R12, R9 ;  /* 0x000000090c097221 */ /* 0x008fc60000010000 */
[----:B------:R-:W-:Y:S02]  /*5b10*/  LEA.HI R3, R3, R4, RZ, 0x2 ;  /* 0x0000000403037211 */ /* 0x000fe400078f10ff */
[----:B------:R-:W-:Y:S02]  /*5b20*/  FSETP.NE.FTZ.AND P3, PT, R10, RZ, PT ;  /* 0x000000ff0a00720b */ /* 0x000fe40003f75000 */
[----:B------:R-:W-:Y:S02]  /*5b30*/  SHF.R.S32.HI R3, RZ, 0x2, R3 ;  /* 0x00000002ff037819 */ /* 0x000fe40000011403 */
[----:B------:R-:W-:Y:S02]  /*5b40*/  FSETP.NE.FTZ.AND P2, PT, R9, RZ, PT ;  /* 0x000000ff0900720b */ /* 0x000fe40003f55000 */
[----:B------:R-:W-:Y:S02]  /*5b50*/  SHF.R.S32.HI R4, RZ, 0x1f, R3 ;  /* 0x0000001fff047819 */ /* 0x000fe40000011403 */
[----:B------:R-:W-:-:S02]  /*5b60*/  MOV R12, 0x3f800000 ;  /* 0x3f800000000c7802 */ /* 0x000fc40000000f00 */
[----:B------:R-:W-:-:S03]  /*5b70*/  LEA.HI R4, R4, R3, RZ, 0x3 ;  /* 0x0000000304047211 */ /* 0x000fc600078f18ff */
[----:B------:R-:W1:Y:S01]  /*5b80*/  @P3 MUFU.RCP R11, R10 ;  /* 0x0000000a000b3308 */ /* 0x000e620000001000 */
[----:B------:R-:W-:-:S04]  /*5b90*/  LOP3.LUT R4, R4, 0xfffffff8, RZ, 0xc0, !PT ;  /* 0xfffffff804047812 */ /* 0x000fc800078ec0ff */
[----:B------:R-:W-:-:S03]  /*5ba0*/  IADD3 R4, R3, -R4, RZ ;  /* 0x8000000403047210 */ /* 0x000fc60007ffe0ff */
[----:B------:R-:W2:Y:S01]  /*5bb0*/  @P2 MUFU.RCP R12, R9 ;  /* 0x00000009000c2308 */ /* 0x000ea20000001000 */
[----:B------:R-:W-:-:S04]  /*5bc0*/  LEA.HI R8, R4, R4, RZ, 0x1 ;  /* 0x0000000404087211 */ /* 0x000fc800078f08ff */
[----:B------:R-:W-:Y:S02]  /*5bd0*/  LOP3.LUT R15, R8, 0x3fffffe, RZ, 0xc0, !PT ;  /* 0x03fffffe080f7812 */ /* 0x000fe400078ec0ff */
[----:B------:R-:W-:Y:S01]  /*5be0*/  SHF.R.S32.HI R13, RZ, 0x1, R8 ;  /* 0x00000001ff0d7819 */ /* 0x000fe20000011408 */
[----:B-1----:R-:W-:Y:S01]  /*5bf0*/  FMUL.FTZ R36, R11, R36 ;  /* 0x000000240b247220 */ /* 0x002fe20000410000 */
[----:B------:R-:W-:Y:S01]  /*5c00*/  @P2 MUFU.LG2 R9, R9 ;  /* 0x0000000900092308 */ /* 0x000fe20000000c00 */
[----:B------:R-:W-:Y:S01]  /*5c10*/  IMAD.IADD R4, R4, 0x1, -R15 ;  /* 0x0000000104047824 */ /* 0x000fe200078e0a0f */
[----:B------:R-:W-:Y:S01]  /*5c20*/  SHF.L.U32 R8, R13, 0x6, RZ ;  /* 0x000000060d087819 */ /* 0x000fe200000006ff */
[----:B------:R-:W-:Y:S01]  /*5c30*/  FMUL.FTZ R37, R11, R37 ;  /* 0x000000250b257220 */ /* 0x000fe20000410000 */
[----:B------:R-:W-:Y:S01]  /*5c40*/  LOP3.LUT P0, RZ, R13, 0x2, RZ, 0xc0, !PT ;  /* 0x000000020dff7812 */ /* 0x000fe2000780c0ff */
[----:B------:R-:W-:Y:S01]  /*5c50*/  FMUL.FTZ R40, R11, R40 ;  /* 0x000000280b287220 */ /* 0x000fe20000410000 */
[----:B------:R-:W-:Y:S01]  /*5c60*/  LOP3.LUT R8, R8, 0xc0, RZ, 0xc0, !PT ;  /* 0x000000c008087812 */ /* 0x000fe200078ec0ff */
[----:B--2---:R-:W-:Y:S01]  /*5c70*/  FMUL.FTZ R39, R12, R39 ;  /* 0x000000270c277220 */ /* 0x004fe20000410000 */
[----:B------:R-:W-:Y:S01]  /*5c80*/  LEA R4, R4, R5, 0x4 ;  /* 0x0000000504047211 */ /* 0x000fe200078e20ff */
[----:B------:R-:W-:Y:S01]  /*5c90*/  FMUL.FTZ R38, R12, R38 ;  /* 0x000000260c267220 */ /* 0x000fe20000410000 */
[----:B------:R-:W-:Y:S01]  /*5ca0*/  LOP3.LUT R5, R13, 0x1, RZ, 0xc0, !PT ;  /* 0x000000010d057812 */ /* 0x000fe200078ec0ff */
[----:B------:R-:W-:Y:S01]  /*5cb0*/  FMUL.FTZ R41, R11, R41 ;  /* 0x000000290b297220 */ /* 0x000fe20000410000 */
[----:B------:R-:W-:Y:S01]  /*5cc0*/  LEA.HI R15, R8, R8, RZ, 0x1d ;  /* 0x00000008080f7211 */ /* 0x000fe200078fe8ff */
[C---:B------:R-:W-:Y:S01]  /*5cd0*/  FMUL.FTZ R43, R12.reuse, R43 ;  /* 0x0000002b0c2b7220 */ /* 0x040fe20000410000 */
[----:B------:R-:W-:Y:S01]  /*5ce0*/  ISETP.NE.U32.AND P1, PT, R5, 0x1, PT ;  /* 0x000000010500780c */ /* 0x000fe20003f25070 */
[----:B------:R-:W-:Y:S01]  /*5cf0*/  FMUL.FTZ R42, R12, R42 ;  /* 0x0000002a0c2a7220 */ /* 0x000fe20000410000 */
[----:B------:R-:W-:Y:S01]  /*5d00*/  LEA R4, R4, R15, 0x1 ;  /* 0x0000000f04047211 */ /* 0x000fe200078e08ff */
[----:B------:R-:W-:Y:S01]  /*5d10*/  FMUL.FTZ R44, R11, R44 ;  /* 0x0000002c0b2c7220 */ /* 0x000fe20000410000 */
[----:B------:R-:W-:Y:S01]  /*5d20*/  F2FP.PACK_AB R36, R37, R36 ;  /* 0x000000242524723e */ /* 0x000fe200000000ff */
[----:B------:R-:W-:Y:S01]  /*5d30*/  FMUL.FTZ R45, R11, R45 ;  /* 0x0000002d0b2d7220 */ /* 0x000fe20000410000 */
[----:B------:R-:W-:Y:S01]  /*5d40*/  F2FP.PACK_AB R38, R39, R38 ;  /* 0x000000262726723e */ /* 0x000fe200000000ff */
[----:B------:R-:W-:Y:S01]  /*5d50*/  IMAD.SHL.U32 R5, R4, 0x2, RZ ;  /* 0x0000000204057824 */ /* 0x000fe200078e00ff */
[----:B------:R-:W-:Y:S01]  /*5d60*/  MOV R4, 0x20 ;  /* 0x0000002000047802 */ /* 0x000fe20000000f00 */
[C---:B------:R-:W-:Y:S01]  /*5d70*/  FMUL.FTZ R47, R12.reuse, R47 ;  /* 0x0000002f0c2f7220 */ /* 0x040fe20000410000 */
[----:B------:R-:W-:Y:S01]  /*5d80*/  F2FP.PACK_AB R40, R41, R40 ;  /* 0x000000282928723e */ /* 0x000fe200000000ff */
[----:B------:R-:W-:Y:S01]  /*5d90*/  FMUL.FTZ R46, R12, R46 ;  /* 0x0000002e0c2e7220 */ /* 0x000fe20000410000 */
[----:B------:R-:W-:Y:S01]  /*5da0*/  IADD3 R13, R5, -0x10, RZ ;  /* 0xfffffff0050d7810 */ /* 0x000fe20007ffe0ff */
[C---:B------:R-:W-:Y:S01]  /*5db0*/  FMUL.FTZ R48, R11.reuse, R48 ;  /* 0x000000300b307220 */ /* 0x040fe20000410000 */
[----:B------:R-:W-:Y:S01]  /*5dc0*/  SEL R4, R4, 0xffffffe0, !P0 ;  /* 0xffffffe004047807 */ /* 0x000fe20004000000 */
[----:B------:R-:W-:Y:S01]  /*5dd0*/  FMUL.FTZ R49, R11, R49 ;  /* 0x000000310b317220 */ /* 0x000fe20000410000 */
[----:B------:R-:W-:Y:S01]  /*5de0*/  @P1 IADD3 R13, R5, 0x10, RZ ;  /* 0x00000010050d1810 */ /* 0x000fe20007ffe0ff */
[C---:B------:R-:W-:Y:S01]  /*5df0*/  FMUL.FTZ R51, R12.reuse, R51 ;  /* 0x000000330c337220 */ /* 0x040fe20000410000 */
[----:B------:R-:W-:Y:S01]  /*5e00*/  F2FP.PACK_AB R42, R43, R42 ;  /* 0x0000002a2b2a723e */ /* 0x000fe200000000ff */
[C---:B------:R-:W-:Y:S01]  /*5e10*/  FMUL.FTZ R50, R12.reuse, R50 ;  /* 0x000000320c327220 */ /* 0x040fe20000410000 */
[----:B------:R-:W-:Y:S01]  /*5e20*/  F2FP.PACK_AB R44, R45, R44 ;  /* 0x0000002c2d2c723e */ /* 0x000fe200000000ff */
[----:B------:R-:W-:Y:S01]  /*5e30*/  FMUL.FTZ R52, R11, R52 ;  /* 0x000000340b347220 */ /* 0x000fe20000410000 */
[----:B------:R-:W-:Y:S01]  /*5e40*/  F2FP.PACK_AB R46, R47, R46 ;  /* 0x0000002e2f2e723e */ /* 0x000fe200000000ff */
[----:B------:R-:W-:Y:S01]  /*5e50*/  FMUL.FTZ R53, R11, R53 ;  /* 0x000000350b357220 */ /* 0x000fe20000410000 */
[----:B------:R-:W-:Y:S01]  /*5e60*/  IADD3 R15, R5, R4, RZ ;  /* 0x00000004050f7210 */ /* 0x000fe20007ffe0ff */
[C---:B------:R-:W-:Y:S01]  /*5e70*/  FMUL.FTZ R55, R12.reuse, R55 ;  /* 0x000000370c377220 */ /* 0x040fe20000410000 */
[----:B------:R-:W-:Y:S01]  /*5e80*/  F2FP.PACK_AB R48, R49, R48 ;  /* 0x000000303130723e */ /* 0x000fe200000000ff */
[----:B------:R-:W-:Y:S01]  /*5e90*/  FMUL.FTZ R54, R12, R54 ;  /* 0x000000360c367220 */ /* 0x000fe20000410000 */
[----:B------:R-:W-:Y:S01]  /*5ea0*/  F2FP.PACK_AB R50, R51, R50 ;  /* 0x000000323332723e */ /* 0x000fe200000000ff */
[C---:B------:R-:W-:Y:S01]  /*5eb0*/  FMUL.FTZ R56, R11.reuse, R56 ;  /* 0x000000380b387220 */ /* 0x040fe20000410000 */
[----:B------:R-:W-:Y:S01]  /*5ec0*/  IADD3 R37, R4, R13, RZ ;  /* 0x0000000d04257210 */ /* 0x000fe20007ffe0ff */
[----:B------:R-:W-:Y:S01]  /*5ed0*/  FMUL.FTZ R57, R11, R57 ;  /* 0x000000390b397220 */ /* 0x000fe20000410000 */
[----:B------:R-:W-:Y:S01]  /*5ee0*/  F2FP.PACK_AB R52, R53, R52 ;  /* 0x000000343534723e */ /* 0x000fe200000000ff */
[C---:B------:R-:W-:Y:S01]  /*5ef0*/  FMUL.FTZ R59, R12.reuse, R59 ;  /* 0x0000003b0c3b7220 */ /* 0x040fe20000410000 */
[----:B------:R-:W-:Y:S01]  /*5f00*/  F2FP.PACK_AB R54, R55, R54 ;  /* 0x000000363736723e */ /* 0x000fe200000000ff */
        /* <DEDUP_REMOVED lines=49> */
[----:B------:R-:W-:Y:S01]  /*6220*/  STS [R13+0x1200], R58 ;  /* 0x0012003a0d007388 */ /* 0x000fe20000000800 */
[----:B------:R-:W-:-:S02]  /*6230*/  ISETP.NE.AND P0, PT, RZ, UR4, PT ;  /* 0x00000004ff007c0c */ /* 0x000fc4000bf05270 */
[----:B------:R-:W-:Y:S01]  /*6240*/  F2FP.PACK_AB R11, R11, R80 ;  /* 0x000000500b0b723e */ /* 0x000fe200000000ff */
[----:B------:R-:W-:Y:S01]  /*6250*/  STS [R15+0x1000], R60 ;  /* 0x0010003c0f007388 */ /* 0x000fe20000000800 */
[----:B------:R-:W-:Y:S02]  /*6260*/  F2FP.PACK_AB R83, R83, R12 ;  /* 0x0000000c5353723e */ /* 0x000fe400000000ff */
[----:B------:R-:W-:Y:S01]  /*6270*/  LOP3.LUT P1, RZ, R7, 0x3, RZ, 0xc0, !PT ;  /* 0x0000000307ff7812 */ /* 0x000fe2000782c0ff */
[----:B------:R-:W-:Y:S01]  /*6280*/  STS [R15+0x1200], R62 ;  /* 0x0012003e0f007388 */ /* 0x000fe20000000800 */
[----:B------:R-:W-:-:S03]  /*6290*/  MOV R7, 0x7f800000 ;  /* 0x7f80000000077802 */ /* 0x000fc60000000f00 */
        /* <DEDUP_REMOVED lines=10> */
[----:B------:R-:W-:Y:S06]  /*6340*/  BAR.SYNC.DEFER_BLOCKING 0x0 ;  /* 0x0000000000007b1d */ /* 0x000fec0000010000 */
[----:B------:R-:W3:Y:S04]  /*6350*/  S2R R4, SR_CTAID.Z ;  /* 0x0000000000047919 */ /* 0x000ee80000002700 */
[----:B------:R-:W4:Y:S01]  /*6360*/  S2R R8, SR_CTAID.Y ;  /* 0x0000000000087919 */ /* 0x000f220000002600 */
[----:B-1----:R-:W-:-:S02]  /*6370*/  @P3 FMUL.FTZ R11, R10, 0.69314718246459960938 ;  /* 0x3f3172180a0b3820 */ /* 0x002fc40000410000 */
[----:B--2---:R-:W-:Y:S02]  /*6380*/  @P2 FMUL.FTZ R37, R9, 0.69314718246459960938 ;  /* 0x3f31721809252820 */ /* 0x004fe40000410000 */
[----:B------:R-:W-:Y:S01]  /*6390*/  @P3 FFMA.FTZ R6, R2, c[0x0][0x238], R11 ;  /* 0x00008e0002063a23 */ /* 0x000fe2000001000b */
[----:B------:R1:W2:Y:S01]  /*63a0*/  LDS.128 R28, [R124] ;  /* 0x000000007c1c7984 */ /* 0x0002a20000000c00 */
[----:B------:R-:W-:-:S03]  /*63b0*/  @P2 FFMA.FTZ R7, R0, c[0x0][0x238], R37 ;  /* 0x00008e0000072a23 */ /* 0x000fc60000010025 */
[----:B------:R1:W1:Y:S01]  /*63c0*/  LDS.128 R24, [R124+0x800] ;  /* 0x000800007c187984 */ /* 0x0002620000000c00 */
[----:B---3--:R-:W-:-:S03]  /*63d0*/  @P0 IMAD R5, R4, c[0x0][0x234], RZ ;  /* 0x00008d0004050a24 */ /* 0x008fc600078e02ff */
[----:B------:R3:W1:Y:S01]  /*63e0*/  LDS.128 R20, [R124+0x1000] ;  /* 0x001000007c147984 */ /* 0x0006620000000c00 */
[----:B----4-:R-:W-:-:S03]  /*63f0*/  @!P0 IMAD R9, R8, c[0x0][0x1c0], R4 ;  /* 0x0000700008098a24 */ /* 0x010fc600078e0204 */
[----:B------:R3:W4:Y:S01]  /*6400*/  LDS.128 R16, [R124+0x1800] ;  /* 0x001800007c107984 */ /* 0x0007220000000c00 */
[----:B------:R-:W-:Y:S02]  /*6410*/  @P0 IMAD R5, R8, c[0x0][0x214], R5 ;  /* 0x0000850008050a24 */ /* 0x000fe400078e0205 */
[----:B------:R-:W-:Y:S01]  /*6420*/  @!P0 IMAD R5, R9, c[0x0][0x214], RZ ;  /* 0x0000850009058a24 */ /* 0x000fe200078e02ff */
        /* <DEDUP_REMOVED lines=17> */
.L_x_4787:
[----:B------:R-:W-:Y:S05]  /*6540*/  BSYNC B0 ;  /* 0x0000000000007941 */ /* 0x000fea0003800000 */
.L_x_4786:
[----:B------:R-:W5:Y:S01]  /*6550*/  S2R R5, SR_CTAID.X ;  /* 0x0000000000057919 */ /* 0x000f620000002500 */
[----:B------:R-:W-:Y:S02]  /*6560*/  SHF.R.S32.HI R127, RZ, 0x1f, R126 ;  /* 0x0000001fff7f7819 */ /* 0x000fe4000001147e */
[----:B------:R-:W-:Y:S02]  /*6570*/  SHF.R.S32.HI R0, RZ, 0x1f, R8 ;  /* 0x0000001fff007819 */ /* 0x000fe40000011408 */
[----:B-----5:R-:W-:-:S04]  /*6580*/  SHF.L.U32 R5, R5, 0x6, RZ ;  /* 0x0000000605057819 */ /* 0x020fc800000006ff */
[----:B------:R-:W-:Y:S01]  /*6590*/  SHF.R.S32.HI R2, RZ, 0x1f, R5 ;  /* 0x0000001fff027819 */ /* 0x000fe20000011405 */
[----:B---3--:R-:W-:-:S04]  /*65a0*/  IMAD.WIDE.U32 R6, R5, c[0x0][0x1e8], R126 ;  /* 0x00007a0005067a25 */ /* 0x008fc800078e007e */
[----:B------:R-:W-:-:S04]  /*65b0*/  IMAD R2, R2, c[0x0][0x1e8], RZ ;  /* 0x00007a0002027a24 */ /* 0x000fc800078e02ff */
[----:B------:R-:W-:Y:S02]  /*65c0*/  IMAD R2, R5, c[0x0][0x1ec], R2 ;  /* 0x00007b0005027a24 */ /* 0x000fe400078e0202 */
[----:B------:R-:W-:Y:S01]  /*65d0*/  IMAD R5, R0, c[0x0][0x1e0], RZ ;  /* 0x0000780000057a24 */ /* 0x000fe200078e02ff */
[----:B------:R-:W-:Y:S02]  /*65e0*/  SHF.R.S32.HI R0, RZ, 0x1f, R4 ;  /* 0x0000001fff007819 */ /* 0x000fe40000011404 */
[----:B------:R-:W-:Y:S01]  /*65f0*/  IADD3 R7, R2, R7, RZ ;  /* 0x0000000702077210 */ /* 0x000fe20007ffe0ff */
[----:B------:R-:W-:-:S04]  /*6600*/  IMAD R5, R8, c[0x0][0x1e4], R5 ;  /* 0x0000790008057a24 */ /* 0x000fc800078e0205 */
[----:B------:R-:W-:-:S04]  /*6610*/  IMAD.WIDE.U32 R8, R8, c[0x0][0x1e0], R6 ;  /* 0x0000780008087a25 */ /* 0x000fc800078e0006 */
[----:B------:R-:W-:Y:S01]  /*6620*/  IMAD R7, R0, c[0x0][0x1f0], RZ ;  /* 0x00007c0000077a24 */ /* 0x000fe200078e02ff */
[----:B------:R-:W-:Y:S01]  /*6630*/  SHF.R.S32.HI R0, RZ, 0x1f, R3 ;  /* 0x0000001fff007819 */ /* 0x000fe20000011403 */
[----:B------:R-:W-:Y:S02]  /*6640*/  IMAD.IADD R9, R5, 0x1, R9 ;  /* 0x0000000105097824 */ /* 0x000fe400078e0209 */
[C---:B------:R-:W-:Y:S02]  /*6650*/  IMAD R7, R4.reuse, c[0x0][0x1f4], R7 ;  /* 0x00007d0004077a24 */ /* 0x040fe400078e0207 */
[----:B------:R-:W-:-:S04]  /*6660*/  IMAD.WIDE.U32 R4, R4, c[0x0][0x1f0], R8 ;  /* 0x00007c0004047a25 */ /* 0x000fc800078e0008 */
[----:B------:R-:W-:Y:S01]  /*6670*/  IMAD R0, R0, c[0x0][0x1e8], RZ ;  /* 0x00007a0000007a24 */ /* 0x000fe200078e02ff */
[----:B------:R-:W-:-:S03]  /*6680*/  IADD3 R5, R7, R5, RZ ;  /* 0x0000000507057210 */ /* 0x000fc60007ffe0ff */
[C---:B------:R-:W-:Y:S02]  /*6690*/  IMAD R0, R3.reuse, c[0x0][0x1ec], R0 ;  /* 0x00007b0003007a24 */ /* 0x040fe400078e0200 */
[----:B------:R-:W-:Y:S01]  /*66a0*/  IMAD.WIDE.U32 R4, R3, c[0x0][0x1e8], R4 ;  /* 0x00007a0003047a25 */ /* 0x000fe200078e0004 */
[----:B------:R-:W-:-:S03]  /*66b0*/  MOV R3, c[0x0][0x1e8] ;  /* 0x00007a0000037a02 */ /* 0x000fc60000000f00 */
[----:B------:R-:W-:Y:S01]  /*66c0*/  IMAD.IADD R2, R0, 0x1, R5 ;  /* 0x0000000100027824 */ /* 0x000fe200078e0205 */
[C---:B------:R-:W-:Y:S02]  /*66d0*/  LEA R6, P0, R4.reuse, c[0x0][0x1d0], 0x1 ;  /* 0x0000740004067a11 */ /* 0x040fe400078008ff */
[----:B------:R-:W-:Y:S02]  /*66e0*/  MOV R0, c[0x0][0x1ec] ;  /* 0x00007b0000007a02 */ /* 0x000fe40000000f00 */
[----:B------:R-:W-:Y:S02]  /*66f0*/  LEA.HI.X R7, R4, c[0x0][0x1d4], R2, 0x1, P0 ;  /* 0x0000750004077a11 */ /* 0x000fe400000f0c02 */
[----:B------:R-:W-:-:S03]  /*6700*/  LEA R2, P0, R3, R6, 0x6 ;  /* 0x0000000603027211 */ /* 0x000fc600078030ff */
[----:B--2---:R-:W-:Y:S01]  /*6710*/  STG.E.128 [R6.64], R28 ;  /* 0x0000001c06007986 */ /* 0x004fe2000c101d0a */
[----:B------:R-:W-:-:S03]  /*6720*/  LEA.HI.X R3, R3, R7, R0, 0x6, P0 ;  /* 0x0000000703037211 */ /* 0x000fc600000f3400 */
[----:B-1----:R-:W-:Y:S04]  /*6730*/  STG.E.128 [R6.64+0x40], R20 ;  /* 0x0000401406007986 */ /* 0x002fe8000c101d0a */
[----:B------:R-:W-:Y:S04]  /*6740*/  STG.E.128 [R6.64+0x80], R12 ;  /* 0x0000800c06007986 */ /* 0x000fe8000c101d0a */
[----:B------:R-:W-:Y:S04]  /*6750*/  STG.E.128 [R2.64], R24 ;  /* 0x0000001802007986 */ /* 0x000fe8000c101d0a */
[----:B----4-:R-:W-:Y:S04]  /*6760*/  STG.E.128 [R2.64+0x40], R16 ;  /* 0x0000401002007986 */ /* 0x010fe8000c101d0a */
[----:B------:R-:W-:Y:S01]  /*6770*/  STG.E.128 [R2.64+0x80], R32 ;  /* 0x0000802002007986 */ /* 0x000fe2000c101d0a */
[----:B------:R-:W-:Y:S05]  /*6780*/  EXIT ;  /* 0x000000000000794d */ /* 0x000fea0003800000 */
.L_x_4788:
        /* <DEDUP_REMOVED lines=15> */
.L_x_6156:


//--------------------- .text._ZN5flash24flash_fwd_splitkv_kernelI23Flash_fwd_kernel_traitsILi96ELi64ELi64ELi4ELb0ELb0EN7cutlass6half_tE19Flash_kernel_traitsILi96ELi64ELi64ELi4ES3_EELb1ELb0ELb0ELb1ELb1ELb1ELb0ELb0EEEvNS_16Flash_fwd_paramsE --------------------------
	.section	.text._ZN5flash24flash_fwd_splitkv_kernelI23Flash_fwd_kernel_traitsILi96ELi64ELi64ELi4ELb0ELb0EN7cutlass6half_tE19Flash_kernel_traitsILi96ELi64ELi64ELi4ES3_EELb1ELb0ELb0ELb1ELb1ELb1ELb0ELb0EEEvNS_16Flash_fwd_paramsE,"ax",@progbits
	.sectioninfo	@"SHI_REGISTERS=168"
	.align	128
        .global         _ZN5flash24flash_fwd_splitkv_kernelI23Flash_fwd_kernel_traitsILi96ELi64ELi64ELi4ELb0ELb0EN7cutlass6half_tE19Flash_kernel_traitsILi96ELi64ELi64ELi4ES3_EELb1ELb0ELb0ELb1ELb1ELb1ELb0ELb0EEEvNS_16Flash_fwd_paramsE
        .type           _ZN5flash24flash_fwd_splitkv_kernelI23Flash_fwd_kernel_traitsILi96ELi64ELi64ELi4ELb0ELb0EN7cutlass6half_tE19Flash_kernel_traitsILi96ELi64ELi64ELi4ES3_EELb1ELb0ELb0ELb1ELb1ELb1ELb0ELb0EEEvNS_16Flash_fwd_paramsE,@function
        .size           _ZN5flash24flash_fwd_splitkv_kernelI23Flash_fwd_kernel_traitsILi96ELi64ELi64ELi4ELb0ELb0EN7cutlass6half_tE19Flash_kernel_traitsILi96ELi64ELi64ELi4ES3_EELb1ELb0ELb0ELb1ELb1ELb1ELb0ELb0EEEvNS_16Flash_fwd_paramsE,(.L_x_6157 - _ZN5flash24flash_fwd_splitkv_kernelI23Flash_fwd_kernel_traitsILi96ELi64ELi64ELi4ELb0ELb0EN7cutlass6half_tE19Flash_kernel_traitsILi96ELi64ELi64ELi4ES3_EELb1ELb0ELb0ELb1ELb1ELb1ELb0ELb0EEEvNS_16Flash_fwd_paramsE)
        .other          _ZN5flash24flash_fwd_splitkv_kernelI23Flash_fwd_kernel_traitsILi96ELi64ELi64ELi4ELb0ELb0EN7cutlass6half_tE19Flash_kernel_traitsILi96ELi64ELi64ELi4ES3_EELb1ELb0ELb0ELb1ELb1ELb1ELb0ELb0EEEvNS_16Flash_fwd_paramsE,@"STO_CUDA_ENTRY STV_DEFAULT"
_ZN5flash24flash_fwd_splitkv_kernelI23Flash_fwd_kernel_traitsILi96ELi64ELi64ELi4ELb0ELb0EN7cutlass6half_tE19Flash_kernel_traitsILi96ELi64ELi64ELi4ES3_EELb1ELb0ELb0ELb1ELb1ELb1ELb0ELb0EEEvNS_16Flash_fwd_paramsE:
.text._ZN5flash24flash_fwd_splitkv_kernelI23Flash_fwd_kernel_traitsILi96ELi64ELi64ELi4ELb0ELb0EN7cutlass6half_tE19Flash_kernel_traitsILi96ELi64ELi64ELi4ES3_EELb1ELb0ELb0ELb1ELb1ELb1ELb0ELb0EEEvNS_16Flash_fwd_paramsE:
        /* <DEDUP_REMOVED lines=103> */
.L_x_4789:
        /* <DEDUP_REMOVED lines=19> */
.L_x_4790:
        /* <DEDUP_REMOVED lines=66> */
[----:B------:R-:W-:Y:S01]  /*0bc0*/  IMAD.MOV.U32 R22, RZ, RZ, R8 ;  /* 0x000000ffff167224 */ /* 0x000fe200078e0008 */
[----:B------:R-:W-:Y:S01]  /*0bd0*/  IADD3 R25, R25, R7, RZ ;  /* 0x0000000719197210 */ /* 0x000fe20007ffe0ff */
[----:B------:R-:W-:-:S04]  /*0be0*/  IMAD R7, R3, c[0x0][0x1b0], RZ ;  /* 0x00006c0003077a24 */ /* 0x000fc800078e02ff */
[C---:B------:R-:W-:Y:S02]  /*0bf0*/  IMAD R7, R6.reuse, c[0x0][0x1b4], R7 ;  /* 0x00006d0006077a24 */ /* 0x040fe400078e0207 */
[----:B------:R-:W-:-:S04]  /*0c00*/  IMAD.WIDE.U32 R24, R6, c[0x0][0x1b0], R24 ;  /* 0x00006c0006187a25 */ /* 0x000fc800078e0018 */
[----:B------:R-:W-:Y:S01]  /*0c10*/  IMAD.IADD R7, R25, 0x1, R7 ;  /* 0x0000000119077824 */ /* 0x000fe200078e0207 */
[----:B------:R-:W-:Y:S05]  /*0c20*/  BRA `(.L_x_4792) ;  /* 0x0000034000007947 */ /* 0x000fea0003800000 */
.L_x_4791:
        /* <DEDUP_REMOVED lines=42> */
[----:B------:R-:W-:-:S02]  /*0ed0*/  IADD3 R15, R15, R4, RZ ;  /* 0x000000040f0f7210 */ /* 0x000fc40007ffe0ff */
[----:B------:R-:W-:Y:S01]  /*0ee0*/  MOV R8, R16 ;  /* 0x0000001000087202 */ /* 0x000fe20000000f00 */
[----:B------:R-:W-:Y:S02]  /*0ef0*/  IMAD R7, R3, c[0x0][0x1b0], RZ ;  /* 0x00006c0003077a24 */ /* 0x000fe400078e02ff */
[----:B------:R-:W-:-:S04]  /*0f00*/  IMAD.WIDE.U32 R24, R6, c[0x0][0x1b0], R14 ;  /* 0x00006c0006187a25 */ /* 0x000fc800078e000e */
[----:B------:R-:W-:-:S04]  /*0f10*/  IMAD.WIDE.U32 R8, R0, c[0x0][0x188], R8 ;  /* 0x0000620000087a25 */ /* 0x000fc800078e0008 */
[----:B------:R-:W-:Y:S01]  /*0f20*/  IMAD R7, R6, c[0x0][0x1b4], R7 ;  /* 0x00006d0006077a24 */ /* 0x000fe200078e0207 */
[----:B------:R-:W-:Y:S01]  /*0f30*/  MOV R22, R8 ;  /* 0x0000000800167202 */ /* 0x000fe20000000f00 */
[----:B------:R-:W-:-:S03]  /*0f40*/  IMAD R23, R0, c[0x0][0x18c], R23 ;  /* 0x0000630000177a24 */ /* 0x000fc600078e0217 */
[----:B------:R-:W-:Y:S01]  /*0f50*/  IADD3 R7, R25, R7, RZ ;  /* 0x0000000719077210 */ /* 0x000fe20007ffe0ff */
[----:B------:R-:W-:Y:S02]  /*0f60*/  IMAD.IADD R23, R9, 0x1, R23 ;  /* 0x0000000109177824 */ /* 0x000fe400078e0217 */
.L_x_4792:
[----:B------:R-:W-:Y:S01]  /*0f70*/  SHF.R.S32.HI R101, RZ, 0x1f, R100 ;  /* 0x0000001fff657819 */ /* 0x000fe20000011464 */
[----:B------:R-:W-:Y:S02]  /*0f80*/  IMAD R3, R3, c[0x0][0x1b8], RZ ;  /* 0x00006e0003037a24 */ /* 0x000fe400078e02ff */
[----:B------:R-:W-:Y:S01]  /*0f90*/  IMAD.MOV.U32 R123, RZ, RZ, 0x6 ;  /* 0x00000006ff7b7424 */ /* 0x000fe200078e00ff */
[CC--:B------:R-:W-:Y:S01]  /*0fa0*/  LEA.HI R27, R101.reuse, R100.reuse, RZ, 0x2 ;  /* 0x00000064651b7211 */ /* 0x0c0fe200078f10ff */
[----:B------:R-:W-:Y:S01]  /*0fb0*/  IMAD R3, R6, c[0x0][0x1bc], R3 ;  /* 0x00006f0006037a24 */ /* 0x000fe200078e0203 */
[-C--:B------:R-:W-:Y:S02]  /*0fc0*/  LEA.HI R9, R101, R100.reuse, RZ, 0x3 ;  /* 0x0000006465097211 */ /* 0x080fe400078f18ff */
[----:B------:R-:W-:Y:S02]  /*0fd0*/  LOP3.LUT R17, R27, 0xfffffffc, RZ, 0xc0, !PT ;  /* 0xfffffffc1b117812 */ /* 0x000fe400078ec0ff */
[----:B------:R-:W-:-:S02]  /*0fe0*/  LEA.HI R21, R101, R100, RZ, 0x4 ;  /* 0x0000006465157211 */ /* 0x000fc400078f20ff */
[----:B------:R-:W-:Y:S01]  /*0ff0*/  SHF.R.S32.HI R15, RZ, 0x3, R9 ;  /* 0x00000003ff0f7819 */ /* 0x000fe20000011409 */
[----:B------:R-:W-:Y:S01]  /*1000*/  IMAD.IADD R126, R100, 0x1, -R17 ;  /* 0x00000001647e7824 */ /* 0x000fe200078e0a11 */
[----:B------:R-:W-:Y:S02]  /*1010*/  SHF.R.S32.HI R0, RZ, 0x4, R21 ;  /* 0x00000004ff007819 */ /* 0x000fe40000011415 */
[----:B------:R-:W-:Y:S01]  /*1020*/  SHF.R.S32.HI R18, RZ, 0x2, R27 ;  /* 0x00000002ff127819 */ /* 0x000fe2000001141b */
[----:B------:R-:W-:Y:S01]  /*1030*/  IMAD.SHL.U32 R126, R126, 0x8, RZ ;  /* 0x000000087e7e7824 */ /* 0x000fe200078e00ff */
[----:B------:R-:W-:Y:S01]  /*1040*/  LEA.HI R10, R21, R0, RZ, 0x1 ;  /* 0x00000000150a7211 */ /* 0x000fe200078f08ff */
[----:B------:R-:W-:Y:S01]  /*1050*/  IMAD.SHL.U32 R15, R15, 0x40, RZ ;  /* 0x000000400f0f7824 */ /* 0x000fe200078e00ff */
[----:B------:R-:W-:Y:S02]  /*1060*/  SHF.R.S32.HI R17, RZ, 0x1f, R30 ;  /* 0x0000001fff117819 */ /* 0x000fe4000001141e */
[----:B------:R-:W-:-:S02]  /*1070*/  SHF.R.S32.HI R127, RZ, 0x1f, R126 ;  /* 0x0000001fff7f7819 */ /* 0x000fc4000001147e */
[----:B------:R-:W-:Y:S01]  /*1080*/  IADD3 R24, P1, R126, R24, RZ ;  /* 0x000000187e187210 */ /* 0x000fe20007f3e0ff */
[----:B------:R-:W-:Y:S01]  /*1090*/  IMAD R17, R17, c[0x0][0x178], RZ ;  /* 0x00005e0011117a24 */ /* 0x000fe200078e02ff */
[----:B------:R-:W-:Y:S02]  /*10a0*/  LOP3.LUT R10, R10, 0xfffffffe, RZ, 0xc0, !PT ;  /* 0xfffffffe0a0a7812 */ /* 0x000fe400078ec0ff */
[----:B------:R-:W-:Y:S01]  /*10b0*/  LOP3.LUT R15, R15, 0xc0, RZ, 0xc0, !PT ;  /* 0x000000c00f0f7812 */ /* 0x000fe200078ec0ff */
[----:B------:R-:W-:Y:S01]  /*10c0*/  IMAD.X R25, R127, 0x1, R7, P1 ;  /* 0x000000017f197824 */ /* 0x000fe200008e0607 */
[----:B------:R-:W-:Y:S01]  /*10d0*/  LOP3.LUT R7, R9, 0xfffffff8, RZ, 0xc0, !PT ;  /* 0xfffffff809077812 */ /* 0x000fe200078ec0ff */
[----:B------:R-:W-:Y:S01]  /*10e0*/  IMAD.IADD R10, R0, 0x1, -R10 ;  /* 0x00000001000a7824 */ /* 0x000fe200078e0a0a */
[--C-:B------:R-:W-:Y:S01]  /*10f0*/  LOP3.LUT R0, R15, 0x18, R126.reuse, 0xf8, !PT ;  /* 0x000000180f007812 */ /* 0x100fe200078ef87e */
[----:B------:R-:W-:Y:S01]  /*1100*/  IMAD R17, R30, c[0x0][0x17c], R17 ;  /* 0x00005f001e117a24 */ /* 0x000fe200078e0211 */
[----:B------:R-:W-:Y:S01]  /*1110*/  LEA.HI R27, R27, R18, RZ, 0x1 ;  /* 0x000000121b1b7211 */ /* 0x000fe200078f08ff */
[----:B------:R-:W-:Y:S01]  /*1120*/  IMAD.IADD R16, R100, 0x1, -R7 ;  /* 0x0000000164107824 */ /* 0x000fe200078e0a07 */
[----:B------:R-:W-:Y:S01]  /*1130*/  SHF.R.U32.HI R15, RZ, 0x3, R15 ;  /* 0x00000003ff0f7819 */ /* 0x000fe2000001160f */
[----:B------:R-:W-:Y:S01]  /*1140*/  IMAD.WIDE.U32 R30, R30, c[0x0][0x178], R126 ;  /* 0x00005e001e1e7a25 */ /* 0x000fe200078e007e */
[----:B------:R-:W-:-:S02]  /*1150*/  LOP3.LUT R21, R21, 0xfffffff0, RZ, 0xc0, !PT ;  /* 0xfffffff015157812 */ /* 0x000fc400078ec0ff */
[----:B------:R-:W-:Y:S01]  /*1160*/  LEA.HI R4, R16, R16, RZ, 0x1 ;  /* 0x0000001010047211 */ /* 0x000fe200078f08ff */
[----:B------:R-:W-:Y:S01]  /*1170*/  IMAD.IADD R31, R31, 0x1, R17 ;  /* 0x000000011f1f7824 */ /* 0x000fe200078e0211 */
[----:B------:R-:W-:Y:S01]  /*1180*/  LEA.HI R101, R101, R100, RZ, 0x5 ;  /* 0x0000006465657211 */ /* 0x000fe200078f28ff */
[----:B------:R-:W-:Y:S01]  /*1190*/  IMAD.IADD R21, R100, 0x1, -R21 ;  /* 0x0000000164157824 */ /* 0x000fe200078e0a15 */
[----:B------:R-:W-:Y:S01]  /*11a0*/  LOP3.LUT R27, R27, 0x7fffffe, RZ, 0xc0, !PT ;  /* 0x07fffffe1b1b7812 */ /* 0x000fe200078ec0ff */
[----:B------:R-:W-:Y:S01]  /*11b0*/  IMAD.WIDE.U32 R30, R11, c[0x0][0x1a8], R30 ;  /* 0x00006a000b1e7a25 */ /* 0x000fe200078e001e */
[----:B------:R-:W-:Y:S02]  /*11c0*/  LOP3.LUT R15, R0, R15, RZ, 0x3c, !PT ;  /* 0x0000000f000f7212 */ /* 0x000fe400078e3cff */
[----:B------:R-:W-:Y:S01]  /*11d0*/  LOP3.LUT R7, R4, 0x3fffffe, RZ, 0xc0, !PT ;  /* 0x03fffffe04077812 */ /* 0x000fe200078ec0ff */
[----:B------:R-:W-:Y:S01]  /*11e0*/  IMAD.IADD R27, R18, 0x1, -R27 ;  /* 0x00000001121b7824 */ /* 0x000fe200078e0a1b */
[----:B------:R-:W-:Y:S01]  /*11f0*/  IADD3 R22, P0, R126, R22, RZ ;  /* 0x000000167e167210 */ /* 0x000fe20007f1e0ff */
[----:B------:R-:W-:Y:S01]  /*1200*/  IMAD.WIDE.U32 R24, R18, c[0x0][0x198], R24 ;  /* 0x0000660012187a25 */ /* 0x000fe200078e0018 */
[----:B------:R-:W-:-:S02]  /*1210*/  SHF.R.S32.HI R0, RZ, 0x1f, R11 ;  /* 0x0000001fff007819 */ /* 0x000fc4000001140b */
[----:B------:R-:W-:Y:S01]  /*1220*/  SHF.R.S32.HI R102, RZ, 0x5, R101 ;  /* 0x00000005ff667819 */ /* 0x000fe20000011465 */
[----:B------:R-:W-:Y:S01]  /*1230*/  IMAD.IADD R7, R16, 0x1, -R7 ;  /* 0x0000000110077824 */ /* 0x000fe200078e0a07 */
[----:B------:R-:W-:Y:S01]  /*1240*/  SHF.R.S32.HI R19, RZ, 0x1f, R18 ;  /* 0x0000001fff137819 */ /* 0x000fe20000011412 */
[----:B------:R-:W-:Y:S01]  /*1250*/  IMAD.X R23, R127, 0x1, R23, P0 ;  /* 0x000000017f177824 */ /* 0x000fe200000e0617 */
        /* <DEDUP_REMOVED lines=20> */
[----:B------:R-:W-:Y:S01]  /*13a0*/  IMAD R13, R18, c[0x0][0x19c], R13 ;  /* 0x00006700120d7a24 */ /* 0x000fe200078e020d */
[----:B------:R-:W-:Y:S01]  /*13b0*/  SHF.R.S32.HI R133, RZ, 0x1f, R101 ;  /* 0x0000001fff857819 */ /* 0x000fe20000011465 */
[----:B------:R-:W-:-:S03]  /*13c0*/  IMAD.WIDE.U32 R22, R6, c[0x0][0x1b8], R22 ;  /* 0x00006e0006167a25 */ /* 0x000fc600078e0016 */
[----:B------:R-:W-:Y:S01]  /*13d0*/  LEA.HI R133, R133, R102, RZ, 0x2 ;  /* 0x0000006685857211 */ /* 0x000fe200078f10ff */
[C---:B------:R-:W-:Y:S02]  /*13e0*/  IMAD R17, R28.reuse, c[0x0][0x194], R17 ;  /* 0x000065001c117a24 */ /* 0x040fe400078e0211 */
[----:B------:R-:W-:Y:S01]  /*13f0*/  IMAD.WIDE.U32 R28, R28, c[0x0][0x190], R30 ;  /* 0x000064001c1c7a25 */ /* 0x000fe200078e001e */
[----:B------:R-:W-:-:S03]  /*1400*/  LOP3.LUT R133, R133, 0xfffffffc, RZ, 0xc0, !PT ;  /* 0xfffffffc85857812 */ /* 0x000fc600078ec0ff */
        /* <DEDUP_REMOVED lines=44> */
[----:B------:R-:W-:Y:S01]  /*16d0*/  LOP3.LUT R7, R10, R7, RZ, 0x3c, !PT ;  /* 0x000000070a077212 */ /* 0x000fe200078e3cff */
[----:B------:R-:W-:Y:S01]  /*16e0*/  IMAD.MOV.U32 R3, RZ, RZ, 0x20 ;  /* 0x00000020ff037424 */ /* 0x000fe200078e00ff */
[----:B------:R-:W-:Y:S01]  /*16f0*/  LEA.HI.X R131, R22, c[0x0][0x174], R13, 0x1, P0 ;  /* 0x00005d0016837a11 */ /* 0x000fe200000f0c0d */
[----:B------:R3:W-:Y:S01]  /*1700*/  LDGSTS.E.BYPASS.LTC128B.128 [R124+0x4000], [R134.64+0x40] ;  /* 0x04000040867c7fae */ /* 0x0007e2000b901d4a */
[----:B------:R-:W-:Y:S01]  /*1710*/  SHF.L.U64.HI R123, R8, R123, c[0x0][0x1a4] ;  /* 0x00006900087b7619 */ /* 0x000fe2000001027b */
[----:B------:R-:W-:Y:S01]  /*1720*/  IMAD R103, R102, 0x10, R103 ;  /* 0x0000001066677824 */ /* 0x000fe200078e0267 */
[----:B------:R-:W-:Y:S01]  /*1730*/  LEA R8, P0, R8, R130, 0x6 ;  /* 0x0000008208087211 */ /* 0x000fe200078030ff */
[----:B------:R3:W-:Y:S01]  /*1740*/  LDGSTS.E.BYPASS.LTC128B.128 [R124+0x5000], [R134.64+0x80] ;  /* 0x05000080867c7fae */ /* 0x0007e2000b901d4a */
[----:B------:R-:W-:Y:S01]  /*1750*/  IMAD.IADD R133, R102, 0x1, -R133 ;  /* 0x0000000166857824 */ /* 0x000fe200078e0a85 */
[----:B-1----:R-:W-:-:S02]  /*1760*/  LOP3.LUT R16, R12, 0xc0, RZ, 0xc0, !PT ;  /* 0x000000c00c107812 */ /* 0x002fc400078ec0ff */
[----:B------:R1:W-:Y:S01]  /*1770*/  LDGSTS.E.BYPASS.LTC128B.128 [R124+0x3800], [R14.64] ;  /* 0x038000000e7c7fae */ /* 0x0003e2000b901d4a */
[----:B------:R-:W-:Y:S01]  /*1780*/  IMAD.MOV.U32 R125, RZ, RZ, R131 ;  /* 0x000000ffff7d7224 */ /* 0x000fe200078e0083 */
[----:B------:R-:W-:Y:S02]  /*1790*/  LOP3.LUT R12, R16, 0x8, R9, 0xf8, !PT ;  /* 0x00000008100c7812 */ /* 0x000fe400078ef809 */
        /* <DEDUP_REMOVED lines=11> */
[----:B------:R-:W-:Y:S01]  /*1850*/  IMAD.SHL.U32 R104, R0, 0x2, RZ ;  /* 0x0000000200687824 */ /* 0x000fe200078e00ff */
[----:B------:R-:W-:Y:S01]  /*1860*/  SEL R4, R3, 0xffffffe0, !P1 ;  /* 0xffffffe003047807 */ /* 0x000fe20004800000 */
[----:B------:R-:W-:Y:S01]  /*1870*/  IMAD.SHL.U32 R121, R121, 0x2, RZ ;  /* 0x0000000279797824 */ /* 0x000fe200078e00ff */
[----:B------:R-:W-:Y:S01]  /*1880*/  SEL R3, R3, 0xffffffe0, !P0 ;  /* 0xffffffe003037807 */ /* 0x000fe20004000000 */
[----:B------:R-:W-:Y:S01]  /*1890*/  IMAD R98, R98, 0x20, R97 ;  /* 0x0000002062627824 */ /* 0x000fe200078e0261 */
[----:B------:R-:W-:Y:S01]  /*18a0*/  LEA R120, R0, 0x3000, 0x1 ;  /* 0x0000300000787811 */ /* 0x000fe200078e08ff */
[----:B------:R-:W-:Y:S02]  /*18b0*/  IMAD.IADD R119, R121, 0x1, R4 ;  /* 0x0000000179777824 */ /* 0x000fe400078e0204 */
[----:B------:R-:W-:-:S02]  /*18c0*/  IMAD.IADD R117, R7, 0x1, R98 ;  /* 0x0000000107757824 */ /* 0x000fc400078e0262 */
        /* <DEDUP_REMOVED lines=12> */
[----:B--2---:R-:W-:Y:S04]  /*1990*/  LDSM.16.M88.4 R16, [R121] ;  /* 0x000000007910783b */ /* 0x004fe80000000200 */
[----:B------:R-:W2:Y:S04]  /*19a0*/  LDSM.16.M88.4 R28, [R104+0x3000] ;  /* 0x00300000681c783b */ /* 0x000ea80000000200 */
[----:B------:R-:W-:Y:S04]  /*19b0*/  LDSM.16.M88.4 R80, [R119] ;  /* 0x000000007750783b */ /* 0x000fe80000000200 */
[----:B------:R-:W-:Y:S04]  /*19c0*/  LDSM.16.M88.4 R24, [R118] ;  /* 0x000000007618783b */ /* 0x000fe80000000200 */
[----:B------:R-:W5:Y:S04]  /*19d0*/  LDSM.16.M88.4 R48, [R104+0x3400] ;  /* 0x003400006830783b */ /* 0x000f680000000200 */
[----:B------:R-:W-:Y:S04]  /*19e0*/  LDSM.16.M88.4 R56, [R121+0x1000] ;  /* 0x001000007938783b */ /* 0x000fe80000000200 */
[----:B----4-:R-:W4:Y:S04]  /*19f0*/  LDSM.16.M88.4 R8, [R104+0x4000] ;  /* 0x004000006808783b */ /* 0x010f280000000200 */
[----:B-1----:R-:W1:Y:S04]  /*1a00*/  LDSM.16.M88.4 R12, [R118+0x400] ;  /* 0x00040000760c783b */ /* 0x002e680000000200 */
[----:B------:R-:W1:Y:S04]  /*1a10*/  LDSM.16.M88.4 R64, [R104+0x3800] ;  /* 0x003800006840783b */ /* 0x000e680000000200 */
[----:B------:R-:W-:Y:S04]  /*1a20*/  LDSM.16.M88.4 R44, [R119+0x1000] ;  /* 0x00100000772c783b */ /* 0x000fe80000000200 */
[----:B------:R-:W1:Y:S01]  /*1a30*/  LDSM.16.M88.4 R32, [R118+0x1000] ;  /* 0x001000007620783b */ /* 0x000e620000000200 */
[C---:B--2---:R-:W-:Y:S03]  /*1a40*/  HMMA.16816.F32 R20, R16.reuse, R28, RZ ;  /* 0x0000001c1014723c */ /* 0x044fe600000018ff */
[----:B------:R-:W2:Y:S04]  /*1a50*/  LDSM.16.M88.4 R92, [R104+0x4400] ;  /* 0x00440000685c783b */ /* 0x000ea80000000200 */
[----:B------:R-:W1:Y:S01]  /*1a60*/  LDSM.16.M88.4 R76, [R118+0x800] ;  /* 0x00080000764c783b */ /* 0x000e620000000200 */
[C---:B------:R-:W-:Y:S03]  /*1a70*/  HMMA.16816.F32 R28, R16.reuse, R30, RZ ;  /* 0x0000001e101c723c */ /* 0x040fe600000018ff */
[----:B------:R-:W-:Y:S04]  /*1a80*/  LDSM.16.M88.4 R88, [R104+0x5000] ;  /* 0x005000006858783b */ /* 0x000fe80000000200 */
[----:B------:R-:W-:Y:S01]  /*1a90*/  LDSM.16.M88.4 R84, [R104+0x3c00] ;  /* 0x003c00006854783b */ /* 0x000fe20000000200 */
[----:B-----5:R-:W-:Y:S03]  /*1aa0*/  HMMA.16816.F32 R36, R16, R48, RZ ;  /* 0x000000301024723c */ /* 0x020fe600000018ff */
[----:B------:R-:W-:Y:S04]  /*1ab0*/  LDSM.16.M88.4 R40, [R118+0x1400] ;  /* 0x001400007628783b */ /* 0x000fe80000000200 */
[----:B------:R-:W-:Y:S01]  /*1ac0*/  LDSM.16.M88.4 R52, [R104+0x4800] ;  /* 0x004800006834783b */ /* 0x000fe20000000200 */
[C---:B------:R-:W-:Y:S03]  /*1ad0*/  HMMA.16816.F32 R20, R80.reuse, R24, R20 ;  /* 0x000000185014723c */ /* 0x040fe60000001814 */
[----:B------:R-:W-:Y:S04]  /*1ae0*/  LDSM.16.M88.4 R72, [R118+0xc00] ;  /* 0x000c00007648783b */ /* 0x000fe80000000200 */
[----:B------:R-:W0:Y:S01]  /*1af0*/  LDGDEPBAR ;  /* 0x00000000000079af */ /* 0x000e220000000000 */
[----:B------:R-:W-:Y:S03]  /*1b00*/  HMMA.16816.F32 R28, R80, R26, R28 ;  /* 0x0000001a501c723c */ /* 0x000fe6000000181c */
[----:B------:R-:W-:Y:S05]  /*1b10*/  LDSM.16.M88.4 R24, [R118+0x2000] ;  /* 0x002000007618783b */ /* 0x000fea0000000200 */
[----:B------:R-:W-:Y:S08]  /*1b20*/  HMMA.16816.F32 R48, R16, R50, RZ ;  /* 0x000000321030723c */ /* 0x000ff000000018ff */
[C---:B----4-:R-:W-:Y:S08]  /*1b30*/  HMMA.16816.F32 R20, R56.reuse, R8, R20 ;  /* 0x000000083814723c */ /* 0x050ff00000001814 */
[----:B------:R-:W-:Y:S01]  /*1b40*/  HMMA.16816.F32 R28, R56, R10, R28 ;  /* 0x0000000a381c723c */ /* 0x000fe2000000181c */
[----:B------:R-:W-:Y:S07]  /*1b50*/  LDSM.16.M88.4 R8, [R119+0x2000] ;  /* 0x002000007708783b */ /* 0x000fee0000000200 */
[C---:B-1----:R-:W-:Y:S08]  /*1b60*/  HMMA.16816.F32 R36, R80.reuse, R12, R36 ;  /* 0x0000000c5024723c */ /* 0x042ff00000001824 */
[----:B------:R-:W-:Y:S01]  /*1b70*/  HMMA.16816.F32 R48, R80, R14, R48 ;  /* 0x0000000e5030723c */ /* 0x000fe20000001830 */
[----:B------:R-:W1:Y:S07]  /*1b80*/  LDSM.16.M88.4 R12, [R121+0x2000] ;  /* 0x00200000790c783b */ /* 0x000e6e0000000200 */
[----:B------:R-:W-:Y:S08]  /*1b90*/  HMMA.16816.F32 R68, R16, R64, RZ ;  /* 0x000000401044723c */ /* 0x000ff000000018ff */
[----:B------:R-:W-:Y:S08]  /*1ba0*/  HMMA.16816.F32 R20, R44, R32, R20 ;  /* 0x000000202c14723c */ /* 0x000ff00000001814 */
[----:B------:R-:W-:Y:S08]  /*1bb0*/  HMMA.16816.F32 R64, R16, R66, RZ ;  /* 0x000000421040723c */ /* 0x000ff000000018ff */
[----:B------:R-:W-:Y:S01]  /*1bc0*/  HMMA.16816.F32 R28, R44, R34, R28 ;  /* 0x000000222c1c723c */ /* 0x000fe2000000181c */
[----:B------:R-:W4:Y:S07]  /*1bd0*/  LDSM.16.M88.4 R32, [R104+0x5400] ;  /* 0x005400006820783b */ /* 0x000f2e0000000200 */
[----:B--2---:R-:W-:Y:S08]  /*1be0*/  HMMA.16816.F32 R36, R56, R92, R36 ;  /* 0x0000005c3824723c */ /* 0x004ff00000001824 */
[----:B------:R-:W-:Y:S08]  /*1bf0*/  HMMA.16816.F32 R68, R80, R76, R68 ;  /* 0x0000004c5044723c */ /* 0x000ff00000001844 */
[----:B-1----:R-:W-:Y:S08]  /*1c00*/  HMMA.16816.F32 R20, R12, R88, R20 ;  /* 0x000000580c14723c */ /* 0x002ff00000001814 */
[----:B------:R-:W-:Y:S08]  /*1c10*/  HMMA.16816.F32 R48, R56, R94, R48 ;  /* 0x0000005e3830723c */ /* 0x000ff00000001830 */
[----:B------:R-:W-:Y:S08]  /*1c20*/  HMMA.16816.F32 R60, R16, R84, RZ ;  /* 0x00000054103c723c */ /* 0x000ff000000018ff */
[----:B------:R-:W-:Y:S01]  /*1c30*/  HMMA.16816.F32 R64, R80, R78, R64 ;  /* 0x0000004e5040723c */ /* 0x000fe20000001840 */
[----:B------:R-:W1:Y:S07]  /*1c40*/  LDSM.16.M88.4 R76, [R118+0x1800] ;  /* 0x00180000764c783b */ /* 0x000e6e0000000200 */
[----:B------:R-:W-:Y:S08]  /*1c50*/  HMMA.16816.F32 R28, R12, R90, R28 ;  /* 0x0000005a0c1c723c */ /* 0x000ff0000000181c */
[----:B------:R-:W-:Y:S08]  /*1c60*/  HMMA.16816.F32 R36, R44, R40, R36 ;  /* 0x000000282c24723c */ /* 0x000ff00000001824 */
[----:B------:R-:W-:Y:S08]  /*1c70*/  HMMA.16816.F32 R68, R56, R52, R68 ;  /* 0x000000343844723c */ /* 0x000ff00000001844 */
[----:B------:R-:W-:Y:S08]  /*1c80*/  HMMA.16816.F32 R16, R16, R86, RZ ;  /* 0x000000561010723c */ /* 0x000ff000000018ff */
[----:B------:R-:W-:Y:S08]  /*1c90*/  HMMA.16816.F32 R20, R8, R24, R20 ;  /* 0x000000180814723c */ /* 0x000ff00000001814 */
[----:B------:R-:W-:Y:S01]  /*1ca0*/  HMMA.16816.F32 R48, R44, R42, R48 ;  /* 0x0000002a2c30723c */ /* 0x000fe20000001830 */
[----:B------:R-:W2:Y:S07]  /*1cb0*/  LDSM.16.M88.4 R40, [R104+0x4c00] ;  /* 0x004c00006828783b */ /* 0x000eae0000000200 */
[----:B------:R-:W-:Y:S01]  /*1cc0*/  HMMA.16816.F32 R84, R80, R72, R60 ;  /* 0x000000485054723c */ /* 0x000fe2000000183c */
[----:B------:R-:W5:Y:S07]  /*1cd0*/  LDSM.16.M88.4 R60, [R118+0x2400] ;  /* 0x00240000763c783b */ /* 0x000f6e0000000200 */
[----:B------:R-:W-:Y:S01]  /*1ce0*/  HMMA.16816.F32 R28, R8, R26, R28 ;  /* 0x0000001a081c723c */ /* 0x000fe2000000181c */
[----:B------:R-:W3:Y:S01]  /*1cf0*/  LDSM.16.M88.4 R24, [R104+0x5800] ;  /* 0x005800006818783b */ /* 0x000ee20000000200 */
[----:B------:R-:W-:-:S02]  /*1d00*/  FMUL.FTZ R0, R20, c[0x0][0x2ec] ;  /* 0x0000bb0014007a20 */ /* 0x000fc40000410000 */
[----:B------:R-:W-:Y:S02]  /*1d10*/  FMUL.FTZ R3, R21, c[0x0][0x2ec] ;  /* 0x0000bb0015037a20 */ /* 0x000fe40000410000 */
[----:B------:R-:W-:Y:S02]  /*1d20*/  FMUL.FTZ R52, R22, c[0x0][0x2ec] ;  /* 0x0000bb0016347a20 */ /* 0x000fe40000410000 */
[----:B----4-:R-:W-:Y:S01]  /*1d30*/  HMMA.16816.F32 R36, R12, R32, R36 ;  /* 0x000000200c24723c */ /* 0x010fe20000001824 */
[----:B------:R-:W-:Y:S01]  /*1d40*/  FMUL.FTZ R53, R23, c[0x0][0x2ec] ;  /* 0x0000bb0017357a20 */ /* 0x000fe20000410000 */
[----:B------:R-:W4:Y:S01]  /*1d50*/  MUFU.TANH R0, R0 ;  /* 0x0000000000007308 */ /* 0x000f220000002400 */
[----:B------:R-:W3:Y:S05]  /*1d60*/  LDSM.16.M88.4 R20, [R118+0x1c00] ;  /* 0x001c00007614783b */ /* 0x000eea0000000200 */
[----:B-1----:R-:W-:Y:S02]  /*1d70*/  HMMA.16816.F32 R68, R44, R76, R68 ;  /* 0x0000004c2c44723c */ /* 0x002fe40000001844 */
[----:B------:R-:W1:Y:S06]  /*1d80*/  MUFU.TANH R52, R52 ;  /* 0x0000003400347308 */ /* 0x000e6c0000002400 */
[----:B------:R-:W-:Y:S01]  /*1d90*/  HMMA.16816.F32 R16, R80, R74, R16 ;  /* 0x0000004a5010723c */ /* 0x000fe20000001810 */
[----:B------:R-:W-:Y:S01]  /*1da0*/  FMUL.FTZ R28, R28, c[0x0][0x2ec] ;  /* 0x0000bb001c1c7a20 */ /* 0x000fe20000410000 */
[----:B------:R-:W1:Y:S01]  /*1db0*/  MUFU.TANH R3, R3 ;  /* 0x0000000300037308 */ /* 0x000e620000002400 */
[----:B------:R-:W-:-:S05]  /*1dc0*/  FMUL.FTZ R29, R29, c[0x0][0x2ec] ;  /* 0x0000bb001d1d7a20 */ /* 0x000fca0000410000 */
[C---:B------:R-:W-:Y:S02]  /*1dd0*/  HMMA.16816.F32 R64, R56.reuse, R54, R64 ;  /* 0x000000363840723c */ /* 0x040fe40000001840 */
[----:B------:R-:W-:Y:S06]  /*1de0*/  MUFU.TANH R54, R29 ;  /* 0x0000001d00367308 */ /* 0x000fec0000002400 */
[----:B--2---:R-:W-:Y:S02]  /*1df0*/  HMMA.16816.F32 R84, R56, R40, R84 ;  /* 0x000000283854723c */ /* 0x004fe40000001854 */
[----:B------:R-:W2:Y:S05]  /*1e00*/  MUFU.TANH R53, R53 ;  /* 0x0000003500357308 */ /* 0x000eaa0000002400 */
[----:B------:R-:W-:Y:S01]  /*1e10*/  FMUL.FTZ R40, R30, c[0x0][0x2ec] ;  /* 0x0000bb001e287a20 */ /* 0x000fe20000410000 */
[----:B-----5:R-:W-:Y:S02]  /*1e20*/  HMMA.16816.F32 R36, R8, R60, R36 ;  /* 0x0000003c0824723c */ /* 0x020fe40000001824 */
[----:B------:R5:W1:Y:S06]  /*1e30*/  MUFU.TANH R60, R28 ;  /* 0x0000001c003c7308 */ /* 0x000a6c0000002400 */
[----:B---3--:R-:W-:Y:S02]  /*1e40*/  HMMA.16816.F32 R68, R12, R24, R68 ;  /* 0x000000180c44723c */ /* 0x008fe40000001844 */
[----:B------:R-:W3:Y:S05]  /*1e50*/  MUFU.TANH R40, R40 ;  /* 0x0000002800287308 */ /* 0x000eea0000002400 */
[----:B------:R-:W-:Y:S01]  /*1e60*/  FMUL.FTZ R24, R31, c[0x0][0x2ec] ;  /* 0x0000bb001f187a20 */ /* 0x000fe20000410000 */
[----:B------:R-:W-:Y:S01]  /*1e70*/  HMMA.16816.F32 R16, R56, R42, R16 ;  /* 0x0000002a3810723c */ /* 0x000fe20000001810 */
[----:B-----5:R-:W5:Y:S04]  /*1e80*/  LDSM.16.M88.4 R28, [R104+0x5c00] ;  /* 0x005c0000681c783b */ /* 0x020f680000000200 */
[----:B------:R-:W1:Y:S03]  /*1e90*/  MUFU.TANH R24, R24 ;  /* 0x0000001800187308 */ /* 0x000e660000002400 */
[----:B------:R-:W-:Y:S01]  /*1ea0*/  HMMA.16816.F32 R64, R44, R78, R64 ;  /* 0x0000004e2c40723c */ /* 0x000fe20000001840 */
[----:B------:R-:W-:-:S02]  /*1eb0*/  FMUL.FTZ R25, R36, c[0x0][0x2ec] ;  /* 0x0000bb0024197a20 */ /* 0x000fc40000410000 */
[----:B------:R-:W-:Y:S02]  /*1ec0*/  FMUL.FTZ R36, R37, c[0x0][0x2ec] ;  /* 0x0000bb0025247a20 */ /* 0x000fe40000410000 */
[----:B------:R-:W-:Y:S02]  /*1ed0*/  FMUL.FTZ R37, R38, c[0x0][0x2ec] ;  /* 0x0000bb0026257a20 */ /* 0x000fe40000410000 */
[----:B------:R-:W-:Y:S01]  /*1ee0*/  FMUL.FTZ R38, R39, c[0x0][0x2ec] ;  /* 0x0000bb0027267a20 */ /* 0x000fe20000410000 */
[----:B------:R-:W-:Y:S01]  /*1ef0*/  HMMA.16816.F32 R48, R12, R34, R48 ;  /* 0x000000220c30723c */ /* 0x000fe20000001830 */
[----:B------:R-:W1:Y:S01]  /*1f00*/  LDSM.16.M88.4 R32, [R118+0x2800] ;  /* 0x002800007620783b */ /* 0x000e620000000200 */
[----:B------:R-:W1:Y:S06]  /*1f10*/  MUFU.TANH R36, R36 ;  /* 0x0000002400247308 */ /* 0x000e6c0000002400 */
[C---:B------:R-:W-:Y:S02]  /*1f20*/  HMMA.16816.F32 R84, R44.reuse, R20, R84 ;  /* 0x000000142c54723c */ /* 0x040fe40000001854 */
[----:B------:R-:W1:Y:S05]  /*1f30*/  MUFU.TANH R38, R38 ;  /* 0x0000002600267308 */ /* 0x000e6a0000002400 */
[----:B------:R-:W-:Y:S01]  /*1f40*/  LOP3.LUT R21, R101, 0xffffffe0, RZ, 0xc0, !PT ;  /* 0xffffffe065157812 */ /* 0x000fe200078ec0ff */
[----:B------:R-:W-:Y:S02]  /*1f50*/  HMMA.16816.F32 R16, R44, R22, R16 ;  /* 0x000000162c10723c */ /* 0x000fe40000001810 */
[----:B------:R-:W1:Y:S02]  /*1f60*/  MUFU.TANH R25, R25 ;  /* 0x0000001900197308 */ /* 0x000e640000002400 */
[----:B------:R-:W-:-:S02]  /*1f70*/  IMAD.IADD R39, R100, 0x1, -R21 ;  /* 0x0000000164277824 */ /* 0x000fc400078e0a15 */
[----:B------:R-:W2:Y:S01]  /*1f80*/  LDSM.16.M88.4 R20, [R118+0x2c00] ;  /* 0x002c00007614783b */ /* 0x000ea20000000200 */
[----:B------:R-:W-:-:S04]  /*1f90*/  DEPBAR.LE SB0, 0x0 ;  /* 0x000080000000791a */ /* 0x000fc80000000000 */
[C---:B------:R-:W-:Y:S01]  /*1fa0*/  HMMA.16816.F32 R64, R12.reuse, R26, R64 ;  /* 0x0000001a0c40723c */ /* 0x040fe20000001840 */
[----:B------:R-:W-:Y:S01]  /*1fb0*/  SHF.R.S32.HI R42, RZ, 0x1f, R39 ;  /* 0x0000001fff2a7819 */ /* 0x000fe20000011427 */
[----:B------:R-:W1:Y:S03]  /*1fc0*/  MUFU.TANH R37, R37 ;  /* 0x0000002500257308 */ /* 0x000e660000002400 */
[----:B------:R-:W-:Y:S01]  /*1fd0*/  LEA.HI R42, R42, R39, RZ, 0x2 ;  /* 0x000000272a2a7211 */ /* 0x000fe200078f10ff */
[----:B------:R-:W-:Y:S02]  /*1fe0*/  IMAD.SHL.U32 R39, R100, 0x2, RZ ;  /* 0x0000000264277824 */ /* 0x000fe400078e00ff */
[----:B-----5:R-:W-:Y:S01]  /*1ff0*/  HMMA.16816.F32 R84, R12, R28, R84 ;  /* 0x0000001c0c54723c */ /* 0x020fe20000001854 */
[----:B------:R-:W-:-:S06]  /*2000*/  SHF.R.S32.HI R132, RZ, 0x2, R42 ;  /* 0x00000002ff847819 */ /* 0x000fcc000001142a */
[----:B------:R-:W-:Y:S01]  /*2010*/  IMAD.SHL.U32 R28, R96, 0x40, RZ ;  /* 0x00000040601c7824 */ /* 0x000fe200078e00ff */
[----:B------:R-:W-:Y:S04]  /*2020*/  HMMA.16816.F32 R48, R8, R62, R48 ;  /* 0x0000003e0830723c */ /* 0x000fe80000001830 */
[----:B------:R-:W-:-:S04]  /*2030*/  LOP3.LUT R39, R28, 0x6, R39, 0xf8, !PT ;  /* 0x000000061c277812 */ /* 0x000fc800078ef827 */
[----:B-1----:R-:W-:Y:S01]  /*2040*/  HMMA.16816.F32 R64, R8, R34, R64 ;  /* 0x000000220840723c */ /* 0x002fe20000001840 */
[----:B------:R-:W-:-:S06]  /*2050*/  IADD3 R41, R39, -0x40, RZ ;  /* 0xffffffc027297810 */ /* 0x000fcc0007ffe0ff */
[----:B------:R-:W-:Y:S01]  /*2060*/  IADD3 R34, R103, 0x1, R132 ;  /* 0x0000000167227810 */ /* 0x000fe20007ffe084 */
[----:B------:R-:W-:Y:S03]  /*2070*/  HMMA.16816.F32 R16, R12, R30, R16 ;  /* 0x0000001e0c10723c */ /* 0x000fe60000001810 */
[----:B------:R-:W-:-:S04]  /*2080*/  IADD3 R34, R99, -c[0x0][0x214], R34 ;  /* 0x8000850063227a10 */ /* 0x000fc80007ffe022 */
[----:B------:R-:W-:Y:S01]  /*2090*/  IADD3 R34, R34, c[0x0][0x2e8], RZ ;  /* 0x0000ba0022227a10 */ /* 0x000fe20007ffe0ff */
[C---:B------:R-:W-:Y:S01]  /*20a0*/  HMMA.16816.F32 R68, R8.reuse, R32, R68 ;  /* 0x000000200844723c */ /* 0x040fe20000001844 */
[----:B------:R-:W-:Y:S01]  /*20b0*/  IADD3 R12, R39, -0x38, RZ ;  /* 0xffffffc8270c7810 */ /* 0x000fe20007ffe0ff */
[----:B------:R-:W-:Y:S01]  /*20c0*/  FMUL.FTZ R27, R50, c[0x0][0x2ec] ;  /* 0x0000bb00321b7a20 */ /* 0x000fe20000410000 */
[C---:B------:R-:W-:Y:S01]  /*20d0*/  IADD3 R42, R34.reuse, 0x8, RZ ;  /* 0x00000008222a7810 */ /* 0x040fe20007ffe0ff */
[----:B------:R-:W-:Y:S01]  /*20e0*/  FMUL.FTZ R49, R49, c[0x0][0x2ec] ;  /* 0x0000bb0031317a20 */ /* 0x000fe20000410000 */
[-C--:B------:R-:W-:Y:S02]  /*20f0*/  IMNMX R34, R34, R99.reuse, PT ;  /* 0x0000006322227217 */ /* 0x080fe40003800200 */
[----:B------:R-:W-:Y:S01]  /*2100*/  IMNMX R29, R42, R99, PT ;  /* 0x000000632a1d7217 */ /* 0x000fe20003800200 */
[C---:B--2---:R-:W-:Y:S01]  /*2110*/  HMMA.16816.F32 R84, R8.reuse, R20, R84 ;  /* 0x000000140854723c */ /* 0x044fe20000001854 */
[CC--:B------:R-:W-:Y:S01]  /*2120*/  ISETP.GE.AND P0, PT, R41.reuse, R34.reuse, PT ;  /* 0x000000222900720c */ /* 0x0c0fe20003f06270 */
[----:B------:R-:W-:Y:S01]  /*2130*/  FMUL.FTZ R32, R48, c[0x0][0x2ec] ;  /* 0x0000bb0030207a20 */ /* 0x000fe20000410000 */
[-C--:B------:R-:W-:Y:S01]  /*2140*/  ISETP.GE.AND P5, PT, R41, R29.reuse, PT ;  /* 0x0000001d2900720c */ /* 0x080fe20003fa6270 */
[----:B------:R-:W-:Y:S01]  /*2150*/  FMUL.FTZ R33, R51, c[0x0][0x2ec] ;  /* 0x0000bb0033217a20 */ /* 0x000fe20000410000 */
[----:B------:R-:W-:Y:S01]  /*2160*/  IADD3 R41, R39, -0x3f, RZ ;  /* 0xffffffc127297810 */ /* 0x000fe20007ffe0ff */
[----:B------:R-:W-:Y:S01]  /*2170*/  MUFU.TANH R27, R27 ;  /* 0x0000001b001b7308 */ /* 0x000fe20000002400 */
[CC--:B------:R-:W-:Y:S01]  /*2180*/  ISETP.GE.AND P1, PT, R12.reuse, R34.reuse, PT ;  /* 0x000000220c00720c */ /* 0x0c0fe20003f26270 */
[----:B------:R-:W-:Y:S01]  /*2190*/  HMMA.16816.F32 R16, R8, R22, R16 ;  /* 0x000000160810723c */ /* 0x000fe20000001810 */
[-C--:B------:R-:W-:Y:S01]  /*21a0*/  ISETP.GE.AND P2, PT, R12, R29.reuse, PT ;  /* 0x0000001d0c00720c */ /* 0x080fe20003f46270 */
[----:B------:R-:W-:Y:S01]  /*21b0*/  FMUL.FTZ R65, R65, c[0x0][0x2ec] ;  /* 0x0000bb0041417a20 */ /* 0x000fe20000410000 */
[----:B------:R-:W-:Y:S01]  /*21c0*/  IADD3 R12, R39, -0x37, RZ ;  /* 0xffffffc9270c7810 */ /* 0x000fe20007ffe0ff */
[----:B------:R-:W-:Y:S01]  /*21d0*/  FMUL.FTZ R66, R66, c[0x0][0x2ec] ;  /* 0x0000bb0042427a20 */ /* 0x000fe20000410000 */
[CC--:B------:R-:W-:Y:S01]  /*21e0*/  ISETP.GE.AND P4, PT, R41.reuse, R34.reuse, PT ;  /* 0x000000222900720c */ /* 0x0c0fe20003f86270 */
[----:B------:R-:W1:Y:S01]  /*21f0*/  MUFU.TANH R32, R32 ;  /* 0x0000002000207308 */ /* 0x000e620000002400 */
[-C--:B------:R-:W-:Y:S01]  /*2200*/  ISETP.GE.AND P3, PT, R41, R29.reuse, PT ;  /* 0x0000001d2900720c */ /* 0x080fe20003f66270 */
[----:B------:R-:W-:Y:S01]  /*2210*/  FMUL.FTZ R35, R69, c[0x0][0x2ec] ;  /* 0x0000bb0045237a20 */ /* 0x000fe20000410000 */
[----:B------:R-:W-:Y:S01]  /*2220*/  IADD3 R13, R39, -0x30, RZ ;  /* 0xffffffd0270d7810 */ /* 0x000fe20007ffe0ff */
[----:B------:R-:W-:Y:S01]  /*2230*/  FMUL.FTZ R68, R68, c[0x0][0x2ec] ;  /* 0x0000bb0044447a20 */ /* 0x000fe20000410000 */
[----:B----4-:R-:W-:Y:S01]  /*2240*/  FSEL R0, R0, -INF , !P0 ;  /* 0xff80000000007808 */ /* 0x010fe20004000000 */
[----:B------:R-:W-:Y:S01]  /*2250*/  FMUL.FTZ R70, R70, c[0x0][0x2ec] ;  /* 0x0000bb0046467a20 */ /* 0x000fe20000410000 */
[----:B------:R-:W-:Y:S01]  /*2260*/  FSEL R52, R52, -INF , !P5 ;  /* 0xff80000034347808 */ /* 0x000fe20006800000 */
[----:B------:R-:W2:Y:S01]  /*2270*/  MUFU.TANH R26, R49 ;  /* 0x00000031001a7308 */ /* 0x000ea20000002400 */
[CC--:B------:R-:W-:Y:S01]  /*2280*/  ISETP.GE.AND P0, PT, R12.reuse, R34.reuse, PT ;  /* 0x000000220c00720c */ /* 0x0c0fe20003f06270 */
[----:B------:R-:W-:Y:S01]  /*2290*/  FMUL.FTZ R85, R85, c[0x0][0x2ec] ;  /* 0x0000bb0055557a20 */ /* 0x000fe20000410000 */
[-C--:B------:R-:W-:Y:S01]  /*22a0*/  ISETP.GE.AND P5, PT, R12, R29.reuse, PT ;  /* 0x0000001d0c00720c */ /* 0x080fe20003fa6270 */
        /* <DEDUP_REMOVED lines=8> */
[----:B------:R-:W-:Y:S01]  /*2330*/  FMUL.FTZ R84, R84, c[0x0][0x2ec] ;  /* 0x0000bb0054547a20 */ /* 0x000fe20000410000 */
[C---:B------:R-:W-:Y:S01]  /*2340*/  IADD3 R13, R39.reuse, -0x2f, RZ ;  /* 0xffffffd1270d7810 */ /* 0x040fe20007ffe0ff */
[----:B------:R-:W-:Y:S01]  /*2350*/  FMUL.FTZ R86, R86, c[0x0][0x2ec] ;  /* 0x0000bb0056567a20 */ /* 0x000fe20000410000 */
[----:B------:R-:W-:Y:S01]  /*2360*/  IADD3 R3, R39, -0x28, RZ ;  /* 0xffffffd827037810 */ /* 0x000fe20007ffe0ff */
[----:B------:R-:W5:Y:S01]  /*2370*/  MUFU.TANH R35, R35 ;  /* 0x0000002300237308 */ /* 0x000f620000002400 */
[----:B------:R-:W-:Y:S01]  /*2380*/  FSEL R60, R60, -INF , !P1 ;  /* 0xff8000003c3c7808 */ /* 0x000fe20004800000 */
[----:B------:R-:W-:Y:S01]  /*2390*/  FMUL.FTZ R87, R87, c[0x0][0x2ec] ;  /* 0x0000bb0057577a20 */ /* 0x000fe20000410000 */
[----:B---3--:R-:W-:Y:S01]  /*23a0*/  FSEL R31, R40, -INF , !P2 ;  /* 0xff800000281f7808 */ /* 0x008fe20005000000 */
[----:B------:R-:W-:Y:S01]  /*23b0*/  FMUL.FTZ R17, R17, c[0x0][0x2ec] ;  /* 0x0000bb0011117a20 */ /* 0x000fe20000410000 */
[----:B------:R-:W-:Y:S01]  /*23c0*/  FSEL R54, R54, -INF , !P0 ;  /* 0xff80000036367808 */ /* 0x000fe20004000000 */
[----:B------:R-:W-:Y:S01]  /*23d0*/  FMUL.FTZ R18, R18, c[0x0][0x2ec] ;  /* 0x0000bb0012127a20 */ /* 0x000fe20000410000 */
[----:B------:R-:W-:Y:S01]  /*23e0*/  FSEL R21, R24, -INF , !P5 ;  /* 0xff80000018157808 */ /* 0x000fe20006800000 */
[----:B------:R-:W3:Y:S01]  /*23f0*/  MUFU.TANH R100, R85 ;  /* 0x0000005500647308 */ /* 0x000ee20000002400 */
[----:B------:R-:W-:Y:S01]  /*2400*/  ISETP.GE.AND P1, PT, R13, R34, PT ;  /* 0x000000220d00720c */ /* 0x000fe20003f26270 */
[----:B------:R-:W-:Y:S01]  /*2410*/  FMUL.FTZ R19, R19, c[0x0][0x2ec] ;  /* 0x0000bb0013137a20 */ /* 0x000fe20000410000 */
[----:B------:R-:W-:-:S02]  /*2420*/  ISETP.GE.AND P2, PT, R13, R29, PT ;  /* 0x0000001d0d00720c */ /* 0x000fc40003f46270 */
[CC--:B------:R-:W-:Y:S02]  /*2430*/  ISETP.GE.AND P0, PT, R3.reuse, R34.reuse, PT ;  /* 0x000000220300720c */ /* 0x0c0fe40003f06270 */
[----:B------:R-:W-:Y:S01]  /*2440*/  ISETP.GE.AND P5, PT, R3, R29, PT ;  /* 0x0000001d0300720c */ /* 0x000fe20003fa6270 */
[----:B------:R-:W1:Y:S01]  /*2450*/  MUFU.TANH R104, R68 ;  /* 0x0000004400687308 */ /* 0x000e620000002400 */
[C---:B------:R-:W-:Y:S02]  /*2460*/  IADD3 R3, R39.reuse, -0x20, RZ ;  /* 0xffffffe027037810 */ /* 0x040fe40007ffe0ff */
[----:B------:R-:W-:Y:S02]  /*2470*/  IADD3 R8, R39, -0x27, RZ ;  /* 0xffffffd927087810 */ /* 0x000fe40007ffe0ff */
[----:B------:R-:W-:Y:S02]  /*2480*/  FSEL R36, R36, -INF , !P1 ;  /* 0xff80000024247808 */ /* 0x000fe40004800000 */
[----:B------:R-:W-:Y:S01]  /*2490*/  FSEL R15, R38, -INF , !P2 ;  /* 0xff800000260f7808 */ /* 0x000fe20005000000 */
[----:B------:R-:W1:Y:S01]  /*24a0*/  MUFU.TANH R95, R70 ;  /* 0x00000046005f7308 */ /* 0x000e620000002400 */
[----:B------:R-:W-:-:S02]  /*24b0*/  ISETP.GE.AND P1, PT, R3, R34, PT ;  /* 0x000000220300720c */ /* 0x000fc40003f26270 */
[-C--:B------:R-:W-:Y:S02]  /*24c0*/  ISETP.GE.AND P2, PT, R3, R29.reuse, PT ;  /* 0x0000001d0300720c */ /* 0x080fe40003f46270 */
[----:B------:R-:W-:Y:S02]  /*24d0*/  FSEL R10, R25, -INF , !P4 ;  /* 0xff800000190a7808 */ /* 0x000fe40006000000 */
[----:B------:R-:W-:Y:S01]  /*24e0*/  FSEL R37, R37, -INF , !P3 ;  /* 0xff80000025257808 */ /* 0x000fe20005800000 */
[----:B------:R-:W-:Y:S01]  /*24f0*/  MUFU.TANH R92, R65 ;  /* 0x00000041005c7308 */ /* 0x000fe20000002400 */
[----:B------:R-:W-:Y:S02]  /*2500*/  IADD3 R3, R39, -0x1f, RZ ;  /* 0xffffffe127037810 */ /* 0x000fe40007ffe0ff */
[C---:B------:R-:W-:Y:S02]  /*2510*/  ISETP.GE.AND P4, PT, R8.reuse, R34, PT ;  /* 0x000000220800720c */ /* 0x040fe40003f86270 */
[----:B------:R-:W-:-:S02]  /*2520*/  ISETP.GE.AND P3, PT, R8, R29, PT ;  /* 0x0000001d0800720c */ /* 0x000fc40003f66270 */
[----:B------:R-:W-:Y:S01]  /*2530*/  IADD3 R9, R39, -0x18, RZ ;  /* 0xffffffe827097810 */ /* 0x000fe20007ffe0ff */
[----:B------:R-:W3:Y:S01]  /*2540*/  MUFU.TANH R103, R66 ;  /* 0x0000004200677308 */ /* 0x000ee20000002400 */
[----:B-1----:R-:W-:Y:S02]  /*2550*/  FSEL R8, R32, -INF , !P0 ;  /* 0xff80000020087808 */ /* 0x002fe40004000000 */
[----:B------:R-:W-:Y:S02]  /*2560*/  FSEL R13, R27, -INF , !P5 ;  /* 0xff8000001b0d7808 */ /* 0x000fe40006800000 */
[C---:B------:R-:W-:Y:S02]  /*2570*/  ISETP.GE.AND P0, PT, R3.reuse, R34, PT ;  /* 0x000000220300720c */ /* 0x040fe40003f06270 */
[----:B------:R-:W-:Y:S01]  /*2580*/  ISETP.GE.AND P5, PT, R3, R29, PT ;  /* 0x0000001d0300720c */ /* 0x000fe20003fa6270 */
[----:B------:R-:W1:Y:S01]  /*2590*/  MUFU.TANH R105, R71 ;  /* 0x0000004700697308 */ /* 0x000e620000002400 */
[----:B--2---:R-:W-:-:S02]  /*25a0*/  FSEL R26, R26, -INF , !P4 ;  /* 0xff8000001a1a7808 */ /* 0x004fc40006000000 */
[----:B----4-:R-:W-:Y:S02]  /*25b0*/  FSEL R3, R33, -INF , !P3 ;  /* 0xff80000021037808 */ /* 0x010fe40005800000 */
[----:B------:R-:W-:Y:S02]  /*25c0*/  IADD3 R14, R39, -0xf, RZ ;  /* 0xfffffff1270e7810 */ /* 0x000fe40007ffe0ff */
[CC--:B------:R-:W-:Y:S01]  /*25d0*/  ISETP.GE.AND P4, PT, R9.reuse, R34.reuse, PT ;  /* 0x000000220900720c */ /* 0x0c0fe20003f86270 */
[----:B------:R-:W2:Y:S01]  /*25e0*/  MUFU.TANH R94, R64 ;  /* 0x00000040005e7308 */ /* 0x000ea20000002400 */
[----:B------:R-:W-:Y:S01]  /*25f0*/  ISETP.GE.AND P3, PT, R9, R29, PT ;  /* 0x0000001d0900720c */ /* 0x000fe20003f66270 */
[----:B------:R-:W-:Y:S01]  /*2600*/  FMUL.FTZ R9, R16, c[0x0][0x2ec] ;  /* 0x0000bb0010097a20 */ /* 0x000fe20000410000 */
[----:B-----5:R-:W-:Y:S02]  /*2610*/  FSEL R102, R35, -INF , !P0 ;  /* 0xff80000023667808 */ /* 0x020fe40004000000 */
[----:B------:R-:W-:-:S02]  /*2620*/  ISETP.GE.AND P0, PT, R14, R34, PT ;  /* 0x000000220e00720c */ /* 0x000fc40003f06270 */
[C---:B------:R-:W-:Y:S01]  /*2630*/  IADD3 R22, R39.reuse, -0x17, RZ ;  /* 0xffffffe927167810 */ /* 0x040fe20007ffe0ff */
[----:B------:R-:W4:Y:S01]  /*2640*/  MUFU.TANH R89, R67 ;  /* 0x0000004300597308 */ /* 0x000f220000002400 */
[----:B---3--:R-:W-:Y:S02]  /*2650*/  FSEL R100, R100, -INF , !P0 ;  /* 0xff80000064647808 */ /* 0x008fe40004000000 */
[----:B------:R-:W-:Y:S02]  /*2660*/  FSEL R104, R104, -INF , !P1 ;  /* 0xff80000068687808 */ /* 0x000fe40004800000 */
[----:B------:R-:W-:Y:S02]  /*2670*/  ISETP.GE.AND P0, PT, R96, 0x2, PT ;  /* 0x000000026000780c */ /* 0x000fe40003f06270 */
[----:B------:R-:W-:Y:S01]  /*2680*/  ISETP.GE.AND P1, PT, R22, R34, PT ;  /* 0x000000221600720c */ /* 0x000fe20003f26270 */
[----:B------:R-:W3:Y:S01]  /*2690*/  MUFU.TANH R99, R84 ;  /* 0x0000005400637308 */ /* 0x000ee20000002400 */
[----:B------:R-:W-:-:S02]  /*26a0*/  IADD3 R20, R39, -0x10, RZ ;  /* 0xfffffff027147810 */ /* 0x000fc40007ffe0ff */
[----:B------:R-:W-:Y:S02]  /*26b0*/  FSEL R95, R95, -INF , !P2 ;  /* 0xff8000005f5f7808 */ /* 0x000fe40005000000 */
[----:B------:R-:W-:Y:S02]  /*26c0*/  FSEL R103, R103, -INF , !P3 ;  /* 0xff80000067677808 */ /* 0x000fe40005800000 */
[----:B------:R-:W-:Y:S01]  /*26d0*/  FSEL R92, R92, -INF , !P1 ;  /* 0xff8000005c5c7808 */ /* 0x000fe20004800000 */
[----:B------:R-:W5:Y:S01]  /*26e0*/  MUFU.TANH R91, R86 ;  /* 0x00000056005b7308 */ /* 0x000f620000002400 */
[----:B------:R-:W-:Y:S02]  /*26f0*/  IADD3 R11, R39, -0x8, RZ ;  /* 0xfffffff8270b7810 */ /* 0x000fe40007ffe0ff */
[----:B------:R-:W-:Y:S02]  /*2700*/  ISETP.GE.AND P2, PT, R20, R34, PT ;  /* 0x000000221400720c */ /* 0x000fe40003f46270 */
[----:B------:R-:W-:-:S02]  /*2710*/  ISETP.GE.AND P3, PT, R22, R29, PT ;  /* 0x0000001d1600720c */ /* 0x000fc40003f66270 */
[----:B------:R-:W-:Y:S01]  /*2720*/  ISETP.GE.AND P1, PT, R20, R29, PT ;  /* 0x0000001d1400720c */ /* 0x000fe20003f26270 */
[----:B------:R-:W5:Y:S01]  /*2730*/  MUFU.TANH R93, R87 ;  /* 0x00000057005d7308 */ /* 0x000f620000002400 */
[----:B------:R-:W-:Y:S02]  /*2740*/  IADD3 R39, R39, -0x7, RZ ;  /* 0xfffffff927277810 */ /* 0x000fe40007ffe0ff */
[----:B-1----:R-:W-:Y:S02]  /*2750*/  FSEL R105, R105, -INF , !P5 ;  /* 0xff80000069697808 */ /* 0x002fe40006800000 */
[----:B--2---:R-:W-:Y:S02]  /*2760*/  FSEL R94, R94, -INF , !P4 ;  /* 0xff8000005e5e7808 */ /* 0x004fe40006000000 */
[----:B----4-:R-:W-:Y:S01]  /*2770*/  FSEL R89, R89, -INF , !P3 ;  /* 0xff80000059597808 */ /* 0x010fe20005800000 */
[----:B------:R-:W1:Y:S01]  /*2780*/  MUFU.TANH R9, R9 ;  /* 0x0000000900097308 */ /* 0x000e620000002400 */
[----:B---3--:R-:W-:-:S02]  /*2790*/  FSEL R99, R99, -INF , !P2 ;  /* 0xff80000063637808 */ /* 0x008fc40005000000 */
[----:B-----5:R-:W-:Y:S02]  /*27a0*/  FSEL R91, R91, -INF , !P1 ;  /* 0xff8000005b5b7808 */ /* 0x020fe40004800000 */
[-C--:B------:R-:W-:Y:S02]  /*27b0*/  ISETP.GE.AND P5, PT, R11, R34.reuse, PT ;  /* 0x000000220b00720c */ /* 0x080fe40003fa6270 */
[----:B------:R-:W-:Y:S01]  /*27c0*/  ISETP.GE.AND P4, PT, R39, R34, PT ;  /* 0x000000222700720c */ /* 0x000fe20003f86270 */
[----:B------:R-:W2:Y:S01]  /*27d0*/  MUFU.TANH R97, R17 ;  /* 0x0000001100617308 */ /* 0x000ea20000002400 */
[----:B------:R-:W-:Y:S01]  /*27e0*/  BAR.SYNC.DEFER_BLOCKING 0x0 ;  /* 0x0000000000007b1d */ /* 0x000fe20000010000 */
[-C--:B------:R-:W-:Y:S02]  /*27f0*/  ISETP.GE.AND P3, PT, R14, R29.reuse, PT ;  /* 0x0000001d0e00720c */ /* 0x080fe40003f66270 */
[-C--:B------:R-:W-:Y:S02]  /*2800*/  ISETP.GE.AND P2, PT, R11, R29.reuse, PT ;  /* 0x0000001d0b00720c */ /* 0x080fe40003f46270 */
[----:B------:R-:W-:-:S02]  /*2810*/  ISETP.GE.AND P1, PT, R39, R29, PT ;  /* 0x0000001d2700720c */ /* 0x000fc40003f26270 */
[----:B------:R-:W3:Y:S01]  /*2820*/  MUFU.TANH R88, R18 ;  /* 0x0000001200587308 */ /* 0x000ee20000002400 */
[----:B------:R-:W-:Y:S02]  /*2830*/  FSEL R93, R93, -INF , !P3 ;  /* 0xff8000005d5d7808 */ /* 0x000fe40005800000 */
[----:B-1----:R-:W-:-:S05]  /*2840*/  FSEL R98, R9, -INF , !P5 ;  /* 0xff80000009627808 */ /* 0x002fca0006800000 */
[----:B------:R-:W1:Y:S01]  /*2850*/  MUFU.TANH R87, R19 ;  /* 0x0000001300577308 */ /* 0x000e620000002400 */
[----:B--2---:R-:W-:Y:S02]  /*2860*/  FSEL R97, R97, -INF , !P4 ;  /* 0xff80000061617808 */ /* 0x004fe40006000000 */
[----:B---3--:R-:W-:Y:S02]  /*2870*/  FSEL R88, R88, -INF , !P2 ;  /* 0xff80000058587808 */ /* 0x008fe40005000000 */
[----:B-1----:R-:W-:Y:S01]  /*2880*/  FSEL R87, R87, -INF , !P1 ;  /* 0xff80000057577808 */ /* 0x002fe20004800000 */
        /* <DEDUP_REMOVED lines=59> */
[----:B------:R-:W-:-:S05]  /*2c40*/  IMAD R6, R9, c[0x0][0x184], R6 ;  /* 0x0000610009067a24 */ /* 0x000fca00078e0206 */
[----:B------:R-:W-:Y:S01]  /*2c50*/  IADD3 R5, R17, R6, RZ ;  /* 0x0000000611057210 */ /* 0x000fe20007ffe0ff */
[----:B------:R-:W-:Y:S01]  /*2c60*/  IMAD.MOV.U32 R6, RZ, RZ, R16 ;  /* 0x000000ffff067224 */ /* 0x000fe200078e0010 */
[----:B------:R-:W-:Y:S05]  /*2c70*/  BRA `(.L_x_4795) ;  /* 0x0000002000007947 */ /* 0x000fea0003800000 */
.L_x_4794:
[----:B------:R-:W-:-:S04]  /*2c80*/  IADD3 R6, -R6, RZ, RZ ;  /* 0x000000ff06067210 */ /* 0x000fc80007ffe1ff */
[----:B------:R-:W-:Y:S02]  /*2c90*/  SHF.R.S32.HI R5, RZ, 0x1f, R6 ;  /* 0x0000001fff057819 */ /* 0x000fe40000011406 */
.L_x_4795:
        /* <DEDUP_REMOVED lines=14> */
.L_x_4793:
        /* <DEDUP_REMOVED lines=20> */
[----:B-1----:R-:W-:Y:S02]  /*2ec0*/  FMNMX.FTZ R6, R92, R5, !PT ;  /* 0x000000055c067209 */ /* 0x002fe40007810000 */
[----:B------:R-:W-:Y:S02]  /*2ed0*/  FMNMX.FTZ R2, R89, R2, !PT ;  /* 0x0000000259027209 */ /* 0x000fe40007810000 */
[----:B------:R-:W-:Y:S02]  /*2ee0*/  FMNMX.FTZ R5, R99, R6, !PT ;  /* 0x0000000663057209 */ /* 0x000fe40007810000 */
[----:B------:R-:W-:Y:S02]  /*2ef0*/  FMNMX.FTZ R2, R91, R2, !PT ;  /* 0x000000025b027209 */ /* 0x000fe40007810000 */
[----:B------:R-:W-:Y:S02]  /*2f00*/  FMNMX.FTZ R5, R100, R5, !PT ;  /* 0x0000000564057209 */ /* 0x000fe40007810000 */
[----:B------:R-:W-:-:S02]  /*2f10*/  SHF.L.U32 R117, R117, 0x1, RZ ;  /* 0x0000000175757819 */ /* 0x000fc400000006ff */
[----:B------:R-:W-:Y:S02]  /*2f20*/  FMNMX.FTZ R14, R98, R5, !PT ;  /* 0x00000005620e7209 */ /* 0x000fe40007810000 */
[----:B------:R-:W-:Y:S01]  /*2f30*/  FMNMX.FTZ R5, R93, R2, !PT ;  /* 0x000000025d057209 */ /* 0x000fe20007810000 */
[----:B------:R-:W-:Y:S01]  /*2f40*/  LDSM.16.MT88.4 R76, [R117+0x6000] ;  /* 0x00600000754c783b */ /* 0x000fe20000004200 */
[----:B------:R-:W-:Y:S02]  /*2f50*/  FMNMX.FTZ R14, R97, R14, !PT ;  /* 0x0000000e610e7209 */ /* 0x000fe40007810000 */
[----:B------:R-:W-:Y:S01]  /*2f60*/  FMNMX.FTZ R2, R88, R5, !PT ;  /* 0x0000000558027209 */ /* 0x000fe20007810000 */
[----:B------:R-:W-:Y:S01]  /*2f70*/  LDSM.16.MT88.4 R40, [R117+0x8000] ;  /* 0x008000007528783b */ /* 0x000fe20000004200 */
[----:B------:R-:W-:Y:S02]  /*2f80*/  IADD3 R116, R4, R117, RZ ;  /* 0x0000007504747210 */ /* 0x000fe40007ffe0ff */
[----:B------:R-:W-:Y:S01]  /*2f90*/  FMNMX.FTZ R9, R87, R2, !PT ;  /* 0x0000000257097209 */ /* 0x000fe20007810000 */
[----:B------:R-:W1:Y:S04]  /*2fa0*/  SHFL.BFLY PT, R7, R14, 0x2, 0x1f ;  /* 0x0c401f000e077f89 */ /* 0x000e6800000e0000 */
[----:B------:R-:W2:Y:S04]  /*2fb0*/  SHFL.BFLY PT, R6, R9, 0x2, 0x1f ;  /* 0x0c401f0009067f89 */ /* 0x000ea800000e0000 */
[----:B------:R-:W-:Y:S04]  /*2fc0*/  LDSM.16.MT88.4 R68, [R116+0x6000] ;  /* 0x006000007444783b */ /* 0x000fe80000004200 */
[----:B------:R-:W-:Y:S01]  /*2fd0*/  LDSM.16.MT88.4 R16, [R117+0x7400] ;  /* 0x007400007510783b */ /* 0x000fe20000004200 */
[----:B-1----:R-:W-:-:S02]  /*2fe0*/  FMNMX.FTZ R7, R14, R7, !PT ;  /* 0x000000070e077209 */ /* 0x002fc40007810000 */
        /* <DEDUP_REMOVED lines=14> */
[----:B------:R-:W1:Y:S01]  /*30d0*/  LDSM.16.MT88.4 R60, [R117+0x7000] ;  /* 0x00700000753c783b */ /* 0x000e620000004200 */
[--C-:B------:R-:W-:Y:S01]  /*30e0*/  FFMA.FTZ R29, R54, c[0x0][0x23c], -R101.reuse ;  /* 0x00008f00361d7a23 */ /* 0x100fe20000010865 */
[----:B------:R-:W-:Y:S01]  /*30f0*/  MUFU.EX2 R35, R35 ;  /* 0x0000002300237308 */ /* 0x000fe20000000800 */
[--C-:B------:R-:W-:Y:S01]  /*3100*/  FFMA.FTZ R33, R10, c[0x0][0x23c], -R101.reuse ;  /* 0x00008f000a217a23 */ /* 0x100fe20000010865 */
[----:B------:R-:W-:Y:S01]  /*3110*/  FSEL R90, R90, RZ, P1 ;  /* 0x000000ff5a5a7208 */ /* 0x000fe20000800000 */
[----:B------:R-:W-:-:S02]  /*3120*/  FFMA.FTZ R27, R8, c[0x0][0x23c], -R101 ;  /* 0x00008f00081b7a23 */ /* 0x000fc40000010865 */
[----:B------:R-:W-:Y:S01]  /*3130*/  LDSM.16.MT88.4 R8, [R117+0x6400] ;  /* 0x006400007508783b */ /* 0x000fe20000004200 */
[--C-:B------:R-:W-:Y:S02]  /*3140*/  FFMA.FTZ R24, R26, c[0x0][0x23c], -R101.reuse ;  /* 0x00008f001a187a23 */ /* 0x100fe40000010865 */
[--C-:B------:R-:W-:Y:S01]  /*3150*/  FFMA.FTZ R86, R31, c[0x0][0x23c], -R90.reuse ;  /* 0x00008f001f567a23 */ /* 0x100fe2000001085a */
[----:B------:R-:W2:Y:S01]  /*3160*/  MUFU.EX2 R34, R34 ;  /* 0x0000002200227308 */ /* 0x000ea20000000800 */
[--C-:B------:R-:W-:Y:S02]  /*3170*/  FFMA.FTZ R85, R52, c[0x0][0x23c], -R90.reuse ;  /* 0x00008f0034557a23 */ /* 0x100fe4000001085a */
[--C-:B------:R-:W-:Y:S02]  /*3180*/  FFMA.FTZ R84, R53, c[0x0][0x23c], -R90.reuse ;  /* 0x00008f0035547a23 */ /* 0x100fe4000001085a */
[--C-:B------:R-:W-:Y:S01]  /*3190*/  FFMA.FTZ R31, R21, c[0x0][0x23c], -R90.reuse ;  /* 0x00008f00151f7a23 */ /* 0x100fe2000001085a */
[----:B------:R-:W3:Y:S01]  /*31a0*/  LDSM.16.MT88.4 R52, [R116+0x7000] ;  /* 0x007000007434783b */ /* 0x000ee20000004200 */
[----:B------:R-:W-:Y:S01]  /*31b0*/  FFMA.FTZ R28, R36, c[0x0][0x23c], -R101 ;  /* 0x00008f00241c7a23 */ /* 0x000fe20000010865 */
[----:B------:R-:W-:Y:S01]  /*31c0*/  MUFU.EX2 R32, R32 ;  /* 0x0000002000207308 */ /* 0x000fe20000000800 */
[--C-:B------:R-:W-:Y:S01]  /*31d0*/  FFMA.FTZ R30, R37, c[0x0][0x23c], -R90.reuse ;  /* 0x00008f00251e7a23 */ /* 0x100fe2000001085a */
[----:B------:R-:W-:Y:S01]  /*31e0*/  LDSM.16.MT88.4 R20, [R116+0x6400] ;  /* 0x006400007414783b */ /* 0x000fe20000004200 */
[----:B------:R-:W-:-:S02]  /*31f0*/  FFMA.FTZ R25, R15, c[0x0][0x23c], -R90 ;  /* 0x00008f000f197a23 */ /* 0x000fc4000001085a */
[--C-:B------:R-:W-:Y:S02]  /*3200*/  FFMA.FTZ R26, R13, c[0x0][0x23c], -R90.reuse ;  /* 0x00008f000d1a7a23 */ /* 0x100fe4000001085a */
[--C-:B------:R-:W-:Y:S01]  /*3210*/  FFMA.FTZ R3, R3, c[0x0][0x23c], -R90.reuse ;  /* 0x00008f0003037a23 */ /* 0x100fe2000001085a */
[----:B------:R-:W4:Y:S01]  /*3220*/  MUFU.EX2 R29, R29 ;  /* 0x0000001d001d7308 */ /* 0x000f220000000800 */
[----:B--2---:R-:W-:Y:S01]  /*3230*/  F2FP.PACK_AB R48, R34, R35 ;  /* 0x000000232230723e */ /* 0x004fe200000000ff */
[----:B------:R-:W2:Y:S01]  /*3240*/  LDSM.16.MT88.4 R12, [R116+0x7400] ;  /* 0x00740000740c783b */ /* 0x000ea20000004200 */
[--C-:B------:R-:W-:Y:S02]  /*3250*/  FFMA.FTZ R95, R95, c[0x0][0x23c], -R90.reuse ;  /* 0x00008f005f5f7a23 */ /* 0x100fe4000001085a */
[----:B------:R-:W-:Y:S02]  /*3260*/  FFMA.FTZ R89, R89, c[0x0][0x23c], -R90 ;  /* 0x00008f0059597a23 */ /* 0x000fe4000001085a */
[--C-:B------:R-:W-:Y:S01]  /*3270*/  FFMA.FTZ R99, R99, c[0x0][0x23c], -R101.reuse ;  /* 0x00008f0063637a23 */ /* 0x100fe20000010865 */
        /* <DEDUP_REMOVED lines=8> */
[----:B------:R-:W-:Y:S02]  /*3300*/  FFMA.FTZ R87, R87, c[0x0][0x23c], -R90 ;  /* 0x00008f0057577a23 */ /* 0x000fe4000001085a */
[----:B------:R-:W-:-:S02]  /*3310*/  FADD.FTZ R35, R35, R34 ;  /* 0x0000002223237221 */ /* 0x000fc40000010000 */
[----:B------:R-:W-:Y:S02]  /*3320*/  MUFU.EX2 R86, R86 ;  /* 0x0000005600567308 */ /* 0x000fe40000000800 */
[----:B------:R-:W-:-:S04]  /*3330*/  FADD.FTZ R32, R32, R35 ;  /* 0x0000002320207221 */ /* 0x000fc80000010000 */
[----:B------:R-:W-:Y:S02]  /*3340*/  FADD.FTZ R32, R29, R32 ;  /* 0x000000201d207221 */ /* 0x000fe40000010000 */
[----:B------:R-:W4:Y:S01]  /*3350*/  MUFU.EX2 R31, R31 ;  /* 0x0000001f001f7308 */ /* 0x000f220000000800 */
[----:B-----5:R-:W-:Y:S01]  /*3360*/  F2FP.PACK_AB R49, R84, R85 ;  /* 0x000000555431723e */ /* 0x020fe200000000ff */
[----:B------:R-:W-:-:S06]  /*3370*/  FADD.FTZ R85, R85, R84 ;  /* 0x0000005455557221 */ /* 0x000fcc0000010000 */
[----:B------:R-:W-:Y:S01]  /*3380*/  MUFU.EX2 R33, R33 ;  /* 0x0000002100217308 */ /* 0x000fe20000000800 */
[----:B----4-:R-:W-:-:S07]  /*3390*/  F2FP.PACK_AB R51, R31, R86 ;  /* 0x000000561f33723e */ /* 0x010fce00000000ff */
[----:B------:R-:W4:Y:S01]  /*33a0*/  MUFU.EX2 R28, R28 ;  /* 0x0000001c001c7308 */ /* 0x000f220000000800 */
[----:B------:R-:W-:-:S04]  /*33b0*/  FADD.FTZ R86, R86, R85 ;  /* 0x0000005556567221 */ /* 0x000fc80000010000 */
[----:B------:R-:W-:Y:S01]  /*33c0*/  FADD.FTZ R31, R31, R86 ;  /* 0x000000561f1f7221 */ /* 0x000fe20000010000 */
[C---:B------:R-:W-:Y:S02]  /*33d0*/  HMMA.16816.F32 R80, R48.reuse, R76, RZ ;  /* 0x0000004c3050723c */ /* 0x040fe400000018ff */
[----:B------:R-:W-:Y:S06]  /*33e0*/  MUFU.EX2 R27, R27 ;  /* 0x0000001b001b7308 */ /* 0x000fec0000000800 */
[C---:B------:R-:W-:Y:S02]  /*33f0*/  HMMA.16816.F32 R76, R48.reuse, R78, RZ ;  /* 0x0000004e304c723c */ /* 0x040fe400000018ff */
[----:B------:R-:W-:Y:S06]  /*3400*/  MUFU.EX2 R24, R24 ;  /* 0x0000001800187308 */ /* 0x000fec0000000800 */
[C---:B------:R-:W-:Y:S02]  /*3410*/  HMMA.16816.F32 R72, R48.reuse, R68, RZ ;  /* 0x000000443048723c */ /* 0x040fe400000018ff */
[----:B------:R-:W-:Y:S06]  /*3420*/  MUFU.EX2 R30, R30 ;  /* 0x0000001e001e7308 */ /* 0x000fec0000000800 */
[C---:B-1----:R-:W-:Y:S02]  /*3430*/  HMMA.16816.F32 R64, R48.reuse, R60, RZ ;  /* 0x0000003c3040723c */ /* 0x042fe400000018ff */
[----:B------:R-:W1:Y:S06]  /*3440*/  MUFU.EX2 R25, R25 ;  /* 0x0000001900197308 */ /* 0x000e6c0000000800 */
[C---:B---3--:R-:W-:Y:S02]  /*3450*/  HMMA.16816.F32 R56, R48.reuse, R52, RZ ;  /* 0x000000343038723c */ /* 0x048fe400000018ff */
[----:B------:R-:W-:Y:S06]  /*3460*/  MUFU.EX2 R26, R26 ;  /* 0x0000001a001a7308 */ /* 0x000fec0000000800 */
[C---:B------:R-:W-:Y:S02]  /*3470*/  HMMA.16816.F32 R36, R48.reuse, R40, RZ ;  /* 0x000000283024723c */ /* 0x040fe400000018ff */
[----:B------:R-:W3:Y:S06]  /*3480*/  MUFU.EX2 R3, R3 ;  /* 0x0000000300037308 */ /* 0x000eec0000000800 */
        /* <DEDUP_REMOVED lines=51> */
[----:B------:R-:W4:Y:S05]  /*37c0*/  LDSM.16.MT88.4 R16, [R117+0x7800] ;  /* 0x007800007510783b */ /* 0x000f2a0000004200 */
[----:B------:R-:W5:Y:S02]  /*37d0*/  MUFU.EX2 R94, R94 ;  /* 0x0000005e005e7308 */ /* 0x000f640000000800 */
[C---:B--2---:R-:W-:Y:S06]  /*37e0*/  HMMA.16816.F32 R44, R4.reuse, R12, R44 ;  /* 0x0000000c042c723c */ /* 0x044fec000000182c */
[----:B------:R-:W2:Y:S02]  /*37f0*/  MUFU.EX2 R92, R92 ;  /* 0x0000005c005c7308 */ /* 0x000ea40000000800 */
[----:B------:R-:W-:Y:S01]  /*3800*/  HMMA.16816.F32 R48, R4, R14, R48 ;  /* 0x0000000e0430723c */ /* 0x000fe20000001830 */
[----:B------:R-:W4:Y:S05]  /*3810*/  LDSM.16.MT88.4 R12, [R116+0x6800] ;  /* 0x00680000740c783b */ /* 0x000f2a0000004200 */
[----:B------:R-:W4:Y:S01]  /*3820*/  MUFU.EX2 R102, R102 ;  /* 0x0000006600667308 */ /* 0x000f220000000800 */
[----:B-1----:R-:W-:Y:S01]  /*3830*/  F2FP.PACK_AB R4, R20, R21 ;  /* 0x000000151404723e */ /* 0x002fe200000000ff */
        /* <DEDUP_REMOVED lines=14> */
[C---:B----4-:R-:W-:Y:S08]  /*3920*/  HMMA.16816.F32 R64, R4.reuse, R16, R64 ;  /* 0x000000100440723c */ /* 0x050ff00000001840 */
[C---:B------:R-:W-:Y:S08]  /*3930*/  HMMA.16816.F32 R72, R4.reuse, R12, R72 ;  /* 0x0000000c0448723c */ /* 0x040ff00000001848 */
        /* <DEDUP_REMOVED lines=54> */
.L_x_4800:
        /* <DEDUP_REMOVED lines=64> */
.L_x_4797:
[C---:B------:R-:W-:Y:S04]  /*40a0*/  LEA R130, P0, R8.reuse, R130, 0x1 ;  /* 0x0000008208827211 */ /* 0x040fe800078008ff */
[----:B------:R-:W-:Y:S02]  /*40b0*/  LEA.HI.X R125, R8, R125, R0, 0x1, P0 ;  /* 0x0000007d087d7211 */ /* 0x000fe400000f0c00 */
[----:B------:R-:W-:Y:S02]  /*40c0*/  IADD3 R84, P0, R130, UR7, RZ ;  /* 0x0000000782547c10 */ /* 0x000fe4000ff1e0ff */
[-C--:B------:R-:W-:Y:S02]  /*40d0*/  MOV R131, R125.reuse ;  /* 0x0000007d00837202 */ /* 0x080fe40000000f00 */
[----:B------:R-:W-:Y:S02]  /*40e0*/  IADD3.X R85, R123, R125, RZ, P0, !PT ;  /* 0x0000007d7b557210 */ /* 0x000fe400007fe4ff */
[----:B------:R-:W-:Y:S01]  /*40f0*/  ISETP.GE.AND P0, PT, R138, 0x1, PT ;  /* 0x000000018a00780c */ /* 0x000fe20003f06270 */
[----:B------:R-:W-:Y:S01]  /*4100*/  @!PT LDS RZ, [RZ] ;  /* 0x00000000fffff984 */ /* 0x000fe20000000800 */
[----:B------:R-:W-:Y:S01]  /*4110*/  @!PT LDS RZ, [RZ] ;  /* 0x00000000fffff984 */ /* 0x000fe20000000800 */
[----:B------:R-:W-:Y:S01]  /*4120*/  @!PT LDS RZ, [RZ] ;  /* 0x00000000fffff984 */ /* 0x000fe20000000800 */
[----:B------:R1:W-:Y:S08]  /*4130*/  LDGSTS.E.BYPASS.LTC128B.128 [R124+0x6000], [R130.64] ;  /* 0x06000000827c7fae */ /* 0x0003f0000b901d4a */
[----:B------:R1:W-:Y:S08]  /*4140*/  LDGSTS.E.BYPASS.LTC128B.128 [R124+0x7000], [R130.64+0x40] ;  /* 0x07000040827c7fae */ /* 0x0003f0000b901d4a */
[----:B------:R1:W-:Y:S08]  /*4150*/  LDGSTS.E.BYPASS.LTC128B.128 [R124+0x8000], [R130.64+0x80] ;  /* 0x08000080827c7fae */ /* 0x0003f0000b901d4a */
[----:B------:R2:W-:Y:S08]  /*4160*/  LDGSTS.E.BYPASS.LTC128B.128 [R124+0x6800], [R84.64] ;  /* 0x06800000547c7fae */ /* 0x0005f0000b901d4a */
[----:B------:R2:W-:Y:S08]  /*4170*/  LDGSTS.E.BYPASS.LTC128B.128 [R124+0x7800], [R84.64+0x40] ;  /* 0x07800040547c7fae */ /* 0x0005f0000b901d4a */
[----:B------:R2:W-:Y:S08]  /*4180*/  LDGSTS.E.BYPASS.LTC128B.128 [R124+0x8800], [R84.64+0x80] ;  /* 0x08800080547c7fae */ /* 0x0005f0000b901d4a */
[----:B------:R-:W-:Y:S08]  /*4190*/  LDSM.16.M88.4 R88, [R121] ;  /* 0x000000007958783b */ /* 0x000ff00000000200 */
[----:B------:R-:W3:Y:S08]  /*41a0*/  LDSM.16.M88.4 R92, [R120] ;  /* 0x00000000785c783b */ /* 0x000ef00000000200 */
[----:B------:R-:W4:Y:S08]  /*41b0*/  LDSM.16.M88.4 R96, [R120+0x400] ;  /* 0x000400007860783b */ /* 0x000f300000000200 */
[----:B------:R-:W5:Y:S08]  /*41c0*/  LDSM.16.M88.4 R100, [R120+0x800] ;  /* 0x000800007864783b */ /* 0x000f700000000200 */
[----:B------:R-:W0:Y:S08]  /*41d0*/  LDGDEPBAR ;  /* 0x00000000000079af */ /* 0x000e300000000000 */
[----:B------:R-:W1:Y:S01]  /*41e0*/  LDSM.16.M88.4 R104, [R120+0xc00] ;  /* 0x000c00007868783b */ /* 0x000e620000000200 */
[C---:B---3--:R-:W-:Y:S07]  /*41f0*/  HMMA.16816.F32 R4, R88.reuse, R92, RZ ;  /* 0x0000005c5804723c */ /* 0x048fee00000018ff */
[----:B------:R-:W-:Y:S01]  /*4200*/  LDSM.16.M88.4 R108, [R119] ;  /* 0x00000000776c783b */ /* 0x000fe20000000200 */
[C---:B------:R-:W-:Y:S07]  /*4210*/  HMMA.16816.F32 R8, R88.reuse, R94, RZ ;  /* 0x0000005e5808723c */ /* 0x040fee00000018ff */
[----:B------:R-:W3:Y:S01]  /*4220*/  LDSM.16.M88.4 R112, [R118] ;  /* 0x000000007670783b */ /* 0x000ee20000000200 */
[C---:B----4-:R-:W-:Y:S07]  /*4230*/  HMMA.16816.F32 R12, R88.reuse, R96, RZ ;  /* 0x00000060580c723c */ /* 0x050fee00000018ff */
[----:B------:R-:W-:Y:S01]  /*4240*/  LDSM.16.M88.4 R92, [R118+0x800] ;  /* 0x00080000765c783b */ /* 0x000fe20000000200 */
[C---:B------:R-:W-:Y:S07]  /*4250*/  HMMA.16816.F32 R16, R88.reuse, R98, RZ ;  /* 0x000000625810723c */ /* 0x040fee00000018ff */
[----:B------:R-:W-:Y:S01]  /*4260*/  LDSM.16.M88.4 R96, [R118+0xc00] ;  /* 0x000c00007660783b */ /* 0x000fe20000000200 */
[C---:B-----5:R-:W-:Y:S08]  /*4270*/  HMMA.16816.F32 R20, R88.reuse, R100, RZ ;  /* 0x000000645814723c */ /* 0x060ff000000018ff */
[C---:B------:R-:W-:Y:S01]  /*4280*/  HMMA.16816.F32 R24, R88.reuse, R102, RZ ;  /* 0x000000665818723c */ /* 0x040fe200000018ff */
[----:B------:R-:W-:Y:S07]  /*4290*/  LDSM.16.M88.4 R100, [R120+0x1800] ;  /* 0x001800007864783b */ /* 0x000fee0000000200 */
[C---:B-1----:R-:W-:Y:S08]  /*42a0*/  HMMA.16816.F32 R28, R88.reuse, R104, RZ ;  /* 0x00000068581c723c */ /* 0x042ff000000018ff */
[----:B------:R-:W-:Y:S01]  /*42b0*/  HMMA.16816.F32 R32, R88, R106, RZ ;  /* 0x0000006a5820723c */ /* 0x000fe200000018ff */
[----:B------:R-:W1:Y:S07]  /*42c0*/  LDSM.16.M88.4 R88, [R118+0x400] ;  /* 0x000400007658783b */ /* 0x000e6e0000000200 */
[C---:B---3--:R-:W-:Y:S08]  /*42d0*/  HMMA.16816.F32 R4, R108.reuse, R112, R4 ;  /* 0x000000706c04723c */ /* 0x048ff00000001804 */
[C---:B------:R-:W-:Y:S08]  /*42e0*/  HMMA.16816.F32 R8, R108.reuse, R114, R8 ;  /* 0x000000726c08723c */ /* 0x040ff00000001808 */
[C---:B-1----:R-:W-:Y:S08]  /*42f0*/  HMMA.16816.F32 R12, R108.reuse, R88, R12 ;  /* 0x000000586c0c723c */ /* 0x042ff0000000180c */
        /* <DEDUP_REMOVED lines=16> */
[----:B------:R-:W3:Y:S07]  /*4400*/  LDSM.16.M88.4 R100, [R118+0x1000] ;  /* 0x001000007664783b */ /* 0x000eee0000000200 */
[C---:B-1----:R-:W-:Y:S08]  /*4410*/  HMMA.16816.F32 R28, R88.reuse, R92, R28 ;  /* 0x0000005c581c723c */ /* 0x042ff0000000181c */
[----:B------:R-:W-:Y:S01]  /*4420*/  HMMA.16816.F32 R32, R88, R94, R32 ;  /* 0x0000005e5820723c */ /* 0x000fe20000001820 */
[----:B------:R-:W1:Y:S08]  /*4430*/  LDSM.16.M88.4 R88, [R118+0x1400] ;  /* 0x001400007658783b */ /* 0x000e700000000200 */
[----:B------:R-:W4:Y:S01]  /*4440*/  LDSM.16.M88.4 R92, [R118+0x1800] ;  /* 0x00180000765c783b */ /* 0x000f220000000200 */
[C---:B---3--:R-:W-:Y:S08]  /*4450*/  HMMA.16816.F32 R4, R96.reuse, R100, R4 ;  /* 0x000000646004723c */ /* 0x048ff00000001804 */
[C---:B------:R-:W-:Y:S01]  /*4460*/  HMMA.16816.F32 R8, R96.reuse, R102, R8 ;  /* 0x000000666008723c */ /* 0x040fe20000001808 */
[----:B------:R-:W3:Y:S07]  /*4470*/  LDSM.16.M88.4 R100, [R118+0x1c00] ;  /* 0x001c00007664783b */ /* 0x000eee0000000200 */
[C---:B-1----:R-:W-:Y:S08]  /*4480*/  HMMA.16816.F32 R12, R96.reuse, R88, R12 ;  /* 0x00000058600c723c */ /* 0x042ff0000000180c */
[C---:B------:R-:W-:Y:S01]  /*4490*/  HMMA.16816.F32 R16, R96.reuse, R90, R16 ;  /* 0x0000005a6010723c */ /* 0x040fe20000001810 */
[----:B------:R-:W-:Y:S07]  /*44a0*/  LDSM.16.M88.4 R88, [R121+0x2000] ;  /* 0x002000007958783b */ /* 0x000fee0000000200 */
[C---:B----4-:R-:W-:Y:S08]  /*44b0*/  HMMA.16816.F32 R20, R96.reuse, R92, R20 ;  /* 0x0000005c6014723c */ /* 0x050ff00000001814 */
[C---:B------:R-:W-:Y:S01]  /*44c0*/  HMMA.16816.F32 R24, R96.reuse, R94, R24 ;  /* 0x0000005e6018723c */ /* 0x040fe20000001818 */
[----:B------:R-:W1:Y:S07]  /*44d0*/  LDSM.16.M88.4 R92, [R120+0x2000] ;  /* 0x00200000785c783b */ /* 0x000e6e0000000200 */
[C---:B---3--:R-:W-:Y:S08]  /*44e0*/  HMMA.16816.F32 R28, R96.reuse, R100, R28 ;  /* 0x00000064601c723c */ /* 0x048ff0000000181c */
[----:B------:R-:W-:Y:S01]  /*44f0*/  HMMA.16816.F32 R32, R96, R102, R32 ;  /* 0x000000666020723c */ /* 0x000fe20000001820 */
[----:B------:R-:W3:Y:S08]  /*4500*/  LDSM.16.M88.4 R96, [R120+0x2400] ;  /* 0x002400007860783b */ /* 0x000ef00000000200 */
[----:B------:R-:W4:Y:S01]  /*4510*/  LDSM.16.M88.4 R100, [R120+0x2800] ;  /* 0x002800007864783b */ /* 0x000f220000000200 */
        /* <DEDUP_REMOVED lines=9> */
[C---:B-1----:R-:W-:Y:S08]  /*45b0*/  HMMA.16816.F32 R28, R88.reuse, R92, R28 ;  /* 0x0000005c581c723c */ /* 0x042ff0000000181c */
[----:B------:R-:W-:Y:S01]  /*45c0*/  HMMA.16816.F32 R32, R88, R94, R32 ;  /* 0x0000005e5820723c */ /* 0x000fe20000001820 */
[----:B------:R-:W1:Y:S08]  /*45d0*/  LDSM.16.M88.4 R88, [R118+0x2400] ;  /* 0x002400007658783b */ /* 0x000e700000000200 */
[----:B------:R-:W4:Y:S01]  /*45e0*/  LDSM.16.M88.4 R92, [R118+0x2800] ;  /* 0x00280000765c783b */ /* 0x000f220000000200 */
[C---:B---3--:R-:W-:Y:S08]  /*45f0*/  HMMA.16816.F32 R4, R96.reuse, R100, R4 ;  /* 0x000000646004723c */ /* 0x048ff00000001804 */
[C---:B------:R-:W-:Y:S08]  /*4600*/  HMMA.16816.F32 R8, R96.reuse, R102, R8 ;  /* 0x000000666008723c */ /* 0x040ff00000001808 */
[C---:B-1----:R-:W-:Y:S08]  /*4610*/  HMMA.16816.F32 R12, R96.reuse, R88, R12 ;  /* 0x00000058600c723c */ /* 0x042ff0000000180c */
[----:B------:R-:W-:Y:S01]  /*4620*/  FMUL.FTZ R0, R4, c[0x0][0x2ec] ;  /* 0x0000bb0004007a20 */ /* 0x000fe20000410000 */
[C---:B------:R-:W-:Y:S01]  /*4630*/  HMMA.16816.F32 R16, R96.reuse, R90, R16 ;  /* 0x0000005a6010723c */ /* 0x040fe20000001810 */
[----:B------:R-:W1:Y:S01]  /*4640*/  LDSM.16.M88.4 R88, [R118+0x2c00] ;  /* 0x002c00007658783b */ /* 0x000e620000000200 */
[----:B------:R-:W-:Y:S04]  /*4650*/  DEPBAR.LE SB0, 0x0 ;  /* 0x000080000000791a */ /* 0x000fe80000000000 */
[----:B------:R3:W1:Y:S01]  /*4660*/  MUFU.TANH R105, R0 ;  /* 0x0000000000697308 */ /* 0x0006620000002400 */
[----:B------:R-:W-:Y:S01]  /*4670*/  FMUL.FTZ R164, R5, c[0x0][0x2ec] ;  /* 0x0000bb0005a47a20 */ /* 0x000fe20000410000 */
[C---:B----4-:R-:W-:Y:S01]  /*4680*/  HMMA.16816.F32 R20, R96.reuse, R92, R20 ;  /* 0x0000005c6014723c */ /* 0x050fe20000001814 */
[----:B------:R-:W-:Y:S04]  /*4690*/  BAR.SYNC.DEFER_BLOCKING 0x0 ;  /* 0x0000000000007b1d */ /* 0x000fe80000010000 */
[----:B------:R-:W-:Y:S02]  /*46a0*/  FMUL.FTZ R162, R6, c[0x0][0x2ec] ;  /* 0x0000bb0006a27a20 */ /* 0x000fe40000410000 */
[----:B------:R-:W-:Y:S01]  /*46b0*/  FMUL.FTZ R160, R7, c[0x0][0x2ec] ;  /* 0x0000bb0007a07a20 */ /* 0x000fe20000410000 */
[----:B------:R-:W4:Y:S01]  /*46c0*/  MUFU.TANH R164, R164 ;  /* 0x000000a400a47308 */ /* 0x000f220000002400 */
        /* <DEDUP_REMOVED lines=33> */
[----:B--2---:R-:W-:Y:S02]  /*48e0*/  FMUL.FTZ R84, R9, c[0x0][0x2ec] ;  /* 0x0000bb0009547a20 */ /* 0x004fe40000410000 */
[----:B------:R-:W-:Y:S02]  /*48f0*/  FMUL.FTZ R2, R10, c[0x0][0x2ec] ;  /* 0x0000bb000a027a20 */ /* 0x000fe40000410000 */
[----:B---3--:R-:W-:Y:S01]  /*4900*/  FMUL.FTZ R0, R11, c[0x0][0x2ec] ;  /* 0x0000bb000b007a20 */ /* 0x008fe20000410000 */
[----:B------:R2:W3:Y:S01]  /*4910*/  MUFU.TANH R115, R84 ;  /* 0x0000005400737308 */ /* 0x0004e20000002400 */
        /* <DEDUP_REMOVED lines=25> */
[----:B---34-:R-:W-:Y:S02]  /*4ab0*/  MOV R8, UR5 ;  /* 0x0000000500087c02 */ /* 0x018fe40008000f00 */
[----:B------:R-:W-:Y:S01]  /*4ac0*/  MOV R5, UR4 ;  /* 0x0000000400057c02 */ /* 0x000fe20008000f00 */
[----:B------:R-:W-:-:S05]  /*4ad0*/  @P6 BRA `(.L_x_4799) ;  /* 0x000003b000006947 */ /* 0x000fca0003800000 */
[----:B--2---:R-:W-:Y:S04]  /*4ae0*/  IABS R0, c[0x0][0x2d0] ;  /* 0x0000b40000007a13 */ /* 0x004fe80000000000 */
        /* <DEDUP_REMOVED lines=58> */
.L_x_4799:
        /* <DEDUP_REMOVED lines=14> */
.L_x_4798:
[----:B---34-:R-:W-:Y:S01]  /*4f70*/  FMNMX.FTZ R7, R105, R87, !PT ;  /* 0x0000005769077209 */ /* 0x018fe20007810000 */
[----:B------:R-:W-:Y:S01]  /*4f80*/  LDSM.16.MT88.4 R12, [R117+0x6000] ;  /* 0x00600000750c783b */ /* 0x000fe20000004200 */
[----:B------:R-:W-:Y:S02]  /*4f90*/  FMNMX.FTZ R5, R162, R3, !PT ;  /* 0x00000003a2057209 */ /* 0x000fe40007810000 */
[----:B------:R-:W-:Y:S02]  /*4fa0*/  FMNMX.FTZ R7, R164, R7, !PT ;  /* 0x00000007a4077209 */ /* 0x000fe40007810000 */
[----:B--2---:R-:W-:Y:S02]  /*4fb0*/  FMNMX.FTZ R0, R160, R5, !PT ;  /* 0x00000005a0007209 */ /* 0x004fe40007810000 */
[----:B-1----:R-:W-:Y:S01]  /*4fc0*/  FMNMX.FTZ R2, R158, R7, !PT ;  /* 0x000000079e027209 */ /* 0x002fe20007810000 */
        /* <DEDUP_REMOVED lines=50> */
[----:B------:R-:W-:Y:S01]  /*52f0*/  FFMA.FTZ R89, R164, c[0x0][0x23c], -R98 ;  /* 0x00008f00a4597a23 */ /* 0x000fe20000010862 */
[----:B------:R-:W-:Y:S01]  /*5300*/  ISETP.GT.AND P0, PT, R138, RZ, PT ;  /* 0x000000ff8a00720c */ /* 0x000fe20003f04270 */
[--C-:B------:R-:W-:Y:S02]  /*5310*/  FFMA.FTZ R91, R162, c[0x0][0x23c], -R96.reuse ;  /* 0x00008f00a25b7a23 */ /* 0x100fe40000010860 */
[----:B------:R-:W-:Y:S02]  /*5320*/  FFMA.FTZ R88, R160, c[0x0][0x23c], -R96 ;  /* 0x00008f00a0587a23 */ /* 0x000fe40000010860 */
[--C-:B------:R-:W-:Y:S02]  /*5330*/  FFMA.FTZ R95, R158, c[0x0][0x23c], -R98.reuse ;  /* 0x00008f009e5f7a23 */ /* 0x100fe40000010862 */
[----:B------:R-:W-:Y:S01]  /*5340*/  FFMA.FTZ R94, R115, c[0x0][0x23c], -R98 ;  /* 0x00008f00735e7a23 */ /* 0x000fe20000010862 */
[----:B------:R-:W2:Y:S01]  /*5350*/  MUFU.EX2 R3, R3 ;  /* 0x0000000300037308 */ /* 0x000ea20000000800 */
[--C-:B------:R-:W-:Y:S02]  /*5360*/  FFMA.FTZ R93, R113, c[0x0][0x23c], -R96.reuse ;  /* 0x00008f00715d7a23 */ /* 0x100fe40000010860 */
[----:B------:R-:W-:Y:S02]  /*5370*/  FFMA.FTZ R92, R107, c[0x0][0x23c], -R96 ;  /* 0x00008f006b5c7a23 */ /* 0x000fe40000010860 */
[--C-:B------:R-:W-:Y:S02]  /*5380*/  FFMA.FTZ R97, R156, c[0x0][0x23c], -R98.reuse ;  /* 0x00008f009c617a23 */ /* 0x100fe40000010862 */
[----:B------:R-:W-:Y:S02]  /*5390*/  FFMA.FTZ R100, R154, c[0x0][0x23c], -R98 ;  /* 0x00008f009a647a23 */ /* 0x000fe40000010862 */
        /* <DEDUP_REMOVED lines=22> */
[----:B------:R-:W3:Y:S01]  /*5500*/  LDSM.16.MT88.4 R68, [R116+0x7000] ;  /* 0x007000007444783b */ /* 0x000ee20000004200 */
[----:B------:R-:W-:Y:S01]  /*5510*/  FMUL.FTZ R26, R3, R62 ;  /* 0x0000003e031a7220 */ /* 0x000fe20000410000 */
        /* <DEDUP_REMOVED lines=9> */
[----:B------:R-:W-:Y:S01]  /*55b0*/  FMUL.FTZ R37, R84, R37 ;  /* 0x0000002554257220 */ /* 0x000fe20000410000 */
[----:B------:R-:W4:Y:S01]  /*55c0*/  LDSM.16.MT88.4 R52, [R116+0x8000] ;  /* 0x008000007434783b */ /* 0x000f220000004200 */
[----:B------:R-:W5:Y:S01]  /*55d0*/  MUFU.EX2 R94, R94 ;  /* 0x0000005e005e7308 */ /* 0x000f620000000800 */
[C---:B------:R-:W-:Y:S02]  /*55e0*/  FMUL.FTZ R38, R3.reuse, R38 ;  /* 0x0000002603267220 */ /* 0x040fe40000410000 */
[C---:B------:R-:W-:Y:S01]  /*55f0*/  FMUL.FTZ R39, R3.reuse, R39 ;  /* 0x0000002703277220 */ /* 0x040fe20000410000 */
[----:B--2---:R-:W-:Y:S01]  /*5600*/  F2FP.PACK_AB R81, R88, R91 ;  /* 0x0000005b5851723e */ /* 0x004fe200000000ff */
        /* <DEDUP_REMOVED lines=8> */
[C---:B------:R-:W-:Y:S01]  /*5690*/  FMUL.FTZ R44, R84.reuse, R44 ;  /* 0x0000002c542c7220 */ /* 0x040fe20000410000 */
[----:B------:R-:W2:Y:S01]  /*56a0*/  MUFU.EX2 R92, R92 ;  /* 0x0000005c005c7308 */ /* 0x000ea20000000800 */
[----:B------:R-:W-:Y:S02]  /*56b0*/  FMUL.FTZ R45, R84, R45 ;  /* 0x0000002d542d7220 */ /* 0x000fe40000410000 */
[C---:B------:R-:W-:Y:S01]  /*56c0*/  FMUL.FTZ R46, R3.reuse, R46 ;  /* 0x0000002e032e7220 */ /* 0x040fe20000410000 */
[----:B-----5:R-:W-:Y:S01]  /*56d0*/  F2FP.PACK_AB R82, R94, R95 ;  /* 0x0000005f5e52723e */ /* 0x020fe200000000ff */
[C---:B------:R-:W-:Y:S02]  /*56e0*/  FMUL.FTZ R47, R3.reuse, R47 ;  /* 0x0000002f032f7220 */ /* 0x040fe40000410000 */
[C---:B------:R-:W-:Y:S02]  /*56f0*/  FMUL.FTZ R48, R84.reuse, R48 ;  /* 0x0000003054307220 */ /* 0x040fe40000410000 */
[----:B------:R-:W-:Y:S01]  /*5700*/  FMUL.FTZ R49, R84, R49 ;  /* 0x0000003154317220 */ /* 0x000fe20000410000 */
[----:B------:R-:W-:Y:S01]  /*5710*/  MUFU.EX2 R97, R97 ;  /* 0x0000006100617308 */ /* 0x000fe20000000800 */
[C---:B------:R-:W-:Y:S02]  /*5720*/  FMUL.FTZ R50, R3.reuse, R50 ;  /* 0x0000003203327220 */ /* 0x040fe40000410000 */
[----:B------:R-:W-:Y:S02]  /*5730*/  FMUL.FTZ R51, R3, R51 ;  /* 0x0000003303337220 */ /* 0x000fe40000410000 */
[--C-:B------:R-:W-:Y:S02]  /*5740*/  FFMA.FTZ R105, R153, c[0x0][0x23c], -R98.reuse ;  /* 0x00008f0099697a23 */ /* 0x100fe40000010862 */
[----:B------:R-:W-:Y:S02]  /*5750*/  FFMA.FTZ R108, R149, c[0x0][0x23c], -R98 ;  /* 0x00008f00956c7a23 */ /* 0x000fe40000010862 */
[--C-:B------:R-:W-:Y:S01]  /*5760*/  FFMA.FTZ R109, R151, c[0x0][0x23c], -R96.reuse ;  /* 0x00008f00976d7a23 */ /* 0x100fe20000010860 */
[----:B------:R-:W5:Y:S01]  /*5770*/  MUFU.EX2 R100, R100 ;  /* 0x0000006400647308 */ /* 0x000f620000000800 */
[----:B------:R-:W-:Y:S02]  /*5780*/  FFMA.FTZ R110, R155, c[0x0][0x23c], -R96 ;  /* 0x00008f009b6e7a23 */ /* 0x000fe40000010860 */
[--C-:B------:R-:W-:Y:S01]  /*5790*/  FFMA.FTZ R112, R159, c[0x0][0x23c], -R98.reuse ;  /* 0x00008f009f707a23 */ /* 0x100fe20000010862 */
[----:B--2---:R-:W-:Y:S01]  /*57a0*/  F2FP.PACK_AB R83, R92, R93 ;  /* 0x0000005d5c53723e */ /* 0x004fe200000000ff */
[----:B------:R-:W-:Y:S02]  /*57b0*/  FFMA.FTZ R107, R161, c[0x0][0x23c], -R98 ;  /* 0x00008f00a16b7a23 */ /* 0x000fe40000010862 */
[--C-:B------:R-:W-:Y:S02]  /*57c0*/  FFMA.FTZ R111, R157, c[0x0][0x23c], -R96.reuse ;  /* 0x00008f009d6f7a23 */ /* 0x100fe40000010860 */
[----:B------:R-:W-:Y:S01]  /*57d0*/  FFMA.FTZ R114, R147, c[0x0][0x23c], -R96 ;  /* 0x00008f0093727a23 */ /* 0x000fe20000010860 */
[----:B------:R-:W-:Y:S01]  /*57e0*/  MUFU.EX2 R105, R105 ;  /* 0x0000006900697308 */ /* 0x000fe20000000800 */
[C---:B------:R-:W-:Y:S05]  /*57f0*/  HMMA.16816.F32 R4, R80.reuse, R12, R4 ;  /* 0x0000000c5004723c */ /* 0x040fea0000001804 */
[C---:B------:R-:W-:Y:S02]  /*5800*/  FFMA.FTZ R90, R84.reuse, R139, R90 ;  /* 0x0000008b545a7223 */ /* 0x040fe4000001005a */
[C---:B------:R-:W-:Y:S01]  /*5810*/  FMUL.FTZ R12, R84.reuse, R72 ;  /* 0x00000048540c7220 */ /* 0x040fe20000410000 */
[C---:B------:R-:W-:Y:S01]  /*5820*/  HMMA.16816.F32 R8, R80.reuse, R14, R8 ;  /* 0x0000000e5008723c */ /* 0x040fe20000001808 */
[----:B------:R-:W-:Y:S03]  /*5830*/  MUFU.EX2 R99, R99 ;  /* 0x0000006300637308 */ /* 0x000fe60000000800 */
[----:B------:R-:W-:Y:S02]  /*5840*/  FMUL.FTZ R13, R84, R73 ;  /* 0x00000049540d7220 */ /* 0x000fe40000410000 */
[C---:B------:R-:W-:Y:S02]  /*5850*/  FFMA.FTZ R91, R3.reuse, R140, R91 ;  /* 0x0000008c035b7223 */ /* 0x040fe4000001005b */
[C---:B------:R-:W-:Y:S03]  /*5860*/  FMUL.FTZ R14, R3.reuse, R74 ;  /* 0x0000004a030e7220 */ /* 0x040fe60000410000 */
[----:B------:R-:W2:Y:S01]  /*5870*/  MUFU.EX2 R102, R102 ;  /* 0x0000006600667308 */ /* 0x000ea20000000800 */
[----:B------:R-:W-:Y:S02]  /*5880*/  FMUL.FTZ R15, R3, R75 ;  /* 0x0000004b030f7220 */ /* 0x000fe40000410000 */
[--C-:B------:R-:W-:Y:S02]  /*5890*/  FFMA.FTZ R146, R131, c[0x0][0x23c], -R98.reuse ;  /* 0x00008f0083927a23 */ /* 0x100fe40000010862 */
[----:B------:R-:W-:Y:S02]  /*58a0*/  FFMA.FTZ R113, R145, c[0x0][0x23c], -R98 ;  /* 0x00008f0091717a23 */ /* 0x000fe40000010862 */
[--C-:B------:R-:W-:Y:S01]  /*58b0*/  FFMA.FTZ R115, R144, c[0x0][0x23c], -R96.reuse ;  /* 0x00008f0090737a23 */ /* 0x100fe20000010860 */
[C---:B------:R-:W-:Y:S02]  /*58c0*/  HMMA.16816.F32 R12, R80.reuse, R20, R12 ;  /* 0x00000014500c723c */ /* 0x040fe4000000180c */
[----:B------:R-:W-:Y:S01]  /*58d0*/  MUFU.EX2 R108, R108 ;  /* 0x0000006c006c7308 */ /* 0x000fe20000000800 */
[----:B------:R-:W-:Y:S02]  /*58e0*/  FFMA.FTZ R144, R141, c[0x0][0x23c], -R96 ;  /* 0x00008f008d907a23 */ /* 0x000fe40000010860 */
[--C-:B------:R-:W-:Y:S02]  /*58f0*/  FFMA.FTZ R131, R142, c[0x0][0x23c], -R98.reuse ;  /* 0x00008f008e837a23 */ /* 0x100fe40000010862 */
        /* <DEDUP_REMOVED lines=8> */
[----:B------:R-:W-:Y:S01]  /*5980*/  MUFU.EX2 R109, R109 ;  /* 0x0000006d006d7308 */ /* 0x000fe20000000800 */
[----:B------:R-:W-:Y:S03]  /*5990*/  FFMA.FTZ R96, R85, c[0x0][0x23c], -R96 ;  /* 0x00008f0055607a23 */ /* 0x000fe60000010860 */
[C---:B------:R-:W-:Y:S06]  /*59a0*/  HMMA.16816.F32 R20, R80.reuse, R28, R20 ;  /* 0x0000001c5014723c */ /* 0x040fec0000001814 */
[----:B------:R-:W-:Y:S01]  /*59b0*/  MUFU.EX2 R110, R110 ;  /* 0x0000006e006e7308 */ /* 0x000fe20000000800 */
[C---:B------:R-:W-:Y:S01]  /*59c0*/  FMUL.FTZ R28, R84.reuse, R56 ;  /* 0x00000038541c7220 */ /* 0x040fe20000410000 */
[C---:B------:R-:W-:Y:S04]  /*59d0*/  HMMA.16816.F32 R24, R80.reuse, R30, R24 ;  /* 0x0000001e5018723c */ /* 0x040fe80000001818 */
[----:B------:R-:W-:Y:S02]  /*59e0*/  FMUL.FTZ R29, R84, R57 ;  /* 0x00000039541d7220 */ /* 0x000fe40000410000 */
[----:B------:R-:W-:Y:S02]  /*59f0*/  FADD.FTZ R84, R88, R91 ;  /* 0x0000005b58547221 */ /* 0x000fe40000010000 */
[C---:B------:R-:W-:Y:S01]  /*5a00*/  FMUL.FTZ R30, R3.reuse, R58 ;  /* 0x0000003a031e7220 */ /* 0x040fe20000410000 */
[----:B------:R-:W1:Y:S03]  /*5a10*/  MUFU.EX2 R101, R101 ;  /* 0x0000006500657308 */ /* 0x000e660000000800 */
[----:B------:R-:W-:Y:S01]  /*5a20*/  FMUL.FTZ R31, R3, R59 ;  /* 0x0000003b031f7220 */ /* 0x000fe20000410000 */
[----:B------:R-:W-:Y:S01]  /*5a30*/  IADD3 R3, R138, -0x1, RZ ;  /* 0xffffffff8a037810 */ /* 0x000fe20007ffe0ff */
[----:B------:R-:W2:Y:S01]  /*5a40*/  LDSM.16.MT88.4 R56, [R117+0x6400] ;  /* 0x006400007538783b */ /* 0x000ea20000004200 */
[----:B------:R-:W-:Y:S02]  /*5a50*/  FADD.FTZ R93, R93, R84 ;  /* 0x000000545d5d7221 */ /* 0x000fe40000010000 */
[----:B------:R-:W-:Y:S02]  /*5a60*/  MOV R138, R3 ;  /* 0x00000003008a7202 */ /* 0x000fe40000000f00 */
[C---:B---3--:R-:W-:Y:S01]  /*5a70*/  HMMA.16816.F32 R28, R80.reuse, R68, R28 ;  /* 0x00000044501c723c */ /* 0x048fe2000000181c */
[----:B------:R-:W-:Y:S02]  /*5a80*/  MUFU.EX2 R112, R112 ;  /* 0x0000007000707308 */ /* 0x000fe40000000800 */
[----:B------:R-:W-:Y:S01]  /*5a90*/  FADD.FTZ R92, R92, R93 ;  /* 0x0000005d5c5c7221 */ /* 0x000fe20000010000 */
[----:B------:R-:W-:Y:S04]  /*5aa0*/  MOV R3, R0 ;  /* 0x0000000000037202 */ /* 0x000fe80000000f00 */
[C---:B------:R-:W-:Y:S01]  /*5ab0*/  HMMA.16816.F32 R32, R80.reuse, R70, R32 ;  /* 0x000000465020723c */ /* 0x040fe20000001820 */
[----:B------:R-:W-:Y:S02]  /*5ac0*/  LDSM.16.MT88.4 R68, [R116+0x6c00] ;  /* 0x006c00007444783b */ /* 0x000fe40000004200 */
[----:B------:R-:W-:Y:S05]  /*5ad0*/  MUFU.EX2 R107, R107 ;  /* 0x0000006b006b7308 */ /* 0x000fea0000000800 */
[C---:B-1----:R-:W-:Y:S05]  /*5ae0*/  HMMA.16816.F32 R36, R80.reuse, R60, R36 ;  /* 0x0000003c5024723c */ /* 0x042fea0000001824 */
[----:B------:R-:W-:Y:S03]  /*5af0*/  MUFU.EX2 R103, R103 ;  /* 0x0000006700677308 */ /* 0x000fe60000000800 */
[C---:B------:R-:W-:Y:S01]  /*5b00*/  HMMA.16816.F32 R40, R80.reuse, R62, R40 ;  /* 0x0000003e5028723c */ /* 0x040fe20000001828 */
[----:B------:R-:W1:Y:S06]  /*5b10*/  LDSM.16.MT88.4 R60, [R116+0x6400] ;  /* 0x00640000743c783b */ /* 0x000e6c0000004200 */
[----:B------:R-:W3:Y:S01]  /*5b20*/  MUFU.EX2 R106, R106 ;  /* 0x0000006a006a7308 */ /* 0x000ee20000000800 */
[C---:B----4-:R-:W-:Y:S07]  /*5b30*/  HMMA.16816.F32 R44, R80.reuse, R52, R44 ;  /* 0x00000034502c723c */ /* 0x050fee000000182c */
[----:B-----5:R-:W-:Y:S01]  /*5b40*/  F2FP.PACK_AB R52, R100, R97 ;  /* 0x000000616434723e */ /* 0x020fe200000000ff */
[----:B------:R-:W-:Y:S01]  /*5b50*/  HMMA.16816.F32 R48, R80, R54, R48 ;  /* 0x000000365030723c */ /* 0x000fe20000001830 */
[----:B------:R-:W-:Y:S03]  /*5b60*/  MUFU.EX2 R111, R111 ;  /* 0x0000006f006f7308 */ /* 0x000fe60000000800 */
[C---:B--2---:R-:W-:Y:S01]  /*5b70*/  F2FP.PACK_AB R53, R102.reuse, R99 ;  /* 0x000000636635723e */ /* 0x044fe200000000ff */
[----:B------:R-:W-:Y:S02]  /*5b80*/  FADD.FTZ R99, R99, R92 ;  /* 0x0000005c63637221 */ /* 0x000fe40000010000 */
[----:B------:R-:W-:Y:S02]  /*5b90*/  F2FP.PACK_AB R54, R101, R104 ;  /* 0x000000686536723e */ /* 0x000fe400000000ff */
[----:B------:R-:W-:Y:S02]  /*5ba0*/  FADD.FTZ R102, R102, R99 ;  /* 0x0000006366667221 */ /* 0x000fe40000010000 */
[----:B------:R-:W-:Y:S01]  /*5bb0*/  MUFU.EX2 R114, R114 ;  /* 0x0000007200727308 */ /* 0x000fe20000000800 */
[C---:B---3--:R-:W-:Y:S01]  /*5bc0*/  F2FP.PACK_AB R55, R106.reuse, R103 ;  /* 0x000000676a37723e */ /* 0x048fe200000000ff */
[----:B------:R-:W-:Y:S04]  /*5bd0*/  FADD.FTZ R103, R103, R102 ;  /* 0x0000006667677221 */ /* 0x000fe80000010000 */
[----:B------:R-:W-:Y:S04]  /*5be0*/  FADD.FTZ R106, R106, R103 ;  /* 0x000000676a6a7221 */ /* 0x000fe80000010000 */
[----:B------:R-:W-:Y:S01]  /*5bf0*/  MUFU.EX2 R146, R146 ;  /* 0x0000009200927308 */ /* 0x000fe20000000800 */
[C---:B------:R-:W-:Y:S08]  /*5c00*/  HMMA.16816.F32 R4, R52.reuse, R56, R4 ;  /* 0x000000383404723c */ /* 0x040ff00000001804 */
[C---:B------:R-:W-:Y:S01]  /*5c10*/  HMMA.16816.F32 R8, R52.reuse, R58, R8 ;  /* 0x0000003a3408723c */ /* 0x040fe20000001808 */
[----:B------:R-:W2:Y:S01]  /*5c20*/  LDSM.16.MT88.4 R56, [R117+0x7400] ;  /* 0x007400007538783b */ /* 0x000ea20000004200 */
[----:B------:R-:W3:Y:S06]  /*5c30*/  MUFU.EX2 R113, R113 ;  /* 0x0000007100717308 */ /* 0x000eec0000000800 */
[C---:B-1----:R-:W-:Y:S04]  /*5c40*/  HMMA.16816.F32 R12, R52.reuse, R60, R12 ;  /* 0x0000003c340c723c */ /* 0x042fe8000000180c */
[----:B------:R-:W-:Y:S04]  /*5c50*/  MUFU.EX2 R115, R115 ;  /* 0x0000007300737308 */ /* 0x000fe80000000800 */
[C---:B------:R-:W-:Y:S01]  /*5c60*/  HMMA.16816.F32 R16, R52.reuse, R62, R16 ;  /* 0x0000003e3410723c */ /* 0x040fe20000001810 */
[----:B------:R-:W1:Y:S05]  /*5c70*/  LDSM.16.MT88.4 R60, [R116+0x7400] ;  /* 0x00740000743c783b */ /* 0x000e6a0000004200 */
[----:B------:R-:W4:Y:S01]  /*5c80*/  MUFU.EX2 R144, R144 ;  /* 0x0000009000907308 */ /* 0x000f220000000800 */
[----:B---3--:R-:W-:Y:S09]  /*5c90*/  F2FP.PACK_AB R88, R113, R146 ;  /* 0x000000927158723e */ /* 0x008ff200000000ff */
[----:B------:R-:W-:Y:S01]  /*5ca0*/  MUFU.EX2 R131, R131 ;  /* 0x0000008300837308 */ /* 0x000fe20000000800 */
[C---:B--2---:R-:W-:Y:S09]  /*5cb0*/  HMMA.16816.F32 R20, R52.reuse, R56, R20 ;  /* 0x000000383414723c */ /* 0x044ff20000001814 */
[----:B------:R-:W2:Y:S01]  /*5cc0*/  MUFU.EX2 R98, R98 ;  /* 0x0000006200627308 */ /* 0x000ea20000000800 */
[C---:B------:R-:W-:Y:S01]  /*5cd0*/  HMMA.16816.F32 R24, R52.reuse, R58, R24 ;  /* 0x0000003a3418723c */ /* 0x040fe20000001818 */
[----:B------:R-:W3:Y:S08]  /*5ce0*/  LDSM.16.MT88.4 R56, [R117+0x8400] ;  /* 0x008400007538783b */ /* 0x000ef00000004200 */
[----:B------:R5:W-:Y:S01]  /*5cf0*/  MUFU.EX2 R85, R86 ;  /* 0x0000005600557308 */ /* 0x000be20000000800 */
[C---:B-1----:R-:W-:Y:S09]  /*5d00*/  HMMA.16816.F32 R28, R52.reuse, R60, R28 ;  /* 0x0000003c341c723c */ /* 0x042ff2000000181c */
[----:B------:R-:W1:Y:S01]  /*5d10*/  MUFU.EX2 R96, R96 ;  /* 0x0000006000607308 */ /* 0x000e620000000800 */
[C---:B------:R-:W-:Y:S01]  /*5d20*/  HMMA.16816.F32 R32, R52.reuse, R62, R32 ;  /* 0x0000003e3420723c */ /* 0x040fe20000001820 */
[----:B------:R-:W3:Y:S02]  /*5d30*/  LDSM.16.MT88.4 R60, [R116+0x8400] ;  /* 0x00840000743c783b */ /* 0x000ee40000004200 */
[----:B-----5:R-:W-:Y:S01]  /*5d40*/  FADD.FTZ R86, R89, R90 ;  /* 0x0000005a59567221 */ /* 0x020fe20000010000 */
[----:B----4-:R-:W-:Y:S02]  /*5d50*/  F2FP.PACK_AB R89, R144, R115 ;  /* 0x000000739059723e */ /* 0x010fe400000000ff */
[----:B--2---:R-:W-:Y:S01]  /*5d60*/  F2FP.PACK_AB R90, R98, R131 ;  /* 0x00000083625a723e */ /* 0x004fe200000000ff */
[----:B------:R-:W-:Y:S05]  /*5d70*/  FADD.FTZ R95, R95, R86 ;  /* 0x000000565f5f7221 */ /* 0x000fea0000010000 */
[----:B------:R-:W-:Y:S01]  /*5d80*/  FADD.FTZ R94, R94, R95 ;  /* 0x0000005f5e5e7221 */ /* 0x000fe20000010000 */
[----:B-1----:R-:W-:Y:S03]  /*5d90*/  F2FP.PACK_AB R91, R96, R85 ;  /* 0x00000055605b723e */ /* 0x002fe600000000ff */
[----:B------:R-:W-:Y:S01]  /*5da0*/  FADD.FTZ R97, R97, R94 ;  /* 0x0000005e61617221 */ /* 0x000fe20000010000 */
[C---:B---3--:R-:W-:Y:S03]  /*5db0*/  HMMA.16816.F32 R36, R52.reuse, R56, R36 ;  /* 0x000000383424723c */ /* 0x048fe60000001824 */
[----:B------:R-:W-:Y:S04]  /*5dc0*/  FADD.FTZ R97, R100, R97 ;  /* 0x0000006164617221 */ /* 0x000fe80000010000 */
[----:B------:R-:W-:Y:S01]  /*5dd0*/  FADD.FTZ R104, R104, R97 ;  /* 0x0000006168687221 */ /* 0x000fe20000010000 */
[C---:B------:R-:W-:Y:S01]  /*5de0*/  HMMA.16816.F32 R40, R52.reuse, R58, R40 ;  /* 0x0000003a3428723c */ /* 0x040fe20000001828 */
[----:B------:R-:W1:Y:S03]  /*5df0*/  LDSM.16.MT88.4 R56, [R117+0x6800] ;  /* 0x006800007538783b */ /* 0x000e660000004200 */
[----:B------:R-:W-:Y:S04]  /*5e00*/  FADD.FTZ R104, R101, R104 ;  /* 0x0000006865687221 */ /* 0x000fe80000010000 */
[C---:B------:R-:W-:Y:S08]  /*5e10*/  HMMA.16816.F32 R44, R52.reuse, R60, R44 ;  /* 0x0000003c342c723c */ /* 0x040ff0000000182c */
        /* <DEDUP_REMOVED lines=21> */
[C---:B--2---:R-:W-:Y:S04]  /*5f70*/  HMMA.16816.F32 R12, R52.reuse, R60, R12 ;  /* 0x0000003c340c723c */ /* 0x044fe8000000180c */
[----:B------:R-:W-:Y:S02]  /*5f80*/  FADD.FTZ R131, R131, R146 ;  /* 0x0000009283837221 */ /* 0x000fe40000010000 */
[----:B------:R-:W-:Y:S02]  /*5f90*/  FADD.FTZ R85, R85, R144 ;  /* 0x0000009055557221 */ /* 0x000fe40000010000 */
[C---:B------:R-:W-:Y:S01]  /*5fa0*/  HMMA.16816.F32 R16, R52.reuse, R62, R16 ;  /* 0x0000003e3410723c */ /* 0x040fe20000001810 */
[----:B------:R-:W2:Y:S03]  /*5fb0*/  LDSM.16.MT88.4 R60, [R116+0x7800] ;  /* 0x00780000743c783b */ /* 0x000ea60000004200 */
[----:B------:R-:W-:Y:S02]  /*5fc0*/  FADD.FTZ R139, R98, R131 ;  /* 0x00000083628b7221 */ /* 0x000fe40000010000 */
[----:B------:R-:W-:Y:S02]  /*5fd0*/  FADD.FTZ R140, R96, R85 ;  /* 0x00000055608c7221 */ /* 0x000fe40000010000 */
        /* <DEDUP_REMOVED lines=11> */
[----:B------:R-:W2:Y:S07]  /*6090*/  LDSM.16.MT88.4 R52, [R116+0x7c00] ;  /* 0x007c00007434783b */ /* 0x000eae0000004200 */
[C---:B------:R-:W-:Y:S01]  /*60a0*/  HMMA.16816.F32 R80, R88.reuse, R76, R4 ;  /* 0x0000004c5850723c */ /* 0x040fe20000001804 */
[----:B------:R-:W3:Y:S07]  /*60b0*/  LDSM.16.MT88.4 R4, [R117+0x8c00] ;  /* 0x008c00007504783b */ /* 0x000eee0000004200 */
[C---:B------:R-:W-:Y:S01]  /*60c0*/  HMMA.16816.F32 R76, R88.reuse, R78, R8 ;  /* 0x0000004e584c723c */ /* 0x040fe20000001808 */
[----:B------:R-:W4:Y:S07]  /*60d0*/  LDSM.16.MT88.4 R8, [R116+0x8c00] ;  /* 0x008c00007408783b */ /* 0x000f2e0000004200 */
[C---:B------:R-:W-:Y:S08]  /*60e0*/  HMMA.16816.F32 R72, R88.reuse, R68, R12 ;  /* 0x000000445848723c */ /* 0x040ff0000000180c */
        /* <DEDUP_REMOVED lines=10> */
.L_x_4796:
        /* <DEDUP_REMOVED lines=63> */
[----:B------:R-:W-:Y:S01]  /*6580*/  FMUL.FTZ R36, R11, R36 ;  /* 0x000000240b247220 */ /* 0x000fe20000410000 */
[----:B------:R-:W-:Y:S01]  /*6590*/  F2FP.PACK_AB R76, R77, R76 ;  /* 0x0000004c4d4c723e */ /* 0x000fe200000000ff */
        /* <DEDUP_REMOVED lines=123> */
.L_x_4802:
[----:B------:R-:W-:Y:S05]  /*6d50*/  BSYNC B0 ;  /* 0x0000000000007941 */ /* 0x000fea0003800000 */
.L_x_4801:
        /* <DEDUP_REMOVED lines=36> */
.L_x_4803:
        /* <DEDUP_REMOVED lines=14> */
.L_x_6157:


//--------------------- .text._ZN5flash24flash_fwd_splitkv_kernelI23Flash_fwd_kernel_traitsILi96ELi64ELi64ELi4ELb0ELb0EN7cutlass6half_tE19Flash_kernel_traitsILi96ELi64ELi64ELi4ES3_EELb1ELb0ELb0ELb1ELb1ELb0ELb1ELb0EEEvNS_16Flash_fwd_paramsE --------------------------
	.section	.text._ZN5flash24flash_fwd_splitkv_kernelI23Flash_fwd_kernel_traitsILi96ELi64ELi64ELi4ELb0ELb0EN7cutlass6half_tE19Flash_kernel_traitsILi96ELi64ELi64ELi4ES3_EELb1ELb0ELb0ELb1ELb1ELb0ELb1ELb0EEEvNS_16Flash_fwd_paramsE,"ax",@progbits
	.sectioninfo	@"SHI_REGISTERS=168"
	.align	128
        .global         _ZN5flash24flash_fwd_splitkv_kernelI23Flash_fwd_kernel_traitsILi96ELi64ELi64ELi4ELb0ELb0EN7cutlass6half_tE19Flash_kernel_traitsILi96ELi64ELi64ELi4ES3_EELb1ELb0ELb0ELb1ELb1ELb0ELb1ELb0EEEvNS_16Flash_fwd_paramsE
        .type           _ZN5flash24flash_fwd_splitkv_kernelI23Flash_fwd_kernel_traitsILi96ELi64ELi64ELi4ELb0ELb0EN7cutlass6half_tE19Flash_kernel_traitsILi96ELi64ELi64ELi4ES3_EELb1ELb0ELb0ELb1ELb1ELb0ELb1ELb0EEEvNS_16Flash_fwd_paramsE,@function
        .size           _ZN5flash24flash_fwd_splitkv_kernelI23Flash_fwd_kernel_traitsILi96ELi64ELi64ELi4ELb0ELb0EN7cutlass6half_tE19Flash_kernel_traitsILi96ELi64ELi64ELi4ES3_EELb1ELb0ELb0ELb1ELb1ELb0ELb1ELb0EEEvNS_16Flash_fwd_paramsE,(.L_x_6158 - _ZN5flash24flash_fwd_splitkv_kernelI23Flash_fwd_kernel_traitsILi96ELi64ELi64ELi4ELb0ELb0EN7cutlass6half_tE19Flash_kernel_traitsILi96ELi64ELi64ELi4ES3_EELb1ELb0ELb0ELb1ELb1ELb0ELb1ELb0EEEvNS_16Flash_fwd_paramsE)
        .other          _ZN5flash24flash_fwd_splitkv_kernelI23Flash_fwd_kernel_traitsILi96ELi64ELi64ELi4ELb0ELb0EN7cutlass6half_tE19Flash_kernel_traitsILi96ELi64ELi64ELi4ES3_EELb1ELb0ELb0ELb1ELb1ELb0ELb1ELb0EEEvNS_16Flash_fwd_paramsE,@"STO_CUDA_ENTRY STV_DEFAULT"
_ZN5flash24flash_fwd_splitkv_kernelI23Flash_fwd_kernel_traitsILi96ELi64ELi64ELi4ELb0ELb0EN7cutlass6half_tE19Flash_kernel_traitsILi96ELi64ELi64ELi4ES3_EELb1ELb0ELb0ELb1ELb1ELb0ELb1ELb0EEEvNS_16Flash_fwd_paramsE:
.text._ZN5flash24flash_fwd_splitkv_kernelI23Flash_fwd_kernel_traitsILi96ELi64ELi64ELi4ELb0ELb0EN7cutlass6half_tE19Flash_kernel_traitsILi96ELi64ELi64ELi4ES3_EELb1ELb0ELb0ELb1ELb1ELb0ELb1ELb0EEEvNS_16Flash_fwd_paramsE:
        /* <DEDUP_REMOVED lines=72> */
[----:B------:R-:W2:Y:S01]  /*0480*/  S2R R0, SR_CTAID.Y ;  /* 0x0000000000007919 */ /* 0x000ea20000002600 */
[----:B------:R-:W-:-:S04]  /*0490*/  IADD3 R3, R82, 0x7f, RZ ;  /* 0x0000007f52037810 */ /* 0x000fc80007ffe0ff */
[----:B------:R-:W-:Y:S02]  /*04a0*/  IADD3 R2, R78, -c[0x0][0x214], R3 ;  /* 0x800085004e027a10 */ /* 0x000fe40007ffe003 */
[----:B------:R-:W-:Y:S02]  /*04b0*/  SHF.R.S32.HI R3, RZ, 0x1f, R4 ;  /* 0x0000001fff037819 */ /* 0x000fe40000011404 */
[----:B------:R-:W-:Y:S02]  /*04c0*/  IADD3 R2, R2, c[0x0][0x2e8], RZ ;  /* 0x0000ba0002027a10 */ /* 0x000fe40007ffe0ff */
[----:B------:R-:W-:Y:S02]  /*04d0*/  @P2 IADD3 R5, R5, 0x1, RZ ;  /* 0x0000000105052810 */ /* 0x000fe40007ffe0ff */
[----:B------:R-:W-:Y:S02]  /*04e0*/  SHF.R.S32.HI R85, RZ, 0x1f, R2 ;  /* 0x0000001fff557819 */ /* 0x000fe40000011402 */
[----:B------:R-:W-:Y:S01]  /*04f0*/  LEA.HI R3, R3, R4, RZ, 0x6 ;  /* 0x0000000403037211 */ /* 0x000fe200078f30ff */
[----:B------:R-:W-:Y:S01]  /*0500*/  @!P0 IMAD.MOV R5, RZ, RZ, -R5 ;  /* 0x000000ffff058224 */ /* 0x000fe200078e0a05 */
[----:B------:R-:W-:-:S02]  /*0510*/  @!P1 LOP3.LUT R5, RZ, c[0x0][0x10], RZ, 0x33, !PT ;  /* 0x00000400ff059a12 */ /* 0x000fc400078e33ff */
[----:B------:R-:W-:Y:S02]  /*0520*/  LEA.HI R85, R85, R2, RZ, 0x6 ;  /* 0x0000000255557211 */ /* 0x000fe400078f30ff */
[----:B------:R-:W-:Y:S02]  /*0530*/  SHF.R.S32.HI R3, RZ, 0x6, R3 ;  /* 0x00000006ff037819 */ /* 0x000fe40000011403 */
[----:B------:R-:W-:Y:S01]  /*0540*/  SHF.R.S32.HI R85, RZ, 0x6, R85 ;  /* 0x00000006ff557819 */ /* 0x000fe20000011455 */
        /* <DEDUP_REMOVED lines=10> */
[----:B------:R-:W-:Y:S01]  /*05f0*/  IMAD R5, R5, c[0x0][0x1c0], R8 ;  /* 0x0000700005057a24 */ /* 0x000fe200078e0208 */
[----:B------:R-:W-:Y:S02]  /*0600*/  IADD3 R7, -R82, c[0x0][0x214], RZ ;  /* 0x0000850052077a10 */ /* 0x000fe40007ffe1ff */
[----:B------:R-:W-:Y:S01]  /*0610*/  LOP3.LUT R4, R2, 0x3ffffff8, RZ, 0xc0, !PT ;  /* 0x3ffffff802047812 */ /* 0x000fe200078ec0ff */
[----:B------:R-:W-:Y:S01]  /*0620*/  IMAD R5, R5, c[0x0][0x214], R82 ;  /* 0x0000850005057a24 */ /* 0x000fe200078e0252 */
[----:B------:R-:W-:-:S03]  /*0630*/  SHF.R.S32.HI R0, RZ, 0x3, R2 ;  /* 0x00000003ff007819 */ /* 0x000fc60000011402 */
[----:B------:R-:W-:Y:S01]  /*0640*/  IMAD.IADD R4, R79, 0x1, -R4 ;  /* 0x000000014f047824 */ /* 0x000fe200078e0a04 */
[----:B------:R-:W-:Y:S01]  /*0650*/  IADD3 R6, R0, 0x10, RZ ;  /* 0x0000001000067810 */ /* 0x000fe20007ffe0ff */
[C---:B------:R-:W-:Y:S01]  /*0660*/  IMAD R2, R5.reuse, c[0x0][0x22c], RZ ;  /* 0x00008b0005027a24 */ /* 0x040fe200078e02ff */
[----:B------:R-:W-:Y:S01]  /*0670*/  SHF.R.S32.HI R9, RZ, 0x1f, R5 ;  /* 0x0000001fff097819 */ /* 0x000fe20000011405 */
[----:B------:R-:W-:Y:S01]  /*0680*/  IMAD.SHL.U32 R10, R4, 0x4, RZ ;  /* 0x00000004040a7824 */ /* 0x000fe200078e00ff */
[----:B------:R-:W-:Y:S02]  /*0690*/  IADD3 R4, R0, 0x20, RZ ;  /* 0x0000002000047810 */ /* 0x000fe40007ffe0ff */
[----:B------:R-:W-:Y:S02]  /*06a0*/  IADD3 R5, P0, R5, R0, RZ ;  /* 0x0000000005057210 */ /* 0x000fe40007f1e0ff */
[----:B------:R-:W-:Y:S02]  /*06b0*/  SHF.R.S32.HI R11, RZ, 0x1f, R10 ;  /* 0x0000001fff0b7819 */ /* 0x000fe4000001140a */
[----:B------:R-:W-:-:S02]  /*06c0*/  ISETP.GE.OR P3, PT, R6, R7, P5 ;  /* 0x000000070600720c */ /* 0x000fc40002f66670 */
[-C--:B------:R-:W-:Y:S01]  /*06d0*/  ISETP.GE.OR P2, PT, R4, R7.reuse, P5 ;  /* 0x000000070400720c */ /* 0x080fe20002f46670 */
[C---:B------:R-:W-:Y:S01]  /*06e0*/  IMAD.WIDE R10, R0.reuse, 0x60, R10 ;  /* 0x00000060000a7825 */ /* 0x040fe200078e020a */
[C---:B------:R-:W-:Y:S02]  /*06f0*/  ISETP.GE.OR P4, PT, R0.reuse, R7, P5 ;  /* 0x000000070000720c */ /* 0x040fe40002f86670 */
[C---:B------:R-:W-:Y:S02]  /*0700*/  LEA.HI.X.SX32 R4, R0.reuse, R9, 0x1, P0 ;  /* 0x0000000900047211 */ /* 0x040fe400000f0eff */
[----:B------:R-:W-:Y:S02]  /*0710*/  IADD3 R0, R0, 0x30, RZ ;  /* 0x0000003000007810 */ /* 0x000fe40007ffe0ff */
[----:B------:R-:W-:Y:S02]  /*0720*/  IADD3 R3, P1, R2, R10, RZ ;  /* 0x0000000a02037210 */ /* 0x000fe40007f3e0ff */
[----:B------:R-:W-:-:S02]  /*0730*/  ISETP.GE.OR P5, PT, R0, R7, P5 ;  /* 0x000000070000720c */ /* 0x000fc40002fa6670 */
[----:B------:R-:W-:Y:S02]  /*0740*/  LEA.HI.X.SX32 R2, R2, R11, 0x1, P1 ;  /* 0x0000000b02027211 */ /* 0x000fe400008f0eff */
[----:B------:R-:W-:Y:S01]  /*0750*/  LEA R10, P1, R3, c[0x0][0x1d8], 0x2 ;  /* 0x00007600030a7a11 */ /* 0x000fe200078210ff */
[----:B------:R-:W-:Y:S01]  /*0760*/  @!P4 IMAD.MOV.U32 R13, RZ, RZ, -0x800000 ;  /* 0xff800000ff0dc424 */ /* 0x000fe200078e00ff */
[----:B------:R-:W-:Y:S02]  /*0770*/  LEA R8, P0, R5, c[0x0][0x208], 0x2 ;  /* 0x0000820005087a11 */ /* 0x000fe400078010ff */
        /* <DEDUP_REMOVED lines=23> */
.L_x_4804:
        /* <DEDUP_REMOVED lines=19> */
.L_x_4805:
[----:B------:R-:W-:Y:S01]  /*0a20*/  IABS R5, c[0x0][0x2d0] ;  /* 0x0000b40000057a13 */ /* 0x000fe20000000000 */
[----:B------:R-:W-:Y:S05]  /*0a30*/  @P6 BRA `(.L_x_4806) ;  /* 0x0000048000006947 */ /* 0x000fea0003800000 */
[----:B------:R-:W2:Y:S01]  /*0a40*/  I2F.RP R9, R5 ;  /* 0x0000000500097306 */ /* 0x000ea20000209400 */
[----:B------:R-:W-:-:S07]  /*0a50*/  LEA R0, R85, 0xffffffc0, 0x6 ;  /* 0xffffffc055007811 */ /* 0x000fce00078e30ff */
[----:B--2---:R-:W2:Y:S02]  /*0a60*/  MUFU.RCP R6, R9 ;  /* 0x0000000900067308 */ /* 0x004ea40000001000 */
[----:B--2---:R-:W-:-:S06]  /*0a70*/  IADD3 R6, R6, 0xffffffe, RZ ;  /* 0x0ffffffe06067810 */ /* 0x004fcc0007ffe0ff */
[----:B------:R-:W2:Y:S02]  /*0a80*/  F2I.FTZ.U32.TRUNC.NTZ R7, R6 ;  /* 0x0000000600077305 */ /* 0x000ea4000021f000 */
[----:B-12---:R-:W-:Y:S02]  /*0a90*/  IMAD.MOV R2, RZ, RZ, -R7 ;  /* 0x000000ffff027224 */ /* 0x006fe400078e0a07 */
[----:B------:R-:W-:Y:S02]  /*0aa0*/  IMAD.MOV.U32 R6, RZ, RZ, RZ ;  /* 0x000000ffff067224 */ /* 0x000fe400078e00ff */
[----:B------:R-:W-:Y:S01]  /*0ab0*/  IMAD R3, R2, R5, RZ ;  /* 0x0000000502037224 */ /* 0x000fe200078e02ff */
[----:B------:R-:W-:-:S03]  /*0ac0*/  IABS R2, R0 ;  /* 0x0000000000027213 */ /* 0x000fc60000000000 */
[----:B-----5:R-:W-:Y:S01]  /*0ad0*/  IMAD.HI.U32 R4, R7, R3, R6 ;  /* 0x0000000307047227 */ /* 0x020fe200078e0006 */
        /* <DEDUP_REMOVED lines=11> */
[----:B------:R-:W-:-:S05]  /*0b90*/  @P2 IADD3 R4, R4, 0x1, RZ ;  /* 0x0000000104042810 */ /* 0x000fca0007ffe0ff */
[----:B------:R-:W-:-:S05]  /*0ba0*/  IMAD.MOV.U32 R3, RZ, RZ, R4 ;  /* 0x000000ffff037224 */ /* 0x000fca00078e0004 */
[----:B------:R-:W-:Y:S02]  /*0bb0*/  @!P0 IADD3 R3, -R3, RZ, RZ ;  /* 0x000000ff03038210 */ /* 0x000fe40007ffe1ff */
[----:B------:R-:W-:-:S05]  /*0bc0*/  @!P1 LOP3.LUT R3, RZ, c[0x0][0x2d0], RZ, 0x33, !PT ;  /* 0x0000b400ff039a12 */ /* 0x000fca00078e33ff */
[----:B------:R-:W-:-:S06]  /*0bd0*/  IMAD.WIDE R18, R3, 0x4, R126 ;  /* 0x0000000403127825 */ /* 0x000fcc00078e027e */
[----:B------:R-:W2:Y:S01]  /*0be0*/  LDG.E R18, [R18.64] ;  /* 0x0000000a12127981 */ /* 0x000ea2000c1e1900 */
[----:B------:R-:W-:Y:S01]  /*0bf0*/  IABS R2, c[0x0][0x1c8] ;  /* 0x0000720000027a13 */ /* 0x000fe20000000000 */
[----:B------:R-:W-:-:S03]  /*0c00*/  IMAD.MOV R3, RZ, RZ, -R3 ;  /* 0x000000ffff037224 */ /* 0x000fc600078e0a03 */
[----:B------:R-:W1:Y:S01]  /*0c10*/  I2F.RP R7, R2 ;  /* 0x0000000200077306 */ /* 0x000e620000209400 */
[----:B------:R-:W-:-:S07]  /*0c20*/  IMAD R0, R3, c[0x0][0x2d0], R0 ;  /* 0x0000b40003007a24 */ /* 0x000fce00078e0200 */
[----:B-1----:R-:W1:Y:S02]  /*0c30*/  MUFU.RCP R10, R7 ;  /* 0x00000007000a7308 */ /* 0x002e640000001000 */
[----:B-1----:R-:W-:-:S06]  /*0c40*/  IADD3 R10, R10, 0xffffffe, RZ ;  /* 0x0ffffffe0a0a7810 */ /* 0x002fcc0007ffe0ff */
[----:B------:R-:W1:Y:S02]  /*0c50*/  F2I.FTZ.U32.TRUNC.NTZ R11, R10 ;  /* 0x0000000a000b7305 */ /* 0x000e64000021f000 */
[----:B-1----:R-:W-:Y:S01]  /*0c60*/  IMAD.MOV R4, RZ, RZ, -R11 ;  /* 0x000000ffff047224 */ /* 0x002fe200078e0a0b */
[----:B------:R-:W-:-:S03]  /*0c70*/  MOV R10, RZ ;  /* 0x000000ff000a7202 */ /* 0x000fc60000000f00 */
[----:B------:R-:W-:Y:S01]  /*0c80*/  IMAD R6, R4, R2, RZ ;  /* 0x0000000204067224 */ /* 0x000fe200078e02ff */
[----:B------:R-:W-:-:S03]  /*0c90*/  IABS R4, R8 ;  /* 0x0000000800047213 */ /* 0x000fc60000000000 */
[----:B------:R-:W-:-:S06]  /*0ca0*/  IMAD.HI.U32 R11, R11, R6, R10 ;  /* 0x000000060b0b7227 */ /* 0x000fcc00078e000a */
        /* <DEDUP_REMOVED lines=8> */
[----:B------:R-:W-:Y:S02]  /*0d30*/  ISETP.GE.AND P0, PT, R2, RZ, PT ;  /* 0x000000ff0200720c */ /* 0x000fe40003f06270 */
[----:B------:R-:W-:-:S05]  /*0d40*/  SHF.R.S32.HI R2, RZ, 0x1f, R0 ;  /* 0x0000001fff027819 */ /* 0x000fca0000011400 */
[----:B------:R-:W-:Y:S01]  /*0d50*/  @P1 IADD3 R6, R6, 0x1, RZ ;  /* 0x0000000106061810 */ /* 0x000fe20007ffe0ff */
[----:B------:R-:W-:Y:S01]  /*0d60*/  IMAD R7, R2, c[0x0][0x198], RZ ;  /* 0x0000660002077a24 */ /* 0x000fe200078e02ff */
[----:B------:R-:W-:-:S03]  /*0d70*/  ISETP.NE.AND P1, PT, RZ, c[0x0][0x1c8], PT ;  /* 0x00007200ff007a0c */ /* 0x000fc60003f25270 */
[----:B------:R-:W-:Y:S01]  /*0d80*/  IMAD R7, R0, c[0x0][0x19c], R7 ;  /* 0x0000670000077a24 */ /* 0x000fe200078e0207 */
        /* <DEDUP_REMOVED lines=19> */
.L_x_4806:
[----:B------:R-:W-:Y:S01]  /*0ec0*/  IABS R10, c[0x0][0x1c8] ;  /* 0x00007200000a7a13 */ /* 0x000fe20000000000 */
[----:B------:R-:W-:Y:S01]  /*0ed0*/  IMAD.MOV.U32 R6, RZ, RZ, RZ ;  /* 0x000000ffff067224 */ /* 0x000fe200078e00ff */
[----:B-----5:R-:W-:Y:S02]  /*0ee0*/  SHF.R.S32.HI R17, RZ, 0x1f, R4 ;  /* 0x0000001fff117819 */ /* 0x020fe40000011404 */
[----:B-1----:R-:W1:Y:S08]  /*0ef0*/  I2F.RP R3, R10 ;  /* 0x0000000a00037306 */ /* 0x002e700000209400 */
        /* <DEDUP_REMOVED lines=8> */
[----:B------:R-:W-:-:S04]  /*0f80*/  SHF.R.S32.HI R7, RZ, 0x1f, R15 ;  /* 0x0000001fff077819 */ /* 0x000fc8000001140f */
[----:B------:R-:W-:-:S05]  /*0f90*/  IADD3 R3, -R6, RZ, RZ ;  /* 0x000000ff06037210 */ /* 0x000fca0007ffe1ff */
[----:B------:R-:W-:Y:S01]  /*0fa0*/  IMAD R3, R10, R3, R0 ;  /* 0x000000030a037224 */ /* 0x000fe200078e0200 */
[----:B------:R-:W-:-:S04]  /*0fb0*/  LEA R0, R85, 0xffffffc0, 0x6 ;  /* 0xffffffc055007811 */ /* 0x000fc800078e30ff */
[----:B------:R-:W-:Y:S02]  /*0fc0*/  ISETP.GT.U32.AND P0, PT, R10, R3, PT ;  /* 0x000000030a00720c */ /* 0x000fe40003f04070 */
[----:B------:R-:W-:Y:S02]  /*0fd0*/  SHF.R.S32.HI R2, RZ, 0x1f, R0 ;  /* 0x0000001fff027819 */ /* 0x000fe40000011400 */
[----:B------:R-:W-:-:S04]  /*0fe0*/  IADD3 R12, P1, R15, R0, RZ ;  /* 0x000000000f0c7210 */ /* 0x000fc80007f3e0ff */
[----:B------:R-:W-:-:S05]  /*0ff0*/  IADD3.X R9, R7, R2, RZ, P1, !PT ;  /* 0x0000000207097210 */ /* 0x000fca0000ffe4ff */
[----:B------:R-:W-:Y:S01]  /*1000*/  @!P0 IMAD.IADD R3, R3, 0x1, -R10 ;  /* 0x0000000103038824 */ /* 0x000fe200078e0a0a */
[----:B------:R-:W-:Y:S01]  /*1010*/  @!P0 IADD3 R6, R6, 0x1, RZ ;  /* 0x0000000106068810 */ /* 0x000fe20007ffe0ff */
[----:B------:R-:W-:Y:S01]  /*1020*/  IMAD R9, R9, c[0x0][0x198], RZ ;  /* 0x0000660009097a24 */ /* 0x000fe200078e02ff */
[----:B------:R-:W-:Y:S02]  /*1030*/  ISETP.NE.AND P0, PT, RZ, c[0x0][0x1c8], PT ;  /* 0x00007200ff007a0c */ /* 0x000fe40003f05270 */
[----:B------:R-:W-:Y:S01]  /*1040*/  ISETP.GE.U32.AND P2, PT, R3, R10, PT ;  /* 0x0000000a0300720c */ /* 0x000fe20003f46070 */
[----:B------:R-:W-:Y:S01]  /*1050*/  IMAD R10, R7, c[0x0][0x1a0], RZ ;  /* 0x00006800070a7a24 */ /* 0x000fe200078e02ff */
[----:B------:R-:W-:Y:S01]  /*1060*/  LOP3.LUT R3, R8, c[0x0][0x1c8], RZ, 0x3c, !PT ;  /* 0x0000720008037a12 */ /* 0x000fe200078e3cff */
[----:B------:R-:W-:Y:S02]  /*1070*/  IMAD R7, R17, c[0x0][0x180], RZ ;  /* 0x0000600011077a24 */ /* 0x000fe400078e02ff */
[----:B------:R-:W-:Y:S01]  /*1080*/  IMAD R10, R15, c[0x0][0x1a4], R10 ;  /* 0x000069000f0a7a24 */ /* 0x000fe200078e020a */
[----:B------:R-:W-:Y:S01]  /*1090*/  ISETP.GE.AND P1, PT, R3, RZ, PT ;  /* 0x000000ff0300720c */ /* 0x000fe20003f26270 */
[----:B------:R-:W-:-:S02]  /*10a0*/  IMAD R3, R12, c[0x0][0x19c], R9 ;  /* 0x000067000c037a24 */ /* 0x000fc400078e0209 */
[----:B------:R-:W-:-:S04]  /*10b0*/  IMAD.WIDE.U32 R12, R12, c[0x0][0x198], RZ ;  /* 0x000066000c0c7a25 */ /* 0x000fc800078e00ff */
[----:B------:R-:W-:Y:S01]  /*10c0*/  @P2 IADD3 R6, R6, 0x1, RZ ;  /* 0x0000000106062810 */ /* 0x000fe20007ffe0ff */
[----:B------:R-:W-:Y:S02]  /*10d0*/  IMAD.IADD R13, R13, 0x1, R3 ;  /* 0x000000010d0d7824 */ /* 0x000fe400078e0203 */
[C---:B------:R-:W-:Y:S02]  /*10e0*/  IMAD R7, R4.reuse, c[0x0][0x184], R7 ;  /* 0x0000610004077a24 */ /* 0x040fe400078e0207 */
[----:B------:R-:W-:Y:S01]  /*10f0*/  IMAD.WIDE.U32 R12, R4, c[0x0][0x180], R12 ;  /* 0x00006000040c7a25 */ /* 0x000fe200078e000c */
[----:B------:R-:W-:Y:S02]  /*1100*/  @!P1 IADD3 R6, -R6, RZ, RZ ;  /* 0x000000ff06069210 */ /* 0x000fe40007ffe1ff */
[----:B------:R-:W-:Y:S01]  /*1110*/  @!P0 LOP3.LUT R6, RZ, c[0x0][0x1c8], RZ, 0x33, !PT ;  /* 0x00007200ff068a12 */ /* 0x000fe200078e33ff */
[----:B------:R-:W-:Y:S01]  /*1120*/  IMAD.WIDE.U32 R14, R15, c[0x0][0x1a0], RZ ;  /* 0x000068000f0e7a25 */ /* 0x000fe200078e00ff */
[----:B------:R-:W-:-:S02]  /*1130*/  IADD3 R13, R13, R7, RZ ;  /* 0x000000070d0d7210 */ /* 0x000fc40007ffe0ff */
[----:B------:R-:W-:Y:S01]  /*1140*/  SHF.R.S32.HI R3, RZ, 0x1f, R6 ;  /* 0x0000001fff037819 */ /* 0x000fe20000011406 */
[----:B------:R-:W-:Y:S02]  /*1150*/  IMAD.IADD R11, R15, 0x1, R10 ;  /* 0x000000010f0b7824 */ /* 0x000fe400078e020a */
[----:B------:R-:W-:Y:S02]  /*1160*/  IMAD R17, R17, c[0x0][0x188], RZ ;  /* 0x0000620011117a24 */ /* 0x000fe400078e02ff */
[----:B------:R-:W-:Y:S02]  /*1170*/  IMAD.MOV.U32 R10, RZ, RZ, R14 ;  /* 0x000000ffff0a7224 */ /* 0x000fe400078e000e */
[----:B------:R-:W-:Y:S02]  /*1180*/  IMAD R7, R3, c[0x0][0x1b0], RZ ;  /* 0x00006c0003077a24 */ /* 0x000fe400078e02ff */
[C---:B------:R-:W-:Y:S02]  /*1190*/  IMAD R17, R4.reuse, c[0x0][0x18c], R17 ;  /* 0x0000630004117a24 */ /* 0x040fe400078e0211 */
[----:B------:R-:W-:-:S04]  /*11a0*/  IMAD.WIDE.U32 R18, R4, c[0x0][0x188], R10 ;  /* 0x0000620004127a25 */ /* 0x000fc800078e000a */
[----:B------:R-:W-:Y:S01]  /*11b0*/  IMAD.WIDE.U32 R22, R6, c[0x0][0x1b0], R12 ;  /* 0x00006c0006167a25 */ /* 0x000fe200078e000c */
[----:B------:R-:W-:-:S03]  /*11c0*/  IADD3 R17, R19, R17, RZ ;  /* 0x0000001113117210 */ /* 0x000fc60007ffe0ff */
[----:B------:R-:W-:-:S05]  /*11d0*/  IMAD R7, R6, c[0x0][0x1b4], R7 ;  /* 0x00006d0006077a24 */ /* 0x000fca00078e0207 */
[----:B------:R-:W-:Y:S02]  /*11e0*/  IADD3 R4, R23, R7, RZ ;  /* 0x0000000717047210 */ /* 0x000fe40007ffe0ff */
.L_x_4807:
[----:B------:R-:W-:Y:S01]  /*11f0*/  SHF.R.S32.HI R80, RZ, 0x1f, R79 ;  /* 0x0000001fff507819 */ /* 0x000fe2000001144f */
[----:B------:R-:W-:Y:S01]  /*1200*/  IMAD R3, R3, c[0x0][0x1b8], RZ ;  /* 0x00006e0003037a24 */ /* 0x000fe200078e02ff */
[----:B------:R-:W-:Y:S02]  /*1210*/  SHF.R.S32.HI R16, RZ, 0x1f, R125 ;  /* 0x0000001fff107819 */ /* 0x000fe4000001147d */
[-C--:B------:R-:W-:Y:S01]  /*1220*/  LEA.HI R19, R80, R79.reuse, RZ, 0x2 ;  /* 0x0000004f50137211 */ /* 0x080fe200078f10ff */
[----:B------:R-:W-:Y:S01]  /*1230*/  IMAD R3, R6, c[0x0][0x1bc], R3 ;  /* 0x00006f0006037a24 */ /* 0x000fe200078e0203 */
[----:B------:R-:W-:Y:S01]  /*1240*/  LEA.HI R26, R80, R79, RZ, 0x3 ;  /* 0x0000004f501a7211 */ /* 0x000fe200078f18ff */
[----:B------:R-:W-:Y:S01]  /*1250*/  IMAD R16, R16, c[0x0][0x178], RZ ;  /* 0x00005e0010107a24 */ /* 0x000fe200078e02ff */
[----:B------:R-:W-:Y:S02]  /*1260*/  LOP3.LUT R28, R19, 0xfffffffc, RZ, 0xc0, !PT ;  /* 0xfffffffc131c7812 */ /* 0x000fe400078ec0ff */
[----:B------:R-:W-:Y:S01]  /*1270*/  SHF.R.S32.HI R123, RZ, 0x3, R26 ;  /* 0x00000003ff7b7819 */ /* 0x000fe2000001141a */
[----:B------:R-:W-:Y:S01]  /*1280*/  IMAD R16, R125, c[0x0][0x17c], R16 ;  /* 0x00005f007d107a24 */ /* 0x000fe200078e0210 */
[----:B------:R-:W-:Y:S01]  /*1290*/  SHF.R.S32.HI R14, RZ, 0x2, R19 ;  /* 0x00000002ff0e7819 */ /* 0x000fe20000011413 */
[----:B------:R-:W-:Y:S01]  /*12a0*/  IMAD.IADD R28, R79, 0x1, -R28 ;  /* 0x000000014f1c7824 */ /* 0x000fe200078e0a1c */
[C---:B------:R-:W-:Y:S01]  /*12b0*/  LEA.HI R10, R26.reuse, R123, RZ, 0x1 ;  /* 0x0000007b1a0a7211 */ /* 0x040fe200078f08ff */
[----:B------:R-:W-:Y:S01]  /*12c0*/  IMAD.SHL.U32 R13, R123, 0x40, RZ ;  /* 0x000000407b0d7824 */ /* 0x000fe200078e00ff */
[----:B------:R-:W-:Y:S01]  /*12d0*/  LOP3.LUT R26, R26, 0xfffffff8, RZ, 0xc0, !PT ;  /* 0xfffffff81a1a7812 */ /* 0x000fe200078ec0ff */
[----:B------:R-:W-:Y:S01]  /*12e0*/  IMAD.SHL.U32 R28, R28, 0x8, RZ ;  /* 0x000000081c1c7824 */ /* 0x000fe200078e00ff */
[----:B------:R-:W-:-:S02]  /*12f0*/  LEA.HI R20, R80, R79, RZ, 0x4 ;  /* 0x0000004f50147211 */ /* 0x000fc400078f20ff */
[----:B------:R-:W-:Y:S02]  /*1300*/  LOP3.LUT R13, R13, 0xc0, RZ, 0xc0, !PT ;  /* 0x000000c00d0d7812 */ /* 0x000fe400078ec0ff */
[----:B------:R-:W-:Y:S02]  /*1310*/  LEA.HI R19, R19, R14, RZ, 0x1 ;  /* 0x0000000e13137211 */ /* 0x000fe400078f08ff */
[----:B------:R-:W-:Y:S02]  /*1320*/  LOP3.LUT R7, R13, 0x18, R28, 0xf8, !PT ;  /* 0x000000180d077812 */ /* 0x000fe400078ef81c */
[----:B------:R-:W-:Y:S01]  /*1330*/  SHF.R.U32.HI R12, RZ, 0x3, R13 ;  /* 0x00000003ff0c7819 */ /* 0x000fe2000001160d */
[----:B------:R-:W-:Y:S01]  /*1340*/  IMAD.IADD R13, R79, 0x1, -R26 ;  /* 0x000000014f0d7824 */ /* 0x000fe200078e0a1a */
[----:B------:R-:W-:Y:S02]  /*1350*/  SHF.R.S32.HI R11, RZ, 0x4, R20 ;  /* 0x00000004ff0b7819 */ /* 0x000fe40000011414 */
[----:B------:R-:W-:-:S02]  /*1360*/  LOP3.LUT R10, R10, 0xfffffffe, RZ, 0xc0, !PT ;  /* 0xfffffffe0a0a7812 */ /* 0x000fc400078ec0ff */
[----:B------:R-:W-:Y:S02]  /*1370*/  LOP3.LUT R19, R19, 0x7fffffe, RZ, 0xc0, !PT ;  /* 0x07fffffe13137812 */ /* 0x000fe400078ec0ff */
[----:B------:R-:W-:Y:S01]  /*1380*/  IADD3 R18, P0, R28, R18, RZ ;  /* 0x000000121c127210 */ /* 0x000fe20007f1e0ff */
[----:B------:R-:W-:Y:S01]  /*1390*/  IMAD.IADD R123, R123, 0x1, -R10 ;  /* 0x000000017b7b7824 */ /* 0x000fe200078e0a0a */
[----:B------:R-:W-:Y:S01]  /*13a0*/  SHF.R.S32.HI R29, RZ, 0x1f, R28 ;  /* 0x0000001fff1d7819 */ /* 0x000fe2000001141c */
[----:B------:R-:W-:Y:S01]  /*13b0*/  IMAD.IADD R26, R14, 0x1, -R19 ;  /* 0x000000010e1a7824 */ /* 0x000fe200078e0a13 */
[----:B------:R-:W-:Y:S02]  /*13c0*/  IADD3 R22, P1, R28, R22, RZ ;  /* 0x000000161c167210 */ /* 0x000fe40007f3e0ff */
[----:B------:R-:W-:Y:S01]  /*13d0*/  LEA.HI R124, R13, R13, RZ, 0x1 ;  /* 0x0000000d0d7c7211 */ /* 0x000fe200078f08ff */
[C---:B------:R-:W-:Y:S01]  /*13e0*/  IMAD.X R19, R29.reuse, 0x1, R17, P0 ;  /* 0x000000011d137824 */ /* 0x040fe200000e0611 */
[C---:B------:R-:W-:Y:S01]  /*13f0*/  LEA.HI R9, R20.reuse, R11, RZ, 0x1 ;  /* 0x0000000b14097211 */ /* 0x040fe200078f08ff */
[----:B------:R-:W-:Y:S01]  /*1400*/  IMAD.X R23, R29, 0x1, R4, P1 ;  /* 0x000000011d177824 */ /* 0x000fe200008e0604 */
[----:B------:R-:W-:Y:S01]  /*1410*/  LOP3.LUT R20, R20, 0xfffffff0, RZ, 0xc0, !PT ;  /* 0xfffffff014147812 */ /* 0x000fe200078ec0ff */
[----:B------:R-:W-:Y:S01]  /*1420*/  IMAD.WIDE.U32 R28, R125, c[0x0][0x178], R28 ;  /* 0x00005e007d1c7a25 */ /* 0x000fe200078e001c */
[----:B------:R-:W-:-:S02]  /*1430*/  LOP3.LUT R122, R124, 0xfffffffe, RZ, 0xc0, !PT ;  /* 0xfffffffe7c7a7812 */ /* 0x000fc400078ec0ff */
[----:B------:R-:W-:Y:S01]  /*1440*/  SHF.R.S32.HI R10, RZ, 0x1f, R8 ;  /* 0x0000001fff0a7819 */ /* 0x000fe20000011408 */
[----:B------:R-:W-:Y:S01]  /*1450*/  IMAD.IADD R20, R79, 0x1, -R20 ;  /* 0x000000014f147824 */ /* 0x000fe200078e0a14 */
[----:B------:R-:W-:Y:S01]  /*1460*/  SHF.R.S32.HI R15, RZ, 0x1f, R14 ;  /* 0x0000001fff0f7819 */ /* 0x000fe2000001140e */
[----:B------:R-:W-:Y:S01]  /*1470*/  IMAD.IADD R122, R13, 0x1, -R122 ;  /* 0x000000010d7a7824 */ /* 0x000fe200078e0a7a */
[----:B------:R-:W-:Y:S01]  /*1480*/  IADD3 R0, P0, R14, R0, RZ ;  /* 0x000000000e007210 */ /* 0x000fe20007f1e0ff */
[----:B------:R-:W-:Y:S01]  /*1490*/  IMAD.IADD R29, R29, 0x1, R16 ;  /* 0x000000011d1d7824 */ /* 0x000fe200078e0210 */
[----:B------:R-:W-:Y:S01]  /*14a0*/  LOP3.LUT R12, R7, R12, RZ, 0x3c, !PT ;  /* 0x0000000c070c7212 */ /* 0x000fe200078e3cff */
[----:B------:R-:W-:Y:S01]  /*14b0*/  IMAD R13, R10, c[0x0][0x1a8], RZ ;  /* 0x00006a000a0d7a24 */ /* 0x000fe200078e02ff */
[----:B------:R-:W-:Y:S01]  /*14c0*/  LEA.HI R7, R20, R20, RZ, 0x1 ;  /* 0x0000001414077211 */ /* 0x000fe200078f08ff */
[----:B------:R-:W-:Y:S01]  /*14d0*/  IMAD.WIDE.U32 R28, R8, c[0x0][0x1a8], R28 ;  /* 0x00006a00081c7a25 */ /* 0x000fe200078e001c */
[----:B------:R-:W-:-:S02]  /*14e0*/  LOP3.LUT R9, R9, 0xfffffffe, RZ, 0xc0, !PT ;  /* 0xfffffffe09097812 */ /* 0x000fc400078ec0ff */
[----:B------:R-:W-:Y:S01]  /*14f0*/  LOP3.LUT R77, R7, 0x7fffffe, RZ, 0xc0, !PT ;  /* 0x07fffffe074d7812 */ /* 0x000fe200078ec0ff */
[----:B------:R-:W-:Y:S01]  /*1500*/  IMAD R13, R8, c[0x0][0x1ac], R13 ;  /* 0x00006b00080d7a24 */ /* 0x000fe200078e020d */
[----:B------:R-:W-:Y:S01]  /*1510*/  LEA.HI R80, R80, R79, RZ, 0x5 ;  /* 0x0000004f50507211 */ /* 0x000fe200078f28ff */
[----:B------:R-:W-:Y:S01]  /*1520*/  IMAD.X R8, R15, 0x1, R2, P0 ;  /* 0x000000010f087824 */ /* 0x000fe200000e0602 */
[----:B------:R-:W-:Y:S01]  /*1530*/  SHF.R.S32.HI R2, RZ, 0x1, R7 ;  /* 0x00000001ff027819 */ /* 0x000fe20000011407 */
[----:B------:R-:W-:Y:S01]  /*1540*/  IMAD.WIDE R24, R25, 0x40, R14 ;  /* 0x0000004019187825 */ /* 0x000fe200078e020e */
[----:B------:R-:W-:Y:S02]  /*1550*/  SHF.R.S32.HI R7, RZ, 0x1f, R7 ;  /* 0x0000001fff077819 */ /* 0x000fe40000011407 */
[----:B------:R-:W-:Y:S01]  /*1560*/  SHF.R.S32.HI R81, RZ, 0x5, R80 ;  /* 0x00000005ff517819 */ /* 0x000fe20000011450 */
[----:B------:R-:W-:Y:S01]  /*1570*/  IMAD.IADD R29, R29, 0x1, R13 ;  /* 0x000000011d1d7824 */ /* 0x000fe200078e020d */
[----:B------:R-:W-:Y:S01]  /*1580*/  LEA.HI R7, R7, R2, RZ, 0x2 ;  /* 0x0000000207077211 */ /* 0x000fe200078f10ff */
[----:B------:R-:W-:Y:S01]  /*1590*/  IMAD R15, R15, c[0x0][0x198], RZ ;  /* 0x000066000f0f7a24 */ /* 0x000fe200078e02ff */
[----:B------:R-:W-:Y:S01]  /*15a0*/  SHF.R.S32.HI R124, RZ, 0x1, R124 ;  /* 0x00000001ff7c7819 */ /* 0x000fe2000001147c */
[----:B------:R-:W-:Y:S01]  /*15b0*/  IMAD R13, R25, c[0x0][0x190], RZ ;  /* 0x00006400190d7a24 */ /* 0x000fe200078e02ff */
[----:B------:R-:W-:Y:S01]  /*15c0*/  LOP3.LUT R7, R7, 0xfffffffc, RZ, 0xc0, !PT ;  /* 0xfffffffc07077812 */ /* 0x000fe200078ec0ff */
[----:B------:R-:W-:Y:S01]  /*15d0*/  IMAD.IADD R9, R11, 0x1, -R9 ;  /* 0x000000010b097824 */ /* 0x000fe200078e0a09 */
[----:B------:R-:W-:Y:S01]  /*15e0*/  SHF.R.S32.HI R11, RZ, 0x1f, R20 ;  /* 0x0000001fff0b7819 */ /* 0x000fe20000011414 */
[----:B------:R-:W-:-:S03]  /*15f0*/  IMAD.WIDE.U32 R18, R6, c[0x0][0x1b8], R18 ;  /* 0x00006e0006127a25 */ /* 0x000fc600078e0012 */
[----:B------:R-:W-:Y:S01]  /*1600*/  LEA.HI R4, R11, R20, RZ, 0x3 ;  /* 0x000000140b047211 */ /* 0x000fe200078f18ff */
[C---:B------:R-:W-:Y:S02]  /*1610*/  IMAD R15, R14.reuse, c[0x0][0x19c], R15 ;  /* 0x000067000e0f7a24 */ /* 0x040fe400078e020f */
[----:B------:R-:W-:-:S04]  /*1620*/  IMAD.WIDE.U32 R22, R14, c[0x0][0x198], R22 ;  /* 0x000066000e167a25 */ /* 0x000fc800078e0016 */
[----:B------:R-:W-:Y:S01]  /*1630*/  IMAD R13, R24, c[0x0][0x194], R13 ;  /* 0x00006500180d7a24 */ /* 0x000fe200078e020d */
[----:B------:R-:W-:Y:S01]  /*1640*/  LEA R128, P0, R22, c[0x0][0x168], 0x1 ;  /* 0x00005a0016807a11 */ /* 0x000fe200078008ff */
[----:B------:R-:W-:-:S04]  /*1650*/  IMAD.WIDE.U32 R24, R24, c[0x0][0x190], R28 ;  /* 0x0000640018187a25 */ /* 0x000fc800078e001c */
[----:B------:R-:W-:Y:S01]  /*1660*/  IMAD R11, R81, 0x8, R26 ;  /* 0x00000008510b7824 */ /* 0x000fe200078e021a */
[----:B------:R-:W-:Y:S01]  /*1670*/  LEA R14, P1, R24, c[0x0][0x160], 0x1 ;  /* 0x00005800180e7a11 */ /* 0x000fe200078208ff */
[----:B------:R-:W-:Y:S02]  /*1680*/  IMAD.IADD R19, R19, 0x1, R3 ;  /* 0x0000000113137824 */ /* 0x000fe400078e0203 */
[----:B------:R-:W-:Y:S02]  /*1690*/  IMAD.IADD R15, R23, 0x1, R15 ;  /* 0x00000001170f7824 */ /* 0x000fe400078e020f */
[----:B------:R-:W-:Y:S02]  /*16a0*/  IMAD.IADD R3, R2, 0x1, -R7 ;  /* 0x0000000102037824 */ /* 0x000fe400078e0a07 */
[----:B------:R-:W-:Y:S01]  /*16b0*/  IMAD.IADD R13, R25, 0x1, R13 ;  /* 0x00000001190d7824 */ /* 0x000fe200078e020d */
[----:B------:R-:W-:Y:S01]  /*16c0*/  LEA.HI.X R129, R22, c[0x0][0x16c], R15, 0x1, P0 ;  /* 0x00005b0016817a11 */ /* 0x000fe200000f0c0f */
[----:B------:R-:W-:-:S02]  /*16d0*/  IMAD.MOV.U32 R7, RZ, RZ, c[0x0][0x190] ;  /* 0x00006400ff077624 */ /* 0x000fc400078e00ff */
[----:B------:R-:W-:Y:S01]  /*16e0*/  IMAD.MOV.U32 R2, RZ, RZ, c[0x0][0x198] ;  /* 0x00006600ff027624 */ /* 0x000fe200078e00ff */
[----:B------:R-:W-:Y:S01]  /*16f0*/  LEA.HI.X R15, R24, c[0x0][0x164], R13, 0x1, P1 ;  /* 0x00005900180f7a11 */ /* 0x000fe200008f0c0d */
[----:B------:R-:W-:Y:S01]  /*1700*/  IMAD.U32 R11, R11, 0x20, R12 ;  /* 0x000000200b0b7824 */ /* 0x000fe200078e000c */
[----:B------:R-:W-:Y:S01]  /*1710*/  LOP3.LUT P1, RZ, R3, 0x2, RZ, 0xc0, !PT ;  /* 0x0000000203ff7812 */ /* 0x000fe2000782c0ff */
[----:B------:R-:W-:Y:S01]  /*1720*/  IMAD.IADD R77, R20, 0x1, -R77 ;  /* 0x00000001144d7824 */ /* 0x000fe200078e0a4d */
[C---:B------:R-:W-:Y:S01]  /*1730*/  LEA R20, P0, R7.reuse, R14, 0x6 ;  /* 0x0000000e07147211 */ /* 0x040fe200078030ff */
[----:B------:R-:W-:Y:S02]  /*1740*/  IMAD.MOV.U32 R10, RZ, RZ, c[0x0][0x194] ;  /* 0x00006500ff0a7624 */ /* 0x000fe400078e00ff */
[----:B------:R-:W-:Y:S02]  /*1750*/  IMAD.MOV.U32 R13, RZ, RZ, 0x6 ;  /* 0x00000006ff0d7424 */ /* 0x000fe400078e00ff */
[C---:B------:R-:W-:Y:S01]  /*1760*/  IMAD.SHL.U32 R6, R2.reuse, 0x40, RZ ;  /* 0x0000004002067824 */ /* 0x040fe200078e00ff */
[----:B------:R-:W-:Y:S01]  /*1770*/  LEA.HI.X R21, R7, R15, R10, 0x6, P0 ;  /* 0x0000000f07157211 */ /* 0x000fe200000f340a */
[----:B------:R-:W-:Y:S01]  /*1780*/  IMAD.SHL.U32 R121, R11, 0x2, RZ ;  /* 0x000000020b797824 */ /* 0x000fe200078e00ff */
[----:B------:R-:W-:Y:S01]  /*1790*/  SHF.L.U64.HI R119, R2, R13, c[0x0][0x19c] ;  /* 0x0000670002777619 */ /* 0x000fe2000001020d */
[----:B------:R-:W-:Y:S01]  /*17a0*/  IMAD R7, R8, c[0x0][0x1a0], RZ ;  /* 0x0000680008077a24 */ /* 0x000fe200078e02ff */
[----:B------:R-:W-:Y:S01]  /*17b0*/  IADD3 R16, P0, R6, R128, RZ ;  /* 0x0000008006107210 */ /* 0x000fe20007f1e0ff */
[----:B------:R-:W-:Y:S01]  /*17c0*/  IMAD.SHL.U32 R8, R124, 0x40, RZ ;  /* 0x000000407c087824 */ /* 0x000fe200078e00ff */
[----:B------:R-:W-:Y:S01]  /*17d0*/  @!PT LDS RZ, [RZ] ;  /* 0x00000000fffff984 */ /* 0x000fe20000000800 */
[----:B------:R-:W-:Y:S01]  /*17e0*/  @!PT LDS RZ, [RZ] ;  /* 0x00000000fffff984 */ /* 0x000fe20000000800 */
[----:B------:R-:W-:Y:S01]  /*17f0*/  @!PT LDS RZ, [RZ] ;  /* 0x00000000fffff984 */ /* 0x000fe20000000800 */
[----:B------:R1:W-:Y:S01]  /*1800*/  LDGSTS.E.BYPASS.LTC128B.128 [R121], [R14.64] ;  /* 0x000000000e797fae */ /* 0x0003e2000b901d4a */
[----:B------:R-:W-:-:S02]  /*1810*/  IMAD.SHL.U32 R11, R3, 0x40, RZ ;  /* 0x00000040030b7824 */ /* 0x000fc400078e00ff */
[----:B------:R-:W-:Y:S01]  /*1820*/  IMAD.X R17, R119, 0x1, R129, P0 ;  /* 0x0000000177117824 */ /* 0x000fe200000e0681 */
[----:B------:R1:W-:Y:S01]  /*1830*/  LDGSTS.E.BYPASS.LTC128B.128 [R121+0x1000], [R14.64+0x40] ;  /* 0x010000400e797fae */ /* 0x0003e2000b901d4a */
[----:B------:R-:W-:Y:S01]  /*1840*/  LOP3.LUT R8, R8, 0xc0, RZ, 0xc0, !PT ;  /* 0x000000c008087812 */ /* 0x000fe200078ec0ff */
[----:B------:R-:W-:Y:S01]  /*1850*/  IMAD.SHL.U32 R76, R4, 0x20, RZ ;  /* 0x00000020044c7824 */ /* 0x000fe200078e00ff */
[----:B------:R-:W-:Y:S01]  /*1860*/  LOP3.LUT R11, R11, 0xc0, RZ, 0xc0, !PT ;  /* 0x000000c00b0b7812 */ /* 0x000fe200078ec0ff */
[----:B------:R1:W-:Y:S01]  /*1870*/  LDGSTS.E.BYPASS.LTC128B.128 [R121+0x2000], [R14.64+0x80] ;  /* 0x020000800e797fae */ /* 0x0003e2000b901d4a */
[----:B------:R-:W-:Y:S02]  /*1880*/  IMAD.SHL.U32 R4, R9, 0x8, RZ ;  /* 0x0000000809047824 */ /* 0x000fe400078e00ff */
[C---:B------:R-:W-:Y:S01]  /*1890*/  IMAD R7, R0.reuse, c[0x0][0x1a4], R7 ;  /* 0x0000690000077a24 */ /* 0x040fe200078e0207 */
[----:B------:R2:W-:Y:S01]  /*18a0*/  LDGSTS.E.BYPASS.LTC128B.128 [R121+0x800], [R20.64] ;  /* 0x0080000014797fae */ /* 0x0005e2000b901d4a */
[----:B------:R-:W-:Y:S01]  /*18b0*/  IMAD.WIDE.U32 R18, R0, c[0x0][0x1a0], R18 ;  /* 0x0000680000127a25 */ /* 0x000fe200078e0012 */
[----:B------:R-:W-:-:S02]  /*18c0*/  LOP3.LUT R76, R76, 0xffffff00, RZ, 0xc0, !PT ;  /* 0xffffff004c4c7812 */ /* 0x000fc400078ec0ff */
[----:B------:R2:W-:Y:S01]  /*18d0*/  LDGSTS.E.BYPASS.LTC128B.128 [R121+0x1800], [R20.64+0x40] ;  /* 0x0180004014797fae */ /* 0x0005e2000b901d4a */
[----:B------:R-:W-:Y:S01]  /*18e0*/  IMAD R9, R9, 0x8, R122 ;  /* 0x0000000809097824 */ /* 0x000fe200078e027a */
[----:B------:R-:W-:Y:S02]  /*18f0*/  LEA R130, P0, R18, c[0x0][0x170], 0x1 ;  /* 0x00005c0012827a11 */ /* 0x000fe400078008ff */
[----:B------:R2:W-:Y:S04]  /*1900*/  LDGSTS.E.BYPASS.LTC128B.128 [R121+0x2800], [R20.64+0x80] ;  /* 0x0280008014797fae */ /* 0x0005e8000b901d4a */
[----:B------:R3:W-:Y:S04]  /*1910*/  LDGSTS.E.BYPASS.LTC128B.128 [R121+0x3000], [R128.64] ;  /* 0x0300000080797fae */ /* 0x0007e8000b901d4a */
[----:B------:R3:W-:Y:S04]  /*1920*/  LDGSTS.E.BYPASS.LTC128B.128 [R121+0x4000], [R128.64+0x40] ;  /* 0x0400004080797fae */ /* 0x0007e8000b901d4a */
[----:B------:R3:W-:Y:S01]  /*1930*/  LDGSTS.E.BYPASS.LTC128B.128 [R121+0x5000], [R128.64+0x80] ;  /* 0x0500008080797fae */ /* 0x0007e2000b901d4a */
[----:B-1----:R-:W-:-:S03]  /*1940*/  IMAD.SHL.U32 R15, R123, 0x8, RZ ;  /* 0x000000087b0f7824 */ /* 0x002fc600078e00ff */
[----:B------:R1:W-:Y:S04]  /*1950*/  LDGSTS.E.BYPASS.LTC128B.128 [R121+0x3800], [R16.64] ;  /* 0x0380000010797fae */ /* 0x0003e8000b901d4a */
[----:B------:R1:W-:Y:S01]  /*1960*/  LDGSTS.E.BYPASS.LTC128B.128 [R121+0x4800], [R16.64+0x40] ;  /* 0x0480004010797fae */ /* 0x0003e2000b901d4a */
[----:B------:R-:W-:Y:S02]  /*1970*/  LOP3.LUT R15, R8, 0x8, R15, 0xf8, !PT ;  /* 0x00000008080f7812 */ /* 0x000fe400078ef80f */
[----:B------:R-:W-:Y:S01]  /*1980*/  SHF.R.U32.HI R8, RZ, 0x3, R8 ;  /* 0x00000003ff087819 */ /* 0x000fe20000011608 */
[----:B------:R1:W-:Y:S03]  /*1990*/  LDGSTS.E.BYPASS.LTC128B.128 [R121+0x5800], [R16.64+0x80] ;  /* 0x0580008010797fae */ /* 0x0003e6000b901d4a */
[----:B------:R-:W-:Y:S01]  /*19a0*/  LOP3.LUT R0, R15, R8, RZ, 0x3c, !PT ;  /* 0x000000080f007212 */ /* 0x000fe200078e3cff */
[----:B------:R-:W0:Y:S01]  /*19b0*/  LDGDEPBAR ;  /* 0x00000000000079af */ /* 0x000e220000000000 */
[----:B------:R-:W-:Y:S01]  /*19c0*/  LOP3.LUT R8, R11, 0x8, R4, 0xf8, !PT ;  /* 0x000000080b087812 */ /* 0x000fe200078ef804 */
[----:B------:R-:W-:Y:S01]  /*19d0*/  IMAD.MOV.U32 R4, RZ, RZ, c[0x0][0x1a0] ;  /* 0x00006800ff047624 */ /* 0x000fe200078e00ff */
[----:B------:R-:W-:Y:S01]  /*19e0*/  SHF.R.U32.HI R15, RZ, 0x3, R11 ;  /* 0x00000003ff0f7819 */ /* 0x000fe2000001160b */
[----:B------:R-:W-:-:S02]  /*19f0*/  IMAD.IADD R11, R19, 0x1, R7 ;  /* 0x00000001130b7824 */ /* 0x000fc400078e0207 */
[----:B------:R-:W-:Y:S01]  /*1a00*/  IMAD.U32 R0, R9, 0x20, R0 ;  /* 0x0000002009007824 */ /* 0x000fe200078e0000 */
[----:B------:R-:W-:Y:S01]  /*1a10*/  LOP3.LUT R7, R8, R15, RZ, 0x3c, !PT ;  /* 0x0000000f08077212 */ /* 0x000fe200078e3cff */
[----:B------:R-:W-:Y:S01]  /*1a20*/  IMAD R8, R81, 0x200, R76 ;  /* 0x0000020051087824 */ /* 0x000fe200078e024c */
[----:B------:R-:W-:Y:S01]  /*1a30*/  LEA.HI.X R131, R18, c[0x0][0x174], R11, 0x1, P0 ;  /* 0x00005d0012837a11 */ /* 0x000fe200000f0c0b */
[----:B------:R-:W-:Y:S01]  /*1a40*/  IMAD.SHL.U32 R83, R0, 0x2, RZ ;  /* 0x0000000200537824 */ /* 0x000fe200078e00ff */
[C---:B------:R-:W-:Y:S01]  /*1a50*/  SHF.L.U64.HI R120, R4.reuse, R13, c[0x0][0x1a4] ;  /* 0x0000690004787619 */ /* 0x040fe2000001020d */
[----:B------:R-:W-:Y:S01]  /*1a60*/  IMAD R8, R77, 0x20, R8 ;  /* 0x000000204d087824 */ /* 0x000fe200078e0208 */
[----:B------:R-:W-:Y:S01]  /*1a70*/  LEA R10, P0, R4, R130, 0x6 ;  /* 0x00000082040a7211 */ /* 0x000fe200078030ff */
[----:B------:R-:W-:Y:S01]  /*1a80*/  IMAD.MOV.U32 R4, RZ, RZ, 0x20 ;  /* 0x00000020ff047424 */ /* 0x000fe200078e00ff */
[----:B------:R-:W-:Y:S01]  /*1a90*/  LEA R116, R0, 0x3000, 0x1 ;  /* 0x0000300000747811 */ /* 0x000fe200078e08ff */
[----:B------:R-:W-:Y:S01]  /*1aa0*/  IMAD.IADD R117, R7, 0x1, R8 ;  /* 0x0000000107757824 */ /* 0x000fe200078e0208 */
[----:B------:R-:W-:Y:S01]  /*1ab0*/  LOP3.LUT R0, R80, 0xffffffe0, RZ, 0xc0, !PT ;  /* 0xffffffe050007812 */ /* 0x000fe200078ec0ff */
[----:B------:R-:W-:Y:S01]  /*1ac0*/  IMAD.X R11, R120, 0x1, R131, P0 ;  /* 0x00000001780b7824 */ /* 0x000fe200000e0683 */
[----:B------:R-:W-:Y:S01]  /*1ad0*/  LOP3.LUT P0, RZ, R124, 0x2, RZ, 0xc0, !PT ;  /* 0x000000027cff7812 */ /* 0x000fe2000780c0ff */
[----:B------:R-:W-:-:S03]  /*1ae0*/  IMAD.SHL.U32 R117, R117, 0x2, RZ ;  /* 0x0000000275757824 */ /* 0x000fc600078e00ff */
[----:B------:R-:W-:Y:S01]  /*1af0*/  SEL R3, R4, 0xffffffe0, !P0 ;  /* 0xffffffe004037807 */ /* 0x000fe20004000000 */
[----:B------:R-:W-:-:S04]  /*1b00*/  DEPBAR.LE SB0, 0x0 ;  /* 0x000080000000791a */ /* 0x000fc80000000000 */
[----:B------:R-:W-:Y:S01]  /*1b10*/  BAR.SYNC.DEFER_BLOCKING 0x0 ;  /* 0x0000000000007b1d */ /* 0x000fe20000010000 */
[----:B------:R-:W-:Y:S01]  /*1b20*/  SEL R4, R4, 0xffffffe0, !P1 ;  /* 0xffffffe004047807 */ /* 0x000fe20004800000 */
[----:B------:R-:W-:Y:S02]  /*1b30*/  IMAD.IADD R114, R116, 0x1, R3 ;  /* 0x0000000174727824 */ /* 0x000fe400078e0203 */
[----:B------:R-:W-:Y:S02]  /*1b40*/  IMAD.IADD R3, R79, 0x1, -R0 ;  /* 0x000000014f037824 */ /* 0x000fe400078e0a00 */
[----:B------:R-:W-:Y:S02]  /*1b50*/  IMAD.IADD R115, R117, 0x1, R4 ;  /* 0x0000000175737824 */ /* 0x000fe400078e0204 */
[----:B------:R-:W-:Y:S01]  /*1b60*/  IMAD.SHL.U32 R79, R79, 0x2, RZ ;  /* 0x000000024f4f7824 */ /* 0x000fe200078e00ff */
[----:B------:R-:W-:-:S04]  /*1b70*/  SHF.R.S32.HI R0, RZ, 0x1f, R3 ;  /* 0x0000001fff007819 */ /* 0x000fc80000011403 */
[----:B------:R-:W-:Y:S01]  /*1b80*/  LEA.HI R0, R0, R3, RZ, 0x2 ;  /* 0x0000000300007211 */ /* 0x000fe200078f10ff */
[----:B------:R-:W-:-:S03]  /*1b90*/  IMAD R3, R81, 0x10, R82 ;  /* 0x0000001051037824 */ /* 0x000fc600078e0252 */
[----:B------:R-:W-:Y:S01]  /*1ba0*/  SHF.R.S32.HI R132, RZ, 0x2, R0 ;  /* 0x00000002ff847819 */ /* 0x000fe20000011400 */
        /* <DEDUP_REMOVED lines=13> */
[----:B------:R-:W3:Y:S04]  /*1c80*/  LDSM.16.M88.4 R56, [R83+0x3c00] ;  /* 0x003c00005338783b */ /* 0x000ee80000000200 */
[----:B------:R-:W-:Y:S04]  /*1c90*/  LDSM.16.M88.4 R52, [R114] ;  /* 0x000000007234783b */ /* 0x000fe80000000200 */
[----:B----4-:R-:W4:Y:S04]  /*1ca0*/  LDSM.16.M88.4 R8, [R115] ;  /* 0x000000007308783b */ /* 0x010f280000000200 */
[----:B------:R-:W4:Y:S04]  /*1cb0*/  LDSM.16.M88.4 R48, [R114+0x400] ;  /* 0x000400007230783b */ /* 0x000f280000000200 */
[----:B--2---:R-:W2:Y:S04]  /*1cc0*/  LDSM.16.M88.4 R20, [R114+0x800] ;  /* 0x000800007214783b */ /* 0x004ea80000000200 */
[----:B-1----:R-:W1:Y:S04]  /*1cd0*/  LDSM.16.M88.4 R16, [R114+0xc00] ;  /* 0x000c00007210783b */ /* 0x002e680000000200 */
[----:B------:R-:W-:Y:S01]  /*1ce0*/  LDSM.16.M88.4 R12, [R117+0x1000] ;  /* 0x00100000750c783b */ /* 0x000fe20000000200 */
[C---:B-----5:R-:W-:Y:S03]  /*1cf0*/  HMMA.16816.F32 R44, R60.reuse, R40, RZ ;  /* 0x000000283c2c723c */ /* 0x060fe600000018ff */
[----:B------:R-:W5:Y:S04]  /*1d00*/  LDSM.16.M88.4 R68, [R83+0x4000] ;  /* 0x004000005344783b */ /* 0x000f680000000200 */
[----:B------:R-:W-:Y:S01]  /*1d10*/  LDSM.16.M88.4 R72, [R115+0x1000] ;  /* 0x001000007348783b */ /* 0x000fe20000000200 */
[C---:B---3--:R-:W-:Y:S03]  /*1d20*/  HMMA.16816.F32 R36, R60.reuse, R32, RZ ;  /* 0x000000203c24723c */ /* 0x048fe600000018ff */
[----:B------:R-:W0:Y:S05]  /*1d30*/  LDGDEPBAR ;  /* 0x00000000000079af */ /* 0x000e2a0000000000 */
[C---:B------:R-:W-:Y:S08]  /*1d40*/  HMMA.16816.F32 R40, R60.reuse, R42, RZ ;  /* 0x0000002a3c28723c */ /* 0x040ff000000018ff */
[C---:B------:R-:W-:Y:S08]  /*1d50*/  HMMA.16816.F32 R32, R60.reuse, R34, RZ ;  /* 0x000000223c20723c */ /* 0x040ff000000018ff */
[C---:B------:R-:W-:Y:S08]  /*1d60*/  HMMA.16816.F32 R28, R60.reuse, R24, RZ ;  /* 0x000000183c1c723c */ /* 0x040ff000000018ff */
[C---:B------:R-:W-:Y:S08]  /*1d70*/  HMMA.16816.F32 R24, R60.reuse, R26, RZ ;  /* 0x0000001a3c18723c */ /* 0x040ff000000018ff */
[C---:B------:R-:W-:Y:S08]  /*1d80*/  HMMA.16816.F32 R64, R60.reuse, R56, RZ ;  /* 0x000000383c40723c */ /* 0x040ff000000018ff */
[----:B------:R-:W-:Y:S01]  /*1d90*/  HMMA.16816.F32 R60, R60, R58, RZ ;  /* 0x0000003a3c3c723c */ /* 0x000fe200000018ff */
[----:B------:R-:W3:Y:S07]  /*1da0*/  LDSM.16.M88.4 R56, [R83+0x4400] ;  /* 0x004400005338783b */ /* 0x000eee0000000200 */
[C---:B----4-:R-:W-:Y:S08]  /*1db0*/  HMMA.16816.F32 R44, R8.reuse, R52, R44 ;  /* 0x00000034082c723c */ /* 0x050ff0000000182c */
[C---:B------:R-:W-:Y:S01]  /*1dc0*/  HMMA.16816.F32 R40, R8.reuse, R54, R40 ;  /* 0x000000360828723c */ /* 0x040fe20000001828 */
[----:B------:R-:W4:Y:S07]  /*1dd0*/  LDSM.16.M88.4 R52, [R83+0x4800] ;  /* 0x004800005334783b */ /* 0x000f2e0000000200 */
[C---:B------:R-:W-:Y:S08]  /*1de0*/  HMMA.16816.F32 R36, R8.reuse, R48, R36 ;  /* 0x000000300824723c */ /* 0x040ff00000001824 */
        /* <DEDUP_REMOVED lines=8> */
[----:B------:R-:W1:Y:S03]  /*1e70*/  LDSM.16.M88.4 R16, [R114+0x1400] ;  /* 0x001400007210783b */ /* 0x000e660000000200 */
[C---:B-----5:R-:W-:Y:S08]  /*1e80*/  HMMA.16816.F32 R44, R12.reuse, R68, R44 ;  /* 0x000000440c2c723c */ /* 0x060ff0000000182c */
        /* <DEDUP_REMOVED lines=8> */
[C---:B------:R-:W-:Y:S08]  /*1f10*/  HMMA.16816.F32 R64, R12.reuse, R48, R64 ;  /* 0x000000300c40723c */ /* 0x040ff00000001840 */
[----:B------:R-:W-:Y:S01]  /*1f20*/  HMMA.16816.F32 R60, R12, R50, R60 ;  /* 0x000000320c3c723c */ /* 0x000fe2000000183c */
[----:B------:R-:W3:Y:S04]  /*1f30*/  LDSM.16.M88.4 R12, [R117+0x2000] ;  /* 0x00200000750c783b */ /* 0x000ee80000000200 */
[----:B------:R-:W-:Y:S03]  /*1f40*/  LDSM.16.M88.4 R48, [R83+0x5800] ;  /* 0x005800005330783b */ /* 0x000fe60000000200 */
        /* <DEDUP_REMOVED lines=9> */
[C---:B---3--:R-:W-:Y:S07]  /*1fe0*/  HMMA.16816.F32 R44, R12.reuse, R56, R44 ;  /* 0x000000380c2c723c */ /* 0x048fee000000182c */
[----:B------:R-:W-:Y:S01]  /*1ff0*/  IMAD R56, R77, 0x20, R76 ;  /* 0x000000204d387824 */ /* 0x000fe200078e024c */
[----:B------:R-:W-:Y:S08]  /*2000*/  HMMA.16816.F32 R40, R12, R58, R40 ;  /* 0x0000003a0c28723c */ /* 0x000ff00000001828 */
[C---:B------:R-:W-:Y:S08]  /*2010*/  HMMA.16816.F32 R64, R72.reuse, R68, R64 ;  /* 0x000000444840723c */ /* 0x040ff00000001840 */
[----:B------:R-:W-:Y:S08]  /*2020*/  HMMA.16816.F32 R60, R72, R70, R60 ;  /* 0x00000046483c723c */ /* 0x000ff0000000183c */
[C---:B------:R-:W-:Y:S08]  /*2030*/  HMMA.16816.F32 R36, R12.reuse, R52, R36 ;  /* 0x000000340c24723c */ /* 0x040ff00000001824 */
[----:B------:R-:W-:Y:S01]  /*2040*/  HMMA.16816.F32 R32, R12, R54, R32 ;  /* 0x000000360c20723c */ /* 0x000fe20000001820 */
[----:B------:R-:W3:Y:S07]  /*2050*/  LDSM.16.M88.4 R52, [R114+0x2400] ;  /* 0x002400007234783b */ /* 0x000eee0000000200 */
[C---:B-1----:R-:W-:Y:S08]  /*2060*/  HMMA.16816.F32 R44, R8.reuse, R20, R44 ;  /* 0x00000014082c723c */ /* 0x042ff0000000182c */
[----:B------:R-:W-:Y:S01]  /*2070*/  HMMA.16816.F32 R40, R8, R22, R40 ;  /* 0x000000160828723c */ /* 0x000fe20000001828 */
[----:B------:R-:W1:Y:S07]  /*2080*/  LDSM.16.M88.4 R20, [R114+0x2800] ;  /* 0x002800007214783b */ /* 0x000e6e0000000200 */
[C---:B------:R-:W-:Y:S07]  /*2090*/  HMMA.16816.F32 R28, R12.reuse, R48, R28 ;  /* 0x000000300c1c723c */ /* 0x040fee000000181c */
[----:B------:R-:W-:Y:S01]  /*20a0*/  IADD3 R49, R3, 0x1, R132 ;  /* 0x0000000103317810 */ /* 0x000fe20007ffe084 */
[----:B------:R-:W-:Y:S01]  /*20b0*/  HMMA.16816.F32 R24, R12, R50, R24 ;  /* 0x000000320c18723c */ /* 0x000fe20000001818 */
[----:B------:R-:W-:-:S02]  /*20c0*/  IADD3 R3, R85, -0x1, RZ ;  /* 0xffffffff55037810 */ /* 0x000fc40007ffe0ff */
[----:B------:R-:W-:Y:S02]  /*20d0*/  IADD3 R49, R78, -c[0x0][0x214], R49 ;  /* 0x800085004e317a10 */ /* 0x000fe40007ffe031 */
[C---:B------:R-:W-:Y:S01]  /*20e0*/  ISETP.GT.AND P0, PT, R3.reuse, R118, PT ;  /* 0x000000760300720c */ /* 0x040fe20003f04270 */
[----:B------:R-:W-:Y:S01]  /*20f0*/  IMAD.SHL.U32 R0, R3, 0x40, RZ ;  /* 0x0000004003007824 */ /* 0x000fe200078e00ff */
[----:B------:R-:W-:Y:S01]  /*2100*/  IADD3 R49, R49, c[0x0][0x2e8], RZ ;  /* 0x0000ba0031317a10 */ /* 0x000fe20007ffe0ff */
[----:B--2---:R-:W-:Y:S03]  /*2110*/  HMMA.16816.F32 R64, R12, R16, R64 ;  /* 0x000000100c40723c */ /* 0x004fe60000001840 */
[----:B------:R-:W-:-:S04]  /*2120*/  LOP3.LUT R3, R0, 0x6, R79, 0xf8, !PT ;  /* 0x0000000600037812 */ /* 0x000fc800078ef84f */
[----:B------:R-:W-:Y:S01]  /*2130*/  IADD3 R17, R49, 0x8, RZ ;  /* 0x0000000831117810 */ /* 0x000fe20007ffe0ff */
[----:B------:R-:W-:Y:S01]  /*2140*/  HMMA.16816.F32 R60, R12, R18, R60 ;  /* 0x000000120c3c723c */ /* 0x000fe2000000183c */
[----:B------:R-:W2:Y:S01]  /*2150*/  LDSM.16.M88.4 R12, [R114+0x2c00] ;  /* 0x002c0000720c783b */ /* 0x000ea20000000200 */
[----:B------:R-:W-:Y:S01]  /*2160*/  LOP3.LUT R51, R3, 0x1, RZ, 0xfc, !PT ;  /* 0x0000000103337812 */ /* 0x000fe200078efcff */
[----:B------:R-:W-:-:S04]  /*2170*/  DEPBAR.LE SB0, 0x0 ;  /* 0x000080000000791a */ /* 0x000fc80000000000 */
[----:B------:R-:W-:Y:S01]  /*2180*/  LOP3.LUT R19, R3, 0x11, RZ, 0xfc, !PT ;  /* 0x0000001103137812 */ /* 0x000fe200078efcff */
[----:B---3--:R-:W-:Y:S01]  /*2190*/  HMMA.16816.F32 R36, R8, R52, R36 ;  /* 0x000000340824723c */ /* 0x008fe20000001824 */
[----:B------:R-:W-:-:S04]  /*21a0*/  SHF.R.S32.HI R16, RZ, 0x1f, R80 ;  /* 0x0000001fff107819 */ /* 0x000fc80000011450 */
[----:B------:R-:W-:Y:S02]  /*21b0*/  LEA.HI R16, R16, R81, RZ, 0x2 ;  /* 0x0000005110107211 */ /* 0x000fe400078f10ff */
[-C--:B------:R-:W-:Y:S01]  /*21c0*/  IMNMX R52, R49, R78.reuse, PT ;  /* 0x0000004e31347217 */ /* 0x080fe20003800200 */
[C---:B------:R-:W-:Y:S01]  /*21d0*/  HMMA.16816.F32 R32, R8.reuse, R54, R32 ;  /* 0x000000360820723c */ /* 0x040fe20000001820 */
[----:B------:R-:W-:Y:S02]  /*21e0*/  IMNMX R78, R17, R78, PT ;  /* 0x0000004e114e7217 */ /* 0x000fe40003800200 */
[----:B------:R-:W-:Y:S02]  /*21f0*/  ISETP.GE.AND P3, PT, R51, R52, PT ;  /* 0x000000343300720c */ /* 0x000fe40003f66270 */
[C---:B------:R-:W-:Y:S02]  /*2200*/  LOP3.LUT R49, R3.reuse, 0x8, RZ, 0xfc, !PT ;  /* 0x0000000803317812 */ /* 0x040fe400078efcff */
[----:B------:R-:W-:Y:S01]  /*2210*/  LOP3.LUT R17, R3, 0x9, RZ, 0xfc, !PT ;  /* 0x0000000903117812 */ /* 0x000fe200078efcff */
[----:B-1----:R-:W-:Y:S01]  /*2220*/  HMMA.16816.F32 R28, R8, R20, R28 ;  /* 0x00000014081c723c */ /* 0x002fe2000000181c */
[----:B------:R-:W-:-:S02]  /*2230*/  ISETP.GE.AND P5, PT, R51, R78, PT ;  /* 0x0000004e3300720c */ /* 0x000fc40003fa6270 */
[----:B------:R-:W-:Y:S02]  /*2240*/  FSEL R45, R45, -INF , !P3 ;  /* 0xff8000002d2d7808 */ /* 0x000fe40005800000 */
[C---:B------:R-:W-:Y:S02]  /*2250*/  ISETP.GE.AND P1, PT, R49.reuse, R52, PT ;  /* 0x000000343100720c */ /* 0x040fe40003f26270 */
[----:B------:R-:W-:Y:S01]  /*2260*/  ISETP.GE.AND P4, PT, R49, R78, PT ;  /* 0x0000004e3100720c */ /* 0x000fe20003f86270 */
[----:B------:R-:W-:Y:S01]  /*2270*/  HMMA.16816.F32 R24, R8, R22, R24 ;  /* 0x000000160818723c */ /* 0x000fe20000001818 */
[----:B------:R-:W-:Y:S01]  /*2280*/  BAR.SYNC.DEFER_BLOCKING 0x0 ;  /* 0x0000000000007b1d */ /* 0x000fe20000010000 */
[C---:B------:R-:W-:Y:S02]  /*2290*/  ISETP.GE.AND P2, PT, R17.reuse, R52, PT ;  /* 0x000000341100720c */ /* 0x040fe40003f46270 */
[----:B------:R-:W-:Y:S02]  /*22a0*/  ISETP.GE.AND P3, PT, R17, R78, PT ;  /* 0x0000004e1100720c */ /* 0x000fe40003f66270 */
[----:B------:R-:W-:-:S02]  /*22b0*/  LOP3.LUT R17, R3, 0x10, RZ, 0xfc, !PT ;  /* 0x0000001003117812 */ /* 0x000fc400078efcff */
[----:B------:R-:W-:Y:S01]  /*22c0*/  FSEL R50, R47, -INF , !P5 ;  /* 0xff8000002f327808 */ /* 0x000fe20006800000 */
[C---:B--2---:R-:W-:Y:S01]  /*22d0*/  HMMA.16816.F32 R64, R8.reuse, R12, R64 ;  /* 0x0000000c0840723c */ /* 0x044fe20000001840 */
[----:B------:R-:W-:Y:S02]  /*22e0*/  FSEL R47, R40, -INF , !P1 ;  /* 0xff800000282f7808 */ /* 0x000fe40004800000 */
[----:B------:R-:W-:Y:S02]  /*22f0*/  FSEL R48, R42, -INF , !P4 ;  /* 0xff8000002a307808 */ /* 0x000fe40006000000 */
[----:B------:R-:W-:Y:S02]  /*2300*/  FSEL R41, R41, -INF , !P2 ;  /* 0xff80000029297808 */ /* 0x000fe40005000000 */
[C---:B------:R-:W-:Y:S01]  /*2310*/  ISETP.GE.AND P5, PT, R17.reuse, R52, PT ;  /* 0x000000341100720c */ /* 0x040fe20003fa6270 */
[----:B------:R-:W-:Y:S01]  /*2320*/  HMMA.16816.F32 R60, R8, R14, R60 ;  /* 0x0000000e083c723c */ /* 0x000fe2000000183c */
        /* <DEDUP_REMOVED lines=14> */
[C---:B------:R-:W-:Y:S02]  /*2410*/  LOP3.LUT R37, R3.reuse, 0x21, RZ, 0xfc, !PT ;  /* 0x0000002103257812 */ /* 0x040fe400078efcff */
[----:B------:R-:W-:Y:S02]  /*2420*/  LOP3.LUT R19, R3, 0x28, RZ, 0xfc, !PT ;  /* 0x0000002803137812 */ /* 0x000fe400078efcff */
[----:B------:R-:W-:Y:S02]  /*2430*/  LOP3.LUT R16, R16, 0xfffffffc, RZ, 0xc0, !PT ;  /* 0xfffffffc10107812 */ /* 0x000fe400078ec0ff */
[----:B------:R-:W-:Y:S02]  /*2440*/  FSEL R68, R39, -INF , !P2 ;  /* 0xff80000027447808 */ /* 0x000fe40005000000 */
[----:B------:R-:W-:Y:S01]  /*2450*/  FSEL R69, R32, -INF , !P3 ;  /* 0xff80000020457808 */ /* 0x000fe20005800000 */
[----:B------:R-:W-:Y:S01]  /*2460*/  IMAD.IADD R133, R81, 0x1, -R16 ;  /* 0x0000000151857824 */ /* 0x000fe200078e0a10 */
[----:B------:R-:W-:-:S02]  /*2470*/  FSEL R23, R33, -INF , !P1 ;  /* 0xff80000021177808 */ /* 0x000fc40004800000 */
[----:B------:R-:W-:Y:S02]  /*2480*/  FSEL R22, R35, -INF , !P4 ;  /* 0xff80000023167808 */ /* 0x000fe40006000000 */
[C---:B------:R-:W-:Y:S02]  /*2490*/  ISETP.GE.AND P2, PT, R17.reuse, R52, PT ;  /* 0x000000341100720c */ /* 0x040fe40003f46270 */
[-C--:B------:R-:W-:Y:S02]  /*24a0*/  ISETP.GE.AND P3, PT, R17, R78.reuse, PT ;  /* 0x0000004e1100720c */ /* 0x080fe40003f66270 */
[----:B------:R-:W-:Y:S02]  /*24b0*/  ISETP.GE.AND P1, PT, R37, R78, PT ;  /* 0x0000004e2500720c */ /* 0x000fe40003f26270 */
[----:B------:R-:W-:Y:S02]  /*24c0*/  ISETP.GE.AND P4, PT, R19, R52, PT ;  /* 0x000000341300720c */ /* 0x000fe40003f86270 */
[----:B------:R-:W-:-:S02]  /*24d0*/  LOP3.LUT R33, R3, 0x29, RZ, 0xfc, !PT ;  /* 0x0000002903217812 */ /* 0x000fc400078efcff */
[----:B------:R-:W-:Y:S02]  /*24e0*/  LOP3.LUT R13, R3, 0x30, RZ, 0xfc, !PT ;  /* 0x00000030030d7812 */ /* 0x000fe400078efcff */
[----:B------:R-:W-:Y:S02]  /*24f0*/  FSEL R76, R34, -INF , !P5 ;  /* 0xff800000224c7808 */ /* 0x000fe40006800000 */
[----:B------:R-:W-:Y:S02]  /*2500*/  FSEL R17, R28, -INF , !P2 ;  /* 0xff8000001c117808 */ /* 0x000fe40005000000 */
[----:B------:R-:W-:Y:S02]  /*2510*/  FSEL R16, R30, -INF , !P3 ;  /* 0xff8000001e107808 */ /* 0x000fe40005800000 */
[----:B------:R-:W-:Y:S02]  /*2520*/  FSEL R18, R31, -INF , !P1 ;  /* 0xff8000001f127808 */ /* 0x000fe40004800000 */
[----:B------:R-:W-:-:S02]  /*2530*/  FSEL R93, R24, -INF , !P4 ;  /* 0xff800000185d7808 */ /* 0x000fc40006000000 */
[----:B------:R-:W-:Y:S02]  /*2540*/  ISETP.GE.AND P5, PT, R37, R52, PT ;  /* 0x000000342500720c */ /* 0x000fe40003fa6270 */
[----:B------:R-:W-:Y:S02]  /*2550*/  ISETP.GE.AND P2, PT, R19, R78, PT ;  /* 0x0000004e1300720c */ /* 0x000fe40003f46270 */
[-C--:B------:R-:W-:Y:S02]  /*2560*/  ISETP.GE.AND P3, PT, R33, R52.reuse, PT ;  /* 0x000000342100720c */ /* 0x080fe40003f66270 */
[C---:B------:R-:W-:Y:S02]  /*2570*/  ISETP.GE.AND P1, PT, R13.reuse, R52, PT ;  /* 0x000000340d00720c */ /* 0x040fe40003f26270 */
        /* <DEDUP_REMOVED lines=90> */
.L_x_4809:
[----:B------:R-:W-:-:S04]  /*2b20*/  IADD3 R6, -R6, RZ, RZ ;  /* 0x000000ff06067210 */ /* 0x000fc80007ffe1ff */
[----:B------:R-:W-:Y:S02]  /*2b30*/  SHF.R.S32.HI R5, RZ, 0x1f, R6 ;  /* 0x0000001fff057819 */ /* 0x000fe40000011406 */
.L_x_4810:
        /* <DEDUP_REMOVED lines=14> */
.L_x_4808:
        /* <DEDUP_REMOVED lines=82> */
[--C-:B------:R-:W-:Y:S01]  /*3140*/  FFMA.FTZ R100, R100, c[0x0][0x23c], -R87.reuse ;  /* 0x00008f0064647a23 */ /* 0x100fe20000010857 */
[----:B------:R-:W3:Y:S01]  /*3150*/  MUFU.EX2 R31, R31 ;  /* 0x0000001f001f7308 */ /* 0x000ee20000000800 */
[----:B----4-:R-:W-:Y:S01]  /*3160*/  F2FP.PACK_AB R82, R24, R29 ;  /* 0x0000001d1852723e */ /* 0x010fe200000000ff */
[----:B------:R-:W-:Y:S01]  /*3170*/  FFMA.FTZ R99, R102, c[0x0][0x23c], -R87 ;  /* 0x00008f0066637a23 */ /* 0x000fe20000010857 */
[----:B------:R-:W-:Y:S01]  /*3180*/  LDSM.16.MT88.4 R16, [R112+0x6800] ;  /* 0x006800007010783b */ /* 0x000fe20000004200 */
[----:B------:R-:W-:-:S02]  /*3190*/  FFMA.FTZ R102, R89, c[0x0][0x23c], -R96 ;  /* 0x00008f0059667a23 */ /* 0x000fc40000010860 */
        /* <DEDUP_REMOVED lines=9> */
[----:B------:R-:W-:Y:S02]  /*3230*/  FFMA.FTZ R35, R35, c[0x0][0x23c], -R87 ;  /* 0x00008f0023237a23 */ /* 0x000fe40000010857 */
[----:B------:R-:W-:Y:S02]  /*3240*/  FADD.FTZ R34, R34, R33 ;  /* 0x0000002122227221 */ /* 0x000fe40000010000 */
[----:B------:R-:W-:Y:S01]  /*3250*/  MUFU.EX2 R28, R28 ;  /* 0x0000001c001c7308 */ /* 0x000fe20000000800 */
[----:B------:R-:W-:Y:S02]  /*3260*/  FADD.FTZ R31, R30, R31 ;  /* 0x0000001f1e1f7221 */ /* 0x000fe40000010000 */
[----:B------:R-:W-:-:S04]  /*3270*/  FADD.FTZ R29, R29, R34 ;  /* 0x000000221d1d7221 */ /* 0x000fc80000010000 */
[----:B------:R-:W-:Y:S01]  /*3280*/  FADD.FTZ R29, R24, R29 ;  /* 0x0000001d181d7221 */ /* 0x000fe20000010000 */
[----:B----4-:R-:W-:Y:S01]  /*3290*/  F2FP.PACK_AB R83, R27, R32 ;  /* 0x000000201b53723e */ /* 0x010fe200000000ff */
[----:B------:R-:W3:Y:S01]  /*32a0*/  MUFU.EX2 R21, R21 ;  /* 0x0000001500157308 */ /* 0x000ee20000000800 */
[----:B------:R-:W-:-:S04]  /*32b0*/  FADD.FTZ R32, R32, R31 ;  /* 0x0000001f20207221 */ /* 0x000fc80000010000 */
[----:B------:R-:W-:Y:S01]  /*32c0*/  FADD.FTZ R27, R27, R32 ;  /* 0x000000201b1b7221 */ /* 0x000fe20000010000 */
[C---:B-1----:R-:W-:Y:S02]  /*32d0*/  HMMA.16816.F32 R44, R80.reuse, R48, RZ ;  /* 0x00000030502c723c */ /* 0x042fe400000018ff */
[----:B------:R-:W-:Y:S06]  /*32e0*/  MUFU.EX2 R20, R20 ;  /* 0x0000001400147308 */ /* 0x000fec0000000800 */
[C---:B------:R-:W-:Y:S02]  /*32f0*/  HMMA.16816.F32 R48, R80.reuse, R50, RZ ;  /* 0x000000325030723c */ /* 0x040fe400000018ff */
[----:B------:R-:W-:Y:S06]  /*3300*/  MUFU.EX2 R3, R3 ;  /* 0x0000000300037308 */ /* 0x000fec0000000800 */
[C---:B--2---:R-:W-:Y:S02]  /*3310*/  HMMA.16816.F32 R36, R80.reuse, R40, RZ ;  /* 0x000000285024723c */ /* 0x044fe400000018ff */
[----:B------:R-:W-:Y:S06]  /*3320*/  MUFU.EX2 R26, R26 ;  /* 0x0000001a001a7308 */ /* 0x000fec0000000800 */
[C---:B------:R-:W-:Y:S02]  /*3330*/  HMMA.16816.F32 R52, R80.reuse, R56, RZ ;  /* 0x000000385034723c */ /* 0x040fe400000018ff */
[----:B------:R-:W1:Y:S06]  /*3340*/  MUFU.EX2 R23, R23 ;  /* 0x0000001700177308 */ /* 0x000e6c0000000800 */
[C---:B------:R-:W-:Y:S02]  /*3350*/  HMMA.16816.F32 R60, R80.reuse, R64, RZ ;  /* 0x00000040503c723c */ /* 0x040fe400000018ff */
[----:B------:R-:W-:Y:S06]  /*3360*/  MUFU.EX2 R25, R25 ;  /* 0x0000001900197308 */ /* 0x000fec0000000800 */
[C---:B------:R-:W-:Y:S02]  /*3370*/  HMMA.16816.F32 R68, R80.reuse, R72, RZ ;  /* 0x000000485044723c */ /* 0x040fe400000018ff */
[----:B------:R-:W2:Y:S06]  /*3380*/  MUFU.EX2 R22, R22 ;  /* 0x0000001600167308 */ /* 0x000eac0000000800 */
        /* <DEDUP_REMOVED lines=82> */
[----:B-----5:R-:W-:Y:S01]  /*38b0*/  F2FP.PACK_AB R4, R102, R91 ;  /* 0x0000005b6604723e */ /* 0x020fe200000000ff */
        /* <DEDUP_REMOVED lines=40> */
.L_x_4815:
        /* <DEDUP_REMOVED lines=64> */
.L_x_4812:
[C---:B------:R-:W-:Y:S04]  /*3f40*/  LEA R130, P0, R8.reuse, R130, 0x1 ;  /* 0x0000008208827211 */ /* 0x040fe800078008ff */
[----:B------:R-:W-:Y:S02]  /*3f50*/  LEA.HI.X R131, R8, R131, R0, 0x1, P0 ;  /* 0x0000008308837211 */ /* 0x000fe400000f0c00 */
[----:B------:R-:W-:Y:S03]  /*3f60*/  IADD3 R86, P0, R130, UR7, RZ ;  /* 0x0000000782567c10 */ /* 0x000fe6000ff1e0ff */
[----:B------:R-:W-:Y:S01]  /*3f70*/  @!PT LDS RZ, [RZ] ;  /* 0x00000000fffff984 */ /* 0x000fe20000000800 */
[----:B------:R-:W-:Y:S01]  /*3f80*/  @!PT LDS RZ, [RZ] ;  /* 0x00000000fffff984 */ /* 0x000fe20000000800 */
[----:B------:R-:W-:Y:S01]  /*3f90*/  @!PT LDS RZ, [RZ] ;  /* 0x00000000fffff984 */ /* 0x000fe20000000800 */
[----:B------:R1:W-:Y:S02]  /*3fa0*/  LDGSTS.E.BYPASS.LTC128B.128 [R121+0x6000], [R130.64] ;  /* 0x0600000082797fae */ /* 0x0003e4000b901d4a */
[----:B------:R-:W-:Y:S01]  /*3fb0*/  IMAD.X R87, R120, 0x1, R131, P0 ;  /* 0x0000000178577824 */ /* 0x000fe200000e0683 */
[----:B------:R-:W-:Y:S01]  /*3fc0*/  ISETP.GT.AND P0, PT, R137, R118, PT ;  /* 0x000000768900720c */ /* 0x000fe20003f04270 */
        /* <DEDUP_REMOVED lines=16> */
[----:B------:R-:W2:Y:S07]  /*40d0*/  LDSM.16.M88.4 R96, [R114] ;  /* 0x000000007260783b */ /* 0x000eae0000000200 */
        /* <DEDUP_REMOVED lines=133> */
.L_x_4814:
        /* <DEDUP_REMOVED lines=14> */
.L_x_4813:
        /* <DEDUP_REMOVED lines=66> */
[----:B------:R-:W-:Y:S02]  /*4e30*/  FFMA.FTZ R144, R18, c[0x0][0x23c], -R106 ;  /* 0x00008f0012907a23 */ /* 0x000fe4000001086a */
[----:B-1----:R-:W-:Y:S02]  /*4e40*/  FFMA.FTZ R88, R8, c[0x0][0x23c], -R104 ;  /* 0x00008f0008587a23 */ /* 0x002fe40000010868 */
        /* <DEDUP_REMOVED lines=12> */
[----:B---3--:R-:W-:Y:S01]  /*4f10*/  F2FP.PACK_AB R92, R110, R107 ;  /* 0x0000006b6e5c723e */ /* 0x008fe200000000ff */
[C---:B------:R-:W-:Y:S02]  /*4f20*/  FMUL.FTZ R56, R84.reuse, R56 ;  /* 0x0000003854387220 */ /* 0x040fe40000410000 */
        /* <DEDUP_REMOVED lines=15> */
[----:B------:R-:W-:Y:S02]  /*5020*/  FMUL.FTZ R81, R84, R81 ;  /* 0x0000005154517220 */ /* 0x000fe40000410000 */
[--C-:B------:R-:W-:Y:S02]  /*5030*/  FFMA.FTZ R147, R19, c[0x0][0x23c], -R106.reuse ;  /* 0x00008f0013937a23 */ /* 0x100fe4000001086a */
        /* <DEDUP_REMOVED lines=26> */
[----:B-1----:R-:W-:Y:S01]  /*51e0*/  F2FP.PACK_AB R95, R139, R90 ;  /* 0x0000005a8b5f723e */ /* 0x002fe200000000ff */
        /* <DEDUP_REMOVED lines=8> */
[----:B------:R-:W1:Y:S01]  /*5270*/  LDSM.16.MT88.4 R96, [R112+0x6000] ;  /* 0x006000007060783b */ /* 0x000e620000004200 */
[----:B------:R-:W-:Y:S02]  /*5280*/  MUFU.EX2 R147, R147 ;  /* 0x0000009300937308 */ /* 0x000fe40000000800 */
[--C-:B------:R-:W-:Y:S02]  /*5290*/  FFMA.FTZ R154, R31, c[0x0][0x23c], -R106.reuse ;  /* 0x00008f001f9a7a23 */ /* 0x100fe4000001086a */
[--C-:B------:R-:W-:Y:S02]  /*52a0*/  FFMA.FTZ R163, R34, c[0x0][0x23c], -R106.reuse ;  /* 0x00008f0022a37a23 */ /* 0x100fe4000001086a */
[----:B------:R-:W-:Y:S04]  /*52b0*/  FFMA.FTZ R160, R35, c[0x0][0x23c], -R106 ;  /* 0x00008f0023a07a23 */ /* 0x000fe8000001086a */
[----:B------:R-:W-:Y:S01]  /*52c0*/  FFMA.FTZ R109, R84, R109, R107 ;  /* 0x0000006d546d7223 */ /* 0x000fe2000001006b */
[----:B------:R-:W-:Y:S01]  /*52d0*/  MUFU.EX2 R149, R149 ;  /* 0x0000009500957308 */ /* 0x000fe20000000800 */
[C---:B------:R-:W-:Y:S02]  /*52e0*/  FFMA.FTZ R165, R3.reuse, R108, R105 ;  /* 0x0000006c03a57223 */ /* 0x040fe40000010069 */
[----:B------:R-:W-:Y:S02]  /*52f0*/  FADD.FTZ R109, R110, R109 ;  /* 0x0000006d6e6d7221 */ /* 0x000fe40000010000 */
[C---:B------:R-:W-:Y:S02]  /*5300*/  FMUL.FTZ R78, R3.reuse, R78 ;  /* 0x0000004e034e7220 */ /* 0x040fe40000410000 */
[----:B------:R-:W-:Y:S02]  /*5310*/  FADD.FTZ R88, R88, R109 ;  /* 0x0000006d58587221 */ /* 0x000fe40000010000 */
[----:B------:R-:W-:Y:S01]  /*5320*/  FMUL.FTZ R79, R3, R79 ;  /* 0x0000004f034f7220 */ /* 0x000fe20000410000 */
[----:B------:R-:W-:Y:S01]  /*5330*/  MUFU.EX2 R150, R150 ;  /* 0x0000009600967308 */ /* 0x000fe20000000800 */
[----:B------:R-:W-:Y:S02]  /*5340*/  FADD.FTZ R88, R111, R88 ;  /* 0x000000586f587221 */ /* 0x000fe40000010000 */
[----:B------:R-:W-:Y:S01]  /*5350*/  LDSM.16.MT88.4 R108, [R112+0x7c00] ;  /* 0x007c0000706c783b */ /* 0x000fe20000004200 */
[C---:B------:R-:W-:Y:S02]  /*5360*/  FMUL.FTZ R82, R3.reuse, R82 ;  /* 0x0000005203527220 */ /* 0x040fe40000410000 */
[----:B------:R-:W-:Y:S01]  /*5370*/  FMUL.FTZ R83, R3, R83 ;  /* 0x0000005303537220 */ /* 0x000fe20000410000 */
[----:B------:R-:W-:Y:S01]  /*5380*/  MOV R3, R0 ;  /* 0x0000000000037202 */ /* 0x000fe20000000f00 */
[--C-:B------:R-:W-:Y:S02]  /*5390*/  FFMA.FTZ R143, R12, c[0x0][0x23c], -R104.reuse ;  /* 0x00008f000c8f7a23 */ /* 0x100fe40000010868 */
[--C-:B------:R-:W-:Y:S01]  /*53a0*/  FFMA.FTZ R138, R13, c[0x0][0x23c], -R104.reuse ;  /* 0x00008f000d8a7a23 */ /* 0x100fe20000010868 */
[----:B------:R-:W-:Y:S01]  /*53b0*/  MUFU.EX2 R152, R152 ;  /* 0x0000009800987308 */ /* 0x000fe20000000800 */
[--C-:B------:R-:W-:Y:S02]  /*53c0*/  FFMA.FTZ R142, R16, c[0x0][0x23c], -R104.reuse ;  /* 0x00008f00108e7a23 */ /* 0x100fe40000010868 */
[--C-:B------:R-:W-:Y:S02]  /*53d0*/  FFMA.FTZ R145, R17, c[0x0][0x23c], -R104.reuse ;  /* 0x00008f0011917a23 */ /* 0x100fe40000010868 */
[--C-:B------:R-:W-:Y:S01]  /*53e0*/  FFMA.FTZ R153, R20, c[0x0][0x23c], -R104.reuse ;  /* 0x00008f0014997a23 */ /* 0x100fe20000010868 */
[C---:B-1----:R-:W-:Y:S03]  /*53f0*/  HMMA.16816.F32 R44, R92.reuse, R96, R44 ;  /* 0x000000605c2c723c */ /* 0x042fe6000000182c */
[--C-:B------:R-:W-:Y:S01]  /*5400*/  FFMA.FTZ R148, R21, c[0x0][0x23c], -R104.reuse ;  /* 0x00008f0015947a23 */ /* 0x100fe20000010868 */
[----:B------:R-:W-:Y:S01]  /*5410*/  MUFU.EX2 R143, R143 ;  /* 0x0000008f008f7308 */ /* 0x000fe20000000800 */
[--C-:B------:R-:W-:Y:S02]  /*5420*/  FFMA.FTZ R151, R24, c[0x0][0x23c], -R104.reuse ;  /* 0x00008f0018977a23 */ /* 0x100fe40000010868 */
[--C-:B------:R-:W-:Y:S01]  /*5430*/  FFMA.FTZ R146, R25, c[0x0][0x23c], -R104.reuse ;  /* 0x00008f0019927a23 */ /* 0x100fe20000010868 */
[C---:B------:R-:W-:Y:S01]  /*5440*/  HMMA.16816.F32 R48, R92.reuse, R98, R48 ;  /* 0x000000625c30723c */ /* 0x040fe20000001830 */
[----:B------:R-:W1:Y:S03]  /*5450*/  LDSM.16.MT88.4 R96, [R113+0x7000] ;  /* 0x007000007160783b */ /* 0x000e660000004200 */
[--C-:B------:R-:W-:Y:S02]  /*5460*/  FFMA.FTZ R161, R28, c[0x0][0x23c], -R104.reuse ;  /* 0x00008f001ca17a23 */ /* 0x100fe40000010868 */
[--C-:B------:R-:W-:Y:S01]  /*5470*/  FFMA.FTZ R158, R29, c[0x0][0x23c], -R104.reuse ;  /* 0x00008f001d9e7a23 */ /* 0x100fe20000010868 */
[----:B------:R-:W2:Y:S01]  /*5480*/  MUFU.EX2 R138, R138 ;  /* 0x0000008a008a7308 */ /* 0x000ea20000000800 */
[--C-:B------:R-:W-:Y:S04]  /*5490*/  FFMA.FTZ R159, R32, c[0x0][0x23c], -R104.reuse ;  /* 0x00008f00209f7a23 */ /* 0x100fe80000010868 */
[----:B------:R-:W-:Y:S02]  /*54a0*/  FFMA.FTZ R104, R33, c[0x0][0x23c], -R104 ;  /* 0x00008f0021687a23 */ /* 0x000fe40000010868 */
[----:B------:R-:W-:Y:S03]  /*54b0*/  FADD.FTZ R165, R136, R165 ;  /* 0x000000a588a57221 */ /* 0x000fe60000010000 */
[----:B------:R3:W-:Y:S01]  /*54c0*/  MUFU.EX2 R156, R104 ;  /* 0x00000068009c7308 */ /* 0x0007e20000000800 */
[----:B------:R-:W-:Y:S04]  /*54d0*/  FADD.FTZ R90, R90, R165 ;  /* 0x000000a55a5a7221 */ /* 0x000fe80000010000 */
[----:B------:R-:W-:Y:S05]  /*54e0*/  FADD.FTZ R139, R139, R90 ;  /* 0x0000005a8b8b7221 */ /* 0x000fea0000010000 */
[----:B------:R-:W-:Y:S10]  /*54f0*/  MUFU.EX2 R142, R142 ;  /* 0x0000008e008e7308 */ /* 0x000ff40000000800 */
[----:B------:R-:W4:Y:S01]  /*5500*/  MUFU.EX2 R145, R145 ;  /* 0x0000009100917308 */ /* 0x000f220000000800 */
[C---:B-1----:R-:W-:Y:S01]  /*5510*/  HMMA.16816.F32 R52, R92.reuse, R96, R52 ;  /* 0x000000605c34723c */ /* 0x042fe20000001834 */
[----:B---3--:R-:W-:Y:S08]  /*5520*/  LDSM.16.MT88.4 R104, [R113+0x6c00] ;  /* 0x006c00007168783b */ /* 0x008ff00000004200 */
[----:B------:R-:W-:Y:S01]  /*5530*/  MUFU.EX2 R153, R153 ;  /* 0x0000009900997308 */ /* 0x000fe20000000800 */
[C---:B------:R-:W-:Y:S01]  /*5540*/  HMMA.16816.F32 R56, R92.reuse, R98, R56 ;  /* 0x000000625c38723c */ /* 0x040fe20000001838 */
[----:B------:R-:W1:Y:S08]  /*5550*/  LDSM.16.MT88.4 R96, [R112+0x7000] ;  /* 0x007000007060783b */ /* 0x000e700000004200 */
[----:B------:R-:W3:Y:S10]  /*5560*/  MUFU.EX2 R148, R148 ;  /* 0x0000009400947308 */ /* 0x000ef40000000800 */
[----:B------:R-:W-:Y:S10]  /*5570*/  MUFU.EX2 R151, R151 ;  /* 0x0000009700977308 */ /* 0x000ff40000000800 */
[----:B------:R-:W5:Y:S10]  /*5580*/  MUFU.EX2 R146, R146 ;  /* 0x0000009200927308 */ /* 0x000f740000000800 */
[----:B------:R-:W2:Y:S01]  /*5590*/  MUFU.EX2 R155, R155 ;  /* 0x0000009b009b7308 */ /* 0x000ea20000000800 */
[C---:B-1----:R-:W-:Y:S09]  /*55a0*/  HMMA.16816.F32 R60, R92.reuse, R96, R60 ;  /* 0x000000605c3c723c */ /* 0x042ff2000000183c */
[----:B------:R-:W-:Y:S01]  /*55b0*/  MUFU.EX2 R161, R161 ;  /* 0x000000a100a17308 */ /* 0x000fe20000000800 */
[C---:B------:R-:W-:Y:S01]  /*55c0*/  HMMA.16816.F32 R64, R92.reuse, R98, R64 ;  /* 0x000000625c40723c */ /* 0x040fe20000001840 */
[----:B------:R-:W1:Y:S08]  /*55d0*/  LDSM.16.MT88.4 R96, [R113+0x8000] ;  /* 0x008000007160783b */ /* 0x000e700000004200 */
[----:B------:R-:W1:Y:S10]  /*55e0*/  MUFU.EX2 R158, R158 ;  /* 0x0000009e009e7308 */ /* 0x000e740000000800 */
[----:B------:R-:W-:Y:S10]  /*55f0*/  MUFU.EX2 R157, R157 ;  /* 0x0000009d009d7308 */ /* 0x000ff40000000800 */
[----:B------:R-:W2:Y:S10]  /*5600*/  MUFU.EX2 R154, R154 ;  /* 0x0000009a009a7308 */ /* 0x000eb40000000800 */
[----:B------:R-:W2:Y:S01]  /*5610*/  MUFU.EX2 R159, R159 ;  /* 0x0000009f009f7308 */ /* 0x000ea20000000800 */
[C---:B-1----:R-:W-:Y:S08]  /*5620*/  HMMA.16816.F32 R68, R92.reuse, R96, R68 ;  /* 0x000000605c44723c */ /* 0x042ff00000001844 */
[C---:B------:R-:W-:Y:S01]  /*5630*/  HMMA.16816.F32 R72, R92.reuse, R98, R72 ;  /* 0x000000625c48723c */ /* 0x040fe20000001848 */
[----:B------:R-:W1:Y:S01]  /*5640*/  LDSM.16.MT88.4 R96, [R112+0x8000] ;  /* 0x008000007060783b */ /* 0x000e620000004200 */
[----:B------:R-:W-:Y:S10]  /*5650*/  MUFU.EX2 R163, R163 ;  /* 0x000000a300a37308 */ /* 0x000ff40000000800 */
[----:B------:R-:W1:Y:S02]  /*5660*/  MUFU.EX2 R160, R160 ;  /* 0x000000a000a07308 */ /* 0x000e640000000800 */
[C---:B-1----:R-:W-:Y:S08]  /*5670*/  HMMA.16816.F32 R76, R92.reuse, R96, R76 ;  /* 0x000000605c4c723c */ /* 0x042ff0000000184c */
[----:B------:R-:W-:Y:S01]  /*5680*/  HMMA.16816.F32 R80, R92, R98, R80 ;  /* 0x000000625c50723c */ /* 0x000fe20000001850 */
[----:B------:R-:W1:Y:S06]  /*5690*/  LDSM.16.MT88.4 R96, [R113+0x6400] ;  /* 0x006400007160783b */ /* 0x000e6c0000004200 */
[----:B--2---:R-:W-:Y:S01]  /*56a0*/  F2FP.PACK_AB R92, R138, R143 ;  /* 0x0000008f8a5c723e */ /* 0x004fe200000000ff */
        /* <DEDUP_REMOVED lines=29> */
[----:B---3--:R-:W-:Y:S01]  /*5880*/  F2FP.PACK_AB R92, R148, R153 ;  /* 0x00000099945c723e */ /* 0x008fe200000000ff */
[----:B------:R-:W-:Y:S01]  /*5890*/  FADD.FTZ R153, R153, R142 ;  /* 0x0000008e99997221 */ /* 0x000fe20000010000 */
[----:B------:R-:W-:Y:S03]  /*58a0*/  F2FP.PACK_AB R93, R150, R149 ;  /* 0x00000095965d723e */ /* 0x000fe600000000ff */
[----:B-----5:R-:W-:Y:S01]  /*58b0*/  F2FP.PACK_AB R94, R146, R151 ;  /* 0x00000097925e723e */ /* 0x020fe200000000ff */
[----:B------:R-:W-:Y:S01]  /*58c0*/  FADD.FTZ R148, R148, R153 ;  /* 0x0000009994947221 */ /* 0x000fe20000010000 */
[----:B------:R-:W-:Y:S03]  /*58d0*/  F2FP.PACK_AB R95, R155, R152 ;  /* 0x000000989b5f723e */ /* 0x000fe600000000ff */
[----:B------:R-:W-:Y:S04]  /*58e0*/  FADD.FTZ R151, R151, R148 ;  /* 0x0000009497977221 */ /* 0x000fe80000010000 */
        /* <DEDUP_REMOVED lines=24> */
[----:B------:R-:W-:Y:S07]  /*5a70*/  F2FP.PACK_AB R95, R160, R163 ;  /* 0x000000a3a05f723e */ /* 0x000fee00000000ff */
        /* <DEDUP_REMOVED lines=8> */
[C---:B------:R-:W-:Y:S04]  /*5b00*/  HMMA.16816.F32 R56, R92.reuse, R102, R56 ;  /* 0x000000665c38723c */ /* 0x040fe80000001838 */
[----:B------:R-:W-:Y:S04]  /*5b10*/  FADD.FTZ R101, R150, R101 ;  /* 0x0000006596657221 */ /* 0x000fe80000010000 */
[C---:B------:R-:W-:Y:S04]  /*5b20*/  HMMA.16816.F32 R60, R92.reuse, R108, R60 ;  /* 0x0000006c5c3c723c */ /* 0x040fe8000000183c */
[----:B------:R-:W-:Y:S03]  /*5b30*/  FADD.FTZ R88, R152, R101 ;  /* 0x0000006598587221 */ /* 0x000fe60000010000 */
[----:B------:R-:W-:Y:S01]  /*5b40*/  FADD.FTZ R109, R159, R158 ;  /* 0x0000009e9f6d7221 */ /* 0x000fe20000010000 */
[C---:B------:R-:W-:Y:S04]  /*5b50*/  HMMA.16816.F32 R64, R92.reuse, R110, R64 ;  /* 0x0000006e5c40723c */ /* 0x040fe80000001840 */
[----:B------:R-:W-:Y:S02]  /*5b60*/  FADD.FTZ R88, R155, R88 ;  /* 0x000000589b587221 */ /* 0x000fe40000010000 */
[----:B------:R-:W-:Y:S02]  /*5b70*/  FADD.FTZ R109, R156, R109 ;  /* 0x0000006d9c6d7221 */ /* 0x000fe40000010000 */
[C---:B---3--:R-:W-:Y:S04]  /*5b80*/  HMMA.16816.F32 R68, R92.reuse, R104, R68 ;  /* 0x000000685c44723c */ /* 0x048fe80000001844 */
[----:B------:R-:W-:Y:S01]  /*5b90*/  FADD.FTZ R157, R157, R88 ;  /* 0x000000589d9d7221 */ /* 0x000fe20000010000 */
[----:B------:R-:W-:Y:S03]  /*5ba0*/  IADD3 R88, R137, -0x1, RZ ;  /* 0xffffffff89587810 */ /* 0x000fe60007ffe0ff */
[C---:B------:R-:W-:Y:S04]  /*5bb0*/  HMMA.16816.F32 R72, R92.reuse, R106, R72 ;  /* 0x0000006a5c48723c */ /* 0x040fe80000001848 */
[----:B------:R-:W-:Y:S01]  /*5bc0*/  FADD.FTZ R154, R154, R157 ;  /* 0x0000009d9a9a7221 */ /* 0x000fe20000010000 */
[----:B------:R-:W-:Y:S03]  /*5bd0*/  MOV R137, R88 ;  /* 0x0000005800897202 */ /* 0x000fe60000000f00 */
[C---:B-1----:R-:W-:Y:S04]  /*5be0*/  HMMA.16816.F32 R76, R92.reuse, R96, R76 ;  /* 0x000000605c4c723c */ /* 0x042fe8000000184c */
[----:B------:R-:W-:Y:S04]  /*5bf0*/  FADD.FTZ R163, R163, R154 ;  /* 0x0000009aa3a37221 */ /* 0x000fe80000010000 */
[----:B------:R-:W-:Y:S04]  /*5c00*/  HMMA.16816.F32 R80, R92, R98, R80 ;  /* 0x000000625c50723c */ /* 0x000fe80000001850 */
[----:B------:R-:W-:Y:S04]  /*5c10*/  FADD.FTZ R108, R160, R163 ;  /* 0x000000a3a06c7221 */ /* 0x000fe80000010000 */
[----:B------:R-:W-:-:S05]  /*5c20*/  @P0 BRA `(.L_x_4815) ;  /* 0xffffdf1000000947 */ /* 0x000fca000383ffff */
.L_x_4811:
[----:B------:R-:W1:Y:S01]  /*5c30*/  SHFL.BFLY PT, R8, R109, 0x2, 0x1f ;  /* 0x0c401f006d087f89 */ /* 0x000e6200000e0000 */
[----:B------:R-:W-:Y:S01]  /*5c40*/  MOV R9, 0x3f800000 ;  /* 0x3f80000000097802 */ /* 0x000fe20000000f00 */
[----:B------:R-:W-:Y:S01]  /*5c50*/  BSSY B0, `(.L_x_4816) ;  /* 0x00000b3000007945 */ /* 0x000fe20003800000 */
[----:B------:R-:W-:Y:S01]  /*5c60*/  SHF.L.U32 R124, R124, 0x3, RZ ;  /* 0x000000037c7c7819 */ /* 0x000fe200000006ff */
[----:B------:R-:W2:Y:S01]  /*5c70*/  S2R R5, SR_TID.X ;  /* 0x0000000000057919 */ /* 0x000ea20000002100 */
[----:B------:R-:W-:-:S03]  /*5c80*/  LEA R133, R133, R132, 0x4 ;  /* 0x0000008485857211 */ /* 0x000fc600078e20ff */
[----:B------:R-:W3:Y:S04]  /*5c90*/  SHFL.BFLY PT, R3, R108, 0x2, 0x1f ;  /* 0x0c401f006c037f89 */ /* 0x000ee800000e0000 */
[----:B------:R-:W-:Y:S01]  /*5ca0*/  BAR.SYNC.DEFER_BLOCKING 0x0 ;  /* 0x0000000000007b1d */ /* 0x000fe20000010000 */
        /* <DEDUP_REMOVED lines=9> */
[----:B------:R-:W-:-:S02]  /*5d40*/  LOP3.LUT R12, R12, 0x3fffff00, RZ, 0xc0, !PT ;  /* 0x3fffff000c0c7812 */ /* 0x000fc400078ec0ff */
[----:B------:R-:W-:Y:S02]  /*5d50*/  SHF.R.S32.HI R11, RZ, 0x2, R11 ;  /* 0x00000002ff0b7819 */ /* 0x000fe4000001140b */
[----:B------:R-:W-:Y:S02]  /*5d60*/  LEA R123, R123, R12, 0x5 ;  /* 0x0000000c7b7b7211 */ /* 0x000fe400078e28ff */
[----:B------:R-:W-:Y:S02]  /*5d70*/  SHF.R.S32.HI R12, RZ, 0x1f, R11 ;  /* 0x0000001fff0c7819 */ /* 0x000fe4000001140b */
[----:B------:R-:W-:Y:S02]  /*5d80*/  IADD3 R10, -R10, R5, RZ ;  /* 0x000000050a0a7210 */ /* 0x000fe40007ffe1ff */
[----:B------:R-:W-:Y:S01]  /*5d90*/  LEA.HI R12, R12, R11, RZ, 0x3 ;  /* 0x0000000b0c0c7211 */ /* 0x000fe200078f18ff */
[----:B-1----:R-:W-:Y:S01]  /*5da0*/  FADD.FTZ R7, R8, R7 ;  /* 0x0000000708077221 */ /* 0x002fe20000010000 */
[----:B------:R-:W-:-:S02]  /*5db0*/  MOV R8, 0x3f800000 ;  /* 0x3f80000000087802 */ /* 0x000fc40000000f00 */
[----:B------:R-:W-:Y:S02]  /*5dc0*/  LOP3.LUT R12, R12, 0xfffffff8, RZ, 0xc0, !PT ;  /* 0xfffffff80c0c7812 */ /* 0x000fe400078ec0ff */
[----:B------:R-:W-:Y:S02]  /*5dd0*/  FSETP.NE.FTZ.AND P3, PT, R7, RZ, PT ;  /* 0x000000ff0700720b */ /* 0x000fe40003f75000 */
[----:B------:R-:W-:Y:S01]  /*5de0*/  IADD3 R11, R11, -R12, RZ ;  /* 0x8000000c0b0b7210 */ /* 0x000fe20007ffe0ff */
[----:B--2---:R-:W-:Y:S01]  /*5df0*/  FADD.FTZ R6, R3, R6 ;  /* 0x0000000603067221 */ /* 0x004fe20000010000 */
[----:B------:R-:W-:Y:S02]  /*5e00*/  LEA.HI R3, R4, R5, RZ, 0x5 ;  /* 0x0000000504037211 */ /* 0x000fe400078f28ff */
[----:B------:R-:W-:Y:S02]  /*5e10*/  LEA.HI R12, R11, R11, RZ, 0x1 ;  /* 0x0000000b0b0c7211 */ /* 0x000fe400078f08ff */
[----:B------:R-:W-:-:S02]  /*5e20*/  SHF.R.S32.HI R13, RZ, 0x5, R3 ;  /* 0x00000005ff0d7819 */ /* 0x000fc40000011403 */
[----:B------:R-:W-:Y:S02]  /*5e30*/  LOP3.LUT R14, R12, 0x1fffffe, RZ, 0xc0, !PT ;  /* 0x01fffffe0c0e7812 */ /* 0x000fe400078ec0ff */
        /* <DEDUP_REMOVED lines=41> */
[C---:B------:R-:W-:Y:S01]  /*60d0*/  FMUL.FTZ R64, R9.reuse, R64 ;  /* 0x0000004009407220 */ /* 0x040fe20000410000 */
[----:B------:R-:W1:Y:S01]  /*60e0*/  @P2 MUFU.LG2 R6, R6 ;  /* 0x0000000600062308 */ /* 0x000e620000000c00 */
        /* <DEDUP_REMOVED lines=8> */
[----:B------:R-:W-:Y:S01]  /*6170*/  FMUL.FTZ R81, R9, R81 ;  /* 0x0000005109517220 */ /* 0x000fe20000410000 */
[----:B------:R-:W-:Y:S01]  /*6180*/  MOV R9, 0x40 ;  /* 0x0000004000097802 */ /* 0x000fe20000000f00 */
[C---:B--2---:R-:W-:Y:S02]  /*6190*/  FMUL.FTZ R39, R8.reuse, R39 ;  /* 0x0000002708277220 */ /* 0x044fe40000410000 */
[C---:B------:R-:W-:Y:S01]  /*61a0*/  FMUL.FTZ R38, R8.reuse, R38 ;  /* 0x0000002608267220 */ /* 0x040fe20000410000 */
[----:B------:R-:W-:Y:S01]  /*61b0*/  SEL R9, R9, 0xffffffc0, !P0 ;  /* 0xffffffc009097807 */ /* 0x000fe20004000000 */
[C---:B------:R-:W-:Y:S02]  /*61c0*/  FMUL.FTZ R43, R8.reuse, R43 ;  /* 0x0000002b082b7220 */ /* 0x040fe40000410000 */
[C---:B------:R-:W-:Y:S01]  /*61d0*/  FMUL.FTZ R42, R8.reuse, R42 ;  /* 0x0000002a082a7220 */ /* 0x040fe20000410000 */
[----:B------:R-:W-:Y:S01]  /*61e0*/  IADD3 R11, R11, R9, RZ ;  /* 0x000000090b0b7210 */ /* 0x000fe20007ffe0ff */
[C---:B------:R-:W-:Y:S01]  /*61f0*/  FMUL.FTZ R47, R8.reuse, R47 ;  /* 0x0000002f082f7220 */ /* 0x040fe20000410000 */
[----:B------:R-:W-:Y:S01]  /*6200*/  STS.64 [R10.X4+0x400], R38 ;  /* 0x000400260a007388 */ /* 0x000fe20000004a00 */
        /* <DEDUP_REMOVED lines=22> */
[----:B------:R-:W-:Y:S01]  /*6370*/  FMUL.FTZ R82, R8, R82 ;  /* 0x0000005208527220 */ /* 0x000fe20000410000 */
[----:B------:R-:W-:Y:S01]  /*6380*/  IADD3 R8, R122, R13, RZ ;  /* 0x0000000d7a087210 */ /* 0x000fe20007ffe0ff */
[----:B------:R-:W-:Y:S01]  /*6390*/  @P3 FMUL.FTZ R7, R7, 0.69314718246459960938 ;  /* 0x3f31721807073820 */ /* 0x000fe20000410000 */
[----:B------:R-:W-:-:S02]  /*63a0*/  IADD3 R13, R9, R12, RZ ;  /* 0x0000000c090d7210 */ /* 0x000fc40007ffe0ff */
[----:B------:R-:W2:Y:S04]  /*63b0*/  S2R R9, SR_CTAID.Z ;  /* 0x0000000000097919 */ /* 0x000ea80000002700 */
[----:B------:R-:W-:Y:S04]  /*63c0*/  STS.64 [R13], R48 ;  /* 0x000000300d007388 */ /* 0x000fe80000000a00 */
[----:B------:R-:W-:Y:S04]  /*63d0*/  STS.64 [R13+0x400], R50 ;  /* 0x000400320d007388 */ /* 0x000fe80000000a00 */
[----:B------:R-:W-:Y:S04]  /*63e0*/  STS.64 [R10.X4+0x2000], R52 ;  /* 0x002000340a007388 */ /* 0x000fe80000004a00 */
[----:B------:R-:W-:Y:S04]  /*63f0*/  STS.64 [R10.X4+0x2400], R54 ;  /* 0x002400360a007388 */ /* 0x000fe80000004a00 */
[----:B------:R-:W-:Y:S04]  /*6400*/  STS.64 [R12+0x2000], R56 ;  /* 0x002000380c007388 */ /* 0x000fe80000000a00 */
[----:B------:R-:W-:Y:S04]  /*6410*/  STS.64 [R12+0x2400], R58 ;  /* 0x0024003a0c007388 */ /* 0x000fe80000000a00 */
[----:B------:R1:W-:Y:S04]  /*6420*/  STS.64 [R11+0x2000], R60 ;  /* 0x0020003c0b007388 */ /* 0x0003e80000000a00 */
[----:B------:R3:W-:Y:S04]  /*6430*/  STS.64 [R11+0x2400], R62 ;  /* 0x0024003e0b007388 */ /* 0x0007e80000000a00 */
[----:B------:R4:W-:Y:S04]  /*6440*/  STS.64 [R13+0x2000], R64 ;  /* 0x002000400d007388 */ /* 0x0009e80000000a00 */
[----:B------:R-:W-:Y:S04]  /*6450*/  STS.64 [R13+0x2400], R66 ;  /* 0x002400420d007388 */ /* 0x000fe80000000a00 */
[----:B------:R-:W-:Y:S04]  /*6460*/  STS.64 [R10.X4+0x4000], R68 ;  /* 0x004000440a007388 */ /* 0x000fe80000004a00 */
[----:B------:R5:W-:Y:S04]  /*6470*/  STS.64 [R10.X4+0x4400], R70 ;  /* 0x004400460a007388 */ /* 0x000be80000004a00 */
[----:B------:R-:W-:Y:S01]  /*6480*/  STS.64 [R12+0x4000], R72 ;  /* 0x004000480c007388 */ /* 0x000fe20000000a00 */
[----:B-1----:R-:W-:-:S03]  /*6490*/  @P2 FMUL.FTZ R61, R6, 0.69314718246459960938 ;  /* 0x3f317218063d2820 */ /* 0x002fc60000410000 */
[----:B------:R-:W-:Y:S01]  /*64a0*/  STS.64 [R12+0x4400], R74 ;  /* 0x0044004a0c007388 */ /* 0x000fe20000000a00 */
[----:B---3--:R-:W-:-:S03]  /*64b0*/  IADD3 R62, -R125, RZ, RZ ;  /* 0x000000ff7d3e7210 */ /* 0x008fc60007ffe1ff */
[----:B------:R-:W-:Y:S01]  /*64c0*/  STS.64 [R11+0x4000], R76 ;  /* 0x0040004c0b007388 */ /* 0x000fe20000000a00 */
[----:B----4-:R-:W-:-:S03]  /*64d0*/  LOP3.LUT R64, R3, 0xffffffe0, RZ, 0xc0, !PT ;  /* 0xffffffe003407812 */ /* 0x010fc600078ec0ff */
[----:B------:R1:W-:Y:S01]  /*64e0*/  STS.64 [R11+0x4400], R78 ;  /* 0x0044004e0b007388 */ /* 0x0003e20000000a00 */
[----:B--2---:R-:W-:Y:S01]  /*64f0*/  IMAD R9, R62, c[0x0][0x1c0], R9 ;  /* 0x000070003e097a24 */ /* 0x004fe200078e0209 */
[----:B------:R-:W-:Y:S01]  /*6500*/  MOV R3, 0xff800000 ;  /* 0xff80000000037802 */ /* 0x000fe20000000f00 */
[----:B------:R-:W-:Y:S01]  /*6510*/  @P3 FFMA.FTZ R3, R2, c[0x0][0x238], R7 ;  /* 0x00008e0002033a23 */ /* 0x000fe20000010007 */
[----:B------:R-:W2:Y:S01]  /*6520*/  S2R R60, SR_CTAID.Y ;  /* 0x00000000003c7919 */ /* 0x000ea20000002600 */
[----:B------:R-:W-:-:S03]  /*6530*/  IADD3 R64, -R64, R5, RZ ;  /* 0x0000000540407210 */ /* 0x000fc60007ffe1ff */
[----:B------:R-:W-:Y:S01]  /*6540*/  STS.64 [R13+0x4000], R80 ;  /* 0x004000500d007388 */ /* 0x000fe20000000a00 */
[----:B------:R-:W-:-:S03]  /*6550*/  LOP3.LUT P0, RZ, R64, 0x3, RZ, 0xc0, !PT ;  /* 0x0000000340ff7812 */ /* 0x000fc6000780c0ff */
[----:B------:R-:W-:Y:S04]  /*6560*/  STS.64 [R13+0x4400], R82 ;  /* 0x004400520d007388 */ /* 0x000fe80000000a00 */
[----:B------:R-:W-:Y:S06]  /*6570*/  BAR.SYNC.DEFER_BLOCKING 0x0 ;  /* 0x0000000000007b1d */ /* 0x000fec0000010000 */
[----:B-----5:R-:W3:Y:S01]  /*6580*/  S2R R10, SR_CTAID.X ;  /* 0x00000000000a7919 */ /* 0x020ee20000002500 */
[----:B-1----:R-:W-:Y:S01]  /*6590*/  MOV R11, 0xff800000 ;  /* 0xff800000000b7802 */ /* 0x002fe20000000f00 */
[----:B--2---:R-:W-:-:S02]  /*65a0*/  IMAD R60, R60, c[0x0][0x210], R125 ;  /* 0x000084003c3c7a24 */ /* 0x004fc400078e027d */
[----:B------:R-:W-:Y:S02]  /*65b0*/  @P2 FFMA.FTZ R11, R0, c[0x0][0x238], R61 ;  /* 0x00008e00000b2a23 */ /* 0x000fe4000001003d */
[----:B------:R-:W-:Y:S01]  /*65c0*/  IMAD R9, R60, c[0x0][0x1c0], R9 ;  /* 0x000070003c097a24 */ /* 0x000fe200078e0209 */
[----:B------:R-:W1:Y:S04]  /*65d0*/  LDS.128 R52, [R8.X4] ;  /* 0x0000000008347984 */ /* 0x000e680000004c00 */
[----:B------:R-:W2:Y:S04]  /*65e0*/  LDS.128 R48, [R8.X4+0x800] ;  /* 0x0008000008307984 */ /* 0x000ea80000004c00 */
        /* <DEDUP_REMOVED lines=10> */
[----:B---3--:R-:W-:-:S05]  /*6690*/  SHF.L.U32 R8, R10, 0x6, RZ ;  /* 0x000000060a087819 */ /* 0x008fca00000006ff */
[----:B------:R-:W-:Y:S01]  /*66a0*/  IMAD R8, R9, c[0x0][0x214], R8 ;  /* 0x0000850009087a24 */ /* 0x000fe200078e0208 */
[----:B------:R-:W-:Y:S05]  /*66b0*/  @P0 BRA `(.L_x_4817) ;  /* 0x000000c000000947 */ /* 0x000fea0003800000 */
[----:B--2-4-:R-:W-:Y:S01]  /*66c0*/  IMAD.MOV.U32 R7, RZ, RZ, -0x40 ;  /* 0xffffffc0ff077424 */ /* 0x014fe200078e00ff */
        /* <DEDUP_REMOVED lines=11> */
.L_x_4817:
[----:B--2-4-:R-:W-:Y:S05]  /*6780*/  BSYNC B0 ;  /* 0x0000000000007941 */ /* 0x014fea0003800000 */
.L_x_4816:
[----:B------:R-:W-:Y:S01]  /*6790*/  LEA.HI R4, R4, R5, RZ, 0x3 ;  /* 0x0000000504047211 */ /* 0x000fe200078f18ff */
[----:B------:R-:W-:-:S03]  /*67a0*/  IMAD R8, R8, c[0x0][0x22c], RZ ;  /* 0x00008b0008087a24 */ /* 0x000fc600078e02ff */
[----:B------:R-:W-:Y:S02]  /*67b0*/  LOP3.LUT R0, R4, 0xfffffff8, RZ, 0xc0, !PT ;  /* 0xfffffff804007812 */ /* 0x000fe400078ec0ff */
[----:B------:R-:W-:-:S03]  /*67c0*/  SHF.R.S32.HI R4, RZ, 0x3, R4 ;  /* 0x00000003ff047819 */ /* 0x000fc60000011404 */
[----:B------:R-:W-:-:S04]  /*67d0*/  IMAD.IADD R0, R5, 0x1, -R0 ;  /* 0x0000000105007824 */ /* 0x000fc800078e0a00 */
[----:B------:R-:W-:-:S05]  /*67e0*/  IMAD.SHL.U32 R2, R0, 0x4, RZ ;  /* 0x0000000400027824 */ /* 0x000fca00078e00ff */
[----:B------:R-:W-:-:S05]  /*67f0*/  SHF.R.S32.HI R3, RZ, 0x1f, R2 ;  /* 0x0000001fff037819 */ /* 0x000fca0000011402 */
[----:B------:R-:W-:-:S05]  /*6800*/  IMAD.WIDE R4, R4, 0x60, R2 ;  /* 0x0000006004047825 */ /* 0x000fca00078e0202 */
[----:B------:R-:W-:-:S04]  /*6810*/  IADD3 R0, P0, R8, R4, RZ ;  /* 0x0000000408007210 */ /* 0x000fc80007f1e0ff */
[----:B------:R-:W-:Y:S02]  /*6820*/  LEA.HI.X.SX32 R3, R8, R5, 0x1, P0 ;  /* 0x0000000508037211 */ /* 0x000fe400000f0eff */
[----:B------:R-:W-:-:S04]  /*6830*/  LEA R2, P0, R0, c[0x0][0x1d8], 0x2 ;  /* 0x0000760000027a11 */ /* 0x000fc800078010ff */
[----:B------:R-:W-:-:S05]  /*6840*/  LEA.HI.X R3, R0, c[0x0][0x1dc], R3, 0x2, P0 ;  /* 0x0000770000037a11 */ /* 0x000fca00000f1403 */
[----:B-1----:R-:W-:Y:S04]  /*6850*/  STG.E.128 [R2.64], R52 ;  /* 0x0000003402007986 */ /* 0x002fe8000c101d0a */
        /* <DEDUP_REMOVED lines=12> */
.L_x_4818:
        /* <DEDUP_REMOVED lines=14> */
.L_x_6158:


//--------------------- .text._ZN5flash24flash_fwd_splitkv_kernelI23Flash_fwd_kernel_traitsILi96ELi64ELi64ELi4ELb0ELb0EN7cutlass6half_tE19Flash_kernel_traitsILi96ELi64ELi64ELi4ES3_EELb1ELb0ELb0ELb1ELb1ELb1ELb1ELb0EEEvNS_16Flash_fwd_paramsE --------------------------
	.section	.text._ZN5flash24flash_fwd_splitkv_kernelI23Flash_fwd_kernel_traitsILi96ELi64ELi64ELi4ELb0ELb0EN7cutlass6half_tE19Flash_kernel_traitsILi96ELi64ELi64ELi4ES3_EELb1ELb0ELb0ELb1ELb1ELb1ELb1ELb0EEEvNS_16Flash_fwd_paramsE,"ax",@progbits
	.sectioninfo	@"SHI_REGISTERS=167"
	.align	128
        .global         _ZN5flash24flash_fwd_splitkv_kernelI23Flash_fwd_kernel_traitsILi96ELi64ELi64ELi4ELb0ELb0EN7cutlass6half_tE19Flash_kernel_traitsILi96ELi64ELi64ELi4ES3_EELb1ELb0ELb0ELb1ELb1ELb1ELb1ELb0EEEvNS_16Flash_fwd_paramsE
        .type           _ZN5flash24flash_fwd_splitkv_kernelI23Flash_fwd_kernel_traitsILi96ELi64ELi64ELi4ELb0ELb0EN7cutlass6half_tE19Flash_kernel_traitsILi96ELi64ELi64ELi4ES3_EELb1ELb0ELb0ELb1ELb1ELb1ELb1ELb0EEEvNS_16Flash_fwd_paramsE,@function
        .size           _ZN5flash24flash_fwd_splitkv_kernelI23Flash_fwd_kernel_traitsILi96ELi64ELi64ELi4ELb0ELb0EN7cutlass6half_tE19Flash_kernel_traitsILi96ELi64ELi64ELi4ES3_EELb1ELb0ELb0ELb1ELb1ELb1ELb1ELb0EEEvNS_16Flash_fwd_paramsE,(.L_x_6159 - _ZN5flash24flash_fwd_splitkv_kernelI23Flash_fwd_kernel_traitsILi96ELi64ELi64ELi4ELb0ELb0EN7cutlass6half_tE19Flash_kernel_traitsILi96ELi64ELi64ELi4ES3_EELb1ELb0ELb0ELb1ELb1ELb1ELb1ELb0EEEvNS_16Flash_fwd_paramsE)
        .other          _ZN5flash24flash_fwd_splitkv_kernelI23Flash_fwd_kernel_traitsILi96ELi64ELi64ELi4ELb0ELb0EN7cutlass6half_tE19Flash_kernel_traitsILi96ELi64ELi64ELi4ES3_EELb1ELb0ELb0ELb1ELb1ELb1ELb1ELb0EEEvNS_16Flash_fwd_paramsE,@"STO_CUDA_ENTRY STV_DEFAULT"
_ZN5flash24flash_fwd_splitkv_kernelI23Flash_fwd_kernel_traitsILi96ELi64ELi64ELi4ELb0ELb0EN7cutlass6half_tE19Flash_kernel_traitsILi96ELi64ELi64ELi4ES3_EELb1ELb0ELb0ELb1ELb1ELb1ELb1ELb0EEEvNS_16Flash_fwd_paramsE:
.text._ZN5flash24flash_fwd_splitkv_kernelI23Flash_fwd_kernel_traitsILi96ELi64ELi64ELi4ELb0ELb0EN7cutlass6half_tE19Flash_kernel_traitsILi96ELi64ELi64ELi4ES3_EELb1ELb0ELb0ELb1ELb1ELb1ELb1ELb0EEEvNS_16Flash_fwd_paramsE:
        /* <DEDUP_REMOVED lines=14> */
[----:B-1----:R-:W-:-:S04]  /*00e0*/  IMAD.MOV R0, RZ, RZ, -R3 ;  /* 0x000000ffff007224 */ /* 0x002fc800078e0a03 */
[----:B------:R-:W-:-:S04]  /*00f0*/  IMAD R7, R0, c[0x0][0x1c0], RZ ;  /* 0x0000700000077a24 */ /* 0x000fc800078e02ff */
[----:B------:R-:W-:-:S04]  /*0100*/  IMAD.HI.U32 R2, R3, R7, R2 ;  /* 0x0000000703027227 */ /* 0x000fc800078e0002 */
[----:B------:R-:W-:Y:S02]  /*0110*/  @P1 IMAD.MOV.U32 R7, RZ, RZ, 0x4 ;  /* 0x00000004ff071424 */ /* 0x000fe400078e00ff */
[----:B--2---:R-:W-:-:S04]  /*0120*/  IMAD.HI.U32 R120, R2, R5, RZ ;  /* 0x0000000502787227 */ /* 0x004fc800078e00ff */
[----:B------:R-:W-:Y:S02]  /*0130*/  IMAD.MOV R0, RZ, RZ, -R120 ;  /* 0x000000ffff007224 */ /* 0x000fe400078e0a78 */
[----:B------:R-:W-:Y:S02]  /*0140*/  @P0 IMAD.MOV.U32 R3, RZ, RZ, 0x4 ;  /* 0x00000004ff030424 */ /* 0x000fe400078e00ff */
        /* <DEDUP_REMOVED lines=35> */
[----:B------:R-:W-:-:S02]  /*0380*/  LOP3.LUT R4, R4, c[0x0][0x10], RZ, 0x3c, !PT ;  /* 0x0000040004047a12 */ /* 0x000fc400078e3cff */
[----:B------:R-:W-:Y:S02]  /*0390*/  IMAD.MOV.U32 R5, RZ, RZ, R0 ;  /* 0x000000ffff057224 */ /* 0x000fe400078e0000 */
[----:B------:R-:W-:Y:S02]  /*03a0*/  ISETP.GE.AND P0, PT, R4, RZ, PT ;  /* 0x000000ff0400720c */ /* 0x000fe40003f06270 */
[----:B------:R-:W-:Y:S01]  /*03b0*/  IADD3 R4, R99, 0x7f, RZ ;  /* 0x0000007f63047810 */ /* 0x000fe20007ffe0ff */
[----:B--2---:R-:W-:Y:S02]  /*03c0*/  IMAD.MOV R2, RZ, RZ, -R7 ;  /* 0x000000ffff027224 */ /* 0x004fe400078e0a07 */
[----:B------:R-:W-:Y:S02]  /*03d0*/  IMAD.MOV.U32 R6, RZ, RZ, RZ ;  /* 0x000000ffff067224 */ /* 0x000fe400078e00ff */
[----:B------:R-:W-:-:S04]  /*03e0*/  IMAD R2, R2, R3, RZ ;  /* 0x0000000302027224 */ /* 0x000fc800078e02ff */
[----:B------:R-:W-:Y:S01]  /*03f0*/  IMAD.HI.U32 R2, R7, R2, R6 ;  /* 0x0000000207027227 */ /* 0x000fe200078e0006 */
[----:B------:R-:W-:-:S04]  /*0400*/  IADD3 R7, R95, -c[0x0][0x214], R4 ;  /* 0x800085005f077a10 */ /* 0x000fc80007ffe004 */
[----:B------:R-:W-:Y:S01]  /*0410*/  IADD3 R7, R7, c[0x0][0x2e8], RZ ;  /* 0x0000ba0007077a10 */ /* 0x000fe20007ffe0ff */
[----:B------:R-:W-:-:S03]  /*0420*/  IMAD.HI.U32 R0, R2, R5, RZ ;  /* 0x0000000502007227 */ /* 0x000fc600078e00ff */
[----:B------:R-:W-:Y:S01]  /*0430*/  SHF.R.S32.HI R88, RZ, 0x1f, R7 ;  /* 0x0000001fff587819 */ /* 0x000fe20000011407 */
[----:B------:R-:W-:-:S03]  /*0440*/  IMAD.MOV R2, RZ, RZ, -R0 ;  /* 0x000000ffff027224 */ /* 0x000fc600078e0a00 */
[----:B------:R-:W-:Y:S01]  /*0450*/  LEA.HI R88, R88, R7, RZ, 0x6 ;  /* 0x0000000758587211 */ /* 0x000fe200078f30ff */
[----:B------:R-:W-:-:S03]  /*0460*/  IMAD R2, R3, R2, R5 ;  /* 0x0000000203027224 */ /* 0x000fc600078e0205 */
[----:B------:R-:W-:Y:S02]  /*0470*/  SHF.R.S32.HI R88, RZ, 0x6, R88 ;  /* 0x00000006ff587819 */ /* 0x000fe40000011458 */
[----:B------:R-:W-:-:S13]  /*0480*/  ISETP.GT.U32.AND P1, PT, R3, R2, PT ;  /* 0x000000020300720c */ /* 0x000fda0003f24070 */
[----:B------:R-:W-:Y:S01]  /*0490*/  @!P1 IMAD.IADD R2, R2, 0x1, -R3 ;  /* 0x0000000102029824 */ /* 0x000fe200078e0a03 */
[----:B------:R-:W-:Y:S02]  /*04a0*/  @!P1 IADD3 R0, R0, 0x1, RZ ;  /* 0x0000000100009810 */ /* 0x000fe40007ffe0ff */
[----:B------:R-:W-:Y:S02]  /*04b0*/  ISETP.NE.AND P1, PT, RZ, c[0x0][0x10], PT ;  /* 0x00000400ff007a0c */ /* 0x000fe40003f25270 */
[----:B------:R-:W-:Y:S02]  /*04c0*/  ISETP.GE.U32.AND P2, PT, R2, R3, PT ;  /* 0x000000030200720c */ /* 0x000fe40003f46070 */
[----:B------:R-:W2:Y:S01]  /*04d0*/  S2R R3, SR_CTAID.Y ;  /* 0x0000000000037919 */ /* 0x000ea20000002600 */
[----:B------:R-:W-:-:S04]  /*04e0*/  IADD3 R2, R95, 0x3f, RZ ;  /* 0x0000003f5f027810 */ /* 0x000fc80007ffe0ff */
[----:B------:R-:W-:-:S04]  /*04f0*/  SHF.R.S32.HI R5, RZ, 0x1f, R2 ;  /* 0x0000001fff057819 */ /* 0x000fc80000011402 */
[----:B------:R-:W-:Y:S02]  /*0500*/  LEA.HI R5, R5, R2, RZ, 0x6 ;  /* 0x0000000205057211 */ /* 0x000fe400078f30ff */
[----:B------:R-:W-:Y:S02]  /*0510*/  @P2 IADD3 R0, R0, 0x1, RZ ;  /* 0x0000000100002810 */ /* 0x000fe40007ffe0ff */
[----:B------:R-:W-:-:S03]  /*0520*/  SHF.R.S32.HI R5, RZ, 0x6, R5 ;  /* 0x00000006ff057819 */ /* 0x000fc60000011405 */
        /* <DEDUP_REMOVED lines=13> */
[----:B------:R-:W-:Y:S02]  /*0600*/  LOP3.LUT R5, R0, 0x3ffffff8, RZ, 0xc0, !PT ;  /* 0x3ffffff800057812 */ /* 0x000fe400078ec0ff */
[----:B------:R-:W-:-:S03]  /*0610*/  SHF.R.S32.HI R0, RZ, 0x3, R0 ;  /* 0x00000003ff007819 */ /* 0x000fc60000011400 */
[----:B------:R-:W-:Y:S01]  /*0620*/  IMAD.IADD R5, R98, 0x1, -R5 ;  /* 0x0000000162057824 */ /* 0x000fe200078e0a05 */
[C---:B------:R-:W-:Y:S02]  /*0630*/  IADD3 R6, R0.reuse, 0x10, RZ ;  /* 0x0000001000067810 */ /* 0x040fe40007ffe0ff */
[----:B------:R-:W-:Y:S01]  /*0640*/  IADD3 R4, R0, 0x20, RZ ;  /* 0x0000002000047810 */ /* 0x000fe20007ffe0ff */
[----:B------:R-:W-:Y:S02]  /*0650*/  IMAD.SHL.U32 R8, R5, 0x4, RZ ;  /* 0x0000000405087824 */ /* 0x000fe400078e00ff */
[----:B------:R-:W-:Y:S01]  /*0660*/  IMAD R5, R2, c[0x0][0x214], R99 ;  /* 0x0000850002057a24 */ /* 0x000fe200078e0263 */
[----:B------:R-:W-:Y:S02]  /*0670*/  IADD3 R99, -R99, c[0x0][0x214], RZ ;  /* 0x0000850063637a10 */ /* 0x000fe40007ffe1ff */
[----:B------:R-:W-:Y:S01]  /*0680*/  SHF.R.S32.HI R9, RZ, 0x1f, R8 ;  /* 0x0000001fff097819 */ /* 0x000fe20000011408 */
[----:B------:R-:W-:Y:S01]  /*0690*/  IMAD R2, R5, c[0x0][0x22c], RZ ;  /* 0x00008b0005027a24 */ /* 0x000fe200078e02ff */
[----:B------:R-:W-:-:S02]  /*06a0*/  SHF.R.S32.HI R7, RZ, 0x1f, R5 ;  /* 0x0000001fff077819 */ /* 0x000fc40000011405 */
[----:B------:R-:W-:Y:S01]  /*06b0*/  IADD3 R5, P0, R5, R0, RZ ;  /* 0x0000000005057210 */ /* 0x000fe20007f1e0ff */
[----:B------:R-:W-:Y:S01]  /*06c0*/  IMAD.WIDE R8, R0, 0x60, R8 ;  /* 0x0000006000087825 */ /* 0x000fe200078e0208 */
[-C--:B------:R-:W-:Y:S02]  /*06d0*/  ISETP.GE.OR P3, PT, R6, R99.reuse, P5 ;  /* 0x000000630600720c */ /* 0x080fe40002f66670 */
[-C--:B------:R-:W-:Y:S02]  /*06e0*/  ISETP.GE.OR P2, PT, R4, R99.reuse, P5 ;  /* 0x000000630400720c */ /* 0x080fe40002f46670 */
[C---:B------:R-:W-:Y:S02]  /*06f0*/  ISETP.GE.OR P4, PT, R0.reuse, R99, P5 ;  /* 0x000000630000720c */ /* 0x040fe40002f86670 */
[C---:B------:R-:W-:Y:S02]  /*0700*/  LEA.HI.X.SX32 R4, R0.reuse, R7, 0x1, P0 ;  /* 0x0000000700047211 */ /* 0x040fe400000f0eff */
[----:B------:R-:W-:-:S02]  /*0710*/  IADD3 R0, R0, 0x30, RZ ;  /* 0x0000003000007810 */ /* 0x000fc40007ffe0ff */
[----:B------:R-:W-:Y:S02]  /*0720*/  IADD3 R3, P1, R2, R8, RZ ;  /* 0x0000000802037210 */ /* 0x000fe40007f3e0ff */
[----:B------:R-:W-:Y:S02]  /*0730*/  ISETP.GE.OR P5, PT, R0, R99, P5 ;  /* 0x000000630000720c */ /* 0x000fe40002fa6670 */
[----:B------:R-:W-:Y:S02]  /*0740*/  LEA.HI.X.SX32 R2, R2, R9, 0x1, P1 ;  /* 0x0000000902027211 */ /* 0x000fe400008f0eff */
[----:B------:R-:W-:Y:S01]  /*0750*/  LEA R8, P1, R3, c[0x0][0x1d8], 0x2 ;  /* 0x0000760003087a11 */ /* 0x000fe200078210ff */
[----:B------:R-:W-:Y:S01]  /*0760*/  @!P4 IMAD.MOV.U32 R11, RZ, RZ, -0x800000 ;  /* 0xff800000ff0bc424 */ /* 0x000fe200078e00ff */
[----:B------:R-:W-:Y:S02]  /*0770*/  LEA R6, P0, R5, c[0x0][0x208], 0x2 ;  /* 0x0000820005067a11 */ /* 0x000fe400078010ff */
[----:B------:R-:W-:Y:S01]  /*0780*/  LEA.HI.X R9, R3, c[0x0][0x1dc], R2, 0x2, P1 ;  /* 0x0000770003097a11 */ /* 0x000fe200008f1402 */
[----:B------:R-:W-:Y:S01]  /*0790*/  @!P2 IMAD.MOV.U32 R3, RZ, RZ, -0x800000 ;  /* 0xff800000ff03a424 */ /* 0x000fe200078e00ff */
[----:B------:R-:W-:Y:S01]  /*07a0*/  LEA.HI.X R7, R5, c[0x0][0x20c], R4, 0x2, P0 ;  /* 0x0000830005077a11 */ /* 0x000fe200000f1404 */
[----:B------:R-:W-:-:S02]  /*07b0*/  @!P3 IMAD.MOV.U32 R5, RZ, RZ, -0x800000 ;  /* 0xff800000ff05b424 */ /* 0x000fc400078e00ff */
        /* <DEDUP_REMOVED lines=19> */
.L_x_4819:
        /* <DEDUP_REMOVED lines=19> */
.L_x_4820:
[----:B------:R-:W-:Y:S01]  /*0a20*/  IABS R90, c[0x0][0x2d0] ;  /* 0x0000b400005a7a13 */ /* 0x000fe20000000000 */
[----:B------:R-:W-:Y:S05]  /*0a30*/  @P6 BRA `(.L_x_4821) ;  /* 0x0000047000006947 */ /* 0x000fea0003800000 */
[----:B-1----:R-:W1:Y:S01]  /*0a40*/  I2F.RP R4, R90 ;  /* 0x0000005a00047306 */ /* 0x002e620000209400 */
[----:B------:R-:W-:-:S04]  /*0a50*/  LEA R3, R88, 0xffffffc0, 0x6 ;  /* 0xffffffc058037811 */ /* 0x000fc800078e30ff */
[----:B------:R-:W-:-:S03]  /*0a60*/  IABS R0, R3 ;  /* 0x0000000300007213 */ /* 0x000fc60000000000 */
[----:B-1----:R-:W1:Y:S02]  /*0a70*/  MUFU.RCP R6, R4 ;  /* 0x0000000400067308 */ /* 0x002e640000001000 */
[----:B-1----:R-:W-:-:S06]  /*0a80*/  IADD3 R6, R6, 0xffffffe, RZ ;  /* 0x0ffffffe06067810 */ /* 0x002fcc0007ffe0ff */
[----:B------:R-:W1:Y:S02]  /*0a90*/  F2I.FTZ.U32.TRUNC.NTZ R7, R6 ;  /* 0x0000000600077305 */ /* 0x000e64000021f000 */
[----:B-1----:R-:W-:Y:S02]  /*0aa0*/  IMAD.MOV R5, RZ, RZ, -R7 ;  /* 0x000000ffff057224 */ /* 0x002fe400078e0a07 */
[----:B------:R-:W-:Y:S02]  /*0ab0*/  IMAD.MOV.U32 R6, RZ, RZ, RZ ;  /* 0x000000ffff067224 */ /* 0x000fe400078e00ff */
[----:B-----5:R-:W-:-:S04]  /*0ac0*/  IMAD R2, R5, R90, RZ ;  /* 0x0000005a05027224 */ /* 0x020fc800078e02ff */
        /* <DEDUP_REMOVED lines=51> */
[----:B------:R-:W-:Y:S02]  /*0e00*/  IMAD.IADD R11, R11, 0x1, R4 ;  /* 0x000000010b0b7824 */ /* 0x000fe400078e0204 */
        /* <DEDUP_REMOVED lines=10> */
.L_x_4821:
[----:B-1----:R-:W-:Y:S01]  /*0eb0*/  IABS R5, c[0x0][0x1c8] ;  /* 0x0000720000057a13 */ /* 0x002fe20000000000 */
[----:B------:R-:W-:Y:S01]  /*0ec0*/  IMAD.MOV.U32 R6, RZ, RZ, RZ ;  /* 0x000000ffff067224 */ /* 0x000fe200078e00ff */
[----:B-----5:R-:W-:Y:S02]  /*0ed0*/  SHF.R.S32.HI R17, RZ, 0x1f, R2 ;  /* 0x0000001fff117819 */ /* 0x020fe40000011402 */
[----:B------:R-:W1:Y:S08]  /*0ee0*/  I2F.RP R4, R5 ;  /* 0x0000000500047306 */ /* 0x000e700000209400 */
[----:B-1----:R-:W1:Y:S02]  /*0ef0*/  MUFU.RCP R7, R4 ;  /* 0x0000000400077308 */ /* 0x002e640000001000 */
[----:B-1----:R-:W-:-:S06]  /*0f00*/  IADD3 R7, R7, 0xffffffe, RZ ;  /* 0x0ffffffe07077810 */ /* 0x002fcc0007ffe0ff */
[----:B------:R-:W1:Y:S02]  /*0f10*/  F2I.FTZ.U32.TRUNC.NTZ R7, R7 ;  /* 0x0000000700077305 */ /* 0x000e64000021f000 */
[----:B-1----:R-:W-:-:S05]  /*0f20*/  IADD3 R0, RZ, -R7, RZ ;  /* 0x80000007ff007210 */ /* 0x002fca0007ffe0ff */
[----:B------:R-:W-:Y:S01]  /*0f30*/  IMAD R3, R0, R5, RZ ;  /* 0x0000000500037224 */ /* 0x000fe200078e02ff */
[----:B------:R-:W-:-:S03]  /*0f40*/  IABS R0, R8 ;  /* 0x0000000800007213 */ /* 0x000fc60000000000 */
[----:B------:R-:W-:Y:S01]  /*0f50*/  IMAD.HI.U32 R3, R7, R3, R6 ;  /* 0x0000000307037227 */ /* 0x000fe200078e0006 */
[----:B------:R-:W-:-:S05]  /*0f60*/  SHF.R.S32.HI R7, RZ, 0x1f, R14 ;  /* 0x0000001fff077819 */ /* 0x000fca000001140e */
[----:B------:R-:W-:Y:S01]  /*0f70*/  IMAD.HI.U32 R6, R3, R0, RZ ;  /* 0x0000000003067227 */ /* 0x000fe200078e00ff */
[----:B------:R-:W-:-:S04]  /*0f80*/  LEA R3, R88, 0xffffffc0, 0x6 ;  /* 0xffffffc058037811 */ /* 0x000fc800078e30ff */
[----:B------:R-:W-:Y:S02]  /*0f90*/  IADD3 R4, -R6, RZ, RZ ;  /* 0x000000ff06047210 */ /* 0x000fe40007ffe1ff */
[----:B------:R-:W-:-:S03]  /*0fa0*/  IADD3 R12, P1, R14, R3, RZ ;  /* 0x000000030e0c7210 */ /* 0x000fc60007f3e0ff */
[----:B------:R-:W-:Y:S01]  /*0fb0*/  IMAD R4, R5, R4, R0 ;  /* 0x0000000405047224 */ /* 0x000fe200078e0200 */
[----:B------:R-:W-:-:S04]  /*0fc0*/  SHF.R.S32.HI R0, RZ, 0x1f, R3 ;  /* 0x0000001fff007819 */ /* 0x000fc80000011403 */
[----:B------:R-:W-:-:S13]  /*0fd0*/  ISETP.GT.U32.AND P0, PT, R5, R4, PT ;  /* 0x000000040500720c */ /* 0x000fda0003f04070 */
[----:B------:R-:W-:Y:S01]  /*0fe0*/  @!P0 IMAD.IADD R4, R4, 0x1, -R5 ;  /* 0x0000000104048824 */ /* 0x000fe200078e0a05 */
[----:B------:R-:W-:Y:S02]  /*0ff0*/  @!P0 IADD3 R6, R6, 0x1, RZ ;  /* 0x0000000106068810 */ /* 0x000fe40007ffe0ff */
[----:B------:R-:W-:Y:S02]  /*1000*/  ISETP.NE.AND P0, PT, RZ, c[0x0][0x1c8], PT ;  /* 0x00007200ff007a0c */ /* 0x000fe40003f05270 */
[----:B------:R-:W-:Y:S02]  /*1010*/  ISETP.GE.U32.AND P2, PT, R4, R5, PT ;  /* 0x000000050400720c */ /* 0x000fe40003f46070 */
[----:B------:R-:W-:Y:S02]  /*1020*/  LOP3.LUT R4, R8, c[0x0][0x1c8], RZ, 0x3c, !PT ;  /* 0x0000720008047a12 */ /* 0x000fe400078e3cff */
[C---:B------:R-:W-:Y:S01]  /*1030*/  IADD3.X R5, R7.reuse, R0, RZ, P1, !PT ;  /* 0x0000000007057210 */ /* 0x040fe20000ffe4ff */
[----:B------:R-:W-:Y:S01]  /*1040*/  IMAD R7, R7, c[0x0][0x1a0], RZ ;  /* 0x0000680007077a24 */ /* 0x000fe200078e02ff */
[----:B------:R-:W-:-:S03]  /*1050*/  ISETP.GE.AND P1, PT, R4, RZ, PT ;  /* 0x000000ff0400720c */ /* 0x000fc60003f26270 */
[----:B------:R-:W-:Y:S02]  /*1060*/  IMAD R5, R5, c[0x0][0x198], RZ ;  /* 0x0000660005057a24 */ /* 0x000fe400078e02ff */
[----:B------:R-:W-:Y:S02]  /*1070*/  IMAD R10, R14, c[0x0][0x1a4], R7 ;  /* 0x000069000e0a7a24 */ /* 0x000fe400078e0207 */
[----:B------:R-:W-:Y:S01]  /*1080*/  IMAD R5, R12, c[0x0][0x19c], R5 ;  /* 0x000067000c057a24 */ /* 0x000fe200078e0205 */
[----:B------:R-:W-:Y:S01]  /*1090*/  @P2 IADD3 R6, R6, 0x1, RZ ;  /* 0x0000000106062810 */ /* 0x000fe20007ffe0ff */
[----:B------:R-:W-:-:S04]  /*10a0*/  IMAD.WIDE.U32 R12, R12, c[0x0][0x198], RZ ;  /* 0x000066000c0c7a25 */ /* 0x000fc800078e00ff */
[----:B------:R-:W-:Y:S01]  /*10b0*/  IMAD.IADD R13, R13, 0x1, R5 ;  /* 0x000000010d0d7824 */ /* 0x000fe200078e0205 */
[----:B------:R-:W-:Y:S01]  /*10c0*/  @!P1 IADD3 R6, -R6, RZ, RZ ;  /* 0x000000ff06069210 */ /* 0x000fe20007ffe1ff */
[----:B------:R-:W-:Y:S01]  /*10d0*/  IMAD R5, R17, c[0x0][0x180], RZ ;  /* 0x0000600011057a24 */ /* 0x000fe200078e02ff */
[----:B------:R-:W-:Y:S01]  /*10e0*/  @!P0 LOP3.LUT R6, RZ, c[0x0][0x1c8], RZ, 0x33, !PT ;  /* 0x00007200ff068a12 */ /* 0x000fe200078e33ff */
[----:B------:R-:W-:-:S04]  /*10f0*/  IMAD.WIDE.U32 R14, R14, c[0x0][0x1a0], RZ ;  /* 0x000068000e0e7a25 */ /* 0x000fc800078e00ff */
[C---:B------:R-:W-:Y:S01]  /*1100*/  IMAD R4, R2.reuse, c[0x0][0x184], R5 ;  /* 0x0000610002047a24 */ /* 0x040fe200078e0205 */
[----:B------:R-:W-:Y:S01]  /*1110*/  SHF.R.S32.HI R5, RZ, 0x1f, R6 ;  /* 0x0000001fff057819 */ /* 0x000fe20000011406 */
[----:B------:R-:W-:-:S04]  /*1120*/  IMAD.WIDE.U32 R12, R2, c[0x0][0x180], R12 ;  /* 0x00006000020c7a25 */ /* 0x000fc800078e000c */
[----:B------:R-:W-:Y:S01]  /*1130*/  IMAD.IADD R11, R15, 0x1, R10 ;  /* 0x000000010f0b7824 */ /* 0x000fe200078e020a */
[----:B------:R-:W-:Y:S01]  /*1140*/  MOV R10, R14 ;  /* 0x0000000e000a7202 */ /* 0x000fe20000000f00 */
[----:B------:R-:W-:Y:S01]  /*1150*/  IMAD R7, R5, c[0x0][0x1b0], RZ ;  /* 0x00006c0005077a24 */ /* 0x000fe200078e02ff */
[----:B------:R-:W-:Y:S01]  /*1160*/  IADD3 R13, R13, R4, RZ ;  /* 0x000000040d0d7210 */ /* 0x000fe20007ffe0ff */
        /* <DEDUP_REMOVED lines=8> */
.L_x_4822:
[----:B------:R-:W-:Y:S01]  /*11f0*/  SHF.R.S32.HI R97, RZ, 0x1f, R98 ;  /* 0x0000001fff617819 */ /* 0x000fe20000011462 */
[----:B------:R-:W-:Y:S01]  /*1200*/  IMAD.MOV.U32 R89, RZ, RZ, c[0x0][0x198] ;  /* 0x00006600ff597624 */ /* 0x000fe200078e00ff */
[----:B------:R-:W-:Y:S02]  /*1210*/  SHF.R.S32.HI R15, RZ, 0x1f, R120 ;  /* 0x0000001fff0f7819 */ /* 0x000fe40000011478 */
[-C--:B------:R-:W-:Y:S01]  /*1220*/  LEA.HI R25, R97, R98.reuse, RZ, 0x2 ;  /* 0x0000006261197211 */ /* 0x080fe200078f10ff */
[----:B------:R-:W-:Y:S01]  /*1230*/  IMAD.SHL.U32 R91, R89, 0x40, RZ ;  /* 0x00000040595b7824 */ /* 0x000fe200078e00ff */
[-C--:B------:R-:W-:Y:S01]  /*1240*/  LEA.HI R7, R97, R98.reuse, RZ, 0x3 ;  /* 0x0000006261077211 */ /* 0x080fe200078f18ff */
[----:B------:R-:W-:Y:S01]  /*1250*/  IMAD R15, R15, c[0x0][0x178], RZ ;  /* 0x00005e000f0f7a24 */ /* 0x000fe200078e02ff */
[----:B------:R-:W-:Y:S02]  /*1260*/  LOP3.LUT R9, R25, 0xfffffffc, RZ, 0xc0, !PT ;  /* 0xfffffffc19097812 */ /* 0x000fe400078ec0ff */
        /* <DEDUP_REMOVED lines=8> */
[----:B------:R-:W-:-:S02]  /*12f0*/  SHF.R.S32.HI R14, RZ, 0x4, R19 ;  /* 0x00000004ff0e7819 */ /* 0x000fc40000011413 */
[----:B------:R-:W-:Y:S02]  /*1300*/  LEA.HI R9, R7, R118, RZ, 0x1 ;  /* 0x0000007607097211 */ /* 0x000fe400078f08ff */
[----:B------:R-:W-:Y:S02]  /*1310*/  LOP3.LUT R11, R11, 0xc0, RZ, 0xc0, !PT ;  /* 0x000000c00b0b7812 */ /* 0x000fe400078ec0ff */
[----:B------:R-:W-:Y:S02]  /*1320*/  LEA.HI R97, R97, R98, RZ, 0x5 ;  /* 0x0000006261617211 */ /* 0x000fe400078f28ff */
[----:B------:R-:W-:Y:S02]  /*1330*/  LOP3.LUT R25, R25, 0x7fffffe, RZ, 0xc0, !PT ;  /* 0x07fffffe19197812 */ /* 0x000fe400078ec0ff */
[----:B------:R-:W-:Y:S02]  /*1340*/  LEA.HI R2, R19, R14, RZ, 0x1 ;  /* 0x0000000e13027211 */ /* 0x000fe400078f08ff */
[----:B------:R-:W-:Y:S01]  /*1350*/  LOP3.LUT R9, R9, 0xfffffffe, RZ, 0xc0, !PT ;  /* 0xfffffffe09097812 */ /* 0x000fe200078ec0ff */
[----:B------:R-:W-:Y:S01]  /*1360*/  IMAD.IADD R25, R12, 0x1, -R25 ;  /* 0x000000010c197824 */ /* 0x000fe200078e0a19 */
[----:B------:R-:W-:-:S02]  /*1370*/  LOP3.LUT R19, R19, 0xfffffff0, RZ, 0xc0, !PT ;  /* 0xfffffff013137812 */ /* 0x000fc400078ec0ff */
[--C-:B------:R-:W-:Y:S01]  /*1380*/  LOP3.LUT R4, R11, 0x18, R26.reuse, 0xf8, !PT ;  /* 0x000000180b047812 */ /* 0x100fe200078ef81a */
[----:B------:R-:W-:Y:S01]  /*1390*/  IMAD.IADD R118, R118, 0x1, -R9 ;  /* 0x0000000176767824 */ /* 0x000fe200078e0a09 */
[----:B------:R-:W-:Y:S01]  /*13a0*/  IADD3 R16, P0, R26, R16, RZ ;  /* 0x000000101a107210 */ /* 0x000fe20007f1e0ff */
[----:B------:R-:W-:Y:S01]  /*13b0*/  IMAD.IADD R19, R98, 0x1, -R19 ;  /* 0x0000000162137824 */ /* 0x000fe200078e0a13 */
[----:B------:R-:W-:Y:S02]  /*13c0*/  SHF.R.S32.HI R27, RZ, 0x1f, R26 ;  /* 0x0000001fff1b7819 */ /* 0x000fe4000001141a */
[----:B------:R-:W-:Y:S02]  /*13d0*/  IADD3 R20, P1, R26, R20, RZ ;  /* 0x000000141a147210 */ /* 0x000fe40007f3e0ff */
[----:B------:R-:W-:Y:S01]  /*13e0*/  SHF.R.U32.HI R11, RZ, 0x3, R11 ;  /* 0x00000003ff0b7819 */ /* 0x000fe2000001160b */
[C---:B------:R-:W-:Y:S01]  /*13f0*/  IMAD.X R17, R27.reuse, 0x1, R17, P0 ;  /* 0x000000011b117824 */ /* 0x040fe200000e0611 */
[----:B------:R-:W-:Y:S01]  /*1400*/  SHF.R.S32.HI R96, RZ, 0x5, R97 ;  /* 0x00000005ff607819 */ /* 0x000fe20000011461 */
[----:B------:R-:W-:Y:S01]  /*1410*/  IMAD.X R21, R27, 0x1, R10, P1 ;  /* 0x000000011b157824 */ /* 0x000fe200008e060a */
[----:B------:R-:W-:Y:S01]  /*1420*/  LOP3.LUT R2, R2, 0xfffffffe, RZ, 0xc0, !PT ;  /* 0xfffffffe02027812 */ /* 0x000fe200078ec0ff */
[----:B------:R-:W-:Y:S01]  /*1430*/  IMAD.WIDE.U32 R26, R120, c[0x0][0x178], R26 ;  /* 0x00005e00781a7a25 */ /* 0x000fe200078e001a */
[----:B------:R-:W-:-:S02]  /*1440*/  LOP3.LUT R7, R7, 0xfffffff8, RZ, 0xc0, !PT ;  /* 0xfffffff807077812 */ /* 0x000fc400078ec0ff */
[----:B------:R-:W-:Y:S01]  /*1450*/  LOP3.LUT R11, R4, R11, RZ, 0x3c, !PT ;  /* 0x0000000b040b7212 */ /* 0x000fe200078e3cff */
[----:B------:R-:W-:Y:S01]  /*1460*/  IMAD R10, R96, 0x8, R25 ;  /* 0x00000008600a7824 */ /* 0x000fe200078e0219 */
[----:B------:R-:W-:Y:S01]  /*1470*/  SHF.R.S32.HI R9, RZ, 0x1f, R8 ;  /* 0x0000001fff097819 */ /* 0x000fe20000011408 */
[----:B------:R-:W-:Y:S01]  /*1480*/  IMAD.IADD R2, R14, 0x1, -R2 ;  /* 0x000000010e027824 */ /* 0x000fe200078e0a02 */
[----:B------:R-:W-:Y:S01]  /*1490*/  SHF.R.S32.HI R13, RZ, 0x1f, R12 ;  /* 0x0000001fff0d7819 */ /* 0x000fe2000001140c */
[----:B------:R-:W-:Y:S01]  /*14a0*/  IMAD.IADD R14, R98, 0x1, -R7 ;  /* 0x00000001620e7824 */ /* 0x000fe200078e0a07 */
[----:B------:R-:W-:Y:S01]  /*14b0*/  IADD3 R3, P0, R12, R3, RZ ;  /* 0x000000030c037210 */ /* 0x000fe20007f1e0ff */
[----:B------:R-:W-:Y:S01]  /*14c0*/  IMAD.IADD R27, R27, 0x1, R15 ;  /* 0x000000011b1b7824 */ /* 0x000fe200078e020f */
[----:B------:R-:W-:Y:S01]  /*14d0*/  LEA.HI R7, R19, R19, RZ, 0x1 ;  /* 0x0000001313077211 */ /* 0x000fe200078f08ff */
[----:B------:R-:W-:Y:S01]  /*14e0*/  IMAD.U32 R10, R10, 0x20, R11 ;  /* 0x000000200a0a7824 */ /* 0x000fe200078e000b */
[----:B------:R-:W-:Y:S01]  /*14f0*/  LEA.HI R119, R14, R14, RZ, 0x1 ;  /* 0x0000000e0e777211 */ /* 0x000fe200078f08ff */
[----:B------:R-:W-:Y:S01]  /*1500*/  IMAD R9, R9, c[0x0][0x1a8], RZ ;  /* 0x00006a0009097a24 */ /* 0x000fe200078e02ff */
[----:B------:R-:W-:Y:S01]  /*1510*/  LOP3.LUT R94, R7, 0x7fffffe, RZ, 0xc0, !PT ;  /* 0x07fffffe075e7812 */ /* 0x000fe200078ec0ff */
[----:B------:R-:W-:Y:S01]  /*1520*/  IMAD R11, R5, c[0x0][0x1b8], RZ ;  /* 0x00006e00050b7a24 */ /* 0x000fe200078e02ff */
[----:B------:R-:W-:Y:S01]  /*1530*/  LOP3.LUT R117, R119, 0xfffffffe, RZ, 0xc0, !PT ;  /* 0xfffffffe77757812 */ /* 0x000fe200078ec0ff */
[----:B------:R-:W-:Y:S01]  /*1540*/  IMAD.X R5, R13, 0x1, R0, P0 ;  /* 0x000000010d057824 */ /* 0x000fe200000e0600 */
[----:B------:R-:W-:Y:S01]  /*1550*/  SHF.R.S32.HI R0, RZ, 0x1, R7 ;  /* 0x00000001ff007819 */ /* 0x000fe20000011407 */
[C---:B------:R-:W-:Y:S01]  /*1560*/  IMAD R9, R8.reuse, c[0x0][0x1ac], R9 ;  /* 0x00006b0008097a24 */ /* 0x040fe200078e0209 */
[----:B------:R-:W-:Y:S01]  /*1570*/  SHF.R.S32.HI R7, RZ, 0x1f, R7 ;  /* 0x0000001fff077819 */ /* 0x000fe20000011407 */
[----:B------:R-:W-:Y:S01]  /*1580*/  IMAD.WIDE.U32 R26, R8, c[0x0][0x1a8], R26 ;  /* 0x00006a00081a7a25 */ /* 0x000fe200078e001a */
[----:B------:R-:W-:-:S02]  /*1590*/  SHF.R.S32.HI R119, RZ, 0x1, R119 ;  /* 0x00000001ff777819 */ /* 0x000fc40000011477 */
[----:B------:R-:W-:Y:S01]  /*15a0*/  LEA.HI R7, R7, R0, RZ, 0x2 ;  /* 0x0000000007077211 */ /* 0x000fe200078f10ff */
[----:B------:R-:W-:Y:S01]  /*15b0*/  IMAD.WIDE R22, R23, 0x40, R12 ;  /* 0x0000004017167825 */ /* 0x000fe200078e020c */
[----:B------:R-:W-:Y:S02]  /*15c0*/  SHF.R.S32.HI R4, RZ, 0x1f, R19 ;  /* 0x0000001fff047819 */ /* 0x000fe40000011413 */
[----:B------:R-:W-:Y:S01]  /*15d0*/  LOP3.LUT R7, R7, 0xfffffffc, RZ, 0xc0, !PT ;  /* 0xfffffffc07077812 */ /* 0x000fe200078ec0ff */
[----:B------:R-:W-:Y:S01]  /*15e0*/  IMAD.IADD R27, R27, 0x1, R9 ;  /* 0x000000011b1b7824 */ /* 0x000fe200078e0209 */
[----:B------:R-:W-:Y:S01]  /*15f0*/  LEA.HI R4, R4, R19, RZ, 0x3 ;  /* 0x0000001304047211 */ /* 0x000fe200078f18ff */
[----:B------:R-:W-:Y:S01]  /*1600*/  IMAD R13, R13, c[0x0][0x198], RZ ;  /* 0x000066000d0d7a24 */ /* 0x000fe200078e02ff */
[----:B------:R-:W-:Y:S01]  /*1610*/  SHF.R.S32.HI R129, RZ, 0x1f, R97 ;  /* 0x0000001fff817819 */ /* 0x000fe20000011461 */
[----:B------:R-:W-:Y:S02]  /*1620*/  IMAD R9, R23, c[0x0][0x190], RZ ;  /* 0x0000640017097a24 */ /* 0x000fe400078e02ff */
[C---:B------:R-:W-:Y:S01]  /*1630*/  IMAD R13, R12.reuse, c[0x0][0x19c], R13 ;  /* 0x000067000c0d7a24 */ /* 0x040fe200078e020d */
[----:B------:R-:W-:Y:S01]  /*1640*/  LEA.HI R129, R129, R96, RZ, 0x2 ;  /* 0x0000006081817211 */ /* 0x000fe200078f10ff */
[----:B------:R-:W-:-:S03]  /*1650*/  IMAD.WIDE.U32 R20, R12, c[0x0][0x198], R20 ;  /* 0x000066000c147a25 */ /* 0x000fc600078e0014 */
[----:B------:R-:W-:Y:S01]  /*1660*/  LOP3.LUT R129, R129, 0xfffffffc, RZ, 0xc0, !PT ;  /* 0xfffffffc81817812 */ /* 0x000fe200078ec0ff */
[----:B------:R-:W-:Y:S01]  /*1670*/  IMAD R9, R22, c[0x0][0x194], R9 ;  /* 0x0000650016097a24 */ /* 0x000fe200078e0209 */
[----:B------:R-:W-:Y:S01]  /*1680*/  LEA R124, P0, R20, c[0x0][0x168], 0x1 ;  /* 0x00005a00147c7a11 */ /* 0x000fe200078008ff */
[----:B------:R-:W-:-:S04]  /*1690*/  IMAD.WIDE.U32 R22, R22, c[0x0][0x190], R26 ;  /* 0x0000640016167a25 */ /* 0x000fc800078e001a */
[----:B------:R-:W-:Y:S01]  /*16a0*/  IMAD R11, R6, c[0x0][0x1bc], R11 ;  /* 0x00006f00060b7a24 */ /* 0x000fe200078e020b */
[----:B------:R-:W-:Y:S01]  /*16b0*/  LEA R8, P1, R22, c[0x0][0x160], 0x1 ;  /* 0x0000580016087a11 */ /* 0x000fe200078208ff */
[----:B------:R-:W-:-:S04]  /*16c0*/  IMAD.WIDE.U32 R16, R6, c[0x0][0x1b8], R16 ;  /* 0x00006e0006107a25 */ /* 0x000fc800078e0010 */
[----:B------:R-:W-:Y:S02]  /*16d0*/  IMAD.IADD R13, R21, 0x1, R13 ;  /* 0x00000001150d7824 */ /* 0x000fe400078e020d */
[----:B------:R-:W-:Y:S02]  /*16e0*/  IMAD.IADD R0, R0, 0x1, -R7 ;  /* 0x0000000100007824 */ /* 0x000fe400078e0a07 */
[----:B------:R-:W-:Y:S01]  /*16f0*/  IMAD.IADD R9, R23, 0x1, R9 ;  /* 0x0000000117097824 */ /* 0x000fe200078e0209 */
[----:B------:R-:W-:Y:S01]  /*1700*/  LEA.HI.X R125, R20, c[0x0][0x16c], R13, 0x1, P0 ;  /* 0x00005b00147d7a11 */ /* 0x000fe200000f0c0d */
[----:B------:R-:W-:Y:S02]  /*1710*/  IMAD.MOV.U32 R7, RZ, RZ, c[0x0][0x190] ;  /* 0x00006400ff077624 */ /* 0x000fe400078e00ff */
[----:B------:R-:W-:Y:S01]  /*1720*/  IMAD.IADD R17, R17, 0x1, R11 ;  /* 0x0000000111117824 */ /* 0x000fe200078e020b */
[----:B------:R-:W-:Y:S01]  /*1730*/  LEA.HI.X R9, R22, c[0x0][0x164], R9, 0x1, P1 ;  /* 0x0000590016097a11 */ /* 0x000fe200008f0c09 */
[----:B------:R-:W-:Y:S01]  /*1740*/  IMAD.IADD R117, R14, 0x1, -R117 ;  /* 0x000000010e757824 */ /* 0x000fe200078e0a75 */
[----:B------:R-:W-:Y:S01]  /*1750*/  LEA R14, P0, R7, R8, 0x6 ;  /* 0x00000008070e7211 */ /* 0x000fe200078030ff */
[----:B------:R-:W-:Y:S01]  /*1760*/  IMAD.MOV.U32 R11, RZ, RZ, c[0x0][0x194] ;  /* 0x00006500ff0b7624 */ /* 0x000fe200078e00ff */
[----:B------:R-:W-:Y:S01]  /*1770*/  LOP3.LUT P1, RZ, R0, 0x2, RZ, 0xc0, !PT ;  /* 0x0000000200ff7812 */ /* 0x000fe2000782c0ff */
[----:B------:R-:W-:-:S02]  /*1780*/  IMAD.MOV.U32 R6, RZ, RZ, 0x6 ;  /* 0x00000006ff067424 */ /* 0x000fc400078e00ff */
[----:B------:R-:W-:Y:S01]  /*1790*/  IMAD.SHL.U32 R116, R10, 0x2, RZ ;  /* 0x000000020a747824 */ /* 0x000fe200078e00ff */
[----:B------:R-:W-:Y:S01]  /*17a0*/  LEA.HI.X R15, R7, R9, R11, 0x6, P0 ;  /* 0x00000009070f7211 */ /* 0x000fe200000f340b */
[----:B------:R-:W-:Y:S01]  /*17b0*/  IMAD.SHL.U32 R7, R119, 0x40, RZ ;  /* 0x0000004077077824 */ /* 0x000fe200078e00ff */
[----:B------:R-:W-:Y:S01]  /*17c0*/  SHF.L.U64.HI R114, R89, R6, c[0x0][0x19c] ;  /* 0x0000670059727619 */ /* 0x000fe20000010206 */
[----:B------:R-:W-:Y:S01]  /*17d0*/  IMAD.SHL.U32 R93, R4, 0x20, RZ ;  /* 0x00000020045d7824 */ /* 0x000fe200078e00ff */
[----:B------:R-:W-:Y:S01]  /*17e0*/  IADD3 R12, P0, R91, R124, RZ ;  /* 0x0000007c5b0c7210 */ /* 0x000fe20007f1e0ff */
[----:B------:R-:W-:Y:S01]  /*17f0*/  @!PT LDS RZ, [RZ] ;  /* 0x00000000fffff984 */ /* 0x000fe20000000800 */
[----:B------:R-:W-:Y:S01]  /*1800*/  @!PT LDS RZ, [RZ] ;  /* 0x00000000fffff984 */ /* 0x000fe20000000800 */
[----:B------:R-:W-:Y:S01]  /*1810*/  @!PT LDS RZ, [RZ] ;  /* 0x00000000fffff984 */ /* 0x000fe20000000800 */
[----:B------:R1:W-:Y:S01]  /*1820*/  LDGSTS.E.BYPASS.LTC128B.128 [R116], [R8.64] ;  /* 0x0000000008747fae */ /* 0x0003e2000b901d4a */
[----:B------:R-:W-:Y:S02]  /*1830*/  IMAD.SHL.U32 R4, R2, 0x8, RZ ;  /* 0x0000000802047824 */ /* 0x000fe400078e00ff */
[----:B------:R-:W-:Y:S01]  /*1840*/  IMAD R10, R5, c[0x0][0x1a0], RZ ;  /* 0x00006800050a7a24 */ /* 0x000fe200078e02ff */
[----:B------:R1:W-:Y:S01]  /*1850*/  LDGSTS.E.BYPASS.LTC128B.128 [R116+0x1000], [R8.64+0x40] ;  /* 0x0100004008747fae */ /* 0x0003e2000b901d4a */
[----:B------:R-:W-:Y:S01]  /*1860*/  IMAD.X R13, R114, 0x1, R125, P0 ;  /* 0x00000001720d7824 */ /* 0x000fe200000e067d */
[----:B------:R-:W-:Y:S01]  /*1870*/  LOP3.LUT R93, R93, 0xffffff00, RZ, 0xc0, !PT ;  /* 0xffffff005d5d7812 */ /* 0x000fe200078ec0ff */
[C---:B------:R-:W-:Y:S01]  /*1880*/  IMAD R5, R3.reuse, c[0x0][0x1a4], R10 ;  /* 0x0000690003057a24 */ /* 0x040fe200078e020a */
[----:B------:R1:W-:Y:S01]  /*1890*/  LDGSTS.E.BYPASS.LTC128B.128 [R116+0x2000], [R8.64+0x80] ;  /* 0x0200008008747fae */ /* 0x0003e2000b901d4a */
[----:B------:R-:W-:-:S03]  /*18a0*/  IMAD.WIDE.U32 R16, R3, c[0x0][0x1a0], R16 ;  /* 0x0000680003107a25 */ /* 0x000fc600078e0010 */
[----:B------:R2:W-:Y:S01]  /*18b0*/  LDGSTS.E.BYPASS.LTC128B.128 [R116+0x800], [R14.64] ;  /* 0x008000000e747fae */ /* 0x0005e2000b901d4a */
[----:B------:R-:W-:Y:S01]  /*18c0*/  IMAD.IADD R94, R19, 0x1, -R94 ;  /* 0x00000001135e7824 */ /* 0x000fe200078e0a5e */
[----:B------:R-:W-:Y:S01]  /*18d0*/  LEA R126, P0, R16, c[0x0][0x170], 0x1 ;  /* 0x00005c00107e7a11 */ /* 0x000fe200078008ff */
[----:B------:R-:W-:Y:S01]  /*18e0*/  IMAD R2, R2, 0x8, R117 ;  /* 0x0000000802027824 */ /* 0x000fe200078e0275 */
[----:B------:R2:W-:Y:S01]  /*18f0*/  LDGSTS.E.BYPASS.LTC128B.128 [R116+0x1800], [R14.64+0x40] ;  /* 0x018000400e747fae */ /* 0x0005e2000b901d4a */
[C---:B------:R-:W-:Y:S02]  /*1900*/  IMAD R99, R96.reuse, 0x10, R99 ;  /* 0x0000001060637824 */ /* 0x040fe400078e0263 */
[----:B------:R-:W-:Y:S01]  /*1910*/  IMAD.IADD R129, R96, 0x1, -R129 ;  /* 0x0000000160817824 */ /* 0x000fe200078e0a81 */
[----:B------:R2:W-:Y:S04]  /*1920*/  LDGSTS.E.BYPASS.LTC128B.128 [R116+0x2800], [R14.64+0x80] ;  /* 0x028000800e747fae */ /* 0x0005e8000b901d4a */
[----:B------:R3:W-:Y:S04]  /*1930*/  LDGSTS.E.BYPASS.LTC128B.128 [R116+0x3000], [R124.64] ;  /* 0x030000007c747fae */ /* 0x0007e8000b901d4a */
[----:B------:R3:W-:Y:S04]  /*1940*/  LDGSTS.E.BYPASS.LTC128B.128 [R116+0x4000], [R124.64+0x40] ;  /* 0x040000407c747fae */ /* 0x0007e8000b901d4a */
[----:B------:R3:W-:Y:S01]  /*1950*/  LDGSTS.E.BYPASS.LTC128B.128 [R116+0x5000], [R124.64+0x80] ;  /* 0x050000807c747fae */ /* 0x0007e2000b901d4a */
[----:B-1----:R-:W-:-:S03]  /*1960*/  LOP3.LUT R8, R7, 0xc0, RZ, 0xc0, !PT ;  /* 0x000000c007087812 */ /* 0x002fc600078ec0ff */
[----:B------:R2:W-:Y:S01]  /*1970*/  LDGSTS.E.BYPASS.LTC128B.128 [R116+0x3800], [R12.64] ;  /* 0x038000000c747fae */ /* 0x0005e2000b901d4a */
[----:B------:R-:W-:Y:S02]  /*1980*/  IMAD.SHL.U32 R7, R0, 0x40, RZ ;  /* 0x0000004000077824 */ /* 0x000fe400078e00ff */
[----:B------:R-:W-:Y:S01]  /*1990*/  IMAD.SHL.U32 R9, R118, 0x8, RZ ;  /* 0x0000000876097824 */ /* 0x000fe200078e00ff */
[----:B------:R2:W-:Y:S02]  /*19a0*/  LDGSTS.E.BYPASS.LTC128B.128 [R116+0x4800], [R12.64+0x40] ;  /* 0x048000400c747fae */ /* 0x0005e4000b901d4a */
[----:B------:R-:W-:Y:S02]  /*19b0*/  LOP3.LUT R7, R7, 0xc0, RZ, 0xc0, !PT ;  /* 0x000000c007077812 */ /* 0x000fe400078ec0ff */
[----:B------:R2:W-:Y:S01]  /*19c0*/  LDGSTS.E.BYPASS.LTC128B.128 [R116+0x5800], [R12.64+0x80] ;  /* 0x058000800c747fae */ /* 0x0005e2000b901d4a */
[----:B------:R-:W-:Y:S02]  /*19d0*/  LOP3.LUT R9, R8, 0x8, R9, 0xf8, !PT ;  /* 0x0000000808097812 */ /* 0x000fe400078ef809 */
[----:B------:R-:W-:Y:S01]  /*19e0*/  SHF.R.U32.HI R8, RZ, 0x3, R8 ;  /* 0x00000003ff087819 */ /* 0x000fe20000011608 */
[----:B------:R-:W0:Y:S01]  /*19f0*/  LDGDEPBAR ;  /* 0x00000000000079af */ /* 0x000e220000000000 */
[----:B------:R-:W-:-:S02]  /*1a00*/  LOP3.LUT R4, R7, 0x8, R4, 0xf8, !PT ;  /* 0x0000000807047812 */ /* 0x000fc400078ef804 */
[----:B------:R-:W-:Y:S02]  /*1a10*/  SHF.R.U32.HI R7, RZ, 0x3, R7 ;  /* 0x00000003ff077819 */ /* 0x000fe40000011607 */
[----:B------:R-:W-:Y:S01]  /*1a20*/  LOP3.LUT R3, R9, R8, RZ, 0x3c, !PT ;  /* 0x0000000809037212 */ /* 0x000fe200078e3cff */
[----:B------:R-:W-:Y:S01]  /*1a30*/  IMAD.IADD R9, R17, 0x1, R5 ;  /* 0x0000000111097824 */ /* 0x000fe200078e0205 */
[----:B------:R-:W-:Y:S01]  /*1a40*/  LOP3.LUT R92, R4, R7, RZ, 0x3c, !PT ;  /* 0x00000007045c7212 */ /* 0x000fe200078e3cff */
[----:B------:R-:W-:Y:S02]  /*1a50*/  IMAD.MOV.U32 R5, RZ, RZ, c[0x0][0x1a0] ;  /* 0x00006800ff057624 */ /* 0x000fe400078e00ff */
[----:B------:R-:W-:Y:S01]  /*1a60*/  IMAD R7, R96, 0x200, R93 ;  /* 0x0000020060077824 */ /* 0x000fe200078e025d */
[----:B------:R-:W-:Y:S01]  /*1a70*/  LEA.HI.X R127, R16, c[0x0][0x174], R9, 0x1, P0 ;  /* 0x00005d00107f7a11 */ /* 0x000fe200000f0c09 */
[----:B------:R-:W-:Y:S01]  /*1a80*/  IMAD.U32 R2, R2, 0x20, R3 ;  /* 0x0000002002027824 */ /* 0x000fe200078e0003 */
[C---:B------:R-:W-:Y:S01]  /*1a90*/  SHF.L.U64.HI R115, R5.reuse, R6, c[0x0][0x1a4] ;  /* 0x0000690005737619 */ /* 0x040fe20000010206 */
[----:B------:R-:W-:Y:S01]  /*1aa0*/  IMAD R7, R94, 0x20, R7 ;  /* 0x000000205e077824 */ /* 0x000fe200078e0207 */
[----:B------:R-:W-:Y:S01]  /*1ab0*/  LEA R4, P0, R5, R126, 0x6 ;  /* 0x0000007e05047211 */ /* 0x000fe200078030ff */
[C---:B------:R-:W-:Y:S01]  /*1ac0*/  IMAD.SHL.U32 R100, R2.reuse, 0x2, RZ ;  /* 0x0000000202647824 */ /* 0x040fe200078e00ff */
[----:B------:R-:W-:Y:S01]  /*1ad0*/  LEA R111, R2, 0x3000, 0x1 ;  /* 0x00003000026f7811 */ /* 0x000fe200078e08ff */
[----:B------:R-:W-:-:S02]  /*1ae0*/  IMAD.IADD R112, R92, 0x1, R7 ;  /* 0x000000015c707824 */ /* 0x000fc400078e0207 */
[----:B------:R-:W-:Y:S01]  /*1af0*/  IMAD.X R5, R115, 0x1, R127, P0 ;  /* 0x0000000173057824 */ /* 0x000fe200000e067f */
[----:B------:R-:W-:Y:S01]  /*1b00*/  LOP3.LUT P0, RZ, R119, 0x2, RZ, 0xc0, !PT ;  /* 0x0000000277ff7812 */ /* 0x000fe2000780c0ff */
[----:B------:R-:W-:Y:S01]  /*1b10*/  IMAD.SHL.U32 R112, R112, 0x2, RZ ;  /* 0x0000000270707824 */ /* 0x000fe200078e00ff */
[----:B------:R-:W-:-:S04]  /*1b20*/  DEPBAR.LE SB0, 0x0 ;  /* 0x000080000000791a */ /* 0x000fc80000000000 */
[----:B------:R-:W-:Y:S01]  /*1b30*/  BAR.SYNC.DEFER_BLOCKING 0x0 ;  /* 0x0000000000007b1d */ /* 0x000fe20000010000 */
[----:B------:R-:W-:Y:S02]  /*1b40*/  IMAD.MOV.U32 R3, RZ, RZ, 0x20 ;  /* 0x00000020ff037424 */ /* 0x000fe400078e00ff */
[----:B------:R-:W-:-:S03]  /*1b50*/  IMAD.MOV.U32 R121, RZ, RZ, R127 ;  /* 0x000000ffff797224 */ /* 0x000fc600078e007f */
[C---:B------:R-:W-:Y:S02]  /*1b60*/  SEL R0, R3.reuse, 0xffffffe0, !P0 ;  /* 0xffffffe003007807 */ /* 0x040fe40004000000 */
[----:B------:R-:W-:-:S03]  /*1b70*/  SEL R3, R3, 0xffffffe0, !P1 ;  /* 0xffffffe003037807 */ /* 0x000fc60004800000 */
[----:B------:R-:W-:Y:S02]  /*1b80*/  IMAD.IADD R109, R111, 0x1, R0 ;  /* 0x000000016f6d7824 */ /* 0x000fe400078e0200 */
[----:B------:R-:W-:Y:S01]  /*1b90*/  IMAD.IADD R110, R112, 0x1, R3 ;  /* 0x00000001706e7824 */ /* 0x000fe200078e0203 */
        /* <DEDUP_REMOVED lines=11> */
[----:B------:R-:W-:Y:S04]  /*1c50*/  LDSM.16.M88.4 R76, [R110] ;  /* 0x000000006e4c783b */ /* 0x000fe80000000200 */
[----:B------:R-:W4:Y:S04]  /*1c60*/  LDSM.16.M88.4 R40, [R100+0x3400] ;  /* 0x003400006428783b */ /* 0x000f280000000200 */
[----:B------:R-:W-:Y:S04]  /*1c70*/  LDSM.16.M88.4 R48, [R112+0x1000] ;  /* 0x001000007030783b */ /* 0x000fe80000000200 */
[----:B------:R-:W-:Y:S04]  /*1c80*/  LDSM.16.M88.4 R8, [R100+0x4000] ;  /* 0x004000006408783b */ /* 0x000fe80000000200 */
[----:B-1----:R-:W1:Y:S04]  /*1c90*/  LDSM.16.M88.4 R4, [R109] ;  /* 0x000000006d04783b */ /* 0x002e680000000200 */
[----:B------:R-:W5:Y:S04]  /*1ca0*/  LDSM.16.M88.4 R16, [R109+0x400] ;  /* 0x000400006d10783b */ /* 0x000f680000000200 */
[----:B------:R-:W3:Y:S04]  /*1cb0*/  LDSM.16.M88.4 R60, [R100+0x3800] ;  /* 0x00380000643c783b */ /* 0x000ee80000000200 */
[----:B------:R-:W-:Y:S04]  /*1cc0*/  LDSM.16.M88.4 R36, [R110+0x1000] ;  /* 0x001000006e24783b */ /* 0x000fe80000000200 */
[----:B------:R-:W-:Y:S01]  /*1cd0*/  LDSM.16.M88.4 R84, [R100+0x4400] ;  /* 0x004400006454783b */ /* 0x000fe20000000200 */
[C---:B--2---:R-:W-:Y:S03]  /*1ce0*/  HMMA.16816.F32 R12, R52.reuse, R20, RZ ;  /* 0x00000014340c723c */ /* 0x044fe600000018ff */
[----:B------:R-:W-:Y:S04]  /*1cf0*/  LDSM.16.M88.4 R72, [R109+0x800] ;  /* 0x000800006d48783b */ /* 0x000fe80000000200 */
[----:B------:R-:W-:Y:S01]  /*1d00*/  LDSM.16.M88.4 R80, [R100+0x5000] ;  /* 0x005000006450783b */ /* 0x000fe20000000200 */
[C---:B------:R-:W-:Y:S03]  /*1d10*/  HMMA.16816.F32 R20, R52.reuse, R22, RZ ;  /* 0x000000163414723c */ /* 0x040fe600000018ff */
[----:B------:R-:W-:Y:S04]  /*1d20*/  LDSM.16.M88.4 R24, [R100+0x3c00] ;  /* 0x003c00006418783b */ /* 0x000fe80000000200 */
[----:B------:R-:W-:Y:S01]  /*1d30*/  LDSM.16.M88.4 R32, [R109+0x1400] ;  /* 0x001400006d20783b */ /* 0x000fe20000000200 */
[----:B----4-:R-:W-:Y:S03]  /*1d40*/  HMMA.16816.F32 R28, R52, R40, RZ ;  /* 0x00000028341c723c */ /* 0x010fe600000018ff */
[----:B------:R-:W-:Y:S04]  /*1d50*/  LDSM.16.M88.4 R44, [R100+0x4800] ;  /* 0x00480000642c783b */ /* 0x000fe80000000200 */
[----:B------:R-:W-:Y:S01]  /*1d60*/  LDSM.16.M88.4 R68, [R109+0xc00] ;  /* 0x000c00006d44783b */ /* 0x000fe20000000200 */
[C---:B-1----:R-:W-:Y:S03]  /*1d70*/  HMMA.16816.F32 R12, R76.reuse, R4, R12 ;  /* 0x000000044c0c723c */ /* 0x042fe6000000180c */
[----:B------:R-:W0:Y:S05]  /*1d80*/  LDGDEPBAR ;  /* 0x00000000000079af */ /* 0x000e2a0000000000 */
[----:B------:R-:W-:Y:S01]  /*1d90*/  HMMA.16816.F32 R20, R76, R6, R20 ;  /* 0x000000064c14723c */ /* 0x000fe20000001814 */
[----:B------:R-:W1:Y:S07]  /*1da0*/  LDSM.16.M88.4 R4, [R109+0x1000] ;  /* 0x001000006d04783b */ /* 0x000e6e0000000200 */
[----:B------:R-:W-:Y:S08]  /*1db0*/  HMMA.16816.F32 R40, R52, R42, RZ ;  /* 0x0000002a3428723c */ /* 0x000ff000000018ff */
[C---:B------:R-:W-:Y:S08]  /*1dc0*/  HMMA.16816.F32 R12, R48.reuse, R8, R12 ;  /* 0x00000008300c723c */ /* 0x040ff0000000180c */
[----:B------:R-:W-:Y:S01]  /*1dd0*/  HMMA.16816.F32 R20, R48, R10, R20 ;  /* 0x0000000a3014723c */ /* 0x000fe20000001814 */
[----:B------:R-:W2:Y:S07]  /*1de0*/  LDSM.16.M88.4 R8, [R112+0x2000] ;  /* 0x002000007008783b */ /* 0x000eae0000000200 */
[----:B-----5:R-:W-:Y:S08]  /*1df0*/  HMMA.16816.F32 R28, R76, R16, R28 ;  /* 0x000000104c1c723c */ /* 0x020ff0000000181c */
[----:B---3--:R-:W-:Y:S08]  /*1e00*/  HMMA.16816.F32 R64, R52, R60, RZ ;  /* 0x0000003c3440723c */ /* 0x008ff000000018ff */
[----:B-1----:R-:W-:Y:S08]  /*1e10*/  HMMA.16816.F32 R12, R36, R4, R12 ;  /* 0x00000004240c723c */ /* 0x002ff0000000180c */
[----:B------:R-:W-:Y:S01]  /*1e20*/  HMMA.16816.F32 R40, R76, R18, R40 ;  /* 0x000000124c28723c */ /* 0x000fe20000001828 */
[----:B------:R-:W-:Y:S07]  /*1e30*/  LDSM.16.M88.4 R16, [R109+0x2000] ;  /* 0x002000006d10783b */ /* 0x000fee0000000200 */
[----:B------:R-:W-:Y:S01]  /*1e40*/  HMMA.16816.F32 R20, R36, R6, R20 ;  /* 0x000000062414723c */ /* 0x000fe20000001814 */
[----:B------:R-:W1:Y:S07]  /*1e50*/  LDSM.16.M88.4 R4, [R110+0x2000] ;  /* 0x002000006e04783b */ /* 0x000e6e0000000200 */
[----:B------:R-:W-:Y:S08]  /*1e60*/  HMMA.16816.F32 R60, R52, R62, RZ ;  /* 0x0000003e343c723c */ /* 0x000ff000000018ff */
[----:B------:R-:W-:Y:S08]  /*1e70*/  HMMA.16816.F32 R28, R48, R84, R28 ;  /* 0x00000054301c723c */ /* 0x000ff0000000181c */
[----:B------:R-:W-:Y:S08]  /*1e80*/  HMMA.16816.F32 R64, R76, R72, R64 ;  /* 0x000000484c40723c */ /* 0x000ff00000001840 */
[----:B--2---:R-:W-:Y:S08]  /*1e90*/  HMMA.16816.F32 R12, R8, R80, R12 ;  /* 0x00000050080c723c */ /* 0x004ff0000000180c */
[----:B------:R-:W-:Y:S08]  /*1ea0*/  HMMA.16816.F32 R40, R48, R86, R40 ;  /* 0x000000563028723c */ /* 0x000ff00000001828 */
[C---:B------:R-:W-:Y:S08]  /*1eb0*/  HMMA.16816.F32 R56, R52.reuse, R24, RZ ;  /* 0x000000183438723c */ /* 0x040ff000000018ff */
[----:B------:R-:W-:Y:S01]  /*1ec0*/  HMMA.16816.F32 R52, R52, R26, RZ ;  /* 0x0000001a3434723c */ /* 0x000fe200000018ff */
[----:B------:R-:W2:Y:S07]  /*1ed0*/  LDSM.16.M88.4 R24, [R100+0x5400] ;  /* 0x005400006418783b */ /* 0x000eae0000000200 */
[----:B------:R-:W-:Y:S01]  /*1ee0*/  HMMA.16816.F32 R60, R76, R74, R60 ;  /* 0x0000004a4c3c723c */ /* 0x000fe2000000183c */
[----:B------:R-:W3:Y:S07]  /*1ef0*/  LDSM.16.M88.4 R72, [R109+0x1800] ;  /* 0x001800006d48783b */ /* 0x000eee0000000200 */
[----:B------:R-:W-:Y:S08]  /*1f00*/  HMMA.16816.F32 R20, R8, R82, R20 ;  /* 0x000000520814723c */ /* 0x000ff00000001814 */
[----:B------:R-:W-:Y:S08]  /*1f10*/  HMMA.16816.F32 R28, R36, R32, R28 ;  /* 0x00000020241c723c */ /* 0x000ff0000000181c */
[----:B------:R-:W-:Y:S08]  /*1f20*/  HMMA.16816.F32 R64, R48, R44, R64 ;  /* 0x0000002c3040723c */ /* 0x000ff00000001840 */
[----:B-1----:R-:W-:Y:S08]  /*1f30*/  HMMA.16816.F32 R12, R4, R16, R12 ;  /* 0x00000010040c723c */ /* 0x002ff0000000180c */
[----:B------:R-:W-:Y:S01]  /*1f40*/  HMMA.16816.F32 R40, R36, R34, R40 ;  /* 0x000000222428723c */ /* 0x000fe20000001828 */
[----:B------:R-:W1:Y:S07]  /*1f50*/  LDSM.16.M88.4 R32, [R100+0x4c00] ;  /* 0x004c00006420783b */ /* 0x000e6e0000000200 */
[----:B------:R-:W-:Y:S01]  /*1f60*/  HMMA.16816.F32 R80, R76, R68, R56 ;  /* 0x000000444c50723c */ /* 0x000fe20000001838 */
[----:B------:R-:W4:Y:S07]  /*1f70*/  LDSM.16.M88.4 R56, [R109+0x2400] ;  /* 0x002400006d38783b */ /* 0x000f2e0000000200 */
[----:B------:R-:W-:Y:S01]  /*1f80*/  HMMA.16816.F32 R20, R4, R18, R20 ;  /* 0x000000120414723c */ /* 0x000fe20000001814 */
[----:B------:R-:W5:Y:S01]  /*1f90*/  LDSM.16.M88.4 R16, [R100+0x5800] ;  /* 0x005800006410783b */ /* 0x000f620000000200 */
[----:B------:R-:W-:-:S02]  /*1fa0*/  FMUL.FTZ R0, R12, c[0x0][0x2ec] ;  /* 0x0000bb000c007a20 */ /* 0x000fc40000410000 */
[----:B------:R-:W-:Y:S02]  /*1fb0*/  FMUL.FTZ R44, R13, c[0x0][0x2ec] ;  /* 0x0000bb000d2c7a20 */ /* 0x000fe40000410000 */
[----:B------:R-:W-:Y:S02]  /*1fc0*/  FMUL.FTZ R2, R14, c[0x0][0x2ec] ;  /* 0x0000bb000e027a20 */ /* 0x000fe40000410000 */
[----:B------:R-:W-:Y:S01]  /*1fd0*/  HMMA.16816.F32 R52, R76, R70, R52 ;  /* 0x000000464c34723c */ /* 0x000fe20000001834 */
[----:B------:R-:W-:Y:S01]  /*1fe0*/  FMUL.FTZ R45, R15, c[0x0][0x2ec] ;  /* 0x0000bb000f2d7a20 */ /* 0x000fe20000410000 */
[----:B------:R-:W1:Y:S01]  /*1ff0*/  MUFU.TANH R44, R44 ;  /* 0x0000002c002c7308 */ /* 0x000e620000002400 */
[----:B------:R-:W4:Y:S05]  /*2000*/  LDSM.16.M88.4 R12, [R109+0x1c00] ;  /* 0x001c00006d0c783b */ /* 0x000f2a0000000200 */
[----:B--2---:R-:W-:Y:S02]  /*2010*/  HMMA.16816.F32 R28, R8, R24, R28 ;  /* 0x00000018081c723c */ /* 0x004fe4000000181c */
[----:B------:R-:W-:Y:S06]  /*2020*/  MUFU.TANH R45, R45 ;  /* 0x0000002d002d7308 */ /* 0x000fec0000002400 */
[----:B---3--:R-:W-:Y:S01]  /*2030*/  HMMA.16816.F32 R64, R36, R72, R64 ;  /* 0x000000482440723c */ /* 0x008fe20000001840 */
[----:B------:R-:W-:Y:S01]  /*2040*/  FMUL.FTZ R20, R20, c[0x0][0x2ec] ;  /* 0x0000bb0014147a20 */ /* 0x000fe20000410000 */
[----:B------:R-:W-:Y:S01]  /*2050*/  MUFU.TANH R0, R0 ;  /* 0x0000000000007308 */ /* 0x000fe20000002400 */
[----:B------:R-:W-:-:S05]  /*2060*/  FMUL.FTZ R21, R21, c[0x0][0x2ec] ;  /* 0x0000bb0015157a20 */ /* 0x000fca0000410000 */
[----:B------:R-:W-:Y:S02]  /*2070*/  HMMA.16816.F32 R60, R48, R46, R60 ;  /* 0x0000002e303c723c */ /* 0x000fe4000000183c */
[----:B------:R-:W2:Y:S06]  /*2080*/  MUFU.TANH R46, R21 ;  /* 0x00000015002e7308 */ /* 0x000eac0000002400 */
[----:B------:R-:W-:Y:S01]  /*2090*/  HMMA.16816.F32 R40, R8, R26, R40 ;  /* 0x0000001a0828723c */ /* 0x000fe20000001828 */
[----:B------:R-:W3:Y:S01]  /*20a0*/  LDSM.16.M88.4 R24, [R109+0x2800] ;  /* 0x002800006d18783b */ /* 0x000ee20000000200 */
[----:B------:R-:W-:Y:S06]  /*20b0*/  MUFU.TANH R2, R2 ;  /* 0x0000000200027308 */ /* 0x000fec0000002400 */
[C---:B-1----:R-:W-:Y:S07]  /*20c0*/  HMMA.16816.F32 R80, R48.reuse, R32, R80 ;  /* 0x000000203050723c */ /* 0x042fee0000001850 */
[----:B------:R-:W-:Y:S01]  /*20d0*/  FMUL.FTZ R32, R22, c[0x0][0x2ec] ;  /* 0x0000bb0016207a20 */ /* 0x000fe20000410000 */
[----:B------:R-:W-:Y:S01]  /*20e0*/  HMMA.16816.F32 R52, R48, R34, R52 ;  /* 0x000000223034723c */ /* 0x000fe20000001834 */
[----:B------:R-:W-:-:S04]  /*20f0*/  IMAD R33, R94, 0x20, R93 ;  /* 0x000000205e217824 */ /* 0x000fc800078e025d */
[----:B------:R-:W-:Y:S01]  /*2100*/  MUFU.TANH R32, R32 ;  /* 0x0000002000207308 */ /* 0x000fe20000002400 */
[----:B------:R-:W-:Y:S02]  /*2110*/  IMAD.IADD R108, R92, 0x1, R33 ;  /* 0x000000015c6c7824 */ /* 0x000fe400078e0221 */
[----:B----4-:R-:W-:Y:S05]  /*2120*/  HMMA.16816.F32 R28, R4, R56, R28 ;  /* 0x00000038041c723c */ /* 0x010fea000000181c */
[----:B------:R1:W4:Y:S03]  /*2130*/  MUFU.TANH R56, R20 ;  /* 0x0000001400387308 */ /* 0x0003260000002400 */
[----:B-----5:R-:W-:Y:S07]  /*2140*/  HMMA.16816.F32 R64, R8, R16, R64 ;  /* 0x000000100840723c */ /* 0x020fee0000001840 */
[----:B------:R-:W-:Y:S01]  /*2150*/  FMUL.FTZ R16, R23, c[0x0][0x2ec] ;  /* 0x0000bb0017107a20 */ /* 0x000fe20000410000 */
[C---:B------:R-:W-:Y:S01]  /*2160*/  HMMA.16816.F32 R60, R36.reuse, R74, R60 ;  /* 0x0000004a243c723c */ /* 0x040fe2000000183c */
[----:B-1----:R-:W1:Y:S04]  /*2170*/  LDSM.16.M88.4 R20, [R100+0x5c00] ;  /* 0x005c00006414783b */ /* 0x002e680000000200 */
[----:B------:R-:W5:Y:S03]  /*2180*/  MUFU.TANH R16, R16 ;  /* 0x0000001000107308 */ /* 0x000f660000002400 */
[----:B------:R-:W-:Y:S01]  /*2190*/  HMMA.16816.F32 R80, R36, R12, R80 ;  /* 0x0000000c2450723c */ /* 0x000fe20000001850 */
[----:B------:R-:W-:-:S02]  /*21a0*/  FMUL.FTZ R17, R28, c[0x0][0x2ec] ;  /* 0x0000bb001c117a20 */ /* 0x000fc40000410000 */
[----:B------:R-:W-:Y:S02]  /*21b0*/  FMUL.FTZ R28, R29, c[0x0][0x2ec] ;  /* 0x0000bb001d1c7a20 */ /* 0x000fe40000410000 */
[----:B------:R-:W-:Y:S02]  /*21c0*/  FMUL.FTZ R29, R30, c[0x0][0x2ec] ;  /* 0x0000bb001e1d7a20 */ /* 0x000fe40000410000 */
[----:B------:R-:W-:Y:S01]  /*21d0*/  FMUL.FTZ R30, R31, c[0x0][0x2ec] ;  /* 0x0000bb001f1e7a20 */ /* 0x000fe20000410000 */
[----:B------:R-:W-:Y:S01]  /*21e0*/  HMMA.16816.F32 R52, R36, R14, R52 ;  /* 0x0000000e2434723c */ /* 0x000fe20000001834 */
[----:B------:R-:W2:Y:S01]  /*21f0*/  LDSM.16.M88.4 R12, [R109+0x2c00] ;  /* 0x002c00006d0c783b */ /* 0x000ea20000000200 */
[----:B------:R-:W-:Y:S01]  /*2200*/  MUFU.TANH R17, R17 ;  /* 0x0000001100117308 */ /* 0x000fe20000002400 */
[----:B------:R-:W-:-:S05]  /*2210*/  DEPBAR.LE SB0, 0x0 ;  /* 0x000080000000791a */ /* 0x000fca0000000000 */
[----:B------:R-:W-:Y:S02]  /*2220*/  HMMA.16816.F32 R60, R8, R18, R60 ;  /* 0x00000012083c723c */ /* 0x000fe4000000183c */
[----:B------:R-:W1:Y:S06]  /*2230*/  MUFU.TANH R30, R30 ;  /* 0x0000001e001e7308 */ /* 0x000e6c0000002400 */
[C---:B---3--:R-:W-:Y:S02]  /*2240*/  HMMA.16816.F32 R64, R4.reuse, R24, R64 ;  /* 0x000000180440723c */ /* 0x048fe40000001840 */
[----:B------:R-:W3:Y:S05]  /*2250*/  MUFU.TANH R29, R29 ;  /* 0x0000001d001d7308 */ /* 0x000eea0000002400 */
[----:B------:R-:W-:Y:S01]  /*2260*/  LOP3.LUT R25, R97, 0xffffffe0, RZ, 0xc0, !PT ;  /* 0xffffffe061197812 */ /* 0x000fe200078ec0ff */
[----:B------:R-:W-:Y:S02]  /*2270*/  HMMA.16816.F32 R40, R4, R58, R40 ;  /* 0x0000003a0428723c */ /* 0x000fe40000001828 */
[----:B------:R-:W2:Y:S02]  /*2280*/  MUFU.TANH R28, R28 ;  /* 0x0000001c001c7308 */ /* 0x000ea40000002400 */
[----:B------:R-:W-:-:S02]  /*2290*/  IMAD.IADD R25, R98, 0x1, -R25 ;  /* 0x0000000162197824 */ /* 0x000fc400078e0a19 */
[----:B------:R-:W-:Y:S02]  /*22a0*/  IMAD.SHL.U32 R98, R98, 0x2, RZ ;  /* 0x0000000262627824 */ /* 0x000fe400078e00ff */
[----:B-1----:R-:W-:Y:S01]  /*22b0*/  HMMA.16816.F32 R80, R8, R20, R80 ;  /* 0x000000140850723c */ /* 0x002fe20000001850 */
[----:B------:R-:W-:-:S04]  /*22c0*/  SHF.R.S32.HI R128, RZ, 0x1f, R25 ;  /* 0x0000001fff807819 */ /* 0x000fc80000011419 */
[----:B------:R-:W-:Y:S02]  /*22d0*/  LEA.HI R128, R128, R25, RZ, 0x2 ;  /* 0x0000001980807211 */ /* 0x000fe400078f10ff */
[----:B------:R-:W-:Y:S01]  /*22e0*/  IADD3 R20, R88, -0x1, RZ ;  /* 0xffffffff58147810 */ /* 0x000fe20007ffe0ff */
[----:B------:R-:W-:Y:S01]  /*22f0*/  HMMA.16816.F32 R52, R8, R22, R52 ;  /* 0x000000160834723c */ /* 0x000fe20000001834 */
[----:B------:R-:W-:Y:S01]  /*2300*/  SHF.R.S32.HI R128, RZ, 0x2, R128 ;  /* 0x00000002ff807819 */ /* 0x000fe20000011480 */
[----:B------:R-:W-:Y:S01]  /*2310*/  FMUL.FTZ R35, R64, c[0x0][0x2ec] ;  /* 0x0000bb0040237a20 */ /* 0x000fe20000410000 */
[C---:B------:R-:W-:Y:S01]  /*2320*/  ISETP.GT.AND P0, PT, R20.reuse, R113, PT ;  /* 0x000000711400720c */ /* 0x040fe20003f04270 */
[----:B------:R-:W-:Y:S01]  /*2330*/  IMAD.SHL.U32 R21, R20, 0x40, RZ ;  /* 0x0000004014157824 */ /* 0x000fe200078e00ff */
[----:B------:R-:W-:Y:S01]  /*2340*/  IADD3 R34, R99, 0x1, R128 ;  /* 0x0000000163227810 */ /* 0x000fe20007ffe080 */
[----:B------:R-:W-:Y:S02]  /*2350*/  FMUL.FTZ R36, R66, c[0x0][0x2ec] ;  /* 0x0000bb0042247a20 */ /* 0x000fe40000410000 */
[C---:B------:R-:W-:Y:S01]  /*2360*/  HMMA.16816.F32 R60, R4.reuse, R26, R60 ;  /* 0x0000001a043c723c */ /* 0x040fe2000000183c */
[----:B------:R-:W-:Y:S01]  /*2370*/  IADD3 R34, R95, -c[0x0][0x214], R34 ;  /* 0x800085005f227a10 */ /* 0x000fe20007ffe022 */
[----:B------:R-:W-:Y:S01]  /*2380*/  FMUL.FTZ R24, R40, c[0x0][0x2ec] ;  /* 0x0000bb0028187a20 */ /* 0x000fe20000410000 */
[----:B------:R-:W-:Y:S01]  /*2390*/  LOP3.LUT R25, R21, 0x6, R98, 0xf8, !PT ;  /* 0x0000000615197812 */ /* 0x000fe200078ef862 */
[----:B------:R-:W-:Y:S01]  /*23a0*/  FMUL.FTZ R18, R41, c[0x0][0x2ec] ;  /* 0x0000bb0029127a20 */ /* 0x000fe20000410000 */
[----:B------:R-:W-:Y:S01]  /*23b0*/  IADD3 R34, R34, c[0x0][0x2e8], RZ ;  /* 0x0000ba0022227a10 */ /* 0x000fe20007ffe0ff */
[----:B------:R-:W-:Y:S01]  /*23c0*/  FMUL.FTZ R19, R42, c[0x0][0x2ec] ;  /* 0x0000bb002a137a20 */ /* 0x000fe20000410000 */
[----:B------:R-:W-:Y:S01]  /*23d0*/  LOP3.LUT R27, R25, 0x1, RZ, 0xfc, !PT ;  /* 0x00000001191b7812 */ /* 0x000fe200078efcff */
[C---:B--2---:R-:W-:Y:S01]  /*23e0*/  HMMA.16816.F32 R80, R4.reuse, R12, R80 ;  /* 0x0000000c0450723c */ /* 0x044fe20000001850 */
[C---:B------:R-:W-:Y:S01]  /*23f0*/  IADD3 R26, R34.reuse, 0x8, RZ ;  /* 0x00000008221a7810 */ /* 0x040fe20007ffe0ff */
[----:B------:R-:W-:Y:S01]  /*2400*/  FMUL.FTZ R31, R43, c[0x0][0x2ec] ;  /* 0x0000bb002b1f7a20 */ /* 0x000fe20000410000 */
[-C--:B------:R-:W-:Y:S01]  /*2410*/  IMNMX R34, R34, R95.reuse, PT ;  /* 0x0000005f22227217 */ /* 0x080fe20003800200 */
[----:B------:R-:W1:Y:S01]  /*2420*/  MUFU.TANH R24, R24 ;  /* 0x0000001800187308 */ /* 0x000e620000002400 */
[----:B------:R-:W-:Y:S01]  /*2430*/  IMNMX R26, R26, R95, PT ;  /* 0x0000005f1a1a7217 */ /* 0x000fe20003800200 */
[----:B------:R-:W-:Y:S01]  /*2440*/  FMUL.FTZ R38, R67, c[0x0][0x2ec] ;  /* 0x0000bb0043267a20 */ /* 0x000fe20000410000 */
[----:B------:R-:W-:Y:S01]  /*2450*/  LOP3.LUT R13, R25, 0x9, RZ, 0xfc, !PT ;  /* 0x00000009190d7812 */ /* 0x000fe200078efcff */
[----:B------:R-:W-:Y:S01]  /*2460*/  HMMA.16816.F32 R52, R4, R14, R52 ;  /* 0x0000000e0434723c */ /* 0x000fe20000001834 */
[----:B------:R-:W-:Y:S01]  /*2470*/  ISETP.GE.AND P3, PT, R27, R34, PT ;  /* 0x000000221b00720c */ /* 0x000fe20003f66270 */
[----:B------:R-:W-:Y:S01]  /*2480*/  FMUL.FTZ R65, R65, c[0x0][0x2ec] ;  /* 0x0000bb0041417a20 */ /* 0x000fe20000410000 */
[----:B------:R-:W-:Y:S01]  /*2490*/  ISETP.GE.AND P1, PT, R27, R26, PT ;  /* 0x0000001a1b00720c */ /* 0x000fe20003f26270 */
[----:B------:R-:W2:Y:S01]  /*24a0*/  MUFU.TANH R35, R35 ;  /* 0x0000002300237308 */ /* 0x000ea20000002400 */
[----:B------:R-:W-:-:S02]  /*24b0*/  LOP3.LUT R27, R25, 0x8, RZ, 0xfc, !PT ;  /* 0x00000008191b7812 */ /* 0x000fc400078efcff */
[-C--:B------:R-:W-:Y:S01]  /*24c0*/  ISETP.GE.AND P2, PT, R13, R34.reuse, PT ;  /* 0x000000220d00720c */ /* 0x080fe20003f46270 */
[----:B------:R-:W-:Y:S01]  /*24d0*/  FMUL.FTZ R40, R60, c[0x0][0x2ec] ;  /* 0x0000bb003c287a20 */ /* 0x000fe20000410000 */
[----:B------:R-:W-:Y:S01]  /*24e0*/  FSEL R44, R44, -INF , !P3 ;  /* 0xff8000002c2c7808 */ /* 0x000fe20005800000 */
[----:B------:R-:W-:Y:S01]  /*24f0*/  FMUL.FTZ R39, R61, c[0x0][0x2ec] ;  /* 0x0000bb003d277a20 */ /* 0x000fe20000410000 */
[----:B------:R-:W-:Y:S01]  /*2500*/  LOP3.LUT R9, R25, 0x11, RZ, 0xfc, !PT ;  /* 0x0000001119097812 */ /* 0x000fe200078efcff */
[----:B------:R-:W-:Y:S01]  /*2510*/  MUFU.TANH R18, R18 ;  /* 0x0000001200127308 */ /* 0x000fe20000002400 */
[C---:B------:R-:W-:Y:S01]  /*2520*/  ISETP.GE.AND P5, PT, R27.reuse, R34, PT ;  /* 0x000000221b00720c */ /* 0x040fe20003fa6270 */
[----:B------:R-:W-:Y:S01]  /*2530*/  FMUL.FTZ R62, R62, c[0x0][0x2ec] ;  /* 0x0000bb003e3e7a20 */ /* 0x000fe20000410000 */
[-C--:B------:R-:W-:Y:S01]  /*2540*/  ISETP.GE.AND P4, PT, R27, R26.reuse, PT ;  /* 0x0000001a1b00720c */ /* 0x080fe20003f86270 */
[----:B------:R-:W-:Y:S01]  /*2550*/  FMUL.FTZ R63, R63, c[0x0][0x2ec] ;  /* 0x0000bb003f3f7a20 */ /* 0x000fe20000410000 */
[-C--:B------:R-:W-:Y:S01]  /*2560*/  ISETP.GE.AND P3, PT, R13, R26.reuse, PT ;  /* 0x0000001a0d00720c */ /* 0x080fe20003f66270 */
[----:B------:R-:W-:Y:S01]  /*2570*/  FMUL.FTZ R82, R82, c[0x0][0x2ec] ;  /* 0x0000bb0052527a20 */ /* 0x000fe20000410000 */
[C---:B------:R-:W-:Y:S01]  /*2580*/  LOP3.LUT R13, R25.reuse, 0x10, RZ, 0xfc, !PT ;  /* 0x00000010190d7812 */ /* 0x040fe200078efcff */
[----:B------:R-:W1:Y:S01]  /*2590*/  MUFU.TANH R19, R19 ;  /* 0x0000001300137308 */ /* 0x000e620000002400 */
[----:B------:R-:W-:Y:S01]  /*25a0*/  FSEL R46, R46, -INF , !P2 ;  /* 0xff8000002e2e7808 */ /* 0x000fe20005000000 */
[----:B------:R-:W-:Y:S01]  /*25b0*/  FMUL.FTZ R80, R80, c[0x0][0x2ec] ;  /* 0x0000bb0050507a20 */ /* 0x000fe20000410000 */
[----:B------:R-:W-:Y:S01]  /*25c0*/  LOP3.LUT R11, R25, 0x18, RZ, 0xfc, !PT ;  /* 0x00000018190b7812 */ /* 0x000fe200078efcff */
[----:B------:R-:W-:Y:S01]  /*25d0*/  FMUL.FTZ R81, R81, c[0x0][0x2ec] ;  /* 0x0000bb0051517a20 */ /* 0x000fe20000410000 */
[----:B------:R-:W-:Y:S01]  /*25e0*/  ISETP.GE.AND P2, PT, R9, R26, PT ;  /* 0x0000001a0900720c */ /* 0x000fe20003f46270 */
[----:B------:R-:W-:Y:S01]  /*25f0*/  FMUL.FTZ R83, R83, c[0x0][0x2ec] ;  /* 0x0000bb0053537a20 */ /* 0x000fe20000410000 */
[----:B------:R-:W-:Y:S01]  /*2600*/  FSEL R45, R45, -INF , !P1 ;  /* 0xff8000002d2d7808 */ /* 0x000fe20004800000 */
[----:B------:R-:W1:Y:S01]  /*2610*/  MUFU.TANH R31, R31 ;  /* 0x0000001f001f7308 */ /* 0x000e620000002400 */
[----:B----4-:R-:W-:Y:S01]  /*2620*/  FSEL R56, R56, -INF , !P5 ;  /* 0xff80000038387808 */ /* 0x010fe20006800000 */
[----:B------:R-:W-:Y:S01]  /*2630*/  FMUL.FTZ R52, R52, c[0x0][0x2ec] ;  /* 0x0000bb0034347a20 */ /* 0x000fe20000410000 */
[----:B------:R-:W-:Y:S01]  /*2640*/  FSEL R37, R32, -INF , !P4 ;  /* 0xff80000020257808 */ /* 0x000fe20006000000 */
[----:B------:R-:W-:Y:S01]  /*2650*/  FMUL.FTZ R4, R53, c[0x0][0x2ec] ;  /* 0x0000bb0035047a20 */ /* 0x000fe20000410000 */
[----:B------:R-:W-:Y:S01]  /*2660*/  LOP3.LUT R7, R25, 0x20, RZ, 0xfc, !PT ;  /* 0x0000002019077812 */ /* 0x000fe200078efcff */
[----:B------:R-:W-:Y:S01]  /*2670*/  FMUL.FTZ R54, R54, c[0x0][0x2ec] ;  /* 0x0000bb0036367a20 */ /* 0x000fe20000410000 */
[C---:B------:R-:W-:Y:S01]  /*2680*/  ISETP.GE.AND P1, PT, R13.reuse, R34, PT ;  /* 0x000000220d00720c */ /* 0x040fe20003f26270 */
[----:B------:R-:W-:Y:S01]  /*2690*/  MUFU.TANH R100, R65 ;  /* 0x0000004100647308 */ /* 0x000fe20000002400 */
[----:B------:R-:W-:-:S02]  /*26a0*/  ISETP.GE.AND P5, PT, R13, R26, PT ;  /* 0x0000001a0d00720c */ /* 0x000fc40003fa6270 */
[-C--:B------:R-:W-:Y:S02]  /*26b0*/  ISETP.GE.AND P4, PT, R9, R34.reuse, PT ;  /* 0x000000220900720c */ /* 0x080fe40003f86270 */
[----:B-----5:R-:W-:Y:S02]  /*26c0*/  FSEL R27, R16, -INF , !P3 ;  /* 0xff800000101b7808 */ /* 0x020fe40005800000 */
[----:B------:R-:W-:Y:S01]  /*26d0*/  LOP3.LUT R9, R25, 0x19, RZ, 0xfc, !PT ;  /* 0x0000001919097812 */ /* 0x000fe200078efcff */
[----:B------:R-:W4:Y:S01]  /*26e0*/  MUFU.TANH R36, R36 ;  /* 0x0000002400247308 */ /* 0x000f220000002400 */
[-C--:B------:R-:W-:Y:S02]  /*26f0*/  ISETP.GE.AND P3, PT, R11, R34.reuse, PT ;  /* 0x000000220b00720c */ /* 0x080fe40003f66270 */
[----:B------:R-:W-:Y:S02]  /*2700*/  FSEL R23, R30, -INF , !P2 ;  /* 0xff8000001e177808 */ /* 0x000fe40005000000 */
[----:B------:R-:W-:-:S02]  /*2710*/  ISETP.GE.AND P2, PT, R7, R34, PT ;  /* 0x000000220700720c */ /* 0x000fc40003f46270 */
[----:B------:R-:W-:Y:S01]  /*2720*/  FSEL R20, R17, -INF , !P1 ;  /* 0xff80000011147808 */ /* 0x000fe20004800000 */
[----:B------:R-:W5:Y:S01]  /*2730*/  MUFU.TANH R38, R38 ;  /* 0x0000002600267308 */ /* 0x000f620000002400 */
[----:B---3--:R-:W-:Y:S02]  /*2740*/  FSEL R13, R29, -INF , !P5 ;  /* 0xff8000001d0d7808 */ /* 0x008fe40006800000 */
[----:B------:R-:W-:Y:S02]  /*2750*/  ISETP.GE.AND P1, PT, R11, R26, PT ;  /* 0x0000001a0b00720c */ /* 0x000fe40003f26270 */
[----:B------:R-:W-:Y:S02]  /*2760*/  ISETP.GE.AND P5, PT, R9, R34, PT ;  /* 0x000000220900720c */ /* 0x000fe40003fa6270 */
[----:B------:R-:W-:Y:S01]  /*2770*/  FSEL R8, R28, -INF , !P4 ;  /* 0xff8000001c087808 */ /* 0x000fe20006000000 */
[----:B------:R-:W3:Y:S01]  /*2780*/  MUFU.TANH R40, R40 ;  /* 0x0000002800287308 */ /* 0x000ee20000002400 */
[----:B-1----:R-:W-:-:S02]  /*2790*/  FSEL R12, R24, -INF , !P3 ;  /* 0xff800000180c7808 */ /* 0x002fc40005800000 */
[-C--:B------:R-:W-:Y:S02]  /*27a0*/  ISETP.GE.AND P4, PT, R9, R26.reuse, PT ;  /* 0x0000001a0900720c */ /* 0x080fe40003f86270 */
[----:B------:R-:W-:Y:S02]  /*27b0*/  LOP3.LUT R5, R25, 0x21, RZ, 0xfc, !PT ;  /* 0x0000002119057812 */ /* 0x000fe400078efcff */
[----:B------:R-:W-:Y:S01]  /*27c0*/  ISETP.GE.AND P3, PT, R7, R26, PT ;  /* 0x0000001a0700720c */ /* 0x000fe20003f66270 */
[----:B------:R-:W-:Y:S01]  /*27d0*/  MUFU.TANH R39, R39 ;  /* 0x0000002700277308 */ /* 0x000fe20000002400 */
[----:B------:R-:W-:Y:S02]  /*27e0*/  LOP3.LUT R7, R25, 0x28, RZ, 0xfc, !PT ;  /* 0x0000002819077812 */ /* 0x000fe400078efcff */
[----:B--2---:R-:W-:Y:S01]  /*27f0*/  FSEL R98, R35, -INF , !P2 ;  /* 0xff80000023627808 */ /* 0x004fe20005000000 */
[----:B------:R-:W-:Y:S01]  /*2800*/  FMUL.FTZ R35, R55, c[0x0][0x2ec] ;  /* 0x0000bb0037237a20 */ /* 0x000fe20000410000 */
[----:B------:R-:W-:-:S02]  /*2810*/  FSEL R11, R19, -INF , !P1 ;  /* 0xff800000130b7808 */ /* 0x000fc40004800000 */
[----:B------:R-:W-:Y:S01]  /*2820*/  FSEL R10, R18, -INF , !P5 ;  /* 0xff800000120a7808 */ /* 0x000fe20006800000 */
[----:B------:R-:W1:Y:S01]  /*2830*/  MUFU.TANH R101, R62 ;  /* 0x0000003e00657308 */ /* 0x000e620000002400 */
[C---:B------:R-:W-:Y:S02]  /*2840*/  ISETP.GE.AND P1, PT, R5.reuse, R34, PT ;  /* 0x000000220500720c */ /* 0x040fe40003f26270 */
[----:B------:R-:W-:Y:S02]  /*2850*/  ISETP.GE.AND P5, PT, R5, R26, PT ;  /* 0x0000001a0500720c */ /* 0x000fe40003fa6270 */
[----:B------:R-:W-:Y:S02]  /*2860*/  FSEL R9, R31, -INF , !P4 ;  /* 0xff8000001f097808 */ /* 0x000fe40006000000 */
[----:B------:R-:W-:Y:S01]  /*2870*/  LOP3.LUT R5, R25, 0x29, RZ, 0xfc, !PT ;  /* 0x0000002919057812 */ /* 0x000fe200078efcff */
[----:B------:R-:W2:Y:S01]  /*2880*/  MUFU.TANH R103, R63 ;  /* 0x0000003f00677308 */ /* 0x000ea20000002400 */
[----:B------:R-:W-:-:S02]  /*2890*/  ISETP.GE.AND P4, PT, R7, R34, PT ;  /* 0x000000220700720c */ /* 0x000fc40003f86270 */
[----:B------:R-:W-:Y:S02]  /*28a0*/  ISETP.GE.AND P2, PT, R7, R26, PT ;  /* 0x0000001a0700720c */ /* 0x000fe40003f46270 */
[----:B------:R-:W-:Y:S02]  /*28b0*/  LOP3.LUT R7, R25, 0x30, RZ, 0xfc, !PT ;  /* 0x0000003019077812 */ /* 0x000fe400078efcff */
[----:B----4-:R-:W-:Y:S01]  /*28c0*/  FSEL R19, R36, -INF , !P3 ;  /* 0xff80000024137808 */ /* 0x010fe20005800000 */
[----:B------:R-:W4:Y:S01]  /*28d0*/  MUFU.TANH R93, R82 ;  /* 0x00000052005d7308 */ /* 0x000f220000002400 */
[----:B------:R-:W-:Y:S02]  /*28e0*/  FSEL R100, R100, -INF , !P1 ;  /* 0xff80000064647808 */ /* 0x000fe40004800000 */
[C---:B------:R-:W-:Y:S02]  /*28f0*/  ISETP.GE.AND P3, PT, R5.reuse, R34, PT ;  /* 0x000000220500720c */ /* 0x040fe40003f66270 */
[----:B------:R-:W-:-:S02]  /*2900*/  ISETP.GE.AND P1, PT, R5, R26, PT ;  /* 0x0000001a0500720c */ /* 0x000fc40003f26270 */
[----:B-----5:R-:W-:Y:S01]  /*2910*/  FSEL R17, R38, -INF , !P5 ;  /* 0xff80000026117808 */ /* 0x020fe20006800000 */
[----:B------:R-:W5:Y:S01]  /*2920*/  MUFU.TANH R96, R80 ;  /* 0x0000005000607308 */ /* 0x000f620000002400 */
[----:B---3--:R-:W-:Y:S02]  /*2930*/  FSEL R18, R40, -INF , !P4 ;  /* 0xff80000028127808 */ /* 0x008fe40006000000 */
[----:B------:R-:W-:Y:S02]  /*2940*/  LOP3.LUT R5, R25, 0x31, RZ, 0xfc, !PT ;  /* 0x0000003119057812 */ /* 0x000fe400078efcff */
[C---:B------:R-:W-:Y:S02]  /*2950*/  ISETP.GE.AND P5, PT, R7.reuse, R34, PT ;  /* 0x000000220700720c */ /* 0x040fe40003fa6270 */
[----:B------:R-:W-:Y:S01]  /*2960*/  ISETP.GE.AND P4, PT, R7, R26, PT ;  /* 0x0000001a0700720c */ /* 0x000fe20003f86270 */
[----:B------:R-:W3:Y:S01]  /*2970*/  MUFU.TANH R95, R81 ;  /* 0x00000051005f7308 */ /* 0x000ee20000002400 */
[----:B------:R-:W-:-:S02]  /*2980*/  LOP3.LUT R7, R25, 0x38, RZ, 0xfc, !PT ;  /* 0x0000003819077812 */ /* 0x000fc400078efcff */
[----:B-1----:R-:W-:Y:S02]  /*2990*/  FSEL R101, R101, -INF , !P2 ;  /* 0xff80000065657808 */ /* 0x002fe40005000000 */
[----:B------:R-:W-:Y:S02]  /*29a0*/  FSEL R16, R39, -INF , !P3 ;  /* 0xff80000027107808 */ /* 0x000fe40005800000 */
[C---:B------:R-:W-:Y:S01]  /*29b0*/  ISETP.GE.AND P2, PT, R5.reuse, R34, PT ;  /* 0x000000220500720c */ /* 0x040fe20003f46270 */
[----:B------:R-:W1:Y:S01]  /*29c0*/  MUFU.TANH R85, R83 ;  /* 0x0000005300557308 */ /* 0x000e620000002400 */
[----:B------:R-:W-:Y:S02]  /*29d0*/  ISETP.GE.AND P3, PT, R5, R26, PT ;  /* 0x0000001a0500720c */ /* 0x000fe40003f66270 */
[----:B--2---:R-:W-:Y:S02]  /*29e0*/  FSEL R103, R103, -INF , !P1 ;  /* 0xff80000067677808 */ /* 0x004fe40004800000 */
[----:B------:R-:W-:-:S02]  /*29f0*/  LOP3.LUT R5, R25, 0x39, RZ, 0xfc, !PT ;  /* 0x0000003919057812 */ /* 0x000fc400078efcff */
[-C--:B------:R-:W-:Y:S01]  /*2a00*/  ISETP.GE.AND P1, PT, R7, R34.reuse, PT ;  /* 0x000000220700720c */ /* 0x080fe20003f26270 */
[----:B------:R-:W2:Y:S01]  /*2a10*/  MUFU.TANH R94, R52 ;  /* 0x00000034005e7308 */ /* 0x000ea20000002400 */
[----:B----4-:R-:W-:Y:S02]  /*2a20*/  FSEL R93, R93, -INF , !P4 ;  /* 0xff8000005d5d7808 */ /* 0x010fe40006000000 */
[----:B-----5:R-:W-:Y:S02]  /*2a30*/  FSEL R96, R96, -INF , !P5 ;  /* 0xff80000060607808 */ /* 0x020fe40006800000 */
[-C--:B------:R-:W-:Y:S02]  /*2a40*/  ISETP.GE.AND P4, PT, R5, R34.reuse, PT ;  /* 0x000000220500720c */ /* 0x080fe40003f86270 */
[----:B---3--:R-:W-:Y:S01]  /*2a50*/  FSEL R95, R95, -INF , !P2 ;  /* 0xff8000005f5f7808 */ /* 0x008fe20005000000 */
[----:B------:R-:W3:Y:S01]  /*2a60*/  MUFU.TANH R4, R4 ;  /* 0x0000000400047308 */ /* 0x000ee20000002400 */
[----:B-1----:R-:W-:Y:S01]  /*2a70*/  FSEL R85, R85, -INF , !P3 ;  /* 0xff80000055557808 */ /* 0x002fe20005800000 */
[----:B------:R-:W-:Y:S01]  /*2a80*/  BAR.SYNC.DEFER_BLOCKING 0x0 ;  /* 0x0000000000007b1d */ /* 0x000fe20000010000 */
[----:B------:R-:W-:-:S02]  /*2a90*/  ISETP.GE.AND P5, PT, R25, R34, PT ;  /* 0x000000221900720c */ /* 0x000fc40003fa6270 */
[-C--:B------:R-:W-:Y:S02]  /*2aa0*/  ISETP.GE.AND P2, PT, R7, R26.reuse, PT ;  /* 0x0000001a0700720c */ /* 0x080fe40003f46270 */
[-C--:B------:R-:W-:Y:S01]  /*2ab0*/  ISETP.GE.AND P3, PT, R25, R26.reuse, PT ;  /* 0x0000001a1900720c */ /* 0x080fe20003f66270 */
[----:B------:R-:W1:Y:S01]  /*2ac0*/  MUFU.TANH R84, R54 ;  /* 0x0000003600547308 */ /* 0x000e620000002400 */
[----:B--2---:R-:W-:Y:S02]  /*2ad0*/  FSEL R94, R94, -INF , !P1 ;  /* 0xff8000005e5e7808 */ /* 0x004fe40004800000 */
[----:B------:R-:W-:Y:S02]  /*2ae0*/  ISETP.GE.AND P1, PT, R5, R26, PT ;  /* 0x0000001a0500720c */ /* 0x000fe40003f26270 */
[----:B------:R-:W-:-:S03]  /*2af0*/  FSEL R0, R0, -INF , !P5 ;  /* 0xff80000000007808 */ /* 0x000fc60006800000 */
[----:B------:R-:W2:Y:S01]  /*2b00*/  MUFU.TANH R35, R35 ;  /* 0x0000002300237308 */ /* 0x000ea20000002400 */
[----:B---3--:R-:W-:Y:S02]  /*2b10*/  FSEL R92, R4, -INF , !P4 ;  /* 0xff800000045c7808 */ /* 0x008fe40006000000 */
[----:B------:R-:W-:Y:S02]  /*2b20*/  FSEL R4, R2, -INF , !P3 ;  /* 0xff80000002047808 */ /* 0x000fe40005800000 */
[----:B-1----:R-:W-:Y:S02]  /*2b30*/  FSEL R84, R84, -INF , !P2 ;  /* 0xff80000054547808 */ /* 0x002fe40005000000 */
[----:B--2---:R-:W-:Y:S01]  /*2b40*/  FSEL R35, R35, -INF , !P1 ;  /* 0xff80000023237808 */ /* 0x004fe20004800000 */
        /* <DEDUP_REMOVED lines=62> */
.L_x_4824:
[----:B------:R-:W-:-:S04]  /*2f30*/  IADD3 R91, -R91, RZ, RZ ;  /* 0x000000ff5b5b7210 */ /* 0x000fc80007ffe1ff */
[----:B------:R-:W-:Y:S02]  /*2f40*/  SHF.R.S32.HI R5, RZ, 0x1f, R91 ;  /* 0x0000001fff057819 */ /* 0x000fe4000001145b */
.L_x_4825:
        /* <DEDUP_REMOVED lines=14> */
.L_x_4823:
        /* <DEDUP_REMOVED lines=25> */
[----:B------:R-:W-:-:S02]  /*31c0*/  SHF.L.U32 R108, R108, 0x1, RZ ;  /* 0x000000016c6c7819 */ /* 0x000fc400000006ff */
[----:B------:R-:W-:Y:S02]  /*31d0*/  FMNMX.FTZ R5, R94, R5, !PT ;  /* 0x000000055e057209 */ /* 0x000fe40007810000 */
[----:B------:R-:W-:Y:S01]  /*31e0*/  IADD3 R87, R3, R108, RZ ;  /* 0x0000006c03577210 */ /* 0x000fe20007ffe0ff */
[----:B------:R-:W-:Y:S01]  /*31f0*/  LDSM.16.MT88.4 R76, [R108+0x6000] ;  /* 0x006000006c4c783b */ /* 0x000fe20000004200 */
[----:B------:R-:W-:Y:S02]  /*3200*/  FMNMX.FTZ R14, R92, R5, !PT ;  /* 0x000000055c0e7209 */ /* 0x000fe40007810000 */
[----:B------:R-:W-:Y:S01]  /*3210*/  FMNMX.FTZ R5, R85, R2, !PT ;  /* 0x0000000255057209 */ /* 0x000fe20007810000 */
[----:B------:R-:W-:Y:S03]  /*3220*/  LDSM.16.MT88.4 R68, [R87+0x6000] ;  /* 0x006000005744783b */ /* 0x000fe60000004200 */
[----:B------:R-:W-:Y:S01]  /*3230*/  FMNMX.FTZ R2, R84, R5, !PT ;  /* 0x0000000554027209 */ /* 0x000fe20007810000 */
[----:B------:R-:W1:Y:S03]  /*3240*/  SHFL.BFLY PT, R7, R14, 0x2, 0x1f ;  /* 0x0c401f000e077f89 */ /* 0x000e6600000e0000 */
[----:B------:R-:W-:Y:S01]  /*3250*/  FMNMX.FTZ R15, R35, R2, !PT ;  /* 0x00000002230f7209 */ /* 0x000fe20007810000 */
[----:B------:R-:W-:Y:S04]  /*3260*/  LDSM.16.MT88.4 R60, [R108+0x7000] ;  /* 0x007000006c3c783b */ /* 0x000fe80000004200 */
[----:B------:R-:W2:Y:S04]  /*3270*/  SHFL.BFLY PT, R6, R15, 0x2, 0x1f ;  /* 0x0c401f000f067f89 */ /* 0x000ea800000e0000 */
[----:B------:R-:W-:Y:S04]  /*3280*/  LDSM.16.MT88.4 R52, [R87+0x7000] ;  /* 0x007000005734783b */ /* 0x000fe80000004200 */
[----:B------:R-:W-:Y:S01]  /*3290*/  LDSM.16.MT88.4 R40, [R108+0x8000] ;  /* 0x008000006c28783b */ /* 0x000fe20000004200 */
        /* <DEDUP_REMOVED lines=29> */
[----:B------:R-:W3:Y:S01]  /*3470*/  LDSM.16.MT88.4 R8, [R87+0x6400] ;  /* 0x006400005708783b */ /* 0x000ee20000004200 */
[--C-:B------:R-:W-:Y:S02]  /*3480*/  FFMA.FTZ R20, R12, c[0x0][0x23c], -R97.reuse ;  /* 0x00008f000c147a23 */ /* 0x100fe40000010861 */
[----:B------:R-:W4:Y:S01]  /*3490*/  MUFU.EX2 R24, R24 ;  /* 0x0000001800187308 */ /* 0x000f220000000800 */
[----:B-1----:R-:W-:Y:S01]  /*34a0*/  F2FP.PACK_AB R48, R33, R34 ;  /* 0x000000222130723e */ /* 0x002fe200000000ff */
[--C-:B------:R-:W-:Y:S02]  /*34b0*/  FFMA.FTZ R26, R13, c[0x0][0x23c], -R86.reuse ;  /* 0x00008f000d1a7a23 */ /* 0x100fe40000010856 */
[----:B------:R-:W-:Y:S01]  /*34c0*/  FFMA.FTZ R23, R23, c[0x0][0x23c], -R86 ;  /* 0x00008f0017177a23 */ /* 0x000fe20000010856 */
[----:B------:R-:W1:Y:S01]  /*34d0*/  LDSM.16.MT88.4 R12, [R108+0x6400] ;  /* 0x006400006c0c783b */ /* 0x000e620000004200 */
[----:B------:R-:W-:-:S02]  /*34e0*/  FFMA.FTZ R91, R100, c[0x0][0x23c], -R97 ;  /* 0x00008f00645b7a23 */ /* 0x000fc40000010861 */
[----:B------:R-:W-:Y:S01]  /*34f0*/  MUFU.EX2 R30, R30 ;  /* 0x0000001e001e7308 */ /* 0x000fe20000000800 */
[--C-:B------:R-:W-:Y:S02]  /*3500*/  FFMA.FTZ R98, R98, c[0x0][0x23c], -R97.reuse ;  /* 0x00008f0062627a23 */ /* 0x100fe40000010861 */
[--C-:B------:R-:W-:Y:S02]  /*3510*/  FFMA.FTZ R90, R18, c[0x0][0x23c], -R97.reuse ;  /* 0x00008f00125a7a23 */ /* 0x100fe40000010861 */
[----:B------:R-:W-:Y:S02]  /*3520*/  FFMA.FTZ R89, R16, c[0x0][0x23c], -R97 ;  /* 0x00008f0010597a23 */ /* 0x000fe40000010861 */
[--C-:B------:R-:W-:Y:S01]  /*3530*/  FFMA.FTZ R99, R19, c[0x0][0x23c], -R86.reuse ;  /* 0x00008f0013637a23 */ /* 0x100fe20000010856 */
[----:B------:R-:W5:Y:S01]  /*3540*/  MUFU.EX2 R31, R31 ;  /* 0x0000001f001f7308 */ /* 0x000f620000000800 */
[----:B----4-:R-:W-:Y:S01]  /*3550*/  F2FP.PACK_AB R50, R24, R29 ;  /* 0x0000001d1832723e */ /* 0x010fe200000000ff */
[----:B------:R-:W-:-:S02]  /*3560*/  FFMA.FTZ R102, R17, c[0x0][0x23c], -R86 ;  /* 0x00008f0011667a23 */ /* 0x000fc40000010856 */
[--C-:B------:R-:W-:Y:S01]  /*3570*/  FFMA.FTZ R101, R101, c[0x0][0x23c], -R86.reuse ;  /* 0x00008f0065657a23 */ /* 0x100fe20000010856 */
[----:B------:R-:W-:Y:S01]  /*3580*/  LDSM.16.MT88.4 R16, [R87+0x6800] ;  /* 0x006800005710783b */ /* 0x000fe20000004200 */
[--C-:B------:R-:W-:Y:S02]  /*3590*/  FFMA.FTZ R100, R103, c[0x0][0x23c], -R86.reuse ;  /* 0x00008f0067647a23 */ /* 0x100fe40000010856 */
        /* <DEDUP_REMOVED lines=20> */
[C---:B------:R-:W-:Y:S02]  /*36e0*/  HMMA.16816.F32 R72, R48.reuse, R68, RZ ;  /* 0x000000443048723c */ /* 0x040fe400000018ff */
[----:B------:R-:W-:Y:S06]  /*36f0*/  MUFU.EX2 R20, R20 ;  /* 0x0000001400147308 */ /* 0x000fec0000000800 */
[C---:B------:R-:W-:Y:S02]  /*3700*/  HMMA.16816.F32 R68, R48.reuse, R70, RZ ;  /* 0x000000463044723c */ /* 0x040fe400000018ff */
[----:B------:R-:W-:Y:S06]  /*3710*/  MUFU.EX2 R3, R3 ;  /* 0x0000000300037308 */ /* 0x000fec0000000800 */
[C---:B------:R-:W-:Y:S02]  /*3720*/  HMMA.16816.F32 R80, R48.reuse, R76, RZ ;  /* 0x0000004c3050723c */ /* 0x040fe400000018ff */
[----:B------:R-:W-:Y:S06]  /*3730*/  MUFU.EX2 R26, R26 ;  /* 0x0000001a001a7308 */ /* 0x000fec0000000800 */
[C---:B------:R-:W-:Y:S02]  /*3740*/  HMMA.16816.F32 R64, R48.reuse, R60, RZ ;  /* 0x0000003c3040723c */ /* 0x040fe400000018ff */
[----:B------:R-:W5:Y:S06]  /*3750*/  MUFU.EX2 R23, R23 ;  /* 0x0000001700177308 */ /* 0x000f6c0000000800 */
[C---:B------:R-:W-:Y:S02]  /*3760*/  HMMA.16816.F32 R56, R48.reuse, R52, RZ ;  /* 0x000000343038723c */ /* 0x040fe400000018ff */
[----:B------:R-:W-:Y:S06]  /*3770*/  MUFU.EX2 R25, R25 ;  /* 0x0000001900197308 */ /* 0x000fec0000000800 */
[C---:B------:R-:W-:Y:S02]  /*3780*/  HMMA.16816.F32 R36, R48.reuse, R40, RZ ;  /* 0x000000283024723c */ /* 0x040fe400000018ff */
[----:B------:R-:W1:Y:S06]  /*3790*/  MUFU.EX2 R22, R22 ;  /* 0x0000001600167308 */ /* 0x000e6c0000000800 */
[C---:B------:R-:W-:Y:S02]  /*37a0*/  HMMA.16816.F32 R76, R48.reuse, R78, RZ ;  /* 0x0000004e304c723c */ /* 0x040fe400000018ff */
[----:B------:R-:W-:Y:S06]  /*37b0*/  MUFU.EX2 R98, R98 ;  /* 0x0000006200627308 */ /* 0x000fec0000000800 */
[C---:B------:R-:W-:Y:S02]  /*37c0*/  HMMA.16816.F32 R60, R48.reuse, R62, RZ ;  /* 0x0000003e303c723c */ /* 0x040fe400000018ff */
[----:B------:R-:W1:Y:S06]  /*37d0*/  MUFU.EX2 R91, R91 ;  /* 0x0000005b005b7308 */ /* 0x000e6c0000000800 */
[C---:B------:R-:W-:Y:S02]  /*37e0*/  HMMA.16816.F32 R52, R48.reuse, R54, RZ ;  /* 0x000000363034723c */ /* 0x040fe400000018ff */
[----:B------:R-:W-:Y:S06]  /*37f0*/  MUFU.EX2 R90, R90 ;  /* 0x0000005a005a7308 */ /* 0x000fec0000000800 */
[C---:B------:R-:W-:Y:S02]  /*3800*/  HMMA.16816.F32 R40, R48.reuse, R42, RZ ;  /* 0x0000002a3028723c */ /* 0x040fe400000018ff */
[----:B------:R-:W-:Y:S06]  /*3810*/  MUFU.EX2 R89, R89 ;  /* 0x0000005900597308 */ /* 0x000fec0000000800 */
[C---:B--2---:R-:W-:Y:S02]  /*3820*/  HMMA.16816.F32 R44, R48.reuse, R4, RZ ;  /* 0x00000004302c723c */ /* 0x044fe400000018ff */
[----:B------:R-:W-:Y:S05]  /*3830*/  MUFU.EX2 R99, R99 ;  /* 0x0000006300637308 */ /* 0x000fea0000000800 */
[----:B----4-:R-:W-:Y:S01]  /*3840*/  F2FP.PACK_AB R4, R21, R28 ;  /* 0x0000001c1504723e */ /* 0x010fe200000000ff */
[----:B------:R-:W-:Y:S01]  /*3850*/  HMMA.16816.F32 R48, R48, R6, RZ ;  /* 0x000000063030723c */ /* 0x000fe200000018ff */
[----:B-----5:R-:W-:Y:S01]  /*3860*/  F2FP.PACK_AB R5, R23, R26 ;  /* 0x0000001a1705723e */ /* 0x020fe200000000ff */
[----:B------:R-:W2:Y:S01]  /*3870*/  MUFU.EX2 R102, R102 ;  /* 0x0000006600667308 */ /* 0x000ea20000000800 */
[----:B------:R-:W-:-:S02]  /*3880*/  FADD.FTZ R28, R28, R29 ;  /* 0x0000001d1c1c7221 */ /* 0x000fc40000010000 */
[----:B------:R-:W-:Y:S02]  /*3890*/  FADD.FTZ R26, R26, R27 ;  /* 0x0000001b1a1a7221 */ /* 0x000fe40000010000 */
[----:B------:R-:W-:Y:S01]  /*38a0*/  F2FP.PACK_AB R6, R3, R20 ;  /* 0x000000140306723e */ /* 0x000fe200000000ff */
[----:B------:R-:W-:Y:S01]  /*38b0*/  FADD.FTZ R21, R21, R28 ;  /* 0x0000001c15157221 */ /* 0x000fe20000010000 */
[----:B-1----:R-:W-:Y:S01]  /*38c0*/  F2FP.PACK_AB R7, R22, R25 ;  /* 0x000000191607723e */ /* 0x002fe200000000ff */
[----:B------:R-:W-:Y:S01]  /*38d0*/  MUFU.EX2 R101, R101 ;  /* 0x0000006500657308 */ /* 0x000fe20000000800 */
[----:B------:R-:W-:Y:S02]  /*38e0*/  FADD.FTZ R26, R23, R26 ;  /* 0x0000001a171a7221 */ /* 0x000fe40000010000 */
[----:B------:R-:W-:Y:S02]  /*38f0*/  FADD.FTZ R20, R20, R21 ;  /* 0x0000001514147221 */ /* 0x000fe40000010000 */
[----:B------:R-:W-:Y:S01]  /*3900*/  FADD.FTZ R25, R25, R26 ;  /* 0x0000001a19197221 */ /* 0x000fe20000010000 */
[----:B---3--:R-:W-:Y:S01]  /*3910*/  HMMA.16816.F32 R72, R4, R8, R72 ;  /* 0x000000080448723c */ /* 0x008fe20000001848 */
[----:B------:R-:W-:Y:S01]  /*3920*/  FADD.FTZ R3, R3, R20 ;  /* 0x0000001403037221 */ /* 0x000fe20000010000 */
[----:B------:R-:W1:Y:S01]  /*3930*/  MUFU.EX2 R100, R100 ;  /* 0x0000006400647308 */ /* 0x000e620000000800 */
[----:B------:R-:W-:-:S05]  /*3940*/  FADD.FTZ R22, R22, R25 ;  /* 0x0000001916167221 */ /* 0x000fca0000010000 */
[C---:B------:R-:W-:Y:S01]  /*3950*/  HMMA.16816.F32 R68, R4.reuse, R10, R68 ;  /* 0x0000000a0444723c */ /* 0x040fe20000001844 */
[----:B------:R-:W3:Y:S01]  /*3960*/  LDSM.16.MT88.4 R8, [R87+0x7400] ;  /* 0x007400005708783b */ /* 0x000ee20000004200 */
[----:B------:R-:W-:Y:S06]  /*3970*/  MUFU.EX2 R96, R96 ;  /* 0x0000006000607308 */ /* 0x000fec0000000800 */
[C---:B------:R-:W-:Y:S02]  /*3980*/  HMMA.16816.F32 R80, R4.reuse, R12, R80 ;  /* 0x0000000c0450723c */ /* 0x040fe40000001850 */
[----:B------:R-:W4:Y:S06]  /*3990*/  MUFU.EX2 R95, R95 ;  /* 0x0000005f005f7308 */ /* 0x000f2c0000000800 */
[C---:B------:R-:W-:Y:S01]  /*39a0*/  HMMA.16816.F32 R76, R4.reuse, R14, R76 ;  /* 0x0000000e044c723c */ /* 0x040fe2000000184c */
[----:B------:R-:W5:Y:S01]  /*39b0*/  LDSM.16.MT88.4 R12, [R108+0x7400] ;  /* 0x007400006c0c783b */ /* 0x000f620000004200 */
[----:B------:R-:W-:Y:S08]  /*39c0*/  MUFU.EX2 R94, R94 ;  /* 0x0000005e005e7308 */ /* 0x000ff00000000800 */
[----:B------:R-:W-:Y:S08]  /*39d0*/  MUFU.EX2 R97, R97 ;  /* 0x0000006100617308 */ /* 0x000ff00000000800 */
[----:B------:R-:W-:Y:S01]  /*39e0*/  MUFU.EX2 R92, R92 ;  /* 0x0000005c005c7308 */ /* 0x000fe20000000800 */
[C---:B---3--:R-:W-:Y:S07]  /*39f0*/  HMMA.16816.F32 R56, R4.reuse, R8, R56 ;  /* 0x000000080438723c */ /* 0x048fee0000001838 */
[----:B------:R-:W3:Y:S01]  /*3a00*/  MUFU.EX2 R85, R85 ;  /* 0x0000005500557308 */ /* 0x000ee20000000800 */
[C---:B------:R-:W-:Y:S01]  /*3a10*/  HMMA.16816.F32 R52, R4.reuse, R10, R52 ;  /* 0x0000000a0434723c */ /* 0x040fe20000001834 */
[----:B------:R-:W1:Y:S06]  /*3a20*/  LDSM.16.MT88.4 R8, [R87+0x8400] ;  /* 0x008400005708783b */ /* 0x000e6c0000004200 */
[----:B------:R-:W-:Y:S01]  /*3a30*/  MUFU.EX2 R84, R84 ;  /* 0x0000005400547308 */ /* 0x000fe20000000800 */
[C---:B-----5:R-:W-:Y:S07]  /*3a40*/  HMMA.16816.F32 R64, R4.reuse, R12, R64 ;  /* 0x0000000c0440723c */ /* 0x060fee0000001840 */
        /* <DEDUP_REMOVED lines=80> */
.L_x_4830:
        /* <DEDUP_REMOVED lines=64> */
.L_x_4827:
[C---:B------:R-:W-:Y:S04]  /*4350*/  LEA R126, P0, R8.reuse, R126, 0x1 ;  /* 0x0000007e087e7211 */ /* 0x040fe800078008ff */
[----:B------:R-:W-:Y:S02]  /*4360*/  LEA.HI.X R121, R8, R121, R0, 0x1, P0 ;  /* 0x0000007908797211 */ /* 0x000fe400000f0c00 */
[----:B------:R-:W-:Y:S02]  /*4370*/  IADD3 R138, P0, R126, UR7, RZ ;  /* 0x000000077e8a7c10 */ /* 0x000fe4000ff1e0ff */
[-C--:B------:R-:W-:Y:S02]  /*4380*/  MOV R127, R121.reuse ;  /* 0x00000079007f7202 */ /* 0x080fe40000000f00 */
[----:B------:R-:W-:Y:S02]  /*4390*/  IADD3.X R139, R115, R121, RZ, P0, !PT ;  /* 0x00000079738b7210 */ /* 0x000fe400007fe4ff */
[----:B------:R-:W-:Y:S01]  /*43a0*/  ISETP.GT.AND P0, PT, R132, R113, PT ;  /* 0x000000718400720c */ /* 0x000fe20003f04270 */
        /* <DEDUP_REMOVED lines=15> */
[C---:B---3--:R-:W-:Y:S08]  /*44a0*/  HMMA.16816.F32 R4, R88.reuse, R92, RZ ;  /* 0x0000005c5804723c */ /* 0x048ff000000018ff */
[C---:B------:R-:W-:Y:S01]  /*44b0*/  HMMA.16816.F32 R8, R88.reuse, R94, RZ ;  /* 0x0000005e5808723c */ /* 0x040fe200000018ff */
[----:B------:R-:W-:Y:S07]  /*44c0*/  LDSM.16.M88.4 R92, [R110] ;  /* 0x000000006e5c783b */ /* 0x000fee0000000200 */
[C---:B----4-:R-:W-:Y:S08]  /*44d0*/  HMMA.16816.F32 R12, R88.reuse, R96, RZ ;  /* 0x00000060580c723c */ /* 0x050ff000000018ff */
[C---:B------:R-:W-:Y:S01]  /*44e0*/  HMMA.16816.F32 R16, R88.reuse, R98, RZ ;  /* 0x000000625810723c */ /* 0x040fe200000018ff */
[----:B------:R-:W3:Y:S07]  /*44f0*/  LDSM.16.M88.4 R96, [R109] ;  /* 0x000000006d60783b */ /* 0x000eee0000000200 */
[C---:B-----5:R-:W-:Y:S08]  /*4500*/  HMMA.16816.F32 R20, R88.reuse, R100, RZ ;  /* 0x000000645814723c */ /* 0x060ff000000018ff */
[C---:B------:R-:W-:Y:S08]  /*4510*/  HMMA.16816.F32 R24, R88.reuse, R102, RZ ;  /* 0x000000665818723c */ /* 0x040ff000000018ff */
[C---:B-1----:R-:W-:Y:S08]  /*4520*/  HMMA.16816.F32 R28, R88.reuse, R104, RZ ;  /* 0x00000068581c723c */ /* 0x042ff000000018ff */
[----:B------:R-:W-:Y:S01]  /*4530*/  HMMA.16816.F32 R32, R88, R106, RZ ;  /* 0x0000006a5820723c */ /* 0x000fe200000018ff */
[----:B------:R-:W1:Y:S07]  /*4540*/  LDSM.16.M88.4 R88, [R109+0x400] ;  /* 0x000400006d58783b */ /* 0x000e6e0000000200 */
[C---:B---3--:R-:W-:Y:S08]  /*4550*/  HMMA.16816.F32 R4, R92.reuse, R96, R4 ;  /* 0x000000605c04723c */ /* 0x048ff00000001804 */
[C---:B------:R-:W-:Y:S01]  /*4560*/  HMMA.16816.F32 R8, R92.reuse, R98, R8 ;  /* 0x000000625c08723c */ /* 0x040fe20000001808 */
[----:B------:R-:W3:Y:S07]  /*4570*/  LDSM.16.M88.4 R96, [R109+0x800] ;  /* 0x000800006d60783b */ /* 0x000eee0000000200 */
        /* <DEDUP_REMOVED lines=8> */
[----:B------:R-:W1:Y:S08]  /*4600*/  LDSM.16.M88.4 R88, [R111+0x1000] ;  /* 0x001000006f58783b */ /* 0x000e700000000200 */
[----:B------:R-:W3:Y:S01]  /*4610*/  LDSM.16.M88.4 R92, [R111+0x1400] ;  /* 0x001400006f5c783b */ /* 0x000ee20000000200 */
[C---:B-1----:R-:W-:Y:S08]  /*4620*/  HMMA.16816.F32 R4, R96.reuse, R88, R4 ;  /* 0x000000586004723c */ /* 0x042ff00000001804 */
[C---:B------:R-:W-:Y:S01]  /*4630*/  HMMA.16816.F32 R8, R96.reuse, R90, R8 ;  /* 0x0000005a6008723c */ /* 0x040fe20000001808 */
[----:B------:R-:W1:Y:S07]  /*4640*/  LDSM.16.M88.4 R88, [R111+0x1800] ;  /* 0x001800006f58783b */ /* 0x000e6e0000000200 */
[C---:B---3--:R-:W-:Y:S08]  /*4650*/  HMMA.16816.F32 R12, R96.reuse, R92, R12 ;  /* 0x0000005c600c723c */ /* 0x048ff0000000180c */
[C---:B------:R-:W-:Y:S01]  /*4660*/  HMMA.16816.F32 R16, R96.reuse, R94, R16 ;  /* 0x0000005e6010723c */ /* 0x040fe20000001810 */
[----:B------:R-:W3:Y:S07]  /*4670*/  LDSM.16.M88.4 R92, [R111+0x1c00] ;  /* 0x001c00006f5c783b */ /* 0x000eee0000000200 */
[C---:B-1----:R-:W-:Y:S08]  /*4680*/  HMMA.16816.F32 R20, R96.reuse, R88, R20 ;  /* 0x000000586014723c */ /* 0x042ff00000001814 */
[C---:B------:R-:W-:Y:S01]  /*4690*/  HMMA.16816.F32 R24, R96.reuse, R90, R24 ;  /* 0x0000005a6018723c */ /* 0x040fe20000001818 */
[----:B------:R-:W-:Y:S07]  /*46a0*/  LDSM.16.M88.4 R88, [R110+0x1000] ;  /* 0x001000006e58783b */ /* 0x000fee0000000200 */
[C---:B---3--:R-:W-:Y:S08]  /*46b0*/  HMMA.16816.F32 R28, R96.reuse, R92, R28 ;  /* 0x0000005c601c723c */ /* 0x048ff0000000181c */
        /* <DEDUP_REMOVED lines=34> */
[----:B------:R-:W3:Y:S01]  /*48e0*/  LDSM.16.M88.4 R96, [R109+0x2c00] ;  /* 0x002c00006d60783b */ /* 0x000ee20000000200 */
[----:B------:R-:W-:Y:S04]  /*48f0*/  DEPBAR.LE SB0, 0x0 ;  /* 0x000080000000791a */ /* 0x000fe80000000000 */
[----:B------:R-:W-:Y:S02]  /*4900*/  FMUL.FTZ R160, R4, c[0x0][0x2ec] ;  /* 0x0000bb0004a07a20 */ /* 0x000fe40000410000 */
[----:B------:R-:W-:Y:S04]  /*4910*/  FMUL.FTZ R159, R5, c[0x0][0x2ec] ;  /* 0x0000bb00059f7a20 */ /* 0x000fe80000410000 */
[----:B------:R-:W4:Y:S01]  /*4920*/  MUFU.TANH R160, R160 ;  /* 0x000000a000a07308 */ /* 0x000f220000002400 */
[----:B------:R-:W-:Y:S01]  /*4930*/  BAR.SYNC.DEFER_BLOCKING 0x0 ;  /* 0x0000000000007b1d */ /* 0x000fe20000010000 */
[----:B------:R-:W-:Y:S02]  /*4940*/  FMUL.FTZ R158, R6, c[0x0][0x2ec] ;  /* 0x0000bb00069e7a20 */ /* 0x000fe40000410000 */
[----:B------:R-:W-:Y:S02]  /*4950*/  FMUL.FTZ R156, R7, c[0x0][0x2ec] ;  /* 0x0000bb00079c7a20 */ /* 0x000fe40000410000 */
[----:B------:R-:W-:Y:S02]  /*4960*/  FMUL.FTZ R157, R8, c[0x0][0x2ec] ;  /* 0x0000bb00089d7a20 */ /* 0x000fe40000410000 */
[----:B------:R-:W-:Y:S02]  /*4970*/  FMUL.FTZ R161, R9, c[0x0][0x2ec] ;  /* 0x0000bb0009a17a20 */ /* 0x000fe40000410000 */
[----:B------:R-:W2:Y:S01]  /*4980*/  MUFU.TANH R159, R159 ;  /* 0x0000009f009f7308 */ /* 0x000ea20000002400 */
[----:B------:R-:W-:Y:S01]  /*4990*/  FMUL.FTZ R164, R10, c[0x0][0x2ec] ;  /* 0x0000bb000aa47a20 */ /* 0x000fe20000410000 */
[C---:B-1----:R-:W-:Y:S05]  /*49a0*/  HMMA.16816.F32 R20, R88.reuse, R92, R20 ;  /* 0x0000005c5814723c */ /* 0x042fea0000001814 */
[----:B------:R-:W-:Y:S03]  /*49b0*/  FMUL.FTZ R162, R11, c[0x0][0x2ec] ;  /* 0x0000bb000ba27a20 */ /* 0x000fe60000410000 */
[----:B------:R-:W1:Y:S01]  /*49c0*/  MUFU.TANH R158, R158 ;  /* 0x0000009e009e7308 */ /* 0x000e620000002400 */
[C---:B------:R-:W-:Y:S03]  /*49d0*/  HMMA.16816.F32 R24, R88.reuse, R94, R24 ;  /* 0x0000005e5818723c */ /* 0x040fe60000001818 */
[----:B------:R-:W-:Y:S02]  /*49e0*/  FMUL.FTZ R153, R12, c[0x0][0x2ec] ;  /* 0x0000bb000c997a20 */ /* 0x000fe40000410000 */
[----:B------:R-:W-:Y:S03]  /*49f0*/  FMUL.FTZ R151, R13, c[0x0][0x2ec] ;  /* 0x0000bb000d977a20 */ /* 0x000fe60000410000 */
[C---:B---3--:R-:W-:Y:S01]  /*4a00*/  HMMA.16816.F32 R28, R88.reuse, R96, R28 ;  /* 0x00000060581c723c */ /* 0x048fe2000000181c */
[----:B------:R-:W3:Y:S03]  /*4a10*/  MUFU.TANH R156, R156 ;  /* 0x0000009c009c7308 */ /* 0x000ee60000002400 */
        /* <DEDUP_REMOVED lines=10> */
[----:B------:R-:W-:Y:S02]  /*4ac0*/  FMUL.FTZ R137, R21, c[0x0][0x2ec] ;  /* 0x0000bb0015897a20 */ /* 0x000fe40000410000 */
[----:B--2---:R-:W-:Y:S02]  /*4ad0*/  FMUL.FTZ R138, R22, c[0x0][0x2ec] ;  /* 0x0000bb00168a7a20 */ /* 0x004fe40000410000 */
[----:B------:R-:W-:Y:S02]  /*4ae0*/  FMUL.FTZ R139, R23, c[0x0][0x2ec] ;  /* 0x0000bb00178b7a20 */ /* 0x000fe40000410000 */
[----:B------:R-:W-:Y:S01]  /*4af0*/  FMUL.FTZ R143, R24, c[0x0][0x2ec] ;  /* 0x0000bb00188f7a20 */ /* 0x000fe20000410000 */
[----:B------:R-:W2:Y:S01]  /*4b00*/  MUFU.TANH R164, R164 ;  /* 0x000000a400a47308 */ /* 0x000ea20000002400 */
        /* <DEDUP_REMOVED lines=99> */
.L_x_4829:
        /* <DEDUP_REMOVED lines=14> */
.L_x_4828:
        /* <DEDUP_REMOVED lines=34> */
[----:B------:R-:W-:Y:S08]  /*5440*/  SHFL.BFLY PT, R13, R6, 0x2, 0x1f ;  /* 0x0c401f00060d7f89 */ /* 0x000ff000000e0000 */
        /* <DEDUP_REMOVED lines=40> */
[----:B------:R-:W-:Y:S02]  /*56d0*/  FMUL.FTZ R16, R85, R68 ;  /* 0x0000004455107220 */ /* 0x000fe40000410000 */
[C---:B--2---:R-:W-:Y:S02]  /*56e0*/  FMUL.FTZ R6, R3.reuse, R82 ;  /* 0x0000005203067220 */ /* 0x044fe40000410000 */
[C---:B------:R-:W-:Y:S02]  /*56f0*/  FMUL.FTZ R7, R3.reuse, R83 ;  /* 0x0000005303077220 */ /* 0x040fe40000410000 */
[C---:B------:R-:W-:Y:S01]  /*5700*/  FMUL.FTZ R10, R3.reuse, R78 ;  /* 0x0000004e030a7220 */ /* 0x040fe20000410000 */
[----:B------:R-:W-:Y:S01]  /*5710*/  MUFU.EX2 R95, R95 ;  /* 0x0000005f005f7308 */ /* 0x000fe20000000800 */
[----:B------:R-:W-:Y:S02]  /*5720*/  FMUL.FTZ R11, R3, R79 ;  /* 0x0000004f030b7220 */ /* 0x000fe40000410000 */
[----:B------:R-:W-:Y:S01]  /*5730*/  FMUL.FTZ R17, R85, R69 ;  /* 0x0000004555117220 */ /* 0x000fe20000410000 */
[----:B------:R-:W-:Y:S01]  /*5740*/  LDSM.16.MT88.4 R76, [R108+0x6c00] ;  /* 0x006c00006c4c783b */ /* 0x000fe20000004200 */
[C---:B------:R-:W-:Y:S02]  /*5750*/  FMUL.FTZ R18, R3.reuse, R70 ;  /* 0x0000004603127220 */ /* 0x040fe40000410000 */
[----:B------:R-:W-:Y:S02]  /*5760*/  FMUL.FTZ R19, R3, R71 ;  /* 0x0000004703137220 */ /* 0x000fe40000410000 */
[C---:B------:R-:W-:Y:S01]  /*5770*/  FMUL.FTZ R24, R85.reuse, R60 ;  /* 0x0000003c55187220 */ /* 0x040fe20000410000 */
[----:B------:R-:W2:Y:S01]  /*5780*/  MUFU.EX2 R92, R92 ;  /* 0x0000005c005c7308 */ /* 0x000ea20000000800 */
[----:B------:R-:W-:Y:S01]  /*5790*/  FMUL.FTZ R25, R85, R61 ;  /* 0x0000003d55197220 */ /* 0x000fe20000410000 */
[----:B------:R-:W-:Y:S01]  /*57a0*/  LDSM.16.MT88.4 R68, [R87+0x6c00] ;  /* 0x006c00005744783b */ /* 0x000fe20000004200 */
[----:B------:R-:W-:Y:S01]  /*57b0*/  FMUL.FTZ R26, R3, R62 ;  /* 0x0000003e031a7220 */ /* 0x000fe20000410000 */
[----:B-1----:R-:W-:Y:S01]  /*57c0*/  F2FP.PACK_AB R80, R93, R102 ;  /* 0x000000665d50723e */ /* 0x002fe200000000ff */
[----:B------:R-:W-:Y:S02]  /*57d0*/  FMUL.FTZ R27, R3, R63 ;  /* 0x0000003f031b7220 */ /* 0x000fe40000410000 */
[C---:B------:R-:W-:Y:S02]  /*57e0*/  FMUL.FTZ R32, R85.reuse, R52 ;  /* 0x0000003455207220 */ /* 0x040fe40000410000 */
[----:B------:R-:W-:Y:S01]  /*57f0*/  FMUL.FTZ R33, R85, R53 ;  /* 0x0000003555217220 */ /* 0x000fe20000410000 */
[----:B------:R-:W-:Y:S01]  /*5800*/  MUFU.EX2 R91, R91 ;  /* 0x0000005b005b7308 */ /* 0x000fe20000000800 */
[----:B------:R-:W1:Y:S01]  /*5810*/  LDSM.16.MT88.4 R60, [R87+0x7000] ;  /* 0x00700000573c783b */ /* 0x000e620000004200 */
[C---:B------:R-:W-:Y:S02]  /*5820*/  FMUL.FTZ R34, R3.reuse, R54 ;  /* 0x0000003603227220 */ /* 0x040fe40000410000 */
[----:B------:R-:W-:Y:S02]  /*5830*/  FMUL.FTZ R35, R3, R55 ;  /* 0x0000003703237220 */ /* 0x000fe40000410000 */
[C---:B------:R-:W-:Y:S02]  /*5840*/  FMUL.FTZ R36, R85.reuse, R36 ;  /* 0x0000002455247220 */ /* 0x040fe40000410000 */
[----:B------:R-:W-:Y:S01]  /*5850*/  FMUL.FTZ R37, R85, R37 ;  /* 0x0000002555257220 */ /* 0x000fe20000410000 */
[----:B------:R-:W3:Y:S01]  /*5860*/  LDSM.16.MT88.4 R52, [R108+0x8000] ;  /* 0x008000006c34783b */ /* 0x000ee20000004200 */
[----:B------:R-:W4:Y:S01]  /*5870*/  MUFU.EX2 R90, R90 ;  /* 0x0000005a005a7308 */ /* 0x000f220000000800 */
        /* <DEDUP_REMOVED lines=15> */
[----:B----4-:R-:W-:Y:S01]  /*5970*/  F2FP.PACK_AB R82, R90, R91 ;  /* 0x0000005b5a52723e */ /* 0x010fe200000000ff */
[----:B------:R-:W-:Y:S02]  /*5980*/  FMUL.FTZ R47, R3, R47 ;  /* 0x0000002f032f7220 */ /* 0x000fe40000410000 */
        /* <DEDUP_REMOVED lines=8> */
[----:B------:R-:W4:Y:S01]  /*5a10*/  MUFU.EX2 R96, R96 ;  /* 0x0000006000607308 */ /* 0x000f220000000800 */
        /* <DEDUP_REMOVED lines=12> */
[----:B------:R-:W-:Y:S02]  /*5ae0*/  FMUL.FTZ R13, R85, R73 ;  /* 0x00000049550d7220 */ /* 0x000fe40000410000 */
[----:B------:R-:W-:Y:S02]  /*5af0*/  FFMA.FTZ R144, R144, c[0x0][0x23c], -R105 ;  /* 0x00008f0090907a23 */ /* 0x000fe40000010869 */
[C---:B------:R-:W-:Y:S03]  /*5b00*/  FMUL.FTZ R14, R3.reuse, R74 ;  /* 0x0000004a030e7220 */ /* 0x040fe60000410000 */
[----:B------:R-:W2:Y:S01]  /*5b10*/  MUFU.EX2 R94, R94 ;  /* 0x0000005e005e7308 */ /* 0x000ea20000000800 */
[C---:B------:R-:W-:Y:S02]  /*5b20*/  FMUL.FTZ R15, R3.reuse, R75 ;  /* 0x0000004b030f7220 */ /* 0x040fe40000410000 */
[----:B------:R-:W-:Y:S02]  /*5b30*/  FFMA.FTZ R95, R3, R134, R95 ;  /* 0x00000086035f7223 */ /* 0x000fe4000001005f */
[----:B------:R-:W-:Y:S02]  /*5b40*/  FFMA.FTZ R102, R85, R136, R102 ;  /* 0x0000008855667223 */ /* 0x000fe40000010066 */
        /* <DEDUP_REMOVED lines=14> */
[----:B------:R-:W-:Y:S02]  /*5c30*/  FADD.FTZ R92, R88, R89 ;  /* 0x00000059585c7221 */ /* 0x000fe40000010000 */
[--C-:B------:R-:W-:Y:S01]  /*5c40*/  FFMA.FTZ R66, R133, c[0x0][0x23c], -R104.reuse ;  /* 0x00008f0085427a23 */ /* 0x100fe20000010868 */
[C---:B------:R-:W-:Y:S03]  /*5c50*/  HMMA.16816.F32 R20, R80.reuse, R28, R20 ;  /* 0x0000001c5014723c */ /* 0x040fe60000001814 */
[--C-:B------:R-:W-:Y:S02]  /*5c60*/  FFMA.FTZ R65, R141, c[0x0][0x23c], -R104.reuse ;  /* 0x00008f008d417a23 */ /* 0x100fe40000010868 */
[----:B------:R-:W-:Y:S01]  /*5c70*/  FFMA.FTZ R104, R147, c[0x0][0x23c], -R104 ;  /* 0x00008f0093687a23 */ /* 0x000fe20000010868 */
[----:B------:R-:W-:Y:S01]  /*5c80*/  MUFU.EX2 R138, R138 ;  /* 0x0000008a008a7308 */ /* 0x000fe20000000800 */
[C---:B------:R-:W-:Y:S01]  /*5c90*/  FMUL.FTZ R28, R85.reuse, R56 ;  /* 0x00000038551c7220 */ /* 0x040fe20000410000 */
[C---:B------:R-:W-:Y:S04]  /*5ca0*/  HMMA.16816.F32 R24, R80.reuse, R30, R24 ;  /* 0x0000001e5018723c */ /* 0x040fe80000001818 */
[----:B------:R-:W-:Y:S01]  /*5cb0*/  FMUL.FTZ R29, R85, R57 ;  /* 0x00000039551d7220 */ /* 0x000fe20000410000 */
[----:B------:R-:W-:Y:S01]  /*5cc0*/  MOV R85, R2 ;  /* 0x0000000200557202 */ /* 0x000fe20000000f00 */
[--C-:B------:R-:W-:Y:S02]  /*5cd0*/  FFMA.FTZ R133, R142, c[0x0][0x23c], -R105.reuse ;  /* 0x00008f008e857a23 */ /* 0x100fe40000010869 */
[C---:B------:R-:W-:Y:S01]  /*5ce0*/  FMUL.FTZ R30, R3.reuse, R58 ;  /* 0x0000003a031e7220 */ /* 0x040fe20000410000 */
[----:B------:R-:W5:Y:S03]  /*5cf0*/  MUFU.EX2 R101, R101 ;  /* 0x0000006500657308 */ /* 0x000f660000000800 */
[----:B------:R-:W-:Y:S01]  /*5d00*/  FMUL.FTZ R31, R3, R59 ;  /* 0x0000003b031f7220 */ /* 0x000fe20000410000 */
[----:B------:R-:W-:Y:S01]  /*5d10*/  IADD3 R3, R132, -0x1, RZ ;  /* 0xffffffff84037810 */ /* 0x000fe20007ffe0ff */
[----:B------:R-:W-:Y:S01]  /*5d20*/  LDSM.16.MT88.4 R56, [R108+0x6400] ;  /* 0x006400006c38783b */ /* 0x000fe20000004200 */
[--C-:B------:R-:W-:Y:S02]  /*5d30*/  FFMA.FTZ R64, R86, c[0x0][0x23c], -R105.reuse ;  /* 0x00008f0056407a23 */ /* 0x100fe40000010869 */
[----:B------:R-:W-:Y:S01]  /*5d40*/  FFMA.FTZ R105, R84, c[0x0][0x23c], -R105 ;  /* 0x00008f0054697a23 */ /* 0x000fe20000010869 */
[----:B------:R-:W-:Y:S01]  /*5d50*/  MOV R132, R3 ;  /* 0x0000000300847202 */ /* 0x000fe20000000f00 */
[C---:B-1----:R-:W-:Y:S01]  /*5d60*/  HMMA.16816.F32 R28, R80.reuse, R60, R28 ;  /* 0x0000003c501c723c */ /* 0x042fe2000000181c */
[----:B------:R-:W-:Y:S02]  /*5d70*/  MUFU.EX2 R137, R137 ;  /* 0x0000008900897308 */ /* 0x000fe40000000800 */
[----:B------:R-:W-:Y:S05]  /*5d80*/  MOV R3, R0 ;  /* 0x0000000000037202 */ /* 0x000fea0000000f00 */
[C---:B------:R-:W-:Y:S01]  /*5d90*/  HMMA.16816.F32 R32, R80.reuse, R62, R32 ;  /* 0x0000003e5020723c */ /* 0x040fe20000001820 */
[----:B------:R-:W-:Y:S02]  /*5da0*/  LDSM.16.MT88.4 R60, [R87+0x6800] ;  /* 0x00680000573c783b */ /* 0x000fe40000004200 */
[----:B------:R-:W-:Y:S05]  /*5db0*/  MUFU.EX2 R106, R106 ;  /* 0x0000006a006a7308 */ /* 0x000fea0000000800 */
[C---:B---3--:R-:W-:Y:S05]  /*5dc0*/  HMMA.16816.F32 R36, R80.reuse, R52, R36 ;  /* 0x000000345024723c */ /* 0x048fea0000001824 */
[----:B------:R-:W-:Y:S03]  /*5dd0*/  MUFU.EX2 R139, R139 ;  /* 0x0000008b008b7308 */ /* 0x000fe60000000800 */
[C---:B------:R-:W-:Y:S01]  /*5de0*/  HMMA.16816.F32 R40, R80.reuse, R54, R40 ;  /* 0x000000365028723c */ /* 0x040fe20000001828 */
[----:B------:R-:W1:Y:S06]  /*5df0*/  LDSM.16.MT88.4 R52, [R87+0x8000] ;  /* 0x008000005734783b */ /* 0x000e6c0000004200 */
[----:B------:R-:W-:Y:S10]  /*5e00*/  MUFU.EX2 R103, R103 ;  /* 0x0000006700677308 */ /* 0x000ff40000000800 */
[----:B------:R-:W3:Y:S10]  /*5e10*/  MUFU.EX2 R100, R100 ;  /* 0x0000006400647308 */ /* 0x000ef40000000800 */
[----:B------:R-:W-:Y:S10]  /*5e20*/  MUFU.EX2 R140, R140 ;  /* 0x0000008c008c7308 */ /* 0x000ff40000000800 */
[----:B------:R-:W-:Y:S01]  /*5e30*/  MUFU.EX2 R141, R66 ;  /* 0x00000042008d7308 */ /* 0x000fe20000000800 */
[C---:B-1----:R-:W-:Y:S09]  /*5e40*/  HMMA.16816.F32 R44, R80.reuse, R52, R44 ;  /* 0x00000034502c723c */ /* 0x042ff2000000182c */
[----:B------:R-:W1:Y:S03]  /*5e50*/  MUFU.EX2 R86, R65 ;  /* 0x0000004100567308 */ /* 0x000e660000000800 */
[----:B----4-:R-:W-:Y:S01]  /*5e60*/  F2FP.PACK_AB R52, R96, R99 ;  /* 0x000000636034723e */ /* 0x010fe200000000ff */
[----:B------:R-:W-:Y:S03]  /*5e70*/  HMMA.16816.F32 R48, R80, R54, R48 ;  /* 0x000000365030723c */ /* 0x000fe60000001830 */
[----:B--2---:R-:W-:Y:S01]  /*5e80*/  F2FP.PACK_AB R53, R94, R97 ;  /* 0x000000615e35723e */ /* 0x004fe200000000ff */
[----:B------:R-:W-:Y:S03]  /*5e90*/  FADD.FTZ R99, R99, R102 ;  /* 0x0000006663637221 */ /* 0x000fe60000010000 */
[----:B-----5:R-:W-:Y:S01]  /*5ea0*/  F2FP.PACK_AB R54, R101, R98 ;  /* 0x000000626536723e */ /* 0x020fe200000000ff */
[----:B------:R-:W-:Y:S01]  /*5eb0*/  MUFU.EX2 R133, R133 ;  /* 0x0000008500857308 */ /* 0x000fe20000000800 */
[----:B---3--:R-:W-:Y:S03]  /*5ec0*/  F2FP.PACK_AB R55, R100, R103 ;  /* 0x000000676437723e */ /* 0x008fe600000000ff */
[----:B------:R-:W-:Y:S02]  /*5ed0*/  FADD.FTZ R97, R97, R92 ;  /* 0x0000005c61617221 */ /* 0x000fe40000010000 */
[----:B------:R-:W-:Y:S02]  /*5ee0*/  FADD.FTZ R99, R96, R99 ;  /* 0x0000006360637221 */ /* 0x000fe40000010000 */
[C---:B------:R-:W-:Y:S02]  /*5ef0*/  HMMA.16816.F32 R4, R52.reuse, R56, R4 ;  /* 0x000000383404723c */ /* 0x040fe40000001804 */
[----:B------:R-:W2:Y:S03]  /*5f00*/  MUFU.EX2 R84, R144 ;  /* 0x0000009000547308 */ /* 0x000ea60000000800 */
[----:B------:R-:W-:Y:S01]  /*5f10*/  FADD.FTZ R94, R94, R97 ;  /* 0x000000615e5e7221 */ /* 0x000fe20000010000 */
[----:B-1----:R-:W-:Y:S01]  /*5f20*/  F2FP.PACK_AB R88, R86, R141 ;  /* 0x0000008d5658723e */ /* 0x002fe200000000ff */
[----:B------:R-:W-:Y:S01]  /*5f30*/  FADD.FTZ R98, R98, R99 ;  /* 0x0000006362627221 */ /* 0x000fe20000010000 */
[C---:B------:R-:W-:Y:S01]  /*5f40*/  HMMA.16816.F32 R8, R52.reuse, R58, R8 ;  /* 0x0000003a3408723c */ /* 0x040fe20000001808 */
[----:B------:R-:W1:Y:S03]  /*5f50*/  LDSM.16.MT88.4 R56, [R87+0x6400] ;  /* 0x006400005738783b */ /* 0x000e660000004200 */
[----:B------:R-:W-:Y:S01]  /*5f60*/  MUFU.EX2 R135, R135 ;  /* 0x0000008700877308 */ /* 0x000fe20000000800 */
[----:B------:R-:W-:Y:S02]  /*5f70*/  FADD.FTZ R103, R103, R94 ;  /* 0x0000005e67677221 */ /* 0x000fe40000010000 */
[----:B------:R-:W-:Y:S02]  /*5f80*/  FADD.FTZ R101, R101, R98 ;  /* 0x0000006265657221 */ /* 0x000fe40000010000 */
[----:B------:R-:W-:Y:S05]  /*5f90*/  FADD.FTZ R100, R100, R103 ;  /* 0x0000006764647221 */ /* 0x000fea0000010000 */
        /* <DEDUP_REMOVED lines=74> */
.L_x_4826:
[----:B------:R-:W1:Y:S01]  /*6440*/  SHFL.BFLY PT, R5, R136, 0x2, 0x1f ;  /* 0x0c401f0088057f89 */ /* 0x000e6200000e0000 */
[----:B------:R-:W-:Y:S01]  /*6450*/  MOV R9, 0x3f800000 ;  /* 0x3f80000000097802 */ /* 0x000fe20000000f00 */
[----:B------:R-:W-:Y:S01]  /*6460*/  BSSY B0, `(.L_x_4831) ;  /* 0x00000b3000007945 */ /* 0x000fe20003800000 */
[----:B------:R-:W-:Y:S01]  /*6470*/  SHF.L.U32 R119, R119, 0x3, RZ ;  /* 0x0000000377777819 */ /* 0x000fe200000006ff */
[----:B------:R-:W2:Y:S01]  /*6480*/  SHFL.BFLY PT, R3, R134, 0x2, 0x1f ;  /* 0x0c401f0086037f89 */ /* 0x000ea200000e0000 */
[----:B------:R-:W-:-:S03]  /*6490*/  LEA R129, R129, R128, 0x4 ;  /* 0x0000008081817211 */ /* 0x000fc600078e20ff */
        /* <DEDUP_REMOVED lines=9> */
[----:B------:R-:W-:Y:S02]  /*6530*/  MOV R8, 0x3f800000 ;  /* 0x3f80000000087802 */ /* 0x000fe40000000f00 */
[----:B------:R-:W-:Y:S01]  /*6540*/  LOP3.LUT R10, R11, 0xfffffffc, RZ, 0xc0, !PT ;  /* 0xfffffffc0b0a7812 */ /* 0x000fe200078ec0ff */
[----:B---3--:R-:W-:Y:S01]  /*6550*/  FADD.FTZ R6, R3, R6 ;  /* 0x0000000603067221 */ /* 0x008fe20000010000 */
[----:B------:R-:W-:Y:S02]  /*6560*/  SHF.R.S32.HI R11, RZ, 0x2, R11 ;  /* 0x00000002ff0b7819 */ /* 0x000fe4000001140b */
[----:B------:R-:W-:Y:S02]  /*6570*/  LEA.HI R3, R4, R5, RZ, 0x5 ;  /* 0x0000000504037211 */ /* 0x000fe400078f28ff */
[----:B------:R-:W-:-:S02]  /*6580*/  SHF.R.S32.HI R12, RZ, 0x1f, R11 ;  /* 0x0000001fff0c7819 */ /* 0x000fc4000001140b */
[----:B------:R-:W-:Y:S02]  /*6590*/  FSETP.NE.FTZ.AND P3, PT, R7, RZ, PT ;  /* 0x000000ff0700720b */ /* 0x000fe40003f75000 */
[----:B------:R-:W-:Y:S02]  /*65a0*/  LEA.HI R12, R12, R11, RZ, 0x3 ;  /* 0x0000000b0c0c7211 */ /* 0x000fe400078f18ff */
[----:B------:R-:W-:Y:S02]  /*65b0*/  SHF.R.S32.HI R13, RZ, 0x5, R3 ;  /* 0x00000005ff0d7819 */ /* 0x000fe40000011403 */
[----:B------:R-:W-:Y:S02]  /*65c0*/  LOP3.LUT R12, R12, 0xfffffff8, RZ, 0xc0, !PT ;  /* 0xfffffff80c0c7812 */ /* 0x000fe400078ec0ff */
[----:B------:R-:W-:Y:S02]  /*65d0*/  IADD3 R10, -R10, R5, RZ ;  /* 0x000000050a0a7210 */ /* 0x000fe40007ffe1ff */
[----:B------:R-:W-:-:S02]  /*65e0*/  IADD3 R11, R11, -R12, RZ ;  /* 0x8000000c0b0b7210 */ /* 0x000fc40007ffe0ff */
[----:B------:R-:W-:Y:S01]  /*65f0*/  LEA R10, R13, R10, 0x8 ;  /* 0x0000000a0d0a7211 */ /* 0x000fe200078e40ff */
[----:B------:R-:W1:Y:S01]  /*6600*/  @P3 MUFU.RCP R9, R7 ;  /* 0x0000000700093308 */ /* 0x000e620000001000 */
[----:B------:R-:W-:Y:S02]  /*6610*/  LEA.HI R12, R11, R11, RZ, 0x1 ;  /* 0x0000000b0b0c7211 */ /* 0x000fe400078f08ff */
[----:B------:R-:W-:Y:S02]  /*6620*/  LEA.HI R13, R4, R5, RZ, 0x4 ;  /* 0x00000005040d7211 */ /* 0x000fe400078f20ff */
[----:B------:R-:W-:Y:S02]  /*6630*/  LOP3.LUT R14, R12, 0x1fffffe, RZ, 0xc0, !PT ;  /* 0x01fffffe0c0e7812 */ /* 0x000fe400078ec0ff */
[----:B------:R-:W-:Y:S01]  /*6640*/  FSETP.NE.FTZ.AND P2, PT, R6, RZ, PT ;  /* 0x000000ff0600720b */ /* 0x000fe20003f55000 */
[----:B------:R-:W-:Y:S01]  /*6650*/  @P3 MUFU.LG2 R7, R7 ;  /* 0x0000000700073308 */ /* 0x000fe20000000c00 */
[----:B------:R-:W-:-:S02]  /*6660*/  SHF.R.S32.HI R13, RZ, 0x4, R13 ;  /* 0x00000004ff0d7819 */ /* 0x000fc4000001140d */
[----:B------:R-:W-:Y:S02]  /*6670*/  IADD3 R11, R11, -R14, RZ ;  /* 0x8000000e0b0b7210 */ /* 0x000fe40007ffe0ff */
[----:B------:R-:W-:Y:S02]  /*6680*/  SHF.R.S32.HI R12, RZ, 0x1, R12 ;  /* 0x00000001ff0c7819 */ /* 0x000fe4000001140c */
[----:B------:R-:W-:Y:S01]  /*6690*/  SHF.L.U32 R13, R13, 0x6, RZ ;  /* 0x000000060d0d7819 */ /* 0x000fe200000006ff */
[----:B-1----:R-:W-:Y:S01]  /*66a0*/  FMUL.FTZ R80, R9, R80 ;  /* 0x0000005009507220 */ /* 0x002fe20000410000 */
[----:B------:R-:W-:Y:S01]  /*66b0*/  LEA R10, R11, R10, 0x4 ;  /* 0x0000000a0b0a7211 */ /* 0x000fe200078e20ff */
[----:B------:R-:W-:Y:S01]  /*66c0*/  FMUL.FTZ R81, R9, R81 ;  /* 0x0000005109517220 */ /* 0x000fe20000410000 */
[----:B------:R-:W-:Y:S01]  /*66d0*/  SHF.L.U32 R11, R12, 0x6, RZ ;  /* 0x000000060c0b7819 */ /* 0x000fe200000006ff */
[----:B------:R-:W1:Y:S01]  /*66e0*/  @P2 MUFU.RCP R8, R6 ;  /* 0x0000000600082308 */ /* 0x000e620000001000 */
[----:B------:R-:W-:Y:S01]  /*66f0*/  LOP3.LUT R14, R13, 0xc0, RZ, 0xc0, !PT ;  /* 0x000000c00d0e7812 */ /* 0x000fe200078ec0ff */
[C---:B------:R-:W-:Y:S01]  /*6700*/  FMUL.FTZ R76, R9.reuse, R76 ;  /* 0x0000004c094c7220 */ /* 0x040fe20000410000 */
[----:B------:R-:W-:Y:S01]  /*6710*/  LEA.HI R15, R4, R5, RZ, 0x6 ;  /* 0x00000005040f7211 */ /* 0x000fe200078f30ff */
[----:B------:R-:W-:Y:S01]  /*6720*/  FMUL.FTZ R77, R9, R77 ;  /* 0x0000004d094d7220 */ /* 0x000fe20000410000 */
[----:B------:R-:W-:Y:S01]  /*6730*/  LOP3.LUT R11, R11, 0xc0, RZ, 0xc0, !PT ;  /* 0x000000c00b0b7812 */ /* 0x000fe200078ec0ff */
[C---:B------:R-:W-:Y:S01]  /*6740*/  FMUL.FTZ R72, R9.reuse, R72 ;  /* 0x0000004809487220 */ /* 0x040fe20000410000 */
[----:B------:R-:W-:Y:S01]  /*6750*/  LOP3.LUT R13, R12, 0x1, RZ, 0xc0, !PT ;  /* 0x000000010c0d7812 */ /* 0x000fe200078ec0ff */
[----:B------:R-:W-:Y:S01]  /*6760*/  FMUL.FTZ R73, R9, R73 ;  /* 0x0000004909497220 */ /* 0x000fe20000410000 */
[----:B------:R-:W-:Y:S01]  /*6770*/  SHF.L.U32 R15, R15, 0x2, RZ ;  /* 0x000000020f0f7819 */ /* 0x000fe200000006ff */
[----:B------:R-:W-:Y:S01]  /*6780*/  FMUL.FTZ R68, R9, R68 ;  /* 0x0000004409447220 */ /* 0x000fe20000410000 */
[----:B------:R-:W-:Y:S01]  /*6790*/  LEA.HI R11, R11, R11, RZ, 0x1d ;  /* 0x0000000b0b0b7211 */ /* 0x000fe200078fe8ff */
[----:B------:R-:W-:Y:S01]  /*67a0*/  FMUL.FTZ R69, R9, R69 ;  /* 0x0000004509457220 */ /* 0x000fe20000410000 */
[----:B------:R-:W-:Y:S01]  /*67b0*/  ISETP.NE.U32.AND P1, PT, R13, 0x1, PT ;  /* 0x000000010d00780c */ /* 0x000fe20003f25070 */
[----:B------:R-:W-:Y:S01]  /*67c0*/  FMUL.FTZ R64, R9, R64 ;  /* 0x0000004009407220 */ /* 0x000fe20000410000 */
[----:B------:R-:W-:Y:S01]  /*67d0*/  LOP3.LUT R15, R15, 0x3fffff00, RZ, 0xc0, !PT ;  /* 0x3fffff000f0f7812 */ /* 0x000fe200078ec0ff */
[C---:B------:R-:W-:Y:S01]  /*67e0*/  FMUL.FTZ R65, R9.reuse, R65 ;  /* 0x0000004109417220 */ /* 0x040fe20000410000 */
[----:B------:R-:W-:Y:S01]  /*67f0*/  LEA R10, R10, R11, 0x1 ;  /* 0x0000000b0a0a7211 */ /* 0x000fe200078e08ff */
[C---:B------:R-:W-:Y:S01]  /*6800*/  FMUL.FTZ R60, R9.reuse, R60 ;  /* 0x0000003c093c7220 */ /* 0x040fe20000410000 */
        /* <DEDUP_REMOVED lines=9> */
[----:B------:R-:W-:Y:S01]  /*68a0*/  FMUL.FTZ R53, R9, R53 ;  /* 0x0000003509357220 */ /* 0x000fe20000410000 */
[----:B------:R-:W-:Y:S01]  /*68b0*/  LEA R117, R117, R118, 0x2 ;  /* 0x0000007675757211 */ /* 0x000fe200078e10ff */
[----:B------:R-:W-:Y:S01]  /*68c0*/  FMUL.FTZ R36, R9, R36 ;  /* 0x0000002409247220 */ /* 0x000fe20000410000 */
        /* <DEDUP_REMOVED lines=8> */
[----:B------:R-:W2:Y:S01]  /*6950*/  @P2 MUFU.LG2 R6, R6 ;  /* 0x0000000600062308 */ /* 0x000ea20000000c00 */
[----:B------:R-:W-:-:S02]  /*6960*/  FMUL.FTZ R45, R9, R45 ;  /* 0x0000002d092d7220 */ /* 0x000fc40000410000 */
[C---:B------:R-:W-:Y:S02]  /*6970*/  FMUL.FTZ R48, R9.reuse, R48 ;  /* 0x0000003009307220 */ /* 0x040fe40000410000 */
[----:B------:R-:W-:Y:S01]  /*6980*/  FMUL.FTZ R49, R9, R49 ;  /* 0x0000003109317220 */ /* 0x000fe20000410000 */
[----:B------:R-:W-:Y:S01]  /*6990*/  MOV R9, 0x40 ;  /* 0x0000004000097802 */ /* 0x000fe20000000f00 */
[C---:B-1----:R-:W-:Y:S02]  /*69a0*/  FMUL.FTZ R83, R8.reuse, R83 ;  /* 0x0000005308537220 */ /* 0x042fe40000410000 */
        /* <DEDUP_REMOVED lines=21> */
[----:B------:R-:W1:Y:S01]  /*6b00*/  S2R R11, SR_CTAID.Z ;  /* 0x00000000000b7919 */ /* 0x000e620000002700 */
        /* <DEDUP_REMOVED lines=12> */
[----:B------:R-:W3:Y:S04]  /*6bd0*/  S2R R9, SR_CTAID.Y ;  /* 0x0000000000097919 */ /* 0x000ee80000002600 */
        /* <DEDUP_REMOVED lines=16> */
[----:B------:R5:W-:Y:S04]  /*6ce0*/  STS.64 [R14+0x4000], R48 ;  /* 0x004000300e007388 */ /* 0x000be80000000a00 */
[----:B------:R1:W-:Y:S04]  /*6cf0*/  STS.64 [R14+0x4400], R50 ;  /* 0x004400320e007388 */ /* 0x0003e80000000a00 */
[----:B------:R-:W-:Y:S06]  /*6d00*/  BAR.SYNC.DEFER_BLOCKING 0x0 ;  /* 0x0000000000007b1d */ /* 0x000fec0000010000 */
[----:B----4-:R-:W4:Y:S01]  /*6d10*/  S2R R10, SR_CTAID.X ;  /* 0x00000000000a7919 */ /* 0x010f220000002500 */
[----:B-----5:R-:W-:Y:S01]  /*6d20*/  IADD3 R48, -R120, RZ, RZ ;  /* 0x000000ff78307210 */ /* 0x020fe20007ffe1ff */
[----:B---3--:R-:W-:Y:S01]  /*6d30*/  IMAD R120, R9, c[0x0][0x210], R120 ;  /* 0x0000840009787a24 */ /* 0x008fe200078e0278 */
[----:B------:R-:W-:Y:S01]  /*6d40*/  MOV R9, 0xff800000 ;  /* 0xff80000000097802 */ /* 0x000fe20000000f00 */
[----:B--2---:R-:W-:Y:S01]  /*6d50*/  @P2 FMUL.FTZ R49, R6, 0.69314718246459960938 ;  /* 0x3f31721806312820 */ /* 0x004fe20000410000 */
[----:B-1----:R-:W-:Y:S01]  /*6d60*/  LOP3.LUT R50, R3, 0xffffffe0, RZ, 0xc0, !PT ;  /* 0xffffffe003327812 */ /* 0x002fe200078ec0ff */
[----:B------:R-:W-:Y:S01]  /*6d70*/  IMAD R11, R48, c[0x0][0x1c0], R11 ;  /* 0x00007000300b7a24 */ /* 0x000fe200078e020b */
[----:B------:R-:W1:Y:S01]  /*6d80*/  LDS.128 R60, [R8.X4] ;  /* 0x00000000083c7984 */ /* 0x000e620000004c00 */
[----:B------:R-:W-:Y:S01]  /*6d90*/  MOV R3, 0xff800000 ;  /* 0xff80000000037802 */ /* 0x000fe20000000f00 */
[----:B------:R-:W-:Y:S01]  /*6da0*/  @P3 FFMA.FTZ R3, R2, c[0x0][0x238], R7 ;  /* 0x00008e0002033a23 */ /* 0x000fe20000010007 */
[----:B------:R-:W-:Y:S01]  /*6db0*/  IADD3 R50, -R50, R5, RZ ;  /* 0x0000000532327210 */ /* 0x000fe20007ffe1ff */
[----:B------:R-:W2:Y:S01]  /*6dc0*/  LDS.128 R56, [R8.X4+0x800] ;  /* 0x0008000008387984 */ /* 0x000ea20000004c00 */
[----:B------:R-:W-:-:S02]  /*6dd0*/  IMAD R11, R120, c[0x0][0x1c0], R11 ;  /* 0x00007000780b7a24 */ /* 0x000fc400078e020b */
[----:B------:R-:W-:Y:S01]  /*6de0*/  LOP3.LUT P0, RZ, R50, 0x3, RZ, 0xc0, !PT ;  /* 0x0000000332ff7812 */ /* 0x000fe2000780c0ff */
[----:B------:R-:W3:Y:S01]  /*6df0*/  LDS.128 R52, [R8.X4+0x1000] ;  /* 0x0010000008347984 */ /* 0x000ee20000004c00 */
[----:B------:R-:W-:-:S03]  /*6e00*/  @P2 FFMA.FTZ R9, R0, c[0x0][0x238], R49 ;  /* 0x00008e0000092a23 */ /* 0x000fc60000010031 */
        /* <DEDUP_REMOVED lines=12> */
[----:B--23--:R-:W-:Y:S01]  /*6ed0*/  IMAD.MOV.U32 R7, RZ, RZ, -0x40 ;  /* 0xffffffc0ff077424 */ /* 0x00cfe200078e00ff */
        /* <DEDUP_REMOVED lines=11> */
.L_x_4832:
[----:B--23--:R-:W-:Y:S05]  /*6f90*/  BSYNC B0 ;  /* 0x0000000000007941 */ /* 0x00cfea0003800000 */
.L_x_4831:
        /* <DEDUP_REMOVED lines=25> */
.L_x_4833:
        /* <DEDUP_REMOVED lines=13> */
.L_x_6159:


//--------------------- .text._ZN5flash24flash_fwd_splitkv_kernelI23Flash_fwd_kernel_traitsILi96ELi64ELi64ELi4ELb0ELb0EN7cutlass6half_tE19Flash_kernel_traitsILi96ELi64ELi64ELi4ES3_EELb1ELb0ELb0ELb0ELb1ELb0ELb0ELb0EEEvNS_16Flash_fwd_paramsE --------------------------
	.section	.text._ZN5flash24flash_fwd_splitkv_kernelI23Flash_fwd_kernel_traitsILi96ELi64ELi64ELi4ELb0ELb0EN7cutlass6half_tE19Flash_kernel_traitsILi96ELi64ELi64ELi4ES3_EELb1ELb0ELb0ELb0ELb1ELb0ELb0ELb0EEEvNS_16Flash_fwd_paramsE,"ax",@progbits
	.sectioninfo	@"SHI_REGISTERS=168"
	.align	128
        .global         _ZN5flash24flash_fwd_splitkv_kernelI23Flash_fwd_kernel_traitsILi96ELi64ELi64ELi4ELb0ELb0EN7cutlass6half_tE19Flash_kernel_traitsILi96ELi64ELi64ELi4ES3_EELb1ELb0ELb0ELb0ELb1ELb0ELb0ELb0EEEvNS_16Flash_fwd_paramsE
        .type           _ZN5flash24flash_fwd_splitkv_kernelI23Flash_fwd_kernel_traitsILi96ELi64ELi64ELi4ELb0ELb0EN7cutlass6half_tE19Flash_kernel_traitsILi96ELi64ELi64ELi4ES3_EELb1ELb0ELb0ELb0ELb1ELb0ELb0ELb0EEEvNS_16Flash_fwd_paramsE,@function
        .size           _ZN5flash24flash_fwd_splitkv_kernelI23Flash_fwd_kernel_traitsILi96ELi64ELi64ELi4ELb0ELb0EN7cutlass6half_tE19Flash_kernel_traitsILi96ELi64ELi64ELi4ES3_EELb1ELb0ELb0ELb0ELb1ELb0ELb0ELb0EEEvNS_16Flash_fwd_paramsE,(.L_x_6160 - _ZN5flash24flash_fwd_splitkv_kernelI23Flash_fwd_kernel_traitsILi96ELi64ELi64ELi4ELb0ELb0EN7cutlass6half_tE19Flash_kernel_traitsILi96ELi64ELi64ELi4ES3_EELb1ELb0ELb0ELb0ELb1ELb0ELb0ELb0EEEvNS_16Flash_fwd_paramsE)
        .other          _ZN5flash24flash_fwd_splitkv_kernelI23Flash_fwd_kernel_traitsILi96ELi64ELi64ELi4ELb0ELb0EN7cutlass6half_tE19Flash_kernel_traitsILi96ELi64ELi64ELi4ES3_EELb1ELb0ELb0ELb0ELb1ELb0ELb0ELb0EEEvNS_16Flash_fwd_paramsE,@"STO_CUDA_ENTRY STV_DEFAULT"
_ZN5flash24flash_fwd_splitkv_kernelI23Flash_fwd_kernel_traitsILi96ELi64ELi64ELi4ELb0ELb0EN7cutlass6half_tE19Flash_kernel_traitsILi96ELi64ELi64ELi4ES3_EELb1ELb0ELb0ELb0ELb1ELb0ELb0ELb0EEEvNS_16Flash_fwd_paramsE:
.text._ZN5flash24flash_fwd_splitkv_kernelI23Flash_fwd_kernel_traitsILi96ELi64ELi64ELi4ELb0ELb0EN7cutlass6half_tE19Flash_kernel_traitsILi96ELi64ELi64ELi4ES3_EELb1ELb0ELb0ELb0ELb1ELb0ELb0ELb0EEEvNS_16Flash_fwd_paramsE:
        /* <DEDUP_REMOVED lines=24> */
[----:B------:R-:W4:Y:S04]  /*0180*/  S2R R20, SR_CTAID.Z ;  /* 0x0000000000147919 */ /* 0x000f280000002700 */
[----:B------:R-:W1:Y:S01]  /*0190*/  S2R R88, SR_TID.X ;  /* 0x0000000000587919 */ /* 0x000e620000002100 */
[----:B------:R-:W-:Y:S01]  /*01a0*/  ISETP.NE.AND.EX P0, PT, RZ, c[0x0][0x24c], PT, P0 ;  /* 0x00009300ff007a0c */ /* 0x000fe20003f05300 */
[----:B--2---:R-:W-:-:S02]  /*01b0*/  @P2 IMAD.IADD R126, R126, 0x1, -R123 ;  /* 0x000000017e7e2824 */ /* 0x004fc400078e0a7b */
[----:B------:R-:W-:-:S10]  /*01c0*/  @!P2 IMAD.MOV.U32 R126, RZ, RZ, c[0x0][0x214] ;  /* 0x00008500ff7ea624 */ /* 0x000fd400078e00ff */
[----:B------:R-:W-:Y:S05]  /*01d0*/  @!P0 BRA `(.L_x_4834) ;  /* 0x0000004000008947 */ /* 0x000fea0003800000 */
[----:B-1-34-:R-:W2:Y:S02]  /*01e0*/  @P3 LDG.E R7, [R8.64+0x4] ;  /* 0x0000040808073981 */ /* 0x01aea4000c1e1900 */
[----:B--2--5:R-:W-:-:S06]  /*01f0*/  @P3 IADD3 R4, R7, -R10, RZ ;  /* 0x8000000a07043210 */ /* 0x024fcc0007ffe0ff */
[----:B------:R1:W5:Y:S01]  /*0200*/  @!P3 LDG.E R4, [R8.64] ;  /* 0x000000080804b981 */ /* 0x000362000c1e1900 */
[----:B------:R-:W-:Y:S05]  /*0210*/  BRA `(.L_x_4835) ;  /* 0x0000001000007947 */ /* 0x000fea0003800000 */
.L_x_4834:
[----:B-1-34-:R-:W-:Y:S02]  /*0220*/  MOV R4, c[0x0][0x218] ;  /* 0x0000860000047a02 */ /* 0x01afe40000000f00 */
.L_x_4835:
        /* <DEDUP_REMOVED lines=15> */
[----:B-1----:R-:W-:Y:S02]  /*0320*/  IADD3 R9, R81, 0x3f, RZ ;  /* 0x0000003f51097810 */ /* 0x002fe40007ffe0ff */
        /* <DEDUP_REMOVED lines=40> */
[----:B------:R-:W-:Y:S02]  /*05b0*/  IMAD R0, R3, c[0x0][0x1c0], R20 ;  /* 0x0000700003007a24 */ /* 0x000fe400078e0214 */
[C---:B------:R-:W-:Y:S01]  /*05c0*/  IMAD R7, R20.reuse, c[0x0][0x1f4], R7 ;  /* 0x00007d0014077a24 */ /* 0x040fe200078e0207 */
[----:B------:R-:W-:Y:S01]  /*05d0*/  ISETP.GE.AND P0, PT, R5, R126, PT ;  /* 0x0000007e0500720c */ /* 0x000fe20003f06270 */
[----:B------:R-:W-:-:S04]  /*05e0*/  IMAD.WIDE.U32 R8, R20, c[0x0][0x1f0], R8 ;  /* 0x00007c0014087a25 */ /* 0x000fc800078e0008 */
[----:B------:R-:W-:Y:S01]  /*05f0*/  IMAD R91, R0, c[0x0][0x214], R91 ;  /* 0x00008500005b7a24 */ /* 0x000fe200078e025b */
[----:B------:R-:W-:Y:S02]  /*0600*/  SHF.R.S32.HI R0, RZ, 0x1f, R5 ;  /* 0x0000001fff007819 */ /* 0x000fe40000011405 */
        /* <DEDUP_REMOVED lines=12> */
.L_x_4838:
[----:B------:R-:W-:Y:S05]  /*06d0*/  BSYNC B0 ;  /* 0x0000000000007941 */ /* 0x000fea0003800000 */
.L_x_4837:
        /* <DEDUP_REMOVED lines=16> */
.L_x_4840:
[----:B------:R-:W-:Y:S05]  /*07e0*/  BSYNC B0 ;  /* 0x0000000000007941 */ /* 0x000fea0003800000 */
.L_x_4839:
        /* <DEDUP_REMOVED lines=13> */
.L_x_4836:
        /* <DEDUP_REMOVED lines=92> */
.L_x_4841:
        /* <DEDUP_REMOVED lines=17> */
.L_x_4843:
        /* <DEDUP_REMOVED lines=16> */
[----:B------:R-:W-:Y:S01]  /*1090*/  IMAD.HI.U32 R4, R13, R2, RZ ;  /* 0x000000020d047227 */ /* 0x000fe200078e00ff */
[----:B------:R-:W-:-:S03]  /*10a0*/  SHF.R.S32.HI R13, RZ, 0x1f, R15 ;  /* 0x0000001fff0d7819 */ /* 0x000fc6000001140f */
[----:B------:R-:W-:-:S04]  /*10b0*/  IMAD.MOV R9, RZ, RZ, -R4 ;  /* 0x000000ffff097224 */ /* 0x000fc800078e0a04 */
[----:B------:R-:W-:Y:S01]  /*10c0*/  IMAD R9, R8, R9, R2 ;  /* 0x0000000908097224 */ /* 0x000fe200078e0202 */
[----:B------:R-:W-:-:S04]  /*10d0*/  LOP3.LUT R2, R20, c[0x0][0x1c8], RZ, 0x3c, !PT ;  /* 0x0000720014027a12 */ /* 0x000fc800078e3cff */
[----:B------:R-:W-:Y:S02]  /*10e0*/  ISETP.GT.U32.AND P0, PT, R8, R9, PT ;  /* 0x000000090800720c */ /* 0x000fe40003f04070 */
[----:B------:R-:W-:Y:S01]  /*10f0*/  ISETP.GE.AND P1, PT, R2, RZ, PT ;  /* 0x000000ff0200720c */ /* 0x000fe20003f26270 */
[----:B------:R-:W-:-:S10]  /*1100*/  IMAD R2, R13, c[0x0][0x198], RZ ;  /* 0x000066000d027a24 */ /* 0x000fd400078e02ff */
[-C--:B------:R-:W-:Y:S02]  /*1110*/  @!P0 IADD3 R9, R9, -R8.reuse, RZ ;  /* 0x8000000809098210 */ /* 0x080fe40007ffe0ff */
[----:B------:R-:W-:Y:S02]  /*1120*/  @!P0 IADD3 R4, R4, 0x1, RZ ;  /* 0x0000000104048810 */ /* 0x000fe40007ffe0ff */
[----:B------:R-:W-:Y:S01]  /*1130*/  ISETP.GE.U32.AND P2, PT, R9, R8, PT ;  /* 0x000000080900720c */ /* 0x000fe20003f46070 */
[----:B------:R-:W-:Y:S01]  /*1140*/  IMAD R9, R15, c[0x0][0x19c], R2 ;  /* 0x000067000f097a24 */ /* 0x000fe200078e0202 */
[----:B------:R-:W-:-:S03]  /*1150*/  ISETP.NE.AND P0, PT, RZ, c[0x0][0x1c8], PT ;  /* 0x00007200ff007a0c */ /* 0x000fc60003f05270 */
[----:B------:R-:W-:-:S08]  /*1160*/  IMAD.IADD R83, R7, 0x1, R9 ;  /* 0x0000000107537824 */ /* 0x000fd000078e0209 */
[----:B------:R-:W-:-:S05]  /*1170*/  @P2 IADD3 R4, R4, 0x1, RZ ;  /* 0x0000000104042810 */ /* 0x000fca0007ffe0ff */
[----:B------:R-:W-:Y:S01]  /*1180*/  @!P1 IMAD.MOV R4, RZ, RZ, -R4 ;  /* 0x000000ffff049224 */ /* 0x000fe200078e0a04 */
        /* <DEDUP_REMOVED lines=17> */
.L_x_4842:
[----:B------:R-:W-:Y:S01]  /*12a0*/  ISETP.NE.AND P0, PT, R123, -0x1, PT ;  /* 0xffffffff7b00780c */ /* 0x000fe20003f05270 */
[----:B------:R-:W-:Y:S01]  /*12b0*/  IMAD.IADD R122, R126, 0x1, -R91 ;  /* 0x000000017e7a7824 */ /* 0x000fe200078e0a5b */
[----:B------:R-:W-:Y:S01]  /*12c0*/  SHF.R.S32.HI R93, RZ, 0x1f, R88 ;  /* 0x0000001fff5d7819 */ /* 0x000fe20000011458 */
[----:B------:R-:W-:Y:S01]  /*12d0*/  IMAD R25, R25, c[0x0][0x1b8], RZ ;  /* 0x00006e0019197a24 */ /* 0x000fe200078e02ff */
[----:B------:R-:W-:Y:S01]  /*12e0*/  IADD3 R124, R100, -0x1, RZ ;  /* 0xffffffff647c7810 */ /* 0x000fe20007ffe0ff */
[----:B------:R-:W-:Y:S01]  /*12f0*/  ULDC.64 UR4, c[0x0][0x198] ;  /* 0x0000660000047ab9 */ /* 0x000fe20000000a00 */
[CC--:B------:R-:W-:Y:S01]  /*1300*/  LEA.HI R9, R93.reuse, R88.reuse, RZ, 0x3 ;  /* 0x000000585d097211 */ /* 0x0c0fe200078f18ff */
[----:B------:R-:W-:Y:S01]  /*1310*/  USHF.L.U32 UR7, UR4, 0x5, URZ ;  /* 0x0000000504077899 */ /* 0x000fe2000800063f */
[----:B------:R-:W-:Y:S01]  /*1320*/  LEA.HI R8, R93, R88, RZ, 0x4 ;  /* 0x000000585d087211 */ /* 0x000fe200078f20ff */
[----:B------:R-:W-:Y:S01]  /*1330*/  UMOV UR6, 0x5 ;  /* 0x0000000500067882 */ /* 0x000fe20000000000 */
[----:B------:R-:W-:Y:S01]  /*1340*/  SHF.R.S32.HI R17, RZ, 0x3, R9 ;  /* 0x00000003ff117819 */ /* 0x000fe20000011409 */
[----:B------:R-:W-:Y:S01]  /*1350*/  USHF.L.U64.HI UR5, UR4, UR6, UR5 ;  /* 0x0000000604057299 */ /* 0x000fe20008010205 */
[----:B------:R-:W-:Y:S01]  /*1360*/  SHF.R.S32.HI R14, RZ, 0x4, R8 ;  /* 0x00000004ff0e7819 */ /* 0x000fe20000011408 */
[----:B------:R-:W-:Y:S01]  /*1370*/  @!P0 IMAD.WIDE.U32 R6, R3, c[0x0][0x178], RZ ;  /* 0x00005e0003068a25 */ /* 0x000fe200078e00ff */
[----:B-----5:R-:W-:-:S02]  /*1380*/  @!P0 SHF.R.S32.HI R0, RZ, 0x1f, R3 ;  /* 0x0000001fff008819 */ /* 0x020fc40000011403 */
[----:B------:R-:W-:Y:S01]  /*1390*/  LEA.HI R11, R8, R14, RZ, 0x1 ;  /* 0x0000000e080b7211 */ /* 0x000fe200078f08ff */
[----:B------:R-:W-:Y:S01]  /*13a0*/  @P0 IMAD.WIDE.U32 R30, R123, c[0x0][0x190], RZ ;  /* 0x000064007b1e0a25 */ /* 0x000fe200078e00ff */
[----:B------:R-:W-:Y:S02]  /*13b0*/  SHF.R.S32.HI R23, RZ, 0x1f, R20 ;  /* 0x0000001fff177819 */ /* 0x000fe40000011414 */
[----:B------:R-:W-:Y:S01]  /*13c0*/  LOP3.LUT R11, R11, 0xfffffffe, RZ, 0xc0, !PT ;  /* 0xfffffffe0b0b7812 */ /* 0x000fe200078ec0ff */
[----:B------:R-:W-:Y:S02]  /*13d0*/  @!P0 IMAD R0, R0, c[0x0][0x178], RZ ;  /* 0x00005e0000008a24 */ /* 0x000fe400078e02ff */
[----:B------:R-:W-:Y:S02]  /*13e0*/  @!P0 IMAD.MOV.U32 R30, RZ, RZ, R6 ;  /* 0x000000ffff1e8224 */ /* 0x000fe400078e0006 */
[----:B------:R-:W-:Y:S01]  /*13f0*/  @!P0 IMAD R0, R3, c[0x0][0x17c], R0 ;  /* 0x00005f0003008a24 */ /* 0x000fe200078e0200 */
[-C--:B------:R-:W-:Y:S01]  /*1400*/  LEA.HI R3, R93, R88.reuse, RZ, 0x2 ;  /* 0x000000585d037211 */ /* 0x080fe200078f10ff */
[----:B------:R-:W-:Y:S01]  /*1410*/  IMAD.SHL.U32 R27, R17, 0x40, RZ ;  /* 0x00000040111b7824 */ /* 0x000fe200078e00ff */
[----:B------:R-:W-:Y:S01]  /*1420*/  LEA.HI R93, R93, R88, RZ, 0x5 ;  /* 0x000000585d5d7211 */ /* 0x000fe200078f28ff */
[----:B------:R-:W-:Y:S01]  /*1430*/  @P0 IMAD R12, R123, c[0x0][0x194], R31 ;  /* 0x000065007b0c0a24 */ /* 0x000fe200078e021f */
[----:B------:R-:W-:Y:S01]  /*1440*/  LOP3.LUT R19, R3, 0xfffffffc, RZ, 0xc0, !PT ;  /* 0xfffffffc03137812 */ /* 0x000fe200078ec0ff */
[----:B------:R-:W-:Y:S01]  /*1450*/  @!P0 IMAD.IADD R12, R7, 0x1, R0 ;  /* 0x00000001070c8824 */ /* 0x000fe200078e0200 */
[----:B------:R-:W-:Y:S01]  /*1460*/  LOP3.LUT R27, R27, 0xc0, RZ, 0xc0, !PT ;  /* 0x000000c01b1b7812 */ /* 0x000fe200078ec0ff */
[----:B------:R-:W-:Y:S01]  /*1470*/  IMAD.IADD R11, R14, 0x1, -R11 ;  /* 0x000000010e0b7824 */ /* 0x000fe200078e0a0b */
[----:B------:R-:W-:Y:S01]  /*1480*/  SHF.R.S32.HI R6, RZ, 0x2, R3 ;  /* 0x00000002ff067819 */ /* 0x000fe20000011403 */
[----:B------:R-:W-:Y:S01]  /*1490*/  IMAD.IADD R128, R88, 0x1, -R19 ;  /* 0x0000000158807824 */ /* 0x000fe200078e0a13 */
[----:B------:R-:W-:Y:S01]  /*14a0*/  SHF.R.U32.HI R14, RZ, 0x3, R27 ;  /* 0x00000003ff0e7819 */ /* 0x000fe2000001161b */
[----:B------:R-:W-:Y:S01]  /*14b0*/  IMAD.SHL.U32 R0, R124, 0x40, RZ ;  /* 0x000000407c007824 */ /* 0x000fe200078e00ff */
[----:B------:R-:W-:Y:S01]  /*14c0*/  IADD3 R16, R6, 0x20, RZ ;  /* 0x0000002006107810 */ /* 0x000fe20007ffe0ff */
[----:B------:R-:W-:Y:S01]  /*14d0*/  IMAD.SHL.U32 R128, R128, 0x8, RZ ;  /* 0x0000000880807824 */ /* 0x000fe200078e00ff */
[----:B------:R-:W-:Y:S01]  /*14e0*/  LEA.HI R125, R3, R6, RZ, 0x1 ;  /* 0x00000006037d7211 */ /* 0x000fe200078f08ff */
[----:B------:R-:W-:Y:S01]  /*14f0*/  IMAD.IADD R5, R81, 0x1, -R0 ;  /* 0x0000000151057824 */ /* 0x000fe200078e0a00 */
[----:B------:R-:W-:Y:S01]  /*1500*/  ISETP.GE.AND P5, PT, R16, R122, PT ;  /* 0x0000007a1000720c */ /* 0x000fe20003fa6270 */
[----:B------:R-:W-:Y:S01]  /*1510*/  IMAD R23, R23, c[0x0][0x1a8], RZ ;  /* 0x00006a0017177a24 */ /* 0x000fe200078e02ff */
[C---:B------:R-:W-:Y:S01]  /*1520*/  IADD3 R26, P1, R128.reuse, R26, RZ ;  /* 0x0000001a801a7210 */ /* 0x040fe20007f3e0ff */
[----:B------:R-:W-:Y:S01]  /*1530*/  IMAD.SHL.U32 R17, R17, 0x8, RZ ;  /* 0x0000000811117824 */ /* 0x000fe200078e00ff */
[----:B------:R-:W-:Y:S01]  /*1540*/  IADD3 R82, P4, R128, R82, RZ ;  /* 0x0000005280527210 */ /* 0x000fe20007f9e0ff */
[----:B------:R-:W-:Y:S01]  /*1550*/  IMAD R23, R20, c[0x0][0x1ac], R23 ;  /* 0x00006b0014177a24 */ /* 0x000fe200078e0217 */
[----:B------:R-:W-:-:S02]  /*1560*/  SHF.R.S32.HI R19, RZ, 0x1f, R128 ;  /* 0x0000001fff137819 */ /* 0x000fc40000011480 */
[----:B------:R-:W-:Y:S02]  /*1570*/  IADD3 R30, P0, R128, R30, RZ ;  /* 0x0000001e801e7210 */ /* 0x000fe40007f1e0ff */
[----:B------:R-:W-:Y:S01]  /*1580*/  LOP3.LUT R21, R27, 0x18, R128, 0xf8, !PT ;  /* 0x000000181b157812 */ /* 0x000fe200078ef880 */
[C---:B------:R-:W-:Y:S01]  /*1590*/  IMAD.X R27, R19.reuse, 0x1, R10, P1 ;  /* 0x00000001131b7824 */ /* 0x040fe200008e060a */
[----:B------:R-:W-:Y:S01]  /*15a0*/  ISETP.GE.AND P3, PT, R16, R5, PT ;  /* 0x000000051000720c */ /* 0x000fe20003f66270 */
[----:B------:R-:W-:Y:S01]  /*15b0*/  IMAD.X R83, R19, 0x1, R2, P4 ;  /* 0x0000000113537824 */ /* 0x000fe200020e0602 */
[----:B------:R-:W-:Y:S01]  /*15c0*/  LOP3.LUT R2, R21, R14, RZ, 0x3c, !PT ;  /* 0x0000000e15027212 */ /* 0x000fe200078e3cff */
[----:B------:R-:W-:Y:S01]  /*15d0*/  IMAD.X R31, R19, 0x1, R12, P0 ;  /* 0x00000001131f7824 */ /* 0x000fe200000e060c */
[----:B------:R-:W-:Y:S01]  /*15e0*/  LOP3.LUT R19, R9, 0xfffffff8, RZ, 0xc0, !PT ;  /* 0xfffffff809137812 */ /* 0x000fe200078ec0ff */
[----:B------:R-:W-:Y:S01]  /*15f0*/  IMAD.WIDE.U32 R26, R4, c[0x0][0x1b8], R26 ;  /* 0x00006e00041a7a25 */ /* 0x000fe200078e001a */
[----:B------:R-:W-:-:S02]  /*1600*/  LOP3.LUT R21, R8, 0xfffffff0, RZ, 0xc0, !PT ;  /* 0xfffffff008157812 */ /* 0x000fc400078ec0ff */
[----:B------:R-:W-:Y:S01]  /*1610*/  ISETP.GE.AND P2, PT, R16, R5, PT ;  /* 0x000000051000720c */ /* 0x000fe20003f46270 */
[----:B------:R-:W-:Y:S01]  /*1620*/  IMAD.IADD R19, R88, 0x1, -R19 ;  /* 0x0000000158137824 */ /* 0x000fe200078e0a13 */
[----:B------:R-:W-:Y:S01]  /*1630*/  ISETP.GE.AND P0, PT, R6, R122, PT ;  /* 0x0000007a0600720c */ /* 0x000fe20003f06270 */
[----:B------:R-:W-:Y:S01]  /*1640*/  IMAD.IADD R21, R88, 0x1, -R21 ;  /* 0x0000000158157824 */ /* 0x000fe200078e0a15 */
[----:B------:R-:W-:Y:S01]  /*1650*/  SHF.R.S32.HI R7, RZ, 0x1f, R6 ;  /* 0x0000001fff077819 */ /* 0x000fe20000011406 */
[----:B------:R-:W-:Y:S01]  /*1660*/  IMAD.WIDE.U32 R82, R6, c[0x0][0x198], R82 ;  /* 0x0000660006527a25 */ /* 0x000fe200078e0052 */
[----:B------:R-:W-:Y:S02]  /*1670*/  LEA.HI R3, R19, R19, RZ, 0x1 ;  /* 0x0000001313037211 */ /* 0x000fe400078f08ff */
[----:B------:R-:W-:Y:S01]  /*1680*/  LEA.HI R16, R21, R21, RZ, 0x1 ;  /* 0x0000001515107211 */ /* 0x000fe200078f08ff */
[----:B------:R-:W-:Y:S01]  /*1690*/  IMAD.WIDE R28, R29, 0x40, R6 ;  /* 0x000000401d1c7825 */ /* 0x000fe200078e0206 */
[----:B------:R-:W-:-:S02]  /*16a0*/  LOP3.LUT R8, R3, 0x3fffffe, RZ, 0xc0, !PT ;  /* 0x03fffffe03087812 */ /* 0x000fc400078ec0ff */
[----:B------:R-:W-:Y:S02]  /*16b0*/  LOP3.LUT R90, R16, 0x7fffffe, RZ, 0xc0, !PT ;  /* 0x07fffffe105a7812 */ /* 0x000fe400078ec0ff */
[----:B------:R-:W-:Y:S01]  /*16c0*/  SHF.R.S32.HI R10, RZ, 0x1f, R21 ;  /* 0x0000001fff0a7819 */ /* 0x000fe20000011415 */
[----:B------:R-:W-:Y:S01]  /*16d0*/  IMAD.IADD R8, R19, 0x1, -R8 ;  /* 0x0000000113087824 */ /* 0x000fe200078e0a08 */
[----:B------:R-:W-:Y:S01]  /*16e0*/  LOP3.LUT R125, R125, 0x7fffffe, RZ, 0xc0, !PT ;  /* 0x07fffffe7d7d7812 */ /* 0x000fe200078ec0ff */
[----:B------:R-:W-:Y:S01]  /*16f0*/  IMAD.IADD R90, R21, 0x1, -R90 ;  /* 0x00000001155a7824 */ /* 0x000fe200078e0a5a */
[--C-:B------:R-:W-:Y:S02]  /*1700*/  SHF.R.S32.HI R19, RZ, 0x1, R16.reuse ;  /* 0x00000001ff137819 */ /* 0x100fe40000011410 */
[----:B------:R-:W-:Y:S01]  /*1710*/  SHF.R.S32.HI R16, RZ, 0x1f, R16 ;  /* 0x0000001fff107819 */ /* 0x000fe20000011410 */
[----:B------:R-:W-:Y:S01]  /*1720*/  IMAD.IADD R125, R6, 0x1, -R125 ;  /* 0x00000001067d7824 */ /* 0x000fe200078e0a7d */
[----:B------:R-:W-:Y:S01]  /*1730*/  LEA.HI R9, R10, R21, RZ, 0x3 ;  /* 0x000000150a097211 */ /* 0x000fe200078f18ff */
[----:B------:R-:W-:Y:S01]  /*1740*/  IMAD.WIDE.U32 R20, R20, c[0x0][0x1a8], R30 ;  /* 0x00006a0014147a25 */ /* 0x000fe200078e001e */
[----:B------:R-:W-:-:S02]  /*1750*/  SHF.R.S32.HI R92, RZ, 0x5, R93 ;  /* 0x00000005ff5c7819 */ /* 0x000fc4000001145d */
[----:B------:R-:W-:Y:S01]  /*1760*/  SHF.R.S32.HI R3, RZ, 0x1, R3 ;  /* 0x00000001ff037819 */ /* 0x000fe20000011403 */
[----:B------:R-:W-:Y:S01]  /*1770*/  @!P0 IMAD R10, R29, c[0x0][0x190], RZ ;  /* 0x000064001d0a8a24 */ /* 0x000fe200078e02ff */
[----:B------:R-:W-:Y:S01]  /*1780*/  LEA.HI R16, R16, R19, RZ, 0x2 ;  /* 0x0000001310107211 */ /* 0x000fe200078f10ff */
[----:B------:R-:W-:Y:S01]  /*1790*/  IMAD.IADD R21, R21, 0x1, R23 ;  /* 0x0000000115157824 */ /* 0x000fe200078e0217 */
[----:B------:R-:W-:Y:S01]  /*17a0*/  @!P5 IADD3 R14, P1, R28, 0x20, RZ ;  /* 0x000000201c0ed810 */ /* 0x000fe20007f3e0ff */
[----:B------:R-:W-:Y:S01]  /*17b0*/  IMAD R125, R92, 0x8, R125 ;  /* 0x000000085c7d7824 */ /* 0x000fe200078e027d */
[----:B------:R-:W-:Y:S01]  /*17c0*/  LOP3.LUT R16, R16, 0xfffffffc, RZ, 0xc0, !PT ;  /* 0xfffffffc10107812 */ /* 0x000fe200078ec0ff */
[----:B------:R-:W-:Y:S01]  /*17d0*/  IMAD.SHL.U32 R120, R3, 0x40, RZ ;  /* 0x0000004003787824 */ /* 0x000fe200078e00ff */
[----:B------:R-:W-:Y:S01]  /*17e0*/  ISETP.GE.AND P4, PT, R6, R5, PT ;  /* 0x000000050600720c */ /* 0x000fe20003f86270 */
[C---:B------:R-:W-:Y:S01]  /*17f0*/  @!P0 IMAD R10, R28.reuse, c[0x0][0x194], R10 ;  /* 0x000065001c0a8a24 */ /* 0x040fe200078e020a */
[----:B------:R-:W-:Y:S01]  /*1800*/  LOP3.LUT R93, R93, 0xffffffe0, RZ, 0xc0, !PT ;  /* 0xffffffe05d5d7812 */ /* 0x000fe200078ec0ff */
[----:B------:R-:W-:Y:S01]  /*1810*/  @!P0 IMAD.WIDE.U32 R22, R28, c[0x0][0x190], R20 ;  /* 0x000064001c168a25 */ /* 0x000fe200078e0014 */
[----:B------:R-:W-:-:S03]  /*1820*/  LOP3.LUT R120, R120, 0xc0, RZ, 0xc0, !PT ;  /* 0x000000c078787812 */ /* 0x000fc600078ec0ff */
[----:B------:R-:W-:Y:S01]  /*1830*/  IMAD.U32 R125, R125, 0x20, R2 ;  /* 0x000000207d7d7824 */ /* 0x000fe200078e0002 */
[----:B------:R-:W-:Y:S01]  /*1840*/  LOP3.LUT R17, R120, 0x8, R17, 0xf8, !PT ;  /* 0x0000000878117812 */ /* 0x000fe200078ef811 */
[----:B------:R-:W-:Y:S01]  /*1850*/  IMAD R2, R4, c[0x0][0x1bc], R25 ;  /* 0x00006f0004027a24 */ /* 0x000fe200078e0219 */
[----:B------:R-:W-:Y:S01]  /*1860*/  SHF.R.U32.HI R120, RZ, 0x3, R120 ;  /* 0x00000003ff787819 */ /* 0x000fe20000011678 */
[----:B------:R-:W-:Y:S02]  /*1870*/  IMAD.IADD R4, R19, 0x1, -R16 ;  /* 0x0000000113047824 */ /* 0x000fe400078e0a10 */
[----:B------:R-:W-:Y:S01]  /*1880*/  @!P5 IMAD.X R12, RZ, RZ, R29, P1 ;  /* 0x000000ffff0cd224 */ /* 0x000fe200008e061d */
[----:B------:R-:W-:Y:S01]  /*1890*/  @!P0 LEA R18, P1, R22, c[0x0][0x160], 0x1 ;  /* 0x0000580016128a11 */ /* 0x000fe200078208ff */
[----:B------:R-:W-:Y:S01]  /*18a0*/  @!P0 IMAD.IADD R19, R23, 0x1, R10 ;  /* 0x0000000117138824 */ /* 0x000fe200078e020a */
[----:B------:R-:W-:Y:S01]  /*18b0*/  LOP3.LUT R120, R17, R120, RZ, 0x3c, !PT ;  /* 0x0000007811787212 */ /* 0x000fe200078e3cff */
[----:B------:R-:W-:-:S02]  /*18c0*/  @!P5 IMAD R17, R12, c[0x0][0x190], RZ ;  /* 0x000064000c11da24 */ /* 0x000fc400078e02ff */
[----:B------:R-:W-:Y:S01]  /*18d0*/  @!P5 IMAD.WIDE.U32 R20, R14, c[0x0][0x190], R20 ;  /* 0x000064000e14da25 */ /* 0x000fe200078e0014 */
[----:B------:R-:W-:Y:S02]  /*18e0*/  @!P0 LEA.HI.X R19, R22, c[0x0][0x164], R19, 0x1, P1 ;  /* 0x0000590016138a11 */ /* 0x000fe400008f0c13 */
[----:B------:R-:W-:Y:S01]  /*18f0*/  IADD3 R15, P1, R6, R15, RZ ;  /* 0x0000000f060f7210 */ /* 0x000fe20007f3e0ff */
[----:B------:R-:W-:Y:S02]  /*1900*/  @!P5 IMAD R17, R14, c[0x0][0x194], R17 ;  /* 0x000065000e11da24 */ /* 0x000fe400078e0211 */
[----:B------:R-:W-:Y:S02]  /*1910*/  IMAD.SHL.U32 R125, R125, 0x2, RZ ;  /* 0x000000027d7d7824 */ /* 0x000fe400078e00ff */
[C---:B------:R-:W-:Y:S01]  /*1920*/  IMAD.X R13, R7.reuse, 0x1, R13, P1 ;  /* 0x00000001070d7824 */ /* 0x040fe200008e060d */
[----:B------:R-:W-:Y:S01]  /*1930*/  @!P5 LEA R16, P1, R20, c[0x0][0x160], 0x1 ;  /* 0x000058001410da11 */ /* 0x000fe200078208ff */
[----:B------:R-:W-:Y:S01]  /*1940*/  IMAD R7, R7, c[0x0][0x198], RZ ;  /* 0x0000660007077a24 */ /* 0x000fe200078e02ff */
[----:B------:R-:W-:Y:S01]  /*1950*/  @!PT LDS RZ, [RZ] ;  /* 0x00000000fffff984 */ /* 0x000fe20000000800 */
[----:B------:R-:W-:Y:S01]  /*1960*/  @!PT LDS RZ, [RZ] ;  /* 0x00000000fffff984 */ /* 0x000fe20000000800 */
[----:B------:R-:W-:Y:S01]  /*1970*/  @!PT LDS RZ, [RZ] ;  /* 0x00000000fffff984 */ /* 0x000fe20000000800 */
[----:B------:R1:W-:Y:S01]  /*1980*/  @!P0 LDGSTS.E.BYPASS.LTC128B.128 [R125], [R18.64] ;  /* 0x00000000127d8fae */ /* 0x0003e2000b901d48 */
[----:B------:R-:W-:-:S02]  /*1990*/  @!P5 IMAD.IADD R17, R21, 0x1, R17 ;  /* 0x000000011511d824 */ /* 0x000fc400078e0211 */
[----:B------:R-:W-:Y:S01]  /*19a0*/  IMAD R7, R6, c[0x0][0x19c], R7 ;  /* 0x0000670006077a24 */ /* 0x000fe200078e0207 */
[----:B------:R1:W-:Y:S01]  /*19b0*/  @!P0 LDGSTS.E.BYPASS.LTC128B.128 [R125+0x1000], [R18.64+0x40] ;  /* 0x01000040127d8fae */ /* 0x0003e2000b901d48 */
[----:B------:R-:W-:Y:S01]  /*19c0*/  IMAD.IADD R27, R27, 0x1, R2 ;  /* 0x000000011b1b7824 */ /* 0x000fe200078e0202 */
[----:B------:R-:W-:Y:S01]  /*19d0*/  @!P5 LEA.HI.X R17, R20, c[0x0][0x164], R17, 0x1, P1 ;  /* 0x000059001411da11 */ /* 0x000fe200008f0c11 */
[----:B------:R-:W-:Y:S01]  /*19e0*/  IMAD.IADD R2, R83, 0x1, R7 ;  /* 0x0000000153027824 */ /* 0x000fe200078e0207 */
[----:B------:R1:W-:Y:S01]  /*19f0*/  @!P0 LDGSTS.E.BYPASS.LTC128B.128 [R125+0x2000], [R18.64+0x80] ;  /* 0x02000080127d8fae */ /* 0x0003e2000b901d48 */
[----:B------:R-:W-:Y:S01]  /*1a00*/  @!P3 IADD3 R7, P0, R82, UR7, RZ ;  /* 0x000000075207bc10 */ /* 0x000fe2000ff1e0ff */
[----:B------:R-:W-:Y:S02]  /*1a10*/  IMAD R12, R13, c[0x0][0x1a0], RZ ;  /* 0x000068000d0c7a24 */ /* 0x000fe400078e02ff */
[----:B------:R-:W-:Y:S01]  /*1a20*/  IMAD.WIDE.U32 R86, R15, c[0x0][0x1a0], R26 ;  /* 0x000068000f567a25 */ /* 0x000fe200078e001a */
[----:B------:R-:W-:Y:S01]  /*1a30*/  @!P3 IADD3.X R10, R2, UR5, RZ, P0, !PT ;  /* 0x00000005020abc10 */ /* 0x000fe200087fe4ff */
[----:B------:R2:W-:Y:S01]  /*1a40*/  @!P5 LDGSTS.E.BYPASS.LTC128B.128 [R125+0x800], [R16.64] ;  /* 0x00800000107ddfae */ /* 0x0005e2000b901d48 */
[----:B------:R-:W-:Y:S01]  /*1a50*/  @!P3 LEA R14, P0, R7, c[0x0][0x168], 0x1 ;  /* 0x00005a00070eba11 */ /* 0x000fe200078008ff */
[----:B------:R-:W-:-:S02]  /*1a60*/  IMAD R13, R15, c[0x0][0x1a4], R12 ;  /* 0x000069000f0d7a24 */ /* 0x000fc400078e020c */
[----:B------:R2:W-:Y:S01]  /*1a70*/  @!P5 LDGSTS.E.BYPASS.LTC128B.128 [R125+0x1800], [R16.64+0x40] ;  /* 0x01800040107ddfae */ /* 0x0005e2000b901d48 */
[----:B------:R-:W-:Y:S01]  /*1a80*/  @!P3 LEA.HI.X R15, R7, c[0x0][0x16c], R10, 0x1, P0 ;  /* 0x00005b00070fba11 */ /* 0x000fe200000f0c0a */
[----:B------:R-:W-:Y:S01]  /*1a90*/  IMAD.SHL.U32 R80, R4, 0x40, RZ ;  /* 0x0000004004507824 */ /* 0x000fe200078e00ff */
[----:B------:R-:W-:Y:S01]  /*1aa0*/  LEA R132, P0, R86, c[0x0][0x170], 0x1 ;  /* 0x00005c0056847a11 */ /* 0x000fe200078008ff */
[----:B------:R2:W-:Y:S01]  /*1ab0*/  @!P5 LDGSTS.E.BYPASS.LTC128B.128 [R125+0x2800], [R16.64+0x80] ;  /* 0x02800080107ddfae */ /* 0x0005e2000b901d48 */
[----:B------:R-:W-:Y:S02]  /*1ac0*/  IMAD.SHL.U32 R89, R9, 0x20, RZ ;  /* 0x0000002009597824 */ /* 0x000fe400078e00ff */
[C---:B------:R-:W-:Y:S01]  /*1ad0*/  IMAD R9, R11.reuse, 0x8, R8 ;  /* 0x000000080b097824 */ /* 0x040fe200078e0208 */
[----:B------:R-:W-:Y:S01]  /*1ae0*/  LOP3.LUT R80, R80, 0xc0, RZ, 0xc0, !PT ;  /* 0x000000c050507812 */ /* 0x000fe200078ec0ff */
[----:B------:R-:W-:Y:S01]  /*1af0*/  IMAD.SHL.U32 R11, R11, 0x8, RZ ;  /* 0x000000080b0b7824 */ /* 0x000fe200078e00ff */
[----:B------:R-:W-:Y:S01]  /*1b00*/  LOP3.LUT R89, R89, 0xffffff00, RZ, 0xc0, !PT ;  /* 0xffffff0059597812 */ /* 0x000fe200078ec0ff */
[----:B------:R-:W-:-:S02]  /*1b10*/  IMAD.MOV.U32 R7, RZ, RZ, 0x40 ;  /* 0x00000040ff077424 */ /* 0x000fc400078e00ff */
[----:B------:R-:W-:Y:S01]  /*1b20*/  IMAD.IADD R84, R87, 0x1, R13 ;  /* 0x0000000157547824 */ /* 0x000fe200078e020d */
[----:B------:R-:W-:Y:S01]  /*1b30*/  LOP3.LUT R13, R80, 0x8, R11, 0xf8, !PT ;  /* 0x00000008500d7812 */ /* 0x000fe200078ef80b */
[----:B------:R-:W-:Y:S01]  /*1b40*/  IMAD.WIDE.U32 R10, R7, c[0x0][0x1a0], RZ ;  /* 0x00006800070a7a25 */ /* 0x000fe200078e00ff */
[----:B------:R-:W-:Y:S02]  /*1b50*/  SHF.R.U32.HI R80, RZ, 0x3, R80 ;  /* 0x00000003ff507819 */ /* 0x000fe40000011650 */
[----:B-1----:R-:W-:Y:S01]  /*1b60*/  @!P4 LEA R18, P1, R82, c[0x0][0x168], 0x1 ;  /* 0x00005a005212ca11 */ /* 0x002fe200078208ff */
[----:B------:R-:W-:Y:S01]  /*1b70*/  IMAD R121, R92, 0x200, R89 ;  /* 0x000002005c797824 */ /* 0x000fe200078e0259 */
[----:B------:R-:W-:Y:S01]  /*1b80*/  LOP3.LUT R80, R13, R80, RZ, 0x3c, !PT ;  /* 0x000000500d507212 */ /* 0x000fe200078e3cff */
[----:B------:R-:W-:Y:S01]  /*1b90*/  IMAD R7, R7, c[0x0][0x1a4], RZ ;  /* 0x0000690007077a24 */ /* 0x000fe200078e02ff */
[----:B------:R-:W-:Y:S01]  /*1ba0*/  @!P4 LEA.HI.X R19, R82, c[0x0][0x16c], R2, 0x1, P1 ;  /* 0x00005b005213ca11 */ /* 0x000fe200008f0c02 */
[----:B------:R-:W-:Y:S01]  /*1bb0*/  IMAD R121, R90, 0x20, R121 ;  /* 0x000000205a797824 */ /* 0x000fe200078e0279 */
[----:B------:R-:W-:Y:S01]  /*1bc0*/  ISETP.GE.AND P1, PT, R6, R5, PT ;  /* 0x000000050600720c */ /* 0x000fe20003f26270 */
[----:B------:R-:W-:Y:S01]  /*1bd0*/  IMAD.U32 R120, R9, 0x20, R120 ;  /* 0x0000002009787824 */ /* 0x000fe200078e0078 */
[----:B------:R-:W-:Y:S01]  /*1be0*/  LEA.HI.X R133, R86, c[0x0][0x174], R84, 0x1, P0 ;  /* 0x00005d0056857a11 */ /* 0x000fe200000f0c54 */
[----:B------:R2:W-:Y:S01]  /*1bf0*/  @!P4 LDGSTS.E.BYPASS.LTC128B.128 [R125+0x3000], [R18.64] ;  /* 0x03000000127dcfae */ /* 0x0005e2000b901d48 */
[----:B------:R-:W-:Y:S01]  /*1c00*/  @!P2 IADD3 R8, P0, R132, R10, RZ ;  /* 0x0000000a8408a210 */ /* 0x000fe20007f1e0ff */
[----:B------:R-:W-:-:S02]  /*1c10*/  IMAD.IADD R121, R80, 0x1, R121 ;  /* 0x0000000150797824 */ /* 0x000fc400078e0279 */
[----:B------:R2:W-:Y:S01]  /*1c20*/  @!P4 LDGSTS.E.BYPASS.LTC128B.128 [R125+0x4000], [R18.64+0x40] ;  /* 0x04000040127dcfae */ /* 0x0005e2000b901d48 */
[----:B------:R-:W-:Y:S01]  /*1c30*/  @!P2 IADD3.X R9, R133, R11, R7, P0, !PT ;  /* 0x0000000b8509a210 */ /* 0x000fe200007fe407 */
[----:B------:R-:W-:Y:S01]  /*1c40*/  IMAD.SHL.U32 R120, R120, 0x2, RZ ;  /* 0x0000000278787824 */ /* 0x000fe200078e00ff */
[----:B------:R-:W-:Y:S01]  /*1c50*/  LOP3.LUT P0, RZ, R3, 0x2, RZ, 0xc0, !PT ;  /* 0x0000000203ff7812 */ /* 0x000fe2000780c0ff */
[----:B------:R2:W-:Y:S01]  /*1c60*/  @!P4 LDGSTS.E.BYPASS.LTC128B.128 [R125+0x5000], [R18.64+0x80] ;  /* 0x05000080127dcfae */ /* 0x0005e2000b901d48 */
[----:B------:R-:W-:Y:S02]  /*1c70*/  IMAD.SHL.U32 R121, R121, 0x2, RZ ;  /* 0x0000000279797824 */ /* 0x000fe400078e00ff */
[----:B------:R-:W-:Y:S01]  /*1c80*/  IMAD.MOV.U32 R3, RZ, RZ, 0x10 ;  /* 0x00000010ff037424 */ /* 0x000fe200078e00ff */
[----:B------:R1:W-:Y:S01]  /*1c90*/  @!P3 LDGSTS.E.BYPASS.LTC128B.128 [R125+0x3800], [R14.64] ;  /* 0x038000000e7dbfae */ /* 0x0003e2000b901d48 */
[----:B------:R-:W-:Y:S02]  /*1ca0*/  IMAD.MOV.U32 R5, RZ, RZ, 0x20 ;  /* 0x00000020ff057424 */ /* 0x000fe400078e00ff */
[----:B------:R-:W-:Y:S01]  /*1cb0*/  IMAD R89, R90, 0x20, R89 ;  /* 0x000000205a597824 */ /* 0x000fe200078e0259 */
[----:B------:R1:W-:Y:S02]  /*1cc0*/  @!P3 LDGSTS.E.BYPASS.LTC128B.128 [R125+0x4800], [R14.64+0x40] ;  /* 0x048000400e7dbfae */ /* 0x0003e4000b901d48 */
[----:B------:R-:W-:-:S02]  /*1cd0*/  SEL R5, R5, 0xffffffe0, !P0 ;  /* 0xffffffe005057807 */ /* 0x000fc40004000000 */
[----:B------:R1:W-:Y:S03]  /*1ce0*/  @!P3 LDGSTS.E.BYPASS.LTC128B.128 [R125+0x5800], [R14.64+0x80] ;  /* 0x058000800e7dbfae */ /* 0x0003e6000b901d48 */
[----:B------:R-:W-:Y:S01]  /*1cf0*/  IMAD.IADD R117, R120, 0x1, R5 ;  /* 0x0000000178757824 */ /* 0x000fe200078e0205 */
[----:B------:R-:W0:Y:S01]  /*1d00*/  LDGDEPBAR ;  /* 0x00000000000079af */ /* 0x000e220000000000 */
[----:B------:R-:W-:-:S04]  /*1d10*/  DEPBAR.LE SB0, 0x0 ;  /* 0x000080000000791a */ /* 0x000fc80000000000 */
[----:B------:R-:W-:Y:S06]  /*1d20*/  BAR.SYNC.DEFER_BLOCKING 0x0 ;  /* 0x0000000000007b1d */ /* 0x000fec0000010000 */
        /* <DEDUP_REMOVED lines=12> */
[----:B------:R-:W-:Y:S01]  /*1df0*/  @P2 STS.128 [R125+0x6800], RZ ;  /* 0x006800ff7d002388 */ /* 0x000fe20000000c00 */
[----:B------:R-:W-:-:S03]  /*1e00*/  SEL R3, R3, 0xfffffff0, !P1 ;  /* 0xfffffff003037807 */ /* 0x000fc60004800000 */
[----:B------:R-:W-:Y:S02]  /*1e10*/  @P2 STS.128 [R125+0x7800], RZ ;  /* 0x007800ff7d002388 */ /* 0x000fe40000000c00 */
[----:B------:R-:W-:Y:S02]  /*1e20*/  IMAD R119, R3, 0x2, R121 ;  /* 0x0000000203777824 */ /* 0x000fe400078e0279 */
        /* <DEDUP_REMOVED lines=8> */
[----:B-1----:R-:W2:Y:S04]  /*1eb0*/  LDSM.16.M88.4 R12, [R120+0x3000] ;  /* 0x00300000780c783b */ /* 0x002ea80000000200 */
[----:B------:R-:W1:Y:S04]  /*1ec0*/  LDSM.16.M88.4 R56, [R120+0x3400] ;  /* 0x003400007838783b */ /* 0x000e680000000200 */
[----:B------:R-:W1:Y:S04]  /*1ed0*/  LDSM.16.M88.4 R48, [R120+0x3800] ;  /* 0x003800007830783b */ /* 0x000e680000000200 */
[----:B------:R-:W-:Y:S04]  /*1ee0*/  LDSM.16.M88.4 R76, [R119] ;  /* 0x00000000774c783b */ /* 0x000fe80000000200 */
[----:B------:R-:W-:Y:S04]  /*1ef0*/  LDSM.16.M88.4 R4, [R117+0x3000] ;  /* 0x003000007504783b */ /* 0x000fe80000000200 */
[----:B----4-:R-:W4:Y:S04]  /*1f00*/  LDSM.16.M88.4 R8, [R120+0x3c00] ;  /* 0x003c00007808783b */ /* 0x010f280000000200 */
[----:B------:R-:W3:Y:S04]  /*1f10*/  LDSM.16.M88.4 R64, [R117+0x3c00] ;  /* 0x003c00007540783b */ /* 0x000ee80000000200 */
[----:B------:R-:W3:Y:S04]  /*1f20*/  LDSM.16.M88.4 R72, [R117+0x3400] ;  /* 0x003400007548783b */ /* 0x000ee80000000200 */
[----:B------:R-:W3:Y:S04]  /*1f30*/  LDSM.16.M88.4 R68, [R117+0x3800] ;  /* 0x003800007544783b */ /* 0x000ee80000000200 */
[----:B------:R-:W-:Y:S01]  /*1f40*/  LDSM.16.M88.4 R36, [R121+0x1000] ;  /* 0x001000007924783b */ /* 0x000fe20000000200 */
[C---:B--2---:R-:W-:Y:S03]  /*1f50*/  HMMA.16816.F32 R16, R40.reuse, R12, RZ ;  /* 0x0000000c2810723c */ /* 0x044fe600000018ff */
[----:B------:R-:W2:Y:S04]  /*1f60*/  LDSM.16.M88.4 R32, [R120+0x4000] ;  /* 0x004000007820783b */ /* 0x000ea80000000200 */
[----:B------:R-:W2:Y:S01]  /*1f70*/  LDSM.16.M88.4 R20, [R120+0x4c00] ;  /* 0x004c00007814783b */ /* 0x000ea20000000200 */
[C---:B------:R-:W-:Y:S03]  /*1f80*/  HMMA.16816.F32 R12, R40.reuse, R14, RZ ;  /* 0x0000000e280c723c */ /* 0x040fe600000018ff */
[----:B------:R-:W2:Y:S04]  /*1f90*/  LDSM.16.M88.4 R28, [R120+0x4400] ;  /* 0x00440000781c783b */ /* 0x000ea80000000200 */
[----:B------:R-:W2:Y:S01]  /*1fa0*/  LDSM.16.M88.4 R24, [R120+0x4800] ;  /* 0x004800007818783b */ /* 0x000ea20000000200 */
[C---:B-1----:R-:W-:Y:S03]  /*1fb0*/  HMMA.16816.F32 R60, R40.reuse, R56, RZ ;  /* 0x00000038283c723c */ /* 0x042fe600000018ff */
[----:B------:R-:W0:Y:S05]  /*1fc0*/  LDGDEPBAR ;  /* 0x00000000000079af */ /* 0x000e2a0000000000 */
[C---:B------:R-:W-:Y:S08]  /*1fd0*/  HMMA.16816.F32 R52, R40.reuse, R48, RZ ;  /* 0x000000302834723c */ /* 0x040ff000000018ff */
[C---:B------:R-:W-:Y:S08]  /*1fe0*/  HMMA.16816.F32 R56, R40.reuse, R58, RZ ;  /* 0x0000003a2838723c */ /* 0x040ff000000018ff */
[C---:B------:R-:W-:Y:S08]  /*1ff0*/  HMMA.16816.F32 R48, R40.reuse, R50, RZ ;  /* 0x000000322830723c */ /* 0x040ff000000018ff */
[C---:B----4-:R-:W-:Y:S08]  /*2000*/  HMMA.16816.F32 R44, R40.reuse, R8, RZ ;  /* 0x00000008282c723c */ /* 0x050ff000000018ff */
[----:B------:R-:W-:Y:S01]  /*2010*/  HMMA.16816.F32 R40, R40, R10, RZ ;  /* 0x0000000a2828723c */ /* 0x000fe200000018ff */
[----:B------:R-:W-:Y:S07]  /*2020*/  LDSM.16.M88.4 R8, [R119+0x1000] ;  /* 0x001000007708783b */ /* 0x000fee0000000200 */
[C---:B------:R-:W-:Y:S08]  /*2030*/  HMMA.16816.F32 R16, R76.reuse, R4, R16 ;  /* 0x000000044c10723c */ /* 0x040ff00000001810 */
[C---:B------:R-:W-:Y:S01]  /*2040*/  HMMA.16816.F32 R12, R76.reuse, R6, R12 ;  /* 0x000000064c0c723c */ /* 0x040fe2000000180c */
[----:B------:R-:W1:Y:S07]  /*2050*/  LDSM.16.M88.4 R4, [R117+0x4000] ;  /* 0x004000007504783b */ /* 0x000e6e0000000200 */
[C---:B---3--:R-:W-:Y:S08]  /*2060*/  HMMA.16816.F32 R44, R76.reuse, R64, R44 ;  /* 0x000000404c2c723c */ /* 0x048ff0000000182c */
[C---:B------:R-:W-:Y:S01]  /*2070*/  HMMA.16816.F32 R64, R76.reuse, R66, R40 ;  /* 0x000000424c40723c */ /* 0x040fe20000001828 */
[----:B------:R-:W3:Y:S07]  /*2080*/  LDSM.16.M88.4 R40, [R117+0x4400] ;  /* 0x004400007528783b */ /* 0x000eee0000000200 */
[C---:B------:R-:W-:Y:S08]  /*2090*/  HMMA.16816.F32 R60, R76.reuse, R72, R60 ;  /* 0x000000484c3c723c */ /* 0x040ff0000000183c */
[C---:B------:R-:W-:Y:S08]  /*20a0*/  HMMA.16816.F32 R56, R76.reuse, R74, R56 ;  /* 0x0000004a4c38723c */ /* 0x040ff00000001838 */
[C---:B------:R-:W-:Y:S08]  /*20b0*/  HMMA.16816.F32 R52, R76.reuse, R68, R52 ;  /* 0x000000444c34723c */ /* 0x040ff00000001834 */
[----:B------:R-:W-:Y:S08]  /*20c0*/  HMMA.16816.F32 R48, R76, R70, R48 ;  /* 0x000000464c30723c */ /* 0x000ff00000001830 */
[C---:B--2---:R-:W-:Y:S08]  /*20d0*/  HMMA.16816.F32 R16, R36.reuse, R32, R16 ;  /* 0x000000202410723c */ /* 0x044ff00000001810 */
[C---:B------:R-:W-:Y:S01]  /*20e0*/  HMMA.16816.F32 R12, R36.reuse, R34, R12 ;  /* 0x00000022240c723c */ /* 0x040fe2000000180c */
[----:B------:R-:W-:Y:S07]  /*20f0*/  LDSM.16.M88.4 R32, [R117+0x4800] ;  /* 0x004800007520783b */ /* 0x000fee0000000200 */
[C---:B------:R-:W-:Y:S08]  /*2100*/  HMMA.16816.F32 R44, R36.reuse, R20, R44 ;  /* 0x00000014242c723c */ /* 0x040ff0000000182c */
        /* <DEDUP_REMOVED lines=12> */
[C---:B---3--:R-:W-:Y:S08]  /*21d0*/  HMMA.16816.F32 R60, R8.reuse, R40, R60 ;  /* 0x00000028083c723c */ /* 0x048ff0000000183c */
[C---:B------:R-:W-:Y:S01]  /*21e0*/  HMMA.16816.F32 R56, R8.reuse, R42, R56 ;  /* 0x0000002a0838723c */ /* 0x040fe20000001838 */
[----:B------:R-:W3:Y:S07]  /*21f0*/  LDSM.16.M88.4 R40, [R120+0x5c00] ;  /* 0x005c00007828783b */ /* 0x000eee0000000200 */
[C---:B--2---:R-:W-:Y:S07]  /*2200*/  HMMA.16816.F32 R44, R8.reuse, R20, R44 ;  /* 0x00000014082c723c */ /* 0x044fee000000182c */
[----:B------:R-:W-:Y:S01]  /*2210*/  IMAD.IADD R20, R88, 0x1, -R93 ;  /* 0x0000000158147824 */ /* 0x000fe200078e0a5d */
[----:B------:R-:W-:Y:S04]  /*2220*/  HMMA.16816.F32 R52, R8, R32, R52 ;  /* 0x000000200834723c */ /* 0x000fe80000001834 */
[----:B------:R-:W-:-:S04]  /*2230*/  SHF.R.S32.HI R127, RZ, 0x1f, R20 ;  /* 0x0000001fff7f7819 */ /* 0x000fc80000011414 */
[----:B------:R-:W-:Y:S01]  /*2240*/  HMMA.16816.F32 R68, R8, R34, R48 ;  /* 0x000000220844723c */ /* 0x000fe20000001830 */
[----:B------:R-:W-:Y:S01]  /*2250*/  LDSM.16.M88.4 R32, [R119+0x2000] ;  /* 0x002000007720783b */ /* 0x000fe20000000200 */
[----:B------:R-:W-:-:S03]  /*2260*/  LEA.HI R127, R127, R20, RZ, 0x2 ;  /* 0x000000147f7f7211 */ /* 0x000fc600078f10ff */
[----:B------:R-:W2:Y:S01]  /*2270*/  LDSM.16.M88.4 R48, [R117+0x5000] ;  /* 0x005000007530783b */ /* 0x000ea20000000200 */
[----:B------:R-:W-:Y:S02]  /*2280*/  SHF.R.S32.HI R127, RZ, 0x2, R127 ;  /* 0x00000002ff7f7819 */ /* 0x000fe4000001147f */
[----:B------:R-:W-:Y:S01]  /*2290*/  HMMA.16816.F32 R64, R8, R22, R64 ;  /* 0x000000160840723c */ /* 0x000fe20000001840 */
[----:B------:R-:W4:Y:S04]  /*22a0*/  LDSM.16.M88.4 R8, [R117+0x5400] ;  /* 0x005400007508783b */ /* 0x000f280000000200 */
[----:B------:R-:W2:Y:S03]  /*22b0*/  LDSM.16.M88.4 R20, [R117+0x5800] ;  /* 0x005800007514783b */ /* 0x000ea60000000200 */
[C---:B-1----:R-:W-:Y:S07]  /*22c0*/  HMMA.16816.F32 R60, R4.reuse, R24, R60 ;  /* 0x00000018043c723c */ /* 0x042fee000000183c */
[----:B------:R-:W-:Y:S01]  /*22d0*/  IMAD R24, R92, 0x10, R91 ;  /* 0x000000105c187824 */ /* 0x000fe200078e025b */
[----:B------:R-:W-:Y:S01]  /*22e0*/  HMMA.16816.F32 R16, R4, R28, R16 ;  /* 0x0000001c0410723c */ /* 0x000fe20000001810 */
[----:B------:R-:W-:-:S03]  /*22f0*/  IMAD.SHL.U32 R25, R88, 0x2, RZ ;  /* 0x0000000258197824 */ /* 0x000fc600078e00ff */
[----:B------:R-:W-:Y:S02]  /*2300*/  IADD3 R24, R24, 0x1, R127 ;  /* 0x0000000118187810 */ /* 0x000fe40007ffe07f */
[----:B------:R-:W-:Y:S02]  /*2310*/  LOP3.LUT R25, R25, 0x6, RZ, 0xc0, !PT ;  /* 0x0000000619197812 */ /* 0x000fe400078ec0ff */
[----:B------:R-:W-:Y:S01]  /*2320*/  IADD3 R24, R81, R24, -R126 ;  /* 0x0000001851187210 */ /* 0x000fe20007ffe87e */
[----:B------:R-:W-:Y:S03]  /*2330*/  HMMA.16816.F32 R12, R4, R30, R12 ;  /* 0x0000001e040c723c */ /* 0x000fe6000000180c */
[----:B------:R-:W-:Y:S01]  /*2340*/  IADD3 R102, R24, c[0x0][0x2e8], RZ ;  /* 0x0000ba0018667a10 */ /* 0x000fe20007ffe0ff */
[----:B------:R-:W-:-:S04]  /*2350*/  IMAD.IADD R24, R0, 0x1, R25 ;  /* 0x0000000100187824 */ /* 0x000fc800078e0219 */
[----:B------:R-:W-:Y:S01]  /*2360*/  HMMA.16816.F32 R56, R4, R26, R56 ;  /* 0x0000001a0438723c */ /* 0x000fe20000001838 */
[----:B------:R-:W-:-:S07]  /*2370*/  IADD3 R25, R24, 0x1, RZ ;  /* 0x0000000118197810 */ /* 0x000fce0007ffe0ff */
[C---:B------:R-:W-:Y:S08]  /*2380*/  HMMA.16816.F32 R52, R4.reuse, R36, R52 ;  /* 0x000000240434723c */ /* 0x040ff00000001834 */
[C---:B------:R-:W-:Y:S08]  /*2390*/  HMMA.16816.F32 R68, R4.reuse, R38, R68 ;  /* 0x000000260444723c */ /* 0x040ff00000001844 */
[C---:B---3--:R-:W-:Y:S08]  /*23a0*/  HMMA.16816.F32 R44, R4.reuse, R40, R44 ;  /* 0x00000028042c723c */ /* 0x048ff0000000182c */
[----:B------:R-:W-:Y:S07]  /*23b0*/  HMMA.16816.F32 R64, R4, R42, R64 ;  /* 0x0000002a0440723c */ /* 0x000fee0000001840 */
[C---:B------:R-:W-:Y:S01]  /*23c0*/  IADD3 R4, R102.reuse, 0x8, RZ ;  /* 0x0000000866047810 */ /* 0x040fe20007ffe0ff */
[----:B--2---:R-:W-:Y:S01]  /*23d0*/  HMMA.16816.F32 R16, R32, R48, R16 ;  /* 0x000000302010723c */ /* 0x004fe20000001810 */
[----:B------:R-:W-:-:S02]  /*23e0*/  IMNMX R102, R102, R81, PT ;  /* 0x0000005166667217 */ /* 0x000fc40003800200 */
[----:B------:R-:W-:Y:S02]  /*23f0*/  IMNMX R101, R4, R81, PT ;  /* 0x0000005104657217 */ /* 0x000fe40003800200 */
[----:B------:R-:W1:Y:S01]  /*2400*/  LDSM.16.M88.4 R4, [R117+0x5c00] ;  /* 0x005c00007504783b */ /* 0x000e620000000200 */
[----:B------:R-:W-:Y:S01]  /*2410*/  ISETP.GE.AND P0, PT, R25, R102, PT ;  /* 0x000000661900720c */ /* 0x000fe20003f06270 */
[----:B------:R-:W-:-:S04]  /*2420*/  DEPBAR.LE SB0, 0x0 ;  /* 0x000080000000791a */ /* 0x000fc80000000000 */
[----:B------:R-:W-:Y:S01]  /*2430*/  HMMA.16816.F32 R12, R32, R50, R12 ;  /* 0x00000032200c723c */ /* 0x000fe2000000180c */
[----:B------:R-:W-:-:S07]  /*2440*/  ISETP.GE.AND P4, PT, R25, R101, PT ;  /* 0x000000651900720c */ /* 0x000fce0003f86270 */
[C---:B----4-:R-:W-:Y:S05]  /*2450*/  HMMA.16816.F32 R60, R32.reuse, R8, R60 ;  /* 0x00000008203c723c */ /* 0x050fea000000183c */
[----:B------:R-:W-:Y:S02]  /*2460*/  FSEL R17, R17, -INF , !P0 ;  /* 0xff80000011117808 */ /* 0x000fe40004000000 */
[C---:B------:R-:W-:Y:S01]  /*2470*/  IADD3 R9, R24.reuse, 0x8, RZ ;  /* 0x0000000818097810 */ /* 0x040fe20007ffe0ff */
[----:B------:R-:W-:Y:S01]  /*2480*/  HMMA.16816.F32 R56, R32, R10, R56 ;  /* 0x0000000a2038723c */ /* 0x000fe20000001838 */
[----:B------:R-:W-:Y:S02]  /*2490*/  IADD3 R8, R24, 0x9, RZ ;  /* 0x0000000918087810 */ /* 0x000fe40007ffe0ff */
[----:B------:R-:W-:-:S02]  /*24a0*/  ISETP.GE.AND P1, PT, R9, R102, PT ;  /* 0x000000660900720c */ /* 0x000fc40003f26270 */
[CC--:B------:R-:W-:Y:S02]  /*24b0*/  ISETP.GE.AND P5, PT, R8.reuse, R102.reuse, PT ;  /* 0x000000660800720c */ /* 0x0c0fe40003fa6270 */
[-C--:B------:R-:W-:Y:S01]  /*24c0*/  ISETP.GE.AND P2, PT, R8, R101.reuse, PT ;  /* 0x000000650800720c */ /* 0x080fe20003f46270 */
[C---:B------:R-:W-:Y:S01]  /*24d0*/  HMMA.16816.F32 R52, R32.reuse, R20, R52 ;  /* 0x000000142034723c */ /* 0x040fe20000001834 */
[----:B------:R-:W-:Y:S02]  /*24e0*/  IADD3 R8, R24, 0x10, RZ ;  /* 0x0000001018087810 */ /* 0x000fe40007ffe0ff */
[-C--:B------:R-:W-:Y:S02]  /*24f0*/  ISETP.GE.AND P3, PT, R9, R101.reuse, PT ;  /* 0x000000650900720c */ /* 0x080fe40003f66270 */
[----:B------:R-:W-:Y:S02]  /*2500*/  FSEL R9, R12, -INF , !P1 ;  /* 0xff8000000c097808 */ /* 0x000fe40004800000 */
[C---:B------:R-:W-:Y:S01]  /*2510*/  ISETP.GE.AND P0, PT, R8.reuse, R102, PT ;  /* 0x000000660800720c */ /* 0x040fe20003f06270 */
[----:B------:R-:W-:Y:S01]  /*2520*/  HMMA.16816.F32 R68, R32, R22, R68 ;  /* 0x000000162044723c */ /* 0x000fe20000001844 */
[----:B------:R-:W-:-:S02]  /*2530*/  ISETP.GE.AND P1, PT, R8, R101, PT ;  /* 0x000000650800720c */ /* 0x000fc40003f26270 */
[C---:B------:R-:W-:Y:S02]  /*2540*/  IADD3 R8, R24.reuse, 0x18, RZ ;  /* 0x0000001818087810 */ /* 0x040fe40007ffe0ff */
[C---:B------:R-:W-:Y:S02]  /*2550*/  IADD3 R10, R24.reuse, 0x11, RZ ;  /* 0x00000011180a7810 */ /* 0x040fe40007ffe0ff */
[----:B------:R-:W-:Y:S01]  /*2560*/  IADD3 R12, R24, 0x19, RZ ;  /* 0x00000019180c7810 */ /* 0x000fe20007ffe0ff */
[----:B-1----:R-:W-:Y:S01]  /*2570*/  HMMA.16816.F32 R44, R32, R4, R44 ;  /* 0x00000004202c723c */ /* 0x002fe2000000182c */
[----:B------:R-:W-:Y:S02]  /*2580*/  FSEL R11, R60, -INF , !P0 ;  /* 0xff8000003c0b7808 */ /* 0x000fe40004000000 */
[----:B------:R-:W-:Y:S02]  /*2590*/  ISETP.GE.AND P0, PT, R8, R101, PT ;  /* 0x000000650800720c */ /* 0x000fe40003f06270 */
[----:B------:R-:W-:-:S02]  /*25a0*/  IADD3 R20, R24, 0x21, RZ ;  /* 0x0000002118147810 */ /* 0x000fc40007ffe0ff */
[----:B------:R-:W-:Y:S01]  /*25b0*/  FSEL R14, R14, -INF , !P3 ;  /* 0xff8000000e0e7808 */ /* 0x000fe20005800000 */
[----:B------:R-:W-:Y:S01]  /*25c0*/  HMMA.16816.F32 R64, R32, R6, R64 ;  /* 0x000000062040723c */ /* 0x000fe20000001840 */
[----:B------:R-:W-:Y:S01]  /*25d0*/  FSEL R62, R62, -INF , !P1 ;  /* 0xff8000003e3e7808 */ /* 0x000fe20004800000 */
[----:B------:R-:W-:Y:S01]  /*25e0*/  BAR.SYNC.DEFER_BLOCKING 0x0 ;  /* 0x0000000000007b1d */ /* 0x000fe20000010000 */
[-C--:B------:R-:W-:Y:S02]  /*25f0*/  ISETP.GE.AND P3, PT, R10, R102.reuse, PT ;  /* 0x000000660a00720c */ /* 0x080fe40003f66270 */
[----:B------:R-:W-:Y:S02]  /*2600*/  FSEL R13, R13, -INF , !P5 ;  /* 0xff8000000d0d7808 */ /* 0x000fe40006800000 */
[----:B------:R-:W-:Y:S02]  /*2610*/  ISETP.GE.AND P1, PT, R12, R102, PT ;  /* 0x000000660c00720c */ /* 0x000fe40003f26270 */
[----:B------:R-:W-:-:S02]  /*2620*/  ISETP.GE.AND P5, PT, R10, R101, PT ;  /* 0x000000650a00720c */ /* 0x000fc40003fa6270 */
[----:B------:R-:W-:Y:S02]  /*2630*/  FSEL R58, R58, -INF , !P0 ;  /* 0xff8000003a3a7808 */ /* 0x000fe40004000000 */
[----:B------:R-:W-:Y:S02]  /*2640*/  FSEL R10, R15, -INF , !P2 ;  /* 0xff8000000f0a7808 */ /* 0x000fe40005000000 */
[-C--:B------:R-:W-:Y:S02]  /*2650*/  ISETP.GE.AND P0, PT, R20, R102.reuse, PT ;  /* 0x000000661400720c */ /* 0x080fe40003f06270 */
[----:B------:R-:W-:Y:S02]  /*2660*/  ISETP.GE.AND P2, PT, R8, R102, PT ;  /* 0x000000660800720c */ /* 0x000fe40003f46270 */
[----:B------:R-:W-:Y:S02]  /*2670*/  IADD3 R5, R24, 0x29, RZ ;  /* 0x0000002918057810 */ /* 0x000fe40007ffe0ff */
[----:B------:R-:W-:-:S02]  /*2680*/  FSEL R61, R61, -INF , !P3 ;  /* 0xff8000003d3d7808 */ /* 0x000fc40005800000 */
[----:B------:R-:W-:Y:S02]  /*2690*/  IADD3 R8, R24, 0x20, RZ ;  /* 0x0000002018087810 */ /* 0x000fe40007ffe0ff */
[----:B------:R-:W-:Y:S02]  /*26a0*/  FSEL R57, R57, -INF , !P1 ;  /* 0xff80000039397808 */ /* 0x000fe40004800000 */
[-C--:B------:R-:W-:Y:S02]  /*26b0*/  ISETP.GE.AND P3, PT, R12, R101.reuse, PT ;  /* 0x000000650c00720c */ /* 0x080fe40003f66270 */
        /* <DEDUP_REMOVED lines=9> */
[----:B------:R-:W-:Y:S02]  /*2750*/  ISETP.GE.AND P3, PT, R20, R102, PT ;  /* 0x000000661400720c */ /* 0x000fe40003f66270 */
[----:B------:R-:W-:Y:S02]  /*2760*/  IADD3 R4, R24, 0x30, RZ ;  /* 0x0000003018047810 */ /* 0x000fe40007ffe0ff */
[----:B------:R-:W-:Y:S02]  /*2770*/  FSEL R108, R71, -INF , !P0 ;  /* 0xff800000476c7808 */ /* 0x000fe40004000000 */
[----:B------:R-:W-:Y:S02]  /*2780*/  ISETP.GT.AND P0, PT, R100, 0x1, PT ;  /* 0x000000016400780c */ /* 0x000fe40003f04270 */
[----:B------:R-:W-:Y:S02]  /*2790*/  FSEL R93, R52, -INF , !P5 ;  /* 0xff800000345d7808 */ /* 0x000fe40006800000 */
[----:B------:R-:W-:-:S02]  /*27a0*/  FSEL R94, R54, -INF , !P2 ;  /* 0xff800000365e7808 */ /* 0x000fc40005000000 */
[----:B------:R-:W-:Y:S02]  /*27b0*/  FSEL R106, R55, -INF , !P1 ;  /* 0xff800000376a7808 */ /* 0x000fe40004800000 */
[----:B------:R-:W-:Y:S02]  /*27c0*/  FSEL R96, R68, -INF , !P3 ;  /* 0xff80000044607808 */ /* 0x000fe40005800000 */
[-C--:B------:R-:W-:Y:S02]  /*27d0*/  ISETP.GE.AND P5, PT, R20, R101.reuse, PT ;  /* 0x000000651400720c */ /* 0x080fe40003fa6270 */
[-C--:B------:R-:W-:Y:S01]  /*27e0*/  ISETP.GE.AND P2, PT, R5, R102.reuse, PT ;  /* 0x000000660500720c */ /* 0x080fe20003f46270 */
[----:B------:R-:W-:Y:S01]  /*27f0*/  @!P0 IMAD.MOV.U32 R104, RZ, RZ, R82 ;  /* 0x000000ffff688224 */ /* 0x000fe200078e0052 */
[C---:B------:R-:W-:Y:S01]  /*2800*/  ISETP.GE.AND P1, PT, R4.reuse, R102, PT ;  /* 0x000000660400720c */ /* 0x040fe20003f26270 */
[----:B------:R-:W-:Y:S01]  /*2810*/  @!P0 IMAD.MOV.U32 R103, RZ, RZ, R2 ;  /* 0x000000ffff678224 */ /* 0x000fe200078e0002 */
        /* <DEDUP_REMOVED lines=8> */
[C---:B------:R-:W-:Y:S02]  /*28a0*/  IADD3 R4, R24.reuse, 0x38, RZ ;  /* 0x0000003818047810 */ /* 0x040fe40007ffe0ff */
[C---:B------:R-:W-:Y:S02]  /*28b0*/  ISETP.GE.AND P1, PT, R24.reuse, R102, PT ;  /* 0x000000661800720c */ /* 0x040fe40003f26270 */
[C---:B------:R-:W-:Y:S02]  /*28c0*/  ISETP.GE.AND P3, PT, R24.reuse, R101, PT ;  /* 0x000000651800720c */ /* 0x040fe40003f66270 */
[----:B------:R-:W-:Y:S02]  /*28d0*/  IADD3 R24, R24, 0x39, RZ ;  /* 0x0000003918187810 */ /* 0x000fe40007ffe0ff */
[----:B------:R-:W-:-:S02]  /*28e0*/  FSEL R6, R19, -INF , !P4 ;  /* 0xff80000013067808 */ /* 0x000fc40006000000 */
[----:B------:R-:W-:Y:S02]  /*28f0*/  FSEL R16, R16, -INF , !P1 ;  /* 0xff80000010107808 */ /* 0x000fe40004800000 */
[----:B------:R-:W-:Y:S02]  /*2900*/  FSEL R18, R18, -INF , !P3 ;  /* 0xff80000012127808 */ /* 0x000fe40005800000 */
[----:B------:R-:W-:Y:S02]  /*2910*/  FSEL R107, R45, -INF , !P5 ;  /* 0xff8000002d6b7808 */ /* 0x000fe40006800000 */
[----:B------:R-:W-:Y:S02]  /*2920*/  FSEL R31, R47, -INF , !P2 ;  /* 0xff8000002f1f7808 */ /* 0x000fe40005000000 */
[C---:B------:R-:W-:Y:S02]  /*2930*/  ISETP.GE.AND P4, PT, R4.reuse, R102, PT ;  /* 0x000000660400720c */ /* 0x040fe40003f86270 */
[----:B------:R-:W-:Y:S01]  /*2940*/  ISETP.GE.AND P1, PT, R4, R101, PT ;  /* 0x000000650400720c */ /* 0x000fe20003f26270 */
[----:B------:R-:W-:Y:S01]  /*2950*/  IMAD.IADD R4, R80, 0x1, R89 ;  /* 0x0000000150047824 */ /* 0x000fe200078e0259 */
[----:B------:R-:W-:-:S02]  /*2960*/  @!P0 LEA R136, P2, R82, c[0x0][0x168], 0x1 ;  /* 0x00005a0052888a11 */ /* 0x000fc400078408ff */
[C---:B------:R-:W-:Y:S02]  /*2970*/  ISETP.GE.AND P5, PT, R24.reuse, R102, PT ;  /* 0x000000661800720c */ /* 0x040fe40003fa6270 */
[----:B------:R-:W-:Y:S02]  /*2980*/  ISETP.GE.AND P3, PT, R24, R101, PT ;  /* 0x000000651800720c */ /* 0x000fe40003f66270 */
[----:B------:R-:W-:Y:S02]  /*2990*/  @!P0 LEA.HI.X R137, R82, c[0x0][0x16c], R2, 0x1, P2 ;  /* 0x00005b0052898a11 */ /* 0x000fe400010f0c02 */
        /* <DEDUP_REMOVED lines=48> */
[----:B------:R-:W-:-:S04]  /*2ca0*/  IMAD.MOV.U32 R7, RZ, RZ, 0x40 ;  /* 0x00000040ff077424 */ /* 0x000fc800078e00ff */
[----:B------:R-:W-:-:S04]  /*2cb0*/  IMAD R7, R0, c[0x0][0x2d0], -R7 ;  /* 0x0000b40000077a24 */ /* 0x000fc800078e0a07 */
        /* <DEDUP_REMOVED lines=13> */
.L_x_4845:
[----:B------:R-:W-:-:S04]  /*2d90*/  ULEA UR4, -UR4, URZ, 0x6 ;  /* 0x0000003f04047291 */ /* 0x000fc8000f8e313f */
[----:B------:R-:W-:Y:S02]  /*2da0*/  USHF.R.S32.HI UR6, URZ, 0x1f, UR4 ;  /* 0x0000001f3f067899 */ /* 0x000fe40008011404 */
[----:B------:R-:W-:-:S04]  /*2db0*/  MOV R7, UR4 ;  /* 0x0000000400077c02 */ /* 0x000fc80008000f00 */
[----:B------:R-:W-:Y:S02]  /*2dc0*/  MOV R5, UR6 ;  /* 0x0000000600057c02 */ /* 0x000fe40008000f00 */
.L_x_4846:
[----:B------:R-:W-:Y:S02]  /*2dd0*/  IADD3 R104, P2, R7, R82, RZ ;  /* 0x0000005207687210 */ /* 0x000fe40007f5e0ff */
[----:B------:R-:W-:-:S03]  /*2de0*/  IADD3 R0, P1, P0, R82, UR7, R7 ;  /* 0x0000000752007c10 */ /* 0x000fc6000f83e007 */
[----:B------:R-:W-:Y:S01]  /*2df0*/  IMAD.X R103, R5, 0x1, R2, P2 ;  /* 0x0000000105677824 */ /* 0x000fe200010e0602 */
[----:B------:R-:W-:Y:S02]  /*2e00*/  IADD3.X R5, R2, UR5, R5, P1, P0 ;  /* 0x0000000502057c10 */ /* 0x000fe40008fe0405 */
[----:B------:R-:W-:Y:S02]  /*2e10*/  LEA R136, P1, R104, c[0x0][0x168], 0x1 ;  /* 0x00005a0068887a11 */ /* 0x000fe400078208ff */
[----:B------:R-:W-:Y:S02]  /*2e20*/  LEA R20, P0, R0, c[0x0][0x168], 0x1 ;  /* 0x00005a0000147a11 */ /* 0x000fe400078008ff */
[----:B------:R-:W-:Y:S02]  /*2e30*/  LEA.HI.X R137, R104, c[0x0][0x16c], R103, 0x1, P1 ;  /* 0x00005b0068897a11 */ /* 0x000fe400008f0c67 */
[----:B------:R-:W-:-:S03]  /*2e40*/  LEA.HI.X R21, R0, c[0x0][0x16c], R5, 0x1, P0 ;  /* 0x00005b0000157a11 */ /* 0x000fc600000f0c05 */
        /* <DEDUP_REMOVED lines=9> */
[----:B------:R-:W0:Y:S02]  /*2ee0*/  LDGDEPBAR ;  /* 0x00000000000079af */ /* 0x000e240000000000 */
.L_x_4844:
        /* <DEDUP_REMOVED lines=55> */
[----:B------:R-:W2:Y:S01]  /*3260*/  MUFU.EX2 R89, R89 ;  /* 0x0000005900597308 */ /* 0x000ea20000000800 */
[--C-:B------:R-:W-:Y:S02]  /*3270*/  FFMA.FTZ R98, R93, c[0x0][0x23c], -R112.reuse ;  /* 0x00008f005d627a23 */ /* 0x100fe40000010870 */
[--C-:B------:R-:W-:Y:S02]  /*3280*/  FFMA.FTZ R97, R95, c[0x0][0x23c], -R112.reuse ;  /* 0x00008f005f617a23 */ /* 0x100fe40000010870 */
[----:B------:R-:W-:Y:S01]  /*3290*/  FFMA.FTZ R93, R99, c[0x0][0x23c], -R112 ;  /* 0x00008f00635d7a23 */ /* 0x000fe20000010870 */
[----:B-1----:R-:W-:-:S02]  /*32a0*/  FMNMX.FTZ R0, R5, R0, !PT ;  /* 0x0000000005007209 */ /* 0x002fc40007810000 */
[----:B------:R-:W-:Y:S01]  /*32b0*/  MUFU.EX2 R88, R88 ;  /* 0x0000005800587308 */ /* 0x000fe20000000800 */
[--C-:B------:R-:W-:Y:S01]  /*32c0*/  FFMA.FTZ R96, R96, c[0x0][0x23c], -R112.reuse ;  /* 0x00008f0060607a23 */ /* 0x100fe20000010870 */
[C---:B------:R-:W-:Y:S01]  /*32d0*/  FSETP.NEU.FTZ.AND P0, PT, R0.reuse, -INF , PT ;  /* 0xff8000000000780b */ /* 0x040fe20003f1d000 */
[----:B------:R-:W-:Y:S02]  /*32e0*/  FMUL.FTZ R35, R0, c[0x0][0x23c] ;  /* 0x00008f0000237a20 */ /* 0x000fe40000410000 */
        /* <DEDUP_REMOVED lines=10> */
[--C-:B------:R-:W-:Y:S01]  /*3390*/  FFMA.FTZ R29, R14, c[0x0][0x23c], -R35.reuse ;  /* 0x00008f000e1d7a23 */ /* 0x100fe20000010823 */
[----:B------:R-:W-:Y:S01]  /*33a0*/  LDSM.16.MT88.4 R16, [R118+0x7400] ;  /* 0x007400007610783b */ /* 0x000fe20000004200 */
[----:B------:R-:W-:-:S02]  /*33b0*/  FFMA.FTZ R28, R10, c[0x0][0x23c], -R35 ;  /* 0x00008f000a1c7a23 */ /* 0x000fc40000010823 */
[--C-:B------:R-:W-:Y:S02]  /*33c0*/  FFMA.FTZ R3, R8, c[0x0][0x23c], -R35.reuse ;  /* 0x00008f0008037a23 */ /* 0x100fe40000010823 */
[----:B------:R-:W-:Y:S01]  /*33d0*/  LDSM.16.MT88.4 R8, [R116+0x6400] ;  /* 0x006400007408783b */ /* 0x000fe20000004200 */
[----:B------:R-:W-:Y:S01]  /*33e0*/  MUFU.EX2 R34, R34 ;  /* 0x0000002200227308 */ /* 0x000fe20000000800 */
[----:B-1----:R-:W-:Y:S01]  /*33f0*/  F2FP.PACK_AB R82, R27, R88 ;  /* 0x000000581b52723e */ /* 0x002fe200000000ff */
[--C-:B------:R-:W-:Y:S02]  /*3400*/  FFMA.FTZ R26, R62, c[0x0][0x23c], -R35.reuse ;  /* 0x00008f003e1a7a23 */ /* 0x100fe40000010823 */
[--C-:B------:R-:W-:Y:S02]  /*3410*/  FFMA.FTZ R23, R12, c[0x0][0x23c], -R35.reuse ;  /* 0x00008f000c177a23 */ /* 0x100fe40000010823 */
[--C-:B------:R-:W-:Y:S01]  /*3420*/  FFMA.FTZ R24, R58, c[0x0][0x23c], -R35.reuse ;  /* 0x00008f003a187a23 */ /* 0x100fe20000010823 */
[----:B------:R-:W-:Y:S01]  /*3430*/  LDSM.16.MT88.4 R12, [R118+0x6400] ;  /* 0x00640000760c783b */ /* 0x000fe20000004200 */
[----:B------:R-:W1:Y:S01]  /*3440*/  MUFU.EX2 R91, R91 ;  /* 0x0000005b005b7308 */ /* 0x000e620000000800 */
[----:B------:R-:W-:-:S02]  /*3450*/  FFMA.FTZ R99, R94, c[0x0][0x23c], -R35 ;  /* 0x00008f005e637a23 */ /* 0x000fc40000010823 */
[----:B------:R-:W2:Y:S01]  /*3460*/  LDSM.16.MT88.4 R56, [R118+0x7000] ;  /* 0x007000007638783b */ /* 0x000ea20000004200 */
[--C-:B------:R-:W-:Y:S02]  /*3470*/  FFMA.FTZ R95, R92, c[0x0][0x23c], -R35.reuse ;  /* 0x00008f005c5f7a23 */ /* 0x100fe40000010823 */
[--C-:B------:R-:W-:Y:S02]  /*3480*/  FFMA.FTZ R94, R106, c[0x0][0x23c], -R35.reuse ;  /* 0x00008f006a5e7a23 */ /* 0x100fe40000010823 */
[----:B------:R-:W-:Y:S01]  /*3490*/  MUFU.EX2 R29, R29 ;  /* 0x0000001d001d7308 */ /* 0x000fe20000000800 */
[--C-:B------:R-:W-:Y:S02]  /*34a0*/  FFMA.FTZ R92, R108, c[0x0][0x23c], -R35.reuse ;  /* 0x00008f006c5c7a23 */ /* 0x100fe40000010823 */
[--C-:B------:R-:W-:Y:S02]  /*34b0*/  FFMA.FTZ R30, R30, c[0x0][0x23c], -R35.reuse ;  /* 0x00008f001e1e7a23 */ /* 0x100fe40000010823 */
[----:B------:R-:W-:-:S02]  /*34c0*/  FFMA.FTZ R31, R31, c[0x0][0x23c], -R35 ;  /* 0x00008f001f1f7a23 */ /* 0x000fc40000010823 */
[--C-:B------:R-:W-:Y:S01]  /*34d0*/  FFMA.FTZ R33, R33, c[0x0][0x23c], -R35.reuse ;  /* 0x00008f0021217a23 */ /* 0x100fe20000010823 */
[----:B------:R-:W3:Y:S01]  /*34e0*/  MUFU.EX2 R28, R28 ;  /* 0x0000001c001c7308 */ /* 0x000ee20000000800 */
[----:B-1----:R-:W-:Y:S01]  /*34f0*/  F2FP.PACK_AB R81, R91, R34 ;  /* 0x000000225b51723e */ /* 0x002fe200000000ff */
[----:B------:R-:W-:Y:S02]  /*3500*/  FFMA.FTZ R138, R32, c[0x0][0x23c], -R35 ;  /* 0x00008f00208a7a23 */ /* 0x000fe40000010823 */
[----:B------:R-:W-:Y:S02]  /*3510*/  FFMA.FTZ R107, R107, c[0x0][0x23c], -R112 ;  /* 0x00008f006b6b7a23 */ /* 0x000fe40000010870 */
[----:B------:R-:W-:Y:S02]  /*3520*/  FADD.FTZ R89, R90, R89 ;  /* 0x000000595a597221 */ /* 0x000fe40000010000 */
[----:B------:R-:W1:Y:S01]  /*3530*/  MUFU.EX2 R22, R22 ;  /* 0x0000001600167308 */ /* 0x000e620000000800 */
[----:B------:R-:W-:-:S02]  /*3540*/  FADD.FTZ R34, R34, R91 ;  /* 0x0000005b22227221 */ /* 0x000fc40000010000 */
[----:B------:R-:W-:-:S04]  /*3550*/  FADD.FTZ R88, R88, R89 ;  /* 0x0000005958587221 */ /* 0x000fc80000010000 */
[----:B------:R-:W-:Y:S01]  /*3560*/  FADD.FTZ R88, R27, R88 ;  /* 0x000000581b587221 */ /* 0x000fe20000010000 */
[----:B---3--:R-:W-:Y:S01]  /*3570*/  F2FP.PACK_AB R83, R28, R29 ;  /* 0x0000001d1c53723e */ /* 0x008fe200000000ff */
[----:B------:R-:W-:Y:S01]  /*3580*/  MUFU.EX2 R21, R21 ;  /* 0x0000001500157308 */ /* 0x000fe20000000800 */
[----:B------:R-:W-:-:S04]  /*3590*/  FADD.FTZ R29, R29, R34 ;  /* 0x000000221d1d7221 */ /* 0x000fc80000010000 */
[----:B------:R-:W-:Y:S01]  /*35a0*/  FADD.FTZ R27, R28, R29 ;  /* 0x0000001d1c1b7221 */ /* 0x000fe20000010000 */
[----:B------:R-:W-:Y:S01]  /*35b0*/  HMMA.16816.F32 R44, R80, R48, RZ ;  /* 0x00000030502c723c */ /* 0x000fe200000018ff */
        /* <DEDUP_REMOVED lines=8> */
[----:B-1----:R-:W-:Y:S01]  /*3640*/  F2FP.PACK_AB R6, R20, R21 ;  /* 0x000000151406723e */ /* 0x002fe200000000ff */
[----:B------:R-:W-:-:S04]  /*3650*/  FADD.FTZ R21, R21, R22 ;  /* 0x0000001615157221 */ /* 0x000fc80000010000 */
[C---:B------:R-:W-:Y:S01]  /*3660*/  HMMA.16816.F32 R64, R80.reuse, R66, RZ ;  /* 0x000000425040723c */ /* 0x040fe200000018ff */
[----:B------:R-:W-:Y:S01]  /*3670*/  FADD.FTZ R21, R20, R21 ;  /* 0x0000001514157221 */ /* 0x000fe20000010000 */
[----:B------:R-:W-:Y:S06]  /*3680*/  MUFU.EX2 R24, R24 ;  /* 0x0000001800187308 */ /* 0x000fec0000000800 */
[----:B------:R-:W-:Y:S02]  /*3690*/  HMMA.16816.F32 R36, R80, R40, RZ ;  /* 0x000000285024723c */ /* 0x000fe400000018ff */
[----:B------:R-:W1:Y:S01]  /*36a0*/  MUFU.EX2 R3, R3 ;  /* 0x0000000300037308 */ /* 0x000e620000000800 */
[----:B---3--:R-:W-:Y:S01]  /*36b0*/  F2FP.PACK_AB R5, R23, R26 ;  /* 0x0000001a1705723e */ /* 0x008fe200000000ff */
[----:B------:R-:W-:-:S04]  /*36c0*/  FADD.FTZ R26, R26, R27 ;  /* 0x0000001b1a1a7221 */ /* 0x000fc80000010000 */
[C---:B--2---:R-:W-:Y:S01]  /*36d0*/  HMMA.16816.F32 R52, R80.reuse, R56, RZ ;  /* 0x000000385034723c */ /* 0x044fe200000018ff */
[----:B------:R-:W-:Y:S01]  /*36e0*/  FADD.FTZ R23, R23, R26 ;  /* 0x0000001a17177221 */ /* 0x000fe20000010000 */
[----:B------:R-:W-:Y:S06]  /*36f0*/  MUFU.EX2 R98, R98 ;  /* 0x0000006200627308 */ /* 0x000fec0000000800 */
[----:B------:R-:W-:Y:S01]  /*3700*/  HMMA.16816.F32 R68, R80, R72, RZ ;  /* 0x000000485044723c */ /* 0x000fe200000018ff */
[----:B-1----:R-:W-:Y:S01]  /*3710*/  F2FP.PACK_AB R7, R3, R24 ;  /* 0x000000180307723e */ /* 0x002fe200000000ff */
        /* <DEDUP_REMOVED lines=20> */
[----:B------:R-:W1:Y:S06]  /*3860*/  MUFU.EX2 R106, R107 ;  /* 0x0000006b006a7308 */ /* 0x000e6c0000000800 */
[C---:B--2---:R-:W-:Y:S02]  /*3870*/  HMMA.16816.F32 R60, R4.reuse, R8, R60 ;  /* 0x00000008043c723c */ /* 0x044fe4000000183c */
[----:B------:R-:W-:Y:S06]  /*3880*/  MUFU.EX2 R109, R109 ;  /* 0x0000006d006d7308 */ /* 0x000fec0000000800 */
[C---:B------:R-:W-:Y:S01]  /*3890*/  HMMA.16816.F32 R64, R4.reuse, R10, R64 ;  /* 0x0000000a0440723c */ /* 0x040fe20000001840 */
[----:B------:R-:W2:Y:S01]  /*38a0*/  LDSM.16.MT88.4 R8, [R116+0x8000] ;  /* 0x008000007408783b */ /* 0x000ea20000004200 */
        /* <DEDUP_REMOVED lines=9> */
[----:B------:R-:W1:Y:S01]  /*3940*/  MUFU.EX2 R138, R138 ;  /* 0x0000008a008a7308 */ /* 0x000e620000000800 */
[C---:B--2---:R-:W-:Y:S08]  /*3950*/  HMMA.16816.F32 R76, R80.reuse, R8, RZ ;  /* 0x00000008504c723c */ /* 0x044ff000000018ff */
[----:B------:R-:W-:Y:S01]  /*3960*/  HMMA.16816.F32 R80, R80, R10, RZ ;  /* 0x0000000a5050723c */ /* 0x000fe200000018ff */
[----:B------:R-:W2:Y:S11]  /*3970*/  LDSM.16.MT88.4 R8, [R116+0x8400] ;  /* 0x008400007408783b */ /* 0x000eb60000004200 */
[----:B------:R-:W-:Y:S04]  /*3980*/  @!UPT UIADD3 URZ, URZ, URZ, URZ ;  /* 0x0000003f3f3ff290 */ /* 0x000fe8000fffe03f */
[C---:B--2---:R-:W-:Y:S08]  /*3990*/  HMMA.16816.F32 R76, R4.reuse, R8, R76 ;  /* 0x00000008044c723c */ /* 0x044ff0000000184c */
[----:B------:R-:W-:Y:S01]  /*39a0*/  HMMA.16816.F32 R80, R4, R10, R80 ;  /* 0x0000000a0450723c */ /* 0x000fe20000001850 */
[----:B------:R-:W2:Y:S06]  /*39b0*/  LDSM.16.MT88.4 R8, [R118+0x6800] ;  /* 0x006800007608783b */ /* 0x000eac0000004200 */
[----:B-1----:R-:W-:Y:S01]  /*39c0*/  F2FP.PACK_AB R4, R97, R98 ;  /* 0x000000626104723e */ /* 0x002fe200000000ff */
[----:B------:R-:W-:Y:S01]  /*39d0*/  FADD.FTZ R98, R98, R21 ;  /* 0x0000001562627221 */ /* 0x000fe20000010000 */
[----:B---3--:R-:W-:Y:S01]  /*39e0*/  F2FP.PACK_AB R5, R94, R99 ;  /* 0x000000635e05723e */ /* 0x008fe200000000ff */
[----:B------:R-:W-:Y:S01]  /*39f0*/  FADD.FTZ R99, R99, R24 ;  /* 0x0000001863637221 */ /* 0x000fe20000010000 */
[----:B------:R-:W-:Y:S01]  /*3a00*/  F2FP.PACK_AB R6, R93, R96 ;  /* 0x000000605d06723e */ /* 0x000fe200000000ff */
[----:B------:R-:W-:Y:S01]  /*3a10*/  FADD.FTZ R97, R97, R98 ;  /* 0x0000006261617221 */ /* 0x000fe20000010000 */
[----:B----4-:R-:W-:Y:S01]  /*3a20*/  F2FP.PACK_AB R7, R92, R95 ;  /* 0x0000005f5c07723e */ /* 0x010fe200000000ff */
[----:B------:R-:W-:-:S02]  /*3a30*/  FADD.FTZ R94, R94, R99 ;  /* 0x000000635e5e7221 */ /* 0x000fc40000010000 */
[----:B------:R-:W-:Y:S02]  /*3a40*/  FADD.FTZ R96, R96, R97 ;  /* 0x0000006160607221 */ /* 0x000fe40000010000 */
[----:B------:R-:W-:Y:S02]  /*3a50*/  FADD.FTZ R95, R95, R94 ;  /* 0x0000005e5f5f7221 */ /* 0x000fe40000010000 */
[----:B------:R-:W-:Y:S02]  /*3a60*/  FADD.FTZ R96, R93, R96 ;  /* 0x000000605d607221 */ /* 0x000fe40000010000 */
        /* <DEDUP_REMOVED lines=21> */
[C---:B-----5:R-:W-:Y:S01]  /*3bc0*/  F2FP.PACK_AB R5, R31.reuse, R30 ;  /* 0x0000001e1f05723e */ /* 0x060fe200000000ff */
        /* <DEDUP_REMOVED lines=72> */
[----:B------:R-:W-:-:S04]  /*4050*/  IMAD.MOV.U32 R6, RZ, RZ, 0x40 ;  /* 0x00000040ff067424 */ /* 0x000fc800078e00ff */
[----:B------:R-:W-:-:S04]  /*4060*/  IMAD R6, R3, c[0x0][0x2d0], -R6 ;  /* 0x0000b40003067a24 */ /* 0x000fc800078e0a06 */
        /* <DEDUP_REMOVED lines=12> */
.L_x_4848:
[----:B------:R-:W-:-:S05]  /*4130*/  IMAD.MOV.U32 R6, RZ, RZ, c[0x0][0x1a0] ;  /* 0x00006800ff067624 */ /* 0x000fca00078e00ff */
[----:B------:R-:W-:-:S04]  /*4140*/  LEA R6, -R6, RZ, 0x6 ;  /* 0x000000ff06067211 */ /* 0x000fc800078e31ff */
[----:B------:R-:W-:Y:S02]  /*4150*/  SHF.R.S32.HI R5, RZ, 0x1f, R6 ;  /* 0x0000001fff057819 */ /* 0x000fe40000011406 */
.L_x_4849:
[----:B------:R-:W-:Y:S01]  /*4160*/  IMAD.MOV.U32 R3, RZ, RZ, c[0x0][0x1a0] ;  /* 0x00006800ff037624 */ /* 0x000fe200078e00ff */
[C---:B------:R-:W-:Y:S01]  /*4170*/  LEA R132, P3, R6.reuse, R132, 0x1 ;  /* 0x0000008406847211 */ /* 0x040fe200078608ff */
[----:B------:R-:W-:Y:S01]  /*4180*/  IMAD.MOV.U32 R4, RZ, RZ, c[0x0][0x1a4] ;  /* 0x00006900ff047624 */ /* 0x000fe200078e00ff */
[C---:B------:R-:W-:Y:S02]  /*4190*/  IADD3 R8, P2, R6.reuse, R86, RZ ;  /* 0x0000005606087210 */ /* 0x040fe40007f5e0ff */
[----:B------:R-:W-:Y:S02]  /*41a0*/  LEA R7, P1, R3, R6, 0x5 ;  /* 0x0000000603077211 */ /* 0x000fe400078228ff */
[----:B------:R-:W-:Y:S02]  /*41b0*/  LEA.HI.X R133, R6, R133, R5, 0x1, P3 ;  /* 0x0000008506857211 */ /* 0x000fe400018f0c05 */
[----:B------:R-:W-:Y:S02]  /*41c0*/  IADD3 R86, P0, R7, R86, RZ ;  /* 0x0000005607567210 */ /* 0x000fe40007f1e0ff */
[----:B------:R-:W-:Y:S01]  /*41d0*/  LEA.HI.X R7, R3, R5, R4, 0x5, P1 ;  /* 0x0000000503077211 */ /* 0x000fe200008f2c04 */
[--C-:B------:R-:W-:Y:S01]  /*41e0*/  IMAD.X R5, R5, 0x1, R84.reuse, P2 ;  /* 0x0000000105057824 */ /* 0x100fe200010e0654 */
[----:B------:R-:W-:Y:S01]  /*41f0*/  LEA R10, P1, R8, c[0x0][0x170], 0x1 ;  /* 0x00005c00080a7a11 */ /* 0x000fe200078208ff */
[----:B------:R-:W-:Y:S01]  /*4200*/  @!PT LDS RZ, [RZ] ;  /* 0x00000000fffff984 */ /* 0x000fe20000000800 */
[----:B------:R-:W-:Y:S01]  /*4210*/  @!PT LDS RZ, [RZ] ;  /* 0x00000000fffff984 */ /* 0x000fe20000000800 */
[----:B------:R-:W-:Y:S01]  /*4220*/  @!PT LDS RZ, [RZ] ;  /* 0x00000000fffff984 */ /* 0x000fe20000000800 */
[----:B------:R1:W-:Y:S01]  /*4230*/  LDGSTS.E.BYPASS.LTC128B.128 [R125+0x6000], [R132.64] ;  /* 0x06000000847d7fae */ /* 0x0003e2000b901d48 */
[----:B------:R-:W-:Y:S01]  /*4240*/  LEA R16, P2, R3, R132, 0x6 ;  /* 0x0000008403107211 */ /* 0x000fe200078430ff */
[----:B------:R-:W-:Y:S01]  /*4250*/  IMAD.X R7, R7, 0x1, R84, P0 ;  /* 0x0000000107077824 */ /* 0x000fe200000e0654 */
[----:B------:R-:W-:-:S02]  /*4260*/  LEA R18, P0, R86, c[0x0][0x170], 0x1 ;  /* 0x00005c0056127a11 */ /* 0x000fc400078008ff */
[----:B------:R-:W-:Y:S02]  /*4270*/  LEA.HI.X R11, R8, c[0x0][0x174], R5, 0x1, P1 ;  /* 0x00005d00080b7a11 */ /* 0x000fe400008f0c05 */
[----:B------:R-:W-:Y:S02]  /*4280*/  LEA.HI.X R17, R3, R133, R4, 0x6, P2 ;  /* 0x0000008503117211 */ /* 0x000fe400010f3404 */
[----:B------:R-:W-:Y:S01]  /*4290*/  LEA.HI.X R19, R86, c[0x0][0x174], R7, 0x1, P0 ;  /* 0x00005d0056137a11 */ /* 0x000fe200000f0c07 */
[----:B------:R2:W-:Y:S01]  /*42a0*/  LDGSTS.E.BYPASS.LTC128B.128 [R125+0x7000], [R10.64+0x40] ;  /* 0x070000400a7d7fae */ /* 0x0005e2000b901d48 */
[----:B------:R-:W-:-:S03]  /*42b0*/  ISETP.GE.AND P0, PT, R100, 0x3, PT ;  /* 0x000000036400780c */ /* 0x000fc60003f06270 */
[----:B------:R2:W-:Y:S04]  /*42c0*/  LDGSTS.E.BYPASS.LTC128B.128 [R125+0x8000], [R10.64+0x80] ;  /* 0x080000800a7d7fae */ /* 0x0005e8000b901d48 */
[----:B------:R3:W-:Y:S04]  /*42d0*/  LDGSTS.E.BYPASS.LTC128B.128 [R125+0x6800], [R16.64] ;  /* 0x06800000107d7fae */ /* 0x0007e8000b901d48 */
[----:B------:R3:W-:Y:S04]  /*42e0*/  LDGSTS.E.BYPASS.LTC128B.128 [R125+0x7800], [R18.64+0x40] ;  /* 0x07800040127d7fae */ /* 0x0007e8000b901d48 */
[----:B------:R3:W-:Y:S04]  /*42f0*/  LDGSTS.E.BYPASS.LTC128B.128 [R125+0x8800], [R18.64+0x80] ;  /* 0x08800080127d7fae */ /* 0x0007e8000b901d48 */
[----:B------:R-:W-:Y:S04]  /*4300*/  LDSM.16.M88.4 R4, [R121] ;  /* 0x000000007904783b */ /* 0x000fe80000000200 */
[----:B------:R-:W4:Y:S04]  /*4310*/  LDSM.16.M88.4 R20, [R120+0x3400] ;  /* 0x003400007814783b */ /* 0x000f280000000200 */
[----:B------:R-:W5:Y:S04]  /*4320*/  LDSM.16.M88.4 R28, [R120+0x3000] ;  /* 0x00300000781c783b */ /* 0x000f680000000200 */
[----:B------:R-:W3:Y:S04]  /*4330*/  LDSM.16.M88.4 R12, [R120+0x3800] ;  /* 0x00380000780c783b */ /* 0x000ee80000000200 */
[----:B------:R-:W2:Y:S04]  /*4340*/  LDSM.16.M88.4 R92, [R120+0x3c00] ;  /* 0x003c0000785c783b */ /* 0x000ea80000000200 */
[----:B------:R-:W-:Y:S04]  /*4350*/  LDSM.16.M88.4 R84, [R119] ;  /* 0x000000007754783b */ /* 0x000fe80000000200 */
[----:B------:R-:W1:Y:S04]  /*4360*/  LDSM.16.M88.4 R88, [R117+0x3400] ;  /* 0x003400007558783b */ /* 0x000e680000000200 */
[----:B------:R-:W1:Y:S04]  /*4370*/  LDSM.16.M88.4 R96, [R117+0x3000] ;  /* 0x003000007560783b */ /* 0x000e680000000200 */
[----:B------:R-:W2:Y:S04]  /*4380*/  S2R R3, SR_TID.X ;  /* 0x0000000000037919 */ /* 0x000ea80000002100 */
[----:B------:R-:W0:Y:S01]  /*4390*/  LDGDEPBAR ;  /* 0x00000000000079af */ /* 0x000e220000000000 */
[C---:B----4-:R-:W-:Y:S08]  /*43a0*/  HMMA.16816.F32 R24, R4.reuse, R20, RZ ;  /* 0x000000140418723c */ /* 0x050ff000000018ff */
[----:B------:R-:W-:Y:S01]  /*43b0*/  HMMA.16816.F32 R20, R4, R22, RZ ;  /* 0x000000160414723c */ /* 0x000fe200000018ff */
[----:B--2---:R-:W-:-:S07]  /*43c0*/  IMAD.SHL.U32 R3, R3, 0x2, RZ ;  /* 0x0000000203037824 */ /* 0x004fce00078e00ff */
[----:B-----5:R-:W-:Y:S01]  /*43d0*/  HMMA.16816.F32 R32, R4, R28, RZ ;  /* 0x0000001c0420723c */ /* 0x020fe200000018ff */
[----:B------:R-:W-:-:S05]  /*43e0*/  LOP3.LUT R3, R3, 0x6, RZ, 0xc0, !PT ;  /* 0x0000000603037812 */ /* 0x000fca00078ec0ff */
[----:B------:R-:W-:Y:S02]  /*43f0*/  IMAD R3, R124, 0x40, R3 ;  /* 0x000000407c037824 */ /* 0x000fe400078e0203 */
[C---:B---3--:R-:W-:Y:S08]  /*4400*/  HMMA.16816.F32 R16, R4.reuse, R12, RZ ;  /* 0x0000000c0410723c */ /* 0x048ff000000018ff */
        /* <DEDUP_REMOVED lines=70> */
[C---:B------:R-:W-:Y:S01]  /*4870*/  IADD3 R84, R3.reuse, 0x9, RZ ;  /* 0x0000000903547810 */ /* 0x040fe20007ffe0ff */
[C---:B--2---:R-:W-:Y:S01]  /*4880*/  HMMA.16816.F32 R16, R92.reuse, R88, R16 ;  /* 0x000000585c10723c */ /* 0x044fe20000001810 */
[----:B------:R-:W-:Y:S02]  /*4890*/  IADD3 R87, R3, 0x10, RZ ;  /* 0x0000001003577810 */ /* 0x000fe40007ffe0ff */
[----:B------:R-:W-:Y:S02]  /*48a0*/  FSEL R86, R33, -INF , !P4 ;  /* 0xff80000021567808 */ /* 0x000fe40006000000 */
[-C--:B------:R-:W-:Y:S02]  /*48b0*/  ISETP.GE.AND P3, PT, R85, R102.reuse, PT ;  /* 0x000000665500720c */ /* 0x080fe40003f66270 */
[C---:B------:R-:W-:Y:S01]  /*48c0*/  ISETP.GE.AND P2, PT, R84.reuse, R102, PT ;  /* 0x000000665400720c */ /* 0x040fe20003f46270 */
[----:B------:R-:W-:Y:S01]  /*48d0*/  HMMA.16816.F32 R12, R92, R90, R12 ;  /* 0x0000005a5c0c723c */ /* 0x000fe2000000180c */
[----:B------:R-:W-:-:S02]  /*48e0*/  ISETP.GE.AND P4, PT, R84, R101, PT ;  /* 0x000000655400720c */ /* 0x000fc40003f86270 */
[-C--:B------:R-:W-:Y:S02]  /*48f0*/  ISETP.GE.AND P5, PT, R85, R101.reuse, PT ;  /* 0x000000655500720c */ /* 0x080fe40003fa6270 */
[----:B------:R-:W-:Y:S02]  /*4900*/  FSEL R84, R35, -INF , !P1 ;  /* 0xff80000023547808 */ /* 0x000fe40004800000 */
[----:B------:R-:W-:Y:S02]  /*4910*/  IADD3 R85, R3, 0x11, RZ ;  /* 0x0000001103557810 */ /* 0x000fe40007ffe0ff */
[C---:B------:R-:W-:Y:S02]  /*4920*/  ISETP.GE.AND P1, PT, R87.reuse, R102, PT ;  /* 0x000000665700720c */ /* 0x040fe40003f26270 */
        /* <DEDUP_REMOVED lines=9> */
[----:B------:R-:W-:Y:S02]  /*49c0*/  IADD3 R24, R3, 0x20, RZ ;  /* 0x0000002003187810 */ /* 0x000fe40007ffe0ff */
[----:B------:R-:W-:Y:S02]  /*49d0*/  FSEL R28, R31, -INF , !P4 ;  /* 0xff8000001f1c7808 */ /* 0x000fe40006000000 */
[----:B------:R-:W-:Y:S02]  /*49e0*/  FSEL R148, R26, -INF , !P3 ;  /* 0xff8000001a947808 */ /* 0x000fe40005800000 */
[C---:B------:R-:W-:Y:S02]  /*49f0*/  ISETP.GE.AND P4, PT, R33.reuse, R102, PT ;  /* 0x000000662100720c */ /* 0x040fe40003f86270 */
[----:B------:R-:W-:-:S02]  /*4a00*/  ISETP.GE.AND P1, PT, R33, R101, PT ;  /* 0x000000652100720c */ /* 0x000fc40003f26270 */
[-C--:B------:R-:W-:Y:S02]  /*4a10*/  ISETP.GE.AND P3, PT, R29, R102.reuse, PT ;  /* 0x000000661d00720c */ /* 0x080fe40003f66270 */
[----:B------:R-:W-:Y:S02]  /*4a20*/  FSEL R158, R25, -INF , !P5 ;  /* 0xff800000199e7808 */ /* 0x000fe40006800000 */
[----:B------:R-:W-:Y:S02]  /*4a30*/  FSEL R140, R27, -INF , !P2 ;  /* 0xff8000001b8c7808 */ /* 0x000fe40005000000 */
[----:B------:R-:W-:Y:S02]  /*4a40*/  IADD3 R25, R3, 0x21, RZ ;  /* 0x0000002103197810 */ /* 0x000fe40007ffe0ff */
[----:B------:R-:W-:Y:S02]  /*4a50*/  ISETP.GE.AND P2, PT, R24, R102, PT ;  /* 0x000000661800720c */ /* 0x000fe40003f46270 */
[----:B------:R-:W-:-:S02]  /*4a60*/  FSEL R160, R20, -INF , !P4 ;  /* 0xff80000014a07808 */ /* 0x000fc40006000000 */
        /* <DEDUP_REMOVED lines=18> */
[----:B------:R-:W-:Y:S02]  /*4b90*/  ISETP.GE.AND P3, PT, R16, R102, PT ;  /* 0x000000661000720c */ /* 0x000fe40003f66270 */
[----:B------:R-:W-:Y:S02]  /*4ba0*/  IADD3 R17, R3, 0x31, RZ ;  /* 0x0000003103117810 */ /* 0x000fe40007ffe0ff */
[----:B------:R-:W-:Y:S02]  /*4bb0*/  FSEL R150, R12, -INF , !P5 ;  /* 0xff8000000c967808 */ /* 0x000fe40006800000 */
[----:B------:R-:W-:Y:S02]  /*4bc0*/  FSEL R112, R14, -INF , !P2 ;  /* 0xff8000000e707808 */ /* 0x000fe40005000000 */
[----:B------:R-:W-:Y:S02]  /*4bd0*/  FSEL R144, R13, -INF , !P4 ;  /* 0xff8000000d907808 */ /* 0x000fe40006000000 */
[----:B------:R-:W-:-:S02]  /*4be0*/  FSEL R114, R15, -INF , !P1 ;  /* 0xff8000000f727808 */ /* 0x000fc40004800000 */
[----:B------:R-:W-:Y:S02]  /*4bf0*/  FSEL R105, R8, -INF , !P3 ;  /* 0xff80000008697808 */ /* 0x000fe40005800000 */
[-C--:B------:R-:W-:Y:S02]  /*4c00*/  ISETP.GE.AND P5, PT, R16, R101.reuse, PT ;  /* 0x000000651000720c */ /* 0x080fe40003fa6270 */
[CC--:B------:R-:W-:Y:S02]  /*4c10*/  ISETP.GE.AND P2, PT, R17.reuse, R102.reuse, PT ;  /* 0x000000661100720c */ /* 0x0c0fe40003f46270 */
[----:B------:R-:W-:Y:S02]  /*4c20*/  ISETP.GE.AND P4, PT, R17, R101, PT ;  /* 0x000000651100720c */ /* 0x000fe40003f86270 */
[C---:B------:R-:W-:Y:S02]  /*4c30*/  ISETP.GE.AND P1, PT, R3.reuse, R102, PT ;  /* 0x000000660300720c */ /* 0x040fe40003f26270 */
[----:B------:R-:W-:-:S02]  /*4c40*/  IADD3 R12, R3, 0x38, RZ ;  /* 0x00000038030c7810 */ /* 0x000fc40007ffe0ff */
[C---:B------:R-:W-:Y:S02]  /*4c50*/  ISETP.GE.AND P3, PT, R3.reuse, R101, PT ;  /* 0x000000650300720c */ /* 0x040fe40003f66270 */
        /* <DEDUP_REMOVED lines=10> */
[----:B------:R-:W-:-:S02]  /*4d00*/  FSEL R107, R4, -INF , !P5 ;  /* 0xff800000046b7808 */ /* 0x000fc40006800000 */
[----:B------:R-:W-:Y:S02]  /*4d10*/  FSEL R95, R6, -INF , !P2 ;  /* 0xff800000065f7808 */ /* 0x000fe40005000000 */
[----:B------:R-:W-:Y:S02]  /*4d20*/  FSEL R102, R5, -INF , !P4 ;  /* 0xff80000005667808 */ /* 0x000fe40006000000 */
[----:B------:R-:W-:Y:S01]  /*4d30*/  FSEL R98, R7, -INF , !P1 ;  /* 0xff80000007627808 */ /* 0x000fe20004800000 */
[----:B------:R-:W-:Y:S05]  /*4d40*/  @!P0 BRA `(.L_x_4850) ;  /* 0x0000054000008947 */ /* 0x000fea0003800000 */
[----:B------:R-:W-:Y:S01]  /*4d50*/  MOV R4, c[0x0][0x198] ;  /* 0x0000660000047a02 */ /* 0x000fe20000000f00 */
        /* <DEDUP_REMOVED lines=11> */
[----:B-1----:R-:W1:Y:S01]  /*4e10*/  MUFU.RCP R12, R6 ;  /* 0x00000006000c7308 */ /* 0x002e620000001000 */
[----:B------:R-:W-:Y:S02]  /*4e20*/  LOP3.LUT R5, RZ, c[0x0][0x2d0], RZ, 0x33, !PT ;  /* 0x0000b400ff057a12 */ /* 0x000fe400078e33ff */
[----:B-1----:R-:W-:-:S05]  /*4e30*/  IADD3 R12, R12, 0xffffffe, RZ ;  /* 0x0ffffffe0c0c7810 */ /* 0x002fca0007ffe0ff */
        /* <DEDUP_REMOVED lines=31> */
[----:B------:R-:W-:-:S04]  /*5030*/  IMAD.MOV.U32 R6, RZ, RZ, 0x40 ;  /* 0x00000040ff067424 */ /* 0x000fc800078e00ff */
[----:B------:R-:W-:-:S05]  /*5040*/  IMAD R6, R3, c[0x0][0x2d0], -R6 ;  /* 0x0000b40003067a24 */ /* 0x000fca00078e0a06 */
        /* <DEDUP_REMOVED lines=13> */
.L_x_4851:
[----:B------:R-:W-:-:S04]  /*5120*/  LEA R5, -R4, RZ, 0x6 ;  /* 0x000000ff04057211 */ /* 0x000fc800078e31ff */
[----:B------:R-:W-:Y:S02]  /*5130*/  SHF.R.S32.HI R6, RZ, 0x1f, R5 ;  /* 0x0000001fff067819 */ /* 0x000fe40000011405 */
.L_x_4852:
[----:B------:R-:W-:Y:S01]  /*5140*/  IMAD.MOV.U32 R3, RZ, RZ, c[0x0][0x19c] ;  /* 0x00006700ff037624 */ /* 0x000fe200078e00ff */
[-C--:B------:R-:W-:Y:S02]  /*5150*/  LEA R7, P1, R4, R5.reuse, 0x5 ;  /* 0x0000000504077211 */ /* 0x080fe400078228ff */
[C---:B------:R-:W-:Y:S02]  /*5160*/  IADD3 R5, P2, R104.reuse, R5, RZ ;  /* 0x0000000568057210 */ /* 0x040fe40007f5e0ff */
[----:B------:R-:W-:Y:S02]  /*5170*/  IADD3 R7, P0, R104, R7, RZ ;  /* 0x0000000768077210 */ /* 0x000fe40007f1e0ff */
[----:B------:R-:W-:Y:S01]  /*5180*/  LEA.HI.X R4, R4, R6, R3, 0x5, P1 ;  /* 0x0000000604047211 */ /* 0x000fe200008f2c03 */
[----:B------:R-:W-:Y:S01]  /*5190*/  IMAD.X R6, R103, 0x1, R6, P2 ;  /* 0x0000000167067824 */ /* 0x000fe200010e0606 */
[----:B------:R-:W-:-:S03]  /*51a0*/  LEA R136, P1, R5, c[0x0][0x168], 0x1 ;  /* 0x00005a0005887a11 */ /* 0x000fc600078208ff */
[----:B------:R-:W-:Y:S01]  /*51b0*/  IMAD.X R4, R103, 0x1, R4, P0 ;  /* 0x0000000167047824 */ /* 0x000fe200000e0604 */
        /* <DEDUP_REMOVED lines=13> */
.L_x_4850:
[----:B------:R-:W-:Y:S01]  /*5290*/  FMNMX.FTZ R5, R2, R32, !PT ;  /* 0x0000002002057209 */ /* 0x000fe20007810000 */
[----:B------:R-:W-:Y:S01]  /*52a0*/  LDSM.16.MT88.4 R24, [R118+0x7000] ;  /* 0x007000007618783b */ /* 0x000fe20000004200 */
[----:B------:R-:W-:-:S02]  /*52b0*/  FMNMX.FTZ R3, R0, R34, !PT ;  /* 0x0000002200037209 */ /* 0x000fc40007810000 */
[----:B------:R-:W-:Y:S01]  /*52c0*/  FMNMX.FTZ R5, R86, R5, !PT ;  /* 0x0000000556057209 */ /* 0x000fe20007810000 */
[----:B-1----:R-:W-:Y:S01]  /*52d0*/  LDSM.16.MT88.4 R8, [R118+0x6000] ;  /* 0x006000007608783b */ /* 0x002fe20000004200 */
        /* <DEDUP_REMOVED lines=54> */
[--C-:B------:R-:W-:Y:S01]  /*5640*/  FFMA.FTZ R3, R84, c[0x0][0x23c], -R101.reuse ;  /* 0x00008f0054037a23 */ /* 0x100fe20000010865 */
[----:B------:R-:W1:Y:S01]  /*5650*/  LDSM.16.MT88.4 R32, [R116+0x7000] ;  /* 0x007000007420783b */ /* 0x000e620000004200 */
[----:B------:R-:W-:Y:S01]  /*5660*/  FMUL.FTZ R99, R4, c[0x0][0x23c] ;  /* 0x00008f0004637a20 */ /* 0x000fe20000410000 */
[----:B------:R-:W-:Y:S01]  /*5670*/  MUFU.EX2 R97, R97 ;  /* 0x0000006100617308 */ /* 0x000fe20000000800 */
[--C-:B------:R-:W-:Y:S02]  /*5680*/  FFMA.FTZ R93, R28, c[0x0][0x23c], -R101.reuse ;  /* 0x00008f001c5d7a23 */ /* 0x100fe40000010865 */
[----:B------:R-:W-:Y:S02]  /*5690*/  FFMA.FTZ R30, R30, c[0x0][0x23c], -R101 ;  /* 0x00008f001e1e7a23 */ /* 0x000fe40000010865 */
[----:B------:R-:W-:Y:S02]  /*56a0*/  FMUL.FTZ R12, R12, c[0x0][0x23c] ;  /* 0x00008f000c0c7a20 */ /* 0x000fe40000410000 */
[----:B------:R-:W-:Y:S01]  /*56b0*/  FFMA.FTZ R109, R108, c[0x0][0x23c], -R103 ;  /* 0x00008f006c6d7a23 */ /* 0x000fe20000010867 */
[----:B------:R-:W2:Y:S01]  /*56c0*/  MUFU.EX2 R92, R92 ;  /* 0x0000005c005c7308 */ /* 0x000ea20000000800 */
[----:B------:R-:W-:-:S02]  /*56d0*/  FFMA.FTZ R115, R140, c[0x0][0x23c], -R101 ;  /* 0x00008f008c737a23 */ /* 0x000fc40000010865 */
[--C-:B------:R-:W-:Y:S02]  /*56e0*/  FFMA.FTZ R108, R158, c[0x0][0x23c], -R103.reuse ;  /* 0x00008f009e6c7a23 */ /* 0x100fe40000010867 */
[--C-:B------:R-:W-:Y:S02]  /*56f0*/  FFMA.FTZ R104, R160, c[0x0][0x23c], -R103.reuse ;  /* 0x00008f00a0687a23 */ /* 0x100fe40000010867 */
[----:B------:R-:W-:Y:S01]  /*5700*/  FFMA.FTZ R111, R156, c[0x0][0x23c], -R103 ;  /* 0x00008f009c6f7a23 */ /* 0x000fe20000010867 */
[----:B------:R-:W3:Y:S01]  /*5710*/  MUFU.EX2 R88, R88 ;  /* 0x0000005800587308 */ /* 0x000ee20000000800 */
[--C-:B------:R-:W-:Y:S02]  /*5720*/  FFMA.FTZ R148, R148, c[0x0][0x23c], -R101.reuse ;  /* 0x00008f0094947a23 */ /* 0x100fe40000010865 */
[--C-:B------:R-:W-:Y:S02]  /*5730*/  FFMA.FTZ R140, R152, c[0x0][0x23c], -R101.reuse ;  /* 0x00008f00988c7a23 */ /* 0x100fe40000010865 */
[----:B------:R-:W-:-:S02]  /*5740*/  FFMA.FTZ R113, R154, c[0x0][0x23c], -R101 ;  /* 0x00008f009a717a23 */ /* 0x000fc40000010865 */
[----:B------:R-:W-:Y:S01]  /*5750*/  FFMA.FTZ R141, R142, c[0x0][0x23c], -R103 ;  /* 0x00008f008e8d7a23 */ /* 0x000fe20000010867 */
        /* <DEDUP_REMOVED lines=16> */
[----:B--2---:R-:W-:Y:S01]  /*5860*/  F2FP.PACK_AB R85, R3, R96 ;  /* 0x000000600355723e */ /* 0x004fe200000000ff */
[----:B------:R-:W-:-:S02]  /*5870*/  FFMA.FTZ R102, R102, c[0x0][0x23c], -R103 ;  /* 0x00008f0066667a23 */ /* 0x000fc40000010867 */
[--C-:B------:R-:W-:Y:S02]  /*5880*/  FFMA.FTZ R103, R94, c[0x0][0x23c], -R101.reuse ;  /* 0x00008f005e677a23 */ /* 0x100fe40000010865 */
[--C-:B------:R-:W-:Y:S02]  /*5890*/  FFMA.FTZ R94, R95, c[0x0][0x23c], -R101.reuse ;  /* 0x00008f005f5e7a23 */ /* 0x100fe40000010865 */
[----:B------:R-:W2:Y:S01]  /*58a0*/  MUFU.EX2 R99, R99 ;  /* 0x0000006300637308 */ /* 0x000ea20000000800 */
[--C-:B------:R-:W-:Y:S02]  /*58b0*/  FFMA.FTZ R100, R100, c[0x0][0x23c], -R101.reuse ;  /* 0x00008f0064647a23 */ /* 0x100fe40000010865 */
[----:B------:R-:W-:-:S05]  /*58c0*/  FFMA.FTZ R95, R98, c[0x0][0x23c], -R101 ;  /* 0x00008f00625f7a23 */ /* 0x000fca0000010865 */
[----:B------:R-:W4:Y:S01]  /*58d0*/  MUFU.EX2 R93, R93 ;  /* 0x0000005d005d7308 */ /* 0x000f220000000800 */
[-C--:B---3--:R-:W-:Y:S02]  /*58e0*/  FMUL.FTZ R20, R52, R0.reuse ;  /* 0x0000000034147220 */ /* 0x088fe40000410000 */
[-C--:B------:R-:W-:Y:S02]  /*58f0*/  FMUL.FTZ R21, R53, R0.reuse ;  /* 0x0000000035157220 */ /* 0x080fe40000410000 */
[-C--:B------:R-:W-:Y:S02]  /*5900*/  FMUL.FTZ R56, R56, R0.reuse ;  /* 0x0000000038387220 */ /* 0x080fe40000410000 */
[----:B------:R-:W-:Y:S01]  /*5910*/  FMUL.FTZ R57, R57, R0 ;  /* 0x0000000039397220 */ /* 0x000fe20000410000 */
[----:B------:R-:W-:Y:S01]  /*5920*/  MUFU.EX2 R109, R109 ;  /* 0x0000006d006d7308 */ /* 0x000fe20000000800 */
[-C--:B--2---:R-:W-:Y:S02]  /*5930*/  FMUL.FTZ R22, R54, R99.reuse ;  /* 0x0000006336167220 */ /* 0x084fe40000410000 */
[----:B------:R-:W-:-:S02]  /*5940*/  FMUL.FTZ R23, R55, R99 ;  /* 0x0000006337177220 */ /* 0x000fc40000410000 */
[-C--:B------:R-:W-:Y:S02]  /*5950*/  FMUL.FTZ R58, R58, R99.reuse ;  /* 0x000000633a3a7220 */ /* 0x080fe40000410000 */
[-C--:B------:R-:W-:Y:S01]  /*5960*/  FMUL.FTZ R59, R59, R99.reuse ;  /* 0x000000633b3b7220 */ /* 0x080fe20000410000 */
[----:B----4-:R-:W-:Y:S01]  /*5970*/  F2FP.PACK_AB R87, R93, R2 ;  /* 0x000000025d57723e */ /* 0x010fe200000000ff */
[-C--:B------:R-:W-:Y:S01]  /*5980*/  FMUL.FTZ R4, R36, R0.reuse ;  /* 0x0000000024047220 */ /* 0x080fe20000410000 */
[----:B------:R-:W2:Y:S01]  /*5990*/  MUFU.EX2 R108, R108 ;  /* 0x0000006c006c7308 */ /* 0x000ea20000000800 */
        /* <DEDUP_REMOVED lines=9> */
[----:B------:R-:W3:Y:S01]  /*5a30*/  LDSM.16.MT88.4 R56, [R118+0x6400] ;  /* 0x006400007638783b */ /* 0x000ee20000004200 */
[----:B------:R-:W-:Y:S01]  /*5a40*/  FMUL.FTZ R43, R43, R99 ;  /* 0x000000632b2b7220 */ /* 0x000fe20000410000 */
[----:B--2---:R-:W-:Y:S01]  /*5a50*/  F2FP.PACK_AB R52, R108, R109 ;  /* 0x0000006d6c34723e */ /* 0x004fe200000000ff */
[----:B------:R-:W2:Y:S01]  /*5a60*/  MUFU.EX2 R111, R111 ;  /* 0x0000006f006f7308 */ /* 0x000ea20000000800 */
        /* <DEDUP_REMOVED lines=8> */
[C---:B------:R-:W-:Y:S01]  /*5af0*/  HMMA.16816.F32 R8, R84.reuse, R10, R40 ;  /* 0x0000000a5408723c */ /* 0x040fe20000001828 */
[-C--:B------:R-:W-:Y:S01]  /*5b00*/  FMUL.FTZ R30, R62, R99.reuse ;  /* 0x000000633e1e7220 */ /* 0x080fe20000410000 */
[----:B------:R-:W4:Y:S01]  /*5b10*/  LDSM.16.MT88.4 R40, [R118+0x8000] ;  /* 0x008000007628783b */ /* 0x000f220000004200 */
[-C--:B------:R-:W-:Y:S01]  /*5b20*/  FMUL.FTZ R31, R63, R99.reuse ;  /* 0x000000633f1f7220 */ /* 0x080fe20000410000 */
[----:B------:R-:W5:Y:S01]  /*5b30*/  MUFU.EX2 R115, R115 ;  /* 0x0000007300737308 */ /* 0x000f620000000800 */
[----:B--2---:R-:W-:Y:S01]  /*5b40*/  F2FP.PACK_AB R54, R111, R104 ;  /* 0x000000686f36723e */ /* 0x004fe200000000ff */
[-C--:B------:R-:W-:Y:S01]  /*5b50*/  FMUL.FTZ R48, R48, R0.reuse ;  /* 0x0000000030307220 */ /* 0x080fe20000410000 */
[----:B------:R-:W-:Y:S01]  /*5b60*/  LDSM.16.MT88.4 R60, [R116+0x7400] ;  /* 0x00740000743c783b */ /* 0x000fe20000004200 */
[----:B------:R-:W-:Y:S01]  /*5b70*/  FMUL.FTZ R49, R49, R0 ;  /* 0x0000000031317220 */ /* 0x000fe20000410000 */
[----:B------:R-:W-:Y:S01]  /*5b80*/  HMMA.16816.F32 R12, R84, R16, R12 ;  /* 0x00000010540c723c */ /* 0x000fe2000000180c */
[----:B------:R-:W-:-:S02]  /*5b90*/  FMUL.FTZ R50, R50, R99 ;  /* 0x0000006332327220 */ /* 0x000fc40000410000 */
[----:B------:R-:W-:Y:S01]  /*5ba0*/  MUFU.EX2 R140, R140 ;  /* 0x0000008c008c7308 */ /* 0x000fe20000000800 */
[-C--:B------:R-:W-:Y:S02]  /*5bb0*/  FMUL.FTZ R51, R51, R99.reuse ;  /* 0x0000006333337220 */ /* 0x080fe40000410000 */
[-C--:B------:R-:W-:Y:S02]  /*5bc0*/  FMUL.FTZ R64, R64, R0.reuse ;  /* 0x0000000040407220 */ /* 0x080fe40000410000 */
[----:B------:R-:W-:Y:S01]  /*5bd0*/  FMUL.FTZ R65, R65, R0 ;  /* 0x0000000041417220 */ /* 0x000fe20000410000 */
[----:B-1----:R-:W-:Y:S01]  /*5be0*/  HMMA.16816.F32 R28, R84, R32, R28 ;  /* 0x00000020541c723c */ /* 0x002fe2000000181c */
[-C--:B------:R-:W-:Y:S01]  /*5bf0*/  FMUL.FTZ R66, R66, R99.reuse ;  /* 0x0000006342427220 */ /* 0x080fe20000410000 */
[----:B------:R-:W1:Y:S01]  /*5c00*/  MUFU.EX2 R113, R113 ;  /* 0x0000007100717308 */ /* 0x000e620000000800 */
[----:B-----5:R-:W-:Y:S01]  /*5c10*/  F2FP.PACK_AB R53, R115, R148 ;  /* 0x000000947335723e */ /* 0x020fe200000000ff */
[----:B------:R-:W-:-:S02]  /*5c20*/  FMUL.FTZ R67, R67, R99 ;  /* 0x0000006343437220 */ /* 0x000fc40000410000 */
[-C--:B------:R-:W-:Y:S02]  /*5c30*/  FMUL.FTZ R44, R76, R0.reuse ;  /* 0x000000004c2c7220 */ /* 0x080fe40000410000 */
[C---:B------:R-:W-:Y:S01]  /*5c40*/  HMMA.16816.F32 R16, R84.reuse, R18, R48 ;  /* 0x000000125410723c */ /* 0x040fe20000001830 */
[----:B------:R-:W2:Y:S01]  /*5c50*/  LDSM.16.MT88.4 R48, [R116+0x8000] ;  /* 0x008000007430783b */ /* 0x000ea20000004200 */
[----:B------:R-:W-:Y:S01]  /*5c60*/  FMUL.FTZ R45, R77, R0 ;  /* 0x000000004d2d7220 */ /* 0x000fe20000410000 */
[----:B------:R-:W-:Y:S01]  /*5c70*/  MUFU.EX2 R141, R141 ;  /* 0x0000008d008d7308 */ /* 0x000fe20000000800 */
[-C--:B------:R-:W-:Y:S02]  /*5c80*/  FMUL.FTZ R46, R78, R99.reuse ;  /* 0x000000634e2e7220 */ /* 0x080fe40000410000 */
[----:B------:R-:W-:Y:S02]  /*5c90*/  FMUL.FTZ R47, R79, R99 ;  /* 0x000000634f2f7220 */ /* 0x000fe40000410000 */
[----:B------:R-:W-:Y:S01]  /*5ca0*/  HMMA.16816.F32 R32, R84, R34, R64 ;  /* 0x000000225420723c */ /* 0x000fe20000001840 */
[----:B------:R-:W5:Y:S01]  /*5cb0*/  LDSM.16.MT88.4 R64, [R116+0x6400] ;  /* 0x006400007440783b */ /* 0x000f620000004200 */
[----:B-1----:R-:W-:Y:S01]  /*5cc0*/  F2FP.PACK_AB R55, R113, R140 ;  /* 0x0000008c7137723e */ /* 0x002fe200000000ff */
[-C--:B------:R-:W-:Y:S01]  /*5cd0*/  FMUL.FTZ R80, R80, R0.reuse ;  /* 0x0000000050507220 */ /* 0x080fe20000410000 */
[----:B------:R-:W-:Y:S01]  /*5ce0*/  MUFU.EX2 R142, R142 ;  /* 0x0000008e008e7308 */ /* 0x000fe20000000800 */
[----:B------:R-:W-:-:S02]  /*5cf0*/  FMUL.FTZ R81, R81, R0 ;  /* 0x0000000051517220 */ /* 0x000fc40000410000 */
[-C--:B------:R-:W-:Y:S02]  /*5d00*/  FMUL.FTZ R82, R82, R99.reuse ;  /* 0x0000006352527220 */ /* 0x080fe40000410000 */
[C---:B---3--:R-:W-:Y:S01]  /*5d10*/  HMMA.16816.F32 R4, R52.reuse, R56, R4 ;  /* 0x000000383404723c */ /* 0x048fe20000001804 */
[-C--:B------:R-:W-:Y:S02]  /*5d20*/  FMUL.FTZ R83, R83, R99.reuse ;  /* 0x0000006353537220 */ /* 0x080fe40000410000 */
[-C--:B------:R-:W-:Y:S01]  /*5d30*/  FMUL.FTZ R36, R68, R0.reuse ;  /* 0x0000000044247220 */ /* 0x080fe20000410000 */
[----:B------:R-:W-:Y:S01]  /*5d40*/  MUFU.EX2 R135, R135 ;  /* 0x0000008700877308 */ /* 0x000fe20000000800 */
[----:B------:R-:W-:Y:S02]  /*5d50*/  FMUL.FTZ R37, R69, R0 ;  /* 0x0000000045257220 */ /* 0x000fe40000410000 */
[-C--:B------:R-:W-:Y:S01]  /*5d60*/  FMUL.FTZ R38, R70, R99.reuse ;  /* 0x0000006346267220 */ /* 0x080fe20000410000 */
[----:B------:R-:W-:Y:S01]  /*5d70*/  HMMA.16816.F32 R8, R52, R58, R8 ;  /* 0x0000003a3408723c */ /* 0x000fe20000001808 */
[----:B------:R-:W1:Y:S01]  /*5d80*/  LDSM.16.MT88.4 R56, [R118+0x7400] ;  /* 0x007400007638783b */ /* 0x000e620000004200 */
[----:B------:R-:W-:-:S02]  /*5d90*/  FMUL.FTZ R39, R71, R99 ;  /* 0x0000006347277220 */ /* 0x000fc40000410000 */
[-C--:B------:R-:W-:Y:S01]  /*5da0*/  FMUL.FTZ R72, R72, R0.reuse ;  /* 0x0000000048487220 */ /* 0x080fe20000410000 */
[----:B------:R-:W-:Y:S01]  /*5db0*/  MUFU.EX2 R144, R144 ;  /* 0x0000009000907308 */ /* 0x000fe20000000800 */
[-C--:B------:R-:W-:Y:S02]  /*5dc0*/  FMUL.FTZ R73, R73, R0.reuse ;  /* 0x0000000049497220 */ /* 0x080fe40000410000 */
[-C--:B------:R-:W-:Y:S01]  /*5dd0*/  FMUL.FTZ R74, R74, R99.reuse ;  /* 0x000000634a4a7220 */ /* 0x080fe20000410000 */
[----:B----4-:R-:W-:Y:S01]  /*5de0*/  HMMA.16816.F32 R36, R84, R40, R36 ;  /* 0x000000285424723c */ /* 0x010fe20000001824 */
[-C--:B------:R-:W-:Y:S02]  /*5df0*/  FMUL.FTZ R75, R75, R99.reuse ;  /* 0x000000634b4b7220 */ /* 0x080fe40000410000 */
[----:B------:R-:W-:Y:S01]  /*5e00*/  FFMA.FTZ R97, R139, R0, R97 ;  /* 0x000000008b617223 */ /* 0x000fe20000010061 */
[----:B------:R-:W-:Y:S01]  /*5e10*/  MUFU.EX2 R134, R134 ;  /* 0x0000008600867308 */ /* 0x000fe20000000800 */
[----:B------:R-:W-:-:S02]  /*5e20*/  FFMA.FTZ R96, R138, R99, R96 ;  /* 0x000000638a607223 */ /* 0x000fc40000010060 */
[----:B------:R-:W-:Y:S01]  /*5e30*/  FADD.FTZ R92, R92, R97 ;  /* 0x000000615c5c7221 */ /* 0x000fe20000010000 */
[----:B--2---:R-:W-:Y:S01]  /*5e40*/  HMMA.16816.F32 R44, R84, R48, R44 ;  /* 0x00000030542c723c */ /* 0x004fe2000000182c */
[----:B------:R-:W-:Y:S02]  /*5e50*/  FADD.FTZ R3, R3, R96 ;  /* 0x0000006003037221 */ /* 0x000fe40000010000 */
[----:B------:R-:W-:Y:S01]  /*5e60*/  FADD.FTZ R89, R89, R92 ;  /* 0x0000005c59597221 */ /* 0x000fe20000010000 */
[----:B------:R-:W-:Y:S01]  /*5e70*/  MUFU.EX2 R145, R145 ;  /* 0x0000009100917308 */ /* 0x000fe20000000800 */
[----:B------:R-:W-:Y:S02]  /*5e80*/  FADD.FTZ R2, R2, R3 ;  /* 0x0000000302027221 */ /* 0x000fe40000010000 */
[----:B------:R-:W-:Y:S01]  /*5e90*/  FADD.FTZ R88, R88, R89 ;  /* 0x0000005958587221 */ /* 0x000fe20000010000 */
[----:B-----5:R-:W-:Y:S01]  /*5ea0*/  HMMA.16816.F32 R12, R52, R64, R12 ;  /* 0x00000040340c723c */ /* 0x020fe2000000180c */
[----:B------:R-:W-:Y:S01]  /*5eb0*/  FADD.FTZ R93, R93, R2 ;  /* 0x000000025d5d7221 */ /* 0x000fe20000010000 */
[----:B------:R-:W-:Y:S01]  /*5ec0*/  MOV R2, R91 ;  /* 0x0000005b00027202 */ /* 0x000fe20000000f00 */
[----:B------:R-:W-:Y:S01]  /*5ed0*/  FADD.FTZ R3, R109, R88 ;  /* 0x000000586d037221 */ /* 0x000fe20000010000 */
[----:B------:R-:W-:Y:S01]  /*5ee0*/  MUFU.EX2 R110, R110 ;  /* 0x0000006e006e7308 */ /* 0x000fe20000000800 */
[----:B------:R-:W-:-:S02]  /*5ef0*/  FADD.FTZ R148, R148, R93 ;  /* 0x0000005d94947221 */ /* 0x000fc40000010000 */
[----:B------:R-:W-:Y:S01]  /*5f00*/  FADD.FTZ R3, R108, R3 ;  /* 0x000000036c037221 */ /* 0x000fe20000010000 */
[C---:B------:R-:W-:Y:S01]  /*5f10*/  HMMA.16816.F32 R16, R52.reuse, R66, R16 ;  /* 0x000000423410723c */ /* 0x040fe20000001810 */
[----:B------:R-:W2:Y:S01]  /*5f20*/  LDSM.16.MT88.4 R64, [R118+0x8400] ;  /* 0x008400007640783b */ /* 0x000ea20000004200 */
[----:B------:R-:W-:Y:S02]  /*5f30*/  FADD.FTZ R115, R115, R148 ;  /* 0x0000009473737221 */ /* 0x000fe40000010000 */
[----:B------:R-:W-:Y:S01]  /*5f40*/  MUFU.EX2 R143, R143 ;  /* 0x0000008f008f7308 */ /* 0x000fe20000000800 */
[----:B------:R-:W-:Y:S02]  /*5f50*/  FADD.FTZ R0, R104, R3 ;  /* 0x0000000368007221 */ /* 0x000fe40000010000 */
[----:B------:R-:W-:Y:S01]  /*5f60*/  FADD.FTZ R140, R140, R115 ;  /* 0x000000738c8c7221 */ /* 0x000fe20000010000 */
[----:B-1----:R-:W-:Y:S01]  /*5f70*/  HMMA.16816.F32 R20, R52, R56, R20 ;  /* 0x000000383414723c */ /* 0x002fe20000001814 */
[----:B------:R-:W-:-:S02]  /*5f80*/  FADD.FTZ R0, R111, R0 ;  /* 0x000000006f007221 */ /* 0x000fc40000010000 */
[----:B------:R-:W-:Y:S01]  /*5f90*/  FADD.FTZ R113, R113, R140 ;  /* 0x0000008c71717221 */ /* 0x000fe20000010000 */
[----:B------:R-:W-:Y:S04]  /*5fa0*/  MUFU.EX2 R105, R105 ;  /* 0x0000006900697308 */ /* 0x000fe80000000800 */
[----:B------:R-:W-:Y:S01]  /*5fb0*/  HMMA.16816.F32 R24, R52, R58, R24 ;  /* 0x0000003a3418723c */ /* 0x000fe20000001818 */
[----:B------:R-:W1:Y:S03]  /*5fc0*/  LDSM.16.MT88.4 R56, [R116+0x8400] ;  /* 0x008400007438783b */ /* 0x000e660000004200 */
[----:B------:R-:W3:Y:S04]  /*5fd0*/  MUFU.EX2 R106, R106 ;  /* 0x0000006a006a7308 */ /* 0x000ee80000000800 */
[C---:B------:R-:W-:Y:S01]  /*5fe0*/  HMMA.16816.F32 R48, R84.reuse, R50, R80 ;  /* 0x000000325430723c */ /* 0x040fe20000001850 */
[----:B------:R-:W-:Y:S03]  /*5ff0*/  LDSM.16.MT88.4 R80, [R116+0x8800] ;  /* 0x008800007450783b */ /* 0x000fe60000004200 */
[----:B------:R-:W-:Y:S04]  /*6000*/  MUFU.EX2 R107, R107 ;  /* 0x0000006b006b7308 */ /* 0x000fe80000000800 */
[----:B------:R-:W-:Y:S01]  /*6010*/  HMMA.16816.F32 R40, R84, R42, R72 ;  /* 0x0000002a5428723c */ /* 0x000fe20000001848 */
[----:B------:R-:W4:Y:S03]  /*6020*/  LDSM.16.MT88.4 R72, [R118+0x8800] ;  /* 0x008800007648783b */ /* 0x000f260000004200 */
[----:B------:R-:W5:Y:S03]  /*6030*/  MUFU.EX2 R102, R102 ;  /* 0x0000006600667308 */ /* 0x000f660000000800 */
[----:B---3--:R-:W-:Y:S01]  /*6040*/  F2FP.PACK_AB R84, R106, R105 ;  /* 0x000000696a54723e */ /* 0x008fe200000000ff */
[C---:B------:R-:W-:Y:S04]  /*6050*/  HMMA.16816.F32 R28, R52.reuse, R60, R28 ;  /* 0x0000003c341c723c */ /* 0x040fe8000000181c */
[----:B------:R-:W-:Y:S04]  /*6060*/  MUFU.EX2 R100, R100 ;  /* 0x0000006400647308 */ /* 0x000fe80000000800 */
[----:B--2---:R-:W-:Y:S04]  /*6070*/  HMMA.16816.F32 R36, R52, R64, R36 ;  /* 0x000000403424723c */ /* 0x004fe80000001824 */
[----:B------:R-:W2:Y:S01]  /*6080*/  MUFU.EX2 R103, R103 ;  /* 0x0000006700677308 */ /* 0x000ea20000000800 */
[----:B-----5:R-:W-:-:S03]  /*6090*/  F2FP.PACK_AB R86, R102, R107 ;  /* 0x0000006b6656723e */ /* 0x020fc600000000ff */
[C---:B------:R-:W-:Y:S01]  /*60a0*/  HMMA.16816.F32 R40, R52.reuse, R66, R40 ;  /* 0x000000423428723c */ /* 0x040fe20000001828 */
[----:B------:R-:W-:Y:S03]  /*60b0*/  LDSM.16.MT88.4 R64, [R116+0x6800] ;  /* 0x006800007440783b */ /* 0x000fe60000004200 */
[----:B------:R-:W-:Y:S04]  /*60c0*/  MUFU.EX2 R94, R94 ;  /* 0x0000005e005e7308 */ /* 0x000fe80000000800 */
[----:B-1----:R-:W-:Y:S04]  /*60d0*/  HMMA.16816.F32 R44, R52, R56, R44 ;  /* 0x00000038342c723c */ /* 0x002fe8000000182c */
[----:B------:R-:W1:Y:S01]  /*60e0*/  MUFU.EX2 R95, R95 ;  /* 0x0000005f005f7308 */ /* 0x000e620000000800 */
[----:B--2---:R-:W-:-:S03]  /*60f0*/  F2FP.PACK_AB R85, R103, R100 ;  /* 0x000000646755723e */ /* 0x004fc600000000ff */
[C---:B------:R-:W-:Y:S01]  /*6100*/  HMMA.16816.F32 R48, R52.reuse, R58, R48 ;  /* 0x0000003a3430723c */ /* 0x040fe20000001830 */
[----:B------:R-:W2:Y:S07]  /*6110*/  LDSM.16.MT88.4 R56, [R118+0x6800] ;  /* 0x006800007638783b */ /* 0x000eae0000004200 */
[----:B------:R-:W-:Y:S01]  /*6120*/  HMMA.16816.F32 R32, R52, R62, R32 ;  /* 0x0000003e3420723c */ /* 0x000fe20000001820 */
[----:B------:R-:W-:Y:S01]  /*6130*/  LDSM.16.MT88.4 R60, [R118+0x7800] ;  /* 0x00780000763c783b */ /* 0x000fe20000004200 */
[----:B-1----:R-:W-:-:S05]  /*6140*/  F2FP.PACK_AB R87, R95, R94 ;  /* 0x0000005e5f57723e */ /* 0x002fca00000000ff */
[----:B------:R-:W-:Y:S01]  /*6150*/  F2FP.PACK_AB R52, R142, R141 ;  /* 0x0000008d8e34723e */ /* 0x000fe200000000ff */
[----:B------:R-:W-:Y:S01]  /*6160*/  FADD.FTZ R141, R141, R0 ;  /* 0x000000008d8d7221 */ /* 0x000fe20000010000 */
[----:B------:R-:W-:Y:S01]  /*6170*/  F2FP.PACK_AB R53, R145, R134 ;  /* 0x000000869135723e */ /* 0x000fe200000000ff */
[----:B------:R-:W-:Y:S01]  /*6180*/  FADD.FTZ R134, R134, R113 ;  /* 0x0000007186867221 */ /* 0x000fe20000010000 */
[----:B------:R-:W-:Y:S01]  /*6190*/  F2FP.PACK_AB R54, R144, R135 ;  /* 0x000000879036723e */ /* 0x000fe200000000ff */
[----:B------:R-:W-:Y:S01]  /*61a0*/  FADD.FTZ R142, R142, R141 ;  /* 0x0000008d8e8e7221 */ /* 0x000fe20000010000 */
[----:B------:R-:W-:Y:S01]  /*61b0*/  F2FP.PACK_AB R55, R143, R110 ;  /* 0x0000006e8f37723e */ /* 0x000fe200000000ff */
[----:B------:R-:W-:Y:S01]  /*61c0*/  FADD.FTZ R145, R145, R134 ;  /* 0x0000008691917221 */ /* 0x000fe20000010000 */
[----:B------:R-:W-:Y:S01]  /*61d0*/  MOV R0, R90 ;  /* 0x0000005a00007202 */ /* 0x000fe20000000f00 */
        /* <DEDUP_REMOVED lines=16> */
[C---:B------:R-:W-:Y:S01]  /*62e0*/  HMMA.16816.F32 R8, R52.reuse, R58, R8 ;  /* 0x0000003a3408723c */ /* 0x040fe20000001808 */
[----:B------:R-:W2:Y:S07]  /*62f0*/  LDSM.16.MT88.4 R56, [R116+0x7800] ;  /* 0x007800007438783b */ /* 0x000eae0000004200 */
[C---:B------:R-:W-:Y:S08]  /*6300*/  HMMA.16816.F32 R76, R52.reuse, R80, R44 ;  /* 0x00000050344c723c */ /* 0x040ff0000000182c */
[C---:B------:R-:W-:Y:S08]  /*6310*/  HMMA.16816.F32 R12, R52.reuse, R64, R12 ;  /* 0x00000040340c723c */ /* 0x040ff0000000180c */
[C---:B------:R-:W-:Y:S01]  /*6320*/  HMMA.16816.F32 R16, R52.reuse, R66, R16 ;  /* 0x000000423410723c */ /* 0x040fe20000001810 */
[----:B------:R-:W-:Y:S07]  /*6330*/  LDSM.16.MT88.4 R64, [R116+0x7c00] ;  /* 0x007c00007440783b */ /* 0x000fee0000004200 */
[----:B------:R-:W-:Y:S01]  /*6340*/  HMMA.16816.F32 R80, R52, R82, R48 ;  /* 0x000000523450723c */ /* 0x000fe20000001830 */
[----:B------:R-:W3:Y:S07]  /*6350*/  LDSM.16.MT88.4 R48, [R116+0x6c00] ;  /* 0x006c00007430783b */ /* 0x000eee0000004200 */
[----:B-1----:R-:W-:Y:S01]  /*6360*/  HMMA.16816.F32 R36, R84, R40, R4 ;  /* 0x000000285424723c */ /* 0x002fe20000001804 */
[----:B------:R-:W-:Y:S07]  /*6370*/  LDSM.16.MT88.4 R4, [R116+0x8c00] ;  /* 0x008c00007404783b */ /* 0x000fee0000004200 */
[C---:B--2---:R-:W-:Y:S08]  /*6380*/  HMMA.16816.F32 R28, R52.reuse, R56, R28 ;  /* 0x00000038341c723c */ /* 0x044ff0000000181c */
[----:B------:R-:W-:Y:S01]  /*6390*/  HMMA.16816.F32 R32, R52, R58, R32 ;  /* 0x0000003a3420723c */ /* 0x000fe20000001820 */
[----:B------:R-:W1:Y:S07]  /*63a0*/  LDSM.16.MT88.4 R56, [R118+0x7c00] ;  /* 0x007c00007638783b */ /* 0x000e6e0000004200 */
[----:B------:R-:W-:Y:S01]  /*63b0*/  HMMA.16816.F32 R40, R84, R42, R8 ;  /* 0x0000002a5428723c */ /* 0x000fe20000001808 */
[----:B------:R-:W2:Y:S07]  /*63c0*/  LDSM.16.MT88.4 R8, [R118+0x8c00] ;  /* 0x008c00007608783b */ /* 0x000eae0000004200 */
[C---:B------:R-:W-:Y:S08]  /*63d0*/  HMMA.16816.F32 R20, R52.reuse, R60, R20 ;  /* 0x0000003c3414723c */ /* 0x040ff00000001814 */
[----:B------:R-:W-:Y:S08]  /*63e0*/  HMMA.16816.F32 R24, R52, R62, R24 ;  /* 0x0000003e3418723c */ /* 0x000ff00000001818 */
[C---:B---3--:R-:W-:Y:S08]  /*63f0*/  HMMA.16816.F32 R44, R84.reuse, R48, R12 ;  /* 0x00000030542c723c */ /* 0x048ff0000000180c */
[C---:B------:R-:W-:Y:S08]  /*6400*/  HMMA.16816.F32 R60, R84.reuse, R64, R28 ;  /* 0x00000040543c723c */ /* 0x040ff0000000181c */
[C---:B-1----:R-:W-:Y:S08]  /*6410*/  HMMA.16816.F32 R52, R84.reuse, R56, R20 ;  /* 0x000000385434723c */ /* 0x042ff00000001814 */
[C---:B------:R-:W-:Y:S08]  /*6420*/  HMMA.16816.F32 R48, R84.reuse, R50, R16 ;  /* 0x000000325430723c */ /* 0x040ff00000001810 */
[C---:B------:R-:W-:Y:S08]  /*6430*/  HMMA.16816.F32 R56, R84.reuse, R58, R24 ;  /* 0x0000003a5438723c */ /* 0x040ff00000001818 */
[C---:B------:R-:W-:Y:S08]  /*6440*/  HMMA.16816.F32 R64, R84.reuse, R66, R32 ;  /* 0x000000425440723c */ /* 0x040ff00000001820 */
[C---:B--2---:R-:W-:Y:S08]  /*6450*/  HMMA.16816.F32 R68, R84.reuse, R8, R68 ;  /* 0x000000085444723c */ /* 0x044ff00000001844 */
[C---:B------:R-:W-:Y:S08]  /*6460*/  HMMA.16816.F32 R72, R84.reuse, R10, R72 ;  /* 0x0000000a5448723c */ /* 0x040ff00000001848 */
[C---:B------:R-:W-:Y:S08]  /*6470*/  HMMA.16816.F32 R76, R84.reuse, R4, R76 ;  /* 0x00000004544c723c */ /* 0x040ff0000000184c */
[----:B------:R-:W-:Y:S08]  /*6480*/  HMMA.16816.F32 R80, R84, R6, R80 ;  /* 0x000000065450723c */ /* 0x000ff00000001850 */
.L_x_4847:
[----:B------:R-:W-:-:S13]  /*6490*/  ISETP.GE.AND P0, PT, R124, 0x1, PT ;  /* 0x000000017c00780c */ /* 0x000fda0003f06270 */
[----:B------:R-:W-:Y:S05]  /*64a0*/  @!P0 BRA `(.L_x_4853) ;  /* 0x0000222000008947 */ /* 0x000fea0003800000 */
[----:B------:R-:W-:Y:S01]  /*64b0*/  ULDC.64 UR4, c[0x0][0x1a0] ;  /* 0x0000680000047ab9 */ /* 0x000fe20000000a00 */
[----:B------:R-:W-:Y:S01]  /*64c0*/  IMAD.MOV.U32 R3, RZ, RZ, R0 ;  /* 0x000000ffff037224 */ /* 0x000fe200078e0000 */
[----:B------:R-:W-:Y:S01]  /*64d0*/  ULEA UR7, -UR4, URZ, 0x6 ;  /* 0x0000003f04077291 */ /* 0x000fe2000f8e313f */
[----:B------:R-:W-:Y:S01]  /*64e0*/  IMAD.MOV.U32 R85, RZ, RZ, R2 ;  /* 0x000000ffff557224 */ /* 0x000fe200078e0002 */
[----:B------:R-:W-:Y:S02]  /*64f0*/  UMOV UR10, 0x5 ;  /* 0x00000005000a7882 */ /* 0x000fe40000000000 */
[----:B------:R-:W-:Y:S02]  /*6500*/  USHF.L.U64.HI UR5, UR4, UR10, UR5 ;  /* 0x0000000a04057299 */ /* 0x000fe40008010205 */
[----:B------:R-:W-:Y:S01]  /*6510*/  USHF.R.S32.HI UR10, URZ, 0x1f, UR7 ;  /* 0x0000001f3f0a7899 */ /* 0x000fe20008011407 */
[----:B------:R-:W-:Y:S01]  /*6520*/  MOV R135, UR7 ;  /* 0x0000000700877c02 */ /* 0x000fe20008000f00 */
[----:B------:R-:W-:-:S02]  /*6530*/  ULDC UR6, c[0x0][0x198] ;  /* 0x0000660000067ab9 */ /* 0x000fc40000000800 */
[----:B------:R-:W-:Y:S02]  /*6540*/  USHF.L.U32 UR11, UR4, 0x5, URZ ;  /* 0x00000005040b7899 */ /* 0x000fe4000800063f */
[----:B------:R-:W-:Y:S01]  /*6550*/  ULEA UR6, -UR6, URZ, 0x6 ;  /* 0x0000003f06067291 */ /* 0x000fe2000f8e313f */
[----:B------:R-:W-:Y:S01]  /*6560*/  MOV R134, UR10 ;  /* 0x0000000a00867c02 */ /* 0x000fe20008000f00 */
[----:B------:R-:W-:Y:S02]  /*6570*/  USHF.L.U64.HI UR5, UR11, 0x1, UR5 ;  /* 0x000000010b057899 */ /* 0x000fe40008010205 */
[----:B------:R-:W-:Y:S02]  /*6580*/  USHF.R.S32.HI UR4, URZ, 0x1f, UR6 ;  /* 0x0000001f3f047899 */ /* 0x000fe40008011406 */
[----:B------:R-:W-:Y:S02]  /*6590*/  USHF.L.U32 UR11, UR11, 0x1, URZ ;  /* 0x000000010b0b7899 */ /* 0x000fe4000800063f */
.L_x_4857:
        /* <DEDUP_REMOVED lines=64> */
.L_x_4854:
        /* <DEDUP_REMOVED lines=20> */
[----:B------:R-:W-:Y:S04]  /*6ae0*/  LDSM.16.M88.4 R108, [R119] ;  /* 0x00000000776c783b */ /* 0x000fe80000000200 */
        /* <DEDUP_REMOVED lines=137> */
[----:B------:R-:W-:Y:S02]  /*7380*/  IMAD R87, R2, c[0x0][0x184], R87 ;  /* 0x0000610002577a24 */ /* 0x000fe400078e0257 */
[----:B------:R-:W-:Y:S02]  /*7390*/  IMAD.MOV.U32 R2, RZ, RZ, R90 ;  /* 0x000000ffff027224 */ /* 0x000fe400078e005a */
[----:B------:R-:W-:Y:S03]  /*73a0*/  IMAD.IADD R89, R91, 0x1, R87 ;  /* 0x000000015b597824 */ /* 0x000fe600078e0257 */
.L_x_4856:
[C---:B------:R-:W-:Y:S01]  /*73b0*/  LEA R136, P0, R2.reuse, R136, 0x1 ;  /* 0x0000008802887211 */ /* 0x040fe200078008ff */
[----:B------:R-:W-:Y:S02]  /*73c0*/  IMAD.MOV.U32 R87, RZ, RZ, c[0x0][0x198] ;  /* 0x00006600ff577624 */ /* 0x000fe400078e00ff */
[----:B------:R-:W-:Y:S01]  /*73d0*/  IMAD.MOV.U32 R0, RZ, RZ, c[0x0][0x19c] ;  /* 0x00006700ff007624 */ /* 0x000fe200078e00ff */
[----:B------:R-:W-:Y:S02]  /*73e0*/  LEA.HI.X R137, R2, R137, R89, 0x1, P0 ;  /* 0x0000008902897211 */ /* 0x000fe400000f0c59 */
[C---:B------:R-:W-:Y:S03]  /*73f0*/  LEA R88, P0, R87.reuse, R136, 0x6 ;  /* 0x0000008857587211 */ /* 0x040fe600078030ff */
[----:B------:R-:W-:Y:S01]  /*7400*/  @!PT LDS RZ, [RZ] ;  /* 0x00000000fffff984 */ /* 0x000fe20000000800 */
[----:B------:R-:W-:Y:S01]  /*7410*/  @!PT LDS RZ, [RZ] ;  /* 0x00000000fffff984 */ /* 0x000fe20000000800 */
[----:B------:R-:W-:Y:S01]  /*7420*/  @!PT LDS RZ, [RZ] ;  /* 0x00000000fffff984 */ /* 0x000fe20000000800 */
[----:B------:R1:W-:Y:S01]  /*7430*/  LDGSTS.E.BYPASS.LTC128B.128 [R125+0x3000], [R136.64] ;  /* 0x03000000887d7fae */ /* 0x0003e2000b901d48 */
[----:B------:R-:W-:Y:S03]  /*7440*/  LEA.HI.X R89, R87, R137, R0, 0x6, P0 ;  /* 0x0000008957597211 */ /* 0x000fe600000f3400 */
[----:B------:R1:W-:Y:S04]  /*7450*/  LDGSTS.E.BYPASS.LTC128B.128 [R125+0x4000], [R136.64+0x40] ;  /* 0x04000040887d7fae */ /* 0x0003e8000b901d48 */
[----:B------:R1:W-:Y:S04]  /*7460*/  LDGSTS.E.BYPASS.LTC128B.128 [R125+0x5000], [R136.64+0x80] ;  /* 0x05000080887d7fae */ /* 0x0003e8000b901d48 */
[----:B------:R1:W-:Y:S04]  /*7470*/  LDGSTS.E.BYPASS.LTC128B.128 [R125+0x3800], [R88.64] ;  /* 0x03800000587d7fae */ /* 0x0003e8000b901d48 */
[----:B------:R1:W-:Y:S04]  /*7480*/  LDGSTS.E.BYPASS.LTC128B.128 [R125+0x4800], [R88.64+0x40] ;  /* 0x04800040587d7fae */ /* 0x0003e8000b901d48 */
[----:B------:R1:W-:Y:S04]  /*7490*/  LDGSTS.E.BYPASS.LTC128B.128 [R125+0x5800], [R88.64+0x80] ;  /* 0x05800080587d7fae */ /* 0x0003e8000b901d48 */
[----:B------:R-:W0:Y:S02]  /*74a0*/  LDGDEPBAR ;  /* 0x00000000000079af */ /* 0x000e240000000000 */
.L_x_4855:
        /* <DEDUP_REMOVED lines=34> */
[----:B-1----:R-:W-:Y:S07]  /*76d0*/  FMNMX.FTZ R89, R35, R2, !PT ;  /* 0x0000000223597209 */ /* 0x002fee0007810000 */
        /* <DEDUP_REMOVED lines=255> */
.L_x_4853:
        /* <DEDUP_REMOVED lines=198> */
.L_x_4859:
[----:B------:R-:W-:Y:S05]  /*9330*/  BSYNC B0 ;  /* 0x0000000000007941 */ /* 0x000fea0003800000 */
.L_x_4858:
[----:B------:R-:W5:Y:S01]  /*9340*/  S2R R7, SR_CTAID.X ;  /* 0x0000000000077919 */ /* 0x000f620000002500 */
[----:B------:R-:W-:Y:S01]  /*9350*/  SHF.R.S32.HI R129, RZ, 0x1f, R128 ;  /* 0x0000001fff817819 */ /* 0x000fe20000011480 */
[----:B------:R-:W-:Y:S01]  /*9360*/  BSSY B0, `(.L_x_4860) ;  /* 0x000001e000007945 */ /* 0x000fe20003800000 */
[----:B---3--:R-:W-:Y:S01]  /*9370*/  SHF.R.S32.HI R4, RZ, 0x1f, R10 ;  /* 0x0000001fff047819 */ /* 0x008fe2000001140a */
[----:B------:R-:W3:Y:S01]  /*9380*/  S2R R3, SR_TID.X ;  /* 0x0000000000037919 */ /* 0x000ee20000002100 */
[----:B-----5:R-:W-:Y:S01]  /*9390*/  IMAD.SHL.U32 R5, R7, 0x40, RZ ;  /* 0x0000004007057824 */ /* 0x020fe200078e00ff */
[----:B---3--:R-:W-:-:S03]  /*93a0*/  SHF.R.S32.HI R0, RZ, 0x1f, R3 ;  /* 0x0000001fff007819 */ /* 0x008fc60000011403 */
[C---:B------:R-:W-:Y:S01]  /*93b0*/  IMAD.WIDE.U32 R128, R5.reuse, c[0x0][0x1e8], R128 ;  /* 0x00007a0005807a25 */ /* 0x040fe200078e0080 */
[----:B------:R-:W-:Y:S02]  /*93c0*/  SHF.R.S32.HI R2, RZ, 0x1f, R5 ;  /* 0x0000001fff027819 */ /* 0x000fe40000011405 */
[----:B------:R-:W-:Y:S01]  /*93d0*/  LEA.HI R0, R0, R3, RZ, 0x2 ;  /* 0x0000000300007211 */ /* 0x000fe200078f10ff */
[----:B------:R-:W-:Y:S01]  /*93e0*/  IMAD R3, R4, c[0x0][0x1f0], RZ ;  /* 0x00007c0004037a24 */ /* 0x000fe200078e02ff */
[----:B------:R-:W-:Y:S01]  /*93f0*/  IADD3 R38, P0, R38, R128, RZ ;  /* 0x0000008026267210 */ /* 0x000fe20007f1e0ff */
[----:B------:R-:W-:Y:S02]  /*9400*/  IMAD R2, R2, c[0x0][0x1e8], RZ ;  /* 0x00007a0002027a24 */ /* 0x000fe400078e02ff */
[----:B------:R-:W-:Y:S02]  /*9410*/  IMAD R3, R10, c[0x0][0x1f4], R3 ;  /* 0x00007d000a037a24 */ /* 0x000fe400078e0203 */
[----:B------:R-:W-:Y:S01]  /*9420*/  IMAD R2, R5, c[0x0][0x1ec], R2 ;  /* 0x00007b0005027a24 */ /* 0x000fe200078e0202 */
[----:B------:R-:W-:-:S04]  /*9430*/  SHF.R.S32.HI R5, RZ, 0x2, R0 ;  /* 0x00000002ff057819 */ /* 0x000fc80000011400 */
[----:B------:R-:W-:Y:S02]  /*9440*/  IADD3.X R39, R37, R2, R129, P0, !PT ;  /* 0x0000000225277210 */ /* 0x000fe400007fe481 */
[----:B------:R-:W-:Y:S02]  /*9450*/  ISETP.GE.AND P0, PT, R5, R122, PT ;  /* 0x0000007a0500720c */ /* 0x000fe40003f06270 */
[----:B------:R-:W-:Y:S01]  /*9460*/  SHF.R.S32.HI R5, RZ, 0x1f, R5 ;  /* 0x0000001fff057819 */ /* 0x000fe20000011405 */
        /* <DEDUP_REMOVED lines=13> */
.L_x_4861:
[----:B------:R-:W-:Y:S05]  /*9540*/  BSYNC B0 ;  /* 0x0000000000007941 */ /* 0x000fea0003800000 */
.L_x_4860:
        /* <DEDUP_REMOVED lines=17> */
.L_x_4862:
        /* <DEDUP_REMOVED lines=10> */
.L_x_6160:


//--------------------- .text._ZN5flash24flash_fwd_splitkv_kernelI23Flash_fwd_kernel_traitsILi96ELi64ELi64ELi4ELb0ELb0EN7cutlass6half_tE19Flash_kernel_traitsILi96ELi64ELi64ELi4ES3_EELb1ELb0ELb0ELb0ELb1ELb1ELb0ELb0EEEvNS_16Flash_fwd_paramsE --------------------------
	.section	.text._ZN5flash24flash_fwd_splitkv_kernelI23Flash_fwd_kernel_traitsILi96ELi64ELi64ELi4ELb0ELb0EN7cutlass6half_tE19Flash_kernel_traitsILi96ELi64ELi64ELi4ES3_EELb1ELb0ELb0ELb0ELb1ELb1ELb0ELb0EEEvNS_16Flash_fwd_paramsE,"ax",@progbits
	.sectioninfo	@"SHI_REGISTERS=168"
	.align	128
        .global         _ZN5flash24flash_fwd_splitkv_kernelI23Flash_fwd_kernel_traitsILi96ELi64ELi64ELi4ELb0ELb0EN7cutlass6half_tE19Flash_kernel_traitsILi96ELi64ELi64ELi4ES3_EELb1ELb0ELb0ELb0ELb1ELb1ELb0ELb0EEEvNS_16Flash_fwd_paramsE
        .type           _ZN5flash24flash_fwd_splitkv_kernelI23Flash_fwd_kernel_traitsILi96ELi64ELi64ELi4ELb0ELb0EN7cutlass6half_tE19Flash_kernel_traitsILi96ELi64ELi64ELi4ES3_EELb1ELb0ELb0ELb0ELb1ELb1ELb0ELb0EEEvNS_16Flash_fwd_paramsE,@function
        .size           _ZN5flash24flash_fwd_splitkv_kernelI23Flash_fwd_kernel_traitsILi96ELi64ELi64ELi4ELb0ELb0EN7cutlass6half_tE19Flash_kernel_traitsILi96ELi64ELi64ELi4ES3_EELb1ELb0ELb0ELb0ELb1ELb1ELb0ELb0EEEvNS_16Flash_fwd_paramsE,(.L_x_6161 - _ZN5flash24flash_fwd_splitkv_kernelI23Flash_fwd_kernel_traitsILi96ELi64ELi64ELi4ELb0ELb0EN7cutlass6half_tE19Flash_kernel_traitsILi96ELi64ELi64ELi4ES3_EELb1ELb0ELb0ELb0ELb1ELb1ELb0ELb0EEEvNS_16Flash_fwd_paramsE)
        .other          _ZN5flash24flash_fwd_splitkv_kernelI23Flash_fwd_kernel_traitsILi96ELi64ELi64ELi4ELb0ELb0EN7cutlass6half_tE19Flash_kernel_traitsILi96ELi64ELi64ELi4ES3_EELb1ELb0ELb0ELb0ELb1ELb1ELb0ELb0EEEvNS_16Flash_fwd_paramsE,@"STO_CUDA_ENTRY STV_DEFAULT"
_ZN5flash24flash_fwd_splitkv_kernelI23Flash_fwd_kernel_traitsILi96ELi64ELi64ELi4ELb0ELb0EN7cutlass6half_tE19Flash_kernel_traitsILi96ELi64ELi64ELi4ES3_EELb1ELb0ELb0ELb0ELb1ELb1ELb0ELb0EEEvNS_16Flash_fwd_paramsE:
.text._ZN5flash24flash_fwd_splitkv_kernelI23Flash_fwd_kernel_traitsILi96ELi64ELi64ELi4ELb0ELb0EN7cutlass6half_tE19Flash_kernel_traitsILi96ELi64ELi64ELi4ES3_EELb1ELb0ELb0ELb0ELb1ELb1ELb0ELb0EEEvNS_16Flash_fwd_paramsE:
        /* <DEDUP_REMOVED lines=34> */
.L_x_4863:
[----:B-1-34-:R-:W-:Y:S02]  /*0220*/  MOV R4, c[0x0][0x218] ;  /* 0x0000860000047a02 */ /* 0x01afe40000000f00 */
.L_x_4864:
        /* <DEDUP_REMOVED lines=74> */
.L_x_4867:
[----:B------:R-:W-:Y:S05]  /*06d0*/  BSYNC B0 ;  /* 0x0000000000007941 */ /* 0x000fea0003800000 */
.L_x_4866:
        /* <DEDUP_REMOVED lines=16> */
.L_x_4869:
[----:B------:R-:W-:Y:S05]  /*07e0*/  BSYNC B0 ;  /* 0x0000000000007941 */ /* 0x000fea0003800000 */
.L_x_4868:
        /* <DEDUP_REMOVED lines=13> */
.L_x_4865:
        /* <DEDUP_REMOVED lines=92> */
.L_x_4870:
        /* <DEDUP_REMOVED lines=17> */
.L_x_4872:
        /* <DEDUP_REMOVED lines=49> */
.L_x_4871:
        /* <DEDUP_REMOVED lines=161> */
[----:B------:R-:W-:Y:S01]  /*1cb0*/  IMAD.IADD R101, R96, 0x1, -R101 ;  /* 0x0000000160657824 */ /* 0x000fe200078e0a65 */
[----:B------:R1:W-:Y:S01]  /*1cc0*/  @!P3 LDGSTS.E.BYPASS.LTC128B.128 [R125+0x4800], [R14.64+0x40] ;  /* 0x048000400e7dbfae */ /* 0x0003e2000b901d48 */
[----:B------:R-:W-:Y:S01]  /*1cd0*/  IMAD R102, R102, 0x10, R99 ;  /* 0x0000001066667824 */ /* 0x000fe200078e0263 */
        /* <DEDUP_REMOVED lines=30> */
[----:B--2---:R-:W2:Y:S04]  /*1ec0*/  LDSM.16.M88.4 R16, [R120+0x3000] ;  /* 0x003000007810783b */ /* 0x004ea80000000200 */
[----:B------:R-:W-:Y:S04]  /*1ed0*/  LDSM.16.M88.4 R72, [R119] ;  /* 0x000000007748783b */ /* 0x000fe80000000200 */
[----:B------:R-:W3:Y:S04]  /*1ee0*/  LDSM.16.M88.4 R36, [R120+0x3400] ;  /* 0x003400007824783b */ /* 0x000ee80000000200 */
[----:B------:R-:W-:Y:S04]  /*1ef0*/  LDSM.16.M88.4 R44, [R121+0x1000] ;  /* 0x00100000792c783b */ /* 0x000fe80000000200 */
[----:B------:R-:W-:Y:S04]  /*1f00*/  LDSM.16.M88.4 R4, [R120+0x4000] ;  /* 0x004000007804783b */ /* 0x000fe80000000200 */
[----:B----4-:R-:W4:Y:S04]  /*1f10*/  LDSM.16.M88.4 R8, [R117+0x3000] ;  /* 0x003000007508783b */ /* 0x010f280000000200 */
[----:B------:R-:W4:Y:S04]  /*1f20*/  LDSM.16.M88.4 R32, [R117+0x3400] ;  /* 0x003400007520783b */ /* 0x000f280000000200 */
[----:B-1----:R-:W-:Y:S04]  /*1f30*/  LDSM.16.M88.4 R12, [R119+0x1000] ;  /* 0x00100000770c783b */ /* 0x002fe80000000200 */
[----:B------:R-:W1:Y:S04]  /*1f40*/  LDSM.16.M88.4 R52, [R117+0x4000] ;  /* 0x004000007534783b */ /* 0x000e680000000200 */
[----:B------:R-:W1:Y:S01]  /*1f50*/  LDSM.16.M88.4 R84, [R120+0x4400] ;  /* 0x004400007854783b */ /* 0x000e620000000200 */
[C---:B--2---:R-:W-:Y:S03]  /*1f60*/  HMMA.16816.F32 R20, R48.reuse, R16, RZ ;  /* 0x000000103014723c */ /* 0x044fe600000018ff */
[----:B------:R-:W2:Y:S04]  /*1f70*/  LDSM.16.M88.4 R56, [R120+0x3800] ;  /* 0x003800007838783b */ /* 0x000ea80000000200 */
[----:B------:R-:W-:Y:S01]  /*1f80*/  LDSM.16.M88.4 R80, [R120+0x5000] ;  /* 0x005000007850783b */ /* 0x000fe20000000200 */
[C---:B------:R-:W-:Y:S03]  /*1f90*/  HMMA.16816.F32 R16, R48.reuse, R18, RZ ;  /* 0x000000123010723c */ /* 0x040fe600000018ff */
[----:B------:R-:W-:Y:S04]  /*1fa0*/  LDSM.16.M88.4 R40, [R120+0x3c00] ;  /* 0x003c00007828783b */ /* 0x000fe80000000200 */
[----:B------:R-:W-:Y:S01]  /*1fb0*/  LDSM.16.M88.4 R76, [R117+0x4400] ;  /* 0x00440000754c783b */ /* 0x000fe20000000200 */
[----:B---3--:R-:W-:Y:S03]  /*1fc0*/  HMMA.16816.F32 R28, R48, R36, RZ ;  /* 0x00000024301c723c */ /* 0x008fe600000018ff */
[----:B------:R-:W-:Y:S04]  /*1fd0*/  LDSM.16.M88.4 R68, [R117+0x3800] ;  /* 0x003800007544783b */ /* 0x000fe80000000200 */
[----:B------:R-:W-:Y:S01]  /*1fe0*/  LDSM.16.M88.4 R24, [R117+0x5000] ;  /* 0x005000007518783b */ /* 0x000fe20000000200 */
[C---:B----4-:R-:W-:Y:S03]  /*1ff0*/  HMMA.16816.F32 R20, R72.reuse, R8, R20 ;  /* 0x000000084814723c */ /* 0x050fe60000001814 */
[----:B------:R-:W-:Y:S04]  /*2000*/  LDSM.16.M88.4 R64, [R117+0x3c00] ;  /* 0x003c00007540783b */ /* 0x000fe80000000200 */
[----:B------:R-:W0:Y:S01]  /*2010*/  LDGDEPBAR ;  /* 0x00000000000079af */ /* 0x000e220000000000 */
[----:B------:R-:W-:Y:S03]  /*2020*/  HMMA.16816.F32 R16, R72, R10, R16 ;  /* 0x0000000a4810723c */ /* 0x000fe60000001810 */
[----:B------:R-:W3:Y:S05]  /*2030*/  LDSM.16.M88.4 R8, [R121+0x2000] ;  /* 0x002000007908783b */ /* 0x000eea0000000200 */
[----:B------:R-:W-:Y:S08]  /*2040*/  HMMA.16816.F32 R36, R48, R38, RZ ;  /* 0x000000263024723c */ /* 0x000ff000000018ff */
[C---:B------:R-:W-:Y:S08]  /*2050*/  HMMA.16816.F32 R20, R44.reuse, R4, R20 ;  /* 0x000000042c14723c */ /* 0x040ff00000001814 */
[----:B------:R-:W-:Y:S01]  /*2060*/  HMMA.16816.F32 R16, R44, R6, R16 ;  /* 0x000000062c10723c */ /* 0x000fe20000001810 */
[----:B------:R-:W4:Y:S07]  /*2070*/  LDSM.16.M88.4 R4, [R119+0x2000] ;  /* 0x002000007704783b */ /* 0x000f2e0000000200 */
[C---:B------:R-:W-:Y:S08]  /*2080*/  HMMA.16816.F32 R28, R72.reuse, R32, R28 ;  /* 0x00000020481c723c */ /* 0x040ff0000000181c */
[----:B------:R-:W-:Y:S01]  /*2090*/  HMMA.16816.F32 R36, R72, R34, R36 ;  /* 0x000000224824723c */ /* 0x000fe20000001824 */
[----:B------:R-:W3:Y:S07]  /*20a0*/  LDSM.16.M88.4 R32, [R120+0x5400] ;  /* 0x005400007820783b */ /* 0x000eee0000000200 */
[C---:B-1----:R-:W-:Y:S08]  /*20b0*/  HMMA.16816.F32 R20, R12.reuse, R52, R20 ;  /* 0x000000340c14723c */ /* 0x042ff00000001814 */
[----:B------:R-:W-:Y:S08]  /*20c0*/  HMMA.16816.F32 R16, R12, R54, R16 ;  /* 0x000000360c10723c */ /* 0x000ff00000001810 */
[----:B------:R-:W-:Y:S08]  /*20d0*/  HMMA.16816.F32 R28, R44, R84, R28 ;  /* 0x000000542c1c723c */ /* 0x000ff0000000181c */
[C---:B--2---:R-:W-:Y:S08]  /*20e0*/  HMMA.16816.F32 R60, R48.reuse, R56, RZ ;  /* 0x00000038303c723c */ /* 0x044ff000000018ff */
[----:B------:R-:W-:Y:S08]  /*20f0*/  HMMA.16816.F32 R56, R48, R58, RZ ;  /* 0x0000003a3038723c */ /* 0x000ff000000018ff */
[----:B------:R-:W-:Y:S01]  /*2100*/  HMMA.16816.F32 R84, R44, R86, R36 ;  /* 0x000000562c54723c */ /* 0x000fe20000001824 */
[----:B------:R-:W-:Y:S07]  /*2110*/  LDSM.16.M88.4 R36, [R117+0x5400] ;  /* 0x005400007524783b */ /* 0x000fee0000000200 */
[----:B---3--:R-:W-:Y:S08]  /*2120*/  HMMA.16816.F32 R20, R8, R80, R20 ;  /* 0x000000500814723c */ /* 0x008ff00000001814 */
[C---:B------:R-:W-:Y:S08]  /*2130*/  HMMA.16816.F32 R52, R48.reuse, R40, RZ ;  /* 0x000000283034723c */ /* 0x040ff000000018ff */
[----:B------:R-:W-:Y:S01]  /*2140*/  HMMA.16816.F32 R48, R48, R42, RZ ;  /* 0x0000002a3030723c */ /* 0x000fe200000018ff */
[----:B------:R-:W1:Y:S07]  /*2150*/  LDSM.16.M88.4 R40, [R120+0x4800] ;  /* 0x004800007828783b */ /* 0x000e6e0000000200 */
[----:B------:R-:W-:Y:S08]  /*2160*/  HMMA.16816.F32 R16, R8, R82, R16 ;  /* 0x000000520810723c */ /* 0x000ff00000001810 */
[----:B------:R-:W-:Y:S08]  /*2170*/  HMMA.16816.F32 R28, R12, R76, R28 ;  /* 0x0000004c0c1c723c */ /* 0x000ff0000000181c */
[C---:B------:R-:W-:Y:S08]  /*2180*/  HMMA.16816.F32 R60, R72.reuse, R68, R60 ;  /* 0x00000044483c723c */ /* 0x040ff0000000183c */
[----:B------:R-:W-:Y:S08]  /*2190*/  HMMA.16816.F32 R56, R72, R70, R56 ;  /* 0x000000464838723c */ /* 0x000ff00000001838 */
[----:B------:R-:W-:Y:S08]  /*21a0*/  HMMA.16816.F32 R84, R12, R78, R84 ;  /* 0x0000004e0c54723c */ /* 0x000ff00000001854 */
[C---:B----4-:R-:W-:Y:S08]  /*21b0*/  HMMA.16816.F32 R20, R4.reuse, R24, R20 ;  /* 0x000000180414723c */ /* 0x050ff00000001814 */
[----:B------:R-:W-:Y:S01]  /*21c0*/  HMMA.16816.F32 R16, R4, R26, R16 ;  /* 0x0000001a0410723c */ /* 0x000fe20000001810 */
[----:B------:R-:W2:Y:S07]  /*21d0*/  LDSM.16.M88.4 R24, [R117+0x4800] ;  /* 0x004800007518783b */ /* 0x000eae0000000200 */
[----:B------:R-:W-:Y:S08]  /*21e0*/  HMMA.16816.F32 R28, R8, R32, R28 ;  /* 0x00000020081c723c */ /* 0x000ff0000000181c */
[----:B-1----:R-:W-:Y:S01]  /*21f0*/  HMMA.16816.F32 R60, R44, R40, R60 ;  /* 0x000000282c3c723c */ /* 0x002fe2000000183c */
[----:B------:R-:W-:-:S06]  /*2200*/  FMUL.FTZ R20, R20, c[0x0][0x2ec] ;  /* 0x0000bb0014147a20 */ /* 0x000fcc0000410000 */
[----:B------:R-:W-:Y:S01]  /*2210*/  FMUL.FTZ R40, R22, c[0x0][0x2ec] ;  /* 0x0000bb0016287a20 */ /* 0x000fe20000410000 */
[----:B------:R-:W-:Y:S01]  /*2220*/  HMMA.16816.F32 R56, R44, R42, R56 ;  /* 0x0000002a2c38723c */ /* 0x000fe20000001838 */
[----:B------:R-:W-:Y:S02]  /*2230*/  FMUL.FTZ R41, R23, c[0x0][0x2ec] ;  /* 0x0000bb0017297a20 */ /* 0x000fe40000410000 */
[----:B------:R-:W-:Y:S02]  /*2240*/  FMUL.FTZ R16, R16, c[0x0][0x2ec] ;  /* 0x0000bb0010107a20 */ /* 0x000fe40000410000 */
[----:B------:R-:W-:Y:S02]  /*2250*/  MUFU.TANH R40, R40 ;  /* 0x0000002800287308 */ /* 0x000fe40000002400 */
[----:B------:R-:W-:Y:S01]  /*2260*/  FMUL.FTZ R42, R18, c[0x0][0x2ec] ;  /* 0x0000bb00122a7a20 */ /* 0x000fe20000410000 */
[----:B------:R-:W-:Y:S01]  /*2270*/  HMMA.16816.F32 R84, R8, R34, R84 ;  /* 0x000000220854723c */ /* 0x000fe20000001854 */
[----:B------:R-:W1:Y:S01]  /*2280*/  LDSM.16.M88.4 R32, [R120+0x4c00] ;  /* 0x004c00007820783b */ /* 0x000e620000000200 */
[----:B------:R-:W-:-:S03]  /*2290*/  FMUL.FTZ R43, R19, c[0x0][0x2ec] ;  /* 0x0000bb00132b7a20 */ /* 0x000fc60000410000 */
[----:B------:R-:W-:Y:S03]  /*22a0*/  MUFU.TANH R42, R42 ;  /* 0x0000002a002a7308 */ /* 0x000fe60000002400 */
[----:B------:R-:W-:Y:S05]  /*22b0*/  HMMA.16816.F32 R52, R72, R64, R52 ;  /* 0x000000404834723c */ /* 0x000fea0000001834 */
[----:B------:R3:W-:Y:S02]  /*22c0*/  MUFU.TANH R64, R20 ;  /* 0x0000001400407308 */ /* 0x0007e40000002400 */
[----:B------:R-:W-:Y:S01]  /*22d0*/  FMUL.FTZ R65, R21, c[0x0][0x2ec] ;  /* 0x0000bb0015417a20 */ /* 0x000fe20000410000 */
[C---:B--2---:R-:W-:Y:S05]  /*22e0*/  HMMA.16816.F32 R60, R12.reuse, R24, R60 ;  /* 0x000000180c3c723c */ /* 0x044fea000000183c */
[----:B------:R-:W-:Y:S03]  /*22f0*/  MUFU.TANH R65, R65 ;  /* 0x0000004100417308 */ /* 0x000fe60000002400 */
[----:B------:R-:W-:Y:S01]  /*2300*/  HMMA.16816.F32 R56, R12, R26, R56 ;  /* 0x0000001a0c38723c */ /* 0x000fe20000001838 */
[----:B------:R-:W-:Y:S04]  /*2310*/  LDSM.16.M88.4 R24, [R117+0x4c00] ;  /* 0x004c00007518783b */ /* 0x000fe80000000200 */
[----:B---3--:R-:W2:Y:S01]  /*2320*/  LDSM.16.M88.4 R20, [R120+0x5800] ;  /* 0x005800007814783b */ /* 0x008ea20000000200 */
[----:B------:R-:W-:Y:S02]  /*2330*/  MUFU.TANH R41, R41 ;  /* 0x0000002900297308 */ /* 0x000fe40000002400 */
[----:B------:R-:W-:Y:S06]  /*2340*/  HMMA.16816.F32 R48, R72, R66, R48 ;  /* 0x000000424830723c */ /* 0x000fec0000001830 */
[----:B------:R-:W-:Y:S02]  /*2350*/  MUFU.TANH R43, R43 ;  /* 0x0000002b002b7308 */ /* 0x000fe40000002400 */
[----:B------:R-:W-:Y:S06]  /*2360*/  HMMA.16816.F32 R28, R4, R36, R28 ;  /* 0x00000024041c723c */ /* 0x000fec000000181c */
[----:B------:R3:W4:Y:S01]  /*2370*/  MUFU.TANH R36, R16 ;  /* 0x0000001000247308 */ /* 0x0007220000002400 */
[----:B------:R-:W-:Y:S01]  /*2380*/  FMUL.FTZ R37, R17, c[0x0][0x2ec] ;  /* 0x0000bb0011257a20 */ /* 0x000fe20000410000 */
[C---:B-1----:R-:W-:Y:S06]  /*2390*/  HMMA.16816.F32 R52, R44.reuse, R32, R52 ;  /* 0x000000202c34723c */ /* 0x042fec0000001834 */
[----:B------:R-:W1:Y:S02]  /*23a0*/  MUFU.TANH R37, R37 ;  /* 0x0000002500257308 */ /* 0x000e640000002400 */
[----:B------:R-:W-:Y:S01]  /*23b0*/  HMMA.16816.F32 R48, R44, R34, R48 ;  /* 0x000000222c30723c */ /* 0x000fe20000001830 */
[----:B---3--:R-:W3:Y:S06]  /*23c0*/  LDSM.16.M88.4 R16, [R117+0x5800] ;  /* 0x005800007510783b */ /* 0x008eec0000000200 */
[----:B------:R-:W-:Y:S01]  /*23d0*/  SHF.R.S32.HI R34, RZ, 0x1f, R101 ;  /* 0x0000001fff227819 */ /* 0x000fe20000011465 */
[----:B------:R-:W-:Y:S01]  /*23e0*/  FMUL.FTZ R28, R28, c[0x0][0x2ec] ;  /* 0x0000bb001c1c7a20 */ /* 0x000fe20000410000 */
[----:B------:R-:W-:Y:S01]  /*23f0*/  HMMA.16816.F32 R84, R4, R38, R84 ;  /* 0x000000260454723c */ /* 0x000fe20000001854 */
[----:B------:R-:W-:Y:S01]  /*2400*/  FMUL.FTZ R29, R29, c[0x0][0x2ec] ;  /* 0x0000bb001d1d7a20 */ /* 0x000fe20000410000 */
[----:B------:R-:W-:Y:S01]  /*2410*/  LEA.HI R34, R34, R101, RZ, 0x2 ;  /* 0x0000006522227211 */ /* 0x000fe200078f10ff */
[----:B------:R-:W-:Y:S01]  /*2420*/  FMUL.FTZ R30, R30, c[0x0][0x2ec] ;  /* 0x0000bb001e1e7a20 */ /* 0x000fe20000410000 */
[----:B------:R-:W1:Y:S01]  /*2430*/  MUFU.TANH R38, R28 ;  /* 0x0000001c00267308 */ /* 0x000e620000002400 */
[----:B------:R-:W-:Y:S01]  /*2440*/  FMUL.FTZ R31, R31, c[0x0][0x2ec] ;  /* 0x0000bb001f1f7a20 */ /* 0x000fe20000410000 */
[----:B------:R-:W-:-:S02]  /*2450*/  SHF.R.S32.HI R127, RZ, 0x2, R34 ;  /* 0x00000002ff7f7819 */ /* 0x000fc40000011422 */
[C---:B--2---:R-:W-:Y:S02]  /*2460*/  HMMA.16816.F32 R60, R8.reuse, R20, R60 ;  /* 0x00000014083c723c */ /* 0x044fe4000000183c */
[----:B------:R-:W-:Y:S02]  /*2470*/  IADD3 R102, R102, 0x1, R127 ;  /* 0x0000000166667810 */ /* 0x000fe40007ffe07f */
[----:B------:R-:W-:Y:S02]  /*2480*/  MUFU.TANH R39, R29 ;  /* 0x0000001d00277308 */ /* 0x000fe40000002400 */
[----:B------:R-:W-:Y:S02]  /*2490*/  IADD3 R102, R93, R102, -R126 ;  /* 0x000000665d667210 */ /* 0x000fe40007ffe87e */
[----:B------:R-:W-:Y:S01]  /*24a0*/  HMMA.16816.F32 R56, R8, R22, R56 ;  /* 0x000000160838723c */ /* 0x000fe20000001838 */
[----:B------:R-:W2:Y:S01]  /*24b0*/  LDSM.16.M88.4 R20, [R120+0x5c00] ;  /* 0x005c00007814783b */ /* 0x000ea20000000200 */
[----:B------:R-:W-:-:S02]  /*24c0*/  IADD3 R102, R102, c[0x0][0x2e8], RZ ;  /* 0x0000ba0066667a10 */ /* 0x000fc40007ffe0ff */
[----:B------:R-:W1:Y:S04]  /*24d0*/  MUFU.TANH R66, R30 ;  /* 0x0000001e00427308 */ /* 0x000e680000002400 */
[----:B------:R-:W-:Y:S01]  /*24e0*/  HMMA.16816.F32 R52, R12, R24, R52 ;  /* 0x000000180c34723c */ /* 0x000fe20000001834 */
[----:B------:R-:W-:-:S03]  /*24f0*/  FMUL.FTZ R33, R84, c[0x0][0x2ec] ;  /* 0x0000bb0054217a20 */ /* 0x000fc60000410000 */
[----:B------:R1:W1:Y:S03]  /*2500*/  MUFU.TANH R32, R31 ;  /* 0x0000001f00207308 */ /* 0x0002660000002400 */
[----:B------:R-:W-:Y:S01]  /*2510*/  FMUL.FTZ R24, R87, c[0x0][0x2ec] ;  /* 0x0000bb0057187a20 */ /* 0x000fe20000410000 */
[----:B------:R-:W-:Y:S04]  /*2520*/  HMMA.16816.F32 R48, R12, R26, R48 ;  /* 0x0000001a0c30723c */ /* 0x000fe80000001830 */
[----:B------:R-:W2:Y:S03]  /*2530*/  MUFU.TANH R33, R33 ;  /* 0x0000002100217308 */ /* 0x000ea60000002400 */
[C---:B------:R-:W-:Y:S01]  /*2540*/  IADD3 R14, R102.reuse, 0x8, RZ ;  /* 0x00000008660e7810 */ /* 0x040fe20007ffe0ff */
[----:B---3--:R-:W-:Y:S01]  /*2550*/  HMMA.16816.F32 R60, R4, R16, R60 ;  /* 0x00000010043c723c */ /* 0x008fe2000000183c */
[----:B------:R-:W-:-:S02]  /*2560*/  IMNMX R102, R102, R93, PT ;  /* 0x0000005d66667217 */ /* 0x000fc40003800200 */
[----:B------:R-:W-:Y:S01]  /*2570*/  IMNMX R101, R14, R93, PT ;  /* 0x0000005d0e657217 */ /* 0x000fe20003800200 */
[----:B-1----:R-:W1:Y:S01]  /*2580*/  LDSM.16.M88.4 R28, [R117+0x5c00] ;  /* 0x005c0000751c783b */ /* 0x002e620000000200 */
[----:B------:R-:W-:Y:S01]  /*2590*/  MUFU.TANH R24, R24 ;  /* 0x0000001800187308 */ /* 0x000fe20000002400 */
[----:B------:R-:W-:-:S04]  /*25a0*/  DEPBAR.LE SB0, 0x0 ;  /* 0x000080000000791a */ /* 0x000fc80000000000 */
[----:B------:R-:W-:Y:S01]  /*25b0*/  HMMA.16816.F32 R56, R4, R18, R56 ;  /* 0x000000120438723c */ /* 0x000fe20000001838 */
[----:B------:R-:W-:Y:S02]  /*25c0*/  FMUL.FTZ R17, R86, c[0x0][0x2ec] ;  /* 0x0000bb0056117a20 */ /* 0x000fe40000410000 */
[----:B------:R-:W-:-:S04]  /*25d0*/  FMUL.FTZ R16, R85, c[0x0][0x2ec] ;  /* 0x0000bb0055107a20 */ /* 0x000fc80000410000 */
[----:B------:R-:W3:Y:S01]  /*25e0*/  MUFU.TANH R17, R17 ;  /* 0x0000001100117308 */ /* 0x000ee20000002400 */
[----:B--2---:R-:W-:Y:S01]  /*25f0*/  HMMA.16816.F32 R52, R8, R20, R52 ;  /* 0x000000140834723c */ /* 0x004fe20000001834 */
[----:B------:R-:W-:-:S04]  /*2600*/  IMAD R19, R98, 0x20, R97 ;  /* 0x0000002062137824 */ /* 0x000fc800078e0261 */
[----:B------:R-:W-:Y:S02]  /*2610*/  IMAD.IADD R118, R92, 0x1, R19 ;  /* 0x000000015c767824 */ /* 0x000fe400078e0213 */
[----:B------:R-:W-:Y:S01]  /*2620*/  IMAD.SHL.U32 R21, R96, 0x2, RZ ;  /* 0x0000000260157824 */ /* 0x000fe200078e00ff */
[----:B------:R-:W-:Y:S01]  /*2630*/  HMMA.16816.F32 R48, R8, R22, R48 ;  /* 0x000000160830723c */ /* 0x000fe20000001830 */
[----:B------:R-:W2:Y:S01]  /*2640*/  MUFU.TANH R16, R16 ;  /* 0x0000001000107308 */ /* 0x000ea20000002400 */
[----:B------:R-:W-:Y:S02]  /*2650*/  FMUL.FTZ R61, R61, c[0x0][0x2ec] ;  /* 0x0000bb003d3d7a20 */ /* 0x000fe40000410000 */
[----:B------:R-:W-:Y:S01]  /*2660*/  LOP3.LUT R21, R21, 0x6, RZ, 0xc0, !PT ;  /* 0x0000000615157812 */ /* 0x000fe200078ec0ff */
[----:B------:R-:W-:Y:S02]  /*2670*/  FMUL.FTZ R60, R60, c[0x0][0x2ec] ;  /* 0x0000bb003c3c7a20 */ /* 0x000fe40000410000 */
[----:B------:R-:W-:-:S02]  /*2680*/  FMUL.FTZ R62, R62, c[0x0][0x2ec] ;  /* 0x0000bb003e3e7a20 */ /* 0x000fc40000410000 */
[----:B------:R-:W-:Y:S01]  /*2690*/  IMAD.IADD R18, R0, 0x1, R21 ;  /* 0x0000000100127824 */ /* 0x000fe200078e0215 */
[----:B------:R-:W2:Y:S01]  /*26a0*/  MUFU.TANH R20, R61 ;  /* 0x0000003d00147308 */ /* 0x000ea20000002400 */
[----:B------:R-:W-:Y:S02]  /*26b0*/  FMUL.FTZ R63, R63, c[0x0][0x2ec] ;  /* 0x0000bb003f3f7a20 */ /* 0x000fe40000410000 */
[----:B------:R-:W-:Y:S01]  /*26c0*/  FMUL.FTZ R56, R56, c[0x0][0x2ec] ;  /* 0x0000bb0038387a20 */ /* 0x000fe20000410000 */
[C---:B------:R-:W-:Y:S01]  /*26d0*/  IADD3 R12, R18.reuse, 0x1, RZ ;  /* 0x00000001120c7810 */ /* 0x040fe20007ffe0ff */
[----:B------:R-:W-:Y:S01]  /*26e0*/  FMUL.FTZ R57, R57, c[0x0][0x2ec] ;  /* 0x0000bb0039397a20 */ /* 0x000fe20000410000 */
[----:B------:R-:W-:Y:S01]  /*26f0*/  IADD3 R13, R18, 0x8, RZ ;  /* 0x00000008120d7810 */ /* 0x000fe20007ffe0ff */
[----:B------:R-:W-:Y:S01]  /*2700*/  FMUL.FTZ R58, R58, c[0x0][0x2ec] ;  /* 0x0000bb003a3a7a20 */ /* 0x000fe20000410000 */
[----:B-1----:R-:W-:Y:S01]  /*2710*/  HMMA.16816.F32 R52, R4, R28, R52 ;  /* 0x0000001c0434723c */ /* 0x002fe20000001834 */
[C---:B------:R-:W-:Y:S01]  /*2720*/  ISETP.GE.AND P3, PT, R12.reuse, R102, PT ;  /* 0x000000660c00720c */ /* 0x040fe20003f66270 */
[----:B------:R-:W1:Y:S01]  /*2730*/  MUFU.TANH R111, R60 ;  /* 0x0000003c006f7308 */ /* 0x000e620000002400 */
[----:B------:R-:W-:Y:S01]  /*2740*/  ISETP.GE.AND P0, PT, R12, R101, PT ;  /* 0x000000650c00720c */ /* 0x000fe20003f06270 */
[----:B------:R-:W-:Y:S01]  /*2750*/  FMUL.FTZ R59, R59, c[0x0][0x2ec] ;  /* 0x0000bb003b3b7a20 */ /* 0x000fe20000410000 */
[----:B------:R-:W-:-:S02]  /*2760*/  IADD3 R12, R18, 0x9, RZ ;  /* 0x00000009120c7810 */ /* 0x000fc40007ffe0ff */
[CC--:B------:R-:W-:Y:S01]  /*2770*/  ISETP.GE.AND P4, PT, R13.reuse, R102.reuse, PT ;  /* 0x000000660d00720c */ /* 0x0c0fe20003f86270 */
[----:B------:R-:W-:Y:S01]  /*2780*/  HMMA.16816.F32 R48, R4, R30, R48 ;  /* 0x0000001e0430723c */ /* 0x000fe20000001830 */
[-C--:B------:R-:W-:Y:S01]  /*2790*/  ISETP.GE.AND P2, PT, R13, R101.reuse, PT ;  /* 0x000000650d00720c */ /* 0x080fe20003f46270 */
[----:B------:R-:W1:Y:S01]  /*27a0*/  MUFU.TANH R134, R62 ;  /* 0x0000003e00867308 */ /* 0x000e620000002400 */
[----:B------:R-:W-:Y:S02]  /*27b0*/  IADD3 R10, R18, 0x11, RZ ;  /* 0x00000011120a7810 */ /* 0x000fe40007ffe0ff */
[C---:B------:R-:W-:Y:S02]  /*27c0*/  ISETP.GE.AND P1, PT, R12.reuse, R102, PT ;  /* 0x000000660c00720c */ /* 0x040fe40003f26270 */
[----:B------:R-:W-:Y:S02]  /*27d0*/  ISETP.GE.AND P5, PT, R12, R101, PT ;  /* 0x000000650c00720c */ /* 0x000fe40003fa6270 */
[C---:B------:R-:W-:Y:S01]  /*27e0*/  IADD3 R13, R18.reuse, 0x10, RZ ;  /* 0x00000010120d7810 */ /* 0x040fe20007ffe0ff */
[----:B------:R-:W-:Y:S01]  /*27f0*/  MUFU.TANH R114, R63 ;  /* 0x0000003f00727308 */ /* 0x000fe20000002400 */
[----:B------:R-:W-:-:S02]  /*2800*/  IADD3 R8, R18, 0x18, RZ ;  /* 0x0000001812087810 */ /* 0x000fc40007ffe0ff */
[----:B----4-:R-:W-:Y:S02]  /*2810*/  FSEL R9, R36, -INF , !P4 ;  /* 0xff80000024097808 */ /* 0x010fe40006000000 */
[----:B------:R-:W-:Y:S01]  /*2820*/  FSEL R42, R42, -INF , !P2 ;  /* 0xff8000002a2a7808 */ /* 0x000fe20005000000 */
[----:B------:R-:W-:Y:S01]  /*2830*/  FMUL.FTZ R52, R52, c[0x0][0x2ec] ;  /* 0x0000bb0034347a20 */ /* 0x000fe20000410000 */
[CC--:B------:R-:W-:Y:S01]  /*2840*/  ISETP.GE.AND P4, PT, R10.reuse, R102.reuse, PT ;  /* 0x000000660a00720c */ /* 0x0c0fe20003f86270 */
[----:B------:R-:W-:Y:S01]  /*2850*/  MUFU.TANH R99, R56 ;  /* 0x0000003800637308 */ /* 0x000fe20000002400 */
[-C--:B------:R-:W-:Y:S01]  /*2860*/  ISETP.GE.AND P2, PT, R10, R101.reuse, PT ;  /* 0x000000650a00720c */ /* 0x080fe20003f46270 */
[----:B------:R-:W-:Y:S01]  /*2870*/  FMUL.FTZ R53, R53, c[0x0][0x2ec] ;  /* 0x0000bb0035357a20 */ /* 0x000fe20000410000 */
[----:B------:R-:W-:Y:S01]  /*2880*/  FSEL R65, R65, -INF , !P3 ;  /* 0xff80000041417808 */ /* 0x000fe20005800000 */
[----:B------:R-:W-:Y:S01]  /*2890*/  FMUL.FTZ R31, R55, c[0x0][0x2ec] ;  /* 0x0000bb00371f7a20 */ /* 0x000fe20000410000 */
[----:B------:R-:W-:Y:S01]  /*28a0*/  FSEL R12, R41, -INF , !P0 ;  /* 0xff800000290c7808 */ /* 0x000fe20004000000 */
[----:B------:R-:W-:Y:S01]  /*28b0*/  FMUL.FTZ R30, R50, c[0x0][0x2ec] ;  /* 0x0000bb00321e7a20 */ /* 0x000fe20000410000 */
[----:B------:R-:W-:Y:S01]  /*28c0*/  FSEL R37, R37, -INF , !P1 ;  /* 0xff80000025257808 */ /* 0x000fe20004800000 */
[----:B------:R-:W4:Y:S01]  /*28d0*/  MUFU.TANH R107, R52 ;  /* 0x00000034006b7308 */ /* 0x000f220000002400 */
[----:B------:R-:W-:Y:S01]  /*28e0*/  FSEL R10, R43, -INF , !P5 ;  /* 0xff8000002b0a7808 */ /* 0x000fe20006800000 */
[----:B------:R-:W-:Y:S01]  /*28f0*/  FMUL.FTZ R48, R48, c[0x0][0x2ec] ;  /* 0x0000bb0030307a20 */ /* 0x000fe20000410000 */
[----:B------:R-:W-:Y:S01]  /*2900*/  ISETP.GE.AND P3, PT, R13, R102, PT ;  /* 0x000000660d00720c */ /* 0x000fe20003f66270 */
[----:B------:R-:W-:Y:S01]  /*2910*/  FMUL.FTZ R49, R49, c[0x0][0x2ec] ;  /* 0x0000bb0031317a20 */ /* 0x000fe20000410000 */
[----:B------:R-:W-:-:S02]  /*2920*/  ISETP.GE.AND P0, PT, R13, R101, PT ;  /* 0x000000650d00720c */ /* 0x000fc40003f06270 */
[C---:B------:R-:W-:Y:S01]  /*2930*/  ISETP.GE.AND P1, PT, R8.reuse, R102, PT ;  /* 0x000000660800720c */ /* 0x040fe20003f26270 */
[----:B------:R-:W-:Y:S01]  /*2940*/  MUFU.TANH R93, R57 ;  /* 0x00000039005d7308 */ /* 0x000fe20000002400 */
[----:B------:R-:W-:Y:S02]  /*2950*/  ISETP.GE.AND P5, PT, R8, R101, PT ;  /* 0x000000650800720c */ /* 0x000fe40003fa6270 */
[C---:B------:R-:W-:Y:S02]  /*2960*/  IADD3 R8, R18.reuse, 0x19, RZ ;  /* 0x0000001912087810 */ /* 0x040fe40007ffe0ff */
[----:B------:R-:W-:Y:S02]  /*2970*/  IADD3 R13, R18, 0x20, RZ ;  /* 0x00000020120d7810 */ /* 0x000fe40007ffe0ff */
[----:B------:R-:W-:Y:S01]  /*2980*/  FSEL R11, R38, -INF , !P3 ;  /* 0xff800000260b7808 */ /* 0x000fe20005800000 */
[----:B------:R-:W1:Y:S01]  /*2990*/  MUFU.TANH R110, R58 ;  /* 0x0000003a006e7308 */ /* 0x000e620000002400 */
[----:B------:R-:W-:-:S02]  /*29a0*/  FSEL R66, R66, -INF , !P0 ;  /* 0xff80000042427808 */ /* 0x000fc40004000000 */
[CC--:B------:R-:W-:Y:S02]  /*29b0*/  ISETP.GE.AND P3, PT, R8.reuse, R102.reuse, PT ;  /* 0x000000660800720c */ /* 0x0c0fe40003f66270 */
[----:B------:R-:W-:Y:S02]  /*29c0*/  ISETP.GE.AND P0, PT, R8, R101, PT ;  /* 0x000000650800720c */ /* 0x000fe40003f06270 */
[----:B------:R-:W-:Y:S01]  /*29d0*/  FSEL R39, R39, -INF , !P4 ;  /* 0xff80000027277808 */ /* 0x000fe20006000000 */
[----:B------:R-:W1:Y:S01]  /*29e0*/  MUFU.TANH R108, R59 ;  /* 0x0000003b006c7308 */ /* 0x000e620000002400 */
[----:B------:R-:W-:Y:S01]  /*29f0*/  FSEL R8, R32, -INF , !P2 ;  /* 0xff80000020087808 */ /* 0x000fe20005000000 */
[----:B------:R-:W-:Y:S01]  /*2a00*/  FMUL.FTZ R32, R54, c[0x0][0x2ec] ;  /* 0x0000bb0036207a20 */ /* 0x000fe20000410000 */
[----:B------:R-:W-:Y:S02]  /*2a10*/  IADD3 R4, R18, 0x21, RZ ;  /* 0x0000002112047810 */ /* 0x000fe40007ffe0ff */
[----:B------:R-:W-:-:S02]  /*2a20*/  ISETP.GE.AND P4, PT, R13, R102, PT ;  /* 0x000000660d00720c */ /* 0x000fc40003f86270 */
[-C--:B------:R-:W-:Y:S01]  /*2a30*/  ISETP.GE.AND P2, PT, R13, R101.reuse, PT ;  /* 0x000000650d00720c */ /* 0x080fe20003f46270 */
[----:B------:R-:W-:Y:S01]  /*2a40*/  MUFU.TANH R106, R53 ;  /* 0x00000035006a7308 */ /* 0x000fe20000002400 */
[----:B------:R-:W-:Y:S02]  /*2a50*/  IADD3 R13, R18, 0x28, RZ ;  /* 0x00000028120d7810 */ /* 0x000fe40007ffe0ff */
[----:B------:R-:W-:Y:S01]  /*2a60*/  FSEL R5, R33, -INF , !P1 ;  /* 0xff80000021057808 */ /* 0x000fe20004800000 */
[----:B------:R-:W-:Y:S01]  /*2a70*/  FMUL.FTZ R33, R51, c[0x0][0x2ec] ;  /* 0x0000bb0033217a20 */ /* 0x000fe20000410000 */
[----:B---3--:R-:W-:Y:S02]  /*2a80*/  FSEL R6, R17, -INF , !P5 ;  /* 0xff80000011067808 */ /* 0x008fe40006800000 */
[C---:B------:R-:W-:Y:S01]  /*2a90*/  ISETP.GE.AND P1, PT, R4.reuse, R102, PT ;  /* 0x000000660400720c */ /* 0x040fe20003f26270 */
[----:B------:R-:W3:Y:S01]  /*2aa0*/  MUFU.TANH R32, R32 ;  /* 0x0000002000207308 */ /* 0x000ee20000002400 */
[----:B------:R-:W-:-:S02]  /*2ab0*/  ISETP.GE.AND P5, PT, R4, R101, PT ;  /* 0x000000650400720c */ /* 0x000fc40003fa6270 */
[----:B--2---:R-:W-:Y:S02]  /*2ac0*/  FSEL R7, R16, -INF , !P3 ;  /* 0xff80000010077808 */ /* 0x004fe40005800000 */
[----:B------:R-:W-:Y:S02]  /*2ad0*/  FSEL R4, R24, -INF , !P0 ;  /* 0xff80000018047808 */ /* 0x000fe40004000000 */
[C---:B------:R-:W-:Y:S01]  /*2ae0*/  ISETP.GE.AND P3, PT, R13.reuse, R102, PT ;  /* 0x000000660d00720c */ /* 0x040fe20003f66270 */
[----:B------:R-:W2:Y:S01]  /*2af0*/  MUFU.TANH R31, R31 ;  /* 0x0000001f001f7308 */ /* 0x000ea20000002400 */
[----:B------:R-:W-:Y:S02]  /*2b00*/  ISETP.GE.AND P0, PT, R13, R101, PT ;  /* 0x000000650d00720c */ /* 0x000fe40003f06270 */
[C---:B------:R-:W-:Y:S02]  /*2b10*/  IADD3 R13, R18.reuse, 0x30, RZ ;  /* 0x00000030120d7810 */ /* 0x040fe40007ffe0ff */
[----:B------:R-:W-:-:S02]  /*2b20*/  IADD3 R14, R18, 0x29, RZ ;  /* 0x00000029120e7810 */ /* 0x000fc40007ffe0ff */
[----:B------:R-:W-:Y:S01]  /*2b30*/  FSEL R97, R20, -INF , !P1 ;  /* 0xff80000014617808 */ /* 0x000fe20004800000 */
[----:B------:R-:W2:Y:S01]  /*2b40*/  MUFU.TANH R105, R48 ;  /* 0x0000003000697308 */ /* 0x000ea20000002400 */
[-C--:B------:R-:W-:Y:S02]  /*2b50*/  ISETP.GE.AND P1, PT, R13, R102.reuse, PT ;  /* 0x000000660d00720c */ /* 0x080fe40003f26270 */
[----:B-1----:R-:W-:Y:S02]  /*2b60*/  FSEL R111, R111, -INF , !P4 ;  /* 0xff8000006f6f7808 */ /* 0x002fe40006000000 */
[----:B------:R-:W-:Y:S02]  /*2b70*/  FSEL R134, R134, -INF , !P2 ;  /* 0xff80000086867808 */ /* 0x000fe40005000000 */
[C---:B------:R-:W-:Y:S01]  /*2b80*/  ISETP.GE.AND P4, PT, R14.reuse, R102, PT ;  /* 0x000000660e00720c */ /* 0x040fe20003f86270 */
[----:B------:R-:W1:Y:S01]  /*2b90*/  MUFU.TANH R30, R30 ;  /* 0x0000001e001e7308 */ /* 0x000e620000002400 */
[----:B------:R-:W-:-:S02]  /*2ba0*/  ISETP.GE.AND P2, PT, R14, R101, PT ;  /* 0x000000650e00720c */ /* 0x000fc40003f46270 */
[----:B------:R-:W-:Y:S02]  /*2bb0*/  IADD3 R14, R18, 0x31, RZ ;  /* 0x00000031120e7810 */ /* 0x000fe40007ffe0ff */
[----:B----4-:R-:W-:Y:S02]  /*2bc0*/  FSEL R107, R107, -INF , !P1 ;  /* 0xff8000006b6b7808 */ /* 0x010fe40004800000 */
[----:B------:R-:W-:Y:S01]  /*2bd0*/  ISETP.GT.AND P1, PT, R100, 0x1, PT ;  /* 0x000000016400780c */ /* 0x000fe20003f24270 */
[----:B------:R-:W4:Y:S01]  /*2be0*/  MUFU.TANH R109, R49 ;  /* 0x00000031006d7308 */ /* 0x000f220000002400 */
[----:B------:R-:W-:Y:S02]  /*2bf0*/  FSEL R114, R114, -INF , !P5 ;  /* 0xff80000072727808 */ /* 0x000fe40006800000 */
[----:B------:R-:W-:Y:S02]  /*2c00*/  FSEL R99, R99, -INF , !P3 ;  /* 0xff80000063637808 */ /* 0x000fe40005800000 */
[----:B------:R-:W-:-:S02]  /*2c10*/  ISETP.GE.AND P5, PT, R13, R101, PT ;  /* 0x000000650d00720c */ /* 0x000fc40003fa6270 */
[----:B------:R-:W-:Y:S01]  /*2c20*/  ISETP.GE.AND P3, PT, R14, R102, PT ;  /* 0x000000660e00720c */ /* 0x000fe20003f66270 */
[----:B------:R-:W1:Y:S01]  /*2c30*/  MUFU.TANH R33, R33 ;  /* 0x0000002100217308 */ /* 0x000e620000002400 */
[----:B------:R-:W-:Y:S02]  /*2c40*/  IADD3 R13, R18, 0x38, RZ ;  /* 0x00000038120d7810 */ /* 0x000fe40007ffe0ff */
[----:B------:R-:W-:Y:S01]  /*2c50*/  FSEL R110, R110, -INF , !P0 ;  /* 0xff8000006e6e7808 */ /* 0x000fe20004000000 */
[----:B------:R-:W-:Y:S01]  /*2c60*/  @!P1 IMAD.MOV.U32 R104, RZ, RZ, R94 ;  /* 0x000000ffff689224 */ /* 0x000fe200078e005e */
[----:B------:R-:W-:Y:S01]  /*2c70*/  FSEL R93, R93, -INF , !P4 ;  /* 0xff8000005d5d7808 */ /* 0x000fe20006000000 */
[----:B------:R-:W-:Y:S01]  /*2c80*/  @!P1 IMAD.MOV.U32 R103, RZ, RZ, R2 ;  /* 0x000000ffff679224 */ /* 0x000fe200078e0002 */
[----:B------:R-:W-:Y:S02]  /*2c90*/  FSEL R108, R108, -INF , !P2 ;  /* 0xff8000006c6c7808 */ /* 0x000fe40005000000 */
[----:B---3--:R-:W-:-:S02]  /*2ca0*/  FSEL R32, R32, -INF , !P5 ;  /* 0xff80000020207808 */ /* 0x008fc40006800000 */
[----:B------:R-:W-:Y:S01]  /*2cb0*/  FSEL R106, R106, -INF , !P3 ;  /* 0xff8000006a6a7808 */ /* 0x000fe20005800000 */
[----:B------:R-:W-:Y:S01]  /*2cc0*/  BAR.SYNC.DEFER_BLOCKING 0x0 ;  /* 0x0000000000007b1d */ /* 0x000fe20000010000 */
[-C--:B------:R-:W-:Y:S02]  /*2cd0*/  ISETP.GE.AND P0, PT, R14, R101.reuse, PT ;  /* 0x000000650e00720c */ /* 0x080fe40003f06270 */
[CC--:B------:R-:W-:Y:S02]  /*2ce0*/  ISETP.GE.AND P4, PT, R13.reuse, R102.reuse, PT ;  /* 0x000000660d00720c */ /* 0x0c0fe40003f86270 */
[-C--:B------:R-:W-:Y:S02]  /*2cf0*/  ISETP.GE.AND P2, PT, R13, R101.reuse, PT ;  /* 0x000000650d00720c */ /* 0x080fe40003f46270 */
[C---:B------:R-:W-:Y:S02]  /*2d00*/  ISETP.GE.AND P5, PT, R18.reuse, R102, PT ;  /* 0x000000661200720c */ /* 0x040fe40003fa6270 */
[----:B------:R-:W-:-:S02]  /*2d10*/  ISETP.GE.AND P3, PT, R18, R101, PT ;  /* 0x000000651200720c */ /* 0x000fc40003f66270 */
[----:B------:R-:W-:Y:S02]  /*2d20*/  IADD3 R18, R18, 0x39, RZ ;  /* 0x0000003912127810 */ /* 0x000fe40007ffe0ff */
[----:B--2---:R-:W-:Y:S02]  /*2d30*/  FSEL R31, R31, -INF , !P0 ;  /* 0xff8000001f1f7808 */ /* 0x004fe40004000000 */
[----:B------:R-:W-:Y:S02]  /*2d40*/  FSEL R105, R105, -INF , !P4 ;  /* 0xff80000069697808 */ /* 0x000fe40006000000 */
[----:B-1----:R-:W-:Y:S02]  /*2d50*/  FSEL R30, R30, -INF , !P2 ;  /* 0xff8000001e1e7808 */ /* 0x002fe40005000000 */
[----:B------:R-:W-:Y:S02]  /*2d60*/  @!P1 LEA R136, P0, R94, c[0x0][0x168], 0x1 ;  /* 0x00005a005e889a11 */ /* 0x000fe400078008ff */
[----:B------:R-:W-:-:S02]  /*2d70*/  ISETP.GE.AND P4, PT, R18, R102, PT ;  /* 0x000000661200720c */ /* 0x000fc40003f86270 */
[----:B------:R-:W-:Y:S02]  /*2d80*/  ISETP.GE.AND P2, PT, R18, R101, PT ;  /* 0x000000651200720c */ /* 0x000fe40003f46270 */
[----:B------:R-:W-:Y:S02]  /*2d90*/  @!P1 LEA.HI.X R137, R94, c[0x0][0x16c], R2, 0x1, P0 ;  /* 0x00005b005e899a11 */ /* 0x000fe400000f0c02 */
[----:B------:R-:W-:Y:S02]  /*2da0*/  FSEL R64, R64, -INF , !P5 ;  /* 0xff80000040407808 */ /* 0x000fe40006800000 */
[----:B------:R-:W-:Y:S02]  /*2db0*/  FSEL R40, R40, -INF , !P3 ;  /* 0xff80000028287808 */ /* 0x000fe40005800000 */
[----:B----4-:R-:W-:Y:S02]  /*2dc0*/  FSEL R109, R109, -INF , !P4 ;  /* 0xff8000006d6d7808 */ /* 0x010fe40006000000 */
        /* <DEDUP_REMOVED lines=10> */
[----:B------:R-:W-:-:S02]  /*2e70*/  ISETP.GE.AND P0, PT, R18, RZ, PT ;  /* 0x000000ff1200720c */ /* 0x000fc40003f06270 */
        /* <DEDUP_REMOVED lines=49> */
.L_x_4874:
[----:B------:R-:W-:-:S04]  /*3190*/  ULEA UR4, -UR4, URZ, 0x6 ;  /* 0x0000003f04047291 */ /* 0x000fc8000f8e313f */
[----:B------:R-:W-:Y:S02]  /*31a0*/  USHF.R.S32.HI UR6, URZ, 0x1f, UR4 ;  /* 0x0000001f3f067899 */ /* 0x000fe40008011404 */
[----:B------:R-:W-:-:S04]  /*31b0*/  MOV R15, UR4 ;  /* 0x00000004000f7c02 */ /* 0x000fc80008000f00 */
[----:B------:R-:W-:Y:S02]  /*31c0*/  MOV R13, UR6 ;  /* 0x00000006000d7c02 */ /* 0x000fe40008000f00 */
.L_x_4875:
        /* <DEDUP_REMOVED lines=18> */
.L_x_4873:
        /* <DEDUP_REMOVED lines=53> */
[----:B------:R-:W-:Y:S01]  /*3640*/  ISETP.GE.AND P0, PT, R100, 0x2, PT ;  /* 0x000000026400780c */ /* 0x000fe20003f06270 */
[--C-:B------:R-:W-:Y:S02]  /*3650*/  FFMA.FTZ R84, R9, c[0x0][0x23c], -R112.reuse ;  /* 0x00008f0009547a23 */ /* 0x100fe40000010870 */
[----:B------:R-:W-:Y:S01]  /*3660*/  FFMA.FTZ R27, R37, c[0x0][0x23c], -R112 ;  /* 0x00008f00251b7a23 */ /* 0x000fe20000010870 */
[----:B------:R-:W-:Y:S01]  /*3670*/  MUFU.EX2 R86, R86 ;  /* 0x0000005600567308 */ /* 0x000fe20000000800 */
[--C-:B------:R-:W-:Y:S02]  /*3680*/  FFMA.FTZ R34, R40, c[0x0][0x23c], -R35.reuse ;  /* 0x00008f0028227a23 */ /* 0x100fe40000010823 */
[----:B------:R-:W-:-:S02]  /*3690*/  FFMA.FTZ R87, R12, c[0x0][0x23c], -R35 ;  /* 0x00008f000c577a23 */ /* 0x000fc40000010823 */
[--C-:B------:R-:W-:Y:S01]  /*36a0*/  FFMA.FTZ R29, R42, c[0x0][0x23c], -R35.reuse ;  /* 0x00008f002a1d7a23 */ /* 0x100fe20000010823 */
[----:B------:R-:W-:Y:S01]  /*36b0*/  LDSM.16.MT88.4 R12, [R118+0x6400] ;  /* 0x00640000760c783b */ /* 0x000fe20000004200 */
[--C-:B------:R-:W-:Y:S01]  /*36c0*/  FFMA.FTZ R28, R10, c[0x0][0x23c], -R35.reuse ;  /* 0x00008f000a1c7a23 */ /* 0x100fe20000010823 */
[----:B------:R-:W1:Y:S01]  /*36d0*/  MUFU.EX2 R85, R85 ;  /* 0x0000005500557308 */ /* 0x000e620000000800 */
[--C-:B------:R-:W-:Y:S01]  /*36e0*/  FFMA.FTZ R25, R11, c[0x0][0x23c], -R112.reuse ;  /* 0x00008f000b197a23 */ /* 0x100fe20000010870 */
[----:B------:R-:W2:Y:S01]  /*36f0*/  LDSM.16.MT88.4 R40, [R118+0x8000] ;  /* 0x008000007628783b */ /* 0x000ea20000004200 */
[----:B------:R-:W-:Y:S02]  /*3700*/  FFMA.FTZ R23, R8, c[0x0][0x23c], -R35 ;  /* 0x00008f0008177a23 */ /* 0x000fe40000010823 */
[--C-:B------:R-:W-:Y:S01]  /*3710*/  FFMA.FTZ R22, R39, c[0x0][0x23c], -R112.reuse ;  /* 0x00008f0027167a23 */ /* 0x100fe20000010870 */
[----:B------:R-:W3:Y:S01]  /*3720*/  LDSM.16.MT88.4 R8, [R116+0x6400] ;  /* 0x006400007408783b */ /* 0x000ee20000004200 */
[--C-:B------:R-:W-:Y:S01]  /*3730*/  FFMA.FTZ R21, R5, c[0x0][0x23c], -R112.reuse ;  /* 0x00008f0005157a23 */ /* 0x100fe20000010870 */
[----:B------:R-:W-:Y:S01]  /*3740*/  MUFU.EX2 R84, R84 ;  /* 0x0000005400547308 */ /* 0x000fe20000000800 */
[----:B------:R-:W-:-:S02]  /*3750*/  FFMA.FTZ R20, R7, c[0x0][0x23c], -R112 ;  /* 0x00008f0007147a23 */ /* 0x000fc40000010870 */
[--C-:B------:R-:W-:Y:S02]  /*3760*/  FFMA.FTZ R26, R66, c[0x0][0x23c], -R35.reuse ;  /* 0x00008f00421a7a23 */ /* 0x100fe40000010823 */
[--C-:B------:R-:W-:Y:S02]  /*3770*/  FFMA.FTZ R24, R6, c[0x0][0x23c], -R35.reuse ;  /* 0x00008f0006187a23 */ /* 0x100fe40000010823 */
[----:B------:R-:W-:Y:S01]  /*3780*/  FFMA.FTZ R3, R4, c[0x0][0x23c], -R35 ;  /* 0x00008f0004037a23 */ /* 0x000fe20000010823 */
[----:B------:R-:W4:Y:S01]  /*3790*/  MUFU.EX2 R27, R27 ;  /* 0x0000001b001b7308 */ /* 0x000f220000000800 */
        /* <DEDUP_REMOVED lines=29> */
[----:B------:R-:W1:Y:S01]  /*3970*/  MUFU.EX2 R22, R22 ;  /* 0x0000001600167308 */ /* 0x000e620000000800 */
[----:B------:R-:W-:-:S04]  /*3980*/  FADD.FTZ R29, R29, R34 ;  /* 0x000000221d1d7221 */ /* 0x000fc80000010000 */
        /* <DEDUP_REMOVED lines=17> */
[----:B------:R-:W-:Y:S02]  /*3aa0*/  HMMA.16816.F32 R64, R48, R60, RZ ;  /* 0x0000003c3040723c */ /* 0x000fe400000018ff */
[----:B------:R-:W4:Y:S01]  /*3ab0*/  MUFU.EX2 R3, R3 ;  /* 0x0000000300037308 */ /* 0x000f220000000800 */
[----:B-1----:R-:W-:Y:S01]  /*3ac0*/  F2FP.PACK_AB R5, R23, R26 ;  /* 0x0000001a1705723e */ /* 0x002fe200000000ff */
[----:B------:R-:W-:-:S04]  /*3ad0*/  FADD.FTZ R26, R26, R27 ;  /* 0x0000001b1a1a7221 */ /* 0x000fc80000010000 */
[C---:B--2---:R-:W-:Y:S01]  /*3ae0*/  HMMA.16816.F32 R36, R48.reuse, R40, RZ ;  /* 0x000000283024723c */ /* 0x044fe200000018ff */
[----:B------:R-:W-:Y:S01]  /*3af0*/  FADD.FTZ R23, R23, R26 ;  /* 0x0000001a17177221 */ /* 0x000fe20000010000 */
[----:B------:R-:W-:Y:S06]  /*3b00*/  MUFU.EX2 R98, R98 ;  /* 0x0000006200627308 */ /* 0x000fec0000000800 */
[----:B------:R-:W-:Y:S01]  /*3b10*/  HMMA.16816.F32 R76, R48, R78, RZ ;  /* 0x0000004e304c723c */ /* 0x000fe200000018ff */
[----:B----4-:R-:W-:Y:S01]  /*3b20*/  F2FP.PACK_AB R7, R3, R24 ;  /* 0x000000180307723e */ /* 0x010fe200000000ff */
        /* <DEDUP_REMOVED lines=19> */
[C---:B------:R-:W-:Y:S01]  /*3c60*/  HMMA.16816.F32 R60, R4.reuse, R18, R60 ;  /* 0x00000012043c723c */ /* 0x040fe2000000183c */
[----:B------:R-:W-:Y:S01]  /*3c70*/  LDSM.16.MT88.4 R16, [R118+0x6c00] ;  /* 0x006c00007610783b */ /* 0x000fe20000004200 */
[----:B------:R-:W1:Y:S06]  /*3c80*/  MUFU.EX2 R106, R106 ;  /* 0x0000006a006a7308 */ /* 0x000e6c0000000800 */
[C---:B--2---:R-:W-:Y:S02]  /*3c90*/  HMMA.16816.F32 R56, R4.reuse, R8, R56 ;  /* 0x000000080438723c */ /* 0x044fe40000001838 */
[----:B------:R-:W-:Y:S06]  /*3ca0*/  MUFU.EX2 R105, R105 ;  /* 0x0000006900697308 */ /* 0x000fec0000000800 */
[C---:B------:R-:W-:Y:S01]  /*3cb0*/  HMMA.16816.F32 R52, R4.reuse, R10, R52 ;  /* 0x0000000a0434723c */ /* 0x040fe20000001834 */
[----:B------:R-:W2:Y:S01]  /*3cc0*/  LDSM.16.MT88.4 R8, [R116+0x8000] ;  /* 0x008000007408783b */ /* 0x000ea20000004200 */
[----:B------:R-:W-:Y:S06]  /*3cd0*/  MUFU.EX2 R108, R109 ;  /* 0x0000006d006c7308 */ /* 0x000fec0000000800 */
[C---:B----4-:R-:W-:Y:S02]  /*3ce0*/  HMMA.16816.F32 R36, R4.reuse, R12, R36 ;  /* 0x0000000c0424723c */ /* 0x050fe40000001824 */
[----:B------:R-:W-:Y:S06]  /*3cf0*/  MUFU.EX2 R32, R32 ;  /* 0x0000002000207308 */ /* 0x000fec0000000800 */
[----:B------:R-:W-:Y:S01]  /*3d00*/  HMMA.16816.F32 R40, R4, R14, R40 ;  /* 0x0000000e0428723c */ /* 0x000fe20000001828 */
[----:B------:R-:W-:Y:S01]  /*3d10*/  LDSM.16.MT88.4 R12, [R116+0x6c00] ;  /* 0x006c0000740c783b */ /* 0x000fe20000004200 */
[----:B------:R-:W4:Y:S08]  /*3d20*/  MUFU.EX2 R31, R31 ;  /* 0x0000001f001f7308 */ /* 0x000f300000000800 */
        /* <DEDUP_REMOVED lines=128> */
.L_x_4877:
[----:B------:R-:W-:-:S05]  /*4530*/  IMAD.MOV.U32 R6, RZ, RZ, c[0x0][0x1a0] ;  /* 0x00006800ff067624 */ /* 0x000fca00078e00ff */
[----:B------:R-:W-:-:S04]  /*4540*/  LEA R6, -R6, RZ, 0x6 ;  /* 0x000000ff06067211 */ /* 0x000fc800078e31ff */
[----:B------:R-:W-:Y:S02]  /*4550*/  SHF.R.S32.HI R5, RZ, 0x1f, R6 ;  /* 0x0000001fff057819 */ /* 0x000fe40000011406 */
.L_x_4878:
        /* <DEDUP_REMOVED lines=34> */
[----:B------:R-:W0:Y:S01]  /*4780*/  LDGDEPBAR ;  /* 0x00000000000079af */ /* 0x000e220000000000 */
[C---:B----4-:R-:W-:Y:S08]  /*4790*/  HMMA.16816.F32 R24, R4.reuse, R20, RZ ;  /* 0x000000140418723c */ /* 0x050ff000000018ff */
[C---:B------:R-:W-:Y:S08]  /*47a0*/  HMMA.16816.F32 R20, R4.reuse, R22, RZ ;  /* 0x000000160414723c */ /* 0x040ff000000018ff */
[C---:B-----5:R-:W-:Y:S08]  /*47b0*/  HMMA.16816.F32 R32, R4.reuse, R28, RZ ;  /* 0x0000001c0420723c */ /* 0x060ff000000018ff */
[C---:B---3--:R-:W-:Y:S08]  /*47c0*/  HMMA.16816.F32 R16, R4.reuse, R12, RZ ;  /* 0x0000000c0410723c */ /* 0x048ff000000018ff */
        /* <DEDUP_REMOVED lines=76> */
[----:B-1----:R-:W-:Y:S01]  /*4c90*/  HMMA.16816.F32 R16, R92, R88, R16 ;  /* 0x000000585c10723c */ /* 0x002fe20000001810 */
[----:B------:R-:W-:Y:S02]  /*4ca0*/  FMUL.FTZ R20, R20, c[0x0][0x2ec] ;  /* 0x0000bb0014147a20 */ /* 0x000fe40000410000 */
[----:B------:R-:W-:Y:S02]  /*4cb0*/  FMUL.FTZ R27, R27, c[0x0][0x2ec] ;  /* 0x0000bb001b1b7a20 */ /* 0x000fe40000410000 */
[----:B------:R-:W-:-:S02]  /*4cc0*/  FMUL.FTZ R25, R25, c[0x0][0x2ec] ;  /* 0x0000bb0019197a20 */ /* 0x000fc40000410000 */
[----:B------:R-:W1:Y:S01]  /*4cd0*/  MUFU.TANH R35, R35 ;  /* 0x0000002300237308 */ /* 0x000e620000002400 */
[C---:B------:R-:W-:Y:S01]  /*4ce0*/  HMMA.16816.F32 R12, R92.reuse, R90, R12 ;  /* 0x0000005a5c0c723c */ /* 0x040fe2000000180c */
[----:B------:R-:W-:Y:S02]  /*4cf0*/  FMUL.FTZ R21, R21, c[0x0][0x2ec] ;  /* 0x0000bb0015157a20 */ /* 0x000fe40000410000 */
[----:B------:R-:W-:Y:S02]  /*4d00*/  FMUL.FTZ R22, R22, c[0x0][0x2ec] ;  /* 0x0000bb0016167a20 */ /* 0x000fe40000410000 */
[----:B------:R-:W-:Y:S01]  /*4d10*/  FMUL.FTZ R23, R23, c[0x0][0x2ec] ;  /* 0x0000bb0017177a20 */ /* 0x000fe20000410000 */
[----:B----4-:R-:W4:Y:S02]  /*4d20*/  S2R R24, SR_TID.X ;  /* 0x0000000000187919 */ /* 0x010f240000002100 */
[C---:B--2---:R-:W-:Y:S01]  /*4d30*/  HMMA.16816.F32 R8, R92.reuse, R84, R8 ;  /* 0x000000545c08723c */ /* 0x044fe20000001808 */
[----:B------:R-:W-:Y:S07]  /*4d40*/  MUFU.TANH R34, R34 ;  /* 0x0000002200227308 */ /* 0x000fee0000002400 */
[----:B------:R-:W-:Y:S01]  /*4d50*/  FMUL.FTZ R150, R17, c[0x0][0x2ec] ;  /* 0x0000bb0011967a20 */ /* 0x000fe20000410000 */
[----:B------:R-:W-:Y:S01]  /*4d60*/  MUFU.TANH R28, R28 ;  /* 0x0000001c001c7308 */ /* 0x000fe20000002400 */
[----:B------:R-:W-:Y:S01]  /*4d70*/  FMUL.FTZ R16, R16, c[0x0][0x2ec] ;  /* 0x0000bb0010107a20 */ /* 0x000fe20000410000 */
[----:B------:R-:W-:Y:S01]  /*4d80*/  HMMA.16816.F32 R4, R92, R86, R4 ;  /* 0x000000565c04723c */ /* 0x000fe20000001804 */
[----:B------:R-:W-:-:S02]  /*4d90*/  FMUL.FTZ R18, R18, c[0x0][0x2ec] ;  /* 0x0000bb0012127a20 */ /* 0x000fc40000410000 */
[----:B------:R-:W-:Y:S02]  /*4da0*/  FMUL.FTZ R19, R19, c[0x0][0x2ec] ;  /* 0x0000bb0013137a20 */ /* 0x000fe40000410000 */
[----:B------:R-:W-:Y:S01]  /*4db0*/  FMUL.FTZ R152, R12, c[0x0][0x2ec] ;  /* 0x0000bb000c987a20 */ /* 0x000fe20000410000 */
[----:B------:R-:W2:Y:S01]  /*4dc0*/  MUFU.TANH R30, R30 ;  /* 0x0000001e001e7308 */ /* 0x000ea20000002400 */
[----:B------:R-:W-:Y:S02]  /*4dd0*/  FMUL.FTZ R13, R13, c[0x0][0x2ec] ;  /* 0x0000bb000d0d7a20 */ /* 0x000fe40000410000 */
[----:B------:R-:W-:Y:S02]  /*4de0*/  FMUL.FTZ R114, R14, c[0x0][0x2ec] ;  /* 0x0000bb000e727a20 */ /* 0x000fe40000410000 */
[----:B------:R-:W-:Y:S02]  /*4df0*/  FMUL.FTZ R15, R15, c[0x0][0x2ec] ;  /* 0x0000bb000f0f7a20 */ /* 0x000fe40000410000 */
[----:B----4-:R-:W-:Y:S01]  /*4e00*/  IMAD.SHL.U32 R17, R24, 0x2, RZ ;  /* 0x0000000218117824 */ /* 0x010fe200078e00ff */
[----:B------:R-:W-:Y:S01]  /*4e10*/  MUFU.TANH R29, R29 ;  /* 0x0000001d001d7308 */ /* 0x000fe20000002400 */
[----:B------:R-:W-:-:S02]  /*4e20*/  FMUL.FTZ R106, R8, c[0x0][0x2ec] ;  /* 0x0000bb00086a7a20 */ /* 0x000fc40000410000 */
[----:B------:R-:W-:Y:S01]  /*4e30*/  FMUL.FTZ R105, R9, c[0x0][0x2ec] ;  /* 0x0000bb0009697a20 */ /* 0x000fe20000410000 */
[----:B------:R-:W-:Y:S01]  /*4e40*/  LOP3.LUT R17, R17, 0x6, RZ, 0xc0, !PT ;  /* 0x0000000611117812 */ /* 0x000fe200078ec0ff */
[----:B------:R-:W-:Y:S02]  /*4e50*/  FMUL.FTZ R100, R10, c[0x0][0x2ec] ;  /* 0x0000bb000a647a20 */ /* 0x000fe40000410000 */
[----:B------:R-:W-:Y:S01]  /*4e60*/  FMUL.FTZ R11, R11, c[0x0][0x2ec] ;  /* 0x0000bb000b0b7a20 */ /* 0x000fe20000410000 */
[----:B------:R4:W-:Y:S01]  /*4e70*/  MUFU.TANH R148, R16 ;  /* 0x0000001000947308 */ /* 0x0009e20000002400 */
[----:B------:R-:W-:Y:S02]  /*4e80*/  IMAD R17, R124, 0x40, R17 ;  /* 0x000000407c117824 */ /* 0x000fe400078e0211 */
[----:B------:R-:W-:Y:S02]  /*4e90*/  FMUL.FTZ R108, R4, c[0x0][0x2ec] ;  /* 0x0000bb00046c7a20 */ /* 0x000fe40000410000 */
[----:B------:R-:W-:Y:S01]  /*4ea0*/  FMUL.FTZ R4, R5, c[0x0][0x2ec] ;  /* 0x0000bb0005047a20 */ /* 0x000fe20000410000 */
[C---:B------:R-:W-:Y:S01]  /*4eb0*/  IADD3 R12, R17.reuse, 0x1, RZ ;  /* 0x00000001110c7810 */ /* 0x040fe20007ffe0ff */
[----:B------:R-:W-:Y:S01]  /*4ec0*/  FMUL.FTZ R6, R6, c[0x0][0x2ec] ;  /* 0x0000bb0006067a20 */ /* 0x000fe20000410000 */
[----:B------:R3:W-:Y:S01]  /*4ed0*/  MUFU.TANH R160, R20 ;  /* 0x0000001400a07308 */ /* 0x0007e20000002400 */
[----:B------:R-:W-:Y:S01]  /*4ee0*/  IADD3 R9, R17, 0x20, RZ ;  /* 0x0000002011097810 */ /* 0x000fe20007ffe0ff */
[----:B------:R-:W-:Y:S01]  /*4ef0*/  FMUL.FTZ R7, R7, c[0x0][0x2ec] ;  /* 0x0000bb0007077a20 */ /* 0x000fe20000410000 */
[----:B------:R-:W-:-:S02]  /*4f00*/  ISETP.GE.AND P4, PT, R12, R102, PT ;  /* 0x000000660c00720c */ /* 0x000fc40003f86270 */
[-C--:B------:R-:W-:Y:S02]  /*4f10*/  ISETP.GE.AND P5, PT, R12, R101.reuse, PT ;  /* 0x000000650c00720c */ /* 0x080fe40003fa6270 */
[C---:B------:R-:W-:Y:S01]  /*4f20*/  IADD3 R12, R17.reuse, 0x9, RZ ;  /* 0x00000009110c7810 */ /* 0x040fe20007ffe0ff */
[----:B------:R-:W5:Y:S01]  /*4f30*/  MUFU.TANH R140, R26 ;  /* 0x0000001a008c7308 */ /* 0x000f620000002400 */
[----:B----4-:R-:W-:Y:S02]  /*4f40*/  IADD3 R16, R17, 0x8, RZ ;  /* 0x0000000811107810 */ /* 0x010fe40007ffe0ff */
[-C--:B------:R-:W-:Y:S02]  /*4f50*/  ISETP.GE.AND P2, PT, R12, R102.reuse, PT ;  /* 0x000000660c00720c */ /* 0x080fe40003f46270 */
[C---:B------:R-:W-:Y:S02]  /*4f60*/  ISETP.GE.AND P3, PT, R16.reuse, R102, PT ;  /* 0x000000661000720c */ /* 0x040fe40003f66270 */
[----:B------:R-:W-:Y:S01]  /*4f70*/  ISETP.GE.AND P1, PT, R16, R101, PT ;  /* 0x000000651000720c */ /* 0x000fe20003f26270 */
[----:B------:R-:W4:Y:S01]  /*4f80*/  MUFU.TANH R112, R27 ;  /* 0x0000001b00707308 */ /* 0x000f220000002400 */
[----:B---3--:R-:W-:-:S02]  /*4f90*/  FSEL R20, R33, -INF , !P4 ;  /* 0xff80000021147808 */ /* 0x008fc40006000000 */
[----:B------:R-:W-:Y:S02]  /*4fa0*/  ISETP.GE.AND P4, PT, R12, R101, PT ;  /* 0x000000650c00720c */ /* 0x000fe40003f86270 */
[----:B------:R-:W-:Y:S02]  /*4fb0*/  IADD3 R12, R17, 0x10, RZ ;  /* 0x00000010110c7810 */ /* 0x000fe40007ffe0ff */
[----:B-1----:R-:W-:Y:S01]  /*4fc0*/  FSEL R16, R35, -INF , !P5 ;  /* 0xff80000023107808 */ /* 0x002fe20006800000 */
[----:B------:R1:W-:Y:S01]  /*4fd0*/  MUFU.TANH R144, R18 ;  /* 0x0000001200907308 */ /* 0x0003e20000002400 */
[----:B------:R-:W-:Y:S02]  /*4fe0*/  ISETP.GE.AND P5, PT, R12, R102, PT ;  /* 0x000000660c00720c */ /* 0x000fe40003fa6270 */
[----:B--2---:R-:W-:Y:S02]  /*4ff0*/  FSEL R14, R30, -INF , !P1 ;  /* 0xff8000001e0e7808 */ /* 0x004fe40004800000 */
[----:B------:R-:W-:-:S02]  /*5000*/  FSEL R8, R28, -INF , !P2 ;  /* 0xff8000001c087808 */ /* 0x000fc40005000000 */
[----:B------:R-:W-:Y:S01]  /*5010*/  FSEL R110, R110, -INF , !P5 ;  /* 0xff8000006e6e7808 */ /* 0x000fe20006800000 */
[----:B------:R-:W2:Y:S01]  /*5020*/  MUFU.TANH R162, R25 ;  /* 0x0000001900a27308 */ /* 0x000ea20000002400 */
[C---:B------:R-:W-:Y:S02]  /*5030*/  IADD3 R10, R17.reuse, 0x28, RZ ;  /* 0x00000028110a7810 */ /* 0x040fe40007ffe0ff */
[----:B------:R-:W-:Y:S02]  /*5040*/  IADD3 R5, R17, 0x31, RZ ;  /* 0x0000003111057810 */ /* 0x000fe40007ffe0ff */
[----:B-1----:R-:W-:-:S03]  /*5050*/  FSEL R18, R34, -INF , !P3 ;  /* 0xff80000022127808 */ /* 0x002fc60005800000 */
[----:B------:R-:W-:Y:S01]  /*5060*/  MUFU.TANH R158, R21 ;  /* 0x00000015009e7308 */ /* 0x000fe20000002400 */
[-C--:B------:R-:W-:Y:S02]  /*5070*/  ISETP.GE.AND P3, PT, R12, R101.reuse, PT ;  /* 0x000000650c00720c */ /* 0x080fe40003f66270 */
[----:B------:R-:W-:Y:S02]  /*5080*/  IADD3 R12, R17, 0x11, RZ ;  /* 0x00000011110c7810 */ /* 0x000fe40007ffe0ff */
[----:B-----5:R-:W-:Y:S02]  /*5090*/  FSEL R140, R140, -INF , !P3 ;  /* 0xff8000008c8c7808 */ /* 0x020fe40005800000 */
[C---:B------:R-:W-:Y:S01]  /*50a0*/  ISETP.GE.AND P1, PT, R12.reuse, R102, PT ;  /* 0x000000660c00720c */ /* 0x040fe20003f26270 */
[----:B------:R-:W1:Y:S01]  /*50b0*/  MUFU.TANH R156, R22 ;  /* 0x00000016009c7308 */ /* 0x000e620000002400 */
[----:B------:R-:W-:Y:S02]  /*50c0*/  ISETP.GE.AND P2, PT, R12, R101, PT ;  /* 0x000000650c00720c */ /* 0x000fe40003f46270 */
[----:B------:R-:W-:-:S02]  /*50d0*/  FSEL R12, R29, -INF , !P4 ;  /* 0xff8000001d0c7808 */ /* 0x000fc40006000000 */
[----:B----4-:R-:W-:Y:S02]  /*50e0*/  FSEL R112, R112, -INF , !P2 ;  /* 0xff80000070707808 */ /* 0x010fe40005000000 */
[----:B------:R-:W-:Y:S01]  /*50f0*/  ISETP.GE.AND P2, PT, R9, R102, PT ;  /* 0x000000660900720c */ /* 0x000fe20003f46270 */
[----:B------:R3:W-:Y:S01]  /*5100*/  MUFU.TANH R146, R13 ;  /* 0x0000000d00927308 */ /* 0x0007e20000002400 */
[----:B--2---:R-:W-:Y:S02]  /*5110*/  FSEL R162, R162, -INF , !P1 ;  /* 0xff800000a2a27808 */ /* 0x004fe40004800000 */
[----:B------:R-:W-:Y:S02]  /*5120*/  FSEL R148, R148, -INF , !P2 ;  /* 0xff80000094947808 */ /* 0x000fe40005000000 */
[----:B------:R-:W-:-:S03]  /*5130*/  ISETP.GE.AND P2, PT, R10, R101, PT ;  /* 0x000000650a00720c */ /* 0x000fc60003f46270 */
[----:B------:R-:W2:Y:S01]  /*5140*/  MUFU.TANH R154, R23 ;  /* 0x00000017009a7308 */ /* 0x000ea20000002400 */
[----:B---3--:R-:W-:-:S07]  /*5150*/  IADD3 R13, R17, 0x18, RZ ;  /* 0x00000018110d7810 */ /* 0x008fce0007ffe0ff */
[----:B------:R-:W3:Y:S01]  /*5160*/  MUFU.TANH R150, R150 ;  /* 0x0000009600967308 */ /* 0x000ee20000002400 */
[C---:B------:R-:W-:Y:S02]  /*5170*/  ISETP.GE.AND P4, PT, R13.reuse, R102, PT ;  /* 0x000000660d00720c */ /* 0x040fe40003f86270 */
[----:B------:R-:W-:Y:S02]  /*5180*/  ISETP.GE.AND P5, PT, R13, R101, PT ;  /* 0x000000650d00720c */ /* 0x000fe40003fa6270 */
[----:B------:R-:W-:-:S03]  /*5190*/  IADD3 R13, R17, 0x19, RZ ;  /* 0x00000019110d7810 */ /* 0x000fc60007ffe0ff */
[----:B------:R-:W4:Y:S01]  /*51a0*/  MUFU.TANH R134, R19 ;  /* 0x0000001300867308 */ /* 0x000f220000002400 */
[----:B------:R-:W-:Y:S02]  /*51b0*/  FSEL R160, R160, -INF , !P4 ;  /* 0xff800000a0a07808 */ /* 0x000fe40006000000 */
[----:B------:R-:W-:Y:S02]  /*51c0*/  ISETP.GE.AND P3, PT, R13, R102, PT ;  /* 0x000000660d00720c */ /* 0x000fe40003f66270 */
[----:B------:R-:W-:Y:S02]  /*51d0*/  ISETP.GE.AND P4, PT, R9, R101, PT ;  /* 0x000000650900720c */ /* 0x000fe40003f86270 */
[----:B------:R-:W-:Y:S01]  /*51e0*/  IADD3 R9, R17, 0x21, RZ ;  /* 0x0000002111097810 */ /* 0x000fe20007ffe0ff */
[----:B------:R-:W5:Y:S01]  /*51f0*/  MUFU.TANH R152, R152 ;  /* 0x0000009800987308 */ /* 0x000f620000002400 */
[----:B-1----:R-:W-:Y:S02]  /*5200*/  FSEL R156, R156, -INF , !P5 ;  /* 0xff8000009c9c7808 */ /* 0x002fe40006800000 */
[----:B------:R-:W-:-:S02]  /*5210*/  FSEL R158, R158, -INF , !P3 ;  /* 0xff8000009e9e7808 */ /* 0x000fc40005800000 */
[-C--:B------:R-:W-:Y:S02]  /*5220*/  ISETP.GE.AND P1, PT, R13, R101.reuse, PT ;  /* 0x000000650d00720c */ /* 0x080fe40003f26270 */
[C---:B------:R-:W-:Y:S01]  /*5230*/  ISETP.GE.AND P5, PT, R9.reuse, R102, PT ;  /* 0x000000660900720c */ /* 0x040fe20003fa6270 */
[----:B------:R-:W1:Y:S01]  /*5240*/  MUFU.TANH R114, R114 ;  /* 0x0000007200727308 */ /* 0x000e620000002400 */
[----:B------:R-:W-:Y:S02]  /*5250*/  ISETP.GE.AND P3, PT, R9, R101, PT ;  /* 0x000000650900720c */ /* 0x000fe40003f66270 */
[----:B------:R-:W-:Y:S02]  /*5260*/  IADD3 R9, R17, 0x29, RZ ;  /* 0x0000002911097810 */ /* 0x000fe40007ffe0ff */
[----:B--2---:R-:W-:Y:S02]  /*5270*/  FSEL R154, R154, -INF , !P1 ;  /* 0xff8000009a9a7808 */ /* 0x004fe40004800000 */
[----:B------:R-:W-:Y:S01]  /*5280*/  FSEL R144, R144, -INF , !P4 ;  /* 0xff80000090907808 */ /* 0x000fe20006000000 */
[----:B------:R-:W2:Y:S01]  /*5290*/  MUFU.TANH R142, R15 ;  /* 0x0000000f008e7308 */ /* 0x000ea20000002400 */
[----:B---3--:R-:W-:-:S02]  /*52a0*/  FSEL R150, R150, -INF , !P5 ;  /* 0xff80000096967808 */ /* 0x008fc40006800000 */
[-C--:B------:R-:W-:Y:S02]  /*52b0*/  ISETP.GE.AND P1, PT, R10, R102.reuse, PT ;  /* 0x000000660a00720c */ /* 0x080fe40003f26270 */
[C---:B------:R-:W-:Y:S02]  /*52c0*/  ISETP.GE.AND P4, PT, R9.reuse, R102, PT ;  /* 0x000000660900720c */ /* 0x040fe40003f86270 */
[----:B------:R-:W-:Y:S01]  /*52d0*/  ISETP.GE.AND P5, PT, R9, R101, PT ;  /* 0x000000650900720c */ /* 0x000fe20003fa6270 */
[----:B------:R-:W3:Y:S01]  /*52e0*/  MUFU.TANH R106, R106 ;  /* 0x0000006a006a7308 */ /* 0x000ee20000002400 */
[----:B------:R-:W-:Y:S02]  /*52f0*/  IADD3 R9, R17, 0x30, RZ ;  /* 0x0000003011097810 */ /* 0x000fe40007ffe0ff */
[----:B----4-:R-:W-:Y:S02]  /*5300*/  FSEL R134, R134, -INF , !P3 ;  /* 0xff80000086867808 */ /* 0x010fe40005800000 */
[----:B-----5:R-:W-:-:S02]  /*5310*/  FSEL R152, R152, -INF , !P1 ;  /* 0xff80000098987808 */ /* 0x020fc40004800000 */
[----:B-1----:R-:W-:Y:S01]  /*5320*/  FSEL R114, R114, -INF , !P2 ;  /* 0xff80000072727808 */ /* 0x002fe20005000000 */
[----:B------:R-:W1:Y:S01]  /*5330*/  MUFU.TANH R100, R100 ;  /* 0x0000006400647308 */ /* 0x000e620000002400 */
[----:B------:R-:W-:Y:S02]  /*5340*/  FSEL R146, R146, -INF , !P4 ;  /* 0xff80000092927808 */ /* 0x000fe40006000000 */
[CC--:B------:R-:W-:Y:S02]  /*5350*/  ISETP.GE.AND P3, PT, R9.reuse, R102.reuse, PT ;  /* 0x000000660900720c */ /* 0x0c0fe40003f66270 */
[-C--:B------:R-:W-:Y:S02]  /*5360*/  ISETP.GE.AND P1, PT, R9, R101.reuse, PT ;  /* 0x000000650900720c */ /* 0x080fe40003f26270 */
[C---:B------:R-:W-:Y:S01]  /*5370*/  ISETP.GE.AND P2, PT, R5.reuse, R102, PT ;  /* 0x000000660500720c */ /* 0x040fe20003f46270 */
[----:B------:R-:W4:Y:S01]  /*5380*/  MUFU.TANH R105, R105 ;  /* 0x0000006900697308 */ /* 0x000f220000002400 */
[----:B------:R-:W-:-:S02]  /*5390*/  ISETP.GE.AND P4, PT, R5, R101, PT ;  /* 0x000000650500720c */ /* 0x000fc40003f86270 */
[C---:B------:R-:W-:Y:S02]  /*53a0*/  IADD3 R5, R17.reuse, 0x38, RZ ;  /* 0x0000003811057810 */ /* 0x040fe40007ffe0ff */
[----:B--2---:R-:W-:Y:S02]  /*53b0*/  FSEL R142, R142, -INF , !P5 ;  /* 0xff8000008e8e7808 */ /* 0x004fe40006800000 */
[----:B---3--:R-:W-:Y:S01]  /*53c0*/  FSEL R106, R106, -INF , !P3 ;  /* 0xff8000006a6a7808 */ /* 0x008fe20005800000 */
[----:B------:R-:W2:Y:S01]  /*53d0*/  MUFU.TANH R94, R11 ;  /* 0x0000000b005e7308 */ /* 0x000ea20000002400 */
[----:B-1----:R-:W-:Y:S02]  /*53e0*/  FSEL R100, R100, -INF , !P1 ;  /* 0xff80000064647808 */ /* 0x002fe40004800000 */
[C---:B------:R-:W-:Y:S02]  /*53f0*/  ISETP.GE.AND P5, PT, R17.reuse, R102, PT ;  /* 0x000000661100720c */ /* 0x040fe40003fa6270 */
[----:B------:R-:W-:-:S02]  /*5400*/  ISETP.GE.AND P3, PT, R17, R101, PT ;  /* 0x000000651100720c */ /* 0x000fc40003f66270 */
[-C--:B------:R-:W-:Y:S01]  /*5410*/  ISETP.GE.AND P1, PT, R5, R102.reuse, PT ;  /* 0x000000660500720c */ /* 0x080fe20003f26270 */
[----:B------:R-:W1:Y:S01]  /*5420*/  MUFU.TANH R108, R108 ;  /* 0x0000006c006c7308 */ /* 0x000e620000002400 */
[----:B------:R-:W-:Y:S02]  /*5430*/  IADD3 R17, R17, 0x39, RZ ;  /* 0x0000003911117810 */ /* 0x000fe40007ffe0ff */
[----:B----4-:R-:W-:Y:S02]  /*5440*/  FSEL R105, R105, -INF , !P2 ;  /* 0xff80000069697808 */ /* 0x010fe40005000000 */
[----:B------:R-:W-:Y:S02]  /*5450*/  ISETP.GE.AND P2, PT, R5, R101, PT ;  /* 0x000000650500720c */ /* 0x000fe40003f46270 */
[----:B------:R-:W-:Y:S01]  /*5460*/  FSEL R3, R3, -INF , !P5 ;  /* 0xff80000003037808 */ /* 0x000fe20006800000 */
[----:B------:R-:W3:Y:S01]  /*5470*/  MUFU.TANH R32, R32 ;  /* 0x0000002000207308 */ /* 0x000ee20000002400 */
[----:B--2---:R-:W-:Y:S01]  /*5480*/  FSEL R94, R94, -INF , !P4 ;  /* 0xff8000005e5e7808 */ /* 0x004fe20006000000 */
[----:B------:R-:W-:Y:S01]  /*5490*/  BAR.SYNC.DEFER_BLOCKING 0x0 ;  /* 0x0000000000007b1d */ /* 0x000fe20000010000 */
[----:B------:R-:W-:-:S05]  /*54a0*/  ISETP.GE.AND P4, PT, R17, R102, PT ;  /* 0x000000661100720c */ /* 0x000fca0003f86270 */
[----:B------:R-:W2:Y:S01]  /*54b0*/  MUFU.TANH R4, R4 ;  /* 0x0000000400047308 */ /* 0x000ea20000002400 */
[----:B-1----:R-:W-:Y:S02]  /*54c0*/  FSEL R108, R108, -INF , !P1 ;  /* 0xff8000006c6c7808 */ /* 0x002fe40004800000 */
[----:B------:R-:W-:-:S05]  /*54d0*/  ISETP.GE.AND P1, PT, R17, R101, PT ;  /* 0x000000651100720c */ /* 0x000fca0003f26270 */
[----:B------:R-:W1:Y:S01]  /*54e0*/  MUFU.TANH R98, R6 ;  /* 0x0000000600627308 */ /* 0x000e620000002400 */
[----:B---3--:R-:W-:-:S07]  /*54f0*/  FSEL R32, R32, -INF , !P3 ;  /* 0xff80000020207808 */ /* 0x008fce0005800000 */
[----:B------:R-:W3:Y:S01]  /*5500*/  MUFU.TANH R97, R7 ;  /* 0x0000000700617308 */ /* 0x000ee20000002400 */
[----:B--2---:R-:W-:Y:S02]  /*5510*/  FSEL R102, R4, -INF , !P4 ;  /* 0xff80000004667808 */ /* 0x004fe40006000000 */
[----:B-1----:R-:W-:Y:S02]  /*5520*/  FSEL R98, R98, -INF , !P2 ;  /* 0xff80000062627808 */ /* 0x002fe40005000000 */
[----:B---3--:R-:W-:Y:S01]  /*5530*/  FSEL R97, R97, -INF , !P1 ;  /* 0xff80000061617808 */ /* 0x008fe20004800000 */
        /* <DEDUP_REMOVED lines=61> */
.L_x_4880:
[----:B------:R-:W-:-:S04]  /*5910*/  LEA R10, -R5, RZ, 0x6 ;  /* 0x000000ff050a7211 */ /* 0x000fc800078e31ff */
[----:B------:R-:W-:Y:S02]  /*5920*/  SHF.R.S32.HI R6, RZ, 0x1f, R10 ;  /* 0x0000001fff067819 */ /* 0x000fe4000001140a */
.L_x_4881:
[----:B------:R-:W-:Y:S01]  /*5930*/  IMAD.MOV.U32 R4, RZ, RZ, c[0x0][0x19c] ;  /* 0x00006700ff047624 */ /* 0x000fe200078e00ff */
[CC--:B------:R-:W-:Y:S02]  /*5940*/  LEA R7, P1, R5.reuse, R10.reuse, 0x5 ;  /* 0x0000000a05077211 */ /* 0x0c0fe400078228ff */
[C---:B------:R-:W-:Y:S02]  /*5950*/  IADD3 R10, P2, R104.reuse, R10, RZ ;  /* 0x0000000a680a7210 */ /* 0x040fe40007f5e0ff */
[----:B------:R-:W-:Y:S02]  /*5960*/  IADD3 R7, P0, R104, R7, RZ ;  /* 0x0000000768077210 */ /* 0x000fe40007f1e0ff */
[----:B------:R-:W-:Y:S01]  /*5970*/  LEA.HI.X R4, R5, R6, R4, 0x5, P1 ;  /* 0x0000000605047211 */ /* 0x000fe200008f2c04 */
[----:B------:R-:W-:Y:S01]  /*5980*/  IMAD.X R5, R103, 0x1, R6, P2 ;  /* 0x0000000167057824 */ /* 0x000fe200010e0606 */
[----:B------:R-:W-:-:S03]  /*5990*/  LEA R136, P1, R10, c[0x0][0x168], 0x1 ;  /* 0x00005a000a887a11 */ /* 0x000fc600078208ff */
[----:B------:R-:W-:Y:S01]  /*59a0*/  IMAD.X R4, R103, 0x1, R4, P0 ;  /* 0x0000000167047824 */ /* 0x000fe200000e0604 */
[C---:B------:R-:W-:Y:S02]  /*59b0*/  LEA R6, P0, R7.reuse, c[0x0][0x168], 0x1 ;  /* 0x00005a0007067a11 */ /* 0x040fe400078008ff */
        /* <DEDUP_REMOVED lines=12> */
.L_x_4879:
[----:B------:R-:W-:Y:S01]  /*5a80*/  FMNMX.FTZ R5, R0, R32, !PT ;  /* 0x0000002000057209 */ /* 0x000fe20007810000 */
[----:B------:R-:W-:Y:S01]  /*5a90*/  LDSM.16.MT88.4 R24, [R118+0x7000] ;  /* 0x007000007618783b */ /* 0x000fe20000004200 */
        /* <DEDUP_REMOVED lines=44> */
[C---:B------:R-:W-:Y:S01]  /*5d60*/  FSETP.NEU.FTZ.AND P1, PT, R91.reuse, -INF , PT ;  /* 0xff8000005b00780b */ /* 0x040fe20003f3d000 */
[----:B------:R-:W-:Y:S02]  /*5d70*/  FADD.FTZ R0, R0, -R5 ;  /* 0x8000000500007221 */ /* 0x000fe40000010000 */
[----:B------:R-:W-:Y:S01]  /*5d80*/  FFMA.FTZ R95, R32, c[0x0][0x23c], -R101 ;  /* 0x00008f00205f7a23 */ /* 0x000fe20000010865 */
[----:B------:R-:W-:Y:S01]  /*5d90*/  FSEL R99, R91, RZ, P1 ;  /* 0x000000ff5b637208 */ /* 0x000fe20000800000 */
[----:B------:R-:W1:Y:S01]  /*5da0*/  LDSM.16.MT88.4 R32, [R116+0x7000] ;  /* 0x007000007420783b */ /* 0x000e620000004200 */
[----:B------:R-:W-:Y:S01]  /*5db0*/  FSEL R103, R103, RZ, P1 ;  /* 0x000000ff67677208 */ /* 0x000fe20000800000 */
[----:B------:R-:W-:-:S02]  /*5dc0*/  FMUL.FTZ R0, R0, c[0x0][0x23c] ;  /* 0x00008f0000007a20 */ /* 0x000fc40000410000 */
[----:B------:R-:W-:Y:S01]  /*5dd0*/  FADD.FTZ R99, R2, -R99 ;  /* 0x8000006302637221 */ /* 0x000fe20000010000 */
[----:B------:R-:W-:Y:S01]  /*5de0*/  MUFU.EX2 R95, R95 ;  /* 0x0000005f005f7308 */ /* 0x000fe20000000800 */
[--C-:B------:R-:W-:Y:S02]  /*5df0*/  FFMA.FTZ R96, R3, c[0x0][0x23c], -R103.reuse ;  /* 0x00008f0003607a23 */ /* 0x100fe40000010867 */
[--C-:B------:R-:W-:Y:S02]  /*5e00*/  FFMA.FTZ R92, R20, c[0x0][0x23c], -R103.reuse ;  /* 0x00008f00145c7a23 */ /* 0x100fe40000010867 */
[--C-:B------:R-:W-:Y:S02]  /*5e10*/  FFMA.FTZ R89, R18, c[0x0][0x23c], -R103.reuse ;  /* 0x00008f0012597a23 */ /* 0x100fe40000010867 */
[----:B------:R-:W-:Y:S01]  /*5e20*/  FFMA.FTZ R88, R8, c[0x0][0x23c], -R103 ;  /* 0x00008f0008587a23 */ /* 0x000fe20000010867 */
[----:B------:R-:W-:Y:S01]  /*5e30*/  MUFU.EX2 R96, R96 ;  /* 0x0000006000607308 */ /* 0x000fe20000000800 */
[----:B------:R-:W-:Y:S01]  /*5e40*/  FFMA.FTZ R3, R16, c[0x0][0x23c], -R101 ;  /* 0x00008f0010037a23 */ /* 0x000fe20000010865 */
[----:B------:R-:W2:Y:S01]  /*5e50*/  LDSM.16.MT88.4 R8, [R118+0x6000] ;  /* 0x006000007608783b */ /* 0x000ea20000004200 */
[----:B------:R-:W-:-:S02]  /*5e60*/  FMUL.FTZ R99, R99, c[0x0][0x23c] ;  /* 0x00008f0063637a20 */ /* 0x000fc40000410000 */
[--C-:B------:R-:W-:Y:S01]  /*5e70*/  FFMA.FTZ R93, R12, c[0x0][0x23c], -R101.reuse ;  /* 0x00008f000c5d7a23 */ /* 0x100fe20000010865 */
[----:B------:R-:W-:Y:S01]  /*5e80*/  LDSM.16.MT88.4 R16, [R116+0x6000] ;  /* 0x006000007410783b */ /* 0x000fe20000004200 */
[--C-:B------:R-:W-:Y:S01]  /*5e90*/  FFMA.FTZ R14, R14, c[0x0][0x23c], -R101.reuse ;  /* 0x00008f000e0e7a23 */ /* 0x100fe20000010865 */
[----:B------:R-:W3:Y:S01]  /*5ea0*/  MUFU.EX2 R92, R92 ;  /* 0x0000005c005c7308 */ /* 0x000ee20000000800 */
[----:B------:R-:W-:Y:S02]  /*5eb0*/  FFMA.FTZ R113, R112, c[0x0][0x23c], -R101 ;  /* 0x00008f0070717a23 */ /* 0x000fe40000010865 */
        /* <DEDUP_REMOVED lines=13> */
[----:B------:R-:W3:Y:S01]  /*5f90*/  MUFU.EX2 R3, R3 ;  /* 0x0000000300037308 */ /* 0x000ee20000000800 */
[----:B------:R-:W-:Y:S02]  /*5fa0*/  FFMA.FTZ R146, R146, c[0x0][0x23c], -R103 ;  /* 0x00008f0092927a23 */ /* 0x000fe40000010867 */
[--C-:B------:R-:W-:Y:S02]  /*5fb0*/  FFMA.FTZ R143, R144, c[0x0][0x23c], -R101.reuse ;  /* 0x00008f00908f7a23 */ /* 0x100fe40000010865 */
[--C-:B------:R-:W-:Y:S02]  /*5fc0*/  FFMA.FTZ R134, R134, c[0x0][0x23c], -R101.reuse ;  /* 0x00008f0086867a23 */ /* 0x100fe40000010865 */
[--C-:B------:R-:W-:Y:S01]  /*5fd0*/  FFMA.FTZ R114, R114, c[0x0][0x23c], -R101.reuse ;  /* 0x00008f0072727a23 */ /* 0x100fe20000010865 */
[----:B------:R-:W-:Y:S01]  /*5fe0*/  MUFU.EX2 R2, R14 ;  /* 0x0000000e00027308 */ /* 0x000fe20000000800 */
[----:B----4-:R-:W-:Y:S01]  /*5ff0*/  F2FP.PACK_AB R86, R88, R89 ;  /* 0x000000595856723e */ /* 0x010fe200000000ff */
[----:B------:R-:W-:-:S02]  /*6000*/  FFMA.FTZ R141, R142, c[0x0][0x23c], -R101 ;  /* 0x00008f008e8d7a23 */ /* 0x000fc40000010865 */
[--C-:B------:R-:W-:Y:S02]  /*6010*/  FFMA.FTZ R106, R106, c[0x0][0x23c], -R103.reuse ;  /* 0x00008f006a6a7a23 */ /* 0x100fe40000010867 */
[--C-:B------:R-:W-:Y:S02]  /*6020*/  FFMA.FTZ R105, R105, c[0x0][0x23c], -R103.reuse ;  /* 0x00008f0069697a23 */ /* 0x100fe40000010867 */
[----:B------:R-:W4:Y:S01]  /*6030*/  MUFU.EX2 R99, R99 ;  /* 0x0000006300637308 */ /* 0x000f220000000800 */
[----:B---3--:R-:W-:Y:S01]  /*6040*/  F2FP.PACK_AB R85, R3, R95 ;  /* 0x0000005f0355723e */ /* 0x008fe200000000ff */
[----:B------:R-:W-:Y:S02]  /*6050*/  FFMA.FTZ R108, R108, c[0x0][0x23c], -R103 ;  /* 0x00008f006c6c7a23 */ /* 0x000fe40000010867 */
[----:B------:R-:W-:Y:S02]  /*6060*/  FFMA.FTZ R145, R94, c[0x0][0x23c], -R101 ;  /* 0x00008f005e917a23 */ /* 0x000fe40000010865 */
[----:B------:R-:W-:-:S02]  /*6070*/  FFMA.FTZ R103, R102, c[0x0][0x23c], -R103 ;  /* 0x00008f0066677a23 */ /* 0x000fc40000010867 */
[----:B------:R-:W3:Y:S01]  /*6080*/  MUFU.EX2 R0, R0 ;  /* 0x0000000000007308 */ /* 0x000ee20000000800 */
[--C-:B------:R-:W-:Y:S02]  /*6090*/  FFMA.FTZ R100, R100, c[0x0][0x23c], -R101.reuse ;  /* 0x00008f0064647a23 */ /* 0x100fe40000010865 */
[--C-:B------:R-:W-:Y:S02]  /*60a0*/  FFMA.FTZ R94, R98, c[0x0][0x23c], -R101.reuse ;  /* 0x00008f00625e7a23 */ /* 0x100fe40000010865 */
[----:B------:R-:W-:-:S03]  /*60b0*/  FFMA.FTZ R97, R97, c[0x0][0x23c], -R101 ;  /* 0x00008f0061617a23 */ /* 0x000fc60000010865 */
[----:B------:R-:W5:Y:S01]  /*60c0*/  MUFU.EX2 R93, R93 ;  /* 0x0000005d005d7308 */ /* 0x000f620000000800 */
[-C--:B----4-:R-:W-:Y:S02]  /*60d0*/  FMUL.FTZ R28, R56, R99.reuse ;  /* 0x00000063381c7220 */ /* 0x090fe40000410000 */
[-C--:B------:R-:W-:Y:S02]  /*60e0*/  FMUL.FTZ R29, R57, R99.reuse ;  /* 0x00000063391d7220 */ /* 0x080fe40000410000 */
[-C--:B------:R-:W-:Y:S02]  /*60f0*/  FMUL.FTZ R52, R52, R99.reuse ;  /* 0x0000006334347220 */ /* 0x080fe40000410000 */
[----:B------:R-:W-:Y:S01]  /*6100*/  FMUL.FTZ R53, R53, R99 ;  /* 0x0000006335357220 */ /* 0x000fe20000410000 */
[----:B------:R-:W-:Y:S01]  /*6110*/  MUFU.EX2 R110, R110 ;  /* 0x0000006e006e7308 */ /* 0x000fe20000000800 */
[-C--:B---3--:R-:W-:Y:S02]  /*6120*/  FMUL.FTZ R30, R58, R0.reuse ;  /* 0x000000003a1e7220 */ /* 0x088fe40000410000 */
[----:B------:R-:W-:-:S02]  /*6130*/  FMUL.FTZ R31, R59, R0 ;  /* 0x000000003b1f7220 */ /* 0x000fc40000410000 */
[-C--:B------:R-:W-:Y:S01]  /*6140*/  FMUL.FTZ R54, R54, R0.reuse ;  /* 0x0000000036367220 */ /* 0x080fe20000410000 */
[----:B------:R-:W-:Y:S01]  /*6150*/  LDSM.16.MT88.4 R56, [R118+0x6400] ;  /* 0x006400007638783b */ /* 0x000fe20000004200 */
[----:B------:R-:W-:Y:S01]  /*6160*/  FMUL.FTZ R55, R55, R0 ;  /* 0x0000000037377220 */ /* 0x000fe20000410000 */
[----:B-----5:R-:W-:Y:S01]  /*6170*/  F2FP.PACK_AB R87, R93, R2 ;  /* 0x000000025d57723e */ /* 0x020fe200000000ff */
[-C--:B------:R-:W-:Y:S01]  /*6180*/  FMUL.FTZ R4, R80, R99.reuse ;  /* 0x0000006350047220 */ /* 0x080fe20000410000 */
[----:B------:R-:W3:Y:S01]  /*6190*/  MUFU.EX2 R107, R107 ;  /* 0x0000006b006b7308 */ /* 0x000ee20000000800 */
[----:B------:R-:W-:Y:S02]  /*61a0*/  FMUL.FTZ R5, R81, R99 ;  /* 0x0000006351057220 */ /* 0x000fe40000410000 */
[-C--:B------:R-:W-:Y:S02]  /*61b0*/  FMUL.FTZ R6, R82, R0.reuse ;  /* 0x0000000052067220 */ /* 0x080fe40000410000 */
[----:B-1----:R-:W-:Y:S01]  /*61c0*/  HMMA.16816.F32 R28, R84, R32, R28 ;  /* 0x00000020541c723c */ /* 0x002fe2000000181c */
[----:B------:R-:W-:-:S02]  /*61d0*/  FMUL.FTZ R7, R83, R0 ;  /* 0x0000000053077220 */ /* 0x000fc40000410000 */
[-C--:B------:R-:W-:Y:S01]  /*61e0*/  FMUL.FTZ R76, R76, R99.reuse ;  /* 0x000000634c4c7220 */ /* 0x080fe20000410000 */
[----:B------:R-:W-:Y:S01]  /*61f0*/  MUFU.EX2 R104, R104 ;  /* 0x0000006800687308 */ /* 0x000fe20000000800 */
[-C--:B------:R-:W-:Y:S02]  /*6200*/  FMUL.FTZ R77, R77, R99.reuse ;  /* 0x000000634d4d7220 */ /* 0x080fe40000410000 */
[-C--:B------:R-:W-:Y:S01]  /*6210*/  FMUL.FTZ R78, R78, R0.reuse ;  /* 0x000000004e4e7220 */ /* 0x080fe20000410000 */
[----:B------:R-:W-:Y:S01]  /*6220*/  HMMA.16816.F32 R32, R84, R34, R52 ;  /* 0x000000225420723c */ /* 0x000fe20000001834 */
[----:B------:R-:W1:Y:S01]  /*6230*/  LDSM.16.MT88.4 R52, [R116+0x8000] ;  /* 0x008000007434783b */ /* 0x000e620000004200 */
[----:B------:R-:W-:Y:S02]  /*6240*/  FMUL.FTZ R79, R79, R0 ;  /* 0x000000004f4f7220 */ /* 0x000fe40000410000 */
[----:B------:R-:W-:Y:S01]  /*6250*/  MUFU.EX2 R109, R109 ;  /* 0x0000006d006d7308 */ /* 0x000fe20000000800 */
[----:B------:R-:W-:-:S02]  /*6260*/  FMUL.FTZ R44, R44, R99 ;  /* 0x000000632c2c7220 */ /* 0x000fc40000410000 */
[-C--:B------:R-:W-:Y:S01]  /*6270*/  FMUL.FTZ R45, R45, R99.reuse ;  /* 0x000000632d2d7220 */ /* 0x080fe20000410000 */
[C---:B--2---:R-:W-:Y:S01]  /*6280*/  HMMA.16816.F32 R4, R84.reuse, R8, R4 ;  /* 0x000000085404723c */ /* 0x044fe20000001804 */
[-C--:B------:R-:W-:Y:S02]  /*6290*/  FMUL.FTZ R46, R46, R0.reuse ;  /* 0x000000002e2e7220 */ /* 0x080fe40000410000 */
        /* <DEDUP_REMOVED lines=8> */
[----:B------:R-:W2:Y:S01]  /*6320*/  MUFU.EX2 R113, R113 ;  /* 0x0000007100717308 */ /* 0x000ea20000000800 */
[----:B------:R-:W-:-:S02]  /*6330*/  FMUL.FTZ R20, R64, R99 ;  /* 0x0000006340147220 */ /* 0x000fc40000410000 */
[-C--:B------:R-:W-:Y:S02]  /*6340*/  FMUL.FTZ R21, R65, R99.reuse ;  /* 0x0000006341157220 */ /* 0x080fe40000410000 */
[-C--:B------:R-:W-:Y:S02]  /*6350*/  FMUL.FTZ R22, R66, R0.reuse ;  /* 0x0000000042167220 */ /* 0x080fe40000410000 */
[-C--:B------:R-:W-:Y:S01]  /*6360*/  FMUL.FTZ R23, R67, R0.reuse ;  /* 0x0000000043177220 */ /* 0x080fe20000410000 */
[----:B------:R-:W-:Y:S01]  /*6370*/  MUFU.EX2 R112, R112 ;  /* 0x0000007000707308 */ /* 0x000fe20000000800 */
[-C--:B------:R-:W-:Y:S01]  /*6380*/  FMUL.FTZ R60, R60, R99.reuse ;  /* 0x000000633c3c7220 */ /* 0x080fe20000410000 */
[----:B------:R-:W-:Y:S01]  /*6390*/  LDSM.16.MT88.4 R64, [R116+0x6400] ;  /* 0x006400007440783b */ /* 0x000fe20000004200 */
[-C--:B------:R-:W-:Y:S02]  /*63a0*/  FMUL.FTZ R61, R61, R99.reuse ;  /* 0x000000633d3d7220 */ /* 0x080fe40000410000 */
[-C--:B------:R-:W-:Y:S01]  /*63b0*/  FMUL.FTZ R62, R62, R0.reuse ;  /* 0x000000003e3e7220 */ /* 0x080fe20000410000 */
[----:B------:R-:W-:Y:S01]  /*63c0*/  HMMA.16816.F32 R20, R84, R24, R20 ;  /* 0x000000185414723c */ /* 0x000fe20000001814 */
[----:B------:R-:W-:Y:S01]  /*63d0*/  FMUL.FTZ R63, R63, R0 ;  /* 0x000000003f3f7220 */ /* 0x000fe20000410000 */
[----:B------:R-:W4:Y:S01]  /*63e0*/  MUFU.EX2 R111, R111 ;  /* 0x0000006f006f7308 */ /* 0x000f220000000800 */
[----:B------:R-:W-:-:S02]  /*63f0*/  FMUL.FTZ R12, R72, R99 ;  /* 0x00000063480c7220 */ /* 0x000fc40000410000 */
[-C--:B------:R-:W-:Y:S02]  /*6400*/  FMUL.FTZ R13, R73, R99.reuse ;  /* 0x00000063490d7220 */ /* 0x080fe40000410000 */
[-C--:B------:R-:W-:Y:S01]  /*6410*/  FMUL.FTZ R14, R74, R0.reuse ;  /* 0x000000004a0e7220 */ /* 0x080fe20000410000 */
[C---:B-1----:R-:W-:Y:S01]  /*6420*/  HMMA.16816.F32 R44, R84.reuse, R52, R44 ;  /* 0x00000034542c723c */ /* 0x042fe2000000182c */
[----:B------:R-:W-:Y:S01]  /*6430*/  FMUL.FTZ R15, R75, R0 ;  /* 0x000000004b0f7220 */ /* 0x000fe20000410000 */
[----:B------:R-:W-:Y:S01]  /*6440*/  MUFU.EX2 R135, R135 ;  /* 0x0000008700877308 */ /* 0x000fe20000000800 */
[-C--:B------:R-:W-:Y:S02]  /*6450*/  FMUL.FTZ R68, R68, R99.reuse ;  /* 0x0000006344447220 */ /* 0x080fe40000410000 */
[----:B------:R-:W-:Y:S02]  /*6460*/  FMUL.FTZ R69, R69, R99 ;  /* 0x0000006345457220 */ /* 0x000fe40000410000 */
[----:B---3--:R-:W-:Y:S01]  /*6470*/  F2FP.PACK_AB R52, R107, R110 ;  /* 0x0000006e6b34723e */ /* 0x008fe200000000ff */
[----:B------:R-:W-:Y:S01]  /*6480*/  HMMA.16816.F32 R48, R84, R54, R48 ;  /* 0x000000365430723c */ /* 0x000fe20000001830 */
[----:B--2---:R-:W-:Y:S01]  /*6490*/  F2FP.PACK_AB R53, R113, R140 ;  /* 0x0000008c7135723e */ /* 0x004fe200000000ff */
[-C--:B------:R-:W-:Y:S01]  /*64a0*/  FMUL.FTZ R70, R70, R0.reuse ;  /* 0x0000000046467220 */ /* 0x080fe20000410000 */
[----:B------:R-:W-:Y:S01]  /*64b0*/  MUFU.EX2 R148, R148 ;  /* 0x0000009400947308 */ /* 0x000fe20000000800 */
[----:B------:R-:W-:-:S02]  /*64c0*/  FMUL.FTZ R71, R71, R0 ;  /* 0x0000000047477220 */ /* 0x000fc40000410000 */
[-C--:B------:R-:W-:Y:S01]  /*64d0*/  FMUL.FTZ R36, R36, R99.reuse ;  /* 0x0000006324247220 */ /* 0x080fe20000410000 */
[----:B------:R-:W-:Y:S01]  /*64e0*/  F2FP.PACK_AB R54, R109, R104 ;  /* 0x000000686d36723e */ /* 0x000fe200000000ff */
[----:B------:R-:W-:Y:S01]  /*64f0*/  HMMA.16816.F32 R24, R84, R26, R60 ;  /* 0x0000001a5418723c */ /* 0x000fe2000000183c */
[----:B----4-:R-:W-:Y:S01]  /*6500*/  F2FP.PACK_AB R55, R111, R112 ;  /* 0x000000706f37723e */ /* 0x010fe200000000ff */
[----:B------:R-:W1:Y:S01]  /*6510*/  LDSM.16.MT88.4 R60, [R118+0x8000] ;  /* 0x00800000763c783b */ /* 0x000e620000004200 */
[-C--:B------:R-:W-:Y:S01]  /*6520*/  FMUL.FTZ R37, R37, R99.reuse ;  /* 0x0000006325257220 */ /* 0x080fe20000410000 */
[----:B------:R-:W-:Y:S01]  /*6530*/  MUFU.EX2 R115, R115 ;  /* 0x0000007300737308 */ /* 0x000fe20000000800 */
        /* <DEDUP_REMOVED lines=9> */
[----:B------:R-:W2:Y:S01]  /*65d0*/  LDSM.16.MT88.4 R56, [R118+0x7400] ;  /* 0x007400007638783b */ /* 0x000ea20000004200 */
[----:B------:R-:W-:Y:S02]  /*65e0*/  FFMA.FTZ R99, R139, R99, R96 ;  /* 0x000000638b637223 */ /* 0x000fe40000010060 */
[----:B------:R-:W3:Y:S01]  /*65f0*/  MUFU.EX2 R143, R143 ;  /* 0x0000008f008f7308 */ /* 0x000ee20000000800 */
[----:B------:R-:W-:-:S02]  /*6600*/  FFMA.FTZ R0, R138, R0, R95 ;  /* 0x000000008a007223 */ /* 0x000fc4000001005f */
[----:B------:R-:W-:Y:S01]  /*6610*/  FADD.FTZ R92, R92, R99 ;  /* 0x000000635c5c7221 */ /* 0x000fe20000010000 */
[C---:B------:R-:W-:Y:S01]  /*6620*/  HMMA.16816.F32 R12, R84.reuse, R16, R12 ;  /* 0x00000010540c723c */ /* 0x040fe2000000180c */
[----:B------:R-:W-:Y:S02]  /*6630*/  FADD.FTZ R3, R3, R0 ;  /* 0x0000000003037221 */ /* 0x000fe40000010000 */
[----:B------:R-:W-:Y:S01]  /*6640*/  FADD.FTZ R89, R89, R92 ;  /* 0x0000005c59597221 */ /* 0x000fe20000010000 */
[----:B------:R-:W4:Y:S01]  /*6650*/  MUFU.EX2 R134, R134 ;  /* 0x0000008600867308 */ /* 0x000f220000000800 */
[----:B------:R-:W-:Y:S02]  /*6660*/  FADD.FTZ R2, R2, R3 ;  /* 0x0000000302027221 */ /* 0x000fe40000010000 */
[----:B------:R-:W-:Y:S01]  /*6670*/  FADD.FTZ R3, R88, R89 ;  /* 0x0000005958037221 */ /* 0x000fe20000010000 */
[----:B------:R-:W-:Y:S01]  /*6680*/  HMMA.16816.F32 R16, R84, R18, R68 ;  /* 0x000000125410723c */ /* 0x000fe20000001844 */
[----:B------:R-:W-:Y:S01]  /*6690*/  LDSM.16.MT88.4 R68, [R116+0x6c00] ;  /* 0x006c00007444783b */ /* 0x000fe20000004200 */
[----:B------:R-:W-:-:S02]  /*66a0*/  FADD.FTZ R93, R93, R2 ;  /* 0x000000025d5d7221 */ /* 0x000fc40000010000 */
[----:B------:R-:W-:Y:S01]  /*66b0*/  MUFU.EX2 R114, R114 ;  /* 0x0000007200727308 */ /* 0x000fe20000000800 */
[----:B------:R-:W-:Y:S02]  /*66c0*/  FADD.FTZ R110, R110, R3 ;  /* 0x000000036e6e7221 */ /* 0x000fe40000010000 */
[----:B------:R-:W-:Y:S02]  /*66d0*/  FADD.FTZ R140, R140, R93 ;  /* 0x0000005d8c8c7221 */ /* 0x000fe40000010000 */
[----:B------:R-:W-:Y:S01]  /*66e0*/  FADD.FTZ R107, R107, R110 ;  /* 0x0000006e6b6b7221 */ /* 0x000fe20000010000 */
[----:B-1----:R-:W-:Y:S01]  /*66f0*/  HMMA.16816.F32 R36, R84, R60, R36 ;  /* 0x0000003c5424723c */ /* 0x002fe20000001824 */
[----:B------:R-:W-:Y:S01]  /*6700*/  FADD.FTZ R113, R113, R140 ;  /* 0x0000008c71717221 */ /* 0x000fe20000010000 */
[----:B------:R-:W-:Y:S01]  /*6710*/  MUFU.EX2 R141, R141 ;  /* 0x0000008d008d7308 */ /* 0x000fe20000000800 */
[----:B------:R-:W-:Y:S02]  /*6720*/  FADD.FTZ R0, R104, R107 ;  /* 0x0000006b68007221 */ /* 0x000fe40000010000 */
[----:B------:R-:W-:-:S02]  /*6730*/  FADD.FTZ R2, R112, R113 ;  /* 0x0000007170027221 */ /* 0x000fc40000010000 */
[----:B------:R-:W-:Y:S01]  /*6740*/  FADD.FTZ R0, R109, R0 ;  /* 0x000000006d007221 */ /* 0x000fe20000010000 */
[----:B------:R-:W-:Y:S01]  /*6750*/  HMMA.16816.F32 R40, R84, R62, R40 ;  /* 0x0000003e5428723c */ /* 0x000fe20000001828 */
[----:B------:R-:W1:Y:S01]  /*6760*/  LDSM.16.MT88.4 R60, [R116+0x7400] ;  /* 0x00740000743c783b */ /* 0x000e620000004200 */
[----:B------:R-:W-:Y:S01]  /*6770*/  MUFU.EX2 R106, R106 ;  /* 0x0000006a006a7308 */ /* 0x000fe20000000800 */
[----:B------:R-:W-:-:S04]  /*6780*/  FADD.FTZ R2, R111, R2 ;  /* 0x000000026f027221 */ /* 0x000fc80000010000 */
[----:B---3--:R-:W-:Y:S01]  /*6790*/  FADD.FTZ R3, R143, R2 ;  /* 0x000000028f037221 */ /* 0x008fe20000010000 */
[----:B--2---:R-:W-:Y:S01]  /*67a0*/  HMMA.16816.F32 R20, R52, R56, R20 ;  /* 0x000000383414723c */ /* 0x004fe20000001814 */
[----:B------:R-:W-:Y:S01]  /*67b0*/  MOV R2, R91 ;  /* 0x0000005b00027202 */ /* 0x000fe20000000f00 */
[----:B------:R-:W2:Y:S01]  /*67c0*/  MUFU.EX2 R105, R105 ;  /* 0x0000006900697308 */ /* 0x000ea20000000800 */
[----:B----4-:R-:W-:-:S05]  /*67d0*/  FADD.FTZ R3, R134, R3 ;  /* 0x0000000386037221 */ /* 0x010fca0000010000 */
[C---:B------:R-:W-:Y:S01]  /*67e0*/  HMMA.16816.F32 R24, R52.reuse, R58, R24 ;  /* 0x0000003a3418723c */ /* 0x040fe20000001818 */
[----:B------:R-:W3:Y:S01]  /*67f0*/  LDSM.16.MT88.4 R56, [R116+0x8400] ;  /* 0x008400007438783b */ /* 0x000ee20000004200 */
[----:B------:R-:W-:Y:S06]  /*6800*/  MUFU.EX2 R108, R108 ;  /* 0x0000006c006c7308 */ /* 0x000fec0000000800 */
[----:B------:R-:W-:Y:S02]  /*6810*/  HMMA.16816.F32 R12, R52, R64, R12 ;  /* 0x00000040340c723c */ /* 0x000fe4000000180c */
[----:B------:R-:W4:Y:S01]  /*6820*/  MUFU.EX2 R103, R103 ;  /* 0x0000006700677308 */ /* 0x000f220000000800 */
[----:B--2---:R-:W-:-:S05]  /*6830*/  F2FP.PACK_AB R84, R105, R106 ;  /* 0x0000006a6954723e */ /* 0x004fca00000000ff */
[C---:B------:R-:W-:Y:S01]  /*6840*/  HMMA.16816.F32 R16, R52.reuse, R66, R16 ;  /* 0x000000423410723c */ /* 0x040fe20000001810 */
[----:B------:R-:W2:Y:S01]  /*6850*/  LDSM.16.MT88.4 R64, [R118+0x8400] ;  /* 0x008400007640783b */ /* 0x000ea20000004200 */
[----:B------:R-:W-:Y:S06]  /*6860*/  MUFU.EX2 R100, R100 ;  /* 0x0000006400647308 */ /* 0x000fec0000000800 */
[----:B-1----:R-:W-:Y:S02]  /*6870*/  HMMA.16816.F32 R28, R52, R60, R28 ;  /* 0x0000003c341c723c */ /* 0x002fe4000000181c */
[----:B------:R-:W1:Y:S01]  /*6880*/  MUFU.EX2 R145, R145 ;  /* 0x0000009100917308 */ /* 0x000e620000000800 */
[----:B----4-:R-:W-:-:S05]  /*6890*/  F2FP.PACK_AB R86, R103, R108 ;  /* 0x0000006c6756723e */ /* 0x010fca00000000ff */
[C---:B------:R-:W-:Y:S01]  /*68a0*/  HMMA.16816.F32 R32, R52.reuse, R62, R32 ;  /* 0x0000003e3420723c */ /* 0x040fe20000001820 */
[----:B------:R-:W4:Y:S01]  /*68b0*/  LDSM.16.MT88.4 R60, [R116+0x7800] ;  /* 0x00780000743c783b */ /* 0x000f220000004200 */
[----:B------:R-:W-:Y:S06]  /*68c0*/  MUFU.EX2 R94, R94 ;  /* 0x0000005e005e7308 */ /* 0x000fec0000000800 */
[C---:B---3--:R-:W-:Y:S01]  /*68d0*/  HMMA.16816.F32 R44, R52.reuse, R56, R44 ;  /* 0x00000038342c723c */ /* 0x048fe2000000182c */
[----:B-1----:R-:W-:Y:S01]  /*68e0*/  F2FP.PACK_AB R85, R145, R100 ;  /* 0x000000649155723e */ /* 0x002fe200000000ff */
[----:B------:R-:W1:Y:S06]  /*68f0*/  MUFU.EX2 R97, R97 ;  /* 0x0000006100617308 */ /* 0x000e6c0000000800 */
[C---:B------:R-:W-:Y:S01]  /*6900*/  HMMA.16816.F32 R48, R52.reuse, R58, R48 ;  /* 0x0000003a3430723c */ /* 0x040fe20000001830 */
[----:B------:R-:W3:Y:S07]  /*6910*/  LDSM.16.MT88.4 R56, [R118+0x6800] ;  /* 0x006800007638783b */ /* 0x000eee0000004200 */
[----:B--2---:R-:W-:Y:S01]  /*6920*/  HMMA.16816.F32 R36, R52, R64, R36 ;  /* 0x000000403424723c */ /* 0x004fe20000001824 */
[----:B-1----:R-:W-:-:S07]  /*6930*/  F2FP.PACK_AB R87, R97, R94 ;  /* 0x0000005e6157723e */ /* 0x002fce00000000ff */
[----:B------:R-:W-:Y:S01]  /*6940*/  HMMA.16816.F32 R40, R52, R66, R40 ;  /* 0x000000423428723c */ /* 0x000fe20000001828 */
[----:B------:R-:W1:Y:S06]  /*6950*/  LDSM.16.MT88.4 R64, [R116+0x6800] ;  /* 0x006800007440783b */ /* 0x000e6c0000004200 */
[----:B------:R-:W-:Y:S01]  /*6960*/  F2FP.PACK_AB R52, R148, R135 ;  /* 0x000000879434723e */ /* 0x000fe200000000ff */
[----:B------:R-:W-:Y:S01]  /*6970*/  FADD.FTZ R135, R135, R0 ;  /* 0x0000000087877221 */ /* 0x000fe20000010000 */
[----:B------:R-:W-:Y:S02]  /*6980*/  F2FP.PACK_AB R53, R134, R143 ;  /* 0x0000008f8635723e */ /* 0x000fe400000000ff */
[----:B------:R-:W-:Y:S01]  /*6990*/  F2FP.PACK_AB R54, R146, R115 ;  /* 0x000000739236723e */ /* 0x000fe200000000ff */
[----:B------:R-:W-:Y:S01]  /*69a0*/  FADD.FTZ R148, R148, R135 ;  /* 0x0000008794947221 */ /* 0x000fe20000010000 */
[----:B------:R-:W-:Y:S01]  /*69b0*/  F2FP.PACK_AB R55, R141, R114 ;  /* 0x000000728d37723e */ /* 0x000fe200000000ff */
[----:B------:R-:W-:Y:S01]  /*69c0*/  FADD.FTZ R114, R114, R3 ;  /* 0x0000000372727221 */ /* 0x000fe20000010000 */
[----:B------:R-:W-:Y:S01]  /*69d0*/  MOV R0, R90 ;  /* 0x0000005a00007202 */ /* 0x000fe20000000f00 */
[----:B------:R-:W-:-:S02]  /*69e0*/  FADD.FTZ R115, R115, R148 ;  /* 0x0000009473737221 */ /* 0x000fc40000010000 */
[----:B------:R-:W-:Y:S02]  /*69f0*/  FADD.FTZ R141, R141, R114 ;  /* 0x000000728d8d7221 */ /* 0x000fe40000010000 */
[C---:B----4-:R-:W-:Y:S01]  /*6a00*/  HMMA.16816.F32 R28, R52.reuse, R60, R28 ;  /* 0x0000003c341c723c */ /* 0x050fe2000000181c */
[----:B------:R-:W-:Y:S02]  /*6a10*/  FADD.FTZ R3, R146, R115 ;  /* 0x0000007392037221 */ /* 0x000fe40000010000 */
        /* <DEDUP_REMOVED lines=9> */
[----:B------:R-:W2:Y:S01]  /*6ab0*/  LDSM.16.MT88.4 R56, [R118+0x7800] ;  /* 0x007800007638783b */ /* 0x000ea20000004200 */
[----:B------:R-:W-:-:S06]  /*6ac0*/  FADD.FTZ R139, R103, R108 ;  /* 0x0000006c678b7221 */ /* 0x000fcc0000010000 */
[C---:B-1----:R-:W-:Y:S08]  /*6ad0*/  HMMA.16816.F32 R12, R52.reuse, R64, R12 ;  /* 0x00000040340c723c */ /* 0x042ff0000000180c */
[C---:B------:R-:W-:Y:S01]  /*6ae0*/  HMMA.16816.F32 R16, R52.reuse, R66, R16 ;  /* 0x000000423410723c */ /* 0x040fe20000001810 */
[----:B------:R-:W1:Y:S07]  /*6af0*/  LDSM.16.MT88.4 R64, [R118+0x8800] ;  /* 0x008800007640783b */ /* 0x000e6e0000004200 */
[----:B------:R-:W-:Y:S01]  /*6b00*/  HMMA.16816.F32 R32, R52, R62, R32 ;  /* 0x0000003e3420723c */ /* 0x000fe20000001820 */
[----:B------:R-:W3:Y:S07]  /*6b10*/  LDSM.16.MT88.4 R60, [R118+0x7c00] ;  /* 0x007c0000763c783b */ /* 0x000eee0000004200 */
[C---:B------:R-:W-:Y:S01]  /*6b20*/  HMMA.16816.F32 R80, R84.reuse, R76, R4 ;  /* 0x0000004c5450723c */ /* 0x040fe20000001804 */
[----:B------:R-:W-:Y:S07]  /*6b30*/  LDSM.16.MT88.4 R4, [R116+0x8c00] ;  /* 0x008c00007404783b */ /* 0x000fee0000004200 */
[----:B------:R-:W-:Y:S01]  /*6b40*/  HMMA.16816.F32 R76, R84, R78, R8 ;  /* 0x0000004e544c723c */ /* 0x000fe20000001808 */
[----:B------:R-:W-:Y:S07]  /*6b50*/  LDSM.16.MT88.4 R8, [R118+0x8c00] ;  /* 0x008c00007608783b */ /* 0x000fee0000004200 */
[C---:B--2---:R-:W-:Y:S08]  /*6b60*/  HMMA.16816.F32 R20, R52.reuse, R56, R20 ;  /* 0x000000383414723c */ /* 0x044ff00000001814 */
[C---:B------:R-:W-:Y:S01]  /*6b70*/  HMMA.16816.F32 R24, R52.reuse, R58, R24 ;  /* 0x0000003a3418723c */ /* 0x040fe20000001818 */
[----:B------:R-:W2:Y:S07]  /*6b80*/  LDSM.16.MT88.4 R56, [R116+0x8800] ;  /* 0x008800007438783b */ /* 0x000eae0000004200 */
[C---:B-1----:R-:W-:Y:S08]  /*6b90*/  HMMA.16816.F32 R36, R52.reuse, R64, R36 ;  /* 0x000000403424723c */ /* 0x042ff00000001824 */
[----:B------:R-:W-:Y:S08]  /*6ba0*/  HMMA.16816.F32 R40, R52, R66, R40 ;  /* 0x000000423428723c */ /* 0x000ff00000001828 */
[C---:B------:R-:W-:Y:S08]  /*6bb0*/  HMMA.16816.F32 R72, R84.reuse, R68, R12 ;  /* 0x000000445448723c */ /* 0x040ff0000000180c */
[C---:B---3--:R-:W-:Y:S08]  /*6bc0*/  HMMA.16816.F32 R64, R84.reuse, R60, R20 ;  /* 0x0000003c5440723c */ /* 0x048ff00000001814 */
[----:B------:R-:W-:Y:S08]  /*6bd0*/  HMMA.16816.F32 R68, R84, R70, R16 ;  /* 0x000000465444723c */ /* 0x000ff00000001810 */
[C---:B--2---:R-:W-:Y:S08]  /*6be0*/  HMMA.16816.F32 R44, R52.reuse, R56, R44 ;  /* 0x00000038342c723c */ /* 0x044ff0000000182c */
[----:B------:R-:W-:Y:S01]  /*6bf0*/  HMMA.16816.F32 R48, R52, R58, R48 ;  /* 0x0000003a3430723c */ /* 0x000fe20000001830 */
[----:B------:R-:W1:Y:S07]  /*6c00*/  LDSM.16.MT88.4 R52, [R116+0x7c00] ;  /* 0x007c00007434783b */ /* 0x000e6e0000004200 */
[C---:B------:R-:W-:Y:S08]  /*6c10*/  HMMA.16816.F32 R60, R84.reuse, R62, R24 ;  /* 0x0000003e543c723c */ /* 0x040ff00000001818 */
[C---:B------:R-:W-:Y:S08]  /*6c20*/  HMMA.16816.F32 R36, R84.reuse, R8, R36 ;  /* 0x000000085424723c */ /* 0x040ff00000001824 */
[C---:B------:R-:W-:Y:S08]  /*6c30*/  HMMA.16816.F32 R40, R84.reuse, R10, R40 ;  /* 0x0000000a5428723c */ /* 0x040ff00000001828 */
[C---:B------:R-:W-:Y:S08]  /*6c40*/  HMMA.16816.F32 R44, R84.reuse, R4, R44 ;  /* 0x00000004542c723c */ /* 0x040ff0000000182c */
[C---:B------:R-:W-:Y:S08]  /*6c50*/  HMMA.16816.F32 R48, R84.reuse, R6, R48 ;  /* 0x000000065430723c */ /* 0x040ff00000001830 */
[C---:B-1----:R-:W-:Y:S08]  /*6c60*/  HMMA.16816.F32 R56, R84.reuse, R52, R28 ;  /* 0x000000345438723c */ /* 0x042ff0000000181c */
[----:B------:R-:W-:Y:S08]  /*6c70*/  HMMA.16816.F32 R52, R84, R54, R32 ;  /* 0x000000365434723c */ /* 0x000ff00000001820 */
.L_x_4876:
        /* <DEDUP_REMOVED lines=17> */
.L_x_4886:
        /* <DEDUP_REMOVED lines=64> */
.L_x_4883:
        /* <DEDUP_REMOVED lines=8> */
[----:B------:R-:W-:Y:S05]  /*7210*/  ISETP.GE.AND P0, PT, R124, 0x2, PT ;  /* 0x000000027c00780c */ /* 0x000fea0003f06270 */
[----:B------:R1:W-:Y:S08]  /*7220*/  LDGSTS.E.BYPASS.LTC128B.128 [R125+0x7000], [R132.64+0x40] ;  /* 0x07000040847d7fae */ /* 0x0003f0000b901d48 */
[----:B------:R1:W-:Y:S08]  /*7230*/  LDGSTS.E.BYPASS.LTC128B.128 [R125+0x8000], [R132.64+0x80] ;  /* 0x08000080847d7fae */ /* 0x0003f0000b901d48 */
[----:B------:R2:W-:Y:S08]  /*7240*/  LDGSTS.E.BYPASS.LTC128B.128 [R125+0x6800], [R84.64] ;  /* 0x06800000547d7fae */ /* 0x0005f0000b901d48 */
[----:B------:R2:W-:Y:S08]  /*7250*/  LDGSTS.E.BYPASS.LTC128B.128 [R125+0x7800], [R84.64+0x40] ;  /* 0x07800040547d7fae */ /* 0x0005f0000b901d48 */
[----:B------:R2:W-:Y:S08]  /*7260*/  LDGSTS.E.BYPASS.LTC128B.128 [R125+0x8800], [R84.64+0x80] ;  /* 0x08800080547d7fae */ /* 0x0005f0000b901d48 */
[----:B------:R-:W-:Y:S08]  /*7270*/  LDSM.16.M88.4 R88, [R121] ;  /* 0x000000007958783b */ /* 0x000ff00000000200 */
[----:B------:R-:W3:Y:S08]  /*7280*/  LDSM.16.M88.4 R92, [R120+0x3000] ;  /* 0x00300000785c783b */ /* 0x000ef00000000200 */
[----:B------:R-:W4:Y:S08]  /*7290*/  LDSM.16.M88.4 R96, [R120+0x3400] ;  /* 0x003400007860783b */ /* 0x000f300000000200 */
[----:B------:R-:W5:Y:S08]  /*72a0*/  LDSM.16.M88.4 R100, [R120+0x3800] ;  /* 0x003800007864783b */ /* 0x000f700000000200 */
[----:B------:R-:W0:Y:S08]  /*72b0*/  LDGDEPBAR ;  /* 0x00000000000079af */ /* 0x000e300000000000 */
[----:B------:R-:W1:Y:S01]  /*72c0*/  LDSM.16.M88.4 R104, [R120+0x3c00] ;  /* 0x003c00007868783b */ /* 0x000e620000000200 */
[C---:B---3--:R-:W-:Y:S07]  /*72d0*/  HMMA.16816.F32 R4, R88.reuse, R92, RZ ;  /* 0x0000005c5804723c */ /* 0x048fee00000018ff */
[----:B------:R-:W-:Y:S01]  /*72e0*/  LDSM.16.M88.4 R108, [R119] ;  /* 0x00000000776c783b */ /* 0x000fe20000000200 */
[C---:B------:R-:W-:Y:S07]  /*72f0*/  HMMA.16816.F32 R8, R88.reuse, R94, RZ ;  /* 0x0000005e5808723c */ /* 0x040fee00000018ff */
[----:B------:R-:W3:Y:S01]  /*7300*/  LDSM.16.M88.4 R112, [R117+0x3000] ;  /* 0x003000007570783b */ /* 0x000ee20000000200 */
        /* <DEDUP_REMOVED lines=200> */
.L_x_4885:
        /* <DEDUP_REMOVED lines=16> */
.L_x_4884:
[----:B--234-:R-:W-:Y:S01]  /*8090*/  FMNMX.FTZ R0, R106, R87, !PT ;  /* 0x000000576a007209 */ /* 0x01cfe20007810000 */
[----:B------:R-:W-:Y:S01]  /*80a0*/  LDSM.16.MT88.4 R12, [R118+0x6000] ;  /* 0x00600000760c783b */ /* 0x000fe20000004200 */
[----:B------:R-:W-:Y:S02]  /*80b0*/  FMNMX.FTZ R2, R164, R3, !PT ;  /* 0x00000003a4027209 */ /* 0x000fe40007810000 */
[----:B------:R-:W-:Y:S02]  /*80c0*/  FMNMX.FTZ R5, R165, R0, !PT ;  /* 0x00000000a5057209 */ /* 0x000fe40007810000 */
[----:B------:R-:W-:Y:S02]  /*80d0*/  FMNMX.FTZ R2, R163, R2, !PT ;  /* 0x00000002a3027209 */ /* 0x000fe40007810000 */
        /* <DEDUP_REMOVED lines=123> */
[----:B------:R-:W5:Y:S01]  /*8890*/  MUFU.EX2 R99, R99 ;  /* 0x0000006300637308 */ /* 0x000f620000000800 */
[--C-:B------:R-:W-:Y:S02]  /*88a0*/  FFMA.FTZ R111, R151, c[0x0][0x23c], -R96.reuse ;  /* 0x00008f00976f7a23 */ /* 0x100fe40000010860 */
        /* <DEDUP_REMOVED lines=41> */
[----:B------:R-:W-:Y:S02]  /*8b40*/  FMUL.FTZ R31, R3, R59 ;  /* 0x0000003b031f7220 */ /* 0x000fe40000410000 */
[----:B------:R-:W2:Y:S01]  /*8b50*/  LDSM.16.MT88.4 R56, [R118+0x6400] ;  /* 0x006400007638783b */ /* 0x000ea20000004200 */
[----:B------:R-:W-:Y:S04]  /*8b60*/  FADD.FTZ R3, R93, R84 ;  /* 0x000000545d037221 */ /* 0x000fe80000010000 */
[C---:B---3--:R-:W-:Y:S01]  /*8b70*/  HMMA.16816.F32 R28, R80.reuse, R68, R28 ;  /* 0x00000044501c723c */ /* 0x048fe2000000181c */
[----:B------:R-:W-:Y:S02]  /*8b80*/  MUFU.EX2 R110, R110 ;  /* 0x0000006e006e7308 */ /* 0x000fe40000000800 */
[----:B------:R-:W-:Y:S05]  /*8b90*/  FADD.FTZ R3, R92, R3 ;  /* 0x000000035c037221 */ /* 0x000fea0000010000 */
        /* <DEDUP_REMOVED lines=13> */
[----:B------:R-:W-:Y:S01]  /*8c70*/  FADD.FTZ R100, R100, R3 ;  /* 0x0000000364647221 */ /* 0x000fe20000010000 */
[----:B------:R-:W-:Y:S02]  /*8c80*/  IADD3 R3, R124, -0x1, RZ ;  /* 0xffffffff7c037810 */ /* 0x000fe40007ffe0ff */
[----:B------:R-:W-:Y:S01]  /*8c90*/  F2FP.PACK_AB R54, R102, R103 ;  /* 0x000000676636723e */ /* 0x000fe200000000ff */
[----:B------:R-:W-:Y:S02]  /*8ca0*/  FADD.FTZ R101, R101, R100 ;  /* 0x0000006465657221 */ /* 0x000fe40000010000 */
[----:B------:R-:W-:Y:S01]  /*8cb0*/  MUFU.EX2 R113, R113 ;  /* 0x0000007100717308 */ /* 0x000fe20000000800 */
[----:B------:R-:W-:Y:S02]  /*8cc0*/  MOV R124, R3 ;  /* 0x00000003007c7202 */ /* 0x000fe40000000f00 */
[----:B------:R-:W-:Y:S02]  /*8cd0*/  MOV R3, R0 ;  /* 0x0000000000037202 */ /* 0x000fe40000000f00 */
[C---:B---3--:R-:W-:Y:S01]  /*8ce0*/  F2FP.PACK_AB R55, R105.reuse, R104 ;  /* 0x000000686937723e */ /* 0x048fe200000000ff */
[----:B------:R-:W-:Y:S04]  /*8cf0*/  FADD.FTZ R104, R104, R101 ;  /* 0x0000006568687221 */ /* 0x000fe80000010000 */
[----:B------:R-:W-:Y:S01]  /*8d00*/  MUFU.EX2 R115, R115 ;  /* 0x0000007300737308 */ /* 0x000fe20000000800 */
[----:B------:R-:W-:Y:S01]  /*8d10*/  FADD.FTZ R105, R105, R104 ;  /* 0x0000006869697221 */ /* 0x000fe20000010000 */
        /* <DEDUP_REMOVED lines=89> */
.L_x_4882:
        /* <DEDUP_REMOVED lines=198> */
.L_x_4888:
[----:B------:R-:W-:Y:S05]  /*9f10*/  BSYNC B0 ;  /* 0x0000000000007941 */ /* 0x000fea0003800000 */
.L_x_4887:
        /* <DEDUP_REMOVED lines=32> */
.L_x_4890:
[----:B------:R-:W-:Y:S05]  /*a120*/  BSYNC B0 ;  /* 0x0000000000007941 */ /* 0x000fea0003800000 */
.L_x_4889:
        /* <DEDUP_REMOVED lines=13> */
[----:B--2---:R-:W-:Y:S04]  /*a200*/  STG.E.128 [R4.64], R24 ;  /* 0x0000001804007986 */ /* 0x004fe8000c101d08 */
[----:B-1----:R-:W-:Y:S04]  /*a210*/  STG.E.128 [R4.64+0x40], R16 ;  /* 0x0000401004007986 */ /* 0x002fe8000c101d08 */
[----:B------:R-:W-:Y:S01]  /*a220*/  STG.E.128 [R4.64+0x80], R32 ;  /* 0x0000802004007986 */ /* 0x000fe2000c101d08 */
[----:B------:R-:W-:Y:S05]  /*a230*/  EXIT ;  /* 0x000000000000794d */ /* 0x000fea0003800000 */
.L_x_4891:
        /* <DEDUP_REMOVED lines=12> */
.L_x_6161:


//--------------------- .text._ZN5flash24flash_fwd_splitkv_kernelI23Flash_fwd_kernel_traitsILi96ELi64ELi64ELi4ELb0ELb0EN7cutlass6half_tE19Flash_kernel_traitsILi96ELi64ELi64ELi4ES3_EELb1ELb0ELb1ELb0ELb0ELb0ELb0ELb0EEEvNS_16Flash_fwd_paramsE --------------------------
	.section	.text._ZN5flash24flash_fwd_splitkv_kernelI23Flash_fwd_kernel_traitsILi96ELi64ELi64ELi4ELb0ELb0EN7cutlass6half_tE19Flash_kernel_traitsILi96ELi64ELi64ELi4ES3_EELb1ELb0ELb1ELb0ELb0ELb0ELb0ELb0EEEvNS_16Flash_fwd_paramsE,"ax",@progbits
	.sectioninfo	@"SHI_REGISTERS=161"
	.align	128
        .global         _ZN5flash24flash_fwd_splitkv_kernelI23Flash_fwd_kernel_traitsILi96ELi64ELi64ELi4ELb0ELb0EN7cutlass6half_tE19Flash_kernel_traitsILi96ELi64ELi64ELi4ES3_EELb1ELb0ELb1ELb0ELb0ELb0ELb0ELb0EEEvNS_16Flash_fwd_paramsE
        .type           _ZN5flash24flash_fwd_splitkv_kernelI23Flash_fwd_kernel_traitsILi96ELi64ELi64ELi4ELb0ELb0EN7cutlass6half_tE19Flash_kernel_traitsILi96ELi64ELi64ELi4ES3_EELb1ELb0ELb1ELb0ELb0ELb0ELb0ELb0EEEvNS_16Flash_fwd_paramsE,@function
        .size           _ZN5flash24flash_fwd_splitkv_kernelI23Flash_fwd_kernel_traitsILi96ELi64ELi64ELi4ELb0ELb0EN7cutlass6half_tE19Flash_kernel_traitsILi96ELi64ELi64ELi4ES3_EELb1ELb0ELb1ELb0ELb0ELb0ELb0ELb0EEEvNS_16Flash_fwd_paramsE,(.L_x_6162 - _ZN5flash24flash_fwd_splitkv_kernelI23Flash_fwd_kernel_traitsILi96ELi64ELi64ELi4ELb0ELb0EN7cutlass6half_tE19Flash_kernel_traitsILi96ELi64ELi64ELi4ES3_EELb1ELb0ELb1ELb0ELb0ELb0ELb0ELb0EEEvNS_16Flash_fwd_paramsE)
        .other          _ZN5flash24flash_fwd_splitkv_kernelI23Flash_fwd_kernel_traitsILi96ELi64ELi64ELi4ELb0ELb0EN7cutlass6half_tE19Flash_kernel_traitsILi96ELi64ELi64ELi4ES3_EELb1ELb0ELb1ELb0ELb0ELb0ELb0ELb0EEEvNS_16Flash_fwd_paramsE,@"STO_CUDA_ENTRY STV_DEFAULT"
_ZN5flash24flash_fwd_splitkv_kernelI23Flash_fwd_kernel_traitsILi96ELi64ELi64ELi4ELb0ELb0EN7cutlass6half_tE19Flash_kernel_traitsILi96ELi64ELi64ELi4ES3_EELb1ELb0ELb1ELb0ELb0ELb0ELb0ELb0EEEvNS_16Flash_fwd_paramsE:
.text._ZN5flash24flash_fwd_splitkv_kernelI23Flash_fwd_kernel_traitsILi96ELi64ELi64ELi4ELb0ELb0EN7cutlass6half_tE19Flash_kernel_traitsILi96ELi64ELi64ELi4ES3_EELb1ELb0ELb1ELb0ELb0ELb0ELb0ELb0EEEvNS_16Flash_fwd_paramsE:
        /* <DEDUP_REMOVED lines=33> */
.L_x_4892:
[----:B-1-34-:R-:W-:Y:S02]  /*0210*/  MOV R2, c[0x0][0x218] ;  /* 0x0000860000027a02 */ /* 0x01afe40000000f00 */
.L_x_4893:
        /* <DEDUP_REMOVED lines=54> */
[----:B------:R-:W-:Y:S01]  /*0580*/  IADD3 R10, R8, 0x20, RZ ;  /* 0x00000020080a7810 */ /* 0x000fe20007ffe0ff */
[----:B------:R-:W-:-:S03]  /*0590*/  IMAD R5, R5, c[0x0][0x1f0], RZ ;  /* 0x00007c0005057a24 */ /* 0x000fc600078e02ff */
[----:B------:R-:W-:Y:S01]  /*05a0*/  IADD3.X R7, R4, R13, R3, P0, !PT ;  /* 0x0000000d04077210 */ /* 0x000fe200007fe403 */
[----:B------:R-:W-:Y:S01]  /*05b0*/  IMAD R5, R24, c[0x0][0x1f4], R5 ;  /* 0x00007d0018057a24 */ /* 0x000fe200078e0205 */
[----:B------:R-:W-:Y:S01]  /*05c0*/  SHF.R.S32.HI R3, RZ, 0x2, R2 ;  /* 0x00000002ff037819 */ /* 0x000fe20000011402 */
[----:B------:R-:W-:Y:S01]  /*05d0*/  IMAD R2, R15, c[0x0][0x1c0], R24 ;  /* 0x000070000f027a24 */ /* 0x000fe200078e0218 */
[----:B------:R-:W-:Y:S01]  /*05e0*/  IADD3 R4, R8, 0x40, RZ ;  /* 0x0000004008047810 */ /* 0x000fe20007ffe0ff */
[----:B------:R-:W-:Y:S01]  /*05f0*/  IMAD.WIDE.U32 R6, R24, c[0x0][0x1f0], R6 ;  /* 0x00007c0018067a25 */ /* 0x000fe200078e0006 */
[----:B------:R-:W-:-:S03]  /*0600*/  ISETP.GE.AND P0, PT, R3, R122, PT ;  /* 0x0000007a0300720c */ /* 0x000fc60003f06270 */
[----:B------:R-:W-:Y:S01]  /*0610*/  IMAD R19, R2, c[0x0][0x214], R19 ;  /* 0x0000850002137a24 */ /* 0x000fe200078e0213 */
[----:B------:R-:W-:Y:S01]  /*0620*/  SHF.R.S32.HI R2, RZ, 0x1f, R3 ;  /* 0x0000001fff027819 */ /* 0x000fe20000011403 */
[----:B------:R-:W-:-:S08]  /*0630*/  IMAD.IADD R13, R7, 0x1, R5 ;  /* 0x00000001070d7824 */ /* 0x000fd000078e0205 */
        /* <DEDUP_REMOVED lines=14> */
.L_x_4896:
[----:B------:R-:W-:Y:S05]  /*0720*/  BSYNC B0 ;  /* 0x0000000000007941 */ /* 0x000fea0003800000 */
.L_x_4895:
        /* <DEDUP_REMOVED lines=19> */
.L_x_4898:
[----:B------:R-:W-:Y:S05]  /*0860*/  BSYNC B0 ;  /* 0x0000000000007941 */ /* 0x000fea0003800000 */
.L_x_4897:
        /* <DEDUP_REMOVED lines=13> */
.L_x_4894:
        /* <DEDUP_REMOVED lines=72> */
[----:B------:R-:W-:-:S06]  /*0dc0*/  IMAD R6, R3, c[0x0][0x198], RZ ;  /* 0x0000660003067a24 */ /* 0x000fcc00078e02ff */
        /* <DEDUP_REMOVED lines=19> */
.L_x_4899:
        /* <DEDUP_REMOVED lines=16> */
.L_x_4901:
        /* <DEDUP_REMOVED lines=16> */
[----:B------:R-:W-:Y:S01]  /*1100*/  IMAD R3, R6, R3, R9 ;  /* 0x0000000306037224 */ /* 0x000fe200078e0209 */
[----:B------:R-:W-:-:S04]  /*1110*/  LEA R9, R92, 0xffffffc0, 0x6 ;  /* 0xffffffc05c097811 */ /* 0x000fc800078e30ff */
[----:B------:R-:W-:Y:S01]  /*1120*/  ISETP.GT.U32.AND P0, PT, R6, R3, PT ;  /* 0x000000030600720c */ /* 0x000fe20003f04070 */
[----:B------:R-:W-:-:S12]  /*1130*/  IMAD.WIDE.U32 R10, R9, c[0x0][0x198], R10 ;  /* 0x00006600090a7a25 */ /* 0x000fd800078e000a */
[----:B------:R-:W-:Y:S01]  /*1140*/  @!P0 IMAD.IADD R3, R3, 0x1, -R6 ;  /* 0x0000000103038824 */ /* 0x000fe200078e0a06 */
[----:B------:R-:W-:Y:S02]  /*1150*/  @!P0 IADD3 R4, R4, 0x1, RZ ;  /* 0x0000000104048810 */ /* 0x000fe40007ffe0ff */
[----:B------:R-:W-:Y:S02]  /*1160*/  ISETP.NE.AND P0, PT, RZ, c[0x0][0x1c8], PT ;  /* 0x00007200ff007a0c */ /* 0x000fe40003f05270 */
[----:B------:R-:W-:Y:S02]  /*1170*/  ISETP.GE.U32.AND P2, PT, R3, R6, PT ;  /* 0x000000060300720c */ /* 0x000fe40003f46070 */
[----:B------:R-:W-:-:S04]  /*1180*/  LOP3.LUT R3, R24, c[0x0][0x1c8], RZ, 0x3c, !PT ;  /* 0x0000720018037a12 */ /* 0x000fc800078e3cff */
[----:B------:R-:W-:Y:S02]  /*1190*/  ISETP.GE.AND P1, PT, R3, RZ, PT ;  /* 0x000000ff0300720c */ /* 0x000fe40003f26270 */
[----:B------:R-:W-:-:S05]  /*11a0*/  SHF.R.S32.HI R3, RZ, 0x1f, R9 ;  /* 0x0000001fff037819 */ /* 0x000fca0000011409 */
        /* <DEDUP_REMOVED lines=22> */
.L_x_4900:
[----:B------:R-:W-:Y:S01]  /*1310*/  ISETP.NE.AND P0, PT, R123, -0x1, PT ;  /* 0xffffffff7b00780c */ /* 0x000fe20003f05270 */
[----:B------:R-:W-:Y:S01]  /*1320*/  IMAD R13, R13, c[0x0][0x1b8], RZ ;  /* 0x00006e000d0d7a24 */ /* 0x000fe200078e02ff */
[----:B------:R-:W-:Y:S01]  /*1330*/  SHF.R.S32.HI R21, RZ, 0x1f, R0 ;  /* 0x0000001fff157819 */ /* 0x000fe20000011400 */
[----:B------:R-:W-:Y:S03]  /*1340*/  BSSY B0, `(.L_x_4902) ;  /* 0x000006c000007945 */ /* 0x000fe60003800000 */
[CC--:B------:R-:W-:Y:S02]  /*1350*/  LEA.HI R5, R21.reuse, R0.reuse, RZ, 0x2 ;  /* 0x0000000015057211 */ /* 0x0c0fe400078f10ff */
[----:B------:R-:W-:Y:S02]  /*1360*/  LEA.HI R14, R21, R0, RZ, 0x4 ;  /* 0x00000000150e7211 */ /* 0x000fe400078f20ff */
[----:B------:R-:W-:-:S03]  /*1370*/  SHF.R.S32.HI R22, RZ, 0x2, R5 ;  /* 0x00000002ff167819 */ /* 0x000fc60000011405 */
[C---:B------:R-:W-:Y:S01]  /*1380*/  @P0 IMAD.WIDE.U32 R10, R123.reuse, c[0x0][0x190], RZ ;  /* 0x000064007b0a0a25 */ /* 0x040fe200078e00ff */
[----:B-----5:R-:W-:Y:S02]  /*1390*/  @!P0 SHF.R.S32.HI R2, RZ, 0x1f, R15 ;  /* 0x0000001fff028819 */ /* 0x020fe4000001140f */
[----:B------:R-:W-:Y:S01]  /*13a0*/  SHF.R.S32.HI R23, RZ, 0x1f, R22 ;  /* 0x0000001fff177819 */ /* 0x000fe20000011416 */
[----:B------:R-:W-:Y:S01]  /*13b0*/  @P0 IMAD R25, R123, c[0x0][0x194], R11 ;  /* 0x000065007b190a24 */ /* 0x000fe200078e020b */
[----:B------:R-:W-:Y:S01]  /*13c0*/  LOP3.LUT R11, R5, 0xfffffffc, RZ, 0xc0, !PT ;  /* 0xfffffffc050b7812 */ /* 0x000fe200078ec0ff */
[----:B------:R-:W-:Y:S02]  /*13d0*/  @!P0 IMAD R2, R2, c[0x0][0x178], RZ ;  /* 0x00005e0002028a24 */ /* 0x000fe400078e02ff */
[----:B------:R-:W-:-:S04]  /*13e0*/  @!P0 IMAD.WIDE.U32 R34, R15, c[0x0][0x178], RZ ;  /* 0x00005e000f228a25 */ /* 0x000fc800078e00ff */
[----:B------:R-:W-:Y:S01]  /*13f0*/  IMAD.IADD R124, R0, 0x1, -R11 ;  /* 0x00000001007c7824 */ /* 0x000fe200078e0a0b */
[CC--:B------:R-:W-:Y:S01]  /*1400*/  LEA.HI R11, R21.reuse, R0.reuse, RZ, 0x3 ;  /* 0x00000000150b7211 */ /* 0x0c0fe200078f18ff */
[----:B------:R-:W-:Y:S01]  /*1410*/  @P0 IMAD.MOV.U32 R26, RZ, RZ, R10 ;  /* 0x000000ffff1a0224 */ /* 0x000fe200078e000a */
[----:B------:R-:W-:Y:S01]  /*1420*/  LEA.HI R21, R21, R0, RZ, 0x5 ;  /* 0x0000000015157211 */ /* 0x000fe200078f28ff */
[----:B------:R-:W-:Y:S01]  /*1430*/  IMAD.SHL.U32 R124, R124, 0x8, RZ ;  /* 0x000000087c7c7824 */ /* 0x000fe200078e00ff */
[----:B------:R-:W-:Y:S01]  /*1440*/  SHF.R.S32.HI R18, RZ, 0x3, R11 ;  /* 0x00000003ff127819 */ /* 0x000fe2000001140b */
[----:B------:R-:W-:Y:S02]  /*1450*/  @!P0 IMAD R2, R15, c[0x0][0x17c], R2 ;  /* 0x00005f000f028a24 */ /* 0x000fe400078e0202 */
[----:B------:R-:W-:Y:S01]  /*1460*/  @!P0 IMAD.MOV.U32 R26, RZ, RZ, R34 ;  /* 0x000000ffff1a8224 */ /* 0x000fe200078e0022 */
[----:B------:R-:W-:Y:S01]  /*1470*/  SHF.R.S32.HI R6, RZ, 0x1f, R124 ;  /* 0x0000001fff067819 */ /* 0x000fe2000001147c */
[----:B------:R-:W-:Y:S01]  /*1480*/  @!P0 IMAD.IADD R25, R35, 0x1, R2 ;  /* 0x0000000123198824 */ /* 0x000fe200078e0202 */
[C---:B------:R-:W-:Y:S01]  /*1490*/  IADD3 R32, P2, R124.reuse, R32, RZ ;  /* 0x000000207c207210 */ /* 0x040fe20007f5e0ff */
[----:B------:R-:W-:Y:S01]  /*14a0*/  IMAD.WIDE R30, R31, 0x40, R22 ;  /* 0x000000401f1e7825 */ /* 0x000fe200078e0216 */
[----:B------:R-:W-:-:S02]  /*14b0*/  IADD3 R28, P1, R124, R28, RZ ;  /* 0x0000001c7c1c7210 */ /* 0x000fc40007f3e0ff */
[----:B------:R-:W-:Y:S01]  /*14c0*/  SHF.L.U32 R2, R18, 0x6, RZ ;  /* 0x0000000612027819 */ /* 0x000fe200000006ff */
[----:B------:R-:W-:Y:S01]  /*14d0*/  IMAD.X R33, R6, 0x1, R17, P2 ;  /* 0x0000000106217824 */ /* 0x000fe200010e0611 */
[----:B------:R-:W-:Y:S01]  /*14e0*/  IADD3 R26, P0, R124, R26, RZ ;  /* 0x0000001a7c1a7210 */ /* 0x000fe20007f1e0ff */
[----:B------:R-:W-:Y:S01]  /*14f0*/  IMAD.X R29, R6, 0x1, R27, P1 ;  /* 0x00000001061d7824 */ /* 0x000fe200008e061b */
[----:B------:R-:W-:Y:S01]  /*1500*/  LOP3.LUT R17, R14, 0xfffffff0, RZ, 0xc0, !PT ;  /* 0xfffffff00e117812 */ /* 0x000fe200078ec0ff */
[----:B------:R-:W-:Y:S01]  /*1510*/  IMAD.WIDE.U32 R94, R22, c[0x0][0x198], R32 ;  /* 0x00006600165e7a25 */ /* 0x000fe200078e0020 */
[----:B------:R-:W-:Y:S02]  /*1520*/  LOP3.LUT R35, R2, 0xc0, RZ, 0xc0, !PT ;  /* 0x000000c002237812 */ /* 0x000fe400078ec0ff */
[----:B------:R-:W-:Y:S01]  /*1530*/  IADD3 R115, R124, 0x20, RZ ;  /* 0x000000207c737810 */ /* 0x000fe20007ffe0ff */
[----:B------:R-:W-:Y:S01]  /*1540*/  IMAD.X R27, R6, 0x1, R25, P0 ;  /* 0x00000001061b7824 */ /* 0x000fe200000e0619 */
[----:B------:R-:W-:Y:S01]  /*1550*/  LEA.HI R25, R5, R22, RZ, 0x1 ;  /* 0x0000001605197211 */ /* 0x000fe200078f08ff */
[----:B------:R-:W-:Y:S01]  /*1560*/  IMAD.IADD R12, R0, 0x1, -R17 ;  /* 0x00000001000c7824 */ /* 0x000fe200078e0a11 */
[----:B------:R-:W-:Y:S01]  /*1570*/  LOP3.LUT R5, R35, 0x18, R124, 0xf8, !PT ;  /* 0x0000001823057812 */ /* 0x000fe200078ef87c */
[----:B------:R-:W-:Y:S01]  /*1580*/  IMAD.WIDE.U32 R28, R4, c[0x0][0x1b8], R28 ;  /* 0x00006e00041c7a25 */ /* 0x000fe200078e001c */
[----:B------:R-:W-:-:S02]  /*1590*/  SHF.R.U32.HI R2, RZ, 0x3, R35 ;  /* 0x00000003ff027819 */ /* 0x000fc40000011623 */
[----:B------:R-:W-:Y:S01]  /*15a0*/  LOP3.LUT R25, R25, 0x7fffffe, RZ, 0xc0, !PT ;  /* 0x07fffffe19197812 */ /* 0x000fe200078ec0ff */
[----:B------:R-:W-:Y:S01]  /*15b0*/  IMAD.WIDE.U32 R26, R24, c[0x0][0x1a8], R26 ;  /* 0x00006a00181a7a25 */ /* 0x000fe200078e001a */
[----:B------:R-:W-:Y:S02]  /*15c0*/  LOP3.LUT R2, R5, R2, RZ, 0x3c, !PT ;  /* 0x0000000205027212 */ /* 0x000fe400078e3cff */
[----:B------:R-:W-:Y:S02]  /*15d0*/  LEA.HI R5, R12, R12, RZ, 0x1 ;  /* 0x0000000c0c057211 */ /* 0x000fe400078f08ff */
[----:B------:R-:W-:Y:S02]  /*15e0*/  SHF.R.S32.HI R17, RZ, 0x5, R21 ;  /* 0x00000005ff117819 */ /* 0x000fe40000011415 */
[C---:B------:R-:W-:Y:S02]  /*15f0*/  IADD3 R6, R22.reuse, -R25, RZ ;  /* 0x8000001916067210 */ /* 0x040fe40007ffe0ff */
[----:B------:R-:W-:-:S02]  /*1600*/  IADD3 R86, P0, R22, R9, RZ ;  /* 0x0000000916567210 */ /* 0x000fc40007f1e0ff */
[--C-:B------:R-:W-:Y:S01]  /*1610*/  SHF.R.S32.HI R16, RZ, 0x1, R5.reuse ;  /* 0x00000001ff107819 */ /* 0x100fe20000011405 */
[----:B------:R-:W-:Y:S01]  /*1620*/  IMAD R121, R17, 0x8, R6 ;  /* 0x0000000811797824 */ /* 0x000fe200078e0206 */
[----:B------:R-:W-:Y:S01]  /*1630*/  SHF.R.S32.HI R9, RZ, 0x1f, R5 ;  /* 0x0000001fff097819 */ /* 0x000fe20000011405 */
[----:B------:R-:W-:Y:S01]  /*1640*/  IMAD.X R3, R23, 0x1, R3, P0 ;  /* 0x0000000117037824 */ /* 0x000fe200000e0603 */
[----:B------:R-:W-:Y:S01]  /*1650*/  SHF.R.S32.HI R25, RZ, 0x1f, R24 ;  /* 0x0000001fff197819 */ /* 0x000fe20000011418 */
[----:B------:R-:W-:Y:S01]  /*1660*/  IMAD.U32 R121, R121, 0x20, R2 ;  /* 0x0000002079797824 */ /* 0x000fe200078e0002 */
[----:B------:R-:W-:Y:S01]  /*1670*/  LEA.HI R6, R9, R16, RZ, 0x2 ;  /* 0x0000001009067211 */ /* 0x000fe200078f10ff */
[----:B------:R-:W-:Y:S01]  /*1680*/  IMAD R9, R23, c[0x0][0x198], RZ ;  /* 0x0000660017097a24 */ /* 0x000fe200078e02ff */
[----:B------:R-:W-:Y:S01]  /*1690*/  LOP3.LUT R21, R21, 0xffffffe0, RZ, 0xc0, !PT ;  /* 0xffffffe015157812 */ /* 0x000fe200078ec0ff */
[----:B------:R-:W-:Y:S01]  /*16a0*/  IMAD R2, R4, c[0x0][0x1bc], R13 ;  /* 0x00006f0004027a24 */ /* 0x000fe200078e020d */
[----:B------:R-:W-:Y:S01]  /*16b0*/  LOP3.LUT R13, R6, 0xfffffffc, RZ, 0xc0, !PT ;  /* 0xfffffffc060d7812 */ /* 0x000fe200078ec0ff */
[----:B------:R-:W-:Y:S01]  /*16c0*/  IMAD R9, R22, c[0x0][0x19c], R9 ;  /* 0x0000670016097a24 */ /* 0x000fe200078e0209 */
[----:B------:R-:W-:Y:S01]  /*16d0*/  IADD3 R114, R124, 0x40, RZ ;  /* 0x000000407c727810 */ /* 0x000fe20007ffe0ff */
[----:B------:R-:W-:Y:S01]  /*16e0*/  IMAD R3, R3, c[0x0][0x1a0], RZ ;  /* 0x0000680003037a24 */ /* 0x000fe200078e02ff */
[----:B------:R-:W-:Y:S01]  /*16f0*/  IADD3 R29, R29, R2, RZ ;  /* 0x000000021d1d7210 */ /* 0x000fe20007ffe0ff */
[----:B------:R-:W-:Y:S01]  /*1700*/  IMAD.IADD R95, R95, 0x1, R9 ;  /* 0x000000015f5f7824 */ /* 0x000fe200078e0209 */
[----:B------:R-:W-:Y:S01]  /*1710*/  SHF.L.U32 R121, R121, 0x1, RZ ;  /* 0x0000000179797819 */ /* 0x000fe200000006ff */
[----:B------:R-:W-:-:S02]  /*1720*/  IMAD.IADD R9, R122, 0x1, -R19 ;  /* 0x000000017a097824 */ /* 0x000fc400078e0a13 */
[----:B------:R-:W-:Y:S02]  /*1730*/  IMAD.IADD R16, R16, 0x1, -R13 ;  /* 0x0000000110107824 */ /* 0x000fe400078e0a0d */
[----:B------:R-:W-:Y:S01]  /*1740*/  IMAD R13, R86, c[0x0][0x1a4], R3 ;  /* 0x00006900560d7a24 */ /* 0x000fe200078e0203 */
[----:B------:R-:W-:Y:S01]  /*1750*/  ISETP.GE.AND P0, PT, R22, R9, PT ;  /* 0x000000091600720c */ /* 0x000fe20003f06270 */
[----:B------:R-:W-:Y:S01]  /*1760*/  IMAD.WIDE.U32 R86, R86, c[0x0][0x1a0], R28 ;  /* 0x0000680056567a25 */ /* 0x000fe200078e001c */
[----:B------:R-:W-:-:S03]  /*1770*/  LOP3.LUT P1, RZ, R16, 0x2, RZ, 0xc0, !PT ;  /* 0x0000000210ff7812 */ /* 0x000fc6000782c0ff */
[----:B------:R-:W-:Y:S02]  /*1780*/  IMAD R29, R25, c[0x0][0x1a8], RZ ;  /* 0x00006a00191d7a24 */ /* 0x000fe400078e02ff */
[----:B------:R-:W-:Y:S02]  /*1790*/  IMAD.MOV.U32 R3, RZ, RZ, 0x10 ;  /* 0x00000010ff037424 */ /* 0x000fe400078e00ff */
[----:B------:R-:W-:Y:S02]  /*17a0*/  IMAD R29, R24, c[0x0][0x1ac], R29 ;  /* 0x00006b00181d7a24 */ /* 0x000fe400078e021d */
        /* <DEDUP_REMOVED lines=37> */
.L_x_4903:
[----:B------:R-:W-:Y:S05]  /*1a00*/  BSYNC B0 ;  /* 0x0000000000007941 */ /* 0x000fea0003800000 */
.L_x_4902:
        /* <DEDUP_REMOVED lines=36> */
.L_x_4905:
[----:B------:R-:W-:Y:S05]  /*1c50*/  BSYNC B0 ;  /* 0x0000000000007941 */ /* 0x000fea0003800000 */
.L_x_4904:
        /* <DEDUP_REMOVED lines=33> */
.L_x_4907:
[----:B------:R-:W-:Y:S05]  /*1e70*/  BSYNC B0 ;  /* 0x0000000000007941 */ /* 0x000fea0003800000 */
.L_x_4906:
        /* <DEDUP_REMOVED lines=34> */
.L_x_4909:
[----:B------:R-:W-:Y:S05]  /*20a0*/  BSYNC B0 ;  /* 0x0000000000007941 */ /* 0x000fea0003800000 */
.L_x_4908:
        /* <DEDUP_REMOVED lines=9> */
[----:B------:R-:W-:Y:S01]  /*2140*/  LOP3.LUT R11, R11, 0xfffffff8, RZ, 0xc0, !PT ;  /* 0xfffffff80b0b7812 */ /* 0x000fe200078ec0ff */
[----:B------:R-:W-:Y:S01]  /*2150*/  IMAD.SHL.U32 R16, R16, 0x40, RZ ;  /* 0x0000004010107824 */ /* 0x000fe200078e00ff */
[----:B------:R-:W-:-:S04]  /*2160*/  DEPBAR.LE SB0, 0x0 ;  /* 0x000080000000791a */ /* 0x000fc80000000000 */
[----:B------:R-:W-:Y:S01]  /*2170*/  LOP3.LUT R13, R5, 0x7fffffe, RZ, 0xc0, !PT ;  /* 0x07fffffe050d7812 */ /* 0x000fe200078ec0ff */
[----:B------:R-:W-:Y:S01]  /*2180*/  IMAD.IADD R11, R0, 0x1, -R11 ;  /* 0x00000001000b7824 */ /* 0x000fe200078e0a0b */
[----:B------:R-:W-:Y:S01]  /*2190*/  SHF.R.S32.HI R15, RZ, 0x4, R14 ;  /* 0x00000004ff0f7819 */ /* 0x000fe2000001140e */
[----:B------:R-:W-:Y:S01]  /*21a0*/  IMAD.SHL.U32 R18, R18, 0x8, RZ ;  /* 0x0000000812127824 */ /* 0x000fe200078e00ff */
[----:B------:R-:W-:Y:S01]  /*21b0*/  SHF.R.S32.HI R5, RZ, 0x1f, R12 ;  /* 0x0000001fff057819 */ /* 0x000fe2000001140c */
[----:B------:R-:W-:Y:S01]  /*21c0*/  IMAD.IADD R13, R12, 0x1, -R13 ;  /* 0x000000010c0d7824 */ /* 0x000fe200078e0a0d */
[----:B------:R-:W-:Y:S01]  /*21d0*/  ISETP.GE.AND P1, PT, R22, R9, PT ;  /* 0x000000091600720c */ /* 0x000fe20003f26270 */
[----:B------:R-:W-:Y:S01]  /*21e0*/  BAR.SYNC.DEFER_BLOCKING 0x0 ;  /* 0x0000000000007b1d */ /* 0x000fe20000010000 */
[----:B------:R-:W-:Y:S01]  /*21f0*/  LEA.HI R14, R14, R15, RZ, 0x1 ;  /* 0x0000000f0e0e7211 */ /* 0x000fe200078f08ff */
[----:B------:R-:W-:Y:S01]  /*2200*/  IMAD R19, R17, 0x10, R19 ;  /* 0x0000001011137824 */ /* 0x000fe200078e0213 */
[----:B------:R-:W-:Y:S01]  /*2210*/  LEA.HI R12, R5, R12, RZ, 0x3 ;  /* 0x0000000c050c7211 */ /* 0x000fe200078f18ff */
[----:B------:R-:W-:Y:S01]  /*2220*/  IMAD.SHL.U32 R119, R0, 0x2, RZ ;  /* 0x0000000200777824 */ /* 0x000fe200078e00ff */
[----:B------:R-:W-:Y:S01]  /*2230*/  LEA.HI R5, R11, R11, RZ, 0x1 ;  /* 0x0000000b0b057211 */ /* 0x000fe200078f08ff */
[----:B------:R-:W-:Y:S01]  /*2240*/  BSSY B0, `(.L_x_4910) ;  /* 0x0000048000007945 */ /* 0x000fe20003800000 */
[----:B------:R-:W-:Y:S01]  /*2250*/  LOP3.LUT R14, R14, 0xfffffffe, RZ, 0xc0, !PT ;  /* 0xfffffffe0e0e7812 */ /* 0x000fe200078ec0ff */
[----:B------:R-:W-:Y:S01]  /*2260*/  IMAD.SHL.U32 R12, R12, 0x20, RZ ;  /* 0x000000200c0c7824 */ /* 0x000fe200078e00ff */
[----:B------:R-:W-:-:S02]  /*2270*/  LOP3.LUT R20, R5, 0x7fffffe, RZ, 0xc0, !PT ;  /* 0x07fffffe05147812 */ /* 0x000fc400078ec0ff */
[----:B------:R-:W-:Y:S01]  /*2280*/  SHF.R.S32.HI R5, RZ, 0x1, R5 ;  /* 0x00000001ff057819 */ /* 0x000fe20000011405 */
[----:B------:R-:W-:Y:S01]  /*2290*/  IMAD.IADD R14, R15, 0x1, -R14 ;  /* 0x000000010f0e7824 */ /* 0x000fe200078e0a0e */
[----:B------:R-:W-:Y:S01]  /*22a0*/  SHF.R.S32.HI R118, RZ, 0x1f, R21 ;  /* 0x0000001fff767819 */ /* 0x000fe20000011415 */
[----:B------:R-:W-:Y:S01]  /*22b0*/  IMAD.IADD R11, R11, 0x1, -R20 ;  /* 0x000000010b0b7824 */ /* 0x000fe200078e0a14 */
[----:B------:R-:W-:Y:S01]  /*22c0*/  LOP3.LUT R12, R12, 0xffffff00, RZ, 0xc0, !PT ;  /* 0xffffff000c0c7812 */ /* 0x000fe200078ec0ff */
[----:B------:R-:W-:Y:S01]  /*22d0*/  IMAD.SHL.U32 R15, R14, 0x8, RZ ;  /* 0x000000080e0f7824 */ /* 0x000fe200078e00ff */
[C---:B------:R-:W-:Y:S01]  /*22e0*/  LOP3.LUT P2, RZ, R5.reuse, 0x2, RZ, 0xc0, !PT ;  /* 0x0000000205ff7812 */ /* 0x040fe2000784c0ff */
[----:B------:R-:W-:Y:S01]  /*22f0*/  IMAD.SHL.U32 R5, R5, 0x40, RZ ;  /* 0x0000004005057824 */ /* 0x000fe200078e00ff */
[----:B------:R-:W-:Y:S01]  /*2300*/  LOP3.LUT R16, R16, 0xc0, RZ, 0xc0, !PT ;  /* 0x000000c010107812 */ /* 0x000fe200078ec0ff */
[----:B------:R-:W-:Y:S01]  /*2310*/  IMAD R112, R14, 0x8, R11 ;  /* 0x000000080e707824 */ /* 0x000fe200078e020b */
[----:B------:R-:W-:Y:S01]  /*2320*/  LEA.HI R118, R118, R21, RZ, 0x2 ;  /* 0x0000001576767211 */ /* 0x000fe200078f10ff */
[----:B------:R-:W2:Y:S01]  /*2330*/  MUFU.RCP R11, c[0x0][0x238] ;  /* 0x00008e00000b7b08 */ /* 0x000ea20000001000 */
[--C-:B------:R-:W-:Y:S01]  /*2340*/  IMAD R20, R17, 0x200, R12.reuse ;  /* 0x0000020011147824 */ /* 0x100fe200078e020c */
[----:B------:R3:W-:Y:S01]  /*2350*/  @P1 STS [R121+0x6000], RZ ;  /* 0x006000ff79001388 */ /* 0x0007e20000000800 */
[----:B------:R-:W-:Y:S01]  /*2360*/  LOP3.LUT R15, R16, 0x8, R15, 0xf8, !PT ;  /* 0x00000008100f7812 */ /* 0x000fe200078ef80f */
[----:B------:R-:W-:Y:S01]  /*2370*/  IMAD R12, R13, 0x20, R12 ;  /* 0x000000200d0c7824 */ /* 0x000fe200078e020c */
[----:B------:R-:W-:Y:S01]  /*2380*/  SHF.R.U32.HI R16, RZ, 0x3, R16 ;  /* 0x00000003ff107819 */ /* 0x000fe20000011610 */
[----:B------:R3:W-:Y:S01]  /*2390*/  @P1 STS [R121+0x6004], RZ ;  /* 0x006004ff79001388 */ /* 0x0007e20000000800 */
[----:B------:R-:W-:Y:S01]  /*23a0*/  LOP3.LUT R5, R5, 0xc0, RZ, 0xc0, !PT ;  /* 0x000000c005057812 */ /* 0x000fe200078ec0ff */
[----:B------:R-:W-:Y:S01]  /*23b0*/  IMAD R20, R13, 0x20, R20 ;  /* 0x000000200d147824 */ /* 0x000fe200078e0214 */
[----:B------:R-:W-:Y:S01]  /*23c0*/  SHF.R.S32.HI R118, RZ, 0x2, R118 ;  /* 0x00000002ff767819 */ /* 0x000fe20000011476 */
[----:B------:R3:W-:Y:S01]  /*23d0*/  @P1 STS.64 [R121+0x6008], RZ ;  /* 0x006008ff79001388 */ /* 0x0007e20000000a00 */
[----:B------:R-:W-:-:S02]  /*23e0*/  LOP3.LUT R15, R15, R16, RZ, 0x3c, !PT ;  /* 0x000000100f0f7212 */ /* 0x000fc400078e3cff */
[----:B------:R-:W-:Y:S01]  /*23f0*/  LOP3.LUT R13, R5, 0x8, R18, 0xf8, !PT ;  /* 0x00000008050d7812 */ /* 0x000fe200078ef812 */
[----:B------:R3:W-:Y:S01]  /*2400*/  @P1 STS.128 [R121+0x7000], RZ ;  /* 0x007000ff79001388 */ /* 0x0007e20000000c00 */
[----:B------:R-:W-:Y:S01]  /*2410*/  SHF.R.U32.HI R14, RZ, 0x3, R5 ;  /* 0x00000003ff0e7819 */ /* 0x000fe20000011605 */
[----:B------:R-:W-:Y:S01]  /*2420*/  IMAD.IADD R113, R15, 0x1, R20 ;  /* 0x000000010f717824 */ /* 0x000fe200078e0214 */
[----:B------:R-:W-:Y:S01]  /*2430*/  IADD3 R19, R19, 0x1, R118 ;  /* 0x0000000113137810 */ /* 0x000fe20007ffe076 */
[----:B------:R3:W-:Y:S01]  /*2440*/  @P1 STS.128 [R121+0x8000], RZ ;  /* 0x008000ff79001388 */ /* 0x0007e20000000c00 */
[----:B------:R-:W-:Y:S01]  /*2450*/  LOP3.LUT R13, R13, R14, RZ, 0x3c, !PT ;  /* 0x0000000e0d0d7212 */ /* 0x000fe200078e3cff */
[----:B------:R-:W-:Y:S01]  /*2460*/  IMAD.IADD R5, R15, 0x1, R12 ;  /* 0x000000010f057824 */ /* 0x000fe200078e020c */
[----:B------:R-:W-:Y:S01]  /*2470*/  LEA R138, P0, R86, c[0x0][0x170], 0x1 ;  /* 0x00005c00568a7a11 */ /* 0x000fe200078008ff */
[----:B------:R-:W-:Y:S01]  /*2480*/  IMAD.SHL.U32 R113, R113, 0x2, RZ ;  /* 0x0000000271717824 */ /* 0x000fe200078e00ff */
[----:B------:R-:W-:Y:S01]  /*2490*/  IADD3 R88, R7, R19, -R122 ;  /* 0x0000001307587210 */ /* 0x000fe20007ffe87a */
[----:B------:R-:W-:Y:S01]  /*24a0*/  IMAD.U32 R112, R112, 0x20, R13 ;  /* 0x0000002070707824 */ /* 0x000fe200078e000d */
[----:B------:R-:W-:-:S02]  /*24b0*/  LEA.HI.X R139, R86, c[0x0][0x174], R84, 0x1, P0 ;  /* 0x00005d00568b7a11 */ /* 0x000fc400000f0c54 */
[----:B------:R-:W-:Y:S02]  /*24c0*/  LOP3.LUT R119, R119, 0x6, RZ, 0xc0, !PT ;  /* 0x0000000677777812 */ /* 0x000fe400078ec0ff */
[----:B------:R-:W-:Y:S02]  /*24d0*/  SEL R3, R3, 0xfffffff0, !P2 ;  /* 0xfffffff003037807 */ /* 0x000fe40005000000 */
[----:B------:R-:W-:Y:S01]  /*24e0*/  IADD3 R88, R88, c[0x0][0x2e8], RZ ;  /* 0x0000ba0058587a10 */ /* 0x000fe20007ffe0ff */
[----:B--2---:R-:W-:Y:S01]  /*24f0*/  FMUL.FTZ R0, R10, R11 ;  /* 0x0000000b0a007220 */ /* 0x004fe20000410000 */
[----:B------:R-:W-:Y:S05]  /*2500*/  @P1 BRA `(.L_x_4911) ;  /* 0x000001b000001947 */ /* 0x000fea0003800000 */
[----:B---3--:R-:W-:Y:S02]  /*2510*/  ISETP.GE.AND P2, PT, R124, c[0x0][0x220], PT ;  /* 0x000088007c007a0c */ /* 0x008fe40003f46270 */
        /* <DEDUP_REMOVED lines=20> */
[----:B--2---:R-:W-:Y:S02]  /*2660*/  MOV R10, R138 ;  /* 0x0000008a000a7202 */ /* 0x004fe40000000f00 */
[----:B------:R-:W-:-:S05]  /*2670*/  MOV R11, R139 ;  /* 0x0000008b000b7202 */ /* 0x000fca0000000f00 */
[----:B------:R-:W-:Y:S01]  /*2680*/  @!PT LDS RZ, [RZ] ;  /* 0x00000000fffff984 */ /* 0x000fe20000000800 */
[----:B------:R-:W-:Y:S01]  /*2690*/  @!PT LDS RZ, [RZ] ;  /* 0x00000000fffff984 */ /* 0x000fe20000000800 */
[----:B------:R-:W-:Y:S01]  /*26a0*/  @!PT LDS RZ, [RZ] ;  /* 0x00000000fffff984 */ /* 0x000fe20000000800 */
[----:B------:R2:W-:Y:S02]  /*26b0*/  LDGSTS.E.BYPASS.LTC128B.128 [R121+0x8000], [R10.64+0x80] ;  /* 0x080000800a797fae */ /* 0x0005e4000b901d48 */
.L_x_4911:
[----:B---3--:R-:W-:Y:S05]  /*26c0*/  BSYNC B0 ;  /* 0x0000000000007941 */ /* 0x008fea0003800000 */
.L_x_4910:
        /* <DEDUP_REMOVED lines=34> */
.L_x_4913:
[----:B------:R-:W-:Y:S05]  /*28f0*/  BSYNC B0 ;  /* 0x0000000000007941 */ /* 0x000fea0003800000 */
.L_x_4912:
[----:B------:R-:W-:Y:S01]  /*2900*/  IMAD.SHL.U32 R112, R112, 0x2, RZ ;  /* 0x0000000270707824 */ /* 0x000fe200078e00ff */
[----:B------:R-:W-:Y:S01]  /*2910*/  LDSM.16.M88.4 R68, [R113] ;  /* 0x000000007144783b */ /* 0x000fe20000000200 */
[----:B------:R-:W-:Y:S01]  /*2920*/  IMAD R111, R4, 0x2, R113 ;  /* 0x00000002046f7824 */ /* 0x000fe200078e0271 */
[----:B------:R-:W-:Y:S01]  /*2930*/  IADD3 R96, R88, 0x8, RZ ;  /* 0x0000000858607810 */ /* 0x000fe20007ffe0ff */
[----:B------:R-:W-:Y:S01]  /*2940*/  IMAD R109, R3, 0x2, R112 ;  /* 0x00000002036d7824 */ /* 0x000fe200078e0270 */
[----:B------:R-:W4:Y:S01]  /*2950*/  LDSM.16.M88.4 R16, [R112+0x3000] ;  /* 0x003000007010783b */ /* 0x000f220000000200 */
[----:B------:R-:W-:Y:S01]  /*2960*/  IMAD.IADD R3, R2, 0x1, R119 ;  /* 0x0000000102037824 */ /* 0x000fe200078e0277 */
[-C--:B------:R-:W-:Y:S02]  /*2970*/  IMNMX R97, R88, R7.reuse, PT ;  /* 0x0000000758617217 */ /* 0x080fe40003800200 */
[----:B------:R-:W-:Y:S01]  /*2980*/  LDSM.16.M88.4 R28, [R111] ;  /* 0x000000006f1c783b */ /* 0x000fe20000000200 */
[----:B------:R-:W-:-:S03]  /*2990*/  IMNMX R96, R96, R7, PT ;  /* 0x0000000760607217 */ /* 0x000fc60003800200 */
[----:B--2---:R-:W-:Y:S04]  /*29a0*/  LDSM.16.M88.4 R12, [R109+0x3000] ;  /* 0x003000006d0c783b */ /* 0x004fe80000000200 */
[----:B------:R-:W2:Y:S04]  /*29b0*/  LDSM.16.M88.4 R44, [R112+0x3400] ;  /* 0x00340000702c783b */ /* 0x000ea80000000200 */
[----:B-1----:R-:W1:Y:S04]  /*29c0*/  LDSM.16.M88.4 R36, [R112+0x3800] ;  /* 0x003800007024783b */ /* 0x002e680000000200 */
[----:B------:R-:W5:Y:S04]  /*29d0*/  LDSM.16.M88.4 R8, [R112+0x3c00] ;  /* 0x003c00007008783b */ /* 0x000f680000000200 */
[----:B------:R-:W-:Y:S04]  /*29e0*/  LDSM.16.M88.4 R80, [R113+0x1000] ;  /* 0x001000007150783b */ /* 0x000fe80000000200 */
[----:B------:R-:W3:Y:S04]  /*29f0*/  LDSM.16.M88.4 R52, [R112+0x4000] ;  /* 0x004000007034783b */ /* 0x000ee80000000200 */
[----:B------:R-:W1:Y:S04]  /*2a00*/  LDSM.16.M88.4 R60, [R109+0x3400] ;  /* 0x003400006d3c783b */ /* 0x000e680000000200 */
[----:B------:R-:W1:Y:S01]  /*2a10*/  LDSM.16.M88.4 R56, [R109+0x3800] ;  /* 0x003800006d38783b */ /* 0x000e620000000200 */
[C---:B----4-:R-:W-:Y:S03]  /*2a20*/  HMMA.16816.F32 R20, R68.reuse, R16, RZ ;  /* 0x000000104414723c */ /* 0x050fe600000018ff */
[----:B------:R-:W4:Y:S04]  /*2a30*/  LDSM.16.M88.4 R32, [R109+0x3c00] ;  /* 0x003c00006d20783b */ /* 0x000f280000000200 */
[----:B------:R-:W-:Y:S01]  /*2a40*/  LDSM.16.M88.4 R64, [R111+0x1000] ;  /* 0x001000006f40783b */ /* 0x000fe20000000200 */
[C---:B------:R-:W-:Y:S03]  /*2a50*/  HMMA.16816.F32 R16, R68.reuse, R18, RZ ;  /* 0x000000124410723c */ /* 0x040fe600000018ff */
[----:B------:R-:W-:Y:S04]  /*2a60*/  LDSM.16.M88.4 R24, [R112+0x4400] ;  /* 0x004400007018783b */ /* 0x000fe80000000200 */
[----:B------:R-:W-:Y:S01]  /*2a70*/  LDSM.16.M88.4 R76, [R112+0x4c00] ;  /* 0x004c0000704c783b */ /* 0x000fe20000000200 */
[----:B--2---:R-:W-:Y:S03]  /*2a80*/  HMMA.16816.F32 R48, R68, R44, RZ ;  /* 0x0000002c4430723c */ /* 0x004fe600000018ff */
[----:B------:R-:W0:Y:S05]  /*2a90*/  LDGDEPBAR ;  /* 0x00000000000079af */ /* 0x000e2a0000000000 */
[C---:B------:R-:W-:Y:S08]  /*2aa0*/  HMMA.16816.F32 R20, R28.reuse, R12, R20 ;  /* 0x0000000c1c14723c */ /* 0x040ff00000001814 */
[----:B------:R-:W-:Y:S01]  /*2ab0*/  HMMA.16816.F32 R16, R28, R14, R16 ;  /* 0x0000000e1c10723c */ /* 0x000fe20000001810 */
[----:B------:R-:W-:Y:S07]  /*2ac0*/  LDSM.16.M88.4 R12, [R112+0x4800] ;  /* 0x00480000700c783b */ /* 0x000fee0000000200 */
[C---:B-1----:R-:W-:Y:S08]  /*2ad0*/  HMMA.16816.F32 R40, R68.reuse, R36, RZ ;  /* 0x000000244428723c */ /* 0x042ff000000018ff */
[C---:B------:R-:W-:Y:S08]  /*2ae0*/  HMMA.16816.F32 R44, R68.reuse, R46, RZ ;  /* 0x0000002e442c723c */ /* 0x040ff000000018ff */
[C---:B------:R-:W-:Y:S08]  /*2af0*/  HMMA.16816.F32 R36, R68.reuse, R38, RZ ;  /* 0x000000264424723c */ /* 0x040ff000000018ff */
[C---:B-----5:R-:W-:Y:S08]  /*2b00*/  HMMA.16816.F32 R72, R68.reuse, R8, RZ ;  /* 0x000000084448723c */ /* 0x060ff000000018ff */
[----:B------:R-:W-:Y:S01]  /*2b10*/  HMMA.16816.F32 R68, R68, R10, RZ ;  /* 0x0000000a4444723c */ /* 0x000fe200000018ff */
[----:B------:R-:W1:Y:S07]  /*2b20*/  LDSM.16.M88.4 R8, [R109+0x4000] ;  /* 0x004000006d08783b */ /* 0x000e6e0000000200 */
[C---:B---3--:R-:W-:Y:S08]  /*2b30*/  HMMA.16816.F32 R20, R80.reuse, R52, R20 ;  /* 0x000000345014723c */ /* 0x048ff00000001814 */
[----:B------:R-:W-:Y:S01]  /*2b40*/  HMMA.16816.F32 R16, R80, R54, R16 ;  /* 0x000000365010723c */ /* 0x000fe20000001810 */
[----:B------:R-:W-:Y:S07]  /*2b50*/  LDSM.16.M88.4 R52, [R109+0x4c00] ;  /* 0x004c00006d34783b */ /* 0x000fee0000000200 */
[C---:B------:R-:W-:Y:S08]  /*2b60*/  HMMA.16816.F32 R48, R28.reuse, R60, R48 ;  /* 0x0000003c1c30723c */ /* 0x040ff00000001830 */
[C---:B------:R-:W-:Y:S01]  /*2b70*/  HMMA.16816.F32 R44, R28.reuse, R62, R44 ;  /* 0x0000003e1c2c723c */ /* 0x040fe2000000182c */
[----:B------:R-:W-:Y:S07]  /*2b80*/  LDSM.16.M88.4 R60, [R109+0x4400] ;  /* 0x004400006d3c783b */ /* 0x000fee0000000200 */
[C---:B------:R-:W-:Y:S08]  /*2b90*/  HMMA.16816.F32 R40, R28.reuse, R56, R40 ;  /* 0x000000381c28723c */ /* 0x040ff00000001828 */
[C---:B------:R-:W-:Y:S01]  /*2ba0*/  HMMA.16816.F32 R36, R28.reuse, R58, R36 ;  /* 0x0000003a1c24723c */ /* 0x040fe20000001824 */
[----:B------:R-:W-:Y:S07]  /*2bb0*/  LDSM.16.M88.4 R56, [R109+0x4800] ;  /* 0x004800006d38783b */ /* 0x000fee0000000200 */
[C---:B----4-:R-:W-:Y:S08]  /*2bc0*/  HMMA.16816.F32 R72, R28.reuse, R32, R72 ;  /* 0x000000201c48723c */ /* 0x050ff00000001848 */
[----:B------:R-:W-:Y:S01]  /*2bd0*/  HMMA.16816.F32 R68, R28, R34, R68 ;  /* 0x000000221c44723c */ /* 0x000fe20000001844 */
[----:B------:R-:W-:Y:S04]  /*2be0*/  LDSM.16.M88.4 R32, [R113+0x2000] ;  /* 0x002000007120783b */ /* 0x000fe80000000200 */
[----:B------:R-:W2:Y:S03]  /*2bf0*/  LDSM.16.M88.4 R28, [R112+0x5000] ;  /* 0x00500000701c783b */ /* 0x000ea60000000200 */
[C---:B-1----:R-:W-:Y:S08]  /*2c00*/  HMMA.16816.F32 R20, R64.reuse, R8, R20 ;  /* 0x000000084014723c */ /* 0x042ff00000001814 */
[----:B------:R-:W-:Y:S01]  /*2c10*/  HMMA.16816.F32 R16, R64, R10, R16 ;  /* 0x0000000a4010723c */ /* 0x000fe20000001810 */
[----:B------:R-:W-:Y:S07]  /*2c20*/  LDSM.16.M88.4 R8, [R109+0x5000] ;  /* 0x005000006d08783b */ /* 0x000fee0000000200 */
[C---:B------:R-:W-:Y:S08]  /*2c30*/  HMMA.16816.F32 R48, R80.reuse, R24, R48 ;  /* 0x000000185030723c */ /* 0x040ff00000001830 */
[C---:B------:R-:W-:Y:S01]  /*2c40*/  HMMA.16816.F32 R44, R80.reuse, R26, R44 ;  /* 0x0000001a502c723c */ /* 0x040fe2000000182c */
[----:B------:R-:W-:Y:S07]  /*2c50*/  LDSM.16.M88.4 R24, [R112+0x5400] ;  /* 0x005400007018783b */ /* 0x000fee0000000200 */
[C---:B------:R-:W-:Y:S08]  /*2c60*/  HMMA.16816.F32 R40, R80.reuse, R12, R40 ;  /* 0x0000000c5028723c */ /* 0x040ff00000001828 */
[----:B------:R-:W-:Y:S01]  /*2c70*/  HMMA.16816.F32 R36, R80, R14, R36 ;  /* 0x0000000e5024723c */ /* 0x000fe20000001824 */
[----:B------:R-:W1:Y:S07]  /*2c80*/  LDSM.16.M88.4 R12, [R111+0x2000] ;  /* 0x002000006f0c783b */ /* 0x000e6e0000000200 */
[C---:B--2---:R-:W-:Y:S08]  /*2c90*/  HMMA.16816.F32 R20, R32.reuse, R28, R20 ;  /* 0x0000001c2014723c */ /* 0x044ff00000001814 */
[----:B------:R-:W-:Y:S01]  /*2ca0*/  HMMA.16816.F32 R28, R32, R30, R16 ;  /* 0x0000001e201c723c */ /* 0x000fe20000001810 */
[----:B------:R-:W2:Y:S07]  /*2cb0*/  LDSM.16.M88.4 R16, [R112+0x5800] ;  /* 0x005800007010783b */ /* 0x000eae0000000200 */
[C---:B------:R-:W-:Y:S08]  /*2cc0*/  HMMA.16816.F32 R48, R64.reuse, R60, R48 ;  /* 0x0000003c4030723c */ /* 0x040ff00000001830 */
[----:B------:R-:W-:Y:S08]  /*2cd0*/  HMMA.16816.F32 R44, R64, R62, R44 ;  /* 0x0000003e402c723c */ /* 0x000ff0000000182c */
[C---:B------:R-:W-:Y:S08]  /*2ce0*/  HMMA.16816.F32 R72, R80.reuse, R76, R72 ;  /* 0x0000004c5048723c */ /* 0x040ff00000001848 */
[----:B------:R-:W-:Y:S08]  /*2cf0*/  HMMA.16816.F32 R68, R80, R78, R68 ;  /* 0x0000004e5044723c */ /* 0x000ff00000001844 */
[C---:B------:R-:W-:Y:S08]  /*2d00*/  HMMA.16816.F32 R40, R64.reuse, R56, R40 ;  /* 0x000000384028723c */ /* 0x040ff00000001828 */
[----:B------:R-:W-:Y:S01]  /*2d10*/  HMMA.16816.F32 R56, R64, R58, R36 ;  /* 0x0000003a4038723c */ /* 0x000fe20000001824 */
[----:B------:R-:W3:Y:S07]  /*2d20*/  LDSM.16.M88.4 R36, [R109+0x5400] ;  /* 0x005400006d24783b */ /* 0x000eee0000000200 */
[----:B-1----:R-:W-:Y:S08]  /*2d30*/  HMMA.16816.F32 R20, R12, R8, R20 ;  /* 0x000000080c14723c */ /* 0x002ff00000001814 */
[C---:B------:R-:W-:Y:S07]  /*2d40*/  HMMA.16816.F32 R48, R32.reuse, R24, R48 ;  /* 0x000000182030723c */ /* 0x040fee0000001830 */
[----:B------:R-:W-:Y:S01]  /*2d50*/  IADD3 R24, R3, 0x1, RZ ;  /* 0x0000000103187810 */ /* 0x000fe20007ffe0ff */
[----:B------:R-:W-:Y:S03]  /*2d60*/  HMMA.16816.F32 R44, R32, R26, R44 ;  /* 0x0000001a202c723c */ /* 0x000fe6000000182c */
[----:B------:R-:W-:-:S02]  /*2d70*/  ISETP.GE.AND P3, PT, R24, R97, PT ;  /* 0x000000611800720c */ /* 0x000fc40003f66270 */
[----:B------:R-:W-:-:S03]  /*2d80*/  ISETP.GE.AND P0, PT, R24, R96, PT ;  /* 0x000000601800720c */ /* 0x000fc60003f06270 */
[----:B------:R-:W-:Y:S01]  /*2d90*/  HMMA.16816.F32 R28, R12, R10, R28 ;  /* 0x0000000a0c1c723c */ /* 0x000fe2000000181c */
[----:B------:R-:W1:Y:S07]  /*2da0*/  LDSM.16.M88.4 R8, [R112+0x5c00] ;  /* 0x005c00007008783b */ /* 0x000e6e0000000200 */
[C---:B------:R-:W-:Y:S01]  /*2db0*/  HMMA.16816.F32 R72, R64.reuse, R52, R72 ;  /* 0x000000344048723c */ /* 0x040fe20000001848 */
[----:B------:R4:W5:Y:S07]  /*2dc0*/  I2F R52, R24 ;  /* 0x0000001800347306 */ /* 0x00096e0000201400 */
[----:B------:R-:W-:Y:S07]  /*2dd0*/  HMMA.16816.F32 R68, R64, R54, R68 ;  /* 0x000000364044723c */ /* 0x000fee0000001844 */
[C---:B------:R-:W-:Y:S01]  /*2de0*/  IADD3 R55, R3.reuse, 0x9, RZ ;  /* 0x0000000903377810 */ /* 0x040fe20007ffe0ff */
[----:B--2---:R-:W-:Y:S01]  /*2df0*/  HMMA.16816.F32 R40, R32, R16, R40 ;  /* 0x000000102028723c */ /* 0x004fe20000001828 */
[----:B----4-:R-:W2:Y:S01]  /*2e00*/  LDSM.16.M88.4 R24, [R109+0x5800] ;  /* 0x005800006d18783b */ /* 0x010ea20000000200 */
[CC--:B-----5:R-:W-:Y:S01]  /*2e10*/  FFMA.FTZ R7, R0.reuse, R52.reuse, R21 ;  /* 0x0000003400077223 */ /* 0x0e0fe20000010015 */
[----:B------:R-:W4:Y:S01]  /*2e20*/  I2F R16, R55 ;  /* 0x0000003700107306 */ /* 0x000f220000201400 */
[----:B------:R-:W-:Y:S01]  /*2e30*/  FFMA.FTZ R23, R0, R52, R23 ;  /* 0x0000003400177223 */ /* 0x000fe20000010017 */
[----:B------:R-:W-:-:S02]  /*2e40*/  IADD3 R54, R3, 0x8, RZ ;  /* 0x0000000803367810 */ /* 0x000fc40007ffe0ff */
[----:B------:R-:W-:Y:S01]  /*2e50*/  IADD3 R17, R3, 0x10, RZ ;  /* 0x0000001003117810 */ /* 0x000fe20007ffe0ff */
[C---:B---3--:R-:W-:Y:S01]  /*2e60*/  HMMA.16816.F32 R48, R12.reuse, R36, R48 ;  /* 0x000000240c30723c */ /* 0x048fe20000001830 */
[----:B------:R-:W-:Y:S02]  /*2e70*/  FSEL R7, R7, -INF , !P3 ;  /* 0xff80000007077808 */ /* 0x000fe40005800000 */
[-C--:B------:R-:W-:Y:S01]  /*2e80*/  ISETP.GE.AND P3, PT, R17, R97.reuse, PT ;  /* 0x000000611100720c */ /* 0x080fe20003f66270 */
[----:B------:R3:W-:Y:S01]  /*2e90*/  I2F R37, R17 ;  /* 0x0000001100257306 */ /* 0x0007e20000201400 */
[----:B------:R-:W-:Y:S02]  /*2ea0*/  ISETP.GE.AND P5, PT, R54, R97, PT ;  /* 0x000000613600720c */ /* 0x000fe40003fa6270 */
[----:B------:R-:W-:Y:S01]  /*2eb0*/  FSEL R36, R23, -INF , !P0 ;  /* 0xff80000017247808 */ /* 0x000fe20004000000 */
[----:B------:R-:W-:Y:S01]  /*2ec0*/  HMMA.16816.F32 R44, R12, R38, R44 ;  /* 0x000000260c2c723c */ /* 0x000fe2000000182c */
[----:B------:R-:W-:Y:S01]  /*2ed0*/  ISETP.GE.AND P0, PT, R17, R96, PT ;  /* 0x000000601100720c */ /* 0x000fe20003f06270 */
[----:B----4-:R-:W-:-:S02]  /*2ee0*/  FFMA.FTZ R23, R0, R16, R29 ;  /* 0x0000001000177223 */ /* 0x010fc4000001001d */
[----:B------:R4:W5:Y:S01]  /*2ef0*/  I2F R53, R54 ;  /* 0x0000003600357306 */ /* 0x0009620000201400 */
[----:B------:R-:W-:Y:S02]  /*2f00*/  ISETP.GE.AND P1, PT, R54, R96, PT ;  /* 0x000000603600720c */ /* 0x000fe40003f26270 */
[----:B------:R-:W-:Y:S01]  /*2f10*/  FFMA.FTZ R38, R0, R16, R31 ;  /* 0x0000001000267223 */ /* 0x000fe2000001001f */
[----:B------:R-:W-:Y:S01]  /*2f20*/  HMMA.16816.F32 R56, R32, R18, R56 ;  /* 0x000000122038723c */ /* 0x000fe20000001838 */
[C---:B------:R-:W-:Y:S02]  /*2f30*/  IADD3 R29, R3.reuse, 0x18, RZ ;  /* 0x00000018031d7810 */ /* 0x040fe40007ffe0ff */
[----:B------:R-:W-:Y:S01]  /*2f40*/  IADD3 R39, R3, 0x19, RZ ;  /* 0x0000001903277810 */ /* 0x000fe20007ffe0ff */
[----:B---3--:R-:W3:Y:S01]  /*2f50*/  LDSM.16.M88.4 R16, [R109+0x5c00] ;  /* 0x005c00006d10783b */ /* 0x008ee20000000200 */
[----:B------:R-:W2:Y:S01]  /*2f60*/  I2F R31, R29 ;  /* 0x0000001d001f7306 */ /* 0x000ea20000201400 */
[----:B------:R-:W-:Y:S01]  /*2f70*/  ISETP.GE.AND P4, PT, R55, R97, PT ;  /* 0x000000613700720c */ /* 0x000fe20003f86270 */
[----:B------:R-:W-:-:S04]  /*2f80*/  DEPBAR.LE SB0, 0x0 ;  /* 0x000080000000791a */ /* 0x000fc80000000000 */
[----:B-1----:R-:W-:Y:S01]  /*2f90*/  HMMA.16816.F32 R72, R32, R8, R72 ;  /* 0x000000082048723c */ /* 0x002fe20000001848 */
[----:B----4-:R-:W-:Y:S01]  /*2fa0*/  IADD3 R54, R3, 0x11, RZ ;  /* 0x0000001103367810 */ /* 0x010fe20007ffe0ff */
[CC--:B-----5:R-:W-:Y:S01]  /*2fb0*/  FFMA.FTZ R21, R0.reuse, R53.reuse, R28 ;  /* 0x0000003500157223 */ /* 0x0e0fe2000001001c */
[----:B------:R-:W-:Y:S01]  /*2fc0*/  ISETP.GE.AND P2, PT, R55, R96, PT ;  /* 0x000000603700720c */ /* 0x000fe20003f46270 */
[C---:B------:R-:W-:Y:S01]  /*2fd0*/  FFMA.FTZ R30, R0.reuse, R53, R30 ;  /* 0x00000035001e7223 */ /* 0x040fe2000001001e */
[----:B------:R-:W1:Y:S01]  /*2fe0*/  I2F R28, R54 ;  /* 0x00000036001c7306 */ /* 0x000e620000201400 */
[-C--:B------:R-:W-:Y:S01]  /*2ff0*/  FFMA.FTZ R48, R0, R37.reuse, R48 ;  /* 0x0000002500307223 */ /* 0x080fe20000010030 */
[----:B------:R-:W-:Y:S01]  /*3000*/  FSEL R23, R23, -INF , !P4 ;  /* 0xff80000017177808 */ /* 0x000fe20006000000 */
[----:B--2---:R-:W-:Y:S01]  /*3010*/  HMMA.16816.F32 R40, R12, R24, R40 ;  /* 0x000000180c28723c */ /* 0x004fe20000001828 */
[----:B------:R-:W-:Y:S01]  /*3020*/  FSEL R52, R30, -INF , !P1 ;  /* 0xff8000001e347808 */ /* 0x000fe20004800000 */
[----:B------:R-:W-:Y:S01]  /*3030*/  FFMA.FTZ R8, R0, R37, R50 ;  /* 0x0000002500087223 */ /* 0x000fe20000010032 */
[----:B------:R-:W-:Y:S01]  /*3040*/  FSEL R9, R48, -INF , !P3 ;  /* 0xff80000030097808 */ /* 0x000fe20005800000 */
[CC--:B------:R-:W-:Y:S01]  /*3050*/  FFMA.FTZ R37, R0.reuse, R31.reuse, R44 ;  /* 0x0000001f00257223 */ /* 0x0c0fe2000001002c */
[----:B------:R-:W2:Y:S01]  /*3060*/  I2F R30, R39 ;  /* 0x00000027001e7306 */ /* 0x000ea20000201400 */
[----:B------:R-:W-:Y:S01]  /*3070*/  IADD3 R48, R3, 0x20, RZ ;  /* 0x0000002003307810 */ /* 0x000fe20007ffe0ff */
[----:B------:R-:W-:Y:S01]  /*3080*/  FFMA.FTZ R44, R0, R31, R46 ;  /* 0x0000001f002c7223 */ /* 0x000fe2000001002e */
[----:B------:R-:W-:Y:S01]  /*3090*/  HMMA.16816.F32 R68, R32, R10, R68 ;  /* 0x0000000a2044723c */ /* 0x000fe20000001844 */
[----:B------:R-:W-:-:S02]  /*30a0*/  FSEL R38, R38, -INF , !P2 ;  /* 0xff80000026267808 */ /* 0x000fc40005000000 */
[C---:B------:R-:W-:Y:S02]  /*30b0*/  ISETP.GE.AND P4, PT, R29.reuse, R97, PT ;  /* 0x000000611d00720c */ /* 0x040fe40003f86270 */
[----:B------:R-:W4:Y:S01]  /*30c0*/  I2F R25, R48 ;  /* 0x0000003000197306 */ /* 0x000f220000201400 */
[----:B------:R-:W-:Y:S01]  /*30d0*/  ISETP.GE.AND P2, PT, R29, R96, PT ;  /* 0x000000601d00720c */ /* 0x000fe20003f46270 */
[CC--:B-1----:R-:W-:Y:S01]  /*30e0*/  FFMA.FTZ R29, R0.reuse, R28.reuse, R49 ;  /* 0x0000001c001d7223 */ /* 0x0c2fe20000010031 */
[C---:B------:R-:W-:Y:S01]  /*30f0*/  HMMA.16816.F32 R56, R12.reuse, R26, R56 ;  /* 0x0000001a0c38723c */ /* 0x040fe20000001838 */
[C---:B------:R-:W-:Y:S01]  /*3100*/  FFMA.FTZ R51, R0.reuse, R28, R51 ;  /* 0x0000001c00337223 */ /* 0x040fe20000010033 */
[----:B------:R-:W-:Y:S02]  /*3110*/  IADD3 R28, R3, 0x21, RZ ;  /* 0x00000021031c7810 */ /* 0x000fe40007ffe0ff */
[----:B------:R-:W-:Y:S01]  /*3120*/  FSEL R37, R37, -INF , !P4 ;  /* 0xff80000025257808 */ /* 0x000fe20006000000 */
[CC--:B--2---:R-:W-:Y:S01]  /*3130*/  FFMA.FTZ R45, R0.reuse, R30.reuse, R45 ;  /* 0x0000001e002d7223 */ /* 0x0c4fe2000001002d */
[----:B------:R1:W2:Y:S01]  /*3140*/  I2F R26, R28 ;  /* 0x0000001c001a7306 */ /* 0x0002a20000201400 */
[----:B------:R-:W-:Y:S01]  /*3150*/  IADD3 R27, R3, 0x28, RZ ;  /* 0x00000028031b7810 */ /* 0x000fe20007ffe0ff */
[----:B------:R-:W-:Y:S01]  /*3160*/  FFMA.FTZ R47, R0, R30, R47 ;  /* 0x0000001e002f7223 */ /* 0x000fe2000001002f */
[----:B---3--:R-:W-:Y:S01]  /*3170*/  HMMA.16816.F32 R72, R12, R16, R72 ;  /* 0x000000100c48723c */ /* 0x008fe20000001848 */
[----:B------:R-:W-:-:S02]  /*3180*/  FSEL R44, R44, -INF , !P2 ;  /* 0xff8000002c2c7808 */ /* 0x000fc40005000000 */
[----:B------:R-:W-:Y:S01]  /*3190*/  IADD3 R30, R3, 0x30, RZ ;  /* 0x00000030031e7810 */ /* 0x000fe20007ffe0ff */
[----:B----4-:R-:W-:Y:S01]  /*31a0*/  FFMA.FTZ R35, R0, R25, R40 ;  /* 0x0000001900237223 */ /* 0x010fe20000010028 */
[----:B------:R-:W3:Y:S01]  /*31b0*/  I2F R31, R27 ;  /* 0x0000001b001f7306 */ /* 0x000ee20000201400 */
[----:B------:R-:W-:Y:S01]  /*31c0*/  ISETP.GE.AND P4, PT, R28, R97, PT ;  /* 0x000000611c00720c */ /* 0x000fe20003f86270 */
[----:B------:R-:W-:Y:S01]  /*31d0*/  FFMA.FTZ R34, R0, R25, R42 ;  /* 0x0000001900227223 */ /* 0x000fe2000001002a */
[----:B------:R-:W-:Y:S01]  /*31e0*/  ISETP.GE.AND P2, PT, R28, R96, PT ;  /* 0x000000601c00720c */ /* 0x000fe20003f46270 */
[----:B------:R-:W-:Y:S01]  /*31f0*/  HMMA.16816.F32 R68, R12, R18, R68 ;  /* 0x000000120c44723c */ /* 0x000fe20000001844 */
[----:B------:R-:W-:Y:S02]  /*3200*/  FSEL R8, R8, -INF , !P0 ;  /* 0xff80000008087808 */ /* 0x000fe40004000000 */
[----:B------:R-:W-:Y:S01]  /*3210*/  ISETP.GE.AND P3, PT, R39, R97, PT ;  /* 0x000000612700720c */ /* 0x000fe20003f66270 */
[----:B------:R-:W4:Y:S01]  /*3220*/  I2F R25, R30 ;  /* 0x0000001e00197306 */ /* 0x000f220000201400 */
[C---:B-1----:R-:W-:Y:S01]  /*3230*/  IADD3 R28, R3.reuse, 0x29, RZ ;  /* 0x00000029031c7810 */ /* 0x042fe20007ffe0ff */
[CC--:B--2---:R-:W-:Y:S01]  /*3240*/  FFMA.FTZ R41, R0.reuse, R26.reuse, R41 ;  /* 0x0000001a00297223 */ /* 0x0c4fe20000010029 */
[----:B------:R-:W-:Y:S01]  /*3250*/  IADD3 R12, R3, 0x38, RZ ;  /* 0x00000038030c7810 */ /* 0x000fe20007ffe0ff */
[----:B------:R-:W-:Y:S01]  /*3260*/  FFMA.FTZ R43, R0, R26, R43 ;  /* 0x0000001a002b7223 */ /* 0x000fe2000001002b */
[----:B------:R-:W-:-:S02]  /*3270*/  ISETP.GE.AND P0, PT, R39, R96, PT ;  /* 0x000000602700720c */ /* 0x000fc40003f06270 */
[----:B------:R-:W-:Y:S01]  /*3280*/  FSEL R21, R21, -INF , !P5 ;  /* 0xff80000015157808 */ /* 0x000fe20006800000 */
[----:B------:R-:W1:Y:S01]  /*3290*/  I2F R16, R28 ;  /* 0x0000001c00107306 */ /* 0x000e620000201400 */
[----:B------:R-:W-:Y:S01]  /*32a0*/  ISETP.GE.AND P5, PT, R54, R97, PT ;  /* 0x000000613600720c */ /* 0x000fe20003fa6270 */
[CC--:B---3--:R-:W-:Y:S01]  /*32b0*/  FFMA.FTZ R56, R0.reuse, R31.reuse, R56 ;  /* 0x0000001f00387223 */ /* 0x0c8fe20000010038 */
[----:B------:R-:W-:Y:S01]  /*32c0*/  FSEL R11, R45, -INF , !P3 ;  /* 0xff8000002d0b7808 */ /* 0x000fe20005800000 */
[C---:B------:R-:W-:Y:S01]  /*32d0*/  FFMA.FTZ R32, R0.reuse, R31, R58 ;  /* 0x0000001f00207223 */ /* 0x040fe2000001003a */
[----:B------:R-:W-:Y:S02]  /*32e0*/  FSEL R10, R47, -INF , !P0 ;  /* 0xff8000002f0a7808 */ /* 0x000fe40004000000 */
[C---:B------:R-:W-:Y:S01]  /*32f0*/  ISETP.GE.AND P3, PT, R27.reuse, R97, PT ;  /* 0x000000611b00720c */ /* 0x040fe20003f66270 */
[----:B------:R-:W2:Y:S01]  /*3300*/  I2F R15, R12 ;  /* 0x0000000c000f7306 */ /* 0x000ea20000201400 */
[----:B------:R-:W-:Y:S01]  /*3310*/  ISETP.GE.AND P0, PT, R27, R96, PT ;  /* 0x000000601b00720c */ /* 0x000fe20003f06270 */
[----:B----4-:R-:W-:Y:S01]  /*3320*/  FFMA.FTZ R72, R0, R25, R72 ;  /* 0x0000001900487223 */ /* 0x010fe20000010048 */
[----:B------:R-:W-:-:S02]  /*3330*/  IADD3 R26, R3, 0x31, RZ ;  /* 0x00000031031a7810 */ /* 0x000fc40007ffe0ff */
[----:B------:R-:W-:Y:S02]  /*3340*/  FSEL R29, R29, -INF , !P5 ;  /* 0xff8000001d1d7808 */ /* 0x000fe40006800000 */
[-C--:B------:R-:W-:Y:S01]  /*3350*/  ISETP.GE.AND P5, PT, R48, R97.reuse, PT ;  /* 0x000000613000720c */ /* 0x080fe20003fa6270 */
[----:B------:R3:W4:Y:S01]  /*3360*/  I2F R17, R26 ;  /* 0x0000001a00117306 */ /* 0x0007220000201400 */
[----:B------:R-:W-:Y:S01]  /*3370*/  FSEL R88, R56, -INF , !P3 ;  /* 0xff80000038587808 */ /* 0x000fe20005800000 */
[-C--:B-1----:R-:W-:Y:S01]  /*3380*/  FFMA.FTZ R57, R0, R16.reuse, R57 ;  /* 0x0000001000397223 */ /* 0x082fe20000010039 */
[----:B------:R-:W-:Y:S01]  /*3390*/  FSEL R32, R32, -INF , !P0 ;  /* 0xff80000020207808 */ /* 0x000fe20004000000 */
[----:B------:R-:W-:Y:S01]  /*33a0*/  FFMA.FTZ R59, R0, R16, R59 ;  /* 0x00000010003b7223 */ /* 0x000fe2000001003b */
[C---:B------:R-:W-:Y:S02]  /*33b0*/  ISETP.GE.AND P3, PT, R26.reuse, R97, PT ;  /* 0x000000611a00720c */ /* 0x040fe40003f66270 */
[----:B------:R-:W-:Y:S01]  /*33c0*/  ISETP.GE.AND P0, PT, R26, R96, PT ;  /* 0x000000601a00720c */ /* 0x000fe20003f06270 */
[----:B------:R-:W1:Y:S01]  /*33d0*/  I2F R13, R3 ;  /* 0x00000003000d7306 */ /* 0x000e620000201400 */
[----:B------:R-:W-:Y:S01]  /*33e0*/  FSEL R89, R41, -INF , !P4 ;  /* 0xff80000029597808 */ /* 0x000fe20006000000 */
[----:B--2---:R-:W-:Y:S01]  /*33f0*/  FFMA.FTZ R68, R0, R15, R68 ;  /* 0x0000000f00447223 */ /* 0x004fe20000010044 */
[----:B------:R-:W-:-:S02]  /*3400*/  FSEL R98, R43, -INF , !P2 ;  /* 0xff8000002b627808 */ /* 0x000fc40005000000 */
[C---:B------:R-:W-:Y:S02]  /*3410*/  ISETP.GE.AND P4, PT, R30.reuse, R97, PT ;  /* 0x000000611e00720c */ /* 0x040fe40003f86270 */
[----:B------:R-:W-:Y:S01]  /*3420*/  ISETP.GE.AND P2, PT, R30, R96, PT ;  /* 0x000000601e00720c */ /* 0x000fe20003f46270 */
[C---:B---3--:R-:W-:Y:S01]  /*3430*/  FFMA.FTZ R26, R0.reuse, R25, R74 ;  /* 0x00000019001a7223 */ /* 0x048fe2000001004a */
[----:B------:R-:W-:Y:S01]  /*3440*/  FSEL R35, R35, -INF , !P5 ;  /* 0xff80000023237808 */ /* 0x000fe20006800000 */
[----:B----4-:R-:W-:Y:S01]  /*3450*/  FFMA.FTZ R73, R0, R17, R73 ;  /* 0x0000001100497223 */ /* 0x010fe20000010049 */
[----:B------:R-:W-:Y:S01]  /*3460*/  ISETP.GE.AND P5, PT, R28, R97, PT ;  /* 0x000000611c00720c */ /* 0x000fe20003fa6270 */
[----:B------:R-:W-:Y:S01]  /*3470*/  FFMA.FTZ R25, R0, R17, R75 ;  /* 0x0000001100197223 */ /* 0x000fe2000001004b */
[C---:B------:R-:W-:Y:S02]  /*3480*/  IADD3 R14, R3.reuse, 0x39, RZ ;  /* 0x00000039030e7810 */ /* 0x040fe40007ffe0ff */
[----:B------:R-:W-:Y:S01]  /*3490*/  FSEL R100, R72, -INF , !P4 ;  /* 0xff80000048647808 */ /* 0x000fe20006000000 */
[----:B-1----:R-:W-:Y:S01]  /*34a0*/  FFMA.FTZ R20, R0, R13, R20 ;  /* 0x0000000d00147223 */ /* 0x002fe20000010014 */
[----:B------:R-:W-:Y:S01]  /*34b0*/  FSEL R26, R26, -INF , !P2 ;  /* 0xff8000001a1a7808 */ /* 0x000fe20005000000 */
[----:B------:R-:W-:Y:S01]  /*34c0*/  BAR.SYNC.DEFER_BLOCKING 0x0 ;  /* 0x0000000000007b1d */ /* 0x000fe20000010000 */
[----:B------:R-:W-:-:S02]  /*34d0*/  ISETP.GE.AND P4, PT, R3, R97, PT ;  /* 0x000000610300720c */ /* 0x000fc40003f86270 */
[-C--:B------:R-:W-:Y:S02]  /*34e0*/  ISETP.GE.AND P2, PT, R3, R96.reuse, PT ;  /* 0x000000600300720c */ /* 0x080fe40003f46270 */
[-C--:B------:R-:W-:Y:S01]  /*34f0*/  ISETP.GE.AND P1, PT, R54, R96.reuse, PT ;  /* 0x000000603600720c */ /* 0x080fe20003f26270 */
[----:B------:R-:W1:Y:S01]  /*3500*/  I2F R3, R14 ;  /* 0x0000000e00037306 */ /* 0x000e620000201400 */
[----:B------:R-:W-:Y:S02]  /*3510*/  FSEL R91, R57, -INF , !P5 ;  /* 0xff800000395b7808 */ /* 0x000fe40006800000 */
[----:B------:R-:W-:Y:S02]  /*3520*/  ISETP.GE.AND P5, PT, R12, R97, PT ;  /* 0x000000610c00720c */ /* 0x000fe40003fa6270 */
[----:B------:R-:W-:Y:S02]  /*3530*/  FSEL R24, R51, -INF , !P1 ;  /* 0xff80000033187808 */ /* 0x000fe40004800000 */
[----:B------:R-:W-:-:S02]  /*3540*/  ISETP.GE.AND P1, PT, R48, R96, PT ;  /* 0x000000603000720c */ /* 0x000fc40003f26270 */
[----:B------:R-:W-:Y:S02]  /*3550*/  FSEL R103, R68, -INF , !P5 ;  /* 0xff80000044677808 */ /* 0x000fe40006800000 */
[----:B------:R-:W-:Y:S02]  /*3560*/  ISETP.GE.AND P5, PT, R92, 0x2, PT ;  /* 0x000000025c00780c */ /* 0x000fe40003fa6270 */
[----:B------:R-:W-:Y:S02]  /*3570*/  FSEL R34, R34, -INF , !P1 ;  /* 0xff80000022227808 */ /* 0x000fe40004800000 */
[-C--:B------:R-:W-:Y:S01]  /*3580*/  ISETP.GE.AND P1, PT, R28, R96.reuse, PT ;  /* 0x000000601c00720c */ /* 0x080fe20003f26270 */
[C---:B------:R-:W-:Y:S01]  /*3590*/  FFMA.FTZ R28, R0.reuse, R15, R70 ;  /* 0x0000000f001c7223 */ /* 0x040fe20000010046 */
[----:B------:R-:W-:Y:S01]  /*35a0*/  FSEL R101, R73, -INF , !P3 ;  /* 0xff80000049657808 */ /* 0x000fe20005800000 */
[CC--:B-1----:R-:W-:Y:S01]  /*35b0*/  FFMA.FTZ R69, R0.reuse, R3.reuse, R69 ;  /* 0x0000000300457223 */ /* 0x0c2fe20000010045 */
[----:B------:R-:W-:Y:S01]  /*35c0*/  FSEL R102, R59, -INF , !P1 ;  /* 0xff8000003b667808 */ /* 0x000fe20004800000 */
[----:B------:R-:W-:Y:S01]  /*35d0*/  FFMA.FTZ R27, R0, R3, R71 ;  /* 0x00000003001b7223 */ /* 0x000fe20000010047 */
[----:B------:R-:W-:Y:S01]  /*35e0*/  ISETP.GE.AND P1, PT, R12, R96, PT ;  /* 0x000000600c00720c */ /* 0x000fe20003f26270 */
[----:B------:R-:W-:Y:S01]  /*35f0*/  FFMA.FTZ R12, R0, R13, R22 ;  /* 0x0000000d000c7223 */ /* 0x000fe20000010016 */
[----:B------:R-:W-:-:S02]  /*3600*/  FSEL R25, R25, -INF , !P0 ;  /* 0xff80000019197808 */ /* 0x000fc40004000000 */
        /* <DEDUP_REMOVED lines=66> */
.L_x_4915:
[----:B------:R-:W-:-:S04]  /*3a30*/  LEA R2, -R6, RZ, 0x6 ;  /* 0x000000ff06027211 */ /* 0x000fc800078e31ff */
[----:B------:R-:W-:Y:S02]  /*3a40*/  SHF.R.S32.HI R6, RZ, 0x1f, R2 ;  /* 0x0000001fff067819 */ /* 0x000fe40000011402 */
.L_x_4916:
[----:B------:R-:W-:Y:S01]  /*3a50*/  ISETP.GE.AND P4, PT, R124, c[0x0][0x220], PT ;  /* 0x000088007c007a0c */ /* 0x000fe20003f86270 */
[----:B------:R-:W-:Y:S01]  /*3a60*/  BSSY B0, `(.L_x_4917) ;  /* 0x000003a000007945 */ /* 0x000fe20003800000 */
[----:B------:R-:W-:Y:S02]  /*3a70*/  ISETP.GE.AND P3, PT, R115, c[0x0][0x220], PT ;  /* 0x0000880073007a0c */ /* 0x000fe40003f66270 */
[----:B------:R-:W-:Y:S02]  /*3a80*/  IADD3 R16, P1, R2, R94, RZ ;  /* 0x0000005e02107210 */ /* 0x000fe40007f3e0ff */
[----:B------:R-:W-:-:S03]  /*3a90*/  IADD3 R3, P0, R117, R2, RZ ;  /* 0x0000000275037210 */ /* 0x000fc60007f1e0ff */
[----:B------:R-:W-:Y:S02]  /*3aa0*/  IMAD.X R13, R6, 0x1, R95, P1 ;  /* 0x00000001060d7824 */ /* 0x000fe400008e065f */
[----:B------:R-:W-:Y:S02]  /*3ab0*/  IMAD.X R6, R116, 0x1, R6, P0 ;  /* 0x0000000174067824 */ /* 0x000fe400000e0606 */
[C---:B------:R-:W-:Y:S01]  /*3ac0*/  @!P4 LEA R40, P1, R16.reuse, c[0x0][0x168], 0x1 ;  /* 0x00005a001028ca11 */ /* 0x040fe200078208ff */
[----:B------:R1:W-:Y:S01]  /*3ad0*/  @P4 STS [R121+0x3000], RZ ;  /* 0x003000ff79004388 */ /* 0x0003e20000000800 */
[CC--:B------:R-:W-:Y:S02]  /*3ae0*/  @!P4 IADD3 R18, P0, R3.reuse, R94.reuse, RZ ;  /* 0x0000005e0312c210 */ /* 0x0c0fe40007f1e0ff */
        /* <DEDUP_REMOVED lines=12> */
[----:B------:R-:W-:Y:S01]  /*3bb0*/  @!P3 LEA R42, P2, R16, c[0x0][0x168], 0x1 ;  /* 0x00005a00102aba11 */ /* 0x000fe200078408ff */
[----:B------:R-:W-:Y:S01]  /*3bc0*/  @!P3 IMAD.X R15, R6, 0x1, R95, P0 ;  /* 0x00000001060fb824 */ /* 0x000fe200000e065f */
[----:B------:R-:W-:Y:S01]  /*3bd0*/  @!P3 LEA R18, P0, R2, c[0x0][0x168], 0x1 ;  /* 0x00005a000212ba11 */ /* 0x000fe200078008ff */
[----:B------:R1:W-:Y:S01]  /*3be0*/  @P3 STS.128 [R121+0x4000], RZ ;  /* 0x004000ff79003388 */ /* 0x0003e20000000c00 */
[----:B------:R-:W-:Y:S02]  /*3bf0*/  @!P3 LEA.HI.X R43, R16, c[0x0][0x16c], R13, 0x1, P2 ;  /* 0x00005b00102bba11 */ /* 0x000fe400010f0c0d */
        /* <DEDUP_REMOVED lines=32> */
.L_x_4918:
[----:B------:R-:W-:Y:S05]  /*3e00*/  BSYNC B0 ;  /* 0x0000000000007941 */ /* 0x000fea0003800000 */
.L_x_4917:
[----:B------:R-:W0:Y:S01]  /*3e10*/  LDGDEPBAR ;  /* 0x00000000000079af */ /* 0x000e220000000000 */
[----:B------:R-:W-:Y:S02]  /*3e20*/  MOV R94, R16 ;  /* 0x00000010005e7202 */ /* 0x000fe40000000f00 */
[----:B------:R-:W-:Y:S02]  /*3e30*/  MOV R95, R13 ;  /* 0x0000000d005f7202 */ /* 0x000fe40000000f00 */
.L_x_4914:
[----:B--2---:R-:W-:Y:S02]  /*3e40*/  FMNMX.FTZ R2, R14, R7, !PT ;  /* 0x000000070e027209 */ /* 0x004fe40007810000 */
        /* <DEDUP_REMOVED lines=10> */
[----:B------:R-:W-:-:S03]  /*3ef0*/  FMNMX.FTZ R2, R37, R2, !PT ;  /* 0x0000000225027209 */ /* 0x000fc60007810000 */
[----:B------:R-:W-:Y:S01]  /*3f00*/  LDSM.16.MT88.4 R56, [R110+0x7000] ;  /* 0x007000006e38783b */ /* 0x000fe20000004200 */
        /* <DEDUP_REMOVED lines=28> */
[----:B-1----:R-:W-:-:S03]  /*40d0*/  FMNMX.FTZ R3, R16, R3, !PT ;  /* 0x0000000310037209 */ /* 0x002fc60007810000 */
[----:B------:R-:W-:Y:S01]  /*40e0*/  LDSM.16.MT88.4 R16, [R110+0x6400] ;  /* 0x006400006e10783b */ /* 0x000fe20000004200 */
        /* <DEDUP_REMOVED lines=17> */
[----:B------:R-:W-:Y:S01]  /*4200*/  FFMA.FTZ R99, R35, c[0x0][0x23c], -R106 ;  /* 0x00008f0023637a23 */ /* 0x000fe2000001086a */
[----:B-1----:R-:W-:-:S02]  /*4210*/  FMNMX.FTZ R2, R13, R2, !PT ;  /* 0x000000020d027209 */ /* 0x002fc40007810000 */
[----:B------:R-:W1:Y:S01]  /*4220*/  MUFU.EX2 R133, R133 ;  /* 0x0000008500857308 */ /* 0x000e620000000800 */
[--C-:B------:R-:W-:Y:S01]  /*4230*/  FFMA.FTZ R88, R91, c[0x0][0x23c], -R106.reuse ;  /* 0x00008f005b587a23 */ /* 0x100fe2000001086a */
[C---:B------:R-:W-:Y:S01]  /*4240*/  FSETP.NEU.FTZ.AND P0, PT, R2.reuse, -INF , PT ;  /* 0xff8000000200780b */ /* 0x040fe20003f1d000 */
[----:B------:R-:W-:Y:S02]  /*4250*/  FMUL.FTZ R29, R2, c[0x0][0x23c] ;  /* 0x00008f00021d7a20 */ /* 0x000fe40000410000 */
[----:B------:R-:W-:-:S03]  /*4260*/  FFMA.FTZ R100, R100, c[0x0][0x23c], -R106 ;  /* 0x00008f0064647a23 */ /* 0x000fc6000001086a */
[----:B------:R-:W-:Y:S01]  /*4270*/  MUFU.EX2 R132, R132 ;  /* 0x0000008400847308 */ /* 0x000fe20000000800 */
[----:B------:R-:W-:Y:S01]  /*4280*/  FSEL R29, R29, RZ, P0 ;  /* 0x000000ff1d1d7208 */ /* 0x000fe20000000000 */
[--C-:B------:R-:W-:Y:S02]  /*4290*/  FFMA.FTZ R101, R101, c[0x0][0x23c], -R106.reuse ;  /* 0x00008f0065657a23 */ /* 0x100fe4000001086a */
[----:B------:R-:W-:Y:S02]  /*42a0*/  FFMA.FTZ R103, R103, c[0x0][0x23c], -R106 ;  /* 0x00008f0067677a23 */ /* 0x000fe4000001086a */
[--C-:B------:R-:W-:Y:S02]  /*42b0*/  FFMA.FTZ R131, R12, c[0x0][0x23c], -R29.reuse ;  /* 0x00008f000c837a23 */ /* 0x100fe4000001081d */
[--C-:B------:R-:W-:Y:S01]  /*42c0*/  FFMA.FTZ R134, R36, c[0x0][0x23c], -R29.reuse ;  /* 0x00008f0024867a23 */ /* 0x100fe2000001081d */
[----:B------:R-:W2:Y:S01]  /*42d0*/  MUFU.EX2 R105, R105 ;  /* 0x0000006900697308 */ /* 0x000ea20000000800 */
[--C-:B------:R-:W-:Y:S01]  /*42e0*/  FFMA.FTZ R130, R52, c[0x0][0x23c], -R29.reuse ;  /* 0x00008f0034827a23 */ /* 0x100fe2000001081d */
[----:B-1----:R-:W-:Y:S01]  /*42f0*/  F2FP.PACK_AB R80, R133, R136 ;  /* 0x000000888550723e */ /* 0x002fe200000000ff */
[--C-:B------:R-:W-:Y:S01]  /*4300*/  FFMA.FTZ R107, R38, c[0x0][0x23c], -R29.reuse ;  /* 0x00008f00266b7a23 */ /* 0x100fe2000001081d */
[----:B------:R-:W-:Y:S01]  /*4310*/  LDSM.16.MT88.4 R12, [R110+0x7400] ;  /* 0x007400006e0c783b */ /* 0x000fe20000004200 */
[----:B------:R-:W-:-:S02]  /*4320*/  FFMA.FTZ R33, R8, c[0x0][0x23c], -R29 ;  /* 0x00008f0008217a23 */ /* 0x000fc4000001081d */
[--C-:B------:R-:W-:Y:S01]  /*4330*/  FFMA.FTZ R20, R10, c[0x0][0x23c], -R29.reuse ;  /* 0x00008f000a147a23 */ /* 0x100fe2000001081d */
[----:B------:R-:W-:Y:S01]  /*4340*/  MUFU.EX2 R131, R131 ;  /* 0x0000008300837308 */ /* 0x000fe20000000800 */
[----:B------:R-:W1:Y:S01]  /*4350*/  LDSM.16.MT88.4 R8, [R108+0x6400] ;  /* 0x006400006c08783b */ /* 0x000e620000004200 */
[--C-:B------:R-:W-:Y:S02]  /*4360*/  FFMA.FTZ R24, R24, c[0x0][0x23c], -R29.reuse ;  /* 0x00008f0018187a23 */ /* 0x100fe4000001081d */
[--C-:B------:R-:W-:Y:S02]  /*4370*/  FFMA.FTZ R23, R44, c[0x0][0x23c], -R29.reuse ;  /* 0x00008f002c177a23 */ /* 0x100fe4000001081d */
[--C-:B------:R-:W-:Y:S02]  /*4380*/  FFMA.FTZ R91, R34, c[0x0][0x23c], -R29.reuse ;  /* 0x00008f00225b7a23 */ /* 0x100fe4000001081d */
[----:B------:R-:W3:Y:S01]  /*4390*/  MUFU.EX2 R134, R134 ;  /* 0x0000008600867308 */ /* 0x000ee20000000800 */
[----:B--2---:R-:W-:Y:S01]  /*43a0*/  F2FP.PACK_AB R82, R105, R132 ;  /* 0x000000846952723e */ /* 0x004fe200000000ff */
[----:B------:R-:W-:-:S02]  /*43b0*/  FFMA.FTZ R35, R32, c[0x0][0x23c], -R29 ;  /* 0x00008f0020237a23 */ /* 0x000fc4000001081d */
[--C-:B------:R-:W-:Y:S02]  /*43c0*/  FFMA.FTZ R34, R98, c[0x0][0x23c], -R29.reuse ;  /* 0x00008f0062227a23 */ /* 0x100fe4000001081d */
[----:B------:R-:W-:Y:S02]  /*43d0*/  FFMA.FTZ R32, R102, c[0x0][0x23c], -R29 ;  /* 0x00008f0066207a23 */ /* 0x000fe4000001081d */
[----:B------:R-:W-:Y:S01]  /*43e0*/  MUFU.EX2 R130, R130 ;  /* 0x0000008200827308 */ /* 0x000fe20000000800 */
[----:B------:R-:W-:Y:S02]  /*43f0*/  FADD.FTZ R133, R136, R133 ;  /* 0x0000008588857221 */ /* 0x000fe40000010000 */
[----:B------:R-:W-:Y:S02]  /*4400*/  FFMA.FTZ R104, R104, c[0x0][0x23c], -R106 ;  /* 0x00008f0068687a23 */ /* 0x000fe4000001086a */
[--C-:B------:R-:W-:Y:S02]  /*4410*/  FFMA.FTZ R26, R26, c[0x0][0x23c], -R29.reuse ;  /* 0x00008f001a1a7a23 */ /* 0x100fe4000001081d */
[----:B------:R-:W-:Y:S01]  /*4420*/  FFMA.FTZ R25, R25, c[0x0][0x23c], -R29 ;  /* 0x00008f0019197a23 */ /* 0x000fe2000001081d */
[----:B------:R-:W2:Y:S01]  /*4430*/  MUFU.EX2 R107, R107 ;  /* 0x0000006b006b7308 */ /* 0x000ea20000000800 */
[----:B---3--:R-:W-:Y:S01]  /*4440*/  F2FP.PACK_AB R81, R134, R131 ;  /* 0x000000838651723e */ /* 0x008fe200000000ff */
[----:B------:R-:W-:-:S02]  /*4450*/  FADD.FTZ R131, R131, R134 ;  /* 0x0000008683837221 */ /* 0x000fc40000010000 */
[--C-:B------:R-:W-:Y:S02]  /*4460*/  FFMA.FTZ R136, R27, c[0x0][0x23c], -R29.reuse ;  /* 0x00008f001b887a23 */ /* 0x100fe4000001081d */
[----:B------:R-:W-:Y:S02]  /*4470*/  FFMA.FTZ R28, R28, c[0x0][0x23c], -R29 ;  /* 0x00008f001c1c7a23 */ /* 0x000fe4000001081d */
[----:B------:R-:W3:Y:S01]  /*4480*/  MUFU.EX2 R31, R31 ;  /* 0x0000001f001f7308 */ /* 0x000ee20000000800 */
[----:B--2---:R-:W-:-:S07]  /*4490*/  F2FP.PACK_AB R83, R107, R130 ;  /* 0x000000826b53723e */ /* 0x004fce00000000ff */
[----:B------:R-:W-:Y:S01]  /*44a0*/  MUFU.EX2 R22, R22 ;  /* 0x0000001600167308 */ /* 0x000fe20000000800 */
[----:B------:R-:W-:Y:S01]  /*44b0*/  HMMA.16816.F32 R44, R80, R48, RZ ;  /* 0x00000030502c723c */ /* 0x000fe200000018ff */
[----:B---3--:R-:W-:-:S06]  /*44c0*/  F2FP.PACK_AB R4, R30, R31 ;  /* 0x0000001f1e04723e */ /* 0x008fcc00000000ff */
[----:B------:R-:W2:Y:S01]  /*44d0*/  MUFU.EX2 R21, R21 ;  /* 0x0000001500157308 */ /* 0x000ea20000000800 */
[C---:B------:R-:W-:Y:S07]  /*44e0*/  HMMA.16816.F32 R48, R80.reuse, R50, RZ ;  /* 0x000000325030723c */ /* 0x040fee00000018ff */
[----:B------:R-:W-:Y:S01]  /*44f0*/  MUFU.EX2 R33, R33 ;  /* 0x0000002100217308 */ /* 0x000fe20000000800 */
[C---:B------:R-:W-:Y:S07]  /*4500*/  HMMA.16816.F32 R60, R80.reuse, R64, RZ ;  /* 0x00000040503c723c */ /* 0x040fee00000018ff */
[----:B------:R-:W3:Y:S01]  /*4510*/  MUFU.EX2 R24, R24 ;  /* 0x0000001800187308 */ /* 0x000ee20000000800 */
[----:B--2---:R-:W-:Y:S01]  /*4520*/  F2FP.PACK_AB R6, R21, R22 ;  /* 0x000000161506723e */ /* 0x004fe200000000ff */
[C---:B------:R-:W-:Y:S06]  /*4530*/  HMMA.16816.F32 R64, R80.reuse, R66, RZ ;  /* 0x000000425040723c */ /* 0x040fec00000018ff */
[----:B------:R-:W-:Y:S02]  /*4540*/  MUFU.EX2 R23, R23 ;  /* 0x0000001700177308 */ /* 0x000fe40000000800 */
[C---:B------:R-:W-:Y:S06]  /*4550*/  HMMA.16816.F32 R68, R80.reuse, R72, RZ ;  /* 0x000000485044723c */ /* 0x040fec00000018ff */
[----:B------:R-:W2:Y:S01]  /*4560*/  MUFU.EX2 R20, R20 ;  /* 0x0000001400147308 */ /* 0x000ea20000000800 */
[----:B---3--:R-:W-:Y:S01]  /*4570*/  F2FP.PACK_AB R5, R24, R33 ;  /* 0x000000211805723e */ /* 0x008fe200000000ff */
[C---:B------:R-:W-:Y:S06]  /*4580*/  HMMA.16816.F32 R72, R80.reuse, R74, RZ ;  /* 0x0000004a5048723c */ /* 0x040fec00000018ff */
[----:B------:R-:W-:Y:S02]  /*4590*/  MUFU.EX2 R99, R99 ;  /* 0x0000006300637308 */ /* 0x000fe40000000800 */
[----:B------:R-:W-:Y:S01]  /*45a0*/  HMMA.16816.F32 R36, R80, R40, RZ ;  /* 0x000000285024723c */ /* 0x000fe200000018ff */
[----:B--2---:R-:W-:-:S05]  /*45b0*/  F2FP.PACK_AB R7, R20, R23 ;  /* 0x000000171407723e */ /* 0x004fca00000000ff */
[----:B------:R-:W2:Y:S02]  /*45c0*/  MUFU.EX2 R90, R90 ;  /* 0x0000005a005a7308 */ /* 0x000ea40000000800 */
[----:B------:R-:W-:Y:S06]  /*45d0*/  HMMA.16816.F32 R52, R80, R56, RZ ;  /* 0x000000385034723c */ /* 0x000fec00000018ff */
[----:B------:R-:W-:Y:S02]  /*45e0*/  MUFU.EX2 R89, R89 ;  /* 0x0000005900597308 */ /* 0x000fe40000000800 */
[C---:B-1----:R-:W-:Y:S06]  /*45f0*/  HMMA.16816.F32 R44, R4.reuse, R8, R44 ;  /* 0x00000008042c723c */ /* 0x042fec000000182c */
[----:B------:R-:W-:Y:S02]  /*4600*/  MUFU.EX2 R88, R88 ;  /* 0x0000005800587308 */ /* 0x000fe40000000800 */
[----:B------:R-:W-:Y:S01]  /*4610*/  HMMA.16816.F32 R48, R4, R10, R48 ;  /* 0x0000000a0430723c */ /* 0x000fe20000001830 */
[----:B------:R-:W1:Y:S05]  /*4620*/  LDSM.16.MT88.4 R8, [R108+0x7400] ;  /* 0x007400006c08783b */ /* 0x000e6a0000004200 */
[----:B------:R-:W-:Y:S02]  /*4630*/  MUFU.EX2 R91, R91 ;  /* 0x0000005b005b7308 */ /* 0x000fe40000000800 */
[C---:B------:R-:W-:Y:S06]  /*4640*/  HMMA.16816.F32 R40, R80.reuse, R42, RZ ;  /* 0x0000002a5028723c */ /* 0x040fec00000018ff */
[----:B------:R-:W3:Y:S02]  /*4650*/  MUFU.EX2 R34, R34 ;  /* 0x0000002200227308 */ /* 0x000ee40000000800 */
[----:B------:R-:W-:Y:S06]  /*4660*/  HMMA.16816.F32 R56, R80, R58, RZ ;  /* 0x0000003a5038723c */ /* 0x000fec00000018ff */
[----:B------:R-:W-:Y:S02]  /*4670*/  MUFU.EX2 R35, R35 ;  /* 0x0000002300237308 */ /* 0x000fe40000000800 */
[C---:B------:R-:W-:Y:S06]  /*4680*/  HMMA.16816.F32 R36, R4.reuse, R16, R36 ;  /* 0x000000100424723c */ /* 0x040fec0000001824 */
[----:B------:R-:W4:Y:S02]  /*4690*/  MUFU.EX2 R32, R32 ;  /* 0x0000002000207308 */ /* 0x000f240000000800 */
[C---:B------:R-:W-:Y:S01]  /*46a0*/  HMMA.16816.F32 R40, R4.reuse, R18, R40 ;  /* 0x000000120428723c */ /* 0x040fe20000001828 */
[----:B------:R-:W-:Y:S05]  /*46b0*/  LDSM.16.MT88.4 R16, [R110+0x6c00] ;  /* 0x006c00006e10783b */ /* 0x000fea0000004200 */
[----:B------:R-:W-:Y:S02]  /*46c0*/  MUFU.EX2 R100, R100 ;  /* 0x0000006400647308 */ /* 0x000fe40000000800 */
[C---:B------:R-:W-:Y:S06]  /*46d0*/  HMMA.16816.F32 R52, R4.reuse, R12, R52 ;  /* 0x0000000c0434723c */ /* 0x040fec0000001834 */
[----:B------:R-:W5:Y:S01]  /*46e0*/  MUFU.EX2 R101, R101 ;  /* 0x0000006500657308 */ /* 0x000f620000000800 */
[----:B------:R-:W-:Y:S01]  /*46f0*/  FADD.FTZ R12, R132, R133 ;  /* 0x00000085840c7221 */ /* 0x000fe20000010000 */
[----:B-1----:R-:W-:Y:S01]  /*4700*/  HMMA.16816.F32 R60, R4, R8, R60 ;  /* 0x00000008043c723c */ /* 0x002fe2000000183c */
[----:B------:R-:W-:-:S02]  /*4710*/  LEA R132, P0, R94, c[0x0][0x168], 0x1 ;  /* 0x00005a005e847a11 */ /* 0x000fc400078008ff */
[----:B------:R-:W-:-:S03]  /*4720*/  FADD.FTZ R12, R105, R12 ;  /* 0x0000000c690c7221 */ /* 0x000fc60000010000 */
[----:B------:R-:W-:Y:S01]  /*4730*/  MUFU.EX2 R103, R103 ;  /* 0x0000006700677308 */ /* 0x000fe20000000800 */
[----:B------:R-:W-:Y:S01]  /*4740*/  LEA.HI.X R133, R94, c[0x0][0x16c], R95, 0x1, P0 ;  /* 0x00005b005e857a11 */ /* 0x000fe200000f0c5f */
[C---:B------:R-:W-:Y:S01]  /*4750*/  HMMA.16816.F32 R64, R4.reuse, R10, R64 ;  /* 0x0000000a0440723c */ /* 0x040fe20000001840 */
[----:B------:R-:W1:Y:S05]  /*4760*/  LDSM.16.MT88.4 R8, [R110+0x8400] ;  /* 0x008400006e08783b */ /* 0x000e6a0000004200 */
[----:B------:R-:W1:Y:S02]  /*4770*/  MUFU.EX2 R104, R104 ;  /* 0x0000006800687308 */ /* 0x000e640000000800 */
[----:B------:R-:W-:Y:S06]  /*4780*/  HMMA.16816.F32 R56, R4, R14, R56 ;  /* 0x0000000e0438723c */ /* 0x000fec0000001838 */
[----:B------:R-:W-:Y:S01]  /*4790*/  MUFU.EX2 R26, R26 ;  /* 0x0000001a001a7308 */ /* 0x000fe20000000800 */
[----:B------:R-:W-:-:S04]  /*47a0*/  FADD.FTZ R14, R130, R131 ;  /* 0x00000083820e7221 */ /* 0x000fc80000010000 */
[----:B------:R-:W-:-:S03]  /*47b0*/  FADD.FTZ R14, R107, R14 ;  /* 0x0000000e6b0e7221 */ /* 0x000fc60000010000 */
[----:B------:R-:W-:Y:S01]  /*47c0*/  MUFU.EX2 R25, R25 ;  /* 0x0000001900197308 */ /* 0x000fe20000000800 */
[----:B------:R-:W-:-:S04]  /*47d0*/  FADD.FTZ R33, R33, R14 ;  /* 0x0000000e21217221 */ /* 0x000fc80000010000 */
[----:B------:R-:W-:-:S03]  /*47e0*/  FADD.FTZ R24, R24, R33 ;  /* 0x0000002118187221 */ /* 0x000fc60000010000 */
[----:B------:R-:W-:Y:S01]  /*47f0*/  MUFU.EX2 R27, R28 ;  /* 0x0000001c001b7308 */ /* 0x000fe20000000800 */
[----:B------:R-:W-:-:S04]  /*4800*/  FADD.FTZ R23, R23, R24 ;  /* 0x0000001817177221 */ /* 0x000fc80000010000 */
[----:B------:R-:W-:-:S03]  /*4810*/  FADD.FTZ R20, R20, R23 ;  /* 0x0000001714147221 */ /* 0x000fc60000010000 */
        /* <DEDUP_REMOVED lines=38> */
[----:B-----5:R-:W-:Y:S01]  /*4a80*/  F2FP.PACK_AB R4, R101, R100 ;  /* 0x000000646504723e */ /* 0x020fe200000000ff */
[----:B------:R-:W2:Y:S01]  /*4a90*/  LDSM.16.MT88.4 R12, [R108+0x6c00] ;  /* 0x006c00006c0c783b */ /* 0x000ea20000004200 */
[----:B------:R-:W-:Y:S01]  /*4aa0*/  F2FP.PACK_AB R6, R104, R103 ;  /* 0x000000676806723e */ /* 0x000fe200000000ff */
[----:B------:R-:W-:Y:S01]  /*4ab0*/  FADD.FTZ R5, R30, R5 ;  /* 0x000000051e057221 */ /* 0x000fe20000010000 */
[----:B------:R-:W-:-:S03]  /*4ac0*/  F2FP.PACK_AB R7, R136, R27 ;  /* 0x0000001b8807723e */ /* 0x000fc600000000ff */
[----:B------:R-:W-:Y:S01]  /*4ad0*/  FADD.FTZ R22, R22, R5 ;  /* 0x0000000516167221 */ /* 0x000fe20000010000 */
[----:B------:R-:W-:Y:S01]  /*4ae0*/  F2FP.PACK_AB R5, R25, R26 ;  /* 0x0000001a1905723e */ /* 0x000fe200000000ff */
[----:B------:R-:W-:Y:S02]  /*4af0*/  FADD.FTZ R26, R26, R35 ;  /* 0x000000231a1a7221 */ /* 0x000fe40000010000 */
[----:B------:R-:W-:Y:S02]  /*4b00*/  FADD.FTZ R22, R21, R22 ;  /* 0x0000001615167221 */ /* 0x000fe40000010000 */
[----:B------:R-:W-:Y:S02]  /*4b10*/  FADD.FTZ R26, R25, R26 ;  /* 0x0000001a191a7221 */ /* 0x000fe40000010000 */
[----:B------:R-:W-:Y:S01]  /*4b20*/  HMMA.16816.F32 R36, R4, R16, R36 ;  /* 0x000000100424723c */ /* 0x000fe20000001824 */
[----:B------:R-:W-:Y:S02]  /*4b30*/  FADD.FTZ R99, R99, R22 ;  /* 0x0000001663637221 */ /* 0x000fe40000010000 */
[----:B------:R-:W-:-:S02]  /*4b40*/  FADD.FTZ R27, R27, R26 ;  /* 0x0000001a1b1b7221 */ /* 0x000fc40000010000 */
[----:B------:R-:W-:Y:S02]  /*4b50*/  FADD.FTZ R90, R90, R99 ;  /* 0x000000635a5a7221 */ /* 0x000fe40000010000 */
[----:B------:R-:W-:Y:S01]  /*4b60*/  FADD.FTZ R136, R136, R27 ;  /* 0x0000001b88887221 */ /* 0x000fe20000010000 */
        /* <DEDUP_REMOVED lines=82> */
.L_x_4920:
[----:B------:R-:W-:-:S04]  /*5090*/  LEA R6, -R85, RZ, 0x6 ;  /* 0x000000ff55067211 */ /* 0x000fc800078e31ff */
[----:B------:R-:W-:Y:S02]  /*50a0*/  SHF.R.S32.HI R5, RZ, 0x1f, R6 ;  /* 0x0000001fff057819 */ /* 0x000fe40000011406 */
.L_x_4921:
        /* <DEDUP_REMOVED lines=8> */
[----:B------:R-:W-:Y:S01]  /*5130*/  IMAD.X R9, R126, 0x1, R5, P1 ;  /* 0x000000017e097824 */ /* 0x000fe200008e0605 */
[CC--:B------:R-:W-:Y:S01]  /*5140*/  @!P3 IADD3 R4, P5, R6.reuse, R86.reuse, RZ ;  /* 0x000000560604b210 */ /* 0x0c0fe20007fbe0ff */
[----:B------:R-:W-:Y:S01]  /*5150*/  @P4 STS [R121+0x6000], RZ ;  /* 0x006000ff79004388 */ /* 0x000fe20000000800 */
[----:B------:R-:W-:Y:S02]  /*5160*/  @!P4 LEA.HI.X R13, R85, R139, R8, 0x6, P0 ;  /* 0x0000008b550dc211 */ /* 0x000fe400000f3408 */
[-C--:B------:R-:W-:Y:S01]  /*5170*/  @!P2 IADD3 R6, P0, R6, R86.reuse, RZ ;  /* 0x000000560606a210 */ /* 0x080fe20007f1e0ff */
[--C-:B------:R-:W-:Y:S01]  /*5180*/  @!P3 IMAD.X R11, R5, 0x1, R84.reuse, P5 ;  /* 0x00000001050bb824 */ /* 0x100fe200028e0654 */
[-C--:B------:R-:W-:Y:S01]  /*5190*/  @!P3 IADD3 R8, P1, R7, R86.reuse, RZ ;  /* 0x000000560708b210 */ /* 0x080fe20007f3e0ff */
[----:B------:R-:W-:Y:S01]  /*51a0*/  @P4 STS [R121+0x6004], RZ ;  /* 0x006004ff79004388 */ /* 0x000fe20000000800 */
        /* <DEDUP_REMOVED lines=44> */
[----:B------:R-:W1:Y:S04]  /*5470*/  LDSM.16.M88.4 R28, [R112+0x3000] ;  /* 0x00300000701c783b */ /* 0x000e680000000200 */
[----:B------:R-:W-:Y:S04]  /*5480*/  LDSM.16.M88.4 R84, [R111] ;  /* 0x000000006f54783b */ /* 0x000fe80000000200 */
[----:B------:R-:W1:Y:S04]  /*5490*/  LDSM.16.M88.4 R88, [R109+0x3400] ;  /* 0x003400006d58783b */ /* 0x000e680000000200 */
[----:B--2---:R-:W2:Y:S04]  /*54a0*/  LDSM.16.M88.4 R16, [R109+0x3000] ;  /* 0x003000006d10783b */ /* 0x004ea80000000200 */
[----:B---3--:R-:W3:Y:S04]  /*54b0*/  LDSM.16.M88.4 R8, [R112+0x3800] ;  /* 0x003800007008783b */ /* 0x008ee80000000200 */
[----:B----4-:R-:W4:Y:S04]  /*54c0*/  LDSM.16.M88.4 R12, [R109+0x3800] ;  /* 0x003800006d0c783b */ /* 0x010f280000000200 */
[----:B------:R-:W0:Y:S01]  /*54d0*/  LDGDEPBAR ;  /* 0x00000000000079af */ /* 0x000e220000000000 */
[C---:B-----5:R-:W-:Y:S08]  /*54e0*/  HMMA.16816.F32 R24, R4.reuse, R20, RZ ;  /* 0x000000140418723c */ /* 0x060ff000000018ff */
[C---:B------:R-:W-:Y:S08]  /*54f0*/  HMMA.16816.F32 R20, R4.reuse, R22, RZ ;  /* 0x000000160414723c */ /* 0x040ff000000018ff */
[C---:B-1----:R-:W-:Y:S08]  /*5500*/  HMMA.16816.F32 R32, R4.reuse, R28, RZ ;  /* 0x0000001c0420723c */ /* 0x042ff000000018ff */
[----:B------:R-:W-:Y:S08]  /*5510*/  HMMA.16816.F32 R28, R4, R30, RZ ;  /* 0x0000001e041c723c */ /* 0x000ff000000018ff */
[C---:B------:R-:W-:Y:S08]  /*5520*/  HMMA.16816.F32 R24, R84.reuse, R88, R24 ;  /* 0x000000585418723c */ /* 0x040ff00000001818 */
[C---:B------:R-:W-:Y:S01]  /*5530*/  HMMA.16816.F32 R20, R84.reuse, R90, R20 ;  /* 0x0000005a5414723c */ /* 0x040fe20000001814 */
[----:B------:R-:W1:Y:S07]  /*5540*/  LDSM.16.M88.4 R88, [R112+0x3c00] ;  /* 0x003c00007058783b */ /* 0x000e6e0000000200 */
[C---:B--2---:R-:W-:Y:S08]  /*5550*/  HMMA.16816.F32 R32, R84.reuse, R16, R32 ;  /* 0x000000105420723c */ /* 0x044ff00000001820 */
[----:B------:R-:W-:Y:S08]  /*5560*/  HMMA.16816.F32 R28, R84, R18, R28 ;  /* 0x00000012541c723c */ /* 0x000ff0000000181c */
[C---:B---3--:R-:W-:Y:S08]  /*5570*/  HMMA.16816.F32 R16, R4.reuse, R8, RZ ;  /* 0x000000080410723c */ /* 0x048ff000000018ff */
[----:B------:R-:W-:Y:S11]  /*5580*/  HMMA.16816.F32 R8, R4, R10, RZ ;  /* 0x0000000a0408723c */ /* 0x000ff600000018ff */
[----:B------:R-:W-:Y:S05]  /*5590*/  @!UPT UIADD3 URZ, URZ, URZ, URZ ;  /* 0x0000003f3f3ff290 */ /* 0x000fea000fffe03f */
[C---:B----4-:R-:W-:Y:S08]  /*55a0*/  HMMA.16816.F32 R16, R84.reuse, R12, R16 ;  /* 0x0000000c5410723c */ /* 0x050ff00000001810 */
[----:B------:R-:W-:Y:S08]  /*55b0*/  HMMA.16816.F32 R12, R84, R14, R8 ;  /* 0x0000000e540c723c */ /* 0x000ff00000001808 */
[C---:B-1----:R-:W-:Y:S08]  /*55c0*/  HMMA.16816.F32 R8, R4.reuse, R88, RZ ;  /* 0x000000580408723c */ /* 0x042ff000000018ff */
[----:B------:R-:W-:Y:S01]  /*55d0*/  HMMA.16816.F32 R4, R4, R90, RZ ;  /* 0x0000005a0404723c */ /* 0x000fe200000018ff */
[----:B------:R-:W1:Y:S11]  /*55e0*/  LDSM.16.M88.4 R88, [R109+0x3c00] ;  /* 0x003c00006d58783b */ /* 0x000e760000000200 */
[----:B------:R-:W-:Y:S04]  /*55f0*/  @!UPT UIADD3 URZ, URZ, URZ, URZ ;  /* 0x0000003f3f3ff290 */ /* 0x000fe8000fffe03f */
        /* <DEDUP_REMOVED lines=54> */
[----:B------:R-:W-:Y:S01]  /*5960*/  IMAD R84, R120, 0x40, R119 ;  /* 0x0000004078547824 */ /* 0x000fe200078e0277 */
[----:B------:R-:W-:Y:S07]  /*5970*/  HMMA.16816.F32 R4, R88, R86, R4 ;  /* 0x000000565804723c */ /* 0x000fee0000001804 */
[----:B------:R-:W-:-:S02]  /*5980*/  IADD3 R90, R84, 0x1, RZ ;  /* 0x00000001545a7810 */ /* 0x000fc40007ffe0ff */
[----:B------:R-:W-:Y:S02]  /*5990*/  IADD3 R89, R84, 0x8, RZ ;  /* 0x0000000854597810 */ /* 0x000fe40007ffe0ff */
[----:B------:R-:W1:Y:S01]  /*59a0*/  I2F R86, R90 ;  /* 0x0000005a00567306 */ /* 0x000e620000201400 */
[----:B------:R-:W-:Y:S01]  /*59b0*/  BAR.SYNC.DEFER_BLOCKING 0x0 ;  /* 0x0000000000007b1d */ /* 0x000fe20000010000 */
[-C--:B------:R-:W-:Y:S02]  /*59c0*/  ISETP.GE.AND P0, PT, R90, R97.reuse, PT ;  /* 0x000000615a00720c */ /* 0x080fe40003f06270 */
[----:B------:R-:W-:Y:S02]  /*59d0*/  IADD3 R88, R84, 0x9, RZ ;  /* 0x0000000954587810 */ /* 0x000fe40007ffe0ff */
[----:B------:R-:W-:Y:S02]  /*59e0*/  ISETP.GE.AND P5, PT, R90, R96, PT ;  /* 0x000000605a00720c */ /* 0x000fe40003fa6270 */
[----:B------:R-:W2:Y:S01]  /*59f0*/  I2F R87, R89 ;  /* 0x0000005900577306 */ /* 0x000ea20000201400 */
[----:B------:R-:W-:Y:S01]  /*5a00*/  ISETP.GE.AND P1, PT, R89, R97, PT ;  /* 0x000000615900720c */ /* 0x000fe20003f26270 */
[----:B-1----:R-:W-:-:S05]  /*5a10*/  FFMA.FTZ R33, R0, R86, R33 ;  /* 0x0000005600217223 */ /* 0x002fca0000010021 */
[----:B------:R-:W-:Y:S01]  /*5a20*/  FSEL R85, R33, -INF , !P0 ;  /* 0xff80000021557808 */ /* 0x000fe20004000000 */
[C---:B------:R-:W-:Y:S01]  /*5a30*/  FFMA.FTZ R33, R0.reuse, R86, R35 ;  /* 0x0000005600217223 */ /* 0x040fe20000010023 */
[----:B------:R-:W-:Y:S01]  /*5a40*/  ISETP.GE.AND P0, PT, R89, R96, PT ;  /* 0x000000605900720c */ /* 0x000fe20003f06270 */
[CC--:B--2---:R-:W-:Y:S01]  /*5a50*/  FFMA.FTZ R86, R0.reuse, R87.reuse, R28 ;  /* 0x0000005700567223 */ /* 0x0c4fe2000001001c */
[----:B------:R-:W1:Y:S01]  /*5a60*/  I2F R35, R88 ;  /* 0x0000005800237306 */ /* 0x000e620000201400 */
[----:B------:R-:W-:Y:S01]  /*5a70*/  FFMA.FTZ R30, R0, R87, R30 ;  /* 0x00000057001e7223 */ /* 0x000fe2000001001e */
[----:B------:R-:W-:Y:S02]  /*5a80*/  FSEL R28, R33, -INF , !P5 ;  /* 0xff800000211c7808 */ /* 0x000fe40006800000 */
[----:B------:R-:W-:Y:S02]  /*5a90*/  FSEL R33, R86, -INF , !P1 ;  /* 0xff80000056217808 */ /* 0x000fe40004800000 */
[----:B------:R-:W-:-:S02]  /*5aa0*/  IADD3 R86, R84, 0x10, RZ ;  /* 0x0000001054567810 */ /* 0x000fc40007ffe0ff */
[CC--:B------:R-:W-:Y:S02]  /*5ab0*/  ISETP.GE.AND P5, PT, R88.reuse, R97.reuse, PT ;  /* 0x000000615800720c */ /* 0x0c0fe40003fa6270 */
[----:B------:R2:W3:Y:S01]  /*5ac0*/  I2F R87, R86 ;  /* 0x0000005600577306 */ /* 0x0004e20000201400 */
[----:B------:R-:W-:Y:S02]  /*5ad0*/  ISETP.GE.AND P1, PT, R88, R96, PT ;  /* 0x000000605800720c */ /* 0x000fe40003f26270 */
[----:B------:R-:W-:Y:S02]  /*5ae0*/  FSEL R30, R30, -INF , !P0 ;  /* 0xff8000001e1e7808 */ /* 0x000fe40004000000 */
[----:B------:R-:W-:Y:S01]  /*5af0*/  ISETP.GE.AND P0, PT, R86, R97, PT ;  /* 0x000000615600720c */ /* 0x000fe20003f06270 */
[-C--:B-1----:R-:W-:Y:S01]  /*5b00*/  FFMA.FTZ R29, R0, R35.reuse, R29 ;  /* 0x00000023001d7223 */ /* 0x082fe2000001001d */
[----:B------:R-:W-:Y:S01]  /*5b10*/  IADD3 R88, R84, 0x11, RZ ;  /* 0x0000001154587810 */ /* 0x000fe20007ffe0ff */
[----:B------:R-:W-:-:S03]  /*5b20*/  FFMA.FTZ R31, R0, R35, R31 ;  /* 0x00000023001f7223 */ /* 0x000fc6000001001f */
[----:B------:R-:W-:Y:S01]  /*5b30*/  FSEL R29, R29, -INF , !P5 ;  /* 0xff8000001d1d7808 */ /* 0x000fe20006800000 */
[----:B------:R-:W1:Y:S01]  /*5b40*/  I2F R35, R88 ;  /* 0x0000005800237306 */ /* 0x000e620000201400 */
[----:B------:R-:W-:Y:S02]  /*5b50*/  ISETP.GE.AND P5, PT, R86, R96, PT ;  /* 0x000000605600720c */ /* 0x000fe40003fa6270 */
[----:B--2---:R-:W-:Y:S01]  /*5b60*/  IADD3 R86, R84, 0x18, RZ ;  /* 0x0000001854567810 */ /* 0x004fe20007ffe0ff */
[CC--:B---3--:R-:W-:Y:S01]  /*5b70*/  FFMA.FTZ R135, R0.reuse, R87.reuse, R24 ;  /* 0x0000005700877223 */ /* 0x0c8fe20000010018 */
[----:B------:R-:W-:Y:S01]  /*5b80*/  FSEL R24, R31, -INF , !P1 ;  /* 0xff8000001f187808 */ /* 0x000fe20004800000 */
[----:B------:R-:W-:Y:S02]  /*5b90*/  FFMA.FTZ R26, R0, R87, R26 ;  /* 0x00000057001a7223 */ /* 0x000fe4000001001a */
[----:B------:R-:W2:Y:S01]  /*5ba0*/  I2F R31, R86 ;  /* 0x00000056001f7306 */ /* 0x000ea20000201400 */
[----:B------:R-:W-:-:S02]  /*5bb0*/  ISETP.GE.AND P1, PT, R88, R97, PT ;  /* 0x000000615800720c */ /* 0x000fc40003f26270 */
[----:B------:R-:W-:Y:S02]  /*5bc0*/  FSEL R135, R135, -INF , !P0 ;  /* 0xff80000087877808 */ /* 0x000fe40004000000 */
[----:B------:R-:W-:Y:S02]  /*5bd0*/  ISETP.GE.AND P0, PT, R88, R96, PT ;  /* 0x000000605800720c */ /* 0x000fe40003f06270 */
[----:B------:R-:W-:Y:S01]  /*5be0*/  FSEL R140, R26, -INF , !P5 ;  /* 0xff8000001a8c7808 */ /* 0x000fe20006800000 */
[----:B-1----:R-:W-:Y:S01]  /*5bf0*/  FFMA.FTZ R25, R0, R35, R25 ;  /* 0x0000002300197223 */ /* 0x002fe20000010019 */
[----:B------:R-:W-:Y:S01]  /*5c00*/  ISETP.GE.AND P5, PT, R86, R97, PT ;  /* 0x000000615600720c */ /* 0x000fe20003fa6270 */
[----:B------:R-:W-:Y:S01]  /*5c10*/  FFMA.FTZ R27, R0, R35, R27 ;  /* 0x00000023001b7223 */ /* 0x000fe2000001001b */
[----:B------:R-:W-:Y:S02]  /*5c20*/  IADD3 R35, R84, 0x19, RZ ;  /* 0x0000001954237810 */ /* 0x000fe40007ffe0ff */
[----:B------:R-:W-:-:S02]  /*5c30*/  FSEL R141, R25, -INF , !P1 ;  /* 0xff800000198d7808 */ /* 0x000fc40004800000 */
[----:B------:R-:W-:Y:S01]  /*5c40*/  ISETP.GE.AND P1, PT, R86, R96, PT ;  /* 0x000000605600720c */ /* 0x000fe20003f26270 */
[CC--:B--2---:R-:W-:Y:S01]  /*5c50*/  FFMA.FTZ R22, R0.reuse, R31.reuse, R22 ;  /* 0x0000001f00167223 */ /* 0x0c4fe20000010016 */
[----:B------:R-:W1:Y:S01]  /*5c60*/  I2F R26, R35 ;  /* 0x00000023001a7306 */ /* 0x000e620000201400 */
[----:B------:R-:W-:Y:S01]  /*5c70*/  FFMA.FTZ R20, R0, R31, R20 ;  /* 0x0000001f00147223 */ /* 0x000fe20000010014 */
[----:B------:R-:W-:Y:S02]  /*5c80*/  FSEL R150, R27, -INF , !P0 ;  /* 0xff8000001b967808 */ /* 0x000fe40004000000 */
[----:B------:R-:W-:Y:S02]  /*5c90*/  FSEL R146, R22, -INF , !P1 ;  /* 0xff80000016927808 */ /* 0x000fe40004800000 */
[C---:B------:R-:W-:Y:S02]  /*5ca0*/  IADD3 R27, R84.reuse, 0x20, RZ ;  /* 0x00000020541b7810 */ /* 0x040fe40007ffe0ff */
[----:B------:R-:W-:-:S02]  /*5cb0*/  IADD3 R22, R84, 0x21, RZ ;  /* 0x0000002154167810 */ /* 0x000fc40007ffe0ff */
[----:B------:R-:W-:Y:S01]  /*5cc0*/  FSEL R145, R20, -INF , !P5 ;  /* 0xff80000014917808 */ /* 0x000fe20006800000 */
[----:B------:R-:W2:Y:S01]  /*5cd0*/  I2F R25, R27 ;  /* 0x0000001b00197306 */ /* 0x000ea20000201400 */
[CC--:B------:R-:W-:Y:S02]  /*5ce0*/  ISETP.GE.AND P0, PT, R35.reuse, R97.reuse, PT ;  /* 0x000000612300720c */ /* 0x0c0fe40003f06270 */
[----:B------:R-:W-:Y:S01]  /*5cf0*/  ISETP.GE.AND P5, PT, R35, R96, PT ;  /* 0x000000602300720c */ /* 0x000fe20003fa6270 */
[CC--:B-1----:R-:W-:Y:S01]  /*5d00*/  FFMA.FTZ R21, R0.reuse, R26.reuse, R21 ;  /* 0x0000001a00157223 */ /* 0x0c2fe20000010015 */
[----:B------:R-:W-:Y:S01]  /*5d10*/  ISETP.GE.AND P1, PT, R27, R97, PT ;  /* 0x000000611b00720c */ /* 0x000fe20003f26270 */
[----:B------:R-:W-:Y:S02]  /*5d20*/  FFMA.FTZ R23, R0, R26, R23 ;  /* 0x0000001a00177223 */ /* 0x000fe40000010017 */
[----:B------:R-:W1:Y:S01]  /*5d30*/  I2F R20, R22 ;  /* 0x0000001600147306 */ /* 0x000e620000201400 */
[----:B------:R-:W-:-:S02]  /*5d40*/  FSEL R147, R21, -INF , !P0 ;  /* 0xff80000015937808 */ /* 0x000fc40004000000 */
[----:B------:R-:W-:Y:S02]  /*5d50*/  FSEL R148, R23, -INF , !P5 ;  /* 0xff80000017947808 */ /* 0x000fe40006800000 */
[----:B------:R-:W-:Y:S01]  /*5d60*/  ISETP.GE.AND P0, PT, R27, R96, PT ;  /* 0x000000601b00720c */ /* 0x000fe20003f06270 */
[----:B--2---:R-:W-:Y:S01]  /*5d70*/  FFMA.FTZ R102, R0, R25, R18 ;  /* 0x0000001900667223 */ /* 0x004fe20000010012 */
[----:B------:R-:W-:Y:S01]  /*5d80*/  ISETP.GE.AND P5, PT, R22, R97, PT ;  /* 0x000000611600720c */ /* 0x000fe20003fa6270 */
[----:B------:R-:W-:Y:S01]  /*5d90*/  FFMA.FTZ R16, R0, R25, R16 ;  /* 0x0000001900107223 */ /* 0x000fe20000010010 */
[----:B------:R-:W-:Y:S02]  /*5da0*/  IADD3 R18, R84, 0x28, RZ ;  /* 0x0000002854127810 */ /* 0x000fe40007ffe0ff */
[----:B------:R-:W-:Y:S02]  /*5db0*/  FSEL R102, R102, -INF , !P0 ;  /* 0xff80000066667808 */ /* 0x000fe40004000000 */
[----:B------:R2:W3:Y:S01]  /*5dc0*/  I2F R21, R18 ;  /* 0x0000001200157306 */ /* 0x0004e20000201400 */
[-C--:B-1----:R-:W-:Y:S01]  /*5dd0*/  FFMA.FTZ R17, R0, R20.reuse, R17 ;  /* 0x0000001400117223 */ /* 0x082fe20000010011 */
[----:B------:R-:W-:Y:S01]  /*5de0*/  ISETP.GE.AND P0, PT, R18, R97, PT ;  /* 0x000000611200720c */ /* 0x000fe20003f06270 */
[----:B------:R-:W-:Y:S01]  /*5df0*/  FFMA.FTZ R106, R0, R20, R19 ;  /* 0x00000014006a7223 */ /* 0x000fe20000010013 */
[----:B------:R-:W-:-:S02]  /*5e00*/  IADD3 R19, R84, 0x29, RZ ;  /* 0x0000002954137810 */ /* 0x000fc40007ffe0ff */
[----:B------:R-:W-:Y:S02]  /*5e10*/  FSEL R104, R17, -INF , !P5 ;  /* 0xff80000011687808 */ /* 0x000fe40006800000 */
[-C--:B------:R-:W-:Y:S02]  /*5e20*/  ISETP.GE.AND P5, PT, R18, R96.reuse, PT ;  /* 0x000000601200720c */ /* 0x080fe40003fa6270 */
[----:B------:R-:W-:Y:S02]  /*5e30*/  FSEL R101, R16, -INF , !P1 ;  /* 0xff80000010657808 */ /* 0x000fe40004800000 */
[----:B------:R-:W1:Y:S01]  /*5e40*/  I2F R16, R19 ;  /* 0x0000001300107306 */ /* 0x000e620000201400 */
[----:B------:R-:W-:Y:S02]  /*5e50*/  ISETP.GE.AND P1, PT, R22, R96, PT ;  /* 0x000000601600720c */ /* 0x000fe40003f26270 */
[----:B--2---:R-:W-:Y:S01]  /*5e60*/  IADD3 R18, R84, 0x30, RZ ;  /* 0x0000003054127810 */ /* 0x004fe20007ffe0ff */
[-C--:B---3--:R-:W-:Y:S01]  /*5e70*/  FFMA.FTZ R14, R0, R21.reuse, R14 ;  /* 0x00000015000e7223 */ /* 0x088fe2000001000e */
[----:B------:R-:W-:Y:S01]  /*5e80*/  FSEL R106, R106, -INF , !P1 ;  /* 0xff8000006a6a7808 */ /* 0x000fe20004800000 */
[----:B------:R-:W-:-:S02]  /*5e90*/  FFMA.FTZ R12, R0, R21, R12 ;  /* 0x00000015000c7223 */ /* 0x000fc4000001000c */
[----:B------:R-:W2:Y:S01]  /*5ea0*/  I2F R17, R18 ;  /* 0x0000001200117306 */ /* 0x000ea20000201400 */
[CC--:B------:R-:W-:Y:S02]  /*5eb0*/  ISETP.GE.AND P1, PT, R19.reuse, R97.reuse, PT ;  /* 0x000000611300720c */ /* 0x0c0fe40003f26270 */
[----:B------:R-:W-:Y:S02]  /*5ec0*/  FSEL R130, R14, -INF , !P5 ;  /* 0xff8000000e827808 */ /* 0x000fe40006800000 */
[----:B------:R-:W-:Y:S02]  /*5ed0*/  ISETP.GE.AND P5, PT, R18, R97, PT ;  /* 0x000000611200720c */ /* 0x000fe40003fa6270 */
[----:B------:R-:W-:Y:S01]  /*5ee0*/  IADD3 R14, R84, 0x31, RZ ;  /* 0x00000031540e7810 */ /* 0x000fe20007ffe0ff */
[-C--:B-1----:R-:W-:Y:S01]  /*5ef0*/  FFMA.FTZ R13, R0, R16.reuse, R13 ;  /* 0x00000010000d7223 */ /* 0x082fe2000001000d */
[----:B------:R-:W-:Y:S01]  /*5f00*/  FSEL R105, R12, -INF , !P0 ;  /* 0xff8000000c697808 */ /* 0x000fe20004000000 */
[----:B------:R-:W-:Y:S01]  /*5f10*/  FFMA.FTZ R15, R0, R16, R15 ;  /* 0x00000010000f7223 */ /* 0x000fe2000001000f */
[----:B------:R-:W1:Y:S01]  /*5f20*/  I2F R12, R14 ;  /* 0x0000000e000c7306 */ /* 0x000e620000201400 */
[----:B------:R-:W-:-:S02]  /*5f30*/  ISETP.GE.AND P0, PT, R19, R96, PT ;  /* 0x000000601300720c */ /* 0x000fc40003f06270 */
[----:B------:R-:W-:Y:S01]  /*5f40*/  FSEL R131, R13, -INF , !P1 ;  /* 0xff8000000d837808 */ /* 0x000fe20004800000 */
[CC--:B--2---:R-:W-:Y:S01]  /*5f50*/  FFMA.FTZ R8, R0.reuse, R17.reuse, R8 ;  /* 0x0000001100087223 */ /* 0x0c4fe20000010008 */
[----:B------:R-:W-:Y:S01]  /*5f60*/  FSEL R100, R15, -INF , !P0 ;  /* 0xff8000000f647808 */ /* 0x000fe20004000000 */
[----:B------:R-:W-:Y:S01]  /*5f70*/  FFMA.FTZ R10, R0, R17, R10 ;  /* 0x00000011000a7223 */ /* 0x000fe2000001000a */
[----:B------:R-:W-:Y:S02]  /*5f80*/  ISETP.GE.AND P1, PT, R18, R96, PT ;  /* 0x000000601200720c */ /* 0x000fe40003f26270 */
[----:B------:R-:W-:Y:S02]  /*5f90*/  FSEL R99, R8, -INF , !P5 ;  /* 0xff80000008637808 */ /* 0x000fe40006800000 */
[----:B------:R-:W-:Y:S02]  /*5fa0*/  IADD3 R8, R84, 0x38, RZ ;  /* 0x0000003854087810 */ /* 0x000fe40007ffe0ff */
[----:B------:R-:W-:-:S02]  /*5fb0*/  ISETP.GE.AND P0, PT, R14, R97, PT ;  /* 0x000000610e00720c */ /* 0x000fc40003f06270 */
[----:B------:R-:W2:Y:S01]  /*5fc0*/  I2F R13, R8 ;  /* 0x00000008000d7306 */ /* 0x000ea20000201400 */
[-C--:B-1----:R-:W-:Y:S01]  /*5fd0*/  FFMA.FTZ R9, R0, R12.reuse, R9 ;  /* 0x0000000c00097223 */ /* 0x082fe20000010009 */
[----:B------:R-:W-:Y:S01]  /*5fe0*/  FSEL R91, R10, -INF , !P1 ;  /* 0xff8000000a5b7808 */ /* 0x000fe20004800000 */
[----:B------:R-:W-:Y:S01]  /*5ff0*/  FFMA.FTZ R11, R0, R12, R11 ;  /* 0x0000000c000b7223 */ /* 0x000fe2000001000b */
[C---:B------:R-:W-:Y:S02]  /*6000*/  ISETP.GE.AND P1, PT, R8.reuse, R97, PT ;  /* 0x000000610800720c */ /* 0x040fe40003f26270 */
[----:B------:R-:W-:Y:S02]  /*6010*/  FSEL R103, R9, -INF , !P0 ;  /* 0xff80000009677808 */ /* 0x000fe40004000000 */
[-C--:B------:R-:W-:Y:S01]  /*6020*/  ISETP.GE.AND P0, PT, R8, R96.reuse, PT ;  /* 0x000000600800720c */ /* 0x080fe20003f06270 */
[----:B------:R-:W1:Y:S01]  /*6030*/  I2F R9, R84 ;  /* 0x0000005400097306 */ /* 0x000e620000201400 */
[----:B------:R-:W-:-:S04]  /*6040*/  ISETP.GE.AND P5, PT, R14, R96, PT ;  /* 0x000000600e00720c */ /* 0x000fc80003fa6270 */
[----:B------:R-:W-:Y:S01]  /*6050*/  FSEL R98, R11, -INF , !P5 ;  /* 0xff8000000b627808 */ /* 0x000fe20006800000 */
[-C--:B--2---:R-:W-:Y:S01]  /*6060*/  FFMA.FTZ R4, R0, R13.reuse, R4 ;  /* 0x0000000d00047223 */ /* 0x084fe20000010004 */
[----:B------:R-:W-:Y:S01]  /*6070*/  IADD3 R8, R84, 0x39, RZ ;  /* 0x0000003954087810 */ /* 0x000fe20007ffe0ff */
[----:B------:R-:W-:Y:S01]  /*6080*/  FFMA.FTZ R6, R0, R13, R6 ;  /* 0x0000000d00067223 */ /* 0x000fe20000010006 */
[-C--:B------:R-:W-:Y:S02]  /*6090*/  ISETP.GE.AND P5, PT, R84, R97.reuse, PT ;  /* 0x000000615400720c */ /* 0x080fe40003fa6270 */
[----:B------:R-:W-:Y:S02]  /*60a0*/  FSEL R107, R4, -INF , !P1 ;  /* 0xff800000046b7808 */ /* 0x000fe40004800000 */
[----:B------:R-:W2:Y:S01]  /*60b0*/  I2F R4, R8 ;  /* 0x0000000800047306 */ /* 0x000ea20000201400 */
[----:B------:R-:W-:Y:S01]  /*60c0*/  ISETP.GE.AND P1, PT, R8, R97, PT ;  /* 0x000000610800720c */ /* 0x000fe20003f26270 */
[-C--:B-1----:R-:W-:Y:S01]  /*60d0*/  FFMA.FTZ R34, R0, R9.reuse, R34 ;  /* 0x0000000900227223 */ /* 0x082fe20000010022 */
[----:B------:R-:W-:Y:S01]  /*60e0*/  FSEL R90, R6, -INF , !P0 ;  /* 0xff800000065a7808 */ /* 0x000fe20004000000 */
[----:B------:R-:W-:Y:S01]  /*60f0*/  FFMA.FTZ R6, R0, R9, R32 ;  /* 0x0000000900067223 */ /* 0x000fe20000010020 */
[----:B------:R-:W-:-:S04]  /*6100*/  ISETP.GE.AND P0, PT, R84, R96, PT ;  /* 0x000000605400720c */ /* 0x000fc80003f06270 */
[----:B------:R-:W-:Y:S02]  /*6110*/  FSEL R6, R6, -INF , !P5 ;  /* 0xff80000006067808 */ /* 0x000fe40006800000 */
[----:B------:R-:W-:Y:S01]  /*6120*/  ISETP.GE.AND P5, PT, R8, R96, PT ;  /* 0x000000600800720c */ /* 0x000fe20003fa6270 */
[CC--:B--2---:R-:W-:Y:S02]  /*6130*/  FFMA.FTZ R5, R0.reuse, R4.reuse, R5 ;  /* 0x0000000400057223 */ /* 0x0c4fe40000010005 */
[----:B------:R-:W-:Y:S01]  /*6140*/  FFMA.FTZ R7, R0, R4, R7 ;  /* 0x0000000400077223 */ /* 0x000fe20000010007 */
[----:B------:R-:W-:Y:S02]  /*6150*/  FSEL R4, R34, -INF , !P0 ;  /* 0xff80000022047808 */ /* 0x000fe40004000000 */
[----:B------:R-:W-:Y:S02]  /*6160*/  FSEL R134, R5, -INF , !P1 ;  /* 0xff80000005867808 */ /* 0x000fe40004800000 */
[----:B------:R-:W-:-:S02]  /*6170*/  ISETP.GE.AND P1, PT, R92, 0x3, PT ;  /* 0x000000035c00780c */ /* 0x000fc40003f26270 */
[C---:B------:R-:W-:Y:S02]  /*6180*/  LEA R132, P0, R94.reuse, c[0x0][0x168], 0x1 ;  /* 0x00005a005e847a11 */ /* 0x040fe400078008ff */
[----:B------:R-:W-:Y:S02]  /*6190*/  FSEL R92, R7, -INF , !P5 ;  /* 0xff800000075c7808 */ /* 0x000fe40006800000 */
[----:B------:R-:W-:-:S07]  /*61a0*/  LEA.HI.X R133, R94, c[0x0][0x16c], R95, 0x1, P0 ;  /* 0x00005b005e857a11 */ /* 0x000fce00000f0c5f */
[----:B------:R-:W-:Y:S05]  /*61b0*/  @!P1 BRA `(.L_x_4922) ;  /* 0x000007a000009947 */ /* 0x000fea0003800000 */
[----:B------:R-:W-:Y:S05]  /*61c0*/  @!P6 BRA `(.L_x_4923) ;  /* 0x000003a00000e947 */ /* 0x000fea0003800000 */
[----:B------:R-:W1:Y:S01]  /*61d0*/  I2F.RP R11, R93 ;  /* 0x0000005d000b7306 */ /* 0x000e620000209400 */
[----:B------:R-:W-:Y:S02]  /*61e0*/  IMAD.MOV.U32 R8, RZ, RZ, RZ ;  /* 0x000000ffff087224 */ /* 0x000fe400078e00ff */
[----:B------:R-:W-:-:S05]  /*61f0*/  IMAD.SHL.U32 R7, R120, 0x40, RZ ;  /* 0x0000004078077824 */ /* 0x000fca00078e00ff */
[----:B------:R-:W-:Y:S01]  /*6200*/  IABS R12, R7 ;  /* 0x00000007000c7213 */ /* 0x000fe20000000000 */
        /* <DEDUP_REMOVED lines=54> */
.L_x_4923:
[----:B------:R-:W-:-:S05]  /*6570*/  IMAD.MOV.U32 R7, RZ, RZ, c[0x0][0x198] ;  /* 0x00006600ff077624 */ /* 0x000fca00078e00ff */
[----:B------:R-:W-:-:S04]  /*6580*/  LEA R7, -R7, RZ, 0x6 ;  /* 0x000000ff07077211 */ /* 0x000fc800078e31ff */
[----:B------:R-:W-:Y:S02]  /*6590*/  SHF.R.S32.HI R8, RZ, 0x1f, R7 ;  /* 0x0000001fff087819 */ /* 0x000fe40000011407 */
.L_x_4924:
[C---:B------:R-:W-:Y:S01]  /*65a0*/  LEA R132, P0, R7.reuse, R132, 0x1 ;  /* 0x0000008407847211 */ /* 0x040fe200078008ff */
[----:B------:R1:W-:Y:S01]  /*65b0*/  @P4 STS [R121+0x3000], RZ ;  /* 0x003000ff79004388 */ /* 0x0003e20000000800 */
[----:B------:R-:W-:Y:S02]  /*65c0*/  BSSY B0, `(.L_x_4925) ;  /* 0x0000038000007945 */ /* 0x000fe40003800000 */
[----:B------:R-:W-:Y:S01]  /*65d0*/  LEA.HI.X R133, R7, R133, R8, 0x1, P0 ;  /* 0x0000008507857211 */ /* 0x000fe200000f0c08 */
[----:B------:R1:W-:Y:S01]  /*65e0*/  @P4 STS [R121+0x3004], RZ ;  /* 0x003004ff79004388 */ /* 0x0003e20000000800 */
[----:B------:R-:W-:-:S03]  /*65f0*/  @!P3 IADD3 R10, P0, R94, R7, RZ ;  /* 0x000000075e0ab210 */ /* 0x000fc60007f1e0ff */
[----:B------:R1:W-:Y:S02]  /*6600*/  @P4 STS.64 [R121+0x3008], RZ ;  /* 0x003008ff79004388 */ /* 0x0003e40000000a00 */
[--C-:B------:R-:W-:Y:S01]  /*6610*/  @!P3 IMAD.X R5, R95, 0x1, R8.reuse, P0 ;  /* 0x000000015f05b824 */ /* 0x100fe200000e0608 */
        /* <DEDUP_REMOVED lines=14> */
[----:B------:R-:W-:Y:S01]  /*6700*/  @!P2 LEA R16, P0, R10, c[0x0][0x168], 0x1 ;  /* 0x00005a000a10aa11 */ /* 0x000fe200078008ff */
[----:B------:R-:W-:Y:S01]  /*6710*/  IMAD.X R8, R116, 0x1, R8, P1 ;  /* 0x0000000174087824 */ /* 0x000fe200008e0608 */
[----:B------:R1:W-:Y:S02]  /*6720*/  @P2 STS.128 [R121+0x5000], RZ ;  /* 0x005000ff79002388 */ /* 0x0003e40000000c00 */
[----:B------:R-:W-:Y:S01]  /*6730*/  @!P2 LEA.HI.X R17, R10, c[0x0][0x16c], R5, 0x1, P0 ;  /* 0x00005b000a11aa11 */ /* 0x000fe200000f0c05 */
[----:B------:R-:W-:-:S02]  /*6740*/  IMAD.MOV.U32 R5, RZ, RZ, c[0x0][0x198] ;  /* 0x00006600ff057624 */ /* 0x000fc400078e00ff */
[----:B------:R-:W-:Y:S02]  /*6750*/  @!P4 IMAD.MOV.U32 R10, RZ, RZ, c[0x0][0x19c] ;  /* 0x00006700ff0ac624 */ /* 0x000fe400078e00ff */
[----:B------:R-:W-:Y:S01]  /*6760*/  @!PT LDS RZ, [RZ] ;  /* 0x00000000fffff984 */ /* 0x000fe20000000800 */
[----:B------:R-:W-:Y:S01]  /*6770*/  @!PT LDS RZ, [RZ] ;  /* 0x00000000fffff984 */ /* 0x000fe20000000800 */
[----:B------:R-:W-:Y:S01]  /*6780*/  @!PT LDS RZ, [RZ] ;  /* 0x00000000fffff984 */ /* 0x000fe20000000800 */
[----:B------:R1:W-:Y:S01]  /*6790*/  @!P2 LDGSTS.E.BYPASS.LTC128B.128 [R121+0x5000], [R16.64+0x80] ;  /* 0x050000801079afae */ /* 0x0003e2000b901d48 */
[----:B------:R-:W-:-:S03]  /*67a0*/  @!P4 LEA R12, P0, R5, R132, 0x6 ;  /* 0x00000084050cc211 */ /* 0x000fc600078030ff */
[----:B------:R1:W-:Y:S01]  /*67b0*/  @P4 STS.128 [R121+0x3800], RZ ;  /* 0x003800ff79004388 */ /* 0x0003e20000000c00 */
        /* <DEDUP_REMOVED lines=24> */
.L_x_4926:
[----:B------:R-:W-:Y:S05]  /*6940*/  BSYNC B0 ;  /* 0x0000000000007941 */ /* 0x000fea0003800000 */
.L_x_4925:
[----:B------:R-:W0:Y:S02]  /*6950*/  LDGDEPBAR ;  /* 0x00000000000079af */ /* 0x000e240000000000 */
.L_x_4922:
        /* <DEDUP_REMOVED lines=52> */
[--C-:B------:R-:W-:Y:S02]  /*6ca0*/  FFMA.FTZ R149, R6, c[0x0][0x23c], -R144.reuse ;  /* 0x00008f0006957a23 */ /* 0x100fe40000010890 */
[--C-:B------:R-:W-:Y:S02]  /*6cb0*/  FFMA.FTZ R96, R85, c[0x0][0x23c], -R144.reuse ;  /* 0x00008f0055607a23 */ /* 0x100fe40000010890 */
[--C-:B------:R-:W-:Y:S02]  /*6cc0*/  FFMA.FTZ R97, R33, c[0x0][0x23c], -R144.reuse ;  /* 0x00008f0021617a23 */ /* 0x100fe40000010890 */
[----:B------:R-:W-:Y:S01]  /*6cd0*/  FFMA.FTZ R94, R29, c[0x0][0x23c], -R144 ;  /* 0x00008f001d5e7a23 */ /* 0x000fe20000010890 */
[----:B------:R-:W-:Y:S01]  /*6ce0*/  MUFU.EX2 R149, R149 ;  /* 0x0000009500957308 */ /* 0x000fe20000000800 */
[--C-:B------:R-:W-:Y:S01]  /*6cf0*/  FFMA.FTZ R142, R4, c[0x0][0x23c], -R95.reuse ;  /* 0x00008f00048e7a23 */ /* 0x100fe2000001085f */
[----:B------:R-:W-:Y:S01]  /*6d00*/  LDSM.16.MT88.4 R32, [R108+0x7000] ;  /* 0x007000006c20783b */ /* 0x000fe20000004200 */
[----:B------:R-:W-:-:S02]  /*6d10*/  FFMA.FTZ R93, R28, c[0x0][0x23c], -R95 ;  /* 0x00008f001c5d7a23 */ /* 0x000fc4000001085f */
[----:B------:R-:W-:Y:S02]  /*6d20*/  FMUL.FTZ R152, R152, c[0x0][0x23c] ;  /* 0x00008f0098987a20 */ /* 0x000fe40000410000 */
[----:B------:R-:W-:Y:S01]  /*6d30*/  FMUL.FTZ R143, R143, c[0x0][0x23c] ;  /* 0x00008f008f8f7a20 */ /* 0x000fe20000410000 */
[----:B------:R-:W2:Y:S01]  /*6d40*/  MUFU.EX2 R96, R96 ;  /* 0x0000006000607308 */ /* 0x000ea20000000800 */
[--C-:B------:R-:W-:Y:S02]  /*6d50*/  FFMA.FTZ R2, R24, c[0x0][0x23c], -R95.reuse ;  /* 0x00008f0018027a23 */ /* 0x100fe4000001085f */
[--C-:B------:R-:W-:Y:S01]  /*6d60*/  FFMA.FTZ R30, R30, c[0x0][0x23c], -R95.reuse ;  /* 0x00008f001e1e7a23 */ /* 0x100fe2000001085f */
[----:B------:R-:W3:Y:S01]  /*6d70*/  LDSM.16.MT88.4 R24, [R110+0x7000] ;  /* 0x007000006e18783b */ /* 0x000ee20000004200 */
[----:B------:R-:W-:Y:S02]  /*6d80*/  FFMA.FTZ R141, R141, c[0x0][0x23c], -R144 ;  /* 0x00008f008d8d7a23 */ /* 0x000fe40000010890 */
        /* <DEDUP_REMOVED lines=8> */
[----:B------:R-:W-:-:S06]  /*6e10*/  FFMA.FTZ R92, R92, c[0x0][0x23c], -R95 ;  /* 0x00008f005c5c7a23 */ /* 0x000fcc000001085f */
[----:B------:R-:W-:Y:S08]  /*6e20*/  MUFU.EX2 R142, R142 ;  /* 0x0000008e008e7308 */ /* 0x000ff00000000800 */
[----:B------:R-:W2:Y:S01]  /*6e30*/  MUFU.EX2 R93, R93 ;  /* 0x0000005d005d7308 */ /* 0x000ea20000000800 */
[----:B----4-:R-:W-:-:S07]  /*6e40*/  F2FP.PACK_AB R86, R94, R97 ;  /* 0x000000615e56723e */ /* 0x010fce00000000ff */
[----:B------:R-:W-:Y:S08]  /*6e50*/  MUFU.EX2 R3, R30 ;  /* 0x0000001e00037308 */ /* 0x000ff00000000800 */
[----:B------:R-:W4:Y:S01]  /*6e60*/  MUFU.EX2 R152, R152 ;  /* 0x0000009800987308 */ /* 0x000f220000000800 */
[----:B--2---:R-:W-:-:S07]  /*6e70*/  F2FP.PACK_AB R85, R93, R142 ;  /* 0x0000008e5d55723e */ /* 0x004fce00000000ff */
[----:B------:R-:W2:Y:S08]  /*6e80*/  MUFU.EX2 R143, R143 ;  /* 0x0000008f008f7308 */ /* 0x000eb00000000800 */
[----:B------:R-:W5:Y:S01]  /*6e90*/  MUFU.EX2 R2, R2 ;  /* 0x0000000200027308 */ /* 0x000f620000000800 */
[-C--:B----4-:R-:W-:Y:S02]  /*6ea0*/  FMUL.FTZ R4, R36, R152.reuse ;  /* 0x0000009824047220 */ /* 0x090fe40000410000 */
[----:B------:R-:W-:-:S02]  /*6eb0*/  FMUL.FTZ R5, R37, R152 ;  /* 0x0000009825057220 */ /* 0x000fc40000410000 */
[-C--:B------:R-:W-:Y:S02]  /*6ec0*/  FMUL.FTZ R12, R44, R152.reuse ;  /* 0x000000982c0c7220 */ /* 0x080fe40000410000 */
[-C--:B------:R-:W-:Y:S01]  /*6ed0*/  FMUL.FTZ R13, R45, R152.reuse ;  /* 0x000000982d0d7220 */ /* 0x080fe20000410000 */
[----:B------:R-:W-:Y:S01]  /*6ee0*/  MUFU.EX2 R141, R141 ;  /* 0x0000008d008d7308 */ /* 0x000fe20000000800 */
[-C--:B--2---:R-:W-:Y:S02]  /*6ef0*/  FMUL.FTZ R6, R38, R143.reuse ;  /* 0x0000008f26067220 */ /* 0x084fe40000410000 */
[-C--:B------:R-:W-:Y:S02]  /*6f00*/  FMUL.FTZ R7, R39, R143.reuse ;  /* 0x0000008f27077220 */ /* 0x080fe40000410000 */
[-C--:B------:R-:W-:Y:S02]  /*6f10*/  FMUL.FTZ R14, R46, R143.reuse ;  /* 0x0000008f2e0e7220 */ /* 0x080fe40000410000 */
[----:B------:R-:W-:Y:S01]  /*6f20*/  FMUL.FTZ R15, R47, R143 ;  /* 0x0000008f2f0f7220 */ /* 0x000fe20000410000 */
[----:B-----5:R-:W-:Y:S01]  /*6f30*/  F2FP.PACK_AB R87, R2, R3 ;  /* 0x000000030257723e */ /* 0x020fe200000000ff */
[-C--:B------:R-:W-:Y:S01]  /*6f40*/  FMUL.FTZ R40, R40, R152.reuse ;  /* 0x0000009828287220 */ /* 0x080fe20000410000 */
        /* <DEDUP_REMOVED lines=17> */
[----:B------:R-:W1:Y:S01]  /*7060*/  LDSM.16.MT88.4 R40, [R110+0x8000] ;  /* 0x008000006e28783b */ /* 0x000e620000004200 */
[-C--:B------:R-:W-:Y:S01]  /*7070*/  FMUL.FTZ R56, R56, R152.reuse ;  /* 0x0000009838387220 */ /* 0x080fe20000410000 */
[----:B------:R-:W-:Y:S01]  /*7080*/  MUFU.EX2 R98, R98 ;  /* 0x0000006200627308 */ /* 0x000fe20000000800 */
[-C--:B------:R-:W-:Y:S02]  /*7090*/  FMUL.FTZ R57, R57, R152.reuse ;  /* 0x0000009839397220 */ /* 0x080fe40000410000 */
[-C--:B------:R-:W-:Y:S02]  /*70a0*/  FMUL.FTZ R58, R58, R143.reuse ;  /* 0x0000008f3a3a7220 */ /* 0x080fe40000410000 */
[----:B------:R-:W-:Y:S01]  /*70b0*/  HMMA.16816.F32 R16, R84, R18, R48 ;  /* 0x000000125410723c */ /* 0x000fe20000001830 */
[----:B------:R-:W2:Y:S01]  /*70c0*/  LDSM.16.MT88.4 R48, [R108+0x8000] ;  /* 0x008000006c30783b */ /* 0x000ea20000004200 */
[----:B------:R-:W-:Y:S01]  /*70d0*/  FMUL.FTZ R59, R59, R143 ;  /* 0x0000008f3b3b7220 */ /* 0x000fe20000410000 */
[----:B------:R-:W-:Y:S01]  /*70e0*/  MUFU.EX2 R90, R90 ;  /* 0x0000005a005a7308 */ /* 0x000fe20000000800 */
[----:B------:R-:W-:-:S02]  /*70f0*/  FMUL.FTZ R28, R60, R152 ;  /* 0x000000983c1c7220 */ /* 0x000fc40000410000 */
[-C--:B------:R-:W-:Y:S02]  /*7100*/  FMUL.FTZ R29, R61, R152.reuse ;  /* 0x000000983d1d7220 */ /* 0x080fe40000410000 */
[C---:B---3--:R-:W-:Y:S01]  /*7110*/  HMMA.16816.F32 R20, R84.reuse, R24, R20 ;  /* 0x000000185414723c */ /* 0x048fe20000001814 */
[-C--:B------:R-:W-:Y:S02]  /*7120*/  FMUL.FTZ R30, R62, R143.reuse ;  /* 0x0000008f3e1e7220 */ /* 0x080fe40000410000 */
[-C--:B------:R-:W-:Y:S02]  /*7130*/  FMUL.FTZ R31, R63, R143.reuse ;  /* 0x0000008f3f1f7220 */ /* 0x080fe40000410000 */
[-C--:B------:R-:W-:Y:S01]  /*7140*/  FMUL.FTZ R64, R64, R152.reuse ;  /* 0x0000009840407220 */ /* 0x080fe20000410000 */
[----:B------:R-:W-:Y:S01]  /*7150*/  LDSM.16.MT88.4 R60, [R110+0x6800] ;  /* 0x006800006e3c783b */ /* 0x000fe20000004200 */
[----:B------:R-:W-:Y:S01]  /*7160*/  FMUL.FTZ R65, R65, R152 ;  /* 0x0000009841417220 */ /* 0x000fe20000410000 */
[----:B------:R-:W-:Y:S01]  /*7170*/  HMMA.16816.F32 R24, R84, R26, R56 ;  /* 0x0000001a5418723c */ /* 0x000fe20000001838 */
[-C--:B------:R-:W-:Y:S01]  /*7180*/  FMUL.FTZ R66, R66, R143.reuse ;  /* 0x0000008f42427220 */ /* 0x080fe20000410000 */
[----:B------:R-:W3:Y:S01]  /*7190*/  LDSM.16.MT88.4 R56, [R110+0x6400] ;  /* 0x006400006e38783b */ /* 0x000ee20000004200 */
[----:B------:R-:W-:-:S02]  /*71a0*/  FMUL.FTZ R67, R67, R143 ;  /* 0x0000008f43437220 */ /* 0x000fc40000410000 */
[-C--:B------:R-:W-:Y:S02]  /*71b0*/  FMUL.FTZ R36, R68, R152.reuse ;  /* 0x0000009844247220 */ /* 0x080fe40000410000 */
[-C--:B------:R-:W-:Y:S01]  /*71c0*/  FMUL.FTZ R37, R69, R152.reuse ;  /* 0x0000009845257220 */ /* 0x080fe20000410000 */
[C---:B------:R-:W-:Y:S01]  /*71d0*/  HMMA.16816.F32 R28, R84.reuse, R32, R28 ;  /* 0x00000020541c723c */ /* 0x040fe2000000181c */
[-C--:B------:R-:W-:Y:S02]  /*71e0*/  FMUL.FTZ R38, R70, R143.reuse ;  /* 0x0000008f46267220 */ /* 0x080fe40000410000 */
[-C--:B------:R-:W-:Y:S02]  /*71f0*/  FMUL.FTZ R39, R71, R143.reuse ;  /* 0x0000008f47277220 */ /* 0x080fe40000410000 */
[-C--:B------:R-:W-:Y:S02]  /*7200*/  FMUL.FTZ R44, R76, R152.reuse ;  /* 0x000000984c2c7220 */ /* 0x080fe40000410000 */
[----:B------:R-:W-:Y:S01]  /*7210*/  FMUL.FTZ R45, R77, R152 ;  /* 0x000000984d2d7220 */ /* 0x000fe20000410000 */
[----:B------:R-:W-:Y:S01]  /*7220*/  HMMA.16816.F32 R32, R84, R34, R64 ;  /* 0x000000225420723c */ /* 0x000fe20000001840 */
[----:B------:R-:W-:-:S02]  /*7230*/  FMUL.FTZ R46, R78, R143 ;  /* 0x0000008f4e2e7220 */ /* 0x000fc40000410000 */
[-C--:B------:R-:W-:Y:S02]  /*7240*/  FMUL.FTZ R47, R79, R143.reuse ;  /* 0x0000008f4f2f7220 */ /* 0x080fe40000410000 */
[-C--:B------:R-:W-:Y:S02]  /*7250*/  FMUL.FTZ R72, R72, R152.reuse ;  /* 0x0000009848487220 */ /* 0x080fe40000410000 */
[-C--:B------:R-:W-:Y:S01]  /*7260*/  FMUL.FTZ R73, R73, R152.reuse ;  /* 0x0000009849497220 */ /* 0x080fe20000410000 */
[----:B-1----:R-:W-:Y:S01]  /*7270*/  HMMA.16816.F32 R36, R84, R40, R36 ;  /* 0x000000285424723c */ /* 0x002fe20000001824 */
[-C--:B------:R-:W-:Y:S02]  /*7280*/  FMUL.FTZ R74, R74, R143.reuse ;  /* 0x0000008f4a4a7220 */ /* 0x080fe40000410000 */
[----:B------:R-:W-:Y:S02]  /*7290*/  FMUL.FTZ R75, R75, R143 ;  /* 0x0000008f4b4b7220 */ /* 0x000fe40000410000 */
[----:B------:R-:W-:-:S02]  /*72a0*/  FMUL.FTZ R80, R80, R152 ;  /* 0x0000009850507220 */ /* 0x000fc40000410000 */
[----:B------:R-:W-:Y:S01]  /*72b0*/  FMUL.FTZ R81, R81, R152 ;  /* 0x0000009851517220 */ /* 0x000fe20000410000 */
[C---:B--2---:R-:W-:Y:S01]  /*72c0*/  HMMA.16816.F32 R44, R84.reuse, R48, R44 ;  /* 0x00000030542c723c */ /* 0x044fe2000000182c */
[-C--:B------:R-:W-:Y:S02]  /*72d0*/  FMUL.FTZ R82, R82, R143.reuse ;  /* 0x0000008f52527220 */ /* 0x080fe40000410000 */
[----:B------:R-:W-:Y:S02]  /*72e0*/  FMUL.FTZ R83, R83, R143 ;  /* 0x0000008f53537220 */ /* 0x000fe40000410000 */
[--C-:B------:R-:W-:Y:S02]  /*72f0*/  FFMA.FTZ R64, R135, c[0x0][0x23c], -R144.reuse ;  /* 0x00008f0087407a23 */ /* 0x100fe40000010890 */
[----:B------:R-:W-:Y:S01]  /*7300*/  FFMA.FTZ R135, R150, c[0x0][0x23c], -R95 ;  /* 0x00008f0096877a23 */ /* 0x000fe2000001085f */
[----:B------:R-:W-:Y:S01]  /*7310*/  HMMA.16816.F32 R40, R84, R42, R72 ;  /* 0x0000002a5428723c */ /* 0x000fe20000001848 */
[----:B------:R-:W-:Y:S01]  /*7320*/  LDSM.16.MT88.4 R72, [R110+0x8800] ;  /* 0x008800006e48783b */ /* 0x000fe20000004200 */
[--C-:B------:R-:W-:Y:S01]  /*7330*/  FFMA.FTZ R65, R99, c[0x0][0x23c], -R144.reuse ;  /* 0x00008f0063417a23 */ /* 0x100fe20000010890 */
[----:B------:R-:W1:Y:S01]  /*7340*/  MUFU.EX2 R64, R64 ;  /* 0x0000004000407308 */ /* 0x000e620000000800 */
[----:B------:R-:W-:-:S02]  /*7350*/  FFMA.FTZ R99, R107, c[0x0][0x23c], -R144 ;  /* 0x00008f006b637a23 */ /* 0x000fc40000010890 */
[----:B------:R-:W-:Y:S02]  /*7360*/  FFMA.FTZ R136, R136, R143, R142 ;  /* 0x0000008f88887223 */ /* 0x000fe4000001008e */
[----:B------:R-:W-:Y:S01]  /*7370*/  HMMA.16816.F32 R48, R84, R50, R80 ;  /* 0x000000325430723c */ /* 0x000fe20000001850 */
[----:B------:R-:W2:Y:S01]  /*7380*/  LDSM.16.MT88.4 R80, [R108+0x8400] ;  /* 0x008400006c50783b */ /* 0x000ea20000004200 */
[----:B------:R-:W-:Y:S01]  /*7390*/  FFMA.FTZ R137, R137, R152, R149 ;  /* 0x0000009889897223 */ /* 0x000fe20000010095 */
[----:B------:R-:W4:Y:S01]  /*73a0*/  MUFU.EX2 R135, R135 ;  /* 0x0000008700877308 */ /* 0x000f220000000800 */
[----:B------:R-:W-:Y:S02]  /*73b0*/  FADD.FTZ R136, R93, R136 ;  /* 0x000000885d887221 */ /* 0x000fe40000010000 */
[----:B------:R-:W-:Y:S02]  /*73c0*/  FADD.FTZ R96, R96, R137 ;  /* 0x0000008960607221 */ /* 0x000fe40000010000 */
[----:B------:R-:W-:-:S02]  /*73d0*/  FFMA.FTZ R87, R145, c[0x0][0x23c], -R144 ;  /* 0x00008f0091577a23 */ /* 0x000fc40000010890 */
[--C-:B------:R-:W-:Y:S01]  /*73e0*/  FFMA.FTZ R86, R147, c[0x0][0x23c], -R144.reuse ;  /* 0x00008f0093567a23 */ /* 0x100fe20000010890 */
[----:B-1----:R-:W-:Y:S01]  /*73f0*/  F2FP.PACK_AB R52, R141, R64 ;  /* 0x000000408d34723e */ /* 0x002fe200000000ff */
[--C-:B------:R-:W-:Y:S01]  /*7400*/  FFMA.FTZ R85, R146, c[0x0][0x23c], -R95.reuse ;  /* 0x00008f0092557a23 */ /* 0x100fe2000001085f */
[----:B------:R-:W-:Y:S01]  /*7410*/  MUFU.EX2 R99, R99 ;  /* 0x0000006300637308 */ /* 0x000fe20000000800 */
[----:B------:R-:W-:Y:S02]  /*7420*/  FFMA.FTZ R84, R148, c[0x0][0x23c], -R95 ;  /* 0x00008f0094547a23 */ /* 0x000fe4000001085f */
[--C-:B------:R-:W-:Y:S02]  /*7430*/  FFMA.FTZ R146, R104, c[0x0][0x23c], -R144.reuse ;  /* 0x00008f0068927a23 */ /* 0x100fe40000010890 */
[--C-:B------:R-:W-:Y:S01]  /*7440*/  FFMA.FTZ R145, R101, c[0x0][0x23c], -R144.reuse ;  /* 0x00008f0065917a23 */ /* 0x100fe20000010890 */
[----:B----4-:R-:W-:Y:S01]  /*7450*/  F2FP.PACK_AB R53, R135, R140 ;  /* 0x0000008c8735723e */ /* 0x010fe200000000ff */
[--C-:B------:R-:W-:Y:S01]  /*7460*/  FFMA.FTZ R104, R131, c[0x0][0x23c], -R144.reuse ;  /* 0x00008f0083687a23 */ /* 0x100fe20000010890 */
[----:B------:R-:W-:Y:S01]  /*7470*/  MUFU.EX2 R87, R87 ;  /* 0x0000005700577308 */ /* 0x000fe20000000800 */
[----:B------:R-:W-:-:S02]  /*7480*/  FFMA.FTZ R101, R105, c[0x0][0x23c], -R144 ;  /* 0x00008f0069657a23 */ /* 0x000fc40000010890 */
[--C-:B------:R-:W-:Y:S02]  /*7490*/  FFMA.FTZ R131, R102, c[0x0][0x23c], -R95.reuse ;  /* 0x00008f0066837a23 */ /* 0x100fe4000001085f */
[--C-:B------:R-:W-:Y:S02]  /*74a0*/  FFMA.FTZ R102, R130, c[0x0][0x23c], -R95.reuse ;  /* 0x00008f0082667a23 */ /* 0x100fe4000001085f */
[----:B------:R-:W-:Y:S01]  /*74b0*/  FFMA.FTZ R105, R100, c[0x0][0x23c], -R95 ;  /* 0x00008f0064697a23 */ /* 0x000fe2000001085f */
[----:B------:R-:W1:Y:S01]  /*74c0*/  MUFU.EX2 R86, R86 ;  /* 0x0000005600567308 */ /* 0x000e620000000800 */
[--C-:B------:R-:W-:Y:S02]  /*74d0*/  FFMA.FTZ R100, R103, c[0x0][0x23c], -R144.reuse ;  /* 0x00008f0067647a23 */ /* 0x100fe40000010890 */
[----:B------:R-:W-:Y:S02]  /*74e0*/  FFMA.FTZ R130, R134, c[0x0][0x23c], -R144 ;  /* 0x00008f0086827a23 */ /* 0x000fe40000010890 */
[----:B------:R-:W-:-:S03]  /*74f0*/  FADD.FTZ R3, R3, R136 ;  /* 0x0000008803037221 */ /* 0x000fc60000010000 */
[----:B------:R-:W-:Y:S01]  /*7500*/  MUFU.EX2 R85, R85 ;  /* 0x0000005500557308 */ /* 0x000fe20000000800 */
[----:B------:R-:W-:-:S07]  /*7510*/  FADD.FTZ R3, R2, R3 ;  /* 0x0000000302037221 */ /* 0x000fce0000010000 */
[----:B------:R-:W4:Y:S01]  /*7520*/  MUFU.EX2 R84, R84 ;  /* 0x0000005400547308 */ /* 0x000f220000000800 */
[----:B-1----:R-:W-:-:S07]  /*7530*/  F2FP.PACK_AB R54, R86, R87 ;  /* 0x000000575636723e */ /* 0x002fce00000000ff */
[----:B------:R-:W-:Y:S01]  /*7540*/  MUFU.EX2 R145, R145 ;  /* 0x0000009100917308 */ /* 0x000fe20000000800 */
[----:B----4-:R-:W-:-:S07]  /*7550*/  F2FP.PACK_AB R55, R84, R85 ;  /* 0x000000555437723e */ /* 0x010fce00000000ff */
[----:B------:R-:W1:Y:S01]  /*7560*/  MUFU.EX2 R146, R146 ;  /* 0x0000009200927308 */ /* 0x000e620000000800 */
[C---:B---3--:R-:W-:Y:S07]  /*7570*/  HMMA.16816.F32 R4, R52.reuse, R56, R4 ;  /* 0x000000383404723c */ /* 0x048fee0000001804 */
[----:B------:R-:W-:Y:S01]  /*7580*/  MUFU.EX2 R101, R101 ;  /* 0x0000006500657308 */ /* 0x000fe20000000800 */
[C---:B------:R-:W-:Y:S01]  /*7590*/  HMMA.16816.F32 R8, R52.reuse, R58, R8 ;  /* 0x0000003a3408723c */ /* 0x040fe20000001808 */
[----:B------:R-:W3:Y:S06]  /*75a0*/  LDSM.16.MT88.4 R56, [R108+0x6400] ;  /* 0x006400006c38783b */ /* 0x000eec0000004200 */
[----:B------:R-:W-:Y:S01]  /*75b0*/  MUFU.EX2 R104, R104 ;  /* 0x0000006800687308 */ /* 0x000fe20000000800 */
[C---:B--2---:R-:W-:Y:S07]  /*75c0*/  HMMA.16816.F32 R44, R52.reuse, R80, R44 ;  /* 0x00000050342c723c */ /* 0x044fee000000182c */
[----:B------:R-:W2:Y:S01]  /*75d0*/  MUFU.EX2 R131, R131 ;  /* 0x0000008300837308 */ /* 0x000ea20000000800 */
[C---:B------:R-:W-:Y:S07]  /*75e0*/  HMMA.16816.F32 R80, R52.reuse, R82, R48 ;  /* 0x000000523450723c */ /* 0x040fee0000001830 */
[----:B------:R-:W-:Y:S08]  /*75f0*/  MUFU.EX2 R102, R102 ;  /* 0x0000006600667308 */ /* 0x000ff00000000800 */
[----:B------:R-:W4:Y:S08]  /*7600*/  MUFU.EX2 R105, R105 ;  /* 0x0000006900697308 */ /* 0x000f300000000800 */
[----:B------:R-:W-:Y:S01]  /*7610*/  MUFU.EX2 R103, R65 ;  /* 0x0000004100677308 */ /* 0x000fe20000000800 */
[C---:B---3--:R-:W-:Y:S07]  /*7620*/  HMMA.16816.F32 R12, R52.reuse, R56, R12 ;  /* 0x00000038340c723c */ /* 0x048fee000000180c */
[----:B------:R-:W3:Y:S01]  /*7630*/  MUFU.EX2 R100, R100 ;  /* 0x0000006400647308 */ /* 0x000ee20000000800 */
[C---:B------:R-:W-:Y:S01]  /*7640*/  HMMA.16816.F32 R16, R52.reuse, R58, R16 ;  /* 0x0000003a3410723c */ /* 0x040fe20000001810 */
[----:B------:R-:W5:Y:S06]  /*7650*/  LDSM.16.MT88.4 R56, [R110+0x7400] ;  /* 0x007400006e38783b */ /* 0x000f6c0000004200 */
[----:B------:R-:W1:Y:S08]  /*7660*/  MUFU.EX2 R130, R130 ;  /* 0x0000008200827308 */ /* 0x000e700000000800 */
[----:B------:R-:W1:Y:S01]  /*7670*/  MUFU.EX2 R93, R92 ;  /* 0x0000005c005d7308 */ /* 0x000e620000000800 */
        /* <DEDUP_REMOVED lines=9> */
[----:B-1----:R-:W-:-:S02]  /*7710*/  F2FP.PACK_AB R52, R146, R145 ;  /* 0x000000919234723e */ /* 0x002fc400000000ff */
[----:B--2---:R-:W-:Y:S02]  /*7720*/  F2FP.PACK_AB R53, R106, R131 ;  /* 0x000000836a35723e */ /* 0x004fe400000000ff */
[----:B------:R-:W-:Y:S02]  /*7730*/  F2FP.PACK_AB R54, R104, R101 ;  /* 0x000000656836723e */ /* 0x000fe400000000ff */
[----:B----4-:R-:W-:-:S07]  /*7740*/  F2FP.PACK_AB R55, R105, R102 ;  /* 0x000000666937723e */ /* 0x010fce00000000ff */
[C---:B------:R-:W-:Y:S01]  /*7750*/  HMMA.16816.F32 R48, R52.reuse, R60, R4 ;  /* 0x0000003c3430723c */ /* 0x040fe20000001804 */
[----:B------:R-:W1:Y:S07]  /*7760*/  LDSM.16.MT88.4 R4, [R108+0x7800] ;  /* 0x007800006c04783b */ /* 0x000e6e0000004200 */
[C---:B------:R-:W-:Y:S08]  /*7770*/  HMMA.16816.F32 R68, R52.reuse, R72, R36 ;  /* 0x000000483444723c */ /* 0x040ff00000001824 */
[C---:B------:R-:W-:Y:S01]  /*7780*/  HMMA.16816.F32 R72, R52.reuse, R74, R40 ;  /* 0x0000004a3448723c */ /* 0x040fe20000001828 */
[----:B------:R-:W-:Y:S07]  /*7790*/  LDSM.16.MT88.4 R40, [R110+0x6c00] ;  /* 0x006c00006e28783b */ /* 0x000fee0000004200 */
[C---:B-----5:R-:W-:Y:S08]  /*77a0*/  HMMA.16816.F32 R12, R52.reuse, R56, R12 ;  /* 0x00000038340c723c */ /* 0x060ff0000000180c */
[C---:B------:R-:W-:Y:S01]  /*77b0*/  HMMA.16816.F32 R16, R52.reuse, R58, R16 ;  /* 0x0000003a3410723c */ /* 0x040fe20000001810 */
[----:B------:R-:W2:Y:S07]  /*77c0*/  LDSM.16.MT88.4 R56, [R110+0x7800] ;  /* 0x007800006e38783b */ /* 0x000eae0000004200 */
[C---:B------:R-:W-:Y:S08]  /*77d0*/  HMMA.16816.F32 R8, R52.reuse, R62, R8 ;  /* 0x0000003e3408723c */ /* 0x040ff00000001808 */
[C---:B-1----:R-:W-:Y:S08]  /*77e0*/  HMMA.16816.F32 R28, R52.reuse, R4, R28 ;  /* 0x00000004341c723c */ /* 0x042ff0000000181c */
[C---:B------:R-:W-:Y:S01]  /*77f0*/  HMMA.16816.F32 R32, R52.reuse, R6, R32 ;  /* 0x000000063420723c */ /* 0x040fe20000001820 */
[----:B------:R-:W1:Y:S07]  /*7800*/  LDSM.16.MT88.4 R4, [R108+0x8800] ;  /* 0x008800006c04783b */ /* 0x000e6e0000004200 */
[C---:B--2---:R-:W-:Y:S08]  /*7810*/  HMMA.16816.F32 R20, R52.reuse, R56, R20 ;  /* 0x000000383414723c */ /* 0x044ff00000001814 */
[C---:B------:R-:W-:Y:S01]  /*7820*/  HMMA.16816.F32 R24, R52.reuse, R58, R24 ;  /* 0x0000003a3418723c */ /* 0x040fe20000001818 */
[----:B------:R-:W-:Y:S07]  /*7830*/  LDSM.16.MT88.4 R56, [R110+0x7c00] ;  /* 0x007c00006e38783b */ /* 0x000fee0000004200 */
[C---:B-1----:R-:W-:Y:S07]  /*7840*/  HMMA.16816.F32 R76, R52.reuse, R4, R44 ;  /* 0x00000004344c723c */ /* 0x042fee000000182c */
[----:B------:R-:W-:Y:S01]  /*7850*/  FADD.FTZ R5, R97, R96 ;  /* 0x0000006061057221 */ /* 0x000fe20000010000 */
[----:B------:R-:W-:Y:S01]  /*7860*/  HMMA.16816.F32 R80, R52, R6, R80 ;  /* 0x000000063450723c */ /* 0x000fe20000001850 */
[----:B------:R-:W1:Y:S01]  /*7870*/  LDSM.16.MT88.4 R52, [R108+0x6c00] ;  /* 0x006c00006c34783b */ /* 0x000e620000004200 */
[----:B---3--:R-:W-:Y:S01]  /*7880*/  F2FP.PACK_AB R4, R100, R103 ;  /* 0x000000676404723e */ /* 0x008fe200000000ff */
[----:B------:R-:W-:-:S04]  /*7890*/  FADD.FTZ R5, R94, R5 ;  /* 0x000000055e057221 */ /* 0x000fc80000010000 */
[----:B------:R-:W-:Y:S01]  /*78a0*/  FADD.FTZ R2, R64, R5 ;  /* 0x0000000540027221 */ /* 0x000fe20000010000 */
[----:B------:R-:W-:Y:S01]  /*78b0*/  F2FP.PACK_AB R5, R98, R91 ;  /* 0x0000005b6205723e */ /* 0x000fe200000000ff */
[----:B------:R-:W2:Y:S01]  /*78c0*/  LDSM.16.MT88.4 R64, [R108+0x7c00] ;  /* 0x007c00006c40783b */ /* 0x000ea20000004200 */
[----:B------:R-:W-:Y:S01]  /*78d0*/  F2FP.PACK_AB R6, R130, R99 ;  /* 0x000000638206723e */ /* 0x000fe200000000ff */
[----:B------:R-:W-:Y:S01]  /*78e0*/  FADD.FTZ R2, R141, R2 ;  /* 0x000000028d027221 */ /* 0x000fe20000010000 */
[----:B------:R-:W-:-:S03]  /*78f0*/  F2FP.PACK_AB R7, R93, R90 ;  /* 0x0000005a5d07723e */ /* 0x000fc600000000ff */
[----:B------:R-:W-:-:S04]  /*7900*/  FADD.FTZ R87, R87, R2 ;  /* 0x0000000257577221 */ /* 0x000fc80000010000 */
[----:B------:R-:W-:Y:S01]  /*7910*/  HMMA.16816.F32 R36, R4, R40, R48 ;  /* 0x000000280424723c */ /* 0x000fe20000001830 */
[----:B------:R-:W-:-:S04]  /*7920*/  FADD.FTZ R86, R86, R87 ;  /* 0x0000005756567221 */ /* 0x000fc80000010000 */
[----:B------:R-:W-:-:S03]  /*7930*/  FADD.FTZ R145, R145, R86 ;  /* 0x0000005691917221 */ /* 0x000fc60000010000 */
[----:B------:R-:W-:Y:S01]  /*7940*/  HMMA.16816.F32 R40, R4, R42, R8 ;  /* 0x0000002a0428723c */ /* 0x000fe20000001808 */
[----:B------:R-:W-:Y:S01]  /*7950*/  LDSM.16.MT88.4 R8, [R108+0x8c00] ;  /* 0x008c00006c08783b */ /* 0x000fe20000004200 */
[----:B------:R-:W-:-:S04]  /*7960*/  FADD.FTZ R146, R146, R145 ;  /* 0x0000009192927221 */ /* 0x000fc80000010000 */
[----:B------:R-:W-:-:S04]  /*7970*/  FADD.FTZ R101, R101, R146 ;  /* 0x0000009265657221 */ /* 0x000fc80000010000 */
[----:B------:R-:W-:Y:S01]  /*7980*/  FADD.FTZ R104, R104, R101 ;  /* 0x0000006568687221 */ /* 0x000fe20000010000 */
[----:B-1----:R-:W-:Y:S01]  /*7990*/  HMMA.16816.F32 R44, R4, R52, R12 ;  /* 0x00000034042c723c */ /* 0x002fe2000000180c */
[----:B------:R-:W1:Y:S02]  /*79a0*/  LDSM.16.MT88.4 R12, [R110+0x8c00] ;  /* 0x008c00006e0c783b */ /* 0x000e640000004200 */
[----:B------:R-:W-:-:S04]  /*79b0*/  FADD.FTZ R103, R103, R104 ;  /* 0x0000006867677221 */ /* 0x000fc80000010000 */
[----:B------:R-:W-:Y:S01]  /*79c0*/  FADD.FTZ R100, R100, R103 ;  /* 0x0000006764647221 */ /* 0x000fe20000010000 */
[----:B------:R-:W-:Y:S03]  /*79d0*/  HMMA.16816.F32 R48, R4, R54, R16 ;  /* 0x000000360430723c */ /* 0x000fe60000001810 */
[----:B------:R-:W-:-:S04]  /*79e0*/  FADD.FTZ R99, R99, R100 ;  /* 0x0000006463637221 */ /* 0x000fc80000010000 */
[----:B------:R-:W-:Y:S02]  /*79f0*/  FADD.FTZ R137, R130, R99 ;  /* 0x0000006382897221 */ /* 0x000fe40000010000 */
        /* <DEDUP_REMOVED lines=14> */
[----:B-1----:R-:W-:Y:S01]  /*7ae0*/  HMMA.16816.F32 R68, R4, R12, R68 ;  /* 0x0000000c0444723c */ /* 0x002fe20000001844 */
[----:B------:R-:W-:Y:S02]  /*7af0*/  MOV R2, R88 ;  /* 0x0000005800027202 */ /* 0x000fe40000000f00 */
[----:B------:R-:W-:-:S04]  /*7b00*/  FADD.FTZ R91, R98, R91 ;  /* 0x0000005b625b7221 */ /* 0x000fc80000010000 */
[----:B------:R-:W-:Y:S01]  /*7b10*/  FADD.FTZ R90, R90, R91 ;  /* 0x0000005b5a5a7221 */ /* 0x000fe20000010000 */
[----:B------:R-:W-:Y:S03]  /*7b20*/  HMMA.16816.F32 R72, R4, R14, R72 ;  /* 0x0000000e0448723c */ /* 0x000fe60000001848 */
[----:B------:R-:W-:-:S05]  /*7b30*/  FADD.FTZ R136, R93, R90 ;  /* 0x0000005a5d887221 */ /* 0x000fca0000010000 */
[C---:B------:R-:W-:Y:S08]  /*7b40*/  HMMA.16816.F32 R76, R4.reuse, R8, R76 ;  /* 0x00000008044c723c */ /* 0x040ff0000000184c */
[----:B------:R-:W-:Y:S08]  /*7b50*/  HMMA.16816.F32 R80, R4, R10, R80 ;  /* 0x0000000a0450723c */ /* 0x000ff00000001850 */
.L_x_4919:
        /* <DEDUP_REMOVED lines=12> */
.L_x_4931:
        /* <DEDUP_REMOVED lines=64> */
.L_x_4928:
        /* <DEDUP_REMOVED lines=58> */
[C---:B------:R-:W-:Y:S08]  /*83c0*/  HMMA.16816.F32 R16, R88.reuse, R98, RZ ;  /* 0x000000625810723c */ /* 0x040ff000000018ff */
[C---:B----4-:R-:W-:Y:S08]  /*83d0*/  HMMA.16816.F32 R20, R88.reuse, R100, RZ ;  /* 0x000000645814723c */ /* 0x050ff000000018ff */
[C---:B------:R-:W-:Y:S08]  /*83e0*/  HMMA.16816.F32 R24, R88.reuse, R102, RZ ;  /* 0x000000665818723c */ /* 0x040ff000000018ff */
[C---:B-----5:R-:W-:Y:S08]  /*83f0*/  HMMA.16816.F32 R28, R88.reuse, R104, RZ ;  /* 0x00000068581c723c */ /* 0x060ff000000018ff */
[----:B------:R-:W-:Y:S01]  /*8400*/  HMMA.16816.F32 R32, R88, R106, RZ ;  /* 0x0000006a5820723c */ /* 0x000fe200000018ff */
[----:B------:R-:W2:Y:S07]  /*8410*/  LDSM.16.M88.4 R88, [R109+0x3000] ;  /* 0x003000006d58783b */ /* 0x000eae0000000200 */
[C---:B--2---:R-:W-:Y:S08]  /*8420*/  HMMA.16816.F32 R4, R92.reuse, R88, R4 ;  /* 0x000000585c04723c */ /* 0x044ff00000001804 */
[C---:B------:R-:W-:Y:S01]  /*8430*/  HMMA.16816.F32 R8, R92.reuse, R90, R8 ;  /* 0x0000005a5c08723c */ /* 0x040fe20000001808 */
        /* <DEDUP_REMOVED lines=8> */
[----:B------:R-:W-:Y:S01]  /*84c0*/  HMMA.16816.F32 R32, R92, R90, R32 ;  /* 0x0000005a5c20723c */ /* 0x000fe20000001820 */
[----:B------:R-:W-:Y:S04]  /*84d0*/  LDSM.16.M88.4 R88, [R113+0x1000] ;  /* 0x001000007158783b */ /* 0x000fe80000000200 */
[----:B------:R-:W2:Y:S03]  /*84e0*/  LDSM.16.M88.4 R92, [R112+0x4000] ;  /* 0x00400000705c783b */ /* 0x000ea60000000200 */
        /* <DEDUP_REMOVED lines=47> */
[----:B------:R-:W2:Y:S01]  /*87e0*/  LDSM.16.M88.4 R92, [R109+0x5c00] ;  /* 0x005c00006d5c783b */ /* 0x000ea20000000200 */
[----:B------:R-:W-:Y:S04]  /*87f0*/  DEPBAR.LE SB0, 0x0 ;  /* 0x000080000000791a */ /* 0x000fe80000000000 */
[----:B------:R-:W-:Y:S02]  /*8800*/  BAR.SYNC.DEFER_BLOCKING 0x0 ;  /* 0x0000000000007b1d */ /* 0x000fe40000010000 */
[C---:B--2---:R-:W-:Y:S08]  /*8810*/  HMMA.16816.F32 R28, R88.reuse, R92, R28 ;  /* 0x0000005c581c723c */ /* 0x044ff0000000181c */
        /* <DEDUP_REMOVED lines=66> */
.L_x_4930:
[----:B------:R1:W-:Y:S01]  /*8c40*/  @P3 STS [R121+0x3000], RZ ;  /* 0x003000ff79003388 */ /* 0x0003e20000000800 */
[C---:B------:R-:W-:Y:S01]  /*8c50*/  LEA R88, P0, R86.reuse, R132, 0x1 ;  /* 0x0000008456587211 */ /* 0x040fe200078008ff */
[----:B------:R-:W-:Y:S02]  /*8c60*/  @!P3 IMAD.MOV.U32 R3, RZ, RZ, c[0x0][0x198] ;  /* 0x00006600ff03b624 */ /* 0x000fe400078e00ff */
[----:B------:R1:W-:Y:S01]  /*8c70*/  @P3 STS [R121+0x3004], RZ ;  /* 0x003004ff79003388 */ /* 0x0003e20000000800 */
[--C-:B------:R-:W-:Y:S01]  /*8c80*/  LEA.HI.X R89, R86, R133, R87.reuse, 0x1, P0 ;  /* 0x0000008556597211 */ /* 0x100fe200000f0c57 */
[----:B------:R-:W-:Y:S01]  /*8c90*/  @!P3 IMAD.MOV.U32 R2, RZ, RZ, c[0x0][0x19c] ;  /* 0x00006700ff02b624 */ /* 0x000fe200078e00ff */
[----:B------:R-:W-:Y:S01]  /*8ca0*/  @!P3 LEA R90, P0, R3, R88, 0x6 ;  /* 0x00000058035ab211 */ /* 0x000fe200078030ff */
[----:B------:R1:W-:Y:S01]  /*8cb0*/  @P3 STS.64 [R121+0x3008], RZ ;  /* 0x003008ff79003388 */ /* 0x0003e20000000a00 */
[----:B------:R-:W-:Y:S02]  /*8cc0*/  IADD3 R86, P4, R117, R86, RZ ;  /* 0x0000005675567210 */ /* 0x000fe40007f9e0ff */
[----:B------:R-:W-:Y:S01]  /*8cd0*/  @!P3 LEA.HI.X R91, R3, R89, R2, 0x6, P0 ;  /* 0x00000059035bb211 */ /* 0x000fe200000f3402 */
[----:B------:R-:W-:Y:S01]  /*8ce0*/  @!PT LDS RZ, [RZ] ;  /* 0x00000000fffff984 */ /* 0x000fe20000000800 */
[----:B------:R-:W-:Y:S01]  /*8cf0*/  @!PT LDS RZ, [RZ] ;  /* 0x00000000fffff984 */ /* 0x000fe20000000800 */
[----:B------:R-:W-:Y:S01]  /*8d00*/  @!PT LDS RZ, [RZ] ;  /* 0x00000000fffff984 */ /* 0x000fe20000000800 */
[----:B------:R1:W-:Y:S01]  /*8d10*/  @!P3 LDGSTS.E.BYPASS.LTC128B.128 [R121+0x3000], [R88.64] ;  /* 0x030000005879bfae */ /* 0x0003e2000b901d48 */
[-C--:B------:R-:W-:Y:S01]  /*8d20*/  @!P1 LEA R92, P0, R86, R132.reuse, 0x1 ;  /* 0x00000084565c9211 */ /* 0x080fe200078008ff */
[----:B------:R-:W-:Y:S01]  /*8d30*/  IMAD.X R87, R116, 0x1, R87, P4 ;  /* 0x0000000174577824 */ /* 0x000fe200020e0657 */
[C---:B------:R-:W-:Y:S01]  /*8d40*/  @!P2 LEA R2, P4, R86.reuse, R132, 0x1 ;  /* 0x000000845602a211 */ /* 0x040fe200078808ff */
[----:B------:R1:W-:Y:S01]  /*8d50*/  @P2 STS.128 [R121+0x4000], RZ ;  /* 0x004000ff79002388 */ /* 0x0003e20000000c00 */
[----:B------:R-:W-:Y:S02]  /*8d60*/  IMAD.MOV.U32 R132, RZ, RZ, R88 ;  /* 0x000000ffff847224 */ /* 0x000fe400078e0058 */
[CCC-:B------:R-:W-:Y:S01]  /*8d70*/  @!P2 LEA.HI.X R3, R86.reuse, R133.reuse, R87.reuse, 0x1, P4 ;  /* 0x000000855603a211 */ /* 0x1c0fe200020f0c57 */
[----:B------:R-:W-:Y:S01]  /*8d80*/  @!PT LDS RZ, [RZ] ;  /* 0x00000000fffff984 */ /* 0x000fe20000000800 */
[----:B------:R-:W-:Y:S01]  /*8d90*/  @!PT LDS RZ, [RZ] ;  /* 0x00000000fffff984 */ /* 0x000fe20000000800 */
[----:B------:R-:W-:Y:S01]  /*8da0*/  @!PT LDS RZ, [RZ] ;  /* 0x00000000fffff984 */ /* 0x000fe20000000800 */
[----:B------:R1:W-:Y:S01]  /*8db0*/  @!P2 LDGSTS.E.BYPASS.LTC128B.128 [R121+0x4000], [R88.64+0x40] ;  /* 0x040000405879afae */ /* 0x0003e2000b901d48 */
[----:B------:R-:W-:Y:S01]  /*8dc0*/  @!P1 LEA.HI.X R93, R86, R133, R87, 0x1, P0 ;  /* 0x00000085565d9211 */ /* 0x000fe200000f0c57 */
[----:B------:R-:W-:Y:S02]  /*8dd0*/  IMAD.MOV.U32 R133, RZ, RZ, R89 ;  /* 0x000000ffff857224 */ /* 0x000fe400078e0059 */
        /* <DEDUP_REMOVED lines=21> */
.L_x_4929:
        /* <DEDUP_REMOVED lines=26> */
[----:B------:R-:W1:Y:S01]  /*90d0*/  I2F R91, R91 ;  /* 0x0000005b005b7306 */ /* 0x000e620000201400 */
[C---:B------:R-:W-:Y:S02]  /*90e0*/  FFMA.FTZ R13, R0.reuse, R87, R13 ;  /* 0x00000057000d7223 */ /* 0x040fe4000001000d */
[CC--:B------:R-:W-:Y:S02]  /*90f0*/  FFMA.FTZ R18, R0.reuse, R93.reuse, R18 ;  /* 0x0000005d00127223 */ /* 0x0c0fe40000010012 */
[C---:B------:R-:W-:Y:S01]  /*9100*/  FFMA.FTZ R16, R0.reuse, R93, R16 ;  /* 0x0000005d00107223 */ /* 0x040fe20000010010 */
[----:B------:R-:W-:Y:S01]  /*9110*/  FMNMX.FTZ R93, R7, R92, !PT ;  /* 0x0000005c075d7209 */ /* 0x000fe20007810000 */
[-C--:B------:R-:W-:Y:S01]  /*9120*/  FFMA.FTZ R8, R0, R89.reuse, R8 ;  /* 0x0000005900087223 */ /* 0x080fe20000010008 */
[----:B------:R-:W-:Y:S01]  /*9130*/  FMNMX.FTZ R92, R4, R84, !PT ;  /* 0x00000054045c7209 */ /* 0x000fe20007810000 */
[C---:B------:R-:W-:Y:S01]  /*9140*/  FFMA.FTZ R10, R0.reuse, R89, R10 ;  /* 0x00000059000a7223 */ /* 0x040fe2000001000a */
[----:B------:R-:W2:Y:S01]  /*9150*/  I2F R88, R88 ;  /* 0x0000005800587306 */ /* 0x000ea20000201400 */
[----:B------:R-:W-:Y:S01]  /*9160*/  FFMA.FTZ R14, R0, R95, R14 ;  /* 0x0000005f000e7223 */ /* 0x000fe2000001000e */
[----:B------:R-:W-:Y:S01]  /*9170*/  IADD3 R95, R2, 0x38, RZ ;  /* 0x00000038025f7810 */ /* 0x000fe20007ffe0ff */
[-C--:B------:R-:W-:Y:S01]  /*9180*/  FFMA.FTZ R11, R0, R86.reuse, R11 ;  /* 0x00000056000b7223 */ /* 0x080fe2000001000b */
[----:B------:R-:W-:Y:S01]  /*9190*/  IADD3 R89, R2, 0x28, RZ ;  /* 0x0000002802597810 */ /* 0x000fe20007ffe0ff */
[----:B------:R-:W-:Y:S01]  /*91a0*/  FFMA.FTZ R9, R0, R86, R9 ;  /* 0x0000005600097223 */ /* 0x000fe20000010009 */
[----:B------:R-:W-:Y:S01]  /*91b0*/  FMNMX.FTZ R94, R10, R93, !PT ;  /* 0x0000005d0a5e7209 */ /* 0x000fe20007810000 */
[----:B------:R-:W-:Y:S01]  /*91c0*/  FFMA.FTZ R15, R0, R87, R15 ;  /* 0x00000057000f7223 */ /* 0x000fe2000001000f */
[----:B------:R-:W-:Y:S01]  /*91d0*/  IADD3 R86, R2, 0x29, RZ ;  /* 0x0000002902567810 */ /* 0x000fe20007ffe0ff */
[----:B------:R-:W-:Y:S01]  /*91e0*/  FFMA.FTZ R17, R0, R90, R17 ;  /* 0x0000005a00117223 */ /* 0x000fe20000010011 */
[----:B------:R-:W3:Y:S01]  /*91f0*/  I2F R89, R89 ;  /* 0x0000005900597306 */ /* 0x000ee20000201400 */
[----:B------:R-:W-:Y:S02]  /*9200*/  FMNMX.FTZ R93, R11, R94, !PT ;  /* 0x0000005e0b5d7209 */ /* 0x000fe40007810000 */
[----:B------:R-:W-:Y:S01]  /*9210*/  IADD3 R87, R2, 0x30, RZ ;  /* 0x0000003002577810 */ /* 0x000fe20007ffe0ff */
[-C--:B-1----:R-:W-:Y:S01]  /*9220*/  FFMA.FTZ R22, R0, R91.reuse, R22 ;  /* 0x0000005b00167223 */ /* 0x082fe20000010016 */
[----:B------:R-:W-:Y:S01]  /*9230*/  IADD3 R94, R2, 0x39, RZ ;  /* 0x00000039025e7810 */ /* 0x000fe20007ffe0ff */
[----:B------:R-:W-:Y:S01]  /*9240*/  FFMA.FTZ R20, R0, R91, R20 ;  /* 0x0000005b00147223 */ /* 0x000fe20000010014 */
[----:B------:R-:W-:Y:S02]  /*9250*/  FMNMX.FTZ R91, R5, R92, !PT ;  /* 0x0000005c055b7209 */ /* 0x000fe40007810000 */
[----:B------:R-:W-:Y:S01]  /*9260*/  FMNMX.FTZ R92, R14, R93, !PT ;  /* 0x0000005d0e5c7209 */ /* 0x000fe20007810000 */
[----:B------:R-:W1:Y:S01]  /*9270*/  I2F R86, R86 ;  /* 0x0000005600567306 */ /* 0x000e620000201400 */
[----:B------:R-:W-:Y:S02]  /*9280*/  IADD3 R90, R2, 0x31, RZ ;  /* 0x00000031025a7810 */ /* 0x000fe40007ffe0ff */
[----:B------:R-:W-:Y:S01]  /*9290*/  FMNMX.FTZ R93, R15, R92, !PT ;  /* 0x0000005c0f5d7209 */ /* 0x000fe20007810000 */
[CC--:B--2---:R-:W-:Y:S02]  /*92a0*/  FFMA.FTZ R23, R0.reuse, R88.reuse, R23 ;  /* 0x0000005800177223 */ /* 0x0c4fe40000010017 */
[----:B------:R-:W-:Y:S01]  /*92b0*/  FFMA.FTZ R21, R0, R88, R21 ;  /* 0x0000005800157223 */ /* 0x000fe20000010015 */
[----:B------:R-:W-:Y:S03]  /*92c0*/  FMNMX.FTZ R88, R8, R91, !PT ;  /* 0x0000005b08587209 */ /* 0x000fe60007810000 */
[----:B------:R-:W2:Y:S01]  /*92d0*/  I2F R91, R95 ;  /* 0x0000005f005b7306 */ /* 0x000ea20000201400 */
[----:B------:R-:W-:Y:S02]  /*92e0*/  FMNMX.FTZ R97, R9, R88, !PT ;  /* 0x0000005809617209 */ /* 0x000fe40007810000 */
[----:B------:R-:W-:Y:S01]  /*92f0*/  FMNMX.FTZ R88, R18, R93, !PT ;  /* 0x0000005d12587209 */ /* 0x000fe20007810000 */
[----:B---3--:R-:W-:Y:S01]  /*9300*/  FFMA.FTZ R26, R0, R89, R26 ;  /* 0x00000059001a7223 */ /* 0x008fe2000001001a */
[----:B------:R-:W-:Y:S01]  /*9310*/  FMNMX.FTZ R92, R12, R97, !PT ;  /* 0x000000610c5c7209 */ /* 0x000fe20007810000 */
[----:B------:R-:W-:Y:S01]  /*9320*/  FFMA.FTZ R24, R0, R89, R24 ;  /* 0x0000005900187223 */ /* 0x000fe20000010018 */
[----:B------:R-:W-:Y:S02]  /*9330*/  FMNMX.FTZ R93, R19, R88, !PT ;  /* 0x00000058135d7209 */ /* 0x000fe40007810000 */
[----:B------:R-:W-:Y:S01]  /*9340*/  FMNMX.FTZ R97, R13, R92, !PT ;  /* 0x0000005c0d617209 */ /* 0x000fe20007810000 */
[----:B------:R-:W3:Y:S01]  /*9350*/  I2F R87, R87 ;  /* 0x0000005700577306 */ /* 0x000ee20000201400 */
[----:B------:R-:W-:Y:S02]  /*9360*/  FMNMX.FTZ R2, R22, R93, !PT ;  /* 0x0000005d16027209 */ /* 0x000fe40007810000 */
[----:B------:R-:W-:Y:S01]  /*9370*/  FMNMX.FTZ R88, R16, R97, !PT ;  /* 0x0000006110587209 */ /* 0x000fe20007810000 */
[C---:B-1----:R-:W-:Y:S01]  /*9380*/  FFMA.FTZ R27, R0.reuse, R86, R27 ;  /* 0x00000056001b7223 */ /* 0x042fe2000001001b */
[----:B------:R-:W-:Y:S01]  /*9390*/  FMNMX.FTZ R93, R23, R2, !PT ;  /* 0x00000002175d7209 */ /* 0x000fe20007810000 */
[----:B------:R-:W-:Y:S03]  /*93a0*/  FFMA.FTZ R25, R0, R86, R25 ;  /* 0x0000005600197223 */ /* 0x000fe60000010019 */
[----:B------:R-:W-:Y:S01]  /*93b0*/  FMNMX.FTZ R2, R26, R93, !PT ;  /* 0x0000005d1a027209 */ /* 0x000fe20007810000 */
[----:B------:R-:W1:Y:S03]  /*93c0*/  I2F R90, R90 ;  /* 0x0000005a005a7306 */ /* 0x000e660000201400 */
[----:B------:R-:W-:Y:S01]  /*93d0*/  FMNMX.FTZ R93, R27, R2, !PT ;  /* 0x000000021b5d7209 */ /* 0x000fe20007810000 */
[CC--:B--2---:R-:W-:Y:S01]  /*93e0*/  FFMA.FTZ R34, R0.reuse, R91.reuse, R34 ;  /* 0x0000005b00227223 */ /* 0x0c4fe20000010022 */
[----:B------:R-:W-:Y:S01]  /*93f0*/  FMNMX.FTZ R95, R17, R88, !PT ;  /* 0x00000058115f7209 */ /* 0x000fe20007810000 */
[----:B------:R-:W-:Y:S03]  /*9400*/  FFMA.FTZ R32, R0, R91, R32 ;  /* 0x0000005b00207223 */ /* 0x000fe60000010020 */
[----:B------:R-:W-:Y:S01]  /*9410*/  FMNMX.FTZ R88, R20, R95, !PT ;  /* 0x0000005f14587209 */ /* 0x000fe20007810000 */
[----:B------:R-:W2:Y:S03]  /*9420*/  I2F R3, R94 ;  /* 0x0000005e00037306 */ /* 0x000ea60000201400 */
[----:B------:R-:W-:Y:S01]  /*9430*/  FMNMX.FTZ R89, R21, R88, !PT ;  /* 0x0000005815597209 */ /* 0x000fe20007810000 */
[CC--:B---3--:R-:W-:Y:S02]  /*9440*/  FFMA.FTZ R30, R0.reuse, R87.reuse, R30 ;  /* 0x00000057001e7223 */ /* 0x0c8fe4000001001e */
[----:B------:R-:W-:Y:S01]  /*9450*/  FFMA.FTZ R28, R0, R87, R28 ;  /* 0x00000057001c7223 */ /* 0x000fe2000001001c */
[----:B------:R-:W-:Y:S02]  /*9460*/  FMNMX.FTZ R2, R24, R89, !PT ;  /* 0x0000005918027209 */ /* 0x000fe40007810000 */
[----:B------:R-:W-:Y:S02]  /*9470*/  FMNMX.FTZ R86, R30, R93, !PT ;  /* 0x0000005d1e567209 */ /* 0x000fe40007810000 */
[----:B------:R-:W-:Y:S01]  /*9480*/  FMNMX.FTZ R89, R25, R2, !PT ;  /* 0x0000000219597209 */ /* 0x000fe20007810000 */
[CC--:B-1----:R-:W-:Y:S02]  /*9490*/  FFMA.FTZ R31, R0.reuse, R90.reuse, R31 ;  /* 0x0000005a001f7223 */ /* 0x0c2fe4000001001f */
[----:B------:R-:W-:Y:S03]  /*94a0*/  FFMA.FTZ R29, R0, R90, R29 ;  /* 0x0000005a001d7223 */ /* 0x000fe6000001001d */
[----:B------:R-:W-:Y:S02]  /*94b0*/  FMNMX.FTZ R87, R31, R86, !PT ;  /* 0x000000561f577209 */ /* 0x000fe40007810000 */
[----:B------:R-:W-:Y:S02]  /*94c0*/  FMNMX.FTZ R86, R28, R89, !PT ;  /* 0x000000591c567209 */ /* 0x000fe40007810000 */
[----:B------:R-:W-:Y:S01]  /*94d0*/  FMNMX.FTZ R2, R34, R87, !PT ;  /* 0x0000005722027209 */ /* 0x000fe20007810000 */
[CC--:B--2---:R-:W-:Y:S01]  /*94e0*/  FFMA.FTZ R35, R0.reuse, R3.reuse, R35 ;  /* 0x0000000300237223 */ /* 0x0c4fe20000010023 */
[----:B------:R-:W-:Y:S01]  /*94f0*/  FMNMX.FTZ R95, R29, R86, !PT ;  /* 0x000000561d5f7209 */ /* 0x000fe20007810000 */
[----:B------:R-:W-:Y:S03]  /*9500*/  FFMA.FTZ R33, R0, R3, R33 ;  /* 0x0000000300217223 */ /* 0x000fe60000010021 */
        /* <DEDUP_REMOVED lines=8> */
[----:B------:R-:W2:Y:S08]  /*9590*/  SHFL.BFLY PT, R88, R91, 0x1, 0x1f ;  /* 0x0c201f005b587f89 */ /* 0x000eb000000e0000 */
[----:B------:R-:W3:Y:S01]  /*95a0*/  LDSM.16.MT88.4 R92, [R110+0x6000] ;  /* 0x006000006e5c783b */ /* 0x000ee20000004200 */
        /* <DEDUP_REMOVED lines=12> */
[--C-:B------:R-:W-:Y:S01]  /*9670*/  FFMA.FTZ R98, R7, c[0x0][0x23c], -R102.reuse ;  /* 0x00008f0007627a23 */ /* 0x100fe20000010866 */
[----:B------:R-:W1:Y:S01]  /*9680*/  MUFU.EX2 R85, R85 ;  /* 0x0000005500557308 */ /* 0x000e620000000800 */
[----:B------:R-:W-:Y:S01]  /*9690*/  FFMA.FTZ R87, R10, c[0x0][0x23c], -R102 ;  /* 0x00008f000a577a23 */ /* 0x000fe20000010866 */
[----:B------:R-:W-:Y:S01]  /*96a0*/  ISETP.GT.AND P0, PT, R120, 0x1, PT ;  /* 0x000000017800780c */ /* 0x000fe20003f04270 */
[--C-:B------:R-:W-:Y:S01]  /*96b0*/  FFMA.FTZ R140, R4, c[0x0][0x23c], -R100.reuse ;  /* 0x00008f00048c7a23 */ /* 0x100fe20000010864 */
[----:B------:R-:W-:Y:S01]  /*96c0*/  MOV R120, R104 ;  /* 0x0000006800787202 */ /* 0x000fe20000000f00 */
[--C-:B------:R-:W-:Y:S02]  /*96d0*/  FFMA.FTZ R99, R5, c[0x0][0x23c], -R100.reuse ;  /* 0x00008f0005637a23 */ /* 0x100fe40000010864 */
[--C-:B------:R-:W-:Y:S02]  /*96e0*/  FFMA.FTZ R97, R8, c[0x0][0x23c], -R100.reuse ;  /* 0x00008f0008617a23 */ /* 0x100fe40000010864 */
[----:B------:R-:W-:Y:S01]  /*96f0*/  FFMA.FTZ R96, R9, c[0x0][0x23c], -R100 ;  /* 0x00008f0009607a23 */ /* 0x000fe20000010864 */
[----:B------:R-:W-:Y:S01]  /*9700*/  MUFU.EX2 R101, R101 ;  /* 0x0000006500657308 */ /* 0x000fe20000000800 */
[----:B------:R-:W-:Y:S02]  /*9710*/  FMUL.FTZ R84, R86, c[0x0][0x23c] ;  /* 0x00008f0056547a20 */ /* 0x000fe40000410000 */
        /* <DEDUP_REMOVED lines=37> */
[--C-:B------:R-:W-:Y:S02]  /*9970*/  FFMA.FTZ R144, R13, c[0x0][0x23c], -R100.reuse ;  /* 0x00008f000d907a23 */ /* 0x100fe40000010864 */
[--C-:B------:R-:W-:Y:S02]  /*9980*/  FFMA.FTZ R138, R16, c[0x0][0x23c], -R100.reuse ;  /* 0x00008f00108a7a23 */ /* 0x100fe40000010864 */
[----:B------:R-:W-:Y:S02]  /*9990*/  FFMA.FTZ R107, R17, c[0x0][0x23c], -R100 ;  /* 0x00008f00116b7a23 */ /* 0x000fe40000010864 */
[----:B------:R-:W-:Y:S01]  /*99a0*/  FFMA.FTZ R101, R85, R136, R101 ;  /* 0x0000008855657223 */ /* 0x000fe20000010065 */
[----:B------:R-:W4:Y:S01]  /*99b0*/  MUFU.EX2 R97, R97 ;  /* 0x0000006100617308 */ /* 0x000f220000000800 */
[--C-:B------:R-:W-:Y:S01]  /*99c0*/  FFMA.FTZ R148, R22, c[0x0][0x23c], -R102.reuse ;  /* 0x00008f0016947a23 */ /* 0x100fe20000010866 */
[----:B------:R-:W-:Y:S01]  /*99d0*/  MOV R85, R2 ;  /* 0x0000000200557202 */ /* 0x000fe20000000f00 */
[----:B------:R-:W-:Y:S01]  /*99e0*/  FADD.FTZ R98, R98, R101 ;  /* 0x0000006562627221 */ /* 0x000fe20000010000 */
[----:B--2---:R-:W-:Y:S01]  /*99f0*/  F2FP.PACK_AB R91, R86, R87 ;  /* 0x00000057565b723e */ /* 0x004fe200000000ff */
[----:B------:R-:W-:Y:S02]  /*9a00*/  FFMA.FTZ R143, R23, c[0x0][0x23c], -R102 ;  /* 0x00008f00178f7a23 */ /* 0x000fe40000010866 */
[----:B------:R-:W-:Y:S02]  /*9a10*/  FADD.FTZ R87, R87, R98 ;  /* 0x0000006257577221 */ /* 0x000fe40000010000 */
[--C-:B------:R-:W-:Y:S01]  /*9a20*/  FFMA.FTZ R146, R26, c[0x0][0x23c], -R102.reuse ;  /* 0x00008f001a927a23 */ /* 0x100fe20000010866 */
[----:B------:R-:W2:Y:S01]  /*9a30*/  MUFU.EX2 R84, R84 ;  /* 0x0000005400547308 */ /* 0x000ea20000000800 */
[----:B------:R-:W-:Y:S02]  /*9a40*/  FFMA.FTZ R141, R27, c[0x0][0x23c], -R102 ;  /* 0x00008f001b8d7a23 */ /* 0x000fe40000010866 */
[--C-:B------:R-:W-:Y:S01]  /*9a50*/  FFMA.FTZ R150, R20, c[0x0][0x23c], -R100.reuse ;  /* 0x00008f0014967a23 */ /* 0x100fe20000010864 */
[----:B-1----:R-:W-:Y:S01]  /*9a60*/  F2FP.PACK_AB R88, R99, R140 ;  /* 0x0000008c6358723e */ /* 0x002fe200000000ff */
[--C-:B------:R-:W-:Y:S02]  /*9a70*/  FFMA.FTZ R145, R21, c[0x0][0x23c], -R100.reuse ;  /* 0x00008f0015917a23 */ /* 0x100fe40000010864 */
[--C-:B------:R-:W-:Y:S02]  /*9a80*/  FFMA.FTZ R152, R24, c[0x0][0x23c], -R100.reuse ;  /* 0x00008f0018987a23 */ /* 0x100fe40000010864 */
[----:B------:R-:W-:Y:S01]  /*9a90*/  FFMA.FTZ R147, R25, c[0x0][0x23c], -R100 ;  /* 0x00008f0019937a23 */ /* 0x000fe20000010864 */
[----:B------:R-:W-:Y:S01]  /*9aa0*/  MUFU.EX2 R103, R103 ;  /* 0x0000006700677308 */ /* 0x000fe20000000800 */
[--C-:B------:R-:W-:Y:S02]  /*9ab0*/  FFMA.FTZ R153, R30, c[0x0][0x23c], -R102.reuse ;  /* 0x00008f001e997a23 */ /* 0x100fe40000010866 */
[--C-:B------:R-:W-:Y:S01]  /*9ac0*/  FFMA.FTZ R31, R31, c[0x0][0x23c], -R102.reuse ;  /* 0x00008f001f1f7a23 */ /* 0x100fe20000010866 */
[----:B----4-:R-:W-:Y:S01]  /*9ad0*/  F2FP.PACK_AB R90, R96, R97 ;  /* 0x00000061605a723e */ /* 0x010fe200000000ff */
[--C-:B------:R-:W-:Y:S02]  /*9ae0*/  FFMA.FTZ R151, R34, c[0x0][0x23c], -R102.reuse ;  /* 0x00008f0022977a23 */ /* 0x100fe40000010866 */
[----:B------:R-:W-:Y:S02]  /*9af0*/  FFMA.FTZ R102, R35, c[0x0][0x23c], -R102 ;  /* 0x00008f0023667a23 */ /* 0x000fe40000010866 */
[--C-:B------:R-:W-:Y:S01]  /*9b00*/  FFMA.FTZ R154, R28, c[0x0][0x23c], -R100.reuse ;  /* 0x00008f001c9a7a23 */ /* 0x100fe20000010864 */
[----:B------:R-:W-:Y:S01]  /*9b10*/  MUFU.EX2 R142, R142 ;  /* 0x0000008e008e7308 */ /* 0x000fe20000000800 */
[----:B------:R-:W-:Y:S02]  /*9b20*/  FFMA.FTZ R156, R32, c[0x0][0x23c], -R100 ;  /* 0x00008f00209c7a23 */ /* 0x000fe40000010864 */
[----:B------:R-:W-:Y:S02]  /*9b30*/  FADD.FTZ R87, R86, R87 ;  /* 0x0000005756577221 */ /* 0x000fe40000010000 */
[C---:B--2---:R-:W-:Y:S02]  /*9b40*/  FMUL.FTZ R36, R84.reuse, R36 ;  /* 0x0000002454247220 */ /* 0x044fe40000410000 */
[C---:B------:R-:W-:Y:S02]  /*9b50*/  FMUL.FTZ R37, R84.reuse, R37 ;  /* 0x0000002554257220 */ /* 0x040fe40000410000 */
[C---:B------:R-:W-:Y:S01]  /*9b60*/  FMUL.FTZ R40, R84.reuse, R40 ;  /* 0x0000002854287220 */ /* 0x040fe20000410000 */
[----:B------:R-:W-:Y:S01]  /*9b70*/  MUFU.EX2 R136, R102 ;  /* 0x0000006600887308 */ /* 0x000fe20000000800 */
[C---:B------:R-:W-:Y:S02]  /*9b80*/  FMUL.FTZ R41, R84.reuse, R41 ;  /* 0x0000002954297220 */ /* 0x040fe40000410000 */
[C---:B------:R-:W-:Y:S01]  /*9b90*/  FMUL.FTZ R44, R84.reuse, R44 ;  /* 0x0000002c542c7220 */ /* 0x040fe20000410000 */
[C---:B---3--:R-:W-:Y:S05]  /*9ba0*/  HMMA.16816.F32 R36, R88.reuse, R92, R36 ;  /* 0x0000005c5824723c */ /* 0x048fea0000001824 */
[C---:B------:R-:W-:Y:S01]  /*9bb0*/  FMUL.FTZ R45, R84.reuse, R45 ;  /* 0x0000002d542d7220 */ /* 0x040fe20000410000 */
[----:B------:R-:W-:Y:S01]  /*9bc0*/  MUFU.EX2 R106, R106 ;  /* 0x0000006a006a7308 */ /* 0x000fe20000000800 */
[C---:B------:R-:W-:Y:S01]  /*9bd0*/  FMUL.FTZ R48, R84.reuse, R48 ;  /* 0x0000003054307220 */ /* 0x040fe20000410000 */
[C---:B------:R-:W-:Y:S01]  /*9be0*/  HMMA.16816.F32 R40, R88.reuse, R94, R40 ;  /* 0x0000005e5828723c */ /* 0x040fe20000001828 */
[----:B------:R-:W1:Y:S03]  /*9bf0*/  LDSM.16.MT88.4 R92, [R108+0x6000] ;  /* 0x006000006c5c783b */ /* 0x000e660000004200 */
[C---:B------:R-:W-:Y:S02]  /*9c00*/  FMUL.FTZ R49, R84.reuse, R49 ;  /* 0x0000003154317220 */ /* 0x040fe40000410000 */
[C---:B------:R-:W-:Y:S02]  /*9c10*/  FMUL.FTZ R52, R84.reuse, R52 ;  /* 0x0000003454347220 */ /* 0x040fe40000410000 */
[C---:B------:R-:W-:Y:S01]  /*9c20*/  FMUL.FTZ R53, R84.reuse, R53 ;  /* 0x0000003554357220 */ /* 0x040fe20000410000 */
[----:B------:R-:W-:Y:S03]  /*9c30*/  MUFU.EX2 R105, R105 ;  /* 0x0000006900697308 */ /* 0x000fe60000000800 */
        /* <DEDUP_REMOVED lines=17> */
[----:B------:R-:W-:Y:S01]  /*9d50*/  FFMA.FTZ R140, R84, R137, R140 ;  /* 0x00000089548c7223 */ /* 0x000fe2000001008c */
[C---:B-1----:R-:W-:Y:S03]  /*9d60*/  HMMA.16816.F32 R44, R88.reuse, R92, R44 ;  /* 0x0000005c582c723c */ /* 0x042fe6000000182c */
[----:B------:R-:W-:Y:S01]  /*9d70*/  FADD.FTZ R158, R99, R140 ;  /* 0x0000008c639e7221 */ /* 0x000fe20000010000 */
[----:B------:R-:W-:Y:S01]  /*9d80*/  MOV R84, R3 ;  /* 0x0000000300547202 */ /* 0x000fe20000000f00 */
[--C-:B------:R-:W-:Y:S02]  /*9d90*/  FFMA.FTZ R137, R29, c[0x0][0x23c], -R100.reuse ;  /* 0x00008f001d897a23 */ /* 0x100fe40000010864 */
[----:B------:R-:W-:Y:S01]  /*9da0*/  FFMA.FTZ R100, R33, c[0x0][0x23c], -R100 ;  /* 0x00008f0021647a23 */ /* 0x000fe20000010864 */
[C---:B------:R-:W-:Y:S01]  /*9db0*/  HMMA.16816.F32 R48, R88.reuse, R94, R48 ;  /* 0x0000005e5830723c */ /* 0x040fe20000001830 */
[----:B------:R-:W1:Y:S01]  /*9dc0*/  LDSM.16.MT88.4 R92, [R110+0x7000] ;  /* 0x007000006e5c783b */ /* 0x000e620000004200 */
[----:B------:R-:W-:Y:S02]  /*9dd0*/  MUFU.EX2 R107, R107 ;  /* 0x0000006b006b7308 */ /* 0x000fe40000000800 */
[----:B------:R-:W-:Y:S04]  /*9de0*/  FADD.FTZ R97, R97, R158 ;  /* 0x0000009e61617221 */ /* 0x000fe80000010000 */
[----:B------:R-:W-:Y:S02]  /*9df0*/  FADD.FTZ R86, R96, R97 ;  /* 0x0000006160567221 */ /* 0x000fe40000010000 */
[----:B------:R-:W-:Y:S02]  /*9e00*/  LDSM.16.MT88.4 R96, [R108+0x6c00] ;  /* 0x006c00006c60783b */ /* 0x000fe40000004200 */
[----:B------:R-:W-:Y:S10]  /*9e10*/  MUFU.EX2 R149, R100 ;  /* 0x0000006400957308 */ /* 0x000ff40000000800 */
[----:B------:R-:W-:Y:S10]  /*9e20*/  MUFU.EX2 R148, R148 ;  /* 0x0000009400947308 */ /* 0x000ff40000000800 */
[----:B------:R-:W2:Y:S01]  /*9e30*/  MUFU.EX2 R143, R143 ;  /* 0x0000008f008f7308 */ /* 0x000ea20000000800 */
[C---:B-1----:R-:W-:Y:S09]  /*9e40*/  HMMA.16816.F32 R52, R88.reuse, R92, R52 ;  /* 0x0000005c5834723c */ /* 0x042ff20000001834 */
[----:B------:R-:W-:Y:S01]  /*9e50*/  MUFU.EX2 R146, R146 ;  /* 0x0000009200927308 */ /* 0x000fe20000000800 */
[C---:B------:R-:W-:Y:S01]  /*9e60*/  HMMA.16816.F32 R56, R88.reuse, R94, R56 ;  /* 0x0000005e5838723c */ /* 0x040fe20000001838 */
[----:B------:R-:W1:Y:S08]  /*9e70*/  LDSM.16.MT88.4 R92, [R108+0x7000] ;  /* 0x007000006c5c783b */ /* 0x000e700000004200 */
[----:B------:R-:W3:Y:S03]  /*9e80*/  MUFU.EX2 R141, R141 ;  /* 0x0000008d008d7308 */ /* 0x000ee60000000800 */
[----:B--2---:R-:W-:Y:S07]  /*9e90*/  F2FP.PACK_AB R33, R143, R148 ;  /* 0x000000948f21723e */ /* 0x004fee00000000ff */
[----:B------:R-:W-:Y:S10]  /*9ea0*/  MUFU.EX2 R150, R150 ;  /* 0x0000009600967308 */ /* 0x000ff40000000800 */
[----:B------:R-:W2:Y:S01]  /*9eb0*/  MUFU.EX2 R145, R145 ;  /* 0x0000009100917308 */ /* 0x000ea20000000800 */
[----:B---3--:R-:W-:Y:S09]  /*9ec0*/  F2FP.PACK_AB R35, R141, R146 ;  /* 0x000000928d23723e */ /* 0x008ff200000000ff */
[----:B------:R-:W-:Y:S01]  /*9ed0*/  MUFU.EX2 R152, R152 ;  /* 0x0000009800987308 */ /* 0x000fe20000000800 */
[C---:B-1----:R-:W-:Y:S09]  /*9ee0*/  HMMA.16816.F32 R60, R88.reuse, R92, R60 ;  /* 0x0000005c583c723c */ /* 0x042ff2000000183c */
[----:B------:R-:W1:Y:S03]  /*9ef0*/  MUFU.EX2 R147, R147 ;  /* 0x0000009300937308 */ /* 0x000e660000000800 */
[----:B--2---:R-:W-:Y:S01]  /*9f00*/  F2FP.PACK_AB R32, R145, R150 ;  /* 0x000000969120723e */ /* 0x004fe200000000ff */
[C---:B------:R-:W-:Y:S01]  /*9f10*/  HMMA.16816.F32 R64, R88.reuse, R94, R64 ;  /* 0x0000005e5840723c */ /* 0x040fe20000001840 */
[----:B------:R-:W2:Y:S05]  /*9f20*/  LDSM.16.MT88.4 R92, [R110+0x8000] ;  /* 0x008000006e5c783b */ /* 0x000eaa0000004200 */
[----:B------:R-:W-:Y:S10]  /*9f30*/  MUFU.EX2 R140, R153 ;  /* 0x00000099008c7308 */ /* 0x000ff40000000800 */
[----:B------:R-:W3:Y:S01]  /*9f40*/  MUFU.EX2 R31, R31 ;  /* 0x0000001f001f7308 */ /* 0x000ee20000000800 */
[----:B-1----:R-:W-:Y:S09]  /*9f50*/  F2FP.PACK_AB R34, R147, R152 ;  /* 0x000000989322723e */ /* 0x002ff200000000ff */
[----:B------:R-:W1:Y:S10]  /*9f60*/  MUFU.EX2 R29, R151 ;  /* 0x00000097001d7308 */ /* 0x000e740000000800 */
[----:B------:R-:W-:Y:S01]  /*9f70*/  MUFU.EX2 R154, R154 ;  /* 0x0000009a009a7308 */ /* 0x000fe20000000800 */
[C---:B--2---:R-:W-:Y:S09]  /*9f80*/  HMMA.16816.F32 R68, R88.reuse, R92, R68 ;  /* 0x0000005c5844723c */ /* 0x044ff20000001844 */
[----:B------:R-:W2:Y:S01]  /*9f90*/  MUFU.EX2 R137, R137 ;  /* 0x0000008900897308 */ /* 0x000ea20000000800 */
[C---:B------:R-:W-:Y:S01]  /*9fa0*/  HMMA.16816.F32 R72, R88.reuse, R94, R72 ;  /* 0x0000005e5848723c */ /* 0x040fe20000001848 */
[----:B------:R-:W4:Y:S08]  /*9fb0*/  LDSM.16.MT88.4 R92, [R108+0x8000] ;  /* 0x008000006c5c783b */ /* 0x000f300000004200 */
[----:B------:R-:W5:Y:S01]  /*9fc0*/  MUFU.EX2 R156, R156 ;  /* 0x0000009c009c7308 */ /* 0x000f620000000800 */
        /* <DEDUP_REMOVED lines=9> */
[----:B------:R-:W-:Y:S01]  /*a060*/  LDSM.16.MT88.4 R100, [R108+0x7c00] ;  /* 0x007c00006c64783b */ /* 0x000fe20000004200 */
[----:B------:R-:W-:Y:S02]  /*a070*/  FADD.FTZ R139, R139, R86 ;  /* 0x000000568b8b7221 */ /* 0x000fe40000010000 */
[----:B------:R-:W-:Y:S02]  /*a080*/  FADD.FTZ R106, R106, R87 ;  /* 0x000000576a6a7221 */ /* 0x000fe40000010000 */
[----:B------:R-:W-:Y:S02]  /*a090*/  FADD.FTZ R139, R144, R139 ;  /* 0x0000008b908b7221 */ /* 0x000fe40000010000 */
[----:B------:R-:W-:Y:S02]  /*a0a0*/  FADD.FTZ R105, R105, R106 ;  /* 0x0000006a69697221 */ /* 0x000fe40000010000 */
[----:B------:R-:W-:Y:S01]  /*a0b0*/  FADD.FTZ R138, R138, R139 ;  /* 0x0000008b8a8a7221 */ /* 0x000fe20000010000 */
[----:B------:R-:W-:Y:S01]  /*a0c0*/  MOV R139, R135 ;  /* 0x00000087008b7202 */ /* 0x000fe20000000f00 */
[----:B------:R-:W-:Y:S02]  /*a0d0*/  FADD.FTZ R148, R148, R105 ;  /* 0x0000006994947221 */ /* 0x000fe40000010000 */
[----:B------:R-:W-:Y:S01]  /*a0e0*/  FADD.FTZ R107, R107, R138 ;  /* 0x0000008a6b6b7221 */ /* 0x000fe20000010000 */
[----:B------:R-:W-:Y:S01]  /*a0f0*/  MOV R138, R134 ;  /* 0x00000086008a7202 */ /* 0x000fe20000000f00 */
[----:B------:R-:W-:Y:S02]  /*a100*/  FADD.FTZ R143, R143, R148 ;  /* 0x000000948f8f7221 */ /* 0x000fe40000010000 */
[----:B------:R-:W-:Y:S02]  /*a110*/  FADD.FTZ R150, R150, R107 ;  /* 0x0000006b96967221 */ /* 0x000fe40000010000 */
[----:B------:R-:W-:Y:S02]  /*a120*/  FADD.FTZ R146, R146, R143 ;  /* 0x0000008f92927221 */ /* 0x000fe40000010000 */
[----:B------:R-:W-:Y:S02]  /*a130*/  FADD.FTZ R145, R145, R150 ;  /* 0x0000009691917221 */ /* 0x000fe40000010000 */
[----:B------:R-:W-:Y:S02]  /*a140*/  FADD.FTZ R141, R141, R146 ;  /* 0x000000928d8d7221 */ /* 0x000fe40000010000 */
[----:B------:R-:W-:Y:S01]  /*a150*/  FADD.FTZ R152, R152, R145 ;  /* 0x0000009198987221 */ /* 0x000fe20000010000 */
[C---:B----4-:R-:W-:Y:S03]  /*a160*/  HMMA.16816.F32 R36, R88.reuse, R92, R36 ;  /* 0x0000005c5824723c */ /* 0x050fe60000001824 */
[----:B------:R-:W-:Y:S05]  /*a170*/  FADD.FTZ R147, R147, R152 ;  /* 0x0000009893937221 */ /* 0x000fea0000010000 */
        /* <DEDUP_REMOVED lines=16> */
[----:B------:R-:W4:Y:S08]  /*a280*/  LDSM.16.MT88.4 R88, [R110+0x6800] ;  /* 0x006800006e58783b */ /* 0x000f300000004200 */
[----:B------:R-:W1:Y:S01]  /*a290*/  LDSM.16.MT88.4 R92, [R108+0x6800] ;  /* 0x006800006c5c783b */ /* 0x000e620000004200 */
[C---:B----4-:R-:W-:Y:S08]  /*a2a0*/  HMMA.16816.F32 R36, R32.reuse, R88, R36 ;  /* 0x000000582024723c */ /* 0x050ff00000001824 */
[C---:B------:R-:W-:Y:S01]  /*a2b0*/  HMMA.16816.F32 R40, R32.reuse, R90, R40 ;  /* 0x0000005a2028723c */ /* 0x040fe20000001828 */
[----:B------:R-:W4:Y:S07]  /*a2c0*/  LDSM.16.MT88.4 R88, [R110+0x7800] ;  /* 0x007800006e58783b */ /* 0x000f2e0000004200 */
[C---:B-1----:R-:W-:Y:S08]  /*a2d0*/  HMMA.16816.F32 R44, R32.reuse, R92, R44 ;  /* 0x0000005c202c723c */ /* 0x042ff0000000182c */
[C---:B------:R-:W-:Y:S01]  /*a2e0*/  HMMA.16816.F32 R48, R32.reuse, R94, R48 ;  /* 0x0000005e2030723c */ /* 0x040fe20000001830 */
[----:B------:R-:W1:Y:S07]  /*a2f0*/  LDSM.16.MT88.4 R92, [R108+0x7800] ;  /* 0x007800006c5c783b */ /* 0x000e6e0000004200 */
        /* <DEDUP_REMOVED lines=10> */
[----:B------:R-:W-:Y:S01]  /*a3a0*/  HMMA.16816.F32 R80, R32, R94, R80 ;  /* 0x0000005e2050723c */ /* 0x000fe20000001850 */
[----:B------:R-:W1:Y:S06]  /*a3b0*/  LDSM.16.MT88.4 R92, [R110+0x7c00] ;  /* 0x007c00006e5c783b */ /* 0x000e6c0000004200 */
[----:B---3--:R-:W-:Y:S01]  /*a3c0*/  F2FP.PACK_AB R33, R31, R140 ;  /* 0x0000008c1f21723e */ /* 0x008fe200000000ff */
[----:B------:R-:W-:Y:S01]  /*a3d0*/  FADD.FTZ R140, R140, R141 ;  /* 0x0000008d8c8c7221 */ /* 0x000fe20000010000 */
[----:B------:R-:W-:Y:S03]  /*a3e0*/  F2FP.PACK_AB R35, R136, R29 ;  /* 0x0000001d8823723e */ /* 0x000fe600000000ff */
[----:B--2---:R-:W-:Y:S01]  /*a3f0*/  F2FP.PACK_AB R32, R137, R154 ;  /* 0x0000009a8920723e */ /* 0x004fe200000000ff */
[----:B------:R-:W-:Y:S01]  /*a400*/  FADD.FTZ R154, R154, R147 ;  /* 0x000000939a9a7221 */ /* 0x000fe20000010000 */
[----:B-----5:R-:W-:Y:S01]  /*a410*/  F2FP.PACK_AB R34, R149, R156 ;  /* 0x0000009c9522723e */ /* 0x020fe200000000ff */
        /* <DEDUP_REMOVED lines=8> */
[----:B------:R-:W2:Y:S07]  /*a4a0*/  LDSM.16.MT88.4 R88, [R110+0x8c00] ;  /* 0x008c00006e58783b */ /* 0x000eae0000004200 */
[C---:B------:R-:W-:Y:S08]  /*a4b0*/  HMMA.16816.F32 R44, R32.reuse, R96, R44 ;  /* 0x00000060202c723c */ /* 0x040ff0000000182c */
[C---:B------:R-:W-:Y:S01]  /*a4c0*/  HMMA.16816.F32 R48, R32.reuse, R98, R48 ;  /* 0x000000622030723c */ /* 0x040fe20000001830 */
[----:B------:R-:W3:Y:S07]  /*a4d0*/  LDSM.16.MT88.4 R96, [R108+0x8c00] ;  /* 0x008c00006c60783b */ /* 0x000eee0000004200 */
        /* <DEDUP_REMOVED lines=9> */
.L_x_4927:
        /* <DEDUP_REMOVED lines=160> */
.L_x_4932:
[----:B------:R-:W1:Y:S04]  /*af70*/  S2R R3, SR_CTAID.Z ;  /* 0x0000000000037919 */ /* 0x000e680000002700 */
[----:B------:R-:W1:Y:S02]  /*af80*/  S2R R2, SR_CTAID.Y ;  /* 0x0000000000027919 */ /* 0x000e640000002600 */
[----:B-1----:R-:W-:-:S04]  /*af90*/  IMAD R4, R2, c[0x0][0x1c0], R3 ;  /* 0x0000700002047a24 */ /* 0x002fc800078e0203 */
[----:B------:R-:W-:Y:S02]  /*afa0*/  IMAD R4, R4, c[0x0][0x214], RZ ;  /* 0x0000850004047a24 */ /* 0x000fe400078e02ff */
.L_x_4933:
        /* <DEDUP_REMOVED lines=39> */
.L_x_4935:
[----:B------:R-:W-:Y:S05]  /*b220*/  BSYNC B0 ;  /* 0x0000000000007941 */ /* 0x000fea0003800000 */
.L_x_4934:
[----:B------:R-:W5:Y:S01]  /*b230*/  S2R R7, SR_CTAID.X ;  /* 0x0000000000077919 */ /* 0x000f620000002500 */
[----:B------:R-:W-:Y:S01]  /*b240*/  SHF.R.S32.HI R125, RZ, 0x1f, R124 ;  /* 0x0000001fff7d7819 */ /* 0x000fe2000001147c */
[----:B------:R-:W-:Y:S02]  /*b250*/  BSSY B0, `(.L_x_4936) ;  /* 0x0000022000007945 */ /* 0x000fe40003800000 */
[----:B------:R-:W4:Y:S02]  /*b260*/  S2R R2, SR_TID.X ;  /* 0x0000000000027919 */ /* 0x000f240000002100 */
[----:B----45:R-:W-:-:S04]  /*b270*/  IMAD.SHL.U32 R5, R7, 0x40, RZ ;  /* 0x0000004007057824 */ /* 0x030fc800078e00ff */
[----:B------:R-:W-:Y:S01]  /*b280*/  IMAD.WIDE.U32 R10, R5, c[0x0][0x1e8], R124 ;  /* 0x00007a00050a7a25 */ /* 0x000fe200078e007c */
[----:B------:R-:W-:Y:S02]  /*b290*/  SHF.R.S32.HI R4, RZ, 0x1f, R5 ;  /* 0x0000001fff047819 */ /* 0x000fe40000011405 */
[----:B------:R-:W-:Y:S02]  /*b2a0*/  SHF.R.S32.HI R9, RZ, 0x1f, R2 ;  /* 0x0000001fff097819 */ /* 0x000fe40000011402 */
[----:B------:R-:W-:Y:S01]  /*b2b0*/  IADD3 R10, P0, R0, R10, RZ ;  /* 0x0000000a000a7210 */ /* 0x000fe20007f1e0ff */
[----:B------:R-:W-:Y:S01]  /*b2c0*/  IMAD R4, R4, c[0x0][0x1e8], RZ ;  /* 0x00007a0004047a24 */ /* 0x000fe200078e02ff */
[----:B------:R-:W-:Y:S02]  /*b2d0*/  SHF.R.S32.HI R0, RZ, 0x1f, R3 ;  /* 0x0000001fff007819 */ /* 0x000fe40000011403 */
[----:B------:R-:W-:Y:S01]  /*b2e0*/  LEA.HI R9, R9, R2, RZ, 0x2 ;  /* 0x0000000209097211 */ /* 0x000fe200078f10ff */
[----:B------:R-:W-:-:S02]  /*b2f0*/  IMAD R4, R5, c[0x0][0x1ec], R4 ;  /* 0x00007b0005047a24 */ /* 0x000fc400078e0204 */
[----:B------:R-:W-:Y:S01]  /*b300*/  IMAD.IADD R5, R122, 0x1, -R5 ;  /* 0x000000017a057824 */ /* 0x000fe200078e0a05 */
[----:B------:R-:W-:Y:S01]  /*b310*/  SHF.R.S32.HI R2, RZ, 0x2, R9 ;  /* 0x00000002ff027819 */ /* 0x000fe20000011409 */
[----:B------:R-:W-:Y:S01]  /*b320*/  IMAD R0, R0, c[0x0][0x1f0], RZ ;  /* 0x00007c0000007a24 */ /* 0x000fe200078e02ff */
[----:B------:R-:W-:Y:S02]  /*b330*/  IADD3.X R11, R123, R11, R4, P0, !PT ;  /* 0x0000000b7b0b7210 */ /* 0x000fe400007fe404 */
[----:B------:R-:W-:Y:S01]  /*b340*/  ISETP.GE.AND P0, PT, R8, R5, PT ;  /* 0x000000050800720c */ /* 0x000fe20003f06270 */
[C---:B------:R-:W-:Y:S01]  /*b350*/  IMAD R0, R3.reuse, c[0x0][0x1f4], R0 ;  /* 0x00007d0003007a24 */ /* 0x040fe200078e0200 */
[----:B------:R-:W-:Y:S01]  /*b360*/  SHF.R.S32.HI R2, RZ, 0x1f, R2 ;  /* 0x0000001fff027819 */ /* 0x000fe20000011402 */
[----:B------:R-:W-:-:S04]  /*b370*/  IMAD.WIDE.U32 R10, R3, c[0x0][0x1f0], R10 ;  /* 0x00007c00030a7a25 */ /* 0x000fc800078e000a */
[----:B------:R-:W-:-:S06]  /*b380*/  IMAD.IADD R5, R0, 0x1, R11 ;  /* 0x0000000100057824 */ /* 0x000fcc00078e020b */
        /* <DEDUP_REMOVED lines=14> */
.L_x_4937:
[----:B------:R-:W-:Y:S05]  /*b470*/  BSYNC B0 ;  /* 0x0000000000007941 */ /* 0x000fea0003800000 */
.L_x_4936:
        /* <DEDUP_REMOVED lines=21> */
.L_x_4938:
        /* <DEDUP_REMOVED lines=11> */
.L_x_6162:


//--------------------- .text._ZN5flash24flash_fwd_splitkv_kernelI23Flash_fwd_kernel_traitsILi96ELi64ELi64ELi4ELb0ELb0EN7cutlass6half_tE19Flash_kernel_traitsILi96ELi64ELi64ELi4ES3_EELb1ELb0ELb1ELb0ELb0ELb1ELb0ELb0EEEvNS_16Flash_fwd_paramsE --------------------------
	.section	.text._ZN5flash24flash_fwd_splitkv_kernelI23Flash_fwd_kernel_traitsILi96ELi64ELi64ELi4ELb0ELb0EN7cutlass6half_tE19Flash_kernel_traitsILi96ELi64ELi64ELi4ES3_EELb1ELb0ELb1ELb0ELb0ELb1ELb0ELb0EEEvNS_16Flash_fwd_paramsE,"ax",@progbits
	.sectioninfo	@"SHI_REGISTERS=162"
	.align	128
        .global         _ZN5flash24flash_fwd_splitkv_kernelI23Flash_fwd_kernel_traitsILi96ELi64ELi64ELi4ELb0ELb0EN7cutlass6half_tE19Flash_kernel_traitsILi96ELi64ELi64ELi4ES3_EELb1ELb0ELb1ELb0ELb0ELb1ELb0ELb0EEEvNS_16Flash_fwd_paramsE
        .type           _ZN5flash24flash_fwd_splitkv_kernelI23Flash_fwd_kernel_traitsILi96ELi64ELi64ELi4ELb0ELb0EN7cutlass6half_tE19Flash_kernel_traitsILi96ELi64ELi64ELi4ES3_EELb1ELb0ELb1ELb0ELb0ELb1ELb0ELb0EEEvNS_16Flash_fwd_paramsE,@function
        .size           _ZN5flash24flash_fwd_splitkv_kernelI23Flash_fwd_kernel_traitsILi96ELi64ELi64ELi4ELb0ELb0EN7cutlass6half_tE19Flash_kernel_traitsILi96ELi64ELi64ELi4ES3_EELb1ELb0ELb1ELb0ELb0ELb1ELb0ELb0EEEvNS_16Flash_fwd_paramsE,(.L_x_6163 - _ZN5flash24flash_fwd_splitkv_kernelI23Flash_fwd_kernel_traitsILi96ELi64ELi64ELi4ELb0ELb0EN7cutlass6half_tE19Flash_kernel_traitsILi96ELi64ELi64ELi4ES3_EELb1ELb0ELb1ELb0ELb0ELb1ELb0ELb0EEEvNS_16Flash_fwd_paramsE)
        .other          _ZN5flash24flash_fwd_splitkv_kernelI23Flash_fwd_kernel_traitsILi96ELi64ELi64ELi4ELb0ELb0EN7cutlass6half_tE19Flash_kernel_traitsILi96ELi64ELi64ELi4ES3_EELb1ELb0ELb1ELb0ELb0ELb1ELb0ELb0EEEvNS_16Flash_fwd_paramsE,@"STO_CUDA_ENTRY STV_DEFAULT"
_ZN5flash24flash_fwd_splitkv_kernelI23Flash_fwd_kernel_traitsILi96ELi64ELi64ELi4ELb0ELb0EN7cutlass6half_tE19Flash_kernel_traitsILi96ELi64ELi64ELi4ES3_EELb1ELb0ELb1ELb0ELb0ELb1ELb0ELb0EEEvNS_16Flash_fwd_paramsE:
.text._ZN5flash24flash_fwd_splitkv_kernelI23Flash_fwd_kernel_traitsILi96ELi64ELi64ELi4ELb0ELb0EN7cutlass6half_tE19Flash_kernel_traitsILi96ELi64ELi64ELi4ES3_EELb1ELb0ELb1ELb0ELb0ELb1ELb0ELb0EEEvNS_16Flash_fwd_paramsE:
        /* <DEDUP_REMOVED lines=33> */
.L_x_4939:
[----:B-1-34-:R-:W-:Y:S02]  /*0210*/  MOV R2, c[0x0][0x218] ;  /* 0x0000860000027a02 */ /* 0x01afe40000000f00 */
.L_x_4940:
        /* <DEDUP_REMOVED lines=80> */
.L_x_4943:
[----:B------:R-:W-:Y:S05]  /*0720*/  BSYNC B0 ;  /* 0x0000000000007941 */ /* 0x000fea0003800000 */
.L_x_4942:
        /* <DEDUP_REMOVED lines=19> */
.L_x_4945:
[----:B------:R-:W-:Y:S05]  /*0860*/  BSYNC B0 ;  /* 0x0000000000007941 */ /* 0x000fea0003800000 */
.L_x_4944:
        /* <DEDUP_REMOVED lines=13> */
.L_x_4941:
        /* <DEDUP_REMOVED lines=92> */
.L_x_4946:
        /* <DEDUP_REMOVED lines=16> */
.L_x_4948:
        /* <DEDUP_REMOVED lines=49> */
.L_x_4947:
        /* <DEDUP_REMOVED lines=111> */
.L_x_4950:
[----:B------:R-:W-:Y:S05]  /*1a00*/  BSYNC B0 ;  /* 0x0000000000007941 */ /* 0x000fea0003800000 */
.L_x_4949:
        /* <DEDUP_REMOVED lines=36> */
.L_x_4952:
[----:B------:R-:W-:Y:S05]  /*1c50*/  BSYNC B0 ;  /* 0x0000000000007941 */ /* 0x000fea0003800000 */
.L_x_4951:
        /* <DEDUP_REMOVED lines=33> */
.L_x_4954:
[----:B------:R-:W-:Y:S05]  /*1e70*/  BSYNC B0 ;  /* 0x0000000000007941 */ /* 0x000fea0003800000 */
.L_x_4953:
        /* <DEDUP_REMOVED lines=34> */
.L_x_4956:
[----:B------:R-:W-:Y:S05]  /*20a0*/  BSYNC B0 ;  /* 0x0000000000007941 */ /* 0x000fea0003800000 */
.L_x_4955:
        /* <DEDUP_REMOVED lines=97> */
.L_x_4958:
[----:B---3--:R-:W-:Y:S05]  /*26c0*/  BSYNC B0 ;  /* 0x0000000000007941 */ /* 0x008fea0003800000 */
.L_x_4957:
        /* <DEDUP_REMOVED lines=34> */
.L_x_4960:
[----:B------:R-:W-:Y:S05]  /*28f0*/  BSYNC B0 ;  /* 0x0000000000007941 */ /* 0x000fea0003800000 */
.L_x_4959:
[----:B------:R-:W-:Y:S01]  /*2900*/  IMAD.SHL.U32 R112, R112, 0x2, RZ ;  /* 0x0000000270707824 */ /* 0x000fe200078e00ff */
[----:B------:R-:W-:Y:S01]  /*2910*/  LDSM.16.M88.4 R52, [R113] ;  /* 0x000000007134783b */ /* 0x000fe20000000200 */
[----:B------:R-:W-:Y:S01]  /*2920*/  IMAD R111, R4, 0x2, R113 ;  /* 0x00000002046f7824 */ /* 0x000fe200078e0271 */
[----:B------:R-:W-:Y:S01]  /*2930*/  IMNMX R97, R96, R7, PT ;  /* 0x0000000760617217 */ /* 0x000fe20003800200 */
[----:B------:R-:W-:Y:S01]  /*2940*/  IMAD R109, R3, 0x2, R112 ;  /* 0x00000002036d7824 */ /* 0x000fe200078e0270 */
[----:B------:R-:W4:Y:S04]  /*2950*/  LDSM.16.M88.4 R20, [R112+0x3000] ;  /* 0x003000007014783b */ /* 0x000f280000000200 */
[----:B------:R-:W-:Y:S04]  /*2960*/  LDSM.16.M88.4 R76, [R111] ;  /* 0x000000006f4c783b */ /* 0x000fe80000000200 */
[----:B------:R-:W-:Y:S04]  /*2970*/  LDSM.16.M88.4 R24, [R109+0x3000] ;  /* 0x003000006d18783b */ /* 0x000fe80000000200 */
[----:B------:R-:W-:Y:S04]  /*2980*/  LDSM.16.M88.4 R48, [R113+0x1000] ;  /* 0x001000007130783b */ /* 0x000fe80000000200 */
[----:B------:R-:W-:Y:S04]  /*2990*/  LDSM.16.M88.4 R16, [R112+0x4000] ;  /* 0x004000007010783b */ /* 0x000fe80000000200 */
[----:B-1----:R-:W1:Y:S04]  /*29a0*/  LDSM.16.M88.4 R36, [R112+0x3400] ;  /* 0x003400007024783b */ /* 0x002e680000000200 */
[----:B------:R-:W-:Y:S04]  /*29b0*/  LDSM.16.M88.4 R32, [R111+0x1000] ;  /* 0x001000006f20783b */ /* 0x000fe80000000200 */
[----:B------:R-:W-:Y:S04]  /*29c0*/  LDSM.16.M88.4 R84, [R109+0x4000] ;  /* 0x004000006d54783b */ /* 0x000fe80000000200 */
[----:B------:R-:W5:Y:S04]  /*29d0*/  LDSM.16.M88.4 R28, [R109+0x3400] ;  /* 0x003400006d1c783b */ /* 0x000f680000000200 */
[----:B------:R-:W2:Y:S02]  /*29e0*/  LDSM.16.M88.4 R60, [R112+0x3800] ;  /* 0x00380000703c783b */ /* 0x000ea40000000200 */
[C---:B--2-4-:R-:W-:Y:S02]  /*29f0*/  HMMA.16816.F32 R8, R52.reuse, R20, RZ ;  /* 0x000000143408723c */ /* 0x054fe400000018ff */
[----:B------:R-:W2:Y:S04]  /*2a00*/  LDSM.16.M88.4 R12, [R112+0x3c00] ;  /* 0x003c0000700c783b */ /* 0x000ea80000000200 */
[----:B------:R-:W-:Y:S02]  /*2a10*/  LDSM.16.M88.4 R80, [R112+0x5000] ;  /* 0x005000007050783b */ /* 0x000fe40000000200 */
[C---:B------:R-:W-:Y:S02]  /*2a20*/  HMMA.16816.F32 R20, R52.reuse, R22, RZ ;  /* 0x000000163414723c */ /* 0x040fe400000018ff */
[----:B------:R-:W-:Y:S04]  /*2a30*/  LDSM.16.M88.4 R44, [R112+0x4400] ;  /* 0x00440000702c783b */ /* 0x000fe80000000200 */
[----:B------:R-:W-:Y:S04]  /*2a40*/  LDSM.16.M88.4 R72, [R109+0x3800] ;  /* 0x003800006d48783b */ /* 0x000fe80000000200 */
[----:B------:R-:W-:Y:S01]  /*2a50*/  LDSM.16.M88.4 R68, [R109+0x3c00] ;  /* 0x003c00006d44783b */ /* 0x000fe20000000200 */
[----:B-1----:R-:W-:Y:S03]  /*2a60*/  HMMA.16816.F32 R40, R52, R36, RZ ;  /* 0x000000243428723c */ /* 0x002fe600000018ff */
[----:B------:R-:W0:Y:S05]  /*2a70*/  LDGDEPBAR ;  /* 0x00000000000079af */ /* 0x000e2a0000000000 */
[C---:B------:R-:W-:Y:S08]  /*2a80*/  HMMA.16816.F32 R8, R76.reuse, R24, R8 ;  /* 0x000000184c08723c */ /* 0x040ff00000001808 */
[----:B------:R-:W-:Y:S01]  /*2a90*/  HMMA.16816.F32 R20, R76, R26, R20 ;  /* 0x0000001a4c14723c */ /* 0x000fe20000001814 */
[----:B------:R-:W1:Y:S07]  /*2aa0*/  LDSM.16.M88.4 R24, [R113+0x2000] ;  /* 0x002000007118783b */ /* 0x000e6e0000000200 */
[----:B------:R-:W-:Y:S08]  /*2ab0*/  HMMA.16816.F32 R36, R52, R38, RZ ;  /* 0x000000263424723c */ /* 0x000ff000000018ff */
[C---:B------:R-:W-:Y:S08]  /*2ac0*/  HMMA.16816.F32 R8, R48.reuse, R16, R8 ;  /* 0x000000103008723c */ /* 0x040ff00000001808 */
[----:B------:R-:W-:Y:S01]  /*2ad0*/  HMMA.16816.F32 R20, R48, R18, R20 ;  /* 0x000000123014723c */ /* 0x000fe20000001814 */
[----:B------:R-:W-:Y:S07]  /*2ae0*/  LDSM.16.M88.4 R16, [R111+0x2000] ;  /* 0x002000006f10783b */ /* 0x000fee0000000200 */
[----:B-----5:R-:W-:Y:S08]  /*2af0*/  HMMA.16816.F32 R40, R76, R28, R40 ;  /* 0x0000001c4c28723c */ /* 0x020ff00000001828 */
[----:B------:R-:W-:Y:S08]  /*2b00*/  HMMA.16816.F32 R8, R32, R84, R8 ;  /* 0x000000542008723c */ /* 0x000ff00000001808 */
[C---:B------:R-:W-:Y:S08]  /*2b10*/  HMMA.16816.F32 R64, R52.reuse, R60, RZ ;  /* 0x0000003c3440723c */ /* 0x040ff000000018ff */
[C---:B------:R-:W-:Y:S08]  /*2b20*/  HMMA.16816.F32 R60, R52.reuse, R62, RZ ;  /* 0x0000003e343c723c */ /* 0x040ff000000018ff */
[----:B--2---:R-:W-:Y:S08]  /*2b30*/  HMMA.16816.F32 R56, R52, R12, RZ ;  /* 0x0000000c3438723c */ /* 0x004ff000000018ff */
[----:B------:R-:W-:Y:S08]  /*2b40*/  HMMA.16816.F32 R20, R32, R86, R20 ;  /* 0x000000562014723c */ /* 0x000ff00000001814 */
[----:B------:R-:W-:Y:S01]  /*2b50*/  HMMA.16816.F32 R52, R52, R14, RZ ;  /* 0x0000000e3434723c */ /* 0x000fe200000018ff */
[----:B------:R-:W2:Y:S07]  /*2b60*/  LDSM.16.M88.4 R12, [R109+0x5000] ;  /* 0x005000006d0c783b */ /* 0x000eae0000000200 */
[----:B------:R-:W-:Y:S01]  /*2b70*/  HMMA.16816.F32 R36, R76, R30, R36 ;  /* 0x0000001e4c24723c */ /* 0x000fe20000001824 */
[----:B------:R-:W4:Y:S07]  /*2b80*/  LDSM.16.M88.4 R28, [R109+0x4400] ;  /* 0x004400006d1c783b */ /* 0x000f2e0000000200 */
[----:B-1----:R-:W-:Y:S08]  /*2b90*/  HMMA.16816.F32 R8, R24, R80, R8 ;  /* 0x000000501808723c */ /* 0x002ff00000001808 */
[----:B------:R-:W-:Y:S08]  /*2ba0*/  HMMA.16816.F32 R40, R48, R44, R40 ;  /* 0x0000002c3028723c */ /* 0x000ff00000001828 */
[----:B------:R-:W-:Y:S01]  /*2bb0*/  HMMA.16816.F32 R20, R24, R82, R20 ;  /* 0x000000521814723c */ /* 0x000fe20000001814 */
[----:B------:R-:W-:Y:S07]  /*2bc0*/  LDSM.16.M88.4 R80, [R112+0x4800] ;  /* 0x004800007050783b */ /* 0x000fee0000000200 */
[C---:B------:R-:W-:Y:S08]  /*2bd0*/  HMMA.16816.F32 R64, R76.reuse, R72, R64 ;  /* 0x000000484c40723c */ /* 0x040ff00000001840 */
[----:B------:R-:W-:Y:S01]  /*2be0*/  HMMA.16816.F32 R60, R76, R74, R60 ;  /* 0x0000004a4c3c723c */ /* 0x000fe2000000183c */
[----:B------:R-:W1:Y:S07]  /*2bf0*/  LDSM.16.M88.4 R72, [R112+0x5400] ;  /* 0x005400007048783b */ /* 0x000e6e0000000200 */
[----:B--2---:R-:W-:Y:S08]  /*2c00*/  HMMA.16816.F32 R8, R16, R12, R8 ;  /* 0x0000000c1008723c */ /* 0x004ff00000001808 */
[----:B----4-:R-:W-:Y:S08]  /*2c10*/  HMMA.16816.F32 R40, R32, R28, R40 ;  /* 0x0000001c2028723c */ /* 0x010ff00000001828 */
[----:B------:R-:W-:Y:S01]  /*2c20*/  HMMA.16816.F32 R20, R16, R14, R20 ;  /* 0x0000000e1014723c */ /* 0x000fe20000001814 */
[----:B------:R-:W2:Y:S07]  /*2c30*/  LDSM.16.M88.4 R12, [R112+0x4c00] ;  /* 0x004c0000700c783b */ /* 0x000eae0000000200 */
[----:B------:R-:W-:Y:S01]  /*2c40*/  HMMA.16816.F32 R56, R76, R68, R56 ;  /* 0x000000444c38723c */ /* 0x000fe20000001838 */
[----:B------:R-:W-:-:S02]  /*2c50*/  FMUL.FTZ R8, R8, c[0x0][0x2ec] ;  /* 0x0000bb0008087a20 */ /* 0x000fc40000410000 */
[----:B------:R-:W-:Y:S02]  /*2c60*/  FMUL.FTZ R9, R9, c[0x0][0x2ec] ;  /* 0x0000bb0009097a20 */ /* 0x000fe40000410000 */
[----:B------:R-:W-:Y:S02]  /*2c70*/  FMUL.FTZ R98, R11, c[0x0][0x2ec] ;  /* 0x0000bb000b627a20 */ /* 0x000fe40000410000 */
[----:B------:R-:W-:Y:S01]  /*2c80*/  IMAD.IADD R68, R2, 0x1, R119 ;  /* 0x0000000102447824 */ /* 0x000fe200078e0277 */
[----:B------:R-:W-:Y:S01]  /*2c90*/  HMMA.16816.F32 R52, R76, R70, R52 ;  /* 0x000000464c34723c */ /* 0x000fe20000001834 */
[----:B------:R-:W-:Y:S03]  /*2ca0*/  MUFU.TANH R70, R8 ;  /* 0x0000000800467308 */ /* 0x000fe60000002400 */
[C---:B------:R-:W-:Y:S02]  /*2cb0*/  IADD3 R87, R68.reuse, 0x8, RZ ;  /* 0x0000000844577810 */ /* 0x040fe40007ffe0ff */
[----:B------:R-:W-:-:S02]  /*2cc0*/  IADD3 R86, R68, 0x9, RZ ;  /* 0x0000000944567810 */ /* 0x000fc40007ffe0ff */
[----:B------:R-:W-:Y:S01]  /*2cd0*/  HMMA.16816.F32 R44, R48, R46, R36 ;  /* 0x0000002e302c723c */ /* 0x000fe20000001824 */
[----:B------:R4:W-:Y:S01]  /*2ce0*/  MUFU.TANH R76, R9 ;  /* 0x00000009004c7308 */ /* 0x0009e20000002400 */
[----:B------:R-:W5:Y:S01]  /*2cf0*/  LDSM.16.M88.4 R36, [R109+0x5400] ;  /* 0x005400006d24783b */ /* 0x000f620000000200 */
[----:B------:R-:W-:Y:S01]  /*2d00*/  FMUL.FTZ R20, R20, c[0x0][0x2ec] ;  /* 0x0000bb0014147a20 */ /* 0x000fe20000410000 */
[C---:B------:R-:W-:Y:S01]  /*2d10*/  IADD3 R79, R68.reuse, 0x11, RZ ;  /* 0x00000011444f7810 */ /* 0x040fe20007ffe0ff */
[----:B------:R-:W-:Y:S01]  /*2d20*/  FMUL.FTZ R21, R21, c[0x0][0x2ec] ;  /* 0x0000bb0015157a20 */ /* 0x000fe20000410000 */
[----:B------:R-:W-:Y:S01]  /*2d30*/  IADD3 R84, R68, 0x1, RZ ;  /* 0x0000000144547810 */ /* 0x000fe20007ffe0ff */
[----:B------:R-:W-:Y:S01]  /*2d40*/  FMUL.FTZ R22, R22, c[0x0][0x2ec] ;  /* 0x0000bb0016167a20 */ /* 0x000fe20000410000 */
[----:B-1----:R-:W-:Y:S01]  /*2d50*/  HMMA.16816.F32 R40, R24, R72, R40 ;  /* 0x000000481828723c */ /* 0x002fe20000001828 */
[----:B------:R-:W-:Y:S01]  /*2d60*/  I2F R85, R87 ;  /* 0x0000005700557306 */ /* 0x000fe20000201400 */
[----:B------:R-:W-:-:S02]  /*2d70*/  IADD3 R78, R68, 0x10, RZ ;  /* 0x00000010444e7810 */ /* 0x000fc40007ffe0ff */
[-C--:B------:R-:W-:Y:S02]  /*2d80*/  ISETP.GE.AND P5, PT, R87, R97.reuse, PT ;  /* 0x000000615700720c */ /* 0x080fe40003fa6270 */
[-C--:B------:R-:W-:Y:S01]  /*2d90*/  ISETP.GE.AND P4, PT, R86, R97.reuse, PT ;  /* 0x000000615600720c */ /* 0x080fe20003f86270 */
[----:B------:R-:W-:Y:S01]  /*2da0*/  FMUL.FTZ R72, R10, c[0x0][0x2ec] ;  /* 0x0000bb000a487a20 */ /* 0x000fe20000410000 */
[----:B------:R-:W-:Y:S01]  /*2db0*/  HMMA.16816.F32 R64, R48, R80, R64 ;  /* 0x000000503040723c */ /* 0x000fe20000001840 */
[----:B----4-:R-:W1:Y:S01]  /*2dc0*/  LDSM.16.M88.4 R8, [R109+0x4800] ;  /* 0x004800006d08783b */ /* 0x010e620000000200 */
[----:B------:R-:W-:Y:S01]  /*2dd0*/  I2F R73, R79 ;  /* 0x0000004f00497306 */ /* 0x000fe20000201400 */
[----:B------:R-:W-:-:S04]  /*2de0*/  ISETP.GE.AND P3, PT, R84, R97, PT ;  /* 0x000000615400720c */ /* 0x000fc80003f66270 */
[C---:B------:R-:W-:Y:S01]  /*2df0*/  IADD3 R80, R68.reuse, 0x18, RZ ;  /* 0x0000001844507810 */ /* 0x040fe20007ffe0ff */
[C---:B------:R-:W-:Y:S02]  /*2e00*/  HMMA.16816.F32 R60, R48.reuse, R82, R60 ;  /* 0x00000052303c723c */ /* 0x040fe4000000183c */
[----:B------:R-:W-:Y:S06]  /*2e10*/  MUFU.TANH R82, R20 ;  /* 0x0000001400527308 */ /* 0x000fec0000002400 */
[C---:B--2---:R-:W-:Y:S02]  /*2e20*/  HMMA.16816.F32 R56, R48.reuse, R12, R56 ;  /* 0x0000000c3038723c */ /* 0x044fe40000001838 */
[----:B------:R-:W-:Y:S06]  /*2e30*/  MUFU.TANH R83, R22 ;  /* 0x0000001600537308 */ /* 0x000fec0000002400 */
[----:B------:R-:W-:Y:S01]  /*2e40*/  HMMA.16816.F32 R52, R48, R14, R52 ;  /* 0x0000000e3034723c */ /* 0x000fe20000001834 */
[----:B------:R-:W2:Y:S01]  /*2e50*/  LDSM.16.M88.4 R12, [R109+0x4c00] ;  /* 0x004c00006d0c783b */ /* 0x000ea20000000200 */
[----:B------:R-:W-:Y:S05]  /*2e60*/  I2F R71, R86 ;  /* 0x0000005600477306 */ /* 0x000fea0000201400 */
[----:B------:R-:W-:Y:S01]  /*2e70*/  IADD3 R50, R68, 0x29, RZ ;  /* 0x0000002944327810 */ /* 0x000fe20007ffe0ff */
[----:B------:R-:W-:Y:S01]  /*2e80*/  HMMA.16816.F32 R44, R32, R30, R44 ;  /* 0x0000001e202c723c */ /* 0x000fe2000000182c */
[----:B------:R-:W4:Y:S01]  /*2e90*/  LDSM.16.M88.4 R28, [R112+0x5800] ;  /* 0x00580000701c783b */ /* 0x000f220000000200 */
[----:B------:R-:W-:Y:S06]  /*2ea0*/  I2F R69, R84 ;  /* 0x0000005400457306 */ /* 0x000fec0000201400 */
[----:B-----5:R-:W-:Y:S02]  /*2eb0*/  HMMA.16816.F32 R40, R16, R36, R40 ;  /* 0x000000241028723c */ /* 0x020fe40000001828 */
[----:B------:R-:W5:Y:S06]  /*2ec0*/  MUFU.TANH R36, R21 ;  /* 0x0000001500247308 */ /* 0x000f6c0000002400 */
[C---:B-1----:R-:W-:Y:S02]  /*2ed0*/  HMMA.16816.F32 R64, R32.reuse, R8, R64 ;  /* 0x000000082040723c */ /* 0x042fe40000001840 */
[----:B------:R-:W-:Y:S06]  /*2ee0*/  MUFU.TANH R98, R98 ;  /* 0x0000006200627308 */ /* 0x000fec0000002400 */
[----:B------:R-:W-:Y:S01]  /*2ef0*/  HMMA.16816.F32 R60, R32, R10, R60 ;  /* 0x0000000a203c723c */ /* 0x000fe2000000183c */
[----:B------:R-:W1:Y:S01]  /*2f00*/  LDSM.16.M88.4 R8, [R112+0x5c00] ;  /* 0x005c00007008783b */ /* 0x000e620000000200 */
[----:B------:R-:W-:Y:S01]  /*2f10*/  I2F R51, R50 ;  /* 0x0000003200337306 */ /* 0x000fe20000201400 */
[----:B-----5:R-:W-:-:S05]  /*2f20*/  FFMA.FTZ R36, R0, R71, R36 ;  /* 0x0000004700247223 */ /* 0x020fca0000010024 */
[----:B------:R-:W-:Y:S01]  /*2f30*/  HMMA.16816.F32 R44, R24, R74, R44 ;  /* 0x0000004a182c723c */ /* 0x000fe2000000182c */
[----:B------:R-:W-:Y:S01]  /*2f40*/  FMUL.FTZ R41, R41, c[0x0][0x2ec] ;  /* 0x0000bb0029297a20 */ /* 0x000fe20000410000 */
[----:B------:R-:W-:Y:S01]  /*2f50*/  I2F R77, R78 ;  /* 0x0000004e004d7306 */ /* 0x000fe20000201400 */
[----:B------:R-:W-:Y:S02]  /*2f60*/  FMUL.FTZ R40, R40, c[0x0][0x2ec] ;  /* 0x0000bb0028287a20 */ /* 0x000fe40000410000 */
[----:B------:R-:W-:Y:S02]  /*2f70*/  FMUL.FTZ R43, R43, c[0x0][0x2ec] ;  /* 0x0000bb002b2b7a20 */ /* 0x000fe40000410000 */
[----:B------:R-:W-:Y:S01]  /*2f80*/  FMUL.FTZ R75, R23, c[0x0][0x2ec] ;  /* 0x0000bb00174b7a20 */ /* 0x000fe20000410000 */
[----:B--2---:R-:W-:Y:S01]  /*2f90*/  HMMA.16816.F32 R52, R32, R14, R52 ;  /* 0x0000000e2034723c */ /* 0x004fe20000001834 */
[----:B------:R-:W2:Y:S01]  /*2fa0*/  LDSM.16.M88.4 R20, [R109+0x5800] ;  /* 0x005800006d14783b */ /* 0x000ea20000000200 */
[----:B------:R-:W5:Y:S01]  /*2fb0*/  MUFU.TANH R41, R41 ;  /* 0x0000002900297308 */ /* 0x000f620000002400 */
[----:B------:R-:W-:-:S05]  /*2fc0*/  IADD3 R74, R68, 0x19, RZ ;  /* 0x00000019444a7810 */ /* 0x000fca0007ffe0ff */
[----:B----4-:R-:W-:Y:S02]  /*2fd0*/  HMMA.16816.F32 R64, R24, R28, R64 ;  /* 0x0000001c1840723c */ /* 0x010fe40000001840 */
[----:B------:R-:W-:Y:S05]  /*2fe0*/  MUFU.TANH R48, R75 ;  /* 0x0000004b00307308 */ /* 0x000fea0000002400 */
[----:B------:R-:W-:Y:S01]  /*2ff0*/  IADD3 R28, R68, 0x21, RZ ;  /* 0x00000021441c7810 */ /* 0x000fe20007ffe0ff */
[----:B------:R-:W-:Y:S01]  /*3000*/  HMMA.16816.F32 R56, R32, R12, R56 ;  /* 0x0000000c2038723c */ /* 0x000fe20000001838 */
[----:B------:R-:W4:Y:S01]  /*3010*/  LDSM.16.M88.4 R12, [R109+0x5c00] ;  /* 0x005c00006d0c783b */ /* 0x000f220000000200 */
[----:B------:R-:W3:Y:S01]  /*3020*/  MUFU.TANH R40, R40 ;  /* 0x0000002800287308 */ /* 0x000ee20000002400 */
[----:B-----5:R-:W-:Y:S01]  /*3030*/  FFMA.FTZ R41, R0, R73, R41 ;  /* 0x0000004900297223 */ /* 0x020fe20000010029 */
[----:B------:R-:W-:-:S04]  /*3040*/  DEPBAR.LE SB0, 0x0 ;  /* 0x000080000000791a */ /* 0x000fc80000000000 */
[C---:B------:R-:W-:Y:S01]  /*3050*/  HMMA.16816.F32 R60, R24.reuse, R30, R60 ;  /* 0x0000001e183c723c */ /* 0x040fe2000000183c */
[----:B------:R-:W-:Y:S01]  /*3060*/  IADD3 R35, R68, 0x39, RZ ;  /* 0x0000003944237810 */ /* 0x000fe20007ffe0ff */
[----:B------:R-:W-:Y:S06]  /*3070*/  MUFU.TANH R43, R43 ;  /* 0x0000002b002b7308 */ /* 0x000fec0000002400 */
[----:B-1----:R-:W-:Y:S02]  /*3080*/  HMMA.16816.F32 R52, R24, R10, R52 ;  /* 0x0000000a1834723c */ /* 0x002fe40000001834 */
[----:B------:R-:W-:Y:S01]  /*3090*/  I2F R81, R80 ;  /* 0x0000005000517306 */ /* 0x000fe20000201400 */
[----:B---3--:R-:W-:-:S04]  /*30a0*/  FFMA.FTZ R40, R0, R77, R40 ;  /* 0x0000004d00287223 */ /* 0x008fc80000010028 */
[----:B------:R-:W-:Y:S01]  /*30b0*/  FFMA.FTZ R10, R0, R71, R48 ;  /* 0x00000047000a7223 */ /* 0x000fe20000010030 */
[----:B------:R-:W-:Y:S01]  /*30c0*/  HMMA.16816.F32 R44, R16, R38, R44 ;  /* 0x00000026102c723c */ /* 0x000fe2000000182c */
[----:B------:R-:W-:Y:S01]  /*30d0*/  FSEL R48, R36, -INF , !P4 ;  /* 0xff80000024307808 */ /* 0x000fe20006000000 */
[----:B------:R-:W-:Y:S01]  /*30e0*/  I2F R37, R74 ;  /* 0x0000004a00257306 */ /* 0x000fe20000201400 */
[----:B------:R-:W-:-:S04]  /*30f0*/  ISETP.GE.AND P4, PT, R80, R97, PT ;  /* 0x000000615000720c */ /* 0x000fc80003f86270 */
[----:B------:R-:W-:Y:S01]  /*3100*/  FMUL.FTZ R38, R42, c[0x0][0x2ec] ;  /* 0x0000bb002a267a20 */ /* 0x000fe20000410000 */
[C---:B--2---:R-:W-:Y:S01]  /*3110*/  HMMA.16816.F32 R64, R16.reuse, R20, R64 ;  /* 0x000000141040723c */ /* 0x044fe20000001840 */
[C---:B------:R-:W-:Y:S01]  /*3120*/  IADD3 R42, R68.reuse, 0x20, RZ ;  /* 0x00000020442a7810 */ /* 0x040fe20007ffe0ff */
[----:B------:R-:W-:Y:S05]  /*3130*/  I2F R29, R28 ;  /* 0x0000001c001d7306 */ /* 0x000fea0000201400 */
[C---:B------:R-:W-:Y:S01]  /*3140*/  IADD3 R20, R68.reuse, 0x30, RZ ;  /* 0x0000003044147810 */ /* 0x040fe20007ffe0ff */
[----:B------:R-:W-:Y:S02]  /*3150*/  HMMA.16816.F32 R60, R16, R22, R60 ;  /* 0x00000016103c723c */ /* 0x000fe4000000183c */
[----:B------:R-:W-:Y:S05]  /*3160*/  I2F R39, R42 ;  /* 0x0000002a00277306 */ /* 0x000fea0000201400 */
[----:B------:R-:W-:Y:S01]  /*3170*/  IADD3 R22, R68, 0x31, RZ ;  /* 0x0000003144167810 */ /* 0x000fe20007ffe0ff */
[----:B------:R-:W-:Y:S01]  /*3180*/  HMMA.16816.F32 R56, R24, R8, R56 ;  /* 0x000000081838723c */ /* 0x000fe20000001838 */
[----:B------:R-:W-:Y:S01]  /*3190*/  FMUL.FTZ R75, R44, c[0x0][0x2ec] ;  /* 0x0000bb002c4b7a20 */ /* 0x000fe20000410000 */
[----:B------:R-:W-:Y:S01]  /*31a0*/  IADD3 R44, R68, 0x28, RZ ;  /* 0x00000028442c7810 */ /* 0x000fe20007ffe0ff */
[----:B------:R-:W-:Y:S01]  /*31b0*/  FMUL.FTZ R32, R45, c[0x0][0x2ec] ;  /* 0x0000bb002d207a20 */ /* 0x000fe20000410000 */
[----:B------:R-:W-:Y:S01]  /*31c0*/  MUFU.TANH R38, R38 ;  /* 0x0000002600267308 */ /* 0x000fe20000002400 */
[----:B------:R-:W-:Y:S01]  /*31d0*/  FMUL.FTZ R33, R46, c[0x0][0x2ec] ;  /* 0x0000bb002e217a20 */ /* 0x000fe20000410000 */
[----:B------:R-:W-:Y:S01]  /*31e0*/  IADD3 R45, R68, 0x38, RZ ;  /* 0x00000038442d7810 */ /* 0x000fe20007ffe0ff */
[----:B------:R-:W-:Y:S01]  /*31f0*/  FMUL.FTZ R30, R47, c[0x0][0x2ec] ;  /* 0x0000bb002f1e7a20 */ /* 0x000fe20000410000 */
[----:B----4-:R-:W-:Y:S01]  /*3200*/  HMMA.16816.F32 R52, R16, R14, R52 ;  /* 0x0000000e1034723c */ /* 0x010fe20000001834 */
[----:B------:R-:W-:Y:S01]  /*3210*/  FMUL.FTZ R31, R65, c[0x0][0x2ec] ;  /* 0x0000bb00411f7a20 */ /* 0x000fe20000410000 */
[----:B------:R-:W-:Y:S01]  /*3220*/  IADD3 R8, R96, 0x8, RZ ;  /* 0x0000000860087810 */ /* 0x000fe20007ffe0ff */
[----:B------:R-:W-:Y:S01]  /*3230*/  FMUL.FTZ R34, R64, c[0x0][0x2ec] ;  /* 0x0000bb0040227a20 */ /* 0x000fe20000410000 */
[----:B------:R-:W-:Y:S01]  /*3240*/  I2F R49, R44 ;  /* 0x0000002c00317306 */ /* 0x000fe20000201400 */
[----:B------:R-:W-:Y:S01]  /*3250*/  FMUL.FTZ R47, R66, c[0x0][0x2ec] ;  /* 0x0000bb00422f7a20 */ /* 0x000fe20000410000 */
[----:B------:R-:W-:Y:S01]  /*3260*/  IMNMX R96, R8, R7, PT ;  /* 0x0000000708607217 */ /* 0x000fe20003800200 */
[----:B------:R-:W-:-:S02]  /*3270*/  FMUL.FTZ R64, R67, c[0x0][0x2ec] ;  /* 0x0000bb0043407a20 */ /* 0x000fc40000410000 */
[----:B------:R-:W-:Y:S01]  /*3280*/  FMUL.FTZ R65, R60, c[0x0][0x2ec] ;  /* 0x0000bb003c417a20 */ /* 0x000fe20000410000 */
[-C--:B------:R-:W-:Y:S01]  /*3290*/  ISETP.GE.AND P0, PT, R84, R96.reuse, PT ;  /* 0x000000605400720c */ /* 0x080fe20003f06270 */
[----:B------:R-:W-:Y:S01]  /*32a0*/  FMUL.FTZ R61, R61, c[0x0][0x2ec] ;  /* 0x0000bb003d3d7a20 */ /* 0x000fe20000410000 */
[----:B------:R-:W1:Y:S01]  /*32b0*/  MUFU.TANH R34, R34 ;  /* 0x0000002200227308 */ /* 0x000e620000002400 */
[----:B------:R-:W-:Y:S01]  /*32c0*/  FFMA.FTZ R60, R0, R85, R82 ;  /* 0x00000055003c7223 */ /* 0x000fe20000010052 */
[-C--:B------:R-:W-:Y:S01]  /*32d0*/  ISETP.GE.AND P1, PT, R87, R96.reuse, PT ;  /* 0x000000605700720c */ /* 0x080fe20003f26270 */
[----:B------:R-:W-:Y:S01]  /*32e0*/  FMUL.FTZ R25, R62, c[0x0][0x2ec] ;  /* 0x0000bb003e197a20 */ /* 0x000fe20000410000 */
[----:B------:R-:W-:Y:S01]  /*32f0*/  HMMA.16816.F32 R56, R16, R12, R56 ;  /* 0x0000000c1038723c */ /* 0x000fe20000001838 */
[----:B------:R-:W-:Y:S01]  /*3300*/  FMUL.FTZ R26, R63, c[0x0][0x2ec] ;  /* 0x0000bb003f1a7a20 */ /* 0x000fe20000410000 */
[----:B------:R-:W-:Y:S01]  /*3310*/  FSEL R60, R60, -INF , !P5 ;  /* 0xff8000003c3c7808 */ /* 0x000fe20006800000 */
[C---:B------:R-:W-:Y:S01]  /*3320*/  FFMA.FTZ R46, R0.reuse, R69, R76 ;  /* 0x00000045002e7223 */ /* 0x040fe2000001004c */
[----:B------:R-:W2:Y:S01]  /*3330*/  MUFU.TANH R13, R65 ;  /* 0x00000041000d7308 */ /* 0x000ea20000002400 */
[----:B------:R-:W-:Y:S01]  /*3340*/  ISETP.GE.AND P5, PT, R79, R97, PT ;  /* 0x000000614f00720c */ /* 0x000fe20003fa6270 */
[----:B------:R-:W-:Y:S01]  /*3350*/  FFMA.FTZ R8, R0, R69, R98 ;  /* 0x0000004500087223 */ /* 0x000fe20000010062 */
[-C--:B------:R-:W-:Y:S01]  /*3360*/  ISETP.GE.AND P2, PT, R86, R96.reuse, PT ;  /* 0x000000605600720c */ /* 0x080fe20003f46270 */
[----:B------:R-:W-:Y:S01]  /*3370*/  FMUL.FTZ R52, R52, c[0x0][0x2ec] ;  /* 0x0000bb0034347a20 */ /* 0x000fe20000410000 */
[----:B------:R-:W-:Y:S01]  /*3380*/  FSEL R62, R41, -INF , !P5 ;  /* 0xff800000293e7808 */ /* 0x000fe20006800000 */
[----:B------:R-:W-:Y:S01]  /*3390*/  FMUL.FTZ R54, R54, c[0x0][0x2ec] ;  /* 0x0000bb0036367a20 */ /* 0x000fe20000410000 */
[----:B------:R-:W-:Y:S01]  /*33a0*/  ISETP.GE.AND P5, PT, R42, R97, PT ;  /* 0x000000612a00720c */ /* 0x000fe20003fa6270 */
[----:B------:R-:W3:Y:S01]  /*33b0*/  MUFU.TANH R11, R61 ;  /* 0x0000003d000b7308 */ /* 0x000ee20000002400 */
[----:B-1----:R-:W-:Y:S01]  /*33c0*/  FFMA.FTZ R34, R0, R39, R34 ;  /* 0x0000002700227223 */ /* 0x002fe20000010022 */
[----:B------:R-:W-:Y:S01]  /*33d0*/  FSEL R46, R46, -INF , !P3 ;  /* 0xff8000002e2e7808 */ /* 0x000fe20005800000 */
[----:B------:R-:W-:Y:S01]  /*33e0*/  FFMA.FTZ R12, R0, R85, R83 ;  /* 0x00000055000c7223 */ /* 0x000fe20000010053 */
[----:B------:R-:W-:Y:S01]  /*33f0*/  FSEL R8, R8, -INF , !P0 ;  /* 0xff80000008087808 */ /* 0x000fe20004000000 */
[----:B------:R-:W-:Y:S01]  /*3400*/  FMUL.FTZ R55, R55, c[0x0][0x2ec] ;  /* 0x0000bb0037377a20 */ /* 0x000fe20000410000 */
[----:B------:R-:W-:Y:S01]  /*3410*/  FSEL R134, R34, -INF , !P5 ;  /* 0xff80000022867808 */ /* 0x000fe20006800000 */
[C---:B------:R-:W-:Y:S01]  /*3420*/  FFMA.FTZ R36, R0.reuse, R77, R38 ;  /* 0x0000004d00247223 */ /* 0x040fe20000010026 */
[----:B------:R-:W-:Y:S01]  /*3430*/  I2F R7, R45 ;  /* 0x0000002d00077306 */ /* 0x000fe20000201400 */
[----:B--2---:R-:W-:Y:S01]  /*3440*/  FFMA.FTZ R132, R0, R49, R13 ;  /* 0x0000003100847223 */ /* 0x004fe2000001000d */
[-C--:B------:R-:W-:Y:S01]  /*3450*/  ISETP.GE.AND P5, PT, R50, R97.reuse, PT ;  /* 0x000000613200720c */ /* 0x080fe20003fa6270 */
[----:B------:R-:W-:Y:S01]  /*3460*/  FMUL.FTZ R53, R53, c[0x0][0x2ec] ;  /* 0x0000bb0035357a20 */ /* 0x000fe20000410000 */
[----:B------:R-:W-:Y:S01]  /*3470*/  ISETP.GE.AND P3, PT, R78, R97, PT ;  /* 0x000000614e00720c */ /* 0x000fe20003f66270 */
[----:B------:R-:W-:Y:S01]  /*3480*/  FMUL.FTZ R56, R56, c[0x0][0x2ec] ;  /* 0x0000bb0038387a20 */ /* 0x000fe20000410000 */
[-C--:B------:R-:W-:Y:S01]  /*3490*/  ISETP.GE.AND P0, PT, R78, R96.reuse, PT ;  /* 0x000000604e00720c */ /* 0x080fe20003f06270 */
[----:B------:R-:W-:Y:S01]  /*34a0*/  FMUL.FTZ R15, R57, c[0x0][0x2ec] ;  /* 0x0000bb00390f7a20 */ /* 0x000fe20000410000 */
[----:B------:R-:W1:Y:S01]  /*34b0*/  MUFU.TANH R13, R52 ;  /* 0x00000034000d7308 */ /* 0x000e620000002400 */
[----:B------:R-:W-:Y:S01]  /*34c0*/  FMUL.FTZ R17, R58, c[0x0][0x2ec] ;  /* 0x0000bb003a117a20 */ /* 0x000fe20000410000 */
[----:B------:R-:W-:Y:S01]  /*34d0*/  FSEL R12, R12, -INF , !P1 ;  /* 0xff8000000c0c7808 */ /* 0x000fe20004800000 */
[----:B------:R-:W-:Y:S01]  /*34e0*/  FMUL.FTZ R19, R59, c[0x0][0x2ec] ;  /* 0x0000bb003b137a20 */ /* 0x000fe20000410000 */
[----:B------:R-:W-:Y:S01]  /*34f0*/  ISETP.GE.AND P1, PT, R79, R96, PT ;  /* 0x000000604f00720c */ /* 0x000fe20003f26270 */
[----:B---3--:R-:W-:Y:S01]  /*3500*/  FFMA.FTZ R84, R0, R51, R11 ;  /* 0x0000003300547223 */ /* 0x008fe2000001000b */
[----:B------:R-:W-:Y:S01]  /*3510*/  FSEL R10, R10, -INF , !P2 ;  /* 0xff8000000a0a7808 */ /* 0x000fe20005000000 */
[----:B------:R-:W-:Y:S01]  /*3520*/  FFMA.FTZ R24, R0, R73, R43 ;  /* 0x0000004900187223 */ /* 0x000fe2000001002b */
[----:B------:R-:W2:Y:S01]  /*3530*/  MUFU.TANH R75, R75 ;  /* 0x0000004b004b7308 */ /* 0x000ea20000002400 */
[----:B------:R-:W-:-:S02]  /*3540*/  FSEL R40, R40, -INF , !P3 ;  /* 0xff80000028287808 */ /* 0x000fc40005800000 */
[----:B------:R-:W-:Y:S02]  /*3550*/  FSEL R84, R84, -INF , !P5 ;  /* 0xff80000054547808 */ /* 0x000fe40006800000 */
[----:B------:R-:W-:Y:S02]  /*3560*/  FSEL R36, R36, -INF , !P0 ;  /* 0xff80000024247808 */ /* 0x000fe40004000000 */
[----:B------:R-:W-:Y:S01]  /*3570*/  ISETP.GE.AND P5, PT, R45, R97, PT ;  /* 0x000000612d00720c */ /* 0x000fe20003fa6270 */
[----:B------:R-:W3:Y:S01]  /*3580*/  MUFU.TANH R32, R32 ;  /* 0x0000002000207308 */ /* 0x000ee20000002400 */
[----:B-1----:R-:W-:Y:S01]  /*3590*/  FFMA.FTZ R13, R0, R7, R13 ;  /* 0x00000007000d7223 */ /* 0x002fe2000001000d */
[-C--:B------:R-:W-:Y:S02]  /*35a0*/  ISETP.GE.AND P2, PT, R80, R96.reuse, PT ;  /* 0x000000605000720c */ /* 0x080fe40003f46270 */
[C---:B------:R-:W-:Y:S02]  /*35b0*/  ISETP.GE.AND P3, PT, R74.reuse, R97, PT ;  /* 0x000000614a00720c */ /* 0x040fe40003f66270 */
[----:B------:R-:W-:-:S02]  /*35c0*/  ISETP.GE.AND P0, PT, R74, R96, PT ;  /* 0x000000604a00720c */ /* 0x000fc40003f06270 */
[----:B------:R-:W1:Y:S01]  /*35d0*/  MUFU.TANH R33, R33 ;  /* 0x0000002100217308 */ /* 0x000e620000002400 */
[----:B--2---:R-:W-:Y:S01]  /*35e0*/  FFMA.FTZ R75, R0, R81, R75 ;  /* 0x00000051004b7223 */ /* 0x004fe2000001004b */
[----:B------:R-:W-:Y:S02]  /*35f0*/  FSEL R24, R24, -INF , !P1 ;  /* 0xff80000018187808 */ /* 0x000fe40004800000 */
[----:B------:R-:W-:Y:S02]  /*3600*/  ISETP.GE.AND P1, PT, R42, R96, PT ;  /* 0x000000602a00720c */ /* 0x000fe40003f26270 */
[----:B------:R-:W-:Y:S02]  /*3610*/  FSEL R103, R13, -INF , !P5 ;  /* 0xff8000000d677808 */ /* 0x000fe40006800000 */
[----:B------:R-:W2:Y:S01]  /*3620*/  MUFU.TANH R30, R30 ;  /* 0x0000001e001e7308 */ /* 0x000ea20000002400 */
[----:B---3--:R-:W-:Y:S01]  /*3630*/  FFMA.FTZ R18, R0, R37, R32 ;  /* 0x0000002500127223 */ /* 0x008fe20000010020 */
[----:B------:R-:W-:-:S02]  /*3640*/  FSEL R16, R75, -INF , !P4 ;  /* 0xff8000004b107808 */ /* 0x000fc40006000000 */
[----:B------:R-:W-:Y:S02]  /*3650*/  ISETP.GE.AND P5, PT, R92, 0x2, PT ;  /* 0x000000025c00780c */ /* 0x000fe40003fa6270 */
[----:B------:R-:W-:Y:S02]  /*3660*/  FSEL R18, R18, -INF , !P3 ;  /* 0xff80000012127808 */ /* 0x000fe40005800000 */
[----:B------:R-:W3:Y:S01]  /*3670*/  MUFU.TANH R47, R47 ;  /* 0x0000002f002f7308 */ /* 0x000ee20000002400 */
[----:B-1----:R-:W-:Y:S01]  /*3680*/  FFMA.FTZ R33, R0, R81, R33 ;  /* 0x0000005100217223 */ /* 0x002fe20000010021 */
[-C--:B------:R-:W-:Y:S02]  /*3690*/  ISETP.GE.AND P4, PT, R28, R97.reuse, PT ;  /* 0x000000611c00720c */ /* 0x080fe40003f86270 */
[----:B------:R-:W-:Y:S02]  /*36a0*/  ISETP.GE.AND P3, PT, R44, R97, PT ;  /* 0x000000612c00720c */ /* 0x000fe40003f66270 */
[----:B------:R-:W-:-:S02]  /*36b0*/  FSEL R38, R33, -INF , !P2 ;  /* 0xff80000021267808 */ /* 0x000fc40005000000 */
[----:B------:R-:W1:Y:S01]  /*36c0*/  MUFU.TANH R31, R31 ;  /* 0x0000001f001f7308 */ /* 0x000e620000002400 */
[----:B--2---:R-:W-:Y:S01]  /*36d0*/  FFMA.FTZ R14, R0, R37, R30 ;  /* 0x00000025000e7223 */ /* 0x004fe2000001001e */
[-C--:B------:R-:W-:Y:S02]  /*36e0*/  ISETP.GE.AND P2, PT, R28, R96.reuse, PT ;  /* 0x000000601c00720c */ /* 0x080fe40003f46270 */
[----:B------:R-:W-:Y:S02]  /*36f0*/  FSEL R132, R132, -INF , !P3 ;  /* 0xff80000084847808 */ /* 0x000fe40005800000 */
[----:B------:R-:W-:Y:S02]  /*3700*/  FSEL R14, R14, -INF , !P0 ;  /* 0xff8000000e0e7808 */ /* 0x000fe40004000000 */
[----:B------:R-:W2:Y:S01]  /*3710*/  MUFU.TANH R64, R64 ;  /* 0x0000004000407308 */ /* 0x000ea20000002400 */
[----:B---3--:R-:W-:Y:S01]  /*3720*/  FFMA.FTZ R47, R0, R39, R47 ;  /* 0x00000027002f7223 */ /* 0x008fe2000001002f */
[----:B------:R-:W-:-:S02]  /*3730*/  ISETP.GE.AND P0, PT, R44, R96, PT ;  /* 0x000000602c00720c */ /* 0x000fc40003f06270 */
[----:B------:R-:W-:Y:S02]  /*3740*/  ISETP.GE.AND P3, PT, R22, R97, PT ;  /* 0x000000611600720c */ /* 0x000fe40003f66270 */
[----:B------:R-:W-:Y:S02]  /*3750*/  FSEL R130, R47, -INF , !P1 ;  /* 0xff8000002f827808 */ /* 0x000fe40004800000 */
[----:B------:R-:W3:Y:S01]  /*3760*/  MUFU.TANH R25, R25 ;  /* 0x0000001900197308 */ /* 0x000ee20000002400 */
[----:B-1----:R-:W-:Y:S01]  /*3770*/  FFMA.FTZ R31, R0, R29, R31 ;  /* 0x0000001d001f7223 */ /* 0x002fe2000001001f */
[----:B------:R-:W-:-:S04]  /*3780*/  ISETP.GE.AND P1, PT, R50, R96, PT ;  /* 0x000000603200720c */ /* 0x000fc80003f26270 */
[----:B------:R-:W-:Y:S02]  /*3790*/  FSEL R86, R31, -INF , !P4 ;  /* 0xff8000001f567808 */ /* 0x000fe40006000000 */
[----:B------:R-:W1:Y:S01]  /*37a0*/  MUFU.TANH R26, R26 ;  /* 0x0000001a001a7308 */ /* 0x000e620000002400 */
[----:B--2---:R-:W-:Y:S01]  /*37b0*/  FFMA.FTZ R34, R0, R29, R64 ;  /* 0x0000001d00227223 */ /* 0x004fe20000010040 */
[----:B------:R-:W-:-:S04]  /*37c0*/  ISETP.GE.AND P4, PT, R20, R97, PT ;  /* 0x000000611400720c */ /* 0x000fc80003f86270 */
[----:B------:R-:W-:Y:S02]  /*37d0*/  FSEL R34, R34, -INF , !P2 ;  /* 0xff80000022227808 */ /* 0x000fe40005000000 */
[----:B------:R-:W-:Y:S01]  /*37e0*/  I2F R21, R20 ;  /* 0x0000001400157306 */ /* 0x000fe20000201400 */
[----:B---3--:R-:W-:Y:S01]  /*37f0*/  FFMA.FTZ R25, R0, R49, R25 ;  /* 0x0000003100197223 */ /* 0x008fe20000010019 */
[----:B------:R-:W-:-:S04]  /*3800*/  ISETP.GE.AND P2, PT, R20, R96, PT ;  /* 0x000000601400720c */ /* 0x000fc80003f46270 */
[----:B------:R-:W-:Y:S02]  /*3810*/  FSEL R102, R25, -INF , !P0 ;  /* 0xff80000019667808 */ /* 0x000fe40004000000 */
[----:B------:R-:W-:Y:S01]  /*3820*/  I2F R23, R22 ;  /* 0x0000001600177306 */ /* 0x000fe20000201400 */
[----:B-1----:R-:W-:Y:S01]  /*3830*/  FFMA.FTZ R26, R0, R51, R26 ;  /* 0x00000033001a7223 */ /* 0x002fe2000001001a */
        /* <DEDUP_REMOVED lines=20> */
[----:B------:R-:W1:Y:S01]  /*3980*/  MUFU.TANH R72, R72 ;  /* 0x0000004800487308 */ /* 0x000e620000002400 */
[----:B--2---:R-:W-:Y:S01]  /*3990*/  FFMA.FTZ R26, R0, R7, R54 ;  /* 0x00000007001a7223 */ /* 0x004fe20000010036 */
[----:B------:R-:W-:Y:S01]  /*39a0*/  BAR.SYNC.DEFER_BLOCKING 0x0 ;  /* 0x0000000000007b1d */ /* 0x000fe20000010000 */
[----:B------:R-:W-:-:S03]  /*39b0*/  ISETP.GE.AND P0, PT, R35, R96, PT ;  /* 0x000000602300720c */ /* 0x000fc60003f06270 */
[----:B------:R-:W-:Y:S02]  /*39c0*/  FSEL R26, R26, -INF , !P1 ;  /* 0xff8000001a1a7808 */ /* 0x000fe40004800000 */
[----:B------:R-:W-:Y:S01]  /*39d0*/  I2F R9, R35 ;  /* 0x0000002300097306 */ /* 0x000fe20000201400 */
[----:B---3--:R-:W-:-:S07]  /*39e0*/  FFMA.FTZ R70, R0, R3, R70 ;  /* 0x0000000300467223 */ /* 0x008fce0000010046 */
[----:B------:R-:W2:Y:S01]  /*39f0*/  MUFU.TANH R11, R53 ;  /* 0x00000035000b7308 */ /* 0x000ea20000002400 */
[----:B-1----:R-:W-:-:S05]  /*3a00*/  FFMA.FTZ R7, R0, R3, R72 ;  /* 0x0000000300077223 */ /* 0x002fca0000010048 */
[----:B------:R-:W-:Y:S02]  /*3a10*/  FSEL R7, R7, -INF , !P2 ;  /* 0xff80000007077808 */ /* 0x000fe40005000000 */
[----:B------:R-:W1:Y:S01]  /*3a20*/  MUFU.TANH R55, R55 ;  /* 0x0000003700377308 */ /* 0x000e620000002400 */
[----:B--2---:R-:W-:Y:S01]  /*3a30*/  FFMA.FTZ R101, R0, R9, R11 ;  /* 0x0000000900657223 */ /* 0x004fe2000001000b */
[----:B------:R-:W-:-:S04]  /*3a40*/  FSEL R11, R70, -INF , !P4 ;  /* 0xff800000460b7808 */ /* 0x000fc80006000000 */
[----:B------:R-:W-:Y:S01]  /*3a50*/  FSEL R101, R101, -INF , !P3 ;  /* 0xff80000065657808 */ /* 0x000fe20005800000 */
[----:B-1----:R-:W-:-:S05]  /*3a60*/  FFMA.FTZ R25, R0, R9, R55 ;  /* 0x0000000900197223 */ /* 0x002fca0000010037 */
        /* <DEDUP_REMOVED lines=60> */
.L_x_4962:
[----:B------:R-:W-:-:S04]  /*3e30*/  LEA R2, -R6, RZ, 0x6 ;  /* 0x000000ff06027211 */ /* 0x000fc800078e31ff */
[----:B------:R-:W-:Y:S02]  /*3e40*/  SHF.R.S32.HI R6, RZ, 0x1f, R2 ;  /* 0x0000001fff067819 */ /* 0x000fe40000011402 */
.L_x_4963:
        /* <DEDUP_REMOVED lines=59> */
.L_x_4965:
[----:B------:R-:W-:Y:S05]  /*4200*/  BSYNC B0 ;  /* 0x0000000000007941 */ /* 0x000fea0003800000 */
.L_x_4964:
[----:B------:R-:W0:Y:S01]  /*4210*/  LDGDEPBAR ;  /* 0x00000000000079af */ /* 0x000e220000000000 */
[----:B------:R-:W-:Y:S02]  /*4220*/  MOV R94, R20 ;  /* 0x00000014005e7202 */ /* 0x000fe40000000f00 */
[----:B------:R-:W-:Y:S02]  /*4230*/  MOV R95, R9 ;  /* 0x00000009005f7202 */ /* 0x000fe40000000f00 */
.L_x_4961:
        /* <DEDUP_REMOVED lines=23> */
[----:B------:R-:W-:Y:S02]  /*43b0*/  SHF.L.U32 R110, R5, 0x1, RZ ;  /* 0x00000001056e7819 */ /* 0x000fe400000006ff */
[----:B------:R-:W-:Y:S02]  /*43c0*/  FMNMX.FTZ R2, R100, R9, !PT ;  /* 0x0000000964027209 */ /* 0x000fe40007810000 */
[----:B------:R-:W-:Y:S01]  /*43d0*/  LEA R108, R4, R110, 0x1 ;  /* 0x0000006e046c7211 */ /* 0x000fe200078e08ff */
[----:B------:R-:W-:Y:S01]  /*43e0*/  LDSM.16.MT88.4 R76, [R110+0x6000] ;  /* 0x006000006e4c783b */ /* 0x000fe20000004200 */
[----:B------:R-:W-:-:S03]  /*43f0*/  FMNMX.FTZ R2, R103, R2, !PT ;  /* 0x0000000267027209 */ /* 0x000fc60007810000 */
[----:B------:R-:W-:Y:S01]  /*4400*/  LDSM.16.MT88.4 R68, [R108+0x6000] ;  /* 0x006000006c44783b */ /* 0x000fe20000004200 */
[----:B------:R-:W-:Y:S02]  /*4410*/  FMNMX.FTZ R13, R101, R2, !PT ;  /* 0x00000002650d7209 */ /* 0x000fe40007810000 */
[----:B------:R-:W-:Y:S01]  /*4420*/  FMNMX.FTZ R2, R28, R3, !PT ;  /* 0x000000031c027209 */ /* 0x000fe20007810000 */
[----:B------:R-:W-:Y:S03]  /*4430*/  LDSM.16.MT88.4 R52, [R108+0x7000] ;  /* 0x007000006c34783b */ /* 0x000fe60000004200 */
[----:B------:R-:W-:Y:S01]  /*4440*/  FMNMX.FTZ R9, R27, R2, !PT ;  /* 0x000000021b097209 */ /* 0x000fe20007810000 */
[----:B------:R-:W2:Y:S03]  /*4450*/  SHFL.BFLY PT, R20, R13, 0x2, 0x1f ;  /* 0x0c401f000d147f89 */ /* 0x000ea600000e0000 */
[----:B------:R-:W-:-:S04]  /*4460*/  FMNMX.FTZ R6, R26, R9, !PT ;  /* 0x000000091a067209 */ /* 0x000fc80007810000 */
[----:B------:R-:W-:-:S05]  /*4470*/  FMNMX.FTZ R6, R25, R6, !PT ;  /* 0x0000000619067209 */ /* 0x000fca0007810000 */
[----:B------:R-:W3:Y:S01]  /*4480*/  SHFL.BFLY PT, R9, R6, 0x2, 0x1f ;  /* 0x0c401f0006097f89 */ /* 0x000ee200000e0000 */
[----:B--2---:R-:W-:-:S05]  /*4490*/  FMNMX.FTZ R20, R13, R20, !PT ;  /* 0x000000140d147209 */ /* 0x004fca0007810000 */
[----:B------:R-:W2:Y:S01]  /*44a0*/  SHFL.BFLY PT, R3, R20, 0x1, 0x1f ;  /* 0x0c201f0014037f89 */ /* 0x000ea200000e0000 */
[----:B---3--:R-:W-:-:S05]  /*44b0*/  FMNMX.FTZ R9, R6, R9, !PT ;  /* 0x0000000906097209 */ /* 0x008fca0007810000 */
[----:B------:R-:W3:Y:S01]  /*44c0*/  SHFL.BFLY PT, R2, R9, 0x1, 0x1f ;  /* 0x0c201f0009027f89 */ /* 0x000ee200000e0000 */
[----:B--2---:R-:W-:-:S04]  /*44d0*/  FMNMX.FTZ R3, R20, R3, !PT ;  /* 0x0000000314037209 */ /* 0x004fc80007810000 */
[C---:B------:R-:W-:Y:S01]  /*44e0*/  FSETP.NEU.FTZ.AND P0, PT, R3.reuse, -INF , PT ;  /* 0xff8000000300780b */ /* 0x040fe20003f1d000 */
[----:B------:R-:W-:-:S05]  /*44f0*/  FMUL.FTZ R105, R3, c[0x0][0x23c] ;  /* 0x00008f0003697a20 */ /* 0x000fca0000410000 */
[----:B------:R-:W-:Y:S02]  /*4500*/  FSEL R105, R105, RZ, P0 ;  /* 0x000000ff69697208 */ /* 0x000fe40000000000 */
[----:B---3--:R-:W-:-:S03]  /*4510*/  FMNMX.FTZ R2, R9, R2, !PT ;  /* 0x0000000209027209 */ /* 0x008fc60007810000 */
        /* <DEDUP_REMOVED lines=8> */
[----:B-1----:R-:W-:-:S02]  /*45a0*/  FFMA.FTZ R31, R40, c[0x0][0x23c], -R105 ;  /* 0x00008f00281f7a23 */ /* 0x002fc40000010869 */
[--C-:B------:R-:W-:Y:S01]  /*45b0*/  FFMA.FTZ R35, R7, c[0x0][0x23c], -R29.reuse ;  /* 0x00008f0007237a23 */ /* 0x100fe2000001081d */
[----:B------:R-:W1:Y:S01]  /*45c0*/  LDSM.16.MT88.4 R40, [R110+0x8000] ;  /* 0x008000006e28783b */ /* 0x000e620000004200 */
[--C-:B------:R-:W-:Y:S02]  /*45d0*/  FFMA.FTZ R136, R8, c[0x0][0x23c], -R29.reuse ;  /* 0x00008f0008887a23 */ /* 0x100fe4000001081d */
[--C-:B------:R-:W-:Y:S01]  /*45e0*/  FFMA.FTZ R107, R12, c[0x0][0x23c], -R29.reuse ;  /* 0x00008f000c6b7a23 */ /* 0x100fe2000001081d */
[----:B------:R-:W2:Y:S01]  /*45f0*/  MUFU.EX2 R87, R87 ;  /* 0x0000005700577308 */ /* 0x000ea20000000800 */
[----:B------:R-:W-:Y:S02]  /*4600*/  FFMA.FTZ R106, R10, c[0x0][0x23c], -R29 ;  /* 0x00008f000a6a7a23 */ /* 0x000fe4000001081d */
[----:B------:R-:W-:Y:S01]  /*4610*/  LDSM.16.MT88.4 R8, [R108+0x6400] ;  /* 0x006400006c08783b */ /* 0x000fe20000004200 */
[--C-:B------:R-:W-:Y:S02]  /*4620*/  FFMA.FTZ R30, R62, c[0x0][0x23c], -R105.reuse ;  /* 0x00008f003e1e7a23 */ /* 0x100fe40000010869 */
[--C-:B------:R-:W-:Y:S01]  /*4630*/  FFMA.FTZ R22, R16, c[0x0][0x23c], -R105.reuse ;  /* 0x00008f0010167a23 */ /* 0x100fe20000010869 */
[----:B------:R-:W3:Y:S01]  /*4640*/  LDSM.16.MT88.4 R60, [R110+0x7000] ;  /* 0x007000006e3c783b */ /* 0x000ee20000004200 */
[----:B------:R-:W-:Y:S01]  /*4650*/  MUFU.EX2 R131, R131 ;  /* 0x0000008300837308 */ /* 0x000fe20000000800 */
[----:B------:R-:W-:-:S02]  /*4660*/  FFMA.FTZ R21, R18, c[0x0][0x23c], -R105 ;  /* 0x00008f0012157a23 */ /* 0x000fc40000010869 */
[--C-:B------:R-:W-:Y:S01]  /*4670*/  FFMA.FTZ R33, R36, c[0x0][0x23c], -R29.reuse ;  /* 0x00008f0024217a23 */ /* 0x100fe2000001081d */
[----:B------:R-:W4:Y:S01]  /*4680*/  LDSM.16.MT88.4 R16, [R110+0x6400] ;  /* 0x006400006e10783b */ /* 0x000f220000004200 */
[--C-:B------:R-:W-:Y:S02]  /*4690*/  FFMA.FTZ R24, R24, c[0x0][0x23c], -R29.reuse ;  /* 0x00008f0018187a23 */ /* 0x100fe4000001081d */
[--C-:B------:R-:W-:Y:S01]  /*46a0*/  FFMA.FTZ R23, R38, c[0x0][0x23c], -R29.reuse ;  /* 0x00008f0026177a23 */ /* 0x100fe2000001081d */
[----:B------:R-:W5:Y:S01]  /*46b0*/  MUFU.EX2 R104, R104 ;  /* 0x0000006800687308 */ /* 0x000f620000000800 */
[----:B--2---:R-:W-:Y:S01]  /*46c0*/  F2FP.PACK_AB R48, R87, R140 ;  /* 0x0000008c5730723e */ /* 0x004fe200000000ff */
[----:B------:R-:W-:Y:S02]  /*46d0*/  FFMA.FTZ R20, R14, c[0x0][0x23c], -R29 ;  /* 0x00008f000e147a23 */ /* 0x000fe4000001081d */
[----:B------:R-:W2:Y:S01]  /*46e0*/  LDSM.16.MT88.4 R12, [R110+0x7400] ;  /* 0x007400006e0c783b */ /* 0x000ea20000004200 */
[----:B------:R-:W-:-:S02]  /*46f0*/  FFMA.FTZ R99, R134, c[0x0][0x23c], -R105 ;  /* 0x00008f0086637a23 */ /* 0x000fc40000010869 */
[--C-:B------:R-:W-:Y:S01]  /*4700*/  FFMA.FTZ R86, R86, c[0x0][0x23c], -R105.reuse ;  /* 0x00008f0056567a23 */ /* 0x100fe20000010869 */
[----:B------:R-:W-:Y:S01]  /*4710*/  MUFU.EX2 R35, R35 ;  /* 0x0000002300237308 */ /* 0x000fe20000000800 */
[--C-:B------:R-:W-:Y:S01]  /*4720*/  FFMA.FTZ R85, R132, c[0x0][0x23c], -R105.reuse ;  /* 0x00008f0084557a23 */ /* 0x100fe20000010869 */
[----:B------:R-:W-:Y:S01]  /*4730*/  LEA R132, P0, R94, c[0x0][0x168], 0x1 ;  /* 0x00005a005e847a11 */ /* 0x000fe200078008ff */
[----:B------:R-:W-:Y:S02]  /*4740*/  FFMA.FTZ R84, R84, c[0x0][0x23c], -R105 ;  /* 0x00008f0054547a23 */ /* 0x000fe40000010869 */
[----:B------:R-:W-:Y:S01]  /*4750*/  FFMA.FTZ R34, R34, c[0x0][0x23c], -R29 ;  /* 0x00008f0022227a23 */ /* 0x000fe2000001081d */
[----:B------:R-:W-:Y:S01]  /*4760*/  LEA.HI.X R133, R94, c[0x0][0x16c], R95, 0x1, P0 ;  /* 0x00005b005e857a11 */ /* 0x000fe200000f0c5f */
[--C-:B------:R-:W-:Y:S01]  /*4770*/  FFMA.FTZ R32, R32, c[0x0][0x23c], -R29.reuse ;  /* 0x00008f0020207a23 */ /* 0x100fe2000001081d */
[----:B------:R-:W1:Y:S01]  /*4780*/  MUFU.EX2 R136, R136 ;  /* 0x0000008800887308 */ /* 0x000e620000000800 */
[----:B-----5:R-:W-:Y:S01]  /*4790*/  F2FP.PACK_AB R50, R104, R131 ;  /* 0x000000836832723e */ /* 0x020fe200000000ff */
[----:B------:R-:W-:-:S02]  /*47a0*/  FFMA.FTZ R130, R130, c[0x0][0x23c], -R29 ;  /* 0x00008f0082827a23 */ /* 0x000fc4000001081d */
[----:B------:R-:W-:Y:S02]  /*47b0*/  FADD.FTZ R140, R140, R87 ;  /* 0x000000578c8c7221 */ /* 0x000fe40000010000 */
[--C-:B------:R-:W-:Y:S02]  /*47c0*/  FFMA.FTZ R98, R98, c[0x0][0x23c], -R105.reuse ;  /* 0x00008f0062627a23 */ /* 0x100fe40000010869 */
[----:B------:R-:W-:Y:S01]  /*47d0*/  MUFU.EX2 R107, R107 ;  /* 0x0000006b006b7308 */ /* 0x000fe20000000800 */
[----:B------:R-:W-:Y:S02]  /*47e0*/  FFMA.FTZ R101, R101, c[0x0][0x23c], -R105 ;  /* 0x00008f0065657a23 */ /* 0x000fe40000010869 */
[--C-:B------:R-:W-:Y:S02]  /*47f0*/  FFMA.FTZ R28, R28, c[0x0][0x23c], -R29.reuse ;  /* 0x00008f001c1c7a23 */ /* 0x100fe4000001081d */
[----:B------:R-:W-:Y:S02]  /*4800*/  FFMA.FTZ R27, R27, c[0x0][0x23c], -R29 ;  /* 0x00008f001b1b7a23 */ /* 0x000fe4000001081d */
[----:B------:R-:W-:Y:S01]  /*4810*/  FFMA.FTZ R100, R100, c[0x0][0x23c], -R105 ;  /* 0x00008f0064647a23 */ /* 0x000fe20000010869 */
[----:B------:R-:W5:Y:S01]  /*4820*/  MUFU.EX2 R106, R106 ;  /* 0x0000006a006a7308 */ /* 0x000f620000000800 */
[----:B-1----:R-:W-:Y:S01]  /*4830*/  F2FP.PACK_AB R49, R136, R35 ;  /* 0x000000238831723e */ /* 0x002fe200000000ff */
[----:B------:R-:W-:-:S02]  /*4840*/  FADD.FTZ R136, R35, R136 ;  /* 0x0000008823887221 */ /* 0x000fc40000010000 */
[----:B------:R-:W-:Y:S02]  /*4850*/  FFMA.FTZ R35, R102, c[0x0][0x23c], -R29 ;  /* 0x00008f0066237a23 */ /* 0x000fe4000001081d */
[----:B------:R-:W-:Y:S02]  /*4860*/  FFMA.FTZ R103, R103, c[0x0][0x23c], -R105 ;  /* 0x00008f0067677a23 */ /* 0x000fe40000010869 */
[----:B------:R-:W-:Y:S01]  /*4870*/  MUFU.EX2 R31, R31 ;  /* 0x0000001f001f7308 */ /* 0x000fe20000000800 */
[----:B------:R-:W-:Y:S02]  /*4880*/  FFMA.FTZ R26, R26, c[0x0][0x23c], -R29 ;  /* 0x00008f001a1a7a23 */ /* 0x000fe4000001081d */
[----:B------:R-:W-:-:S04]  /*4890*/  FADD.FTZ R131, R131, R140 ;  /* 0x0000008c83837221 */ /* 0x000fc80000010000 */
[----:B------:R-:W-:Y:S01]  /*48a0*/  FADD.FTZ R104, R104, R131 ;  /* 0x0000008368687221 */ /* 0x000fe20000010000 */
[C---:B-----5:R-:W-:Y:S01]  /*48b0*/  F2FP.PACK_AB R51, R106.reuse, R107 ;  /* 0x0000006b6a33723e */ /* 0x060fe200000000ff */
[----:B------:R-:W1:Y:S01]  /*48c0*/  MUFU.EX2 R30, R30 ;  /* 0x0000001e001e7308 */ /* 0x000e620000000800 */
[----:B------:R-:W-:Y:S02]  /*48d0*/  FADD.FTZ R107, R107, R136 ;  /* 0x000000886b6b7221 */ /* 0x000fe40000010000 */
[----:B------:R-:W-:Y:S02]  /*48e0*/  FFMA.FTZ R136, R25, c[0x0][0x23c], -R29 ;  /* 0x00008f0019887a23 */ /* 0x000fe4000001081d */
[----:B------:R-:W-:Y:S01]  /*48f0*/  FADD.FTZ R106, R106, R107 ;  /* 0x0000006b6a6a7221 */ /* 0x000fe20000010000 */
[C---:B------:R-:W-:Y:S02]  /*4900*/  HMMA.16816.F32 R72, R48.reuse, R68, RZ ;  /* 0x000000443048723c */ /* 0x040fe400000018ff */
[----:B------:R-:W-:Y:S06]  /*4910*/  MUFU.EX2 R22, R22 ;  /* 0x0000001600167308 */ /* 0x000fec0000000800 */
[----:B------:R-:W-:Y:S02]  /*4920*/  HMMA.16816.F32 R68, R48, R70, RZ ;  /* 0x000000463044723c */ /* 0x000fe400000018ff */
[----:B------:R-:W5:Y:S01]  /*4930*/  MUFU.EX2 R21, R21 ;  /* 0x0000001500157308 */ /* 0x000f620000000800 */
[----:B-1----:R-:W-:-:S05]  /*4940*/  F2FP.PACK_AB R4, R30, R31 ;  /* 0x0000001f1e04723e */ /* 0x002fca00000000ff */
[C---:B------:R-:W-:Y:S02]  /*4950*/  HMMA.16816.F32 R56, R48.reuse, R52, RZ ;  /* 0x000000343038723c */ /* 0x040fe400000018ff */
[----:B------:R-:W-:Y:S06]  /*4960*/  MUFU.EX2 R33, R33 ;  /* 0x0000002100217308 */ /* 0x000fec0000000800 */
[----:B------:R-:W-:Y:S02]  /*4970*/  HMMA.16816.F32 R52, R48, R54, RZ ;  /* 0x000000363034723c */ /* 0x000fe400000018ff */
[----:B------:R-:W1:Y:S01]  /*4980*/  MUFU.EX2 R24, R24 ;  /* 0x0000001800187308 */ /* 0x000e620000000800 */
[----:B-----5:R-:W-:-:S05]  /*4990*/  F2FP.PACK_AB R6, R21, R22 ;  /* 0x000000161506723e */ /* 0x020fca00000000ff */
        /* <DEDUP_REMOVED lines=9> */
[----:B---3--:R-:W-:Y:S01]  /*4a30*/  HMMA.16816.F32 R64, R48, R60, RZ ;  /* 0x0000003c3040723c */ /* 0x008fe200000018ff */
[----:B-----5:R-:W-:Y:S01]  /*4a40*/  F2FP.PACK_AB R7, R20, R23 ;  /* 0x000000171407723e */ /* 0x020fe200000000ff */
        /* <DEDUP_REMOVED lines=20> */
[----:B------:R-:W-:Y:S01]  /*4b90*/  LDSM.16.MT88.4 R12, [R108+0x6c00] ;  /* 0x006c00006c0c783b */ /* 0x000fe20000004200 */
[----:B------:R-:W2:Y:S06]  /*4ba0*/  MUFU.EX2 R105, R100 ;  /* 0x0000006400697308 */ /* 0x000eac0000000800 */
[C---:B---3--:R-:W-:Y:S02]  /*4bb0*/  HMMA.16816.F32 R56, R4.reuse, R8, R56 ;  /* 0x000000080438723c */ /* 0x048fe40000001838 */
[----:B------:R-:W-:Y:S06]  /*4bc0*/  MUFU.EX2 R102, R103 ;  /* 0x0000006700667308 */ /* 0x000fec0000000800 */
[C---:B------:R-:W-:Y:S01]  /*4bd0*/  HMMA.16816.F32 R52, R4.reuse, R10, R52 ;  /* 0x0000000a0434723c */ /* 0x040fe20000001834 */
[----:B------:R-:W3:Y:S01]  /*4be0*/  LDSM.16.MT88.4 R8, [R110+0x8400] ;  /* 0x008400006e08783b */ /* 0x000ee20000004200 */
[----:B------:R-:W1:Y:S08]  /*4bf0*/  MUFU.EX2 R101, R101 ;  /* 0x0000006500657308 */ /* 0x000e700000000800 */
[----:B------:R-:W-:Y:S08]  /*4c00*/  MUFU.EX2 R28, R28 ;  /* 0x0000001c001c7308 */ /* 0x000ff00000000800 */
[----:B------:R-:W-:Y:S08]  /*4c10*/  MUFU.EX2 R27, R27 ;  /* 0x0000001b001b7308 */ /* 0x000ff00000000800 */
[----:B------:R-:W-:Y:S08]  /*4c20*/  MUFU.EX2 R25, R26 ;  /* 0x0000001a00197308 */ /* 0x000ff00000000800 */
[----:B------:R-:W1:Y:S01]  /*4c30*/  MUFU.EX2 R136, R136 ;  /* 0x0000008800887308 */ /* 0x000e620000000800 */
[C---:B---3--:R-:W-:Y:S08]  /*4c40*/  HMMA.16816.F32 R36, R4.reuse, R8, R36 ;  /* 0x000000080424723c */ /* 0x048ff00000001824 */
[----:B------:R-:W-:Y:S01]  /*4c50*/  HMMA.16816.F32 R40, R4, R10, R40 ;  /* 0x0000000a0428723c */ /* 0x000fe20000001828 */
[----:B------:R-:W3:Y:S07]  /*4c60*/  LDSM.16.MT88.4 R8, [R108+0x8000] ;  /* 0x008000006c08783b */ /* 0x000eee0000004200 */
[C---:B---3--:R-:W-:Y:S08]  /*4c70*/  HMMA.16816.F32 R44, R48.reuse, R8, RZ ;  /* 0x00000008302c723c */ /* 0x048ff000000018ff */
[----:B------:R-:W-:Y:S01]  /*4c80*/  HMMA.16816.F32 R48, R48, R10, RZ ;  /* 0x0000000a3030723c */ /* 0x000fe200000018ff */
[----:B------:R-:W3:Y:S11]  /*4c90*/  LDSM.16.MT88.4 R8, [R108+0x8400] ;  /* 0x008400006c08783b */ /* 0x000ef60000004200 */
[----:B------:R-:W-:Y:S04]  /*4ca0*/  @!UPT UIADD3 URZ, URZ, URZ, URZ ;  /* 0x0000003f3f3ff290 */ /* 0x000fe8000fffe03f */
[C---:B---3--:R-:W-:Y:S08]  /*4cb0*/  HMMA.16816.F32 R44, R4.reuse, R8, R44 ;  /* 0x00000008042c723c */ /* 0x048ff0000000182c */
[----:B------:R-:W-:Y:S01]  /*4cc0*/  HMMA.16816.F32 R48, R4, R10, R48 ;  /* 0x0000000a0430723c */ /* 0x000fe20000001830 */
[----:B------:R-:W3:Y:S06]  /*4cd0*/  LDSM.16.MT88.4 R8, [R110+0x6800] ;  /* 0x006800006e08783b */ /* 0x000eec0000004200 */
[----:B-1----:R-:W-:-:S02]  /*4ce0*/  F2FP.PACK_AB R4, R86, R99 ;  /* 0x000000635604723e */ /* 0x002fc400000000ff */
[----:B-----5:R-:W-:Y:S01]  /*4cf0*/  F2FP.PACK_AB R5, R34, R87 ;  /* 0x000000572205723e */ /* 0x020fe200000000ff */
[----:B------:R-:W-:Y:S01]  /*4d00*/  FADD.FTZ R87, R87, R20 ;  /* 0x0000001457577221 */ /* 0x000fe20000010000 */
[----:B------:R-:W-:Y:S02]  /*4d10*/  F2FP.PACK_AB R6, R84, R85 ;  /* 0x000000555406723e */ /* 0x000fe400000000ff */
[----:B----4-:R-:W-:Y:S01]  /*4d20*/  F2FP.PACK_AB R7, R32, R35 ;  /* 0x000000232007723e */ /* 0x010fe200000000ff */
[----:B------:R-:W-:-:S04]  /*4d30*/  FADD.FTZ R34, R34, R87 ;  /* 0x0000005722227221 */ /* 0x000fc80000010000 */
[----:B------:R-:W-:-:S04]  /*4d40*/  FADD.FTZ R35, R35, R34 ;  /* 0x0000002223237221 */ /* 0x000fc80000010000 */
[----:B------:R-:W-:Y:S01]  /*4d50*/  FADD.FTZ R35, R32, R35 ;  /* 0x0000002320237221 */ /* 0x000fe20000010000 */
        /* <DEDUP_REMOVED lines=19> */
[----:B--2---:R-:W-:-:S02]  /*4e90*/  F2FP.PACK_AB R4, R105, R98 ;  /* 0x000000626904723e */ /* 0x004fc400000000ff */
        /* <DEDUP_REMOVED lines=95> */
.L_x_4967:
[----:B------:R-:W-:-:S04]  /*5490*/  LEA R6, -R89, RZ, 0x6 ;  /* 0x000000ff59067211 */ /* 0x000fc800078e31ff */
[----:B------:R-:W-:Y:S02]  /*54a0*/  SHF.R.S32.HI R5, RZ, 0x1f, R6 ;  /* 0x0000001fff057819 */ /* 0x000fe40000011406 */
.L_x_4968:
        /* <DEDUP_REMOVED lines=132> */
[----:B------:R-:W-:Y:S02]  /*5cf0*/  FMUL.FTZ R33, R33, c[0x0][0x2ec] ;  /* 0x0000bb0021217a20 */ /* 0x000fe40000410000 */
[----:B------:R-:W-:Y:S02]  /*5d00*/  FMUL.FTZ R133, R35, c[0x0][0x2ec] ;  /* 0x0000bb0023857a20 */ /* 0x000fe40000410000 */
[----:B------:R-:W-:Y:S02]  /*5d10*/  FMUL.FTZ R32, R32, c[0x0][0x2ec] ;  /* 0x0000bb0020207a20 */ /* 0x000fe40000410000 */
[----:B------:R-:W-:Y:S02]  /*5d20*/  FMUL.FTZ R34, R34, c[0x0][0x2ec] ;  /* 0x0000bb0022227a20 */ /* 0x000fe40000410000 */
[----:B------:R-:W-:Y:S01]  /*5d30*/  FMUL.FTZ R29, R29, c[0x0][0x2ec] ;  /* 0x0000bb001d1d7a20 */ /* 0x000fe20000410000 */
[----:B------:R-:W-:Y:S01]  /*5d40*/  MUFU.TANH R133, R133 ;  /* 0x0000008500857308 */ /* 0x000fe20000002400 */
[----:B------:R-:W-:-:S02]  /*5d50*/  FMUL.FTZ R35, R31, c[0x0][0x2ec] ;  /* 0x0000bb001f237a20 */ /* 0x000fc40000410000 */
[----:B------:R-:W-:Y:S02]  /*5d60*/  FMUL.FTZ R28, R28, c[0x0][0x2ec] ;  /* 0x0000bb001c1c7a20 */ /* 0x000fe40000410000 */
[----:B------:R-:W-:-:S03]  /*5d70*/  FMUL.FTZ R30, R30, c[0x0][0x2ec] ;  /* 0x0000bb001e1e7a20 */ /* 0x000fc60000410000 */
[----:B------:R-:W-:Y:S01]  /*5d80*/  MUFU.TANH R131, R28 ;  /* 0x0000001c00837308 */ /* 0x000fe20000002400 */
[C---:B-1----:R-:W-:Y:S07]  /*5d90*/  HMMA.16816.F32 R24, R88.reuse, R84, R24 ;  /* 0x000000545818723c */ /* 0x042fee0000001818 */
[----:B------:R1:W-:Y:S01]  /*5da0*/  MUFU.TANH R107, R30 ;  /* 0x0000001e006b7308 */ /* 0x0003e20000002400 */
[----:B------:R-:W-:Y:S01]  /*5db0*/  HMMA.16816.F32 R20, R88, R86, R20 ;  /* 0x000000565814723c */ /* 0x000fe20000001814 */
[----:B------:R-:W2:Y:S06]  /*5dc0*/  LDSM.16.M88.4 R84, [R109+0x5800] ;  /* 0x005800006d54783b */ /* 0x000eac0000000200 */
[----:B------:R-:W-:Y:S09]  /*5dd0*/  MUFU.TANH R35, R35 ;  /* 0x0000002300237308 */ /* 0x000ff20000002400 */
[----:B------:R-:W-:-:S02]  /*5de0*/  FMUL.FTZ R24, R24, c[0x0][0x2ec] ;  /* 0x0000bb0018187a20 */ /* 0x000fc40000410000 */
[----:B------:R-:W-:Y:S02]  /*5df0*/  FMUL.FTZ R31, R27, c[0x0][0x2ec] ;  /* 0x0000bb001b1f7a20 */ /* 0x000fe40000410000 */
[----:B------:R3:W-:Y:S01]  /*5e00*/  MUFU.TANH R105, R24 ;  /* 0x0000001800697308 */ /* 0x0007e20000002400 */
[----:B------:R-:W-:Y:S02]  /*5e10*/  FMUL.FTZ R25, R25, c[0x0][0x2ec] ;  /* 0x0000bb0019197a20 */ /* 0x000fe40000410000 */
[----:B------:R-:W-:Y:S02]  /*5e20*/  FMUL.FTZ R26, R26, c[0x0][0x2ec] ;  /* 0x0000bb001a1a7a20 */ /* 0x000fe40000410000 */
[----:B------:R-:W-:Y:S02]  /*5e30*/  FMUL.FTZ R101, R20, c[0x0][0x2ec] ;  /* 0x0000bb0014657a20 */ /* 0x000fe40000410000 */
[----:B------:R-:W-:Y:S01]  /*5e40*/  IMAD R20, R120, 0x40, R119 ;  /* 0x0000004078147824 */ /* 0x000fe200078e0277 */
[----:B------:R4:W-:Y:S01]  /*5e50*/  MUFU.TANH R103, R26 ;  /* 0x0000001a00677308 */ /* 0x0009e20000002400 */
[----:B------:R-:W-:-:S02]  /*5e60*/  FMUL.FTZ R99, R22, c[0x0][0x2ec] ;  /* 0x0000bb0016637a20 */ /* 0x000fc40000410000 */
[----:B------:R-:W-:Y:S01]  /*5e70*/  FMUL.FTZ R21, R21, c[0x0][0x2ec] ;  /* 0x0000bb0015157a20 */ /* 0x000fe20000410000 */
[C---:B-1----:R-:W-:Y:S01]  /*5e80*/  IADD3 R30, R20.reuse, 0x10, RZ ;  /* 0x00000010141e7810 */ /* 0x042fe20007ffe0ff */
[----:B------:R-:W-:Y:S01]  /*5e90*/  FMUL.FTZ R27, R23, c[0x0][0x2ec] ;  /* 0x0000bb00171b7a20 */ /* 0x000fe20000410000 */
[C---:B------:R-:W-:Y:S02]  /*5ea0*/  IADD3 R23, R20.reuse, 0x8, RZ ;  /* 0x0000000814177810 */ /* 0x040fe40007ffe0ff */
[----:B---3--:R-:W-:Y:S01]  /*5eb0*/  IADD3 R24, R20, 0x1, RZ ;  /* 0x0000000114187810 */ /* 0x008fe20007ffe0ff */
[----:B------:R-:W-:Y:S01]  /*5ec0*/  MUFU.TANH R31, R31 ;  /* 0x0000001f001f7308 */ /* 0x000fe20000002400 */
[-C--:B------:R-:W-:Y:S02]  /*5ed0*/  ISETP.GE.AND P0, PT, R23, R97.reuse, PT ;  /* 0x000000611700720c */ /* 0x080fe40003f06270 */
[C---:B------:R-:W-:Y:S01]  /*5ee0*/  ISETP.GE.AND P1, PT, R24.reuse, R97, PT ;  /* 0x000000611800720c */ /* 0x040fe20003f26270 */
[----:B--2---:R-:W-:Y:S01]  /*5ef0*/  HMMA.16816.F32 R16, R88, R84, R16 ;  /* 0x000000545810723c */ /* 0x004fe20000001810 */
[----:B------:R-:W-:-:S03]  /*5f00*/  ISETP.GE.AND P5, PT, R24, R96, PT ;  /* 0x000000601800720c */ /* 0x000fc60003fa6270 */
[----:B------:R-:W1:Y:S04]  /*5f10*/  I2F R22, R24 ;  /* 0x0000001800167306 */ /* 0x000e680000201400 */
[----:B------:R-:W-:Y:S01]  /*5f20*/  HMMA.16816.F32 R12, R88, R86, R12 ;  /* 0x00000056580c723c */ /* 0x000fe2000000180c */
[----:B------:R-:W2:Y:S01]  /*5f30*/  LDSM.16.M88.4 R84, [R109+0x5c00] ;  /* 0x005c00006d54783b */ /* 0x000ea20000000200 */
[----:B------:R-:W-:-:S04]  /*5f40*/  DEPBAR.LE SB0, 0x0 ;  /* 0x000080000000791a */ /* 0x000fc80000000000 */
[----:B------:R-:W-:Y:S08]  /*5f50*/  MUFU.TANH R101, R101 ;  /* 0x0000006500657308 */ /* 0x000ff00000002400 */
[----:B------:R-:W-:Y:S02]  /*5f60*/  MUFU.TANH R99, R99 ;  /* 0x0000006300637308 */ /* 0x000fe40000002400 */
[----:B------:R-:W-:-:S02]  /*5f70*/  FMUL.FTZ R17, R17, c[0x0][0x2ec] ;  /* 0x0000bb0011117a20 */ /* 0x000fc40000410000 */
[----:B----4-:R-:W-:Y:S02]  /*5f80*/  FMUL.FTZ R26, R19, c[0x0][0x2ec] ;  /* 0x0000bb00131a7a20 */ /* 0x010fe40000410000 */
[----:B------:R-:W-:Y:S02]  /*5f90*/  FMUL.FTZ R28, R18, c[0x0][0x2ec] ;  /* 0x0000bb00121c7a20 */ /* 0x000fe40000410000 */
[----:B-1----:R-:W-:Y:S01]  /*5fa0*/  FFMA.FTZ R18, R0, R22, R133 ;  /* 0x0000001600127223 */ /* 0x002fe20000010085 */
[----:B------:R-:W-:Y:S01]  /*5fb0*/  MUFU.TANH R27, R27 ;  /* 0x0000001b001b7308 */ /* 0x000fe20000002400 */
[----:B------:R-:W-:Y:S02]  /*5fc0*/  FMUL.FTZ R12, R12, c[0x0][0x2ec] ;  /* 0x0000bb000c0c7a20 */ /* 0x000fe40000410000 */
[----:B------:R-:W-:Y:S01]  /*5fd0*/  FMUL.FTZ R13, R13, c[0x0][0x2ec] ;  /* 0x0000bb000d0d7a20 */ /* 0x000fe20000410000 */
[----:B------:R-:W-:Y:S01]  /*5fe0*/  FSEL R18, R18, -INF , !P5 ;  /* 0xff80000012127808 */ /* 0x000fe20006800000 */
[----:B------:R-:W-:-:S03]  /*5ff0*/  FMUL.FTZ R15, R15, c[0x0][0x2ec] ;  /* 0x0000bb000f0f7a20 */ /* 0x000fc60000410000 */
[----:B------:R-:W-:Y:S08]  /*6000*/  MUFU.TANH R133, R12 ;  /* 0x0000000c00857308 */ /* 0x000ff00000002400 */
[----:B------:R-:W-:Y:S01]  /*6010*/  MUFU.TANH R13, R13 ;  /* 0x0000000d000d7308 */ /* 0x000fe20000002400 */
[C---:B--2---:R-:W-:Y:S07]  /*6020*/  HMMA.16816.F32 R8, R88.reuse, R84, R8 ;  /* 0x000000545808723c */ /* 0x044fee0000001808 */
[----:B------:R-:W-:Y:S01]  /*6030*/  MUFU.TANH R15, R15 ;  /* 0x0000000f000f7308 */ /* 0x000fe20000002400 */
[----:B------:R-:W-:Y:S07]  /*6040*/  HMMA.16816.F32 R4, R88, R86, R4 ;  /* 0x000000565804723c */ /* 0x000fee0000001804 */
[----:B------:R-:W1:Y:S01]  /*6050*/  MUFU.TANH R89, R33 ;  /* 0x0000002100597308 */ /* 0x000e620000002400 */
[----:B------:R-:W-:-:S07]  /*6060*/  FMUL.FTZ R91, R16, c[0x0][0x2ec] ;  /* 0x0000bb00105b7a20 */ /* 0x000fce0000410000 */
[----:B------:R-:W-:Y:S01]  /*6070*/  MUFU.TANH R87, R29 ;  /* 0x0000001d00577308 */ /* 0x000fe20000002400 */
[----:B------:R-:W-:-:S07]  /*6080*/  FMUL.FTZ R9, R9, c[0x0][0x2ec] ;  /* 0x0000bb0009097a20 */ /* 0x000fce0000410000 */
[----:B------:R1:W-:Y:S01]  /*6090*/  MUFU.TANH R29, R21 ;  /* 0x00000015001d7308 */ /* 0x0003e20000002400 */
[----:B------:R-:W-:-:S07]  /*60a0*/  FMUL.FTZ R4, R4, c[0x0][0x2ec] ;  /* 0x0000bb0004047a20 */ /* 0x000fce0000410000 */
[----:B------:R-:W-:Y:S01]  /*60b0*/  MUFU.TANH R33, R25 ;  /* 0x0000001900217308 */ /* 0x000fe20000002400 */
[----:B-1----:R-:W-:-:S07]  /*60c0*/  FFMA.FTZ R21, R0, R22, R89 ;  /* 0x0000001600157223 */ /* 0x002fce0000010059 */
[----:B------:R-:W1:Y:S01]  /*60d0*/  I2F R16, R23 ;  /* 0x0000001700107306 */ /* 0x000e620000201400 */
[----:B------:R-:W-:Y:S01]  /*60e0*/  FSEL R21, R21, -INF , !P1 ;  /* 0xff80000015157808 */ /* 0x000fe20004800000 */
[----:B------:R-:W-:Y:S01]  /*60f0*/  BAR.SYNC.DEFER_BLOCKING 0x0 ;  /* 0x0000000000007b1d */ /* 0x000fe20000010000 */
[----:B------:R-:W-:-:S05]  /*6100*/  ISETP.GE.AND P1, PT, R23, R96, PT ;  /* 0x000000601700720c */ /* 0x000fca0003f26270 */
[----:B------:R2:W-:Y:S01]  /*6110*/  MUFU.TANH R25, R17 ;  /* 0x0000001100197308 */ /* 0x0005e20000002400 */
[CC--:B-1----:R-:W-:Y:S02]  /*6120*/  FFMA.FTZ R19, R0.reuse, R16.reuse, R131 ;  /* 0x0000001000137223 */ /* 0x0c2fe40000010083 */
[----:B------:R-:W-:-:S05]  /*6130*/  FFMA.FTZ R16, R0, R16, R107 ;  /* 0x0000001000107223 */ /* 0x000fca000001006b */
[----:B------:R-:W-:Y:S01]  /*6140*/  MUFU.TANH R23, R26 ;  /* 0x0000001a00177308 */ /* 0x000fe20000002400 */
[----:B------:R-:W-:Y:S02]  /*6150*/  FSEL R19, R19, -INF , !P0 ;  /* 0xff80000013137808 */ /* 0x000fe40004000000 */
[----:B------:R-:W-:Y:S02]  /*6160*/  FSEL R16, R16, -INF , !P1 ;  /* 0xff80000010107808 */ /* 0x000fe40004800000 */
[----:B------:R-:W-:Y:S02]  /*6170*/  ISETP.GE.AND P1, PT, R30, R97, PT ;  /* 0x000000611e00720c */ /* 0x000fe40003f26270 */
[----:B--2---:R-:W-:Y:S01]  /*6180*/  IADD3 R17, R20, 0x9, RZ ;  /* 0x0000000914117810 */ /* 0x004fe20007ffe0ff */
[----:B------:R-:W1:Y:S03]  /*6190*/  I2F R26, R30 ;  /* 0x0000001e001a7306 */ /* 0x000e660000201400 */
[----:B------:R-:W-:-:S02]  /*61a0*/  ISETP.GE.AND P0, PT, R17, R96, PT ;  /* 0x000000601100720c */ /* 0x000fc40003f06270 */
[----:B------:R-:W-:-:S03]  /*61b0*/  ISETP.GE.AND P5, PT, R17, R97, PT ;  /* 0x000000611100720c */ /* 0x000fc60003fa6270 */
[----:B------:R-:W2:Y:S01]  /*61c0*/  I2F R24, R17 ;  /* 0x0000001100187306 */ /* 0x000ea20000201400 */
[----:B-1----:R-:W-:-:S07]  /*61d0*/  FFMA.FTZ R105, R0, R26, R105 ;  /* 0x0000001a00697223 */ /* 0x002fce0000010069 */
[----:B------:R1:W-:Y:S01]  /*61e0*/  MUFU.TANH R89, R28 ;  /* 0x0000001c00597308 */ /* 0x0003e20000002400 */
[----:B------:R-:W-:Y:S01]  /*61f0*/  FFMA.FTZ R103, R0, R26, R103 ;  /* 0x0000001a00677223 */ /* 0x000fe20000010067 */
[----:B------:R-:W-:Y:S02]  /*6200*/  IADD3 R26, R20, 0x19, RZ ;  /* 0x00000019141a7810 */ /* 0x000fe40007ffe0ff */
[----:B------:R-:W-:Y:S01]  /*6210*/  FSEL R147, R105, -INF , !P1 ;  /* 0xff80000069937808 */ /* 0x000fe20004800000 */
[----:B--2---:R-:W-:-:S03]  /*6220*/  FFMA.FTZ R12, R0, R24, R35 ;  /* 0x00000018000c7223 */ /* 0x004fc60000010023 */
[----:B------:R-:W-:Y:S01]  /*6230*/  MUFU.TANH R91, R91 ;  /* 0x0000005b005b7308 */ /* 0x000fe20000002400 */
[----:B------:R-:W-:Y:S02]  /*6240*/  FFMA.FTZ R17, R0, R24, R87 ;  /* 0x0000001800117223 */ /* 0x000fe40000010057 */
[----:B------:R-:W-:Y:S01]  /*6250*/  FMUL.FTZ R35, R14, c[0x0][0x2ec] ;  /* 0x0000bb000e237a20 */ /* 0x000fe20000410000 */
[----:B------:R-:W-:Y:S02]  /*6260*/  FSEL R12, R12, -INF , !P0 ;  /* 0xff8000000c0c7808 */ /* 0x000fe40004000000 */
[----:B------:R-:W-:Y:S02]  /*6270*/  FSEL R17, R17, -INF , !P5 ;  /* 0xff80000011117808 */ /* 0x000fe40006800000 */
[----:B-1----:R-:W-:Y:S01]  /*6280*/  IADD3 R28, R20, 0x11, RZ ;  /* 0x00000011141c7810 */ /* 0x002fe20007ffe0ff */
[----:B------:R-:W1:Y:S01]  /*6290*/  I2F R14, R26 ;  /* 0x0000001a000e7306 */ /* 0x000e620000201400 */
[----:B------:R-:W-:-:S02]  /*62a0*/  ISETP.GE.AND P5, PT, R30, R96, PT ;  /* 0x000000601e00720c */ /* 0x000fc40003fa6270 */
[C---:B------:R-:W-:Y:S02]  /*62b0*/  ISETP.GE.AND P0, PT, R28.reuse, R97, PT ;  /* 0x000000611c00720c */ /* 0x040fe40003f06270 */
[----:B------:R-:W-:Y:S02]  /*62c0*/  ISETP.GE.AND P1, PT, R28, R96, PT ;  /* 0x000000601c00720c */ /* 0x000fe40003f26270 */
[----:B------:R-:W-:Y:S01]  /*62d0*/  FSEL R134, R103, -INF , !P5 ;  /* 0xff80000067867808 */ /* 0x000fe20006800000 */
[----:B------:R2:W3:Y:S01]  /*62e0*/  I2F R22, R28 ;  /* 0x0000001c00167306 */ /* 0x0004e20000201400 */
[----:B-1----:R-:W-:-:S07]  /*62f0*/  FFMA.FTZ R29, R0, R14, R29 ;  /* 0x0000000e001d7223 */ /* 0x002fce000001001d */
[----:B------:R-:W-:Y:S01]  /*6300*/  MUFU.TANH R35, R35 ;  /* 0x0000002300237308 */ /* 0x000fe20000002400 */
[----:B------:R-:W-:Y:S01]  /*6310*/  FFMA.FTZ R27, R0, R14, R27 ;  /* 0x0000000e001b7223 */ /* 0x000fe2000001001b */
[----:B--2---:R-:W-:Y:S01]  /*6320*/  IADD3 R28, R20, 0x18, RZ ;  /* 0x00000018141c7810 */ /* 0x004fe20007ffe0ff */
[----:B---3--:R-:W-:-:S05]  /*6330*/  FFMA.FTZ R31, R0, R22, R31 ;  /* 0x00000016001f7223 */ /* 0x008fca000001001f */
[----:B------:R-:W-:Y:S01]  /*6340*/  MUFU.TANH R9, R9 ;  /* 0x0000000900097308 */ /* 0x000fe20000002400 */
[----:B------:R-:W-:Y:S01]  /*6350*/  FFMA.FTZ R33, R0, R22, R33 ;  /* 0x0000001600217223 */ /* 0x000fe20000010021 */
[-C--:B------:R-:W-:Y:S02]  /*6360*/  ISETP.GE.AND P5, PT, R28, R97.reuse, PT ;  /* 0x000000611c00720c */ /* 0x080fe40003fa6270 */
[----:B------:R-:W-:Y:S02]  /*6370*/  FSEL R150, R31, -INF , !P1 ;  /* 0xff8000001f967808 */ /* 0x000fe40004800000 */
[----:B------:R-:W-:Y:S02]  /*6380*/  ISETP.GE.AND P1, PT, R26, R97, PT ;  /* 0x000000611a00720c */ /* 0x000fe40003f26270 */
[----:B------:R-:W1:Y:S01]  /*6390*/  I2F R24, R28 ;  /* 0x0000001c00187306 */ /* 0x000e620000201400 */
[----:B------:R-:W-:Y:S02]  /*63a0*/  FSEL R135, R33, -INF , !P0 ;  /* 0xff80000021877808 */ /* 0x000fe40004000000 */
[----:B------:R-:W-:-:S02]  /*63b0*/  ISETP.GE.AND P0, PT, R28, R96, PT ;  /* 0x000000601c00720c */ /* 0x000fc40003f06270 */
[----:B------:R-:W-:-:S03]  /*63c0*/  FSEL R131, R29, -INF , !P1 ;  /* 0xff8000001d837808 */ /* 0x000fc60004800000 */
[----:B------:R-:W-:Y:S01]  /*63d0*/  MUFU.TANH R85, R32 ;  /* 0x0000002000557308 */ /* 0x000fe20000002400 */
[-C--:B-1----:R-:W-:Y:S02]  /*63e0*/  FFMA.FTZ R101, R0, R24.reuse, R101 ;  /* 0x0000001800657223 */ /* 0x082fe40000010065 */
[----:B------:R-:W-:Y:S02]  /*63f0*/  FMUL.FTZ R28, R8, c[0x0][0x2ec] ;  /* 0x0000bb00081c7a20 */ /* 0x000fe40000410000 */
[----:B------:R-:W-:Y:S01]  /*6400*/  FFMA.FTZ R99, R0, R24, R99 ;  /* 0x0000001800637223 */ /* 0x000fe20000010063 */
[----:B------:R-:W-:Y:S02]  /*6410*/  FSEL R145, R101, -INF , !P5 ;  /* 0xff80000065917808 */ /* 0x000fe40006800000 */
[----:B------:R1:W-:Y:S01]  /*6420*/  MUFU.TANH R31, R28 ;  /* 0x0000001c001f7308 */ /* 0x0003e20000002400 */
[----:B------:R-:W-:Y:S02]  /*6430*/  ISETP.GE.AND P5, PT, R26, R96, PT ;  /* 0x000000601a00720c */ /* 0x000fe40003fa6270 */
[----:B------:R-:W-:-:S02]  /*6440*/  IADD3 R26, R20, 0x20, RZ ;  /* 0x00000020141a7810 */ /* 0x000fc40007ffe0ff */
[----:B------:R-:W-:Y:S02]  /*6450*/  IADD3 R24, R20, 0x21, RZ ;  /* 0x0000002114187810 */ /* 0x000fe40007ffe0ff */
[----:B------:R-:W-:Y:S01]  /*6460*/  FSEL R146, R99, -INF , !P0 ;  /* 0xff80000063927808 */ /* 0x000fe20004000000 */
[----:B------:R-:W2:Y:S01]  /*6470*/  I2F R22, R26 ;  /* 0x0000001a00167306 */ /* 0x000ea20000201400 */
[CC--:B------:R-:W-:Y:S02]  /*6480*/  ISETP.GE.AND P0, PT, R26.reuse, R97.reuse, PT ;  /* 0x000000611a00720c */ /* 0x0c0fe40003f06270 */
[----:B------:R-:W-:Y:S02]  /*6490*/  ISETP.GE.AND P1, PT, R26, R96, PT ;  /* 0x000000601a00720c */ /* 0x000fe40003f26270 */
[----:B------:R-:W-:Y:S02]  /*64a0*/  FSEL R148, R27, -INF , !P5 ;  /* 0xff8000001b947808 */ /* 0x000fe40006800000 */
[----:B------:R-:W-:Y:S01]  /*64b0*/  ISETP.GE.AND P5, PT, R24, R97, PT ;  /* 0x000000611800720c */ /* 0x000fe20003fa6270 */
[----:B------:R-:W3:Y:S01]  /*64c0*/  I2F R8, R24 ;  /* 0x0000001800087306 */ /* 0x000ee20000201400 */
[----:B-1----:R-:W-:-:S07]  /*64d0*/  IADD3 R28, R20, 0x28, RZ ;  /* 0x00000028141c7810 */ /* 0x002fce0007ffe0ff */
[----:B------:R-:W1:Y:S01]  /*64e0*/  I2F R14, R28 ;  /* 0x0000001c000e7306 */ /* 0x000e620000201400 */
[CC--:B--2---:R-:W-:Y:S02]  /*64f0*/  FFMA.FTZ R91, R0.reuse, R22.reuse, R91 ;  /* 0x00000016005b7223 */ /* 0x0c4fe4000001005b */
[----:B------:R-:W-:Y:S01]  /*6500*/  FFMA.FTZ R89, R0, R22, R89 ;  /* 0x0000001600597223 */ /* 0x000fe20000010059 */
[----:B------:R-:W-:Y:S01]  /*6510*/  IADD3 R22, R20, 0x29, RZ ;  /* 0x0000002914167810 */ /* 0x000fe20007ffe0ff */
[----:B------:R-:W-:Y:S01]  /*6520*/  FMUL.FTZ R26, R10, c[0x0][0x2ec] ;  /* 0x0000bb000a1a7a20 */ /* 0x000fe20000410000 */
[----:B------:R-:W-:Y:S02]  /*6530*/  FSEL R106, R91, -INF , !P0 ;  /* 0xff8000005b6a7808 */ /* 0x000fe40004000000 */
[----:B------:R-:W2:Y:S01]  /*6540*/  I2F R10, R22 ;  /* 0x00000016000a7306 */ /* 0x000ea20000201400 */
[----:B------:R-:W-:Y:S01]  /*6550*/  FSEL R104, R89, -INF , !P1 ;  /* 0xff80000059687808 */ /* 0x000fe20004800000 */
[----:B---3--:R-:W-:Y:S01]  /*6560*/  FFMA.FTZ R130, R0, R8, R23 ;  /* 0x0000000800827223 */ /* 0x008fe20000010017 */
[----:B------:R-:W-:Y:S01]  /*6570*/  ISETP.GE.AND P0, PT, R24, R96, PT ;  /* 0x000000601800720c */ /* 0x000fe20003f06270 */
[----:B------:R-:W-:Y:S01]  /*6580*/  FFMA.FTZ R25, R0, R8, R25 ;  /* 0x0000000800197223 */ /* 0x000fe20000010019 */
[-C--:B------:R-:W-:Y:S01]  /*6590*/  ISETP.GE.AND P1, PT, R28, R97.reuse, PT ;  /* 0x000000611c00720c */ /* 0x080fe20003f26270 */
[----:B------:R-:W-:Y:S01]  /*65a0*/  FMUL.FTZ R24, R11, c[0x0][0x2ec] ;  /* 0x0000bb000b187a20 */ /* 0x000fe20000410000 */
[----:B------:R-:W-:Y:S01]  /*65b0*/  FSEL R130, R130, -INF , !P0 ;  /* 0xff80000082827808 */ /* 0x000fe20004000000 */
[-C--:B-1----:R-:W-:Y:S01]  /*65c0*/  FFMA.FTZ R107, R0, R14.reuse, R133 ;  /* 0x0000000e006b7223 */ /* 0x082fe20000010085 */
[----:B------:R-:W-:Y:S01]  /*65d0*/  ISETP.GE.AND P0, PT, R22, R97, PT ;  /* 0x000000611600720c */ /* 0x000fe20003f06270 */
[----:B------:R-:W-:Y:S01]  /*65e0*/  FFMA.FTZ R35, R0, R14, R35 ;  /* 0x0000000e00237223 */ /* 0x000fe20000010023 */
[----:B------:R-:W-:Y:S01]  /*65f0*/  IADD3 R14, R20, 0x31, RZ ;  /* 0x00000031140e7810 */ /* 0x000fe20007ffe0ff */
[----:B------:R-:W-:Y:S01]  /*6600*/  MUFU.TANH R27, R26 ;  /* 0x0000001a001b7308 */ /* 0x000fe20000002400 */
[----:B------:R-:W-:-:S02]  /*6610*/  FSEL R107, R107, -INF , !P1 ;  /* 0xff8000006b6b7808 */ /* 0x000fc40004800000 */
[----:B------:R-:W-:Y:S01]  /*6620*/  ISETP.GE.AND P1, PT, R22, R96, PT ;  /* 0x000000601600720c */ /* 0x000fe20003f26270 */
[-C--:B--2---:R-:W-:Y:S01]  /*6630*/  FFMA.FTZ R13, R0, R10.reuse, R13 ;  /* 0x0000000a000d7223 */ /* 0x084fe2000001000d */
[----:B------:R-:W-:Y:S01]  /*6640*/  IADD3 R22, R20, 0x30, RZ ;  /* 0x0000003014167810 */ /* 0x000fe20007ffe0ff */
[----:B------:R-:W-:Y:S01]  /*6650*/  FFMA.FTZ R15, R0, R10, R15 ;  /* 0x0000000a000f7223 */ /* 0x000fe2000001000f */
[----:B------:R-:W-:Y:S01]  /*6660*/  FSEL R105, R25, -INF , !P5 ;  /* 0xff80000019697808 */ /* 0x000fe20006800000 */
[----:B------:R-:W1:Y:S01]  /*6670*/  I2F R10, R14 ;  /* 0x0000000e000a7306 */ /* 0x000e620000201400 */
[----:B------:R-:W-:Y:S01]  /*6680*/  FMUL.FTZ R25, R6, c[0x0][0x2ec] ;  /* 0x0000bb0006197a20 */ /* 0x000fe20000410000 */
[----:B------:R-:W-:Y:S02]  /*6690*/  FSEL R141, R13, -INF , !P0 ;  /* 0xff8000000d8d7808 */ /* 0x000fe40004000000 */
[----:B------:R-:W-:Y:S02]  /*66a0*/  FSEL R98, R15, -INF , !P1 ;  /* 0xff8000000f627808 */ /* 0x000fe40004800000 */
[----:B------:R-:W-:-:S02]  /*66b0*/  ISETP.GE.AND P0, PT, R22, R96, PT ;  /* 0x000000601600720c */ /* 0x000fc40003f06270 */
[----:B------:R-:W2:Y:S01]  /*66c0*/  I2F R8, R22 ;  /* 0x0000001600087306 */ /* 0x000ea20000201400 */
[----:B------:R-:W-:Y:S02]  /*66d0*/  ISETP.GE.AND P1, PT, R14, R97, PT ;  /* 0x000000610e00720c */ /* 0x000fe40003f26270 */
[----:B------:R-:W-:-:S04]  /*66e0*/  ISETP.GE.AND P5, PT, R28, R96, PT ;  /* 0x000000601c00720c */ /* 0x000fc80003fa6270 */
[----:B------:R-:W-:Y:S01]  /*66f0*/  FSEL R140, R35, -INF , !P5 ;  /* 0xff800000238c7808 */ /* 0x000fe20006800000 */
[----:B-1----:R-:W-:Y:S01]  /*6700*/  FFMA.FTZ R9, R0, R10, R9 ;  /* 0x0000000a00097223 */ /* 0x002fe20000010009 */
[----:B------:R1:W-:Y:S01]  /*6710*/  MUFU.TANH R11, R4 ;  /* 0x00000004000b7308 */ /* 0x0003e20000002400 */
[----:B------:R-:W-:-:S03]  /*6720*/  ISETP.GE.AND P5, PT, R22, R97, PT ;  /* 0x000000611600720c */ /* 0x000fc60003fa6270 */
[----:B------:R-:W-:Y:S01]  /*6730*/  FSEL R100, R9, -INF , !P1 ;  /* 0xff80000009647808 */ /* 0x000fe20004800000 */
[----:B------:R-:W-:Y:S02]  /*6740*/  FMUL.FTZ R9, R5, c[0x0][0x2ec] ;  /* 0x0000bb0005097a20 */ /* 0x000fe40000410000 */
[CC--:B--2---:R-:W-:Y:S01]  /*6750*/  FFMA.FTZ R27, R0.reuse, R8.reuse, R27 ;  /* 0x00000008001b7223 */ /* 0x0c4fe2000001001b */
[----:B------:R-:W-:Y:S01]  /*6760*/  MUFU.TANH R25, R25 ;  /* 0x0000001900197308 */ /* 0x000fe20000002400 */
[----:B------:R-:W-:Y:S02]  /*6770*/  FFMA.FTZ R31, R0, R8, R31 ;  /* 0x00000008001f7223 */ /* 0x000fe4000001001f */
[----:B------:R-:W-:Y:S01]  /*6780*/  FMUL.FTZ R5, R7, c[0x0][0x2ec] ;  /* 0x0000bb0007057a20 */ /* 0x000fe20000410000 */
[----:B------:R-:W-:Y:S02]  /*6790*/  FSEL R89, R27, -INF , !P0 ;  /* 0xff8000001b597808 */ /* 0x000fe40004000000 */
[----:B------:R-:W-:-:S02]  /*67a0*/  FSEL R101, R31, -INF , !P5 ;  /* 0xff8000001f657808 */ /* 0x000fc40006800000 */
[----:B-1----:R-:W-:Y:S01]  /*67b0*/  IADD3 R4, R20, 0x38, RZ ;  /* 0x0000003814047810 */ /* 0x002fe20007ffe0ff */
[----:B------:R-:W-:Y:S01]  /*67c0*/  MUFU.TANH R103, R9 ;  /* 0x0000000900677308 */ /* 0x000fe20000002400 */
[-C--:B------:R-:W-:Y:S02]  /*67d0*/  ISETP.GE.AND P5, PT, R14, R96.reuse, PT ;  /* 0x000000600e00720c */ /* 0x080fe40003fa6270 */
[C---:B------:R-:W-:Y:S02]  /*67e0*/  ISETP.GE.AND P0, PT, R4.reuse, R97, PT ;  /* 0x000000610400720c */ /* 0x040fe40003f06270 */
[----:B------:R-:W-:-:S03]  /*67f0*/  ISETP.GE.AND P1, PT, R4, R96, PT ;  /* 0x000000600400720c */ /* 0x000fc60003f26270 */
[----:B------:R1:W2:Y:S08]  /*6800*/  I2F R6, R4 ;  /* 0x0000000400067306 */ /* 0x0002b00000201400 */
[----:B------:R-:W3:Y:S01]  /*6810*/  MUFU.TANH R23, R24 ;  /* 0x0000001800177308 */ /* 0x000ee20000002400 */
[----:B-1----:R-:W-:-:S07]  /*6820*/  IADD3 R4, R20, 0x39, RZ ;  /* 0x0000003914047810 */ /* 0x002fce0007ffe0ff */
[----:B------:R-:W1:Y:S01]  /*6830*/  I2F R13, R20 ;  /* 0x00000014000d7306 */ /* 0x000e620000201400 */
[CC--:B--2---:R-:W-:Y:S02]  /*6840*/  FFMA.FTZ R25, R0.reuse, R6.reuse, R25 ;  /* 0x0000000600197223 */ /* 0x0c4fe40000010019 */
[----:B------:R-:W-:-:S03]  /*6850*/  FFMA.FTZ R11, R0, R6, R11 ;  /* 0x00000006000b7223 */ /* 0x000fc6000001000b */
[----:B------:R-:W-:Y:S01]  /*6860*/  FSEL R86, R25, -INF , !P1 ;  /* 0xff80000019567808 */ /* 0x000fe20004800000 */
[----:B---3--:R-:W-:Y:S01]  /*6870*/  FFMA.FTZ R23, R0, R10, R23 ;  /* 0x0000000a00177223 */ /* 0x008fe20000010017 */
[----:B------:R-:W2:Y:S01]  /*6880*/  I2F R87, R4 ;  /* 0x0000000400577306 */ /* 0x000ea20000201400 */
[-C--:B------:R-:W-:Y:S02]  /*6890*/  ISETP.GE.AND P1, PT, R4, R97.reuse, PT ;  /* 0x000000610400720c */ /* 0x080fe40003f26270 */
[----:B------:R-:W-:Y:S02]  /*68a0*/  FSEL R99, R11, -INF , !P0 ;  /* 0xff8000000b637808 */ /* 0x000fe40004000000 */
[----:B------:R-:W-:Y:S02]  /*68b0*/  FSEL R88, R23, -INF , !P5 ;  /* 0xff80000017587808 */ /* 0x000fe40006800000 */
[----:B------:R-:W-:Y:S01]  /*68c0*/  ISETP.GE.AND P5, PT, R20, R97, PT ;  /* 0x000000611400720c */ /* 0x000fe20003fa6270 */
        /* <DEDUP_REMOVED lines=8> */
[----:B------:R-:W-:Y:S01]  /*6950*/  ISETP.GE.AND P1, PT, R92, 0x3, PT ;  /* 0x000000035c00780c */ /* 0x000fe20003f26270 */
[----:B---3--:R-:W-:-:S05]  /*6960*/  FFMA.FTZ R8, R0, R13, R8 ;  /* 0x0000000d00087223 */ /* 0x008fca0000010008 */
[----:B------:R-:W-:Y:S01]  /*6970*/  FSEL R4, R8, -INF , !P0 ;  /* 0xff80000008047808 */ /* 0x000fe20004000000 */
[----:B-1----:R-:W-:Y:S01]  /*6980*/  FFMA.FTZ R87, R0, R87, R5 ;  /* 0x0000005700577223 */ /* 0x002fe20000010005 */
[----:B------:R-:W-:-:S04]  /*6990*/  LEA R132, P0, R94, c[0x0][0x168], 0x1 ;  /* 0x00005a005e847a11 */ /* 0x000fc800078008ff */
[----:B------:R-:W-:Y:S02]  /*69a0*/  LEA.HI.X R133, R94, c[0x0][0x16c], R95, 0x1, P0 ;  /* 0x00005b005e857a11 */ /* 0x000fe400000f0c5f */
[----:B------:R-:W-:Y:S01]  /*69b0*/  FSEL R87, R87, -INF , !P5 ;  /* 0xff80000057577808 */ /* 0x000fe20006800000 */
        /* <DEDUP_REMOVED lines=30> */
[----:B------:R-:W-:-:S02]  /*6ba0*/  ISETP.GE.AND P1, PT, R9, RZ, PT ;  /* 0x000000ff0900720c */ /* 0x000fc40003f26270 */
[----:B------:R-:W-:-:S05]  /*6bb0*/  LOP3.LUT R8, RZ, c[0x0][0x2d0], RZ, 0x33, !PT ;  /* 0x0000b400ff087a12 */ /* 0x000fca00078e33ff */
[----:B------:R-:W-:Y:S02]  /*6bc0*/  @P5 IADD3 R11, R11, 0x1, RZ ;  /* 0x000000010b0b5810 */ /* 0x000fe40007ffe0ff */
[----:B------:R-:W-:Y:S02]  /*6bd0*/  ISETP.GE.AND P5, PT, R7, RZ, PT ;  /* 0x000000ff0700720c */ /* 0x000fe40003fa6270 */
[----:B------:R-:W-:Y:S02]  /*6be0*/  @P0 IADD3 R13, R13, 0x1, RZ ;  /* 0x000000010d0d0810 */ /* 0x000fe40007ffe0ff */
[----:B------:R-:W-:-:S03]  /*6bf0*/  ISETP.NE.AND P0, PT, RZ, c[0x0][0x2d0], PT ;  /* 0x0000b400ff007a0c */ /* 0x000fc60003f05270 */
[----:B------:R-:W-:-:S06]  /*6c00*/  @!P1 IMAD.MOV R13, RZ, RZ, -R13 ;  /* 0x000000ffff0d9224 */ /* 0x000fcc00078e0a0d */
        /* <DEDUP_REMOVED lines=23> */
.L_x_4970:
[----:B------:R-:W-:-:S05]  /*6d80*/  IMAD.MOV.U32 R7, RZ, RZ, c[0x0][0x198] ;  /* 0x00006600ff077624 */ /* 0x000fca00078e00ff */
[----:B------:R-:W-:-:S04]  /*6d90*/  LEA R7, -R7, RZ, 0x6 ;  /* 0x000000ff07077211 */ /* 0x000fc800078e31ff */
[----:B------:R-:W-:Y:S02]  /*6da0*/  SHF.R.S32.HI R8, RZ, 0x1f, R7 ;  /* 0x0000001fff087819 */ /* 0x000fe40000011407 */
.L_x_4971:
        /* <DEDUP_REMOVED lines=58> */
.L_x_4973:
[----:B------:R-:W-:Y:S05]  /*7150*/  BSYNC B0 ;  /* 0x0000000000007941 */ /* 0x000fea0003800000 */
.L_x_4972:
[----:B------:R-:W0:Y:S02]  /*7160*/  LDGDEPBAR ;  /* 0x00000000000079af */ /* 0x000e240000000000 */
.L_x_4969:
[----:B------:R-:W-:Y:S01]  /*7170*/  FMNMX.FTZ R8, R3, R6, !PT ;  /* 0x0000000603087209 */ /* 0x000fe20007810000 */
[----:B------:R-:W-:Y:S01]  /*7180*/  LDSM.16.MT88.4 R32, [R108+0x7000] ;  /* 0x007000006c20783b */ /* 0x000fe20000004200 */
[----:B------:R-:W-:Y:S02]  /*7190*/  FMNMX.FTZ R5, R2, R4, !PT ;  /* 0x0000000402057209 */ /* 0x000fe40007810000 */
[----:B------:R-:W-:Y:S01]  /*71a0*/  FMNMX.FTZ R8, R21, R8, !PT ;  /* 0x0000000815087209 */ /* 0x000fe20007810000 */
[----:B-1----:R-:W-:Y:S01]  /*71b0*/  LDSM.16.MT88.4 R24, [R110+0x7000] ;  /* 0x007000006e18783b */ /* 0x002fe20000004200 */
        /* <DEDUP_REMOVED lines=51> */
[--C-:B------:R-:W-:Y:S01]  /*74f0*/  FFMA.FTZ R94, R21, c[0x0][0x23c], -R142.reuse ;  /* 0x00008f00155e7a23 */ /* 0x100fe2000001088e */
[----:B------:R-:W2:Y:S01]  /*7500*/  MUFU.EX2 R152, R152 ;  /* 0x0000009800987308 */ /* 0x000ea20000000800 */
[--C-:B------:R-:W-:Y:S02]  /*7510*/  FFMA.FTZ R93, R19, c[0x0][0x23c], -R142.reuse ;  /* 0x00008f00135d7a23 */ /* 0x100fe4000001088e */
[----:B------:R-:W-:-:S02]  /*7520*/  FFMA.FTZ R92, R17, c[0x0][0x23c], -R142 ;  /* 0x00008f00115c7a23 */ /* 0x000fc4000001088e */
[--C-:B------:R-:W-:Y:S02]  /*7530*/  FFMA.FTZ R143, R4, c[0x0][0x23c], -R91.reuse ;  /* 0x00008f00048f7a23 */ /* 0x100fe4000001085b */
[--C-:B------:R-:W-:Y:S01]  /*7540*/  FFMA.FTZ R90, R18, c[0x0][0x23c], -R91.reuse ;  /* 0x00008f00125a7a23 */ /* 0x100fe2000001085b */
[----:B------:R-:W3:Y:S01]  /*7550*/  MUFU.EX2 R144, R144 ;  /* 0x0000009000907308 */ /* 0x000ee20000000800 */
[--C-:B------:R-:W-:Y:S02]  /*7560*/  FFMA.FTZ R2, R12, c[0x0][0x23c], -R91.reuse ;  /* 0x00008f000c027a23 */ /* 0x100fe4000001085b */
[----:B------:R-:W-:Y:S02]  /*7570*/  FFMA.FTZ R16, R16, c[0x0][0x23c], -R91 ;  /* 0x00008f0010107a23 */ /* 0x000fe4000001085b */
[--C-:B------:R-:W-:Y:S02]  /*7580*/  FFMA.FTZ R97, R131, c[0x0][0x23c], -R142.reuse ;  /* 0x00008f0083617a23 */ /* 0x100fe4000001088e */
[----:B------:R-:W-:Y:S01]  /*7590*/  FFMA.FTZ R135, R135, c[0x0][0x23c], -R142 ;  /* 0x00008f0087877a23 */ /* 0x000fe2000001088e */
[----:B------:R-:W-:Y:S01]  /*75a0*/  MUFU.EX2 R149, R149 ;  /* 0x0000009500957308 */ /* 0x000fe20000000800 */
[----:B--2---:R-:W-:-:S02]  /*75b0*/  FMUL.FTZ R4, R80, R152 ;  /* 0x0000009850047220 */ /* 0x004fc40000410000 */
[-C--:B------:R-:W-:Y:S02]  /*75c0*/  FMUL.FTZ R5, R81, R152.reuse ;  /* 0x0000009851057220 */ /* 0x080fe40000410000 */
[-C--:B------:R-:W-:Y:S02]  /*75d0*/  FMUL.FTZ R28, R56, R152.reuse ;  /* 0x00000098381c7220 */ /* 0x080fe40000410000 */
[----:B------:R-:W-:Y:S01]  /*75e0*/  FMUL.FTZ R29, R57, R152 ;  /* 0x00000098391d7220 */ /* 0x000fe20000410000 */
[----:B------:R-:W2:Y:S01]  /*75f0*/  MUFU.EX2 R94, R94 ;  /* 0x0000005e005e7308 */ /* 0x000ea20000000800 */
[-C--:B---3--:R-:W-:Y:S02]  /*7600*/  FMUL.FTZ R6, R82, R144.reuse ;  /* 0x0000009052067220 */ /* 0x088fe40000410000 */
        /* <DEDUP_REMOVED lines=9> */
[----:B------:R-:W3:Y:S01]  /*76a0*/  MUFU.EX2 R92, R92 ;  /* 0x0000005c005c7308 */ /* 0x000ee20000000800 */
[----:B--2---:R-:W-:Y:S01]  /*76b0*/  F2FP.PACK_AB R80, R94, R149 ;  /* 0x000000955e50723e */ /* 0x004fe200000000ff */
[----:B------:R-:W-:-:S02]  /*76c0*/  FMUL.FTZ R36, R36, R152 ;  /* 0x0000009824247220 */ /* 0x000fc40000410000 */
[----:B------:R-:W-:Y:S02]  /*76d0*/  FMUL.FTZ R37, R37, R152 ;  /* 0x0000009825257220 */ /* 0x000fe40000410000 */
[-C--:B------:R-:W-:Y:S02]  /*76e0*/  FMUL.FTZ R38, R38, R144.reuse ;  /* 0x0000009026267220 */ /* 0x080fe40000410000 */
[----:B------:R-:W-:Y:S01]  /*76f0*/  MUFU.EX2 R143, R143 ;  /* 0x0000008f008f7308 */ /* 0x000fe20000000800 */
[----:B------:R-:W-:Y:S02]  /*7700*/  FMUL.FTZ R39, R39, R144 ;  /* 0x0000009027277220 */ /* 0x000fe40000410000 */
[-C--:B------:R-:W-:Y:S02]  /*7710*/  FMUL.FTZ R40, R40, R152.reuse ;  /* 0x0000009828287220 */ /* 0x080fe40000410000 */
[----:B------:R-:W-:Y:S02]  /*7720*/  FMUL.FTZ R41, R41, R152 ;  /* 0x0000009829297220 */ /* 0x000fe40000410000 */
[-C--:B------:R-:W-:Y:S01]  /*7730*/  FMUL.FTZ R42, R42, R144.reuse ;  /* 0x000000902a2a7220 */ /* 0x080fe20000410000 */
[----:B------:R-:W2:Y:S01]  /*7740*/  MUFU.EX2 R90, R90 ;  /* 0x0000005a005a7308 */ /* 0x000ea20000000800 */
[----:B---3--:R-:W-:Y:S01]  /*7750*/  F2FP.PACK_AB R82, R92, R93 ;  /* 0x0000005d5c52723e */ /* 0x008fe200000000ff */
[----:B------:R-:W-:-:S02]  /*7760*/  FMUL.FTZ R43, R43, R144 ;  /* 0x000000902b2b7220 */ /* 0x000fc40000410000 */
[-C--:B------:R-:W-:Y:S02]  /*7770*/  FMUL.FTZ R76, R76, R152.reuse ;  /* 0x000000984c4c7220 */ /* 0x080fe40000410000 */
[----:B------:R-:W-:Y:S02]  /*7780*/  FMUL.FTZ R77, R77, R152 ;  /* 0x000000984d4d7220 */ /* 0x000fe40000410000 */
[----:B------:R3:W-:Y:S01]  /*7790*/  MUFU.EX2 R3, R16 ;  /* 0x0000001000037308 */ /* 0x0007e20000000800 */
[-C--:B------:R-:W-:Y:S02]  /*77a0*/  FMUL.FTZ R78, R78, R144.reuse ;  /* 0x000000904e4e7220 */ /* 0x080fe40000410000 */
[----:B------:R-:W-:Y:S02]  /*77b0*/  FMUL.FTZ R79, R79, R144 ;  /* 0x000000904f4f7220 */ /* 0x000fe40000410000 */
[----:B------:R-:W-:Y:S02]  /*77c0*/  FMUL.FTZ R20, R64, R152 ;  /* 0x0000009840147220 */ /* 0x000fe40000410000 */
[--C-:B------:R-:W-:Y:S01]  /*77d0*/  FFMA.FTZ R64, R147, c[0x0][0x23c], -R142.reuse ;  /* 0x00008f0093407a23 */ /* 0x100fe2000001088e */
[----:B------:R-:W4:Y:S01]  /*77e0*/  MUFU.EX2 R2, R2 ;  /* 0x0000000200027308 */ /* 0x000f220000000800 */
[----:B--2---:R-:W-:Y:S01]  /*77f0*/  F2FP.PACK_AB R81, R90, R143 ;  /* 0x0000008f5a51723e */ /* 0x004fe200000000ff */
[----:B------:R-:W-:-:S02]  /*7800*/  FFMA.FTZ R102, R145, c[0x0][0x23c], -R142 ;  /* 0x00008f0091667a23 */ /* 0x000fc4000001088e */
[--C-:B------:R-:W-:Y:S02]  /*7810*/  FFMA.FTZ R134, R134, c[0x0][0x23c], -R91.reuse ;  /* 0x00008f0086867a23 */ /* 0x100fe4000001085b */
[--C-:B------:R-:W-:Y:S02]  /*7820*/  FFMA.FTZ R131, R150, c[0x0][0x23c], -R91.reuse ;  /* 0x00008f0096837a23 */ /* 0x100fe4000001085b */
[--C-:B------:R-:W-:Y:S01]  /*7830*/  FFMA.FTZ R96, R146, c[0x0][0x23c], -R91.reuse ;  /* 0x00008f0092607a23 */ /* 0x100fe2000001085b */
[----:B---3--:R-:W2:Y:S01]  /*7840*/  LDSM.16.MT88.4 R16, [R108+0x6000] ;  /* 0x006000006c10783b */ /* 0x008ea20000004200 */
[----:B------:R-:W-:Y:S01]  /*7850*/  FFMA.FTZ R95, R148, c[0x0][0x23c], -R91 ;  /* 0x00008f00945f7a23 */ /* 0x000fe2000001085b */
[----:B------:R-:W-:Y:S01]  /*7860*/  MUFU.EX2 R64, R64 ;  /* 0x0000004000407308 */ /* 0x000fe20000000800 */
[-C--:B------:R-:W-:Y:S02]  /*7870*/  FMUL.FTZ R44, R44, R152.reuse ;  /* 0x000000982c2c7220 */ /* 0x080fe40000410000 */
[----:B------:R-:W-:Y:S01]  /*7880*/  FMUL.FTZ R45, R45, R152 ;  /* 0x000000982d2d7220 */ /* 0x000fe20000410000 */
[----:B----4-:R-:W-:Y:S01]  /*7890*/  F2FP.PACK_AB R83, R2, R3 ;  /* 0x000000030253723e */ /* 0x010fe200000000ff */
[----:B------:R-:W-:-:S03]  /*78a0*/  FMUL.FTZ R46, R46, R144 ;  /* 0x000000902e2e7220 */ /* 0x000fc60000410000 */
[----:B------:R-:W3:Y:S01]  /*78b0*/  MUFU.EX2 R135, R135 ;  /* 0x0000008700877308 */ /* 0x000ee20000000800 */
[----:B------:R-:W-:Y:S02]  /*78c0*/  FMUL.FTZ R47, R47, R144 ;  /* 0x000000902f2f7220 */ /* 0x000fe40000410000 */
        /* <DEDUP_REMOVED lines=8> */
[----:B------:R-:W4:Y:S01]  /*7950*/  LDSM.16.MT88.4 R52, [R110+0x8000] ;  /* 0x008000006e34783b */ /* 0x000f220000004200 */
[----:B------:R-:W-:-:S02]  /*7960*/  FMUL.FTZ R13, R73, R152 ;  /* 0x00000098490d7220 */ /* 0x000fc40000410000 */
[----:B------:R-:W-:Y:S01]  /*7970*/  MUFU.EX2 R97, R97 ;  /* 0x0000006100617308 */ /* 0x000fe20000000800 */
[-C--:B------:R-:W-:Y:S02]  /*7980*/  FMUL.FTZ R14, R74, R144.reuse ;  /* 0x000000904a0e7220 */ /* 0x080fe40000410000 */
        /* <DEDUP_REMOVED lines=8> */
[----:B------:R-:W-:Y:S01]  /*7a10*/  FMUL.FTZ R21, R65, R152 ;  /* 0x0000009841157220 */ /* 0x000fe20000410000 */
[----:B------:R-:W-:Y:S01]  /*7a20*/  LDSM.16.MT88.4 R76, [R110+0x6c00] ;  /* 0x006c00006e4c783b */ /* 0x000fe20000004200 */
[-C--:B------:R-:W-:Y:S01]  /*7a30*/  FMUL.FTZ R22, R66, R144.reuse ;  /* 0x0000009042167220 */ /* 0x080fe20000410000 */
[----:B------:R-:W1:Y:S01]  /*7a40*/  MUFU.EX2 R131, R131 ;  /* 0x0000008300837308 */ /* 0x000e620000000800 */
[----:B------:R-:W-:-:S02]  /*7a50*/  FMUL.FTZ R23, R67, R144 ;  /* 0x0000009043177220 */ /* 0x000fc40000410000 */
[-C--:B------:R-:W-:Y:S01]  /*7a60*/  FMUL.FTZ R60, R60, R152.reuse ;  /* 0x000000983c3c7220 */ /* 0x080fe20000410000 */
[C---:B--2---:R-:W-:Y:S01]  /*7a70*/  HMMA.16816.F32 R12, R80.reuse, R16, R12 ;  /* 0x00000010500c723c */ /* 0x044fe2000000180c */
[----:B------:R-:W-:Y:S02]  /*7a80*/  FMUL.FTZ R61, R61, R152 ;  /* 0x000000983d3d7220 */ /* 0x000fe40000410000 */
[-C--:B------:R-:W-:Y:S01]  /*7a90*/  FMUL.FTZ R62, R62, R144.reuse ;  /* 0x000000903e3e7220 */ /* 0x080fe20000410000 */
[----:B------:R-:W-:Y:S01]  /*7aa0*/  MUFU.EX2 R96, R96 ;  /* 0x0000006000607308 */ /* 0x000fe20000000800 */
[----:B------:R-:W-:Y:S02]  /*7ab0*/  FMUL.FTZ R63, R63, R144 ;  /* 0x000000903f3f7220 */ /* 0x000fe40000410000 */
[--C-:B------:R-:W-:Y:S01]  /*7ac0*/  FFMA.FTZ R145, R106, c[0x0][0x23c], -R142.reuse ;  /* 0x00008f006a917a23 */ /* 0x100fe2000001088e */
[----:B------:R-:W-:Y:S01]  /*7ad0*/  HMMA.16816.F32 R16, R80, R18, R68 ;  /* 0x000000125010723c */ /* 0x000fe20000001844 */
[--C-:B------:R-:W-:Y:S01]  /*7ae0*/  FFMA.FTZ R146, R105, c[0x0][0x23c], -R142.reuse ;  /* 0x00008f0069927a23 */ /* 0x100fe2000001088e */
[----:B------:R-:W-:Y:S01]  /*7af0*/  LDSM.16.MT88.4 R68, [R108+0x6c00] ;  /* 0x006c00006c44783b */ /* 0x000fe20000004200 */
[--C-:B------:R-:W-:Y:S01]  /*7b00*/  FFMA.FTZ R106, R141, c[0x0][0x23c], -R142.reuse ;  /* 0x00008f008d6a7a23 */ /* 0x100fe2000001088e */
[----:B------:R-:W2:Y:S01]  /*7b10*/  MUFU.EX2 R95, R95 ;  /* 0x0000005f005f7308 */ /* 0x000ea20000000800 */
[----:B------:R-:W-:-:S02]  /*7b20*/  FFMA.FTZ R105, R107, c[0x0][0x23c], -R142 ;  /* 0x00008f006b697a23 */ /* 0x000fc4000001088e */
[--C-:B------:R-:W-:Y:S01]  /*7b30*/  FFMA.FTZ R141, R104, c[0x0][0x23c], -R91.reuse ;  /* 0x00008f00688d7a23 */ /* 0x100fe2000001085b */
[C---:B------:R-:W-:Y:S01]  /*7b40*/  HMMA.16816.F32 R20, R80.reuse, R24, R20 ;  /* 0x000000185014723c */ /* 0x040fe20000001814 */
[--C-:B------:R-:W-:Y:S02]  /*7b50*/  FFMA.FTZ R130, R130, c[0x0][0x23c], -R91.reuse ;  /* 0x00008f0082827a23 */ /* 0x100fe4000001085b */
[--C-:B------:R-:W-:Y:S01]  /*7b60*/  FFMA.FTZ R104, R140, c[0x0][0x23c], -R91.reuse ;  /* 0x00008f008c687a23 */ /* 0x100fe2000001085b */
[----:B------:R-:W-:Y:S01]  /*7b70*/  MUFU.EX2 R145, R145 ;  /* 0x0000009100917308 */ /* 0x000fe20000000800 */
[----:B------:R-:W-:Y:S02]  /*7b80*/  FFMA.FTZ R107, R98, c[0x0][0x23c], -R91 ;  /* 0x00008f00626b7a23 */ /* 0x000fe4000001085b */
[--C-:B------:R-:W-:Y:S01]  /*7b90*/  FFMA.FTZ R66, R101, c[0x0][0x23c], -R142.reuse ;  /* 0x00008f0065427a23 */ /* 0x100fe2000001088e */
[----:B----4-:R-:W-:Y:S01]  /*7ba0*/  HMMA.16816.F32 R36, R80, R52, R36 ;  /* 0x000000345024723c */ /* 0x010fe20000001824 */
[----:B------:R-:W-:-:S02]  /*7bb0*/  FFMA.FTZ R98, R99, c[0x0][0x23c], -R142 ;  /* 0x00008f0063627a23 */ /* 0x000fc4000001088e */
[----:B------:R-:W-:Y:S01]  /*7bc0*/  FFMA.FTZ R101, R103, c[0x0][0x23c], -R142 ;  /* 0x00008f0067657a23 */ /* 0x000fe2000001088e */
[----:B------:R-:W4:Y:S01]  /*7bd0*/  MUFU.EX2 R146, R146 ;  /* 0x0000009200927308 */ /* 0x000f220000000800 */
[--C-:B------:R-:W-:Y:S02]  /*7be0*/  FFMA.FTZ R89, R89, c[0x0][0x23c], -R91.reuse ;  /* 0x00008f0059597a23 */ /* 0x100fe4000001085b */
[--C-:B------:R-:W-:Y:S01]  /*7bf0*/  FFMA.FTZ R88, R88, c[0x0][0x23c], -R91.reuse ;  /* 0x00008f0058587a23 */ /* 0x100fe2000001085b */
[----:B------:R-:W-:Y:S01]  /*7c00*/  HMMA.16816.F32 R40, R80, R54, R40 ;  /* 0x000000365028723c */ /* 0x000fe20000001828 */
[----:B------:R-:W5:Y:S01]  /*7c10*/  LDSM.16.MT88.4 R52, [R108+0x8000] ;  /* 0x008000006c34783b */ /* 0x000f620000004200 */
[--C-:B------:R-:W-:Y:S02]  /*7c20*/  FFMA.FTZ R86, R86, c[0x0][0x23c], -R91.reuse ;  /* 0x00008f0056567a23 */ /* 0x100fe4000001085b */
[----:B------:R-:W-:Y:S01]  /*7c30*/  MUFU.EX2 R105, R105 ;  /* 0x0000006900697308 */ /* 0x000fe20000000800 */
[----:B------:R-:W-:-:S02]  /*7c40*/  FFMA.FTZ R87, R87, c[0x0][0x23c], -R91 ;  /* 0x00008f0057577a23 */ /* 0x000fc4000001085b */
[----:B------:R-:W-:Y:S01]  /*7c50*/  FFMA.FTZ R65, R100, c[0x0][0x23c], -R142 ;  /* 0x00008f0064417a23 */ /* 0x000fe2000001088e */
[----:B------:R-:W-:Y:S01]  /*7c60*/  HMMA.16816.F32 R24, R80, R26, R60 ;  /* 0x0000001a5018723c */ /* 0x000fe2000000183c */
[----:B------:R-:W-:Y:S01]  /*7c70*/  LDSM.16.MT88.4 R60, [R110+0x6800] ;  /* 0x006800006e3c783b */ /* 0x000fe20000004200 */
[----:B------:R-:W-:Y:S02]  /*7c80*/  FFMA.FTZ R137, R137, R152, R149 ;  /* 0x0000009889897223 */ /* 0x000fe40000010095 */
[----:B------:R-:W-:Y:S01]  /*7c90*/  MUFU.EX2 R106, R106 ;  /* 0x0000006a006a7308 */ /* 0x000fe20000000800 */
[----:B------:R-:W-:Y:S02]  /*7ca0*/  FFMA.FTZ R143, R136, R144, R143 ;  /* 0x00000090888f7223 */ /* 0x000fe4000001008f */
[----:B------:R-:W-:Y:S02]  /*7cb0*/  FADD.FTZ R94, R94, R137 ;  /* 0x000000895e5e7221 */ /* 0x000fe40000010000 */
[----:B------:R-:W-:-:S03]  /*7cc0*/  FADD.FTZ R90, R90, R143 ;  /* 0x0000008f5a5a7221 */ /* 0x000fc60000010000 */
[----:B------:R-:W-:Y:S01]  /*7cd0*/  MUFU.EX2 R141, R141 ;  /* 0x0000008d008d7308 */ /* 0x000fe20000000800 */
[----:B------:R-:W-:-:S04]  /*7ce0*/  FADD.FTZ R3, R3, R90 ;  /* 0x0000005a03037221 */ /* 0x000fc80000010000 */
[----:B------:R-:W-:-:S03]  /*7cf0*/  FADD.FTZ R3, R2, R3 ;  /* 0x0000000302037221 */ /* 0x000fc60000010000 */
[----:B------:R-:W1:Y:S08]  /*7d00*/  MUFU.EX2 R130, R130 ;  /* 0x0000008200827308 */ /* 0x000e700000000800 */
[----:B------:R-:W-:Y:S01]  /*7d10*/  MUFU.EX2 R104, R104 ;  /* 0x0000006800687308 */ /* 0x000fe20000000800 */
[C---:B-----5:R-:W-:Y:S07]  /*7d20*/  HMMA.16816.F32 R44, R80.reuse, R52, R44 ;  /* 0x00000034502c723c */ /* 0x060fee000000182c */
[----:B------:R-:W5:Y:S01]  /*7d30*/  MUFU.EX2 R107, R107 ;  /* 0x0000006b006b7308 */ /* 0x000f620000000800 */
[----:B---3--:R-:W-:Y:S01]  /*7d40*/  F2FP.PACK_AB R52, R135, R64 ;  /* 0x000000408734723e */ /* 0x008fe200000000ff */
[----:B------:R-:W-:Y:S01]  /*7d50*/  HMMA.16816.F32 R48, R80, R54, R48 ;  /* 0x000000365030723c */ /* 0x000fe20000001830 */
[----:B-1----:R-:W-:Y:S01]  /*7d60*/  F2FP.PACK_AB R53, R131, R134 ;  /* 0x000000868335723e */ /* 0x002fe200000000ff */
[----:B------:R-:W-:-:S04]  /*7d70*/  FADD.FTZ R134, R134, R3 ;  /* 0x0000000386867221 */ /* 0x000fc80000010000 */
[----:B------:R-:W-:Y:S01]  /*7d80*/  MUFU.EX2 R100, R66 ;  /* 0x0000004200647308 */ /* 0x000fe20000000800 */
[----:B------:R-:W-:Y:S01]  /*7d90*/  FADD.FTZ R131, R131, R134 ;  /* 0x0000008683837221 */ /* 0x000fe20000010000 */
[----:B------:R-:W-:Y:S02]  /*7da0*/  F2FP.PACK_AB R54, R97, R102 ;  /* 0x000000666136723e */ /* 0x000fe400000000ff */
[----:B--2---:R-:W-:-:S04]  /*7db0*/  F2FP.PACK_AB R55, R95, R96 ;  /* 0x000000605f37723e */ /* 0x004fc800000000ff */
[----:B------:R-:W1:Y:S03]  /*7dc0*/  MUFU.EX2 R99, R65 ;  /* 0x0000004100637308 */ /* 0x000e660000000800 */
[C---:B------:R-:W-:Y:S05]  /*7dd0*/  HMMA.16816.F32 R4, R52.reuse, R56, R4 ;  /* 0x000000383404723c */ /* 0x040fea0000001804 */
[----:B------:R-:W-:Y:S03]  /*7de0*/  MUFU.EX2 R98, R98 ;  /* 0x0000006200627308 */ /* 0x000fe60000000800 */
[C---:B------:R-:W-:Y:S01]  /*7df0*/  HMMA.16816.F32 R8, R52.reuse, R58, R8 ;  /* 0x0000003a3408723c */ /* 0x040fe20000001808 */
[----:B------:R-:W2:Y:S04]  /*7e00*/  LDSM.16.MT88.4 R56, [R108+0x6400] ;  /* 0x006400006c38783b */ /* 0x000ea80000004200 */
[----:B------:R-:W-:Y:S08]  /*7e10*/  MUFU.EX2 R101, R101 ;  /* 0x0000006500657308 */ /* 0x000ff00000000800 */
[----:B------:R-:W-:Y:S08]  /*7e20*/  MUFU.EX2 R89, R89 ;  /* 0x0000005900597308 */ /* 0x000ff00000000800 */
[----:B------:R-:W3:Y:S08]  /*7e30*/  MUFU.EX2 R88, R88 ;  /* 0x0000005800587308 */ /* 0x000ef00000000800 */
[----:B------:R-:W-:Y:S08]  /*7e40*/  MUFU.EX2 R86, R86 ;  /* 0x0000005600567308 */ /* 0x000ff00000000800 */
[----:B------:R-:W1:Y:S01]  /*7e50*/  MUFU.EX2 R87, R87 ;  /* 0x0000005700577308 */ /* 0x000e620000000800 */
        /* <DEDUP_REMOVED lines=18> */
[----:B-----5:R-:W-:-:S07]  /*7f80*/  F2FP.PACK_AB R55, R107, R104 ;  /* 0x000000686b37723e */ /* 0x020fce00000000ff */
[C---:B------:R-:W-:Y:S01]  /*7f90*/  HMMA.16816.F32 R80, R52.reuse, R60, R4 ;  /* 0x0000003c3450723c */ /* 0x040fe20000001804 */
[----:B------:R-:W4:Y:S07]  /*7fa0*/  LDSM.16.MT88.4 R4, [R108+0x7800] ;  /* 0x007800006c04783b */ /* 0x000f2e0000004200 */
        /* <DEDUP_REMOVED lines=11> */
[C---:B----4-:R-:W-:Y:S07]  /*8060*/  HMMA.16816.F32 R44, R52.reuse, R4, R44 ;  /* 0x00000004342c723c */ /* 0x050fee000000182c */
[----:B------:R-:W-:Y:S01]  /*8070*/  FADD.FTZ R5, R93, R94 ;  /* 0x0000005e5d057221 */ /* 0x000fe20000010000 */
[----:B------:R-:W-:Y:S01]  /*8080*/  HMMA.16816.F32 R48, R52, R6, R48 ;  /* 0x000000063430723c */ /* 0x000fe20000001830 */
[----:B-1----:R-:W-:-:S02]  /*8090*/  F2FP.PACK_AB R4, R99, R100 ;  /* 0x000000646304723e */ /* 0x002fc400000000ff */
[----:B------:R-:W-:-:S04]  /*80a0*/  FADD.FTZ R5, R92, R5 ;  /* 0x000000055c057221 */ /* 0x000fc80000010000 */
[----:B------:R-:W-:Y:S01]  /*80b0*/  FADD.FTZ R2, R64, R5 ;  /* 0x0000000540027221 */ /* 0x000fe20000010000 */
[----:B---3--:R-:W-:Y:S02]  /*80c0*/  F2FP.PACK_AB R5, R88, R89 ;  /* 0x000000595805723e */ /* 0x008fe400000000ff */
[----:B------:R-:W-:Y:S01]  /*80d0*/  F2FP.PACK_AB R6, R101, R98 ;  /* 0x000000626506723e */ /* 0x000fe200000000ff */
[----:B------:R-:W-:Y:S01]  /*80e0*/  FADD.FTZ R135, R135, R2 ;  /* 0x0000000287877221 */ /* 0x000fe20000010000 */
[----:B------:R-:W-:-:S03]  /*80f0*/  F2FP.PACK_AB R7, R87, R86 ;  /* 0x000000565707723e */ /* 0x000fc600000000ff */
[----:B------:R-:W-:-:S04]  /*8100*/  FADD.FTZ R2, R102, R135 ;  /* 0x0000008766027221 */ /* 0x000fc80000010000 */
[----:B------:R-:W-:Y:S01]  /*8110*/  HMMA.16816.F32 R72, R4, R68, R12 ;  /* 0x000000440448723c */ /* 0x000fe2000000180c */
[----:B------:R-:W1:Y:S01]  /*8120*/  LDSM.16.MT88.4 R12, [R110+0x8c00] ;  /* 0x008c00006e0c783b */ /* 0x000e620000004200 */
[----:B------:R-:W-:-:S04]  /*8130*/  FADD.FTZ R2, R97, R2 ;  /* 0x0000000261027221 */ /* 0x000fc80000010000 */
[----:B------:R-:W-:Y:S02]  /*8140*/  FADD.FTZ R145, R145, R2 ;  /* 0x0000000291917221 */ /* 0x000fe40000010000 */
[----:B--2---:R-:W-:Y:S02]  /*8150*/  HMMA.16816.F32 R36, R52, R56, R36 ;  /* 0x000000383424723c */ /* 0x004fe40000001824 */
[----:B------:R-:W-:-:S04]  /*8160*/  FADD.FTZ R146, R146, R145 ;  /* 0x0000009192927221 */ /* 0x000fc80000010000 */
[----:B------:R-:W-:Y:S02]  /*8170*/  FADD.FTZ R105, R105, R146 ;  /* 0x0000009269697221 */ /* 0x000fe40000010000 */
[----:B------:R-:W-:Y:S01]  /*8180*/  HMMA.16816.F32 R40, R52, R58, R40 ;  /* 0x0000003a3428723c */ /* 0x000fe20000001828 */
[----:B------:R-:W2:Y:S07]  /*8190*/  LDSM.16.MT88.4 R52, [R108+0x7c00] ;  /* 0x007c00006c34783b */ /* 0x000eae0000004200 */
[C---:B------:R-:W-:Y:S08]  /*81a0*/  HMMA.16816.F32 R80, R4.reuse, R76, R80 ;  /* 0x0000004c0450723c */ /* 0x040ff00000001850 */
[C---:B------:R-:W-:Y:S01]  /*81b0*/  HMMA.16816.F32 R76, R4.reuse, R78, R8 ;  /* 0x0000004e044c723c */ /* 0x040fe20000001808 */
[----:B------:R-:W3:Y:S07]  /*81c0*/  LDSM.16.MT88.4 R8, [R108+0x8c00] ;  /* 0x008c00006c08783b */ /* 0x000eee0000004200 */
        /* <DEDUP_REMOVED lines=15> */
[----:B------:R-:W-:Y:S01]  /*82c0*/  HMMA.16816.F32 R52, R4, R54, R32 ;  /* 0x000000360434723c */ /* 0x000fe20000001820 */
[----:B------:R-:W-:Y:S01]  /*82d0*/  FADD.FTZ R99, R99, R100 ;  /* 0x0000006463637221 */ /* 0x000fe20000010000 */
[----:B------:R-:W-:Y:S01]  /*82e0*/  MOV R2, R84 ;  /* 0x0000005400027202 */ /* 0x000fe20000000f00 */
[----:B------:R-:W-:-:S02]  /*82f0*/  FADD.FTZ R89, R88, R89 ;  /* 0x0000005958597221 */ /* 0x000fc40000010000 */
[----:B------:R-:W-:Y:S02]  /*8300*/  FADD.FTZ R98, R98, R99 ;  /* 0x0000006362627221 */ /* 0x000fe40000010000 */
[----:B------:R-:W-:Y:S01]  /*8310*/  FADD.FTZ R86, R86, R89 ;  /* 0x0000005956567221 */ /* 0x000fe20000010000 */
[----:B------:R-:W-:Y:S01]  /*8320*/  HMMA.16816.F32 R40, R4, R14, R40 ;  /* 0x0000000e0428723c */ /* 0x000fe20000001828 */
[----:B------:R-:W-:Y:S02]  /*8330*/  FADD.FTZ R137, R101, R98 ;  /* 0x0000006265897221 */ /* 0x000fe40000010000 */
[----:B------:R-:W-:-:S05]  /*8340*/  FADD.FTZ R136, R87, R86 ;  /* 0x0000005657887221 */ /* 0x000fca0000010000 */
[C---:B---3--:R-:W-:Y:S08]  /*8350*/  HMMA.16816.F32 R44, R4.reuse, R8, R44 ;  /* 0x00000008042c723c */ /* 0x048ff0000000182c */
[----:B------:R-:W-:Y:S08]  /*8360*/  HMMA.16816.F32 R48, R4, R10, R48 ;  /* 0x0000000a0430723c */ /* 0x000ff00000001830 */
.L_x_4966:
        /* <DEDUP_REMOVED lines=12> */
.L_x_4978:
        /* <DEDUP_REMOVED lines=64> */
.L_x_4975:
[----:B------:R-:W-:Y:S02]  /*8830*/  ISETP.GE.AND P3, PT, R124, c[0x0][0x220], PT ;  /* 0x000088007c007a0c */ /* 0x000fe40003f66270 */
[C---:B------:R-:W-:Y:S02]  /*8840*/  LEA R134, P4, R86.reuse, R138, 0x1 ;  /* 0x0000008a56867211 */ /* 0x040fe400078808ff */
        /* <DEDUP_REMOVED lines=56> */
[C---:B------:R-:W-:Y:S08]  /*8bd0*/  HMMA.16816.F32 R16, R88.reuse, R98, RZ ;  /* 0x000000625810723c */ /* 0x040ff000000018ff */
[C---:B------:R-:W-:Y:S08]  /*8be0*/  HMMA.16816.F32 R20, R88.reuse, R100, RZ ;  /* 0x000000645814723c */ /* 0x040ff000000018ff */
[C---:B------:R-:W-:Y:S08]  /*8bf0*/  HMMA.16816.F32 R24, R88.reuse, R102, RZ ;  /* 0x000000665818723c */ /* 0x040ff000000018ff */
[C---:B--2---:R-:W-:Y:S08]  /*8c00*/  HMMA.16816.F32 R28, R88.reuse, R104, RZ ;  /* 0x00000068581c723c */ /* 0x044ff000000018ff */
[----:B------:R-:W-:Y:S01]  /*8c10*/  HMMA.16816.F32 R32, R88, R106, RZ ;  /* 0x0000006a5820723c */ /* 0x000fe200000018ff */
        /* <DEDUP_REMOVED lines=12> */
[----:B------:R-:W-:Y:S06]  /*8ce0*/  LDSM.16.M88.4 R88, [R113+0x1000] ;  /* 0x001000007158783b */ /* 0x000fec0000000200 */
[----:B------:R-:W1:Y:S02]  /*8cf0*/  LDSM.16.M88.4 R92, [R112+0x4000] ;  /* 0x00400000705c783b */ /* 0x000e640000000200 */
        /* <DEDUP_REMOVED lines=41> */
[----:B------:R-:W1:Y:S11]  /*8f90*/  LDSM.16.M88.4 R92, [R109+0x5400] ;  /* 0x005400006d5c783b */ /* 0x000e760000000200 */
[----:B------:R-:W-:Y:S04]  /*8fa0*/  @!UPT UIADD3 URZ, URZ, URZ, URZ ;  /* 0x0000003f3f3ff290 */ /* 0x000fe8000fffe03f */
[----:B------:R-:W-:Y:S02]  /*8fb0*/  FMUL.FTZ R3, R4, c[0x0][0x2ec] ;  /* 0x0000bb0004037a20 */ /* 0x000fe40000410000 */
[----:B---3--:R-:W-:Y:S02]  /*8fc0*/  FMUL.FTZ R141, R5, c[0x0][0x2ec] ;  /* 0x0000bb00058d7a20 */ /* 0x008fe40000410000 */
[----:B------:R-:W-:Y:S02]  /*8fd0*/  FMUL.FTZ R143, R6, c[0x0][0x2ec] ;  /* 0x0000bb00068f7a20 */ /* 0x000fe40000410000 */
[----:B------:R-:W2:Y:S01]  /*8fe0*/  MUFU.TANH R3, R3 ;  /* 0x0000000300037308 */ /* 0x000ea20000002400 */
[----:B------:R-:W-:Y:S02]  /*8ff0*/  FMUL.FTZ R145, R7, c[0x0][0x2ec] ;  /* 0x0000bb0007917a20 */ /* 0x000fe40000410000 */
[----:B------:R-:W-:Y:S02]  /*9000*/  FMUL.FTZ R151, R8, c[0x0][0x2ec] ;  /* 0x0000bb0008977a20 */ /* 0x000fe40000410000 */
[----:B------:R-:W-:Y:S02]  /*9010*/  FMUL.FTZ R153, R9, c[0x0][0x2ec] ;  /* 0x0000bb0009997a20 */ /* 0x000fe40000410000 */
[----:B------:R-:W-:Y:S02]  /*9020*/  FMUL.FTZ R155, R10, c[0x0][0x2ec] ;  /* 0x0000bb000a9b7a20 */ /* 0x000fe40000410000 */
[----:B------:R-:W-:Y:S01]  /*9030*/  FMUL.FTZ R157, R11, c[0x0][0x2ec] ;  /* 0x0000bb000b9d7a20 */ /* 0x000fe20000410000 */
[----:B------:R-:W3:Y:S01]  /*9040*/  MUFU.TANH R141, R141 ;  /* 0x0000008d008d7308 */ /* 0x000ee20000002400 */
[C---:B-1----:R-:W-:Y:S09]  /*9050*/  HMMA.16816.F32 R12, R88.reuse, R92, R12 ;  /* 0x0000005c580c723c */ /* 0x042ff2000000180c */
[----:B------:R-:W1:Y:S01]  /*9060*/  MUFU.TANH R143, R143 ;  /* 0x0000008f008f7308 */ /* 0x000e620000002400 */
[C---:B------:R-:W-:Y:S01]  /*9070*/  HMMA.16816.F32 R16, R88.reuse, R94, R16 ;  /* 0x0000005e5810723c */ /* 0x040fe20000001810 */
[----:B------:R-:W5:Y:S08]  /*9080*/  LDSM.16.M88.4 R92, [R109+0x5800] ;  /* 0x005800006d5c783b */ /* 0x000f700000000200 */
[----:B------:R-:W1:Y:S10]  /*9090*/  MUFU.TANH R145, R145 ;  /* 0x0000009100917308 */ /* 0x000e740000002400 */
[----:B------:R-:W1:Y:S01]  /*90a0*/  MUFU.TANH R151, R151 ;  /* 0x0000009700977308 */ /* 0x000e620000002400 */
[----:B------:R-:W-:Y:S02]  /*90b0*/  FMUL.FTZ R152, R12, c[0x0][0x2ec] ;  /* 0x0000bb000c987a20 */ /* 0x000fe40000410000 */
[----:B------:R-:W-:Y:S02]  /*90c0*/  FMUL.FTZ R150, R13, c[0x0][0x2ec] ;  /* 0x0000bb000d967a20 */ /* 0x000fe40000410000 */
[----:B------:R-:W-:Y:S02]  /*90d0*/  FMUL.FTZ R149, R14, c[0x0][0x2ec] ;  /* 0x0000bb000e957a20 */ /* 0x000fe40000410000 */
[----:B------:R-:W-:Y:S03]  /*90e0*/  FMUL.FTZ R147, R15, c[0x0][0x2ec] ;  /* 0x0000bb000f937a20 */ /* 0x000fe60000410000 */
[----:B------:R-:W1:Y:S01]  /*90f0*/  MUFU.TANH R153, R153 ;  /* 0x0000009900997308 */ /* 0x000e620000002400 */
[----:B------:R-:W-:Y:S02]  /*9100*/  FMUL.FTZ R86, R18, c[0x0][0x2ec] ;  /* 0x0000bb0012567a20 */ /* 0x000fe40000410000 */
[----:B------:R-:W-:Y:S02]  /*9110*/  FMUL.FTZ R2, R17, c[0x0][0x2ec] ;  /* 0x0000bb0011027a20 */ /* 0x000fe40000410000 */
[----:B------:R-:W-:Y:S02]  /*9120*/  FMUL.FTZ R148, R16, c[0x0][0x2ec] ;  /* 0x0000bb0010947a20 */ /* 0x000fe40000410000 */
[----:B------:R-:W-:Y:S03]  /*9130*/  FMUL.FTZ R159, R19, c[0x0][0x2ec] ;  /* 0x0000bb00139f7a20 */ /* 0x000fe60000410000 */
[----:B------:R-:W1:Y:S01]  /*9140*/  MUFU.TANH R103, R86 ;  /* 0x0000005600677308 */ /* 0x000e620000002400 */
[C---:B-----5:R-:W-:Y:S09]  /*9150*/  HMMA.16816.F32 R20, R88.reuse, R92, R20 ;  /* 0x0000005c5814723c */ /* 0x060ff20000001814 */
[----:B------:R5:W1:Y:S01]  /*9160*/  MUFU.TANH R102, R2 ;  /* 0x0000000200667308 */ /* 0x000a620000002400 */
[C---:B------:R-:W-:Y:S01]  /*9170*/  HMMA.16816.F32 R24, R88.reuse, R94, R24 ;  /* 0x0000005e5818723c */ /* 0x040fe20000001818 */
[----:B------:R-:W1:Y:S01]  /*9180*/  LDSM.16.M88.4 R92, [R109+0x5c00] ;  /* 0x005c00006d5c783b */ /* 0x000e620000000200 */
[----:B------:R-:W-:Y:S07]  /*9190*/  DEPBAR.LE SB0, 0x0 ;  /* 0x000080000000791a */ /* 0x000fee0000000000 */
[----:B------:R-:W1:Y:S01]  /*91a0*/  MUFU.TANH R155, R155 ;  /* 0x0000009b009b7308 */ /* 0x000e620000002400 */
[----:B------:R-:W-:Y:S09]  /*91b0*/  BAR.SYNC.DEFER_BLOCKING 0x0 ;  /* 0x0000000000007b1d */ /* 0x000ff20000010000 */
[----:B------:R-:W1:Y:S01]  /*91c0*/  MUFU.TANH R157, R157 ;  /* 0x0000009d009d7308 */ /* 0x000e620000002400 */
[----:B------:R-:W-:Y:S02]  /*91d0*/  FMUL.FTZ R140, R20, c[0x0][0x2ec] ;  /* 0x0000bb00148c7a20 */ /* 0x000fe40000410000 */
[----:B-----5:R-:W-:Y:S02]  /*91e0*/  FMUL.FTZ R2, R23, c[0x0][0x2ec] ;  /* 0x0000bb0017027a20 */ /* 0x020fe40000410000 */
[----:B----4-:R-:W-:Y:S02]  /*91f0*/  FMUL.FTZ R138, R21, c[0x0][0x2ec] ;  /* 0x0000bb00158a7a20 */ /* 0x010fe40000410000 */
[----:B------:R-:W-:Y:S02]  /*9200*/  FMUL.FTZ R139, R22, c[0x0][0x2ec] ;  /* 0x0000bb00168b7a20 */ /* 0x000fe40000410000 */
[----:B------:R-:W-:Y:S01]  /*9210*/  FMUL.FTZ R87, R27, c[0x0][0x2ec] ;  /* 0x0000bb001b577a20 */ /* 0x000fe20000410000 */
[----:B------:R-:W4:Y:S01]  /*9220*/  MUFU.TANH R107, R2 ;  /* 0x00000002006b7308 */ /* 0x000f220000002400 */
[----:B------:R-:W-:Y:S02]  /*9230*/  FMUL.FTZ R146, R24, c[0x0][0x2ec] ;  /* 0x0000bb0018927a20 */ /* 0x000fe40000410000 */
[----:B------:R-:W-:Y:S02]  /*9240*/  FMUL.FTZ R144, R25, c[0x0][0x2ec] ;  /* 0x0000bb0019907a20 */ /* 0x000fe40000410000 */
[----:B------:R-:W-:Y:S05]  /*9250*/  FMUL.FTZ R142, R26, c[0x0][0x2ec] ;  /* 0x0000bb001a8e7a20 */ /* 0x000fea0000410000 */
[----:B------:R-:W2:Y:S01]  /*9260*/  MUFU.TANH R104, R87 ;  /* 0x0000005700687308 */ /* 0x000ea20000002400 */
[C---:B-1----:R-:W-:Y:S09]  /*9270*/  HMMA.16816.F32 R28, R88.reuse, R92, R28 ;  /* 0x0000005c581c723c */ /* 0x042ff2000000181c */
[----:B------:R1:W1:Y:S01]  /*9280*/  MUFU.TANH R106, R146 ;  /* 0x00000092006a7308 */ /* 0x0002620000002400 */
[----:B------:R-:W-:Y:S09]  /*9290*/  HMMA.16816.F32 R32, R88, R94, R32 ;  /* 0x0000005e5820723c */ /* 0x000ff20000001820 */
[----:B------:R5:W2:Y:S05]  /*92a0*/  MUFU.TANH R101, R144 ;  /* 0x0000009000657308 */ /* 0x000aaa0000002400 */
[----:B------:R-:W-:Y:S05]  /*92b0*/  FMUL.FTZ R86, R28, c[0x0][0x2ec] ;  /* 0x0000bb001c567a20 */ /* 0x000fea0000410000 */
[----:B------:R2:W2:Y:S01]  /*92c0*/  MUFU.TANH R105, R142 ;  /* 0x0000008e00697308 */ /* 0x0004a20000002400 */
[----:B------:R-:W-:Y:S02]  /*92d0*/  FMUL.FTZ R154, R29, c[0x0][0x2ec] ;  /* 0x0000bb001d9a7a20 */ /* 0x000fe40000410000 */
[----:B-1----:R-:W-:Y:S02]  /*92e0*/  FMUL.FTZ R146, R30, c[0x0][0x2ec] ;  /* 0x0000bb001e927a20 */ /* 0x002fe40000410000 */
[----:B------:R-:W-:Y:S02]  /*92f0*/  FMUL.FTZ R87, R34, c[0x0][0x2ec] ;  /* 0x0000bb0022577a20 */ /* 0x000fe40000410000 */
[----:B------:R-:W-:Y:S03]  /*9300*/  FMUL.FTZ R2, R33, c[0x0][0x2ec] ;  /* 0x0000bb0021027a20 */ /* 0x000fe60000410000 */
[----:B------:R1:W1:Y:S01]  /*9310*/  MUFU.TANH R96, R86 ;  /* 0x0000005600607308 */ /* 0x0002620000002400 */
[----:B-----5:R-:W-:Y:S09]  /*9320*/  FMUL.FTZ R144, R31, c[0x0][0x2ec] ;  /* 0x0000bb001f907a20 */ /* 0x020ff20000410000 */
[----:B------:R-:W3:Y:S01]  /*9330*/  MUFU.TANH R152, R152 ;  /* 0x0000009800987308 */ /* 0x000ee20000002400 */
[----:B--2---:R-:W-:Y:S09]  /*9340*/  FMUL.FTZ R142, R32, c[0x0][0x2ec] ;  /* 0x0000bb00208e7a20 */ /* 0x004ff20000410000 */
[----:B------:R-:W2:Y:S01]  /*9350*/  MUFU.TANH R150, R150 ;  /* 0x0000009600967308 */ /* 0x000ea20000002400 */
[----:B-1----:R-:W-:Y:S09]  /*9360*/  FMUL.FTZ R86, R35, c[0x0][0x2ec] ;  /* 0x0000bb0023567a20 */ /* 0x002ff20000410000 */
        /* <DEDUP_REMOVED lines=78> */
.L_x_4977:
[----:B------:R2:W-:Y:S01]  /*9850*/  @P3 STS [R121+0x3000], RZ ;  /* 0x003000ff79003388 */ /* 0x0005e20000000800 */
[C---:B------:R-:W-:Y:S01]  /*9860*/  LEA R8, P0, R4.reuse, R132, 0x1 ;  /* 0x0000008404087211 */ /* 0x040fe200078008ff */
[----:B------:R-:W-:Y:S02]  /*9870*/  @!P3 IMAD.MOV.U32 R5, RZ, RZ, c[0x0][0x198] ;  /* 0x00006600ff05b624 */ /* 0x000fe400078e00ff */
[----:B------:R2:W-:Y:S01]  /*9880*/  @P3 STS [R121+0x3004], RZ ;  /* 0x003004ff79003388 */ /* 0x0005e20000000800 */
[----:B------:R-:W-:Y:S01]  /*9890*/  LEA.HI.X R9, R4, R133, R6, 0x1, P0 ;  /* 0x0000008504097211 */ /* 0x000fe200000f0c06 */
[----:B-1----:R-:W-:Y:S01]  /*98a0*/  @!P3 IMAD.MOV.U32 R2, RZ, RZ, c[0x0][0x19c] ;  /* 0x00006700ff02b624 */ /* 0x002fe200078e00ff */
        /* <DEDUP_REMOVED lines=41> */
.L_x_4976:
[----:B--234-:R-:W-:Y:S01]  /*9b40*/  IADD3 R88, R120, -0x1, RZ ;  /* 0xffffffff78587810 */ /* 0x01cfe20007ffe0ff */
[----:B------:R-:W-:Y:S03]  /*9b50*/  LDSM.16.MT88.4 R16, [R110+0x6000] ;  /* 0x006000006e10783b */ /* 0x000fe60000004200 */
[----:B-1----:R-:W-:Y:S04]  /*9b60*/  LEA R2, R88, R119, 0x6 ;  /* 0x0000007758027211 */ /* 0x002fe800078e30ff */
        /* <DEDUP_REMOVED lines=8> */
[----:B------:R-:W-:Y:S01]  /*9bf0*/  LDSM.16.MT88.4 R32, [R110+0x7000] ;  /* 0x007000006e20783b */ /* 0x000fe20000004200 */
[C---:B------:R-:W-:Y:S02]  /*9c00*/  IADD3 R11, R2.reuse, 0x20, RZ ;  /* 0x00000020020b7810 */ /* 0x040fe40007ffe0ff */
[C---:B------:R-:W-:Y:S02]  /*9c10*/  IADD3 R5, R2.reuse, 0x11, RZ ;  /* 0x0000001102057810 */ /* 0x040fe40007ffe0ff */
[C---:B------:R-:W-:Y:S02]  /*9c20*/  IADD3 R15, R2.reuse, 0x18, RZ ;  /* 0x00000018020f7810 */ /* 0x040fe40007ffe0ff */
[----:B------:R-:W-:Y:S02]  /*9c30*/  IADD3 R10, R2, 0x31, RZ ;  /* 0x00000031020a7810 */ /* 0x000fe40007ffe0ff */
        /* <DEDUP_REMOVED lines=9> */
[C---:B------:R-:W-:Y:S02]  /*9cd0*/  FFMA.FTZ R143, R0.reuse, R6, R143 ;  /* 0x00000006008f7223 */ /* 0x040fe4000001008f */
[C---:B------:R-:W-:Y:S02]  /*9ce0*/  FFMA.FTZ R145, R0.reuse, R8, R145 ;  /* 0x0000000800917223 */ /* 0x040fe40000010091 */
[CC--:B------:R-:W-:Y:S02]  /*9cf0*/  FFMA.FTZ R153, R0.reuse, R4.reuse, R153 ;  /* 0x0000000400997223 */ /* 0x0c0fe40000010099 */
        /* <DEDUP_REMOVED lines=8> */
[----:B------:R-:W1:Y:S01]  /*9d80*/  I2F R3, R3 ;  /* 0x0000000300037306 */ /* 0x000e620000201400 */
[----:B------:R-:W-:Y:S01]  /*9d90*/  FMNMX.FTZ R4, R155, R4, !PT ;  /* 0x000000049b047209 */ /* 0x000fe20007810000 */
[C---:B------:R-:W-:Y:S02]  /*9da0*/  FFMA.FTZ R149, R0.reuse, R7, R149 ;  /* 0x0000000700957223 */ /* 0x040fe40000010095 */
[----:B------:R-:W-:Y:S01]  /*9db0*/  FFMA.FTZ R151, R0, R9, R151 ;  /* 0x0000000900977223 */ /* 0x000fe20000010097 */
[----:B------:R-:W-:Y:S01]  /*9dc0*/  IADD3 R9, R2, 0x28, RZ ;  /* 0x0000002802097810 */ /* 0x000fe20007ffe0ff */
[CC--:B------:R-:W-:Y:S01]  /*9dd0*/  FFMA.FTZ R93, R0.reuse, R13.reuse, R159 ;  /* 0x0000000d005d7223 */ /* 0x0c0fe2000001009f */
[----:B------:R-:W-:Y:S01]  /*9de0*/  FMNMX.FTZ R4, R157, R4, !PT ;  /* 0x000000049d047209 */ /* 0x000fe20007810000 */
[----:B------:R-:W-:Y:S01]  /*9df0*/  FFMA.FTZ R102, R0, R13, R102 ;  /* 0x0000000d00667223 */ /* 0x000fe20000010066 */
[----:B------:R-:W-:Y:S01]  /*9e00*/  IADD3 R13, R2, 0x38, RZ ;  /* 0x00000038020d7810 */ /* 0x000fe20007ffe0ff */
[CC--:B------:R-:W-:Y:S01]  /*9e10*/  FFMA.FTZ R139, R0.reuse, R11.reuse, R139 ;  /* 0x0000000b008b7223 */ /* 0x0c0fe2000001008b */
[----:B------:R-:W2:Y:S01]  /*9e20*/  I2F R9, R9 ;  /* 0x0000000900097306 */ /* 0x000ea20000201400 */
[----:B------:R-:W-:Y:S01]  /*9e30*/  FFMA.FTZ R140, R0, R11, R140 ;  /* 0x0000000b008c7223 */ /* 0x000fe2000001008c */
[----:B------:R-:W-:Y:S01]  /*9e40*/  FMNMX.FTZ R11, R6, R84, !PT ;  /* 0x00000054060b7209 */ /* 0x000fe20007810000 */
[----:B------:R-:W-:Y:S01]  /*9e50*/  FFMA.FTZ R152, R0, R7, R152 ;  /* 0x0000000700987223 */ /* 0x000fe20000010098 */
[----:B------:R-:W-:Y:S01]  /*9e60*/  IADD3 R7, R2, 0x29, RZ ;  /* 0x0000002902077810 */ /* 0x000fe20007ffe0ff */
[CC--:B------:R-:W-:Y:S01]  /*9e70*/  FFMA.FTZ R150, R0.reuse, R5.reuse, R150 ;  /* 0x0000000500967223 */ /* 0x0c0fe20000010096 */
[----:B------:R-:W-:Y:S01]  /*9e80*/  FMNMX.FTZ R14, R149, R4, !PT ;  /* 0x00000004950e7209 */ /* 0x000fe20007810000 */
[----:B------:R-:W-:Y:S01]  /*9e90*/  FFMA.FTZ R147, R0, R5, R147 ;  /* 0x0000000500937223 */ /* 0x000fe20000010093 */
[----:B------:R-:W-:Y:S01]  /*9ea0*/  FMNMX.FTZ R12, R8, R11, !PT ;  /* 0x0000000b080c7209 */ /* 0x000fe20007810000 */
[-C--:B------:R-:W-:Y:S01]  /*9eb0*/  FFMA.FTZ R103, R0, R15.reuse, R103 ;  /* 0x0000000f00677223 */ /* 0x080fe20000010067 */
[----:B------:R-:W3:Y:S01]  /*9ec0*/  I2F R4, R13 ;  /* 0x0000000d00047306 */ /* 0x000ee20000201400 */
[----:B------:R-:W-:Y:S01]  /*9ed0*/  IADD3 R5, R2, 0x30, RZ ;  /* 0x0000003002057810 */ /* 0x000fe20007ffe0ff */
[C---:B------:R-:W-:Y:S01]  /*9ee0*/  FFMA.FTZ R148, R0.reuse, R15, R148 ;  /* 0x0000000f00947223 */ /* 0x040fe20000010094 */
[----:B------:R-:W-:Y:S01]  /*9ef0*/  FMNMX.FTZ R12, R151, R12, !PT ;  /* 0x0000000c970c7209 */ /* 0x000fe20007810000 */
[CC--:B-1----:R-:W-:Y:S02]  /*9f00*/  FFMA.FTZ R107, R0.reuse, R3.reuse, R107 ;  /* 0x00000003006b7223 */ /* 0x0c2fe4000001006b */
[----:B------:R-:W-:Y:S01]  /*9f10*/  FFMA.FTZ R138, R0, R3, R138 ;  /* 0x00000003008a7223 */ /* 0x000fe2000001008a */
[----:B------:R-:W-:Y:S02]  /*9f20*/  FMNMX.FTZ R11, R153, R12, !PT ;  /* 0x0000000c990b7209 */ /* 0x000fe40007810000 */
[----:B------:R-:W-:Y:S01]  /*9f30*/  FMNMX.FTZ R12, R147, R14, !PT ;  /* 0x0000000e930c7209 */ /* 0x000fe20007810000 */
[----:B------:R-:W1:Y:S01]  /*9f40*/  I2F R7, R7 ;  /* 0x0000000700077306 */ /* 0x000e620000201400 */
[----:B------:R-:W-:Y:S02]  /*9f50*/  FMNMX.FTZ R11, R152, R11, !PT ;  /* 0x0000000b980b7209 */ /* 0x000fe40007810000 */
[----:B------:R-:W-:Y:S01]  /*9f60*/  FMNMX.FTZ R12, R103, R12, !PT ;  /* 0x0000000c670c7209 */ /* 0x000fe20007810000 */
[-C--:B--2---:R-:W-:Y:S01]  /*9f70*/  FFMA.FTZ R105, R0, R9.reuse, R105 ;  /* 0x0000000900697223 */ /* 0x084fe20000010069 */
[----:B------:R-:W-:Y:S01]  /*9f80*/  IADD3 R3, R2, 0x39, RZ ;  /* 0x0000003902037810 */ /* 0x000fe20007ffe0ff */
[----:B------:R-:W-:Y:S01]  /*9f90*/  FFMA.FTZ R106, R0, R9, R106 ;  /* 0x00000009006a7223 */ /* 0x000fe2000001006a */
[----:B------:R-:W-:Y:S02]  /*9fa0*/  FMNMX.FTZ R11, R150, R11, !PT ;  /* 0x0000000b960b7209 */ /* 0x000fe40007810000 */
[----:B------:R-:W-:Y:S01]  /*9fb0*/  FMNMX.FTZ R2, R93, R12, !PT ;  /* 0x0000000c5d027209 */ /* 0x000fe20007810000 */
[----:B------:R-:W2:Y:S01]  /*9fc0*/  I2F R5, R5 ;  /* 0x0000000500057306 */ /* 0x000ea20000201400 */
[----:B------:R-:W-:Y:S02]  /*9fd0*/  FMNMX.FTZ R11, R148, R11, !PT ;  /* 0x0000000b940b7209 */ /* 0x000fe40007810000 */
[----:B------:R-:W-:Y:S01]  /*9fe0*/  FMNMX.FTZ R2, R139, R2, !PT ;  /* 0x000000028b027209 */ /* 0x000fe20007810000 */
[-C--:B---3--:R-:W-:Y:S01]  /*9ff0*/  FFMA.FTZ R87, R0, R4.reuse, R87 ;  /* 0x0000000400577223 */ /* 0x088fe20000010057 */
[----:B------:R-:W-:Y:S01]  /*a000*/  FMNMX.FTZ R13, R102, R11, !PT ;  /* 0x0000000b660d7209 */ /* 0x000fe20007810000 */
[----:B------:R-:W-:Y:S01]  /*a010*/  FFMA.FTZ R97, R0, R4, R97 ;  /* 0x0000000400617223 */ /* 0x000fe20000010061 */
[----:B------:R-:W-:Y:S02]  /*a020*/  FMNMX.FTZ R2, R107, R2, !PT ;  /* 0x000000026b027209 */ /* 0x000fe40007810000 */
[----:B------:R-:W-:Y:S01]  /*a030*/  FMNMX.FTZ R13, R140, R13, !PT ;  /* 0x0000000d8c0d7209 */ /* 0x000fe20007810000 */
[----:B------:R-:W3:Y:S01]  /*a040*/  I2F R3, R3 ;  /* 0x0000000300037306 */ /* 0x000ee20000201400 */
[----:B------:R-:W-:Y:S02]  /*a050*/  FMNMX.FTZ R11, R105, R2, !PT ;  /* 0x00000002690b7209 */ /* 0x000fe40007810000 */
[----:B------:R-:W-:Y:S01]  /*a060*/  FMNMX.FTZ R13, R138, R13, !PT ;  /* 0x0000000d8a0d7209 */ /* 0x000fe20007810000 */
[CC--:B-1----:R-:W-:Y:S02]  /*a070*/  FFMA.FTZ R104, R0.reuse, R7.reuse, R104 ;  /* 0x0000000700687223 */ /* 0x0c2fe40000010068 */
[----:B------:R-:W-:Y:S01]  /*a080*/  FFMA.FTZ R101, R0, R7, R101 ;  /* 0x0000000700657223 */ /* 0x000fe20000010065 */
[----:B------:R-:W-:Y:S02]  /*a090*/  FMNMX.FTZ R2, R106, R13, !PT ;  /* 0x0000000d6a027209 */ /* 0x000fe40007810000 */
[----:B------:R-:W-:Y:S01]  /*a0a0*/  FMNMX.FTZ R11, R104, R11, !PT ;  /* 0x0000000b680b7209 */ /* 0x000fe20007810000 */
[CC--:B--2---:R-:W-:Y:S02]  /*a0b0*/  FFMA.FTZ R100, R0.reuse, R5.reuse, R100 ;  /* 0x0000000500647223 */ /* 0x0c4fe40000010064 */
[----:B------:R-:W-:Y:S01]  /*a0c0*/  FFMA.FTZ R96, R0, R5, R96 ;  /* 0x0000000500607223 */ /* 0x000fe20000010060 */
[----:B------:R-:W-:Y:S02]  /*a0d0*/  FMNMX.FTZ R5, R101, R2, !PT ;  /* 0x0000000265057209 */ /* 0x000fe40007810000 */
[----:B------:R-:W-:Y:S02]  /*a0e0*/  FMNMX.FTZ R12, R100, R11, !PT ;  /* 0x0000000b640c7209 */ /* 0x000fe40007810000 */
[----:B------:R-:W-:Y:S02]  /*a0f0*/  FMNMX.FTZ R10, R96, R5, !PT ;  /* 0x00000005600a7209 */ /* 0x000fe40007810000 */
[----:B------:R-:W-:Y:S01]  /*a100*/  FMNMX.FTZ R2, R99, R12, !PT ;  /* 0x0000000c63027209 */ /* 0x000fe20007810000 */
[CC--:B---3--:R-:W-:Y:S02]  /*a110*/  FFMA.FTZ R86, R0.reuse, R3.reuse, R86 ;  /* 0x0000000300567223 */ /* 0x0c8fe40000010056 */
[----:B------:R-:W-:Y:S01]  /*a120*/  FFMA.FTZ R98, R0, R3, R98 ;  /* 0x0000000300627223 */ /* 0x000fe20000010062 */
        /* <DEDUP_REMOVED lines=66> */
[----:B------:R-:W1:Y:S01]  /*a550*/  LDSM.16.MT88.4 R56, [R108+0x7000] ;  /* 0x007000006c38783b */ /* 0x000e620000004200 */
[C---:B------:R-:W-:Y:S02]  /*a560*/  FMUL.FTZ R38, R85.reuse, R38 ;  /* 0x0000002655267220 */ /* 0x040fe40000410000 */
[----:B------:R-:W-:Y:S02]  /*a570*/  FMUL.FTZ R39, R85, R39 ;  /* 0x0000002755277220 */ /* 0x000fe40000410000 */
[----:B------:R-:W3:Y:S01]  /*a580*/  MUFU.EX2 R142, R142 ;  /* 0x0000008e008e7308 */ /* 0x000ee20000000800 */
        /* <DEDUP_REMOVED lines=20> */
[----:B------:R-:W-:Y:S02]  /*a6d0*/  FMUL.FTZ R51, R85, R51 ;  /* 0x0000003355337220 */ /* 0x000fe40000410000 */
[C---:B------:R-:W-:Y:S02]  /*a6e0*/  FMUL.FTZ R48, R84.reuse, R48 ;  /* 0x0000003054307220 */ /* 0x040fe40000410000 */
[----:B------:R-:W-:Y:S02]  /*a6f0*/  FMUL.FTZ R49, R84, R49 ;  /* 0x0000003154317220 */ /* 0x000fe40000410000 */
        /* <DEDUP_REMOVED lines=15> */
[--C-:B------:R-:W-:Y:S02]  /*a7f0*/  FFMA.FTZ R68, R99, c[0x0][0x23c], -R146.reuse ;  /* 0x00008f0063447a23 */ /* 0x100fe40000010892 */
[C---:B------:R-:W-:Y:S02]  /*a800*/  FMUL.FTZ R17, R84.reuse, R69 ;  /* 0x0000004554117220 */ /* 0x040fe40000410000 */
[C---:B------:R-:W-:Y:S03]  /*a810*/  HMMA.16816.F32 R12, R80.reuse, R24, R12 ;  /* 0x00000018500c723c */ /* 0x040fe6000000180c */
[----:B------:R-:W-:Y:S01]  /*a820*/  MUFU.EX2 R94, R94 ;  /* 0x0000005e005e7308 */ /* 0x000fe20000000800 */
[C---:B------:R-:W-:Y:S02]  /*a830*/  FMUL.FTZ R18, R85.reuse, R70 ;  /* 0x0000004655127220 */ /* 0x040fe40000410000 */
[C---:B------:R-:W-:Y:S02]  /*a840*/  FMUL.FTZ R19, R85.reuse, R71 ;  /* 0x0000004755137220 */ /* 0x040fe40000410000 */
[C---:B------:R-:W-:Y:S04]  /*a850*/  FMUL.FTZ R24, R84.reuse, R60 ;  /* 0x0000003c54187220 */ /* 0x040fe80000410000 */
[----:B------:R-:W-:Y:S01]  /*a860*/  FMUL.FTZ R25, R84, R61 ;  /* 0x0000003d54197220 */ /* 0x000fe20000410000 */
        /* <DEDUP_REMOVED lines=8> */
[----:B------:R-:W-:Y:S01]  /*a8f0*/  LDSM.16.MT88.4 R60, [R108+0x6800] ;  /* 0x006800006c3c783b */ /* 0x000fe20000004200 */
[C---:B------:R-:W-:Y:S02]  /*a900*/  FMUL.FTZ R32, R84.reuse, R52 ;  /* 0x0000003454207220 */ /* 0x040fe40000410000 */
[----:B------:R-:W-:Y:S02]  /*a910*/  FMUL.FTZ R33, R84, R53 ;  /* 0x0000003554217220 */ /* 0x000fe40000410000 */
[C---:B------:R-:W-:Y:S02]  /*a920*/  HMMA.16816.F32 R24, R80.reuse, R34, R24 ;  /* 0x000000225018723c */ /* 0x040fe40000001818 */
[----:B------:R-:W-:Y:S01]  /*a930*/  MUFU.EX2 R99, R69 ;  /* 0x0000004500637308 */ /* 0x000fe20000000800 */
[--C-:B------:R-:W-:Y:S02]  /*a940*/  FFMA.FTZ R70, R95, c[0x0][0x23c], -R143.reuse ;  /* 0x00008f005f467a23 */ /* 0x100fe4000001088f */
[--C-:B------:R-:W-:Y:S02]  /*a950*/  FFMA.FTZ R100, R97, c[0x0][0x23c], -R143.reuse ;  /* 0x00008f0061647a23 */ /* 0x100fe4000001088f */
[C---:B------:R-:W-:Y:S01]  /*a960*/  FMUL.FTZ R34, R85.reuse, R54 ;  /* 0x0000003655227220 */ /* 0x040fe20000410000 */
[C---:B-1----:R-:W-:Y:S04]  /*a970*/  HMMA.16816.F32 R28, R80.reuse, R56, R28 ;  /* 0x00000038501c723c */ /* 0x042fe8000000181c */
[----:B------:R-:W-:Y:S01]  /*a980*/  FMUL.FTZ R35, R85, R55 ;  /* 0x0000003755237220 */ /* 0x000fe20000410000 */
[----:B------:R-:W1:Y:S01]  /*a990*/  MUFU.EX2 R96, R68 ;  /* 0x0000004400607308 */ /* 0x000e620000000800 */
[----:B------:R-:W2:Y:S01]  /*a9a0*/  LDSM.16.MT88.4 R52, [R110+0x8000] ;  /* 0x008000006e34783b */ /* 0x000ea20000004200 */
[----:B------:R-:W-:Y:S02]  /*a9b0*/  FFMA.FTZ R143, R98, c[0x0][0x23c], -R143 ;  /* 0x00008f00628f7a23 */ /* 0x000fe4000001088f */
[--C-:B------:R-:W-:Y:S02]  /*a9c0*/  FFMA.FTZ R87, R87, c[0x0][0x23c], -R146.reuse ;  /* 0x00008f0057577a23 */ /* 0x100fe40000010892 */
[C---:B------:R-:W-:Y:S03]  /*a9d0*/  HMMA.16816.F32 R32, R80.reuse, R58, R32 ;  /* 0x0000003a5020723c */ /* 0x040fe60000001820 */
[----:B------:R-:W-:Y:S01]  /*a9e0*/  LDSM.16.MT88.4 R56, [R110+0x6400] ;  /* 0x006400006e38783b */ /* 0x000fe20000004200 */
[----:B------:R-:W-:Y:S01]  /*a9f0*/  MUFU.EX2 R98, R71 ;  /* 0x0000004700627308 */ /* 0x000fe20000000800 */
[----:B------:R-:W-:Y:S02]  /*aa00*/  FFMA.FTZ R146, R86, c[0x0][0x23c], -R146 ;  /* 0x00008f0056927a23 */ /* 0x000fe40000010892 */
[----:B------:R-:W-:Y:S02]  /*aa10*/  FFMA.FTZ R144, R85, R136, R144 ;  /* 0x0000008855907223 */ /* 0x000fe40000010090 */
[----:B------:R-:W-:Y:S03]  /*aa20*/  FFMA.FTZ R145, R84, R137, R145 ;  /* 0x0000008954917223 */ /* 0x000fe60000010091 */
[----:B------:R-:W-:Y:S02]  /*aa30*/  FADD.FTZ R141, R141, R144 ;  /* 0x000000908d8d7221 */ /* 0x000fe40000010000 */
[----:B------:R3:W4:Y:S01]  /*aa40*/  MUFU.EX2 R97, R70 ;  /* 0x0000004600617308 */ /* 0x0007220000000800 */
[----:B------:R-:W-:Y:S01]  /*aa50*/  FADD.FTZ R145, R142, R145 ;  /* 0x000000918e917221 */ /* 0x000fe20000010000 */
[----:B-1----:R-:W-:Y:S03]  /*aa60*/  F2FP.PACK_AB R85, R96, R99 ;  /* 0x000000636055723e */ /* 0x002fe600000000ff */
[----:B------:R-:W-:Y:S04]  /*aa70*/  FADD.FTZ R92, R92, R145 ;  /* 0x000000915c5c7221 */ /* 0x000fe80000010000 */
[----:B------:R-:W-:Y:S01]  /*aa80*/  FADD.FTZ R91, R91, R92 ;  /* 0x0000005c5b5b7221 */ /* 0x000fe20000010000 */
[----:B------:R-:W-:Y:S10]  /*aa90*/  MUFU.EX2 R104, R104 ;  /* 0x0000006800687308 */ /* 0x000ff40000000800 */
[----:B------:R-:W-:Y:S01]  /*aaa0*/  MUFU.EX2 R139, R139 ;  /* 0x0000008b008b7308 */ /* 0x000fe20000000800 */
[C---:B--2---:R-:W-:Y:S01]  /*aab0*/  HMMA.16816.F32 R36, R80.reuse, R52, R36 ;  /* 0x000000345024723c */ /* 0x044fe20000001824 */
[----:B---3--:R-:W-:Y:S02]  /*aac0*/  LDSM.16.MT88.4 R68, [R108+0x6c00] ;  /* 0x006c00006c44783b */ /* 0x008fe40000004200 */
[----:B----4-:R-:W-:Y:S05]  /*aad0*/  F2FP.PACK_AB R84, R97, R98 ;  /* 0x000000626154723e */ /* 0x010fea00000000ff */
[C---:B------:R-:W-:Y:S01]  /*aae0*/  HMMA.16816.F32 R40, R80.reuse, R54, R40 ;  /* 0x000000365028723c */ /* 0x040fe20000001828 */
[----:B------:R-:W-:Y:S01]  /*aaf0*/  MUFU.EX2 R66, R66 ;  /* 0x0000004200427308 */ /* 0x000fe20000000800 */
[----:B------:R-:W1:Y:S09]  /*ab00*/  LDSM.16.MT88.4 R52, [R108+0x8000] ;  /* 0x008000006c34783b */ /* 0x000e720000004200 */
[----:B------:R-:W2:Y:S10]  /*ab10*/  MUFU.EX2 R67, R67 ;  /* 0x0000004300437308 */ /* 0x000eb40000000800 */
[----:B------:R-:W-:Y:S10]  /*ab20*/  MUFU.EX2 R103, R103 ;  /* 0x0000006700677308 */ /* 0x000ff40000000800 */
[----:B------:R-:W3:Y:S10]  /*ab30*/  MUFU.EX2 R102, R102 ;  /* 0x0000006600667308 */ /* 0x000ef40000000800 */
[----:B------:R-:W-:Y:S01]  /*ab40*/  MUFU.EX2 R138, R138 ;  /* 0x0000008a008a7308 */ /* 0x000fe20000000800 */
[C---:B-1----:R-:W-:Y:S07]  /*ab50*/  HMMA.16816.F32 R44, R80.reuse, R52, R44 ;  /* 0x00000034502c723c */ /* 0x042fee000000182c */
[----:B------:R-:W-:Y:S01]  /*ab60*/  F2FP.PACK_AB R53, R64, R65 ;  /* 0x000000414035723e */ /* 0x000fe200000000ff */
[----:B------:R-:W-:Y:S01]  /*ab70*/  HMMA.16816.F32 R48, R80, R54, R48 ;  /* 0x000000365030723c */ /* 0x000fe20000001830 */
[----:B------:R-:W-:Y:S03]  /*ab80*/  MUFU.EX2 R106, R106 ;  /* 0x0000006a006a7308 */ /* 0x000fe60000000800 */
[----:B--2---:R-:W-:Y:S03]  /*ab90*/  F2FP.PACK_AB R52, R67, R66 ;  /* 0x000000424334723e */ /* 0x004fe600000000ff */
[----:B------:R-:W-:Y:S02]  /*aba0*/  F2FP.PACK_AB R55, R93, R94 ;  /* 0x0000005e5d37723e */ /* 0x000fe400000000ff */
[----:B---3--:R-:W-:Y:S02]  /*abb0*/  F2FP.PACK_AB R54, R102, R103 ;  /* 0x000000676636723e */ /* 0x008fe400000000ff */
[----:B------:R-:W-:Y:S05]  /*abc0*/  MUFU.EX2 R101, R101 ;  /* 0x0000006500657308 */ /* 0x000fea0000000800 */
[C---:B------:R-:W-:Y:S05]  /*abd0*/  HMMA.16816.F32 R4, R52.reuse, R56, R4 ;  /* 0x000000383404723c */ /* 0x040fea0000001804 */
[----:B------:R-:W-:Y:S03]  /*abe0*/  MUFU.EX2 R95, R87 ;  /* 0x00000057005f7308 */ /* 0x000fe60000000800 */
[C---:B------:R-:W-:Y:S01]  /*abf0*/  HMMA.16816.F32 R8, R52.reuse, R58, R8 ;  /* 0x0000003a3408723c */ /* 0x040fe20000001808 */
[----:B------:R-:W1:Y:S06]  /*ac00*/  LDSM.16.MT88.4 R56, [R108+0x6400] ;  /* 0x006400006c38783b */ /* 0x000e6c0000004200 */
[----:B------:R-:W2:Y:S10]  /*ac10*/  MUFU.EX2 R146, R146 ;  /* 0x0000009200927308 */ /* 0x000eb40000000800 */
[----:B------:R-:W-:Y:S10]  /*ac20*/  MUFU.EX2 R100, R100 ;  /* 0x0000006400647308 */ /* 0x000ff40000000800 */
[----:B------:R-:W3:Y:S01]  /*ac30*/  MUFU.EX2 R143, R143 ;  /* 0x0000008f008f7308 */ /* 0x000ee20000000800 */
[----:B--2---:R-:W-:Y:S01]  /*ac40*/  F2FP.PACK_AB R87, R146, R95 ;  /* 0x0000005f9257723e */ /* 0x004fe200000000ff */
[C---:B-1----:R-:W-:Y:S08]  /*ac50*/  HMMA.16816.F32 R12, R52.reuse, R56, R12 ;  /* 0x00000038340c723c */ /* 0x042ff0000000180c */
[C---:B------:R-:W-:Y:S01]  /*ac60*/  HMMA.16816.F32 R16, R52.reuse, R58, R16 ;  /* 0x0000003a3410723c */ /* 0x040fe20000001810 */
[----:B------:R-:W1:Y:S03]  /*ac70*/  LDSM.16.MT88.4 R56, [R110+0x7400] ;  /* 0x007400006e38783b */ /* 0x000e660000004200 */
[----:B---3--:R-:W-:Y:S04]  /*ac80*/  F2FP.PACK_AB R86, R143, R100 ;  /* 0x000000648f56723e */ /* 0x008fe800000000ff */
        /* <DEDUP_REMOVED lines=30> */
[C---:B------:R-:W-:Y:S04]  /*ae70*/  HMMA.16816.F32 R40, R52.reuse, R58, R40 ;  /* 0x0000003a3428723c */ /* 0x040fe80000001828 */
[----:B------:R-:W-:Y:S02]  /*ae80*/  FADD.FTZ R56, R89, R56 ;  /* 0x0000003859387221 */ /* 0x000fe40000010000 */
[----:B------:R-:W-:Y:S02]  /*ae90*/  FADD.FTZ R90, R66, R91 ;  /* 0x0000005b425a7221 */ /* 0x000fe40000010000 */
[C---:B--2---:R-:W-:Y:S04]  /*aea0*/  HMMA.16816.F32 R44, R52.reuse, R60, R44 ;  /* 0x0000003c342c723c */ /* 0x044fe8000000182c */
[----:B------:R-:W-:Y:S02]  /*aeb0*/  FADD.FTZ R89, R65, R56 ;  /* 0x0000003841597221 */ /* 0x000fe40000010000 */
[----:B------:R-:W-:Y:S02]  /*aec0*/  FADD.FTZ R90, R67, R90 ;  /* 0x0000005a435a7221 */ /* 0x000fe40000010000 */
        /* <DEDUP_REMOVED lines=12> */
[C---:B------:R-:W-:Y:S01]  /*af90*/  HMMA.16816.F32 R72, R84.reuse, R68, R12 ;  /* 0x000000445448723c */ /* 0x040fe2000000180c */
[----:B------:R-:W4:Y:S03]  /*afa0*/  LDSM.16.MT88.4 R8, [R108+0x8c00] ;  /* 0x008c00006c08783b */ /* 0x000f260000004200 */
[----:B------:R-:W-:Y:S02]  /*afb0*/  FADD.FTZ R148, R148, R93 ;  /* 0x0000005d94947221 */ /* 0x000fe40000010000 */
[----:B------:R-:W-:Y:S01]  /*afc0*/  FADD.FTZ R139, R138, R139 ;  /* 0x0000008b8a8b7221 */ /* 0x000fe20000010000 */
[----:B------:R-:W-:Y:S01]  /*afd0*/  MOV R138, R134 ;  /* 0x00000086008a7202 */ /* 0x000fe20000000f00 */
[C---:B------:R-:W-:Y:S04]  /*afe0*/  HMMA.16816.F32 R68, R84.reuse, R70, R16 ;  /* 0x000000465444723c */ /* 0x040fe80000001810 */
[----:B------:R-:W-:Y:S02]  /*aff0*/  FADD.FTZ R148, R107, R148 ;  /* 0x000000946b947221 */ /* 0x000fe40000010000 */
[----:B------:R-:W-:Y:S01]  /*b000*/  FADD.FTZ R106, R106, R139 ;  /* 0x0000008b6a6a7221 */ /* 0x000fe20000010000 */
[----:B------:R-:W-:Y:S01]  /*b010*/  MOV R139, R135 ;  /* 0x00000087008b7202 */ /* 0x000fe20000000f00 */
        /* <DEDUP_REMOVED lines=8> */
[C---:B--2---:R-:W-:Y:S04]  /*b0a0*/  HMMA.16816.F32 R56, R84.reuse, R52, R28 ;  /* 0x000000345438723c */ /* 0x044fe8000000181c */
[----:B------:R-:W-:Y:S02]  /*b0b0*/  FADD.FTZ R97, R97, R98 ;  /* 0x0000006261617221 */ /* 0x000fe40000010000 */
[----:B------:R-:W-:Y:S02]  /*b0c0*/  FADD.FTZ R95, R95, R96 ;  /* 0x000000605f5f7221 */ /* 0x000fe40000010000 */
[C---:B------:R-:W-:Y:S04]  /*b0d0*/  HMMA.16816.F32 R52, R84.reuse, R54, R32 ;  /* 0x000000365434723c */ /* 0x040fe80000001820 */
[----:B------:R-:W-:Y:S02]  /*b0e0*/  FADD.FTZ R100, R100, R97 ;  /* 0x0000006164647221 */ /* 0x000fe40000010000 */
[----:B------:R-:W-:Y:S02]  /*b0f0*/  FADD.FTZ R136, R146, R95 ;  /* 0x0000005f92887221 */ /* 0x000fe40000010000 */
[C---:B---3--:R-:W-:Y:S04]  /*b100*/  HMMA.16816.F32 R36, R84.reuse, R4, R36 ;  /* 0x000000045424723c */ /* 0x048fe80000001824 */
[----:B------:R-:W-:Y:S04]  /*b110*/  FADD.FTZ R137, R143, R100 ;  /* 0x000000648f897221 */ /* 0x000fe80000010000 */
[C---:B------:R-:W-:Y:S08]  /*b120*/  HMMA.16816.F32 R40, R84.reuse, R6, R40 ;  /* 0x000000065428723c */ /* 0x040ff00000001828 */
[C---:B----4-:R-:W-:Y:S08]  /*b130*/  HMMA.16816.F32 R44, R84.reuse, R8, R44 ;  /* 0x00000008542c723c */ /* 0x050ff0000000182c */
[----:B------:R-:W-:Y:S07]  /*b140*/  HMMA.16816.F32 R48, R84, R10, R48 ;  /* 0x0000000a5430723c */ /* 0x000fee0000001830 */
[----:B------:R-:W-:Y:S02]  /*b150*/  MOV R85, R2 ;  /* 0x0000000200557202 */ /* 0x000fe40000000f00 */
[----:B------:R-:W-:Y:S01]  /*b160*/  MOV R84, R3 ;  /* 0x0000000300547202 */ /* 0x000fe20000000f00 */
[----:B------:R-:W-:-:S05]  /*b170*/  @P0 BRA `(.L_x_4978) ;  /* 0xffffd2b000000947 */ /* 0x000fca000383ffff */
.L_x_4974:
        /* <DEDUP_REMOVED lines=160> */
.L_x_4979:
[----:B------:R-:W1:Y:S04]  /*bb80*/  S2R R3, SR_CTAID.Z ;  /* 0x0000000000037919 */ /* 0x000e680000002700 */
[----:B------:R-:W1:Y:S02]  /*bb90*/  S2R R2, SR_CTAID.Y ;  /* 0x0000000000027919 */ /* 0x000e640000002600 */
[----:B-1----:R-:W-:-:S04]  /*bba0*/  IMAD R4, R2, c[0x0][0x1c0], R3 ;  /* 0x0000700002047a24 */ /* 0x002fc800078e0203 */
[----:B------:R-:W-:Y:S02]  /*bbb0*/  IMAD R4, R4, c[0x0][0x214], RZ ;  /* 0x0000850004047a24 */ /* 0x000fe400078e02ff */
.L_x_4980:
[----:B------:R-:W-:Y:S01]  /*bbc0*/  BAR.SYNC.DEFER_BLOCKING 0x0 ;  /* 0x0000000000007b1d */ /* 0x000fe20000010000 */
[----:B------:R-:W-:Y:S01]  /*bbd0*/  LOP3.LUT R9, R9, 0xffffffe0, RZ, 0xc0, !PT ;  /* 0xffffffe009097812 */ /* 0x000fe200078ec0ff */
[C---:B------:R-:W-:Y:S01]  /*bbe0*/  IMAD.WIDE.U32 R38, R123.reuse, c[0x0][0x1e8], RZ ;  /* 0x00007a007b267a25 */ /* 0x040fe200078e00ff */
[----:B------:R-:W-:Y:S02]  /*bbf0*/  SHF.R.S32.HI R36, RZ, 0x1f, R11 ;  /* 0x0000001fff247819 */ /* 0x000fe4000001140b */
[----:B------:R-:W-:Y:S01]  /*bc00*/  SHF.R.S32.HI R7, RZ, 0x1f, R2 ;  /* 0x0000001fff077819 */ /* 0x000fe20000011402 */
[----:B------:R-:W-:Y:S01]  /*bc10*/  IMAD.IADD R9, R0, 0x1, -R9 ;  /* 0x0000000100097824 */ /* 0x000fe200078e0a09 */
[----:B------:R-:W-:Y:S01]  /*bc20*/  ISETP.NE.AND P0, PT, R123, -0x1, PT ;  /* 0xffffffff7b00780c */ /* 0x000fe20003f05270 */
[----:B--2---:R-:W-:Y:S01]  /*bc30*/  IMAD.WIDE.U32 R40, R2, c[0x0][0x1e0], RZ ;  /* 0x0000780002287a25 */ /* 0x004fe200078e00ff */
        /* <DEDUP_REMOVED lines=31> */
.L_x_4982:
[----:B------:R-:W-:Y:S05]  /*be30*/  BSYNC B0 ;  /* 0x0000000000007941 */ /* 0x000fea0003800000 */
.L_x_4981:
        /* <DEDUP_REMOVED lines=36> */
.L_x_4984:
[----:B------:R-:W-:Y:S05]  /*c080*/  BSYNC B0 ;  /* 0x0000000000007941 */ /* 0x000fea0003800000 */
.L_x_4983:
        /* <DEDUP_REMOVED lines=21> */
.L_x_4985:
        /* <DEDUP_REMOVED lines=10> */
.L_x_6163:


//--------------------- .text._ZN5flash24flash_fwd_splitkv_kernelI23Flash_fwd_kernel_traitsILi96ELi64ELi64ELi4ELb0ELb0EN7cutlass6half_tE19Flash_kernel_traitsILi96ELi64ELi64ELi4ES3_EELb1ELb0ELb0ELb0ELb1ELb0ELb0ELb1EEEvNS_16Flash_fwd_paramsE --------------------------
	.section	.text._ZN5flash24flash_fwd_splitkv_kernelI23Flash_fwd_kernel_traitsILi96ELi64ELi64ELi4ELb0ELb0EN7cutlass6half_tE19Flash_kernel_traitsILi96ELi64ELi64ELi4ES3_EELb1ELb0ELb0ELb0ELb1ELb0ELb0ELb1EEEvNS_16Flash_fwd_paramsE,"ax",@progbits
	.sectioninfo	@"SHI_REGISTERS=143"
	.align	128
        .global         _ZN5flash24flash_fwd_splitkv_kernelI23Flash_fwd_kernel_traitsILi96ELi64ELi64ELi4ELb0ELb0EN7cutlass6half_tE19Flash_kernel_traitsILi96ELi64ELi64ELi4ES3_EELb1ELb0ELb0ELb0ELb1ELb0ELb0ELb1EEEvNS_16Flash_fwd_paramsE
        .type           _ZN5flash24flash_fwd_splitkv_kernelI23Flash_fwd_kernel_traitsILi96ELi64ELi64ELi4ELb0ELb0EN7cutlass6half_tE19Flash_kernel_traitsILi96ELi64ELi64ELi4ES3_EELb1ELb0ELb0ELb0ELb1ELb0ELb0ELb1EEEvNS_16Flash_fwd_paramsE,@function
        .size           _ZN5flash24flash_fwd_splitkv_kernelI23Flash_fwd_kernel_traitsILi96ELi64ELi64ELi4ELb0ELb0EN7cutlass6half_tE19Flash_kernel_traitsILi96ELi64ELi64ELi4ES3_EELb1ELb0ELb0ELb0ELb1ELb0ELb0ELb1EEEvNS_16Flash_fwd_paramsE,(.L_x_6164 - _ZN5flash24flash_fwd_splitkv_kernelI23Flash_fwd_kernel_traitsILi96ELi64ELi64ELi4ELb0ELb0EN7cutlass6half_tE19Flash_kernel_traitsILi96ELi64ELi64ELi4ES3_EELb1ELb0ELb0ELb0ELb1ELb0ELb0ELb1EEEvNS_16Flash_fwd_paramsE)
        .other          _ZN5flash24flash_fwd_splitkv_kernelI23Flash_fwd_kernel_traitsILi96ELi64ELi64ELi4ELb0ELb0EN7cutlass6half_tE19Flash_kernel_traitsILi96ELi64ELi64ELi4ES3_EELb1ELb0ELb0ELb0ELb1ELb0ELb0ELb1EEEvNS_16Flash_fwd_paramsE,@"STO_CUDA_ENTRY STV_DEFAULT"
_ZN5flash24flash_fwd_splitkv_kernelI23Flash_fwd_kernel_traitsILi96ELi64ELi64ELi4ELb0ELb0EN7cutlass6half_tE19Flash_kernel_traitsILi96ELi64ELi64ELi4ES3_EELb1ELb0ELb0ELb0ELb1ELb0ELb0ELb1EEEvNS_16Flash_fwd_paramsE:
.text._ZN5flash24flash_fwd_splitkv_kernelI23Flash_fwd_kernel_traitsILi96ELi64ELi64ELi4ELb0ELb0EN7cutlass6half_tE19Flash_kernel_traitsILi96ELi64ELi64ELi4ES3_EELb1ELb0ELb0ELb0ELb1ELb0ELb0ELb1EEEvNS_16Flash_fwd_paramsE:
        /* <DEDUP_REMOVED lines=26> */
[----:B------:R-:W-:Y:S02]  /*01a0*/  ISETP.NE.AND.EX P0, PT, RZ, c[0x0][0x24c], PT, P0 ;  /* 0x00009300ff007a0c */ /* 0x000fe40003f05300 */
[----:B------:R-:W-:-:S04]  /*01b0*/  MOV R11, R4 ;  /* 0x00000004000b7202 */ /* 0x000fc80000000f00 */
[--C-:B------:R-:W-:Y:S01]  /*01c0*/  SHF.R.S32.HI R2, RZ, 0x1f, R11.reuse ;  /* 0x0000001fff027819 */ /* 0x100fe2000001140b */
[----:B-1----:R-:W-:Y:S02]  /*01d0*/  IMAD.MOV.U32 R7, RZ, RZ, R11 ;  /* 0x000000ffff077224 */ /* 0x002fe400078e000b */
[----:B--2---:R-:W-:Y:S01]  /*01e0*/  @P1 IMAD.IADD R118, R118, 0x1, -R119 ;  /* 0x0000000176761824 */ /* 0x004fe200078e0a77 */
[----:B------:R-:W-:-:S03]  /*01f0*/  @!P1 MOV R118, c[0x0][0x214] ;  /* 0x0000850000769a02 */ /* 0x000fc60000000f00 */
[----:B------:R-:W-:Y:S05]  /*0200*/  @!P0 BRA `(.L_x_4986) ;  /* 0x0000004000008947 */ /* 0x000fea0003800000 */
[----:B---34-:R-:W2:Y:S02]  /*0210*/  @P2 LDG.E R6, [R8.64+0x4] ;  /* 0x0000040608062981 */ /* 0x018ea4000c1e1900 */
[----:B--2--5:R-:W-:-:S06]  /*0220*/  @P2 IADD3 R5, R6, -R15, RZ ;  /* 0x8000000f06052210 */ /* 0x024fcc0007ffe0ff */
[----:B------:R1:W5:Y:S01]  /*0230*/  @!P2 LDG.E R5, [R8.64] ;  /* 0x000000060805a981 */ /* 0x000362000c1e1900 */
[----:B------:R-:W-:Y:S05]  /*0240*/  BRA `(.L_x_4987) ;  /* 0x0000001000007947 */ /* 0x000fea0003800000 */
.L_x_4986:
[----:B---34-:R-:W-:Y:S02]  /*0250*/  MOV R5, c[0x0][0x218] ;  /* 0x0000860000057a02 */ /* 0x018fe40000000f00 */
.L_x_4987:
        /* <DEDUP_REMOVED lines=34> */
[-C--:B------:R-:W-:Y:S02]  /*0480*/  LEA.HI R3, R0, R59.reuse, RZ, 0x2 ;  /* 0x0000003b00037211 */ /* 0x080fe400078f10ff */
        /* <DEDUP_REMOVED lines=25> */
[----:B------:R-:W-:-:S04]  /*0620*/  IMAD.WIDE.U32 R4, R102, c[0x0][0x1f0], R4 ;  /* 0x00007c0066047a25 */ /* 0x000fc800078e0004 */
[----:B------:R-:W-:Y:S02]  /*0630*/  IMAD R0, R0, c[0x0][0x214], R61 ;  /* 0x0000850000007a24 */ /* 0x000fe400078e023d */
[----:B------:R-:W-:Y:S02]  /*0640*/  IMAD.IADD R11, R5, 0x1, R7 ;  /* 0x00000001050b7824 */ /* 0x000fe400078e0207 */
        /* <DEDUP_REMOVED lines=11> */
.L_x_4990:
[----:B------:R-:W-:Y:S05]  /*0700*/  BSYNC B0 ;  /* 0x0000000000007941 */ /* 0x000fea0003800000 */
.L_x_4989:
        /* <DEDUP_REMOVED lines=16> */
.L_x_4992:
[----:B------:R-:W-:Y:S05]  /*0810*/  BSYNC B0 ;  /* 0x0000000000007941 */ /* 0x000fea0003800000 */
.L_x_4991:
[----:B------:R-:W-:-:S04]  /*0820*/  LOP3.LUT P2, RZ, R59, 0x3, RZ, 0xc0, !PT ;  /* 0x000000033bff7812 */ /* 0x000fc8000784c0ff */
        /* <DEDUP_REMOVED lines=12> */
.L_x_4988:
[----:B------:R-:W-:Y:S02]  /*08f0*/  ISETP.NE.U32.AND P1, PT, RZ, c[0x0][0x2c0], PT ;  /* 0x0000b000ff007a0c */ /* 0x000fe40003f25070 */
[----:B------:R-:W-:Y:S02]  /*0900*/  ISETP.NE.U32.AND P0, PT, RZ, c[0x0][0x2b8], PT ;  /* 0x0000ae00ff007a0c */ /* 0x000fe40003f05070 */
[----:B------:R-:W-:Y:S02]  /*0910*/  ISETP.NE.AND.EX P1, PT, RZ, c[0x0][0x2c4], PT, P1 ;  /* 0x0000b100ff007a0c */ /* 0x000fe40003f25310 */
[----:B------:R-:W-:-:S11]  /*0920*/  ISETP.NE.AND.EX P0, PT, RZ, c[0x0][0x2bc], PT, P0 ;  /* 0x0000af00ff007a0c */ /* 0x000fd60003f05300 */
[----:B------:R-:W-:Y:S02]  /*0930*/  @P1 IMAD R6, R2, c[0x0][0x2c8], RZ ;  /* 0x0000b20002061a24 */ /* 0x000fe400078e02ff */
[----:B------:R-:W-:-:S04]  /*0940*/  @P0 IMAD.WIDE R8, R4, R3, c[0x0][0x2b8] ;  /* 0x0000ae0004080625 */ /* 0x000fc800078e0203 */
[C---:B------:R-:W-:Y:S01]  /*0950*/  @P1 IMAD.WIDE.U32 R4, R7.reuse, c[0x0][0x2c8], RZ ;  /* 0x0000b20007041a25 */ /* 0x040fe200078e00ff */
[----:B------:R-:W-:Y:S01]  /*0960*/  CS2R R120, SRZ ;  /* 0x0000000000787805 */ /* 0x000fe2000001ff00 */
[----:B------:R1:W5:Y:S01]  /*0970*/  @P0 LDG.E R11, [R8.64] ;  /* 0x00000006080b0981 */ /* 0x000362000c1e1900 */
[----:B------:R-:W-:Y:S01]  /*0980*/  PLOP3.LUT P2, PT, PT, PT, PT, 0x8, 0x0 ;  /* 0x000000000000781c */ /* 0x000fe20003f4e170 */
        /* <DEDUP_REMOVED lines=39> */
[----:B-----5:R-:W1:Y:S02]  /*0c00*/  F2I.FTZ.U32.TRUNC.NTZ R11, R10 ;  /* 0x0000000a000b7305 */ /* 0x020e64000021f000 */
[----:B-1----:R-:W-:Y:S01]  /*0c10*/  IMAD.MOV R6, RZ, RZ, -R11 ;  /* 0x000000ffff067224 */ /* 0x002fe200078e0a0b */
        /* <DEDUP_REMOVED lines=34> */
[----:B------:R-:W-:Y:S01]  /*0e40*/  IMAD R11, R6, c[0x0][0x1b0], RZ ;  /* 0x00006c00060b7a24 */ /* 0x000fe200078e02ff */
[----:B------:R-:W-:Y:S01]  /*0e50*/  MOV R10, R16 ;  /* 0x00000010000a7202 */ /* 0x000fe20000000f00 */
[----:B------:R-:W-:Y:S02]  /*0e60*/  IMAD.IADD R15, R17, 0x1, R15 ;  /* 0x00000001110f7824 */ /* 0x000fe400078e020f */
[C---:B------:R-:W-:Y:S02]  /*0e70*/  IMAD R11, R8.reuse, c[0x0][0x1b4], R11 ;  /* 0x00006d00080b7a24 */ /* 0x040fe400078e020b */
[----:B------:R-:W-:-:S05]  /*0e80*/  IMAD.WIDE.U32 R98, R8, c[0x0][0x1b0], R12 ;  /* 0x00006c0008627a25 */ /* 0x000fca00078e000c */
[----:B------:R-:W-:Y:S01]  /*0e90*/  IADD3 R13, R99, R11, RZ ;  /* 0x0000000b630d7210 */ /* 0x000fe20007ffe0ff */
[----:B------:R-:W-:Y:S05]  /*0ea0*/  BRA `(.L_x_4994) ;  /* 0x0000046000007947 */ /* 0x000fea0003800000 */
.L_x_4993:
        /* <DEDUP_REMOVED lines=17> */
.L_x_4995:
[----:B------:R-:W-:Y:S02]  /*0fc0*/  IABS R5, c[0x0][0x1c8] ;  /* 0x0000720000057a13 */ /* 0x000fe40000000000 */
[----:B------:R-:W-:Y:S02]  /*0fd0*/  @P4 IADD3 R15, R0, R15, RZ ;  /* 0x0000000f000f4210 */ /* 0x000fe40007ffe0ff */
[----:B------:R-:W1:Y:S03]  /*0fe0*/  I2F.RP R10, R5 ;  /* 0x00000005000a7306 */ /* 0x000e660000209400 */
[----:B------:R-:W-:-:S04]  /*0ff0*/  @P4 IMAD.WIDE.U32 R16, R15, c[0x0][0x1a0], RZ ;  /* 0x000068000f104a25 */ /* 0x000fc800078e00ff */
[----:B------:R-:W-:Y:S01]  /*1000*/  @P4 IMAD R15, R15, c[0x0][0x1a4], R17 ;  /* 0x000069000f0f4a24 */ /* 0x000fe200078e0211 */
[----:B-1----:R-:W1:Y:S02]  /*1010*/  MUFU.RCP R12, R10 ;  /* 0x0000000a000c7308 */ /* 0x002e640000001000 */
[----:B-1----:R-:W-:Y:S01]  /*1020*/  IADD3 R12, R12, 0xffffffe, RZ ;  /* 0x0ffffffe0c0c7810 */ /* 0x002fe20007ffe0ff */
[----:B------:R-:W-:-:S05]  /*1030*/  @P4 IMAD.MOV.U32 R10, RZ, RZ, R16 ;  /* 0x000000ffff0a4224 */ /* 0x000fca00078e0010 */
[----:B------:R-:W1:Y:S02]  /*1040*/  F2I.FTZ.U32.TRUNC.NTZ R13, R12 ;  /* 0x0000000c000d7305 */ /* 0x000e64000021f000 */
[----:B-1----:R-:W-:Y:S01]  /*1050*/  IMAD.MOV R3, RZ, RZ, -R13 ;  /* 0x000000ffff037224 */ /* 0x002fe200078e0a0d */
[----:B------:R-:W-:-:S03]  /*1060*/  MOV R12, RZ ;  /* 0x000000ff000c7202 */ /* 0x000fc60000000f00 */
[----:B------:R-:W-:Y:S01]  /*1070*/  IMAD R4, R3, R5, RZ ;  /* 0x0000000503047224 */ /* 0x000fe200078e02ff */
[----:B------:R-:W-:-:S03]  /*1080*/  IABS R3, R102 ;  /* 0x0000006600037213 */ /* 0x000fc60000000000 */
[----:B------:R-:W-:Y:S01]  /*1090*/  IMAD.HI.U32 R4, R13, R4, R12 ;  /* 0x000000040d047227 */ /* 0x000fe200078e000c */
[----:B------:R-:W-:-:S03]  /*10a0*/  MOV R12, R6 ;  /* 0x00000006000c7202 */ /* 0x000fc60000000f00 */
[----:B------:R-:W-:Y:S02]  /*10b0*/  IMAD.MOV.U32 R13, RZ, RZ, R9 ;  /* 0x000000ffff0d7224 */ /* 0x000fe400078e0009 */
[----:B------:R-:W-:-:S04]  /*10c0*/  IMAD.HI.U32 R8, R4, R3, RZ ;  /* 0x0000000304087227 */ /* 0x000fc800078e00ff */
[----:B------:R-:W-:-:S04]  /*10d0*/  IMAD.MOV R4, RZ, RZ, -R8 ;  /* 0x000000ffff047224 */ /* 0x000fc800078e0a08 */
[----:B------:R-:W-:Y:S01]  /*10e0*/  IMAD R4, R5, R4, R3 ;  /* 0x0000000405047224 */ /* 0x000fe200078e0203 */
[----:B------:R-:W-:-:S04]  /*10f0*/  LOP3.LUT R3, R102, c[0x0][0x1c8], RZ, 0x3c, !PT ;  /* 0x0000720066037a12 */ /* 0x000fc800078e3cff */
[----:B------:R-:W-:Y:S02]  /*1100*/  ISETP.GT.U32.AND P0, PT, R5, R4, PT ;  /* 0x000000040500720c */ /* 0x000fe40003f04070 */
[----:B------:R-:W-:Y:S02]  /*1110*/  ISETP.GE.AND P1, PT, R3, RZ, PT ;  /* 0x000000ff0300720c */ /* 0x000fe40003f26270 */
[----:B------:R-:W-:-:S05]  /*1120*/  LEA R3, R86, 0xffffffc0, 0x6 ;  /* 0xffffffc056037811 */ /* 0x000fca00078e30ff */
[----:B------:R-:W-:-:S04]  /*1130*/  IMAD.WIDE.U32 R12, R3, c[0x0][0x198], R12 ;  /* 0x00006600030c7a25 */ /* 0x000fc800078e000c */
[-C--:B------:R-:W-:Y:S01]  /*1140*/  @!P0 IADD3 R4, R4, -R5.reuse, RZ ;  /* 0x8000000504048210 */ /* 0x080fe20007ffe0ff */
[--C-:B------:R-:W-:Y:S01]  /*1150*/  IMAD.MOV.U32 R9, RZ, RZ, R3.reuse ;  /* 0x000000ffff097224 */ /* 0x100fe200078e0003 */
[----:B------:R-:W-:Y:S02]  /*1160*/  @!P0 IADD3 R8, R8, 0x1, RZ ;  /* 0x0000000108088810 */ /* 0x000fe40007ffe0ff */
[----:B------:R-:W-:Y:S02]  /*1170*/  ISETP.GE.U32.AND P3, PT, R4, R5, PT ;  /* 0x000000050400720c */ /* 0x000fe40003f66070 */
[----:B------:R-:W-:Y:S02]  /*1180*/  ISETP.NE.AND P0, PT, RZ, c[0x0][0x1c8], PT ;  /* 0x00007200ff007a0c */ /* 0x000fe40003f05270 */
[----:B------:R-:W-:Y:S02]  /*1190*/  SHF.R.S32.HI R5, RZ, 0x1f, R3 ;  /* 0x0000001fff057819 */ /* 0x000fe40000011403 */
[----:B------:R-:W-:-:S03]  /*11a0*/  MOV R98, R12 ;  /* 0x0000000c00627202 */ /* 0x000fc60000000f00 */
        /* <DEDUP_REMOVED lines=22> */
.L_x_4994:
[----:B------:R1:W5:Y:S01]  /*1310*/  @P5 LDG.E R0, [R104.64] ;  /* 0x0000000668005981 */ /* 0x000362000c1e1900 */
[----:B------:R-:W-:Y:S01]  /*1320*/  ISETP.NE.AND P0, PT, R119, -0x1, PT ;  /* 0xffffffff7700780c */ /* 0x000fe20003f05270 */
[----:B-----5:R-:W-:Y:S01]  /*1330*/  IMAD.MOV.U32 R11, RZ, RZ, 0x2 ;  /* 0x00000002ff0b7424 */ /* 0x020fe200078e00ff */
[----:B------:R-:W-:Y:S01]  /*1340*/  MOV R19, c[0x0][0x230] ;  /* 0x00008c0000137a02 */ /* 0x000fe20000000f00 */
[----:B------:R-:W-:Y:S01]  /*1350*/  IMAD.MOV.U32 R72, RZ, RZ, c[0x0][0x230] ;  /* 0x00008c00ff487624 */ /* 0x000fe200078e00ff */
[----:B------:R-:W-:Y:S01]  /*1360*/  SHF.R.S32.HI R76, RZ, 0x1f, R59 ;  /* 0x0000001fff4c7819 */ /* 0x000fe2000001143b */
[----:B------:R-:W-:Y:S01]  /*1370*/  IMAD.MOV.U32 R18, RZ, RZ, RZ ;  /* 0x000000ffff127224 */ /* 0x000fe200078e00ff */
[----:B------:R-:W-:Y:S01]  /*1380*/  MOV R57, c[0x0][0x198] ;  /* 0x0000660000397a02 */ /* 0x000fe20000000f00 */
[----:B------:R-:W-:Y:S01]  /*1390*/  IMAD.MOV.U32 R90, RZ, RZ, 0x5 ;  /* 0x00000005ff5a7424 */ /* 0x000fe200078e00ff */
[CC--:B------:R-:W-:Y:S01]  /*13a0*/  LEA.HI R78, R76.reuse, R59.reuse, RZ, 0x3 ;  /* 0x0000003b4c4e7211 */ /* 0x0c0fe200078f18ff */
[----:B------:R-:W-:Y:S01]  /*13b0*/  IMAD.HI.U32 R72, R11, R72, R18 ;  /* 0x000000480b487227 */ /* 0x000fe200078e0012 */
[----:B------:R-:W-:-:S02]  /*13c0*/  LEA.HI R19, R76, R59, RZ, 0x2 ;  /* 0x0000003b4c137211 */ /* 0x000fc400078f10ff */
[----:B------:R-:W-:Y:S01]  /*13d0*/  SHF.R.S32.HI R77, RZ, 0x3, R78 ;  /* 0x00000003ff4d7819 */ /* 0x000fe2000001144e */
[----:B------:R-:W-:Y:S01]  /*13e0*/  @!P0 IMAD R4, R2, c[0x0][0x178], RZ ;  /* 0x00005e0002048a24 */ /* 0x000fe200078e02ff */
[----:B------:R-:W-:Y:S01]  /*13f0*/  SHF.R.S32.HI R100, RZ, 0x2, R19 ;  /* 0x00000002ff647819 */ /* 0x000fe20000011413 */
[----:B------:R-:W-:Y:S01]  /*1400*/  @P0 IMAD.WIDE.U32 R16, R119, c[0x0][0x190], RZ ;  /* 0x0000640077100a25 */ /* 0x000fe200078e00ff */
[CC--:B------:R-:W-:Y:S02]  /*1410*/  LEA.HI R97, R76.reuse, R59.reuse, RZ, 0x5 ;  /* 0x0000003b4c617211 */ /* 0x0c0fe400078f28ff */
[----:B------:R-:W-:Y:S01]  /*1420*/  SHF.R.S32.HI R101, RZ, 0x1f, R100 ;  /* 0x0000001fff657819 */ /* 0x000fe20000011464 */
[C---:B------:R-:W-:Y:S01]  /*1430*/  @!P0 IMAD.WIDE.U32 R22, R7.reuse, c[0x0][0x178], RZ ;  /* 0x00005e0007168a25 */ /* 0x040fe200078e00ff */
[----:B------:R-:W-:Y:S02]  /*1440*/  SHF.R.S32.HI R97, RZ, 0x5, R97 ;  /* 0x00000005ff617819 */ /* 0x000fe40000011461 */
[-C--:B------:R-:W-:Y:S01]  /*1450*/  LEA.HI R76, R76, R59.reuse, RZ, 0x4 ;  /* 0x0000003b4c4c7211 */ /* 0x080fe200078f20ff */
[----:B------:R-:W-:Y:S01]  /*1460*/  @!P0 IMAD R4, R7, c[0x0][0x17c], R4 ;  /* 0x00005f0007048a24 */ /* 0x000fe200078e0204 */
[----:B------:R-:W-:Y:S01]  /*1470*/  SHF.R.S32.HI R69, RZ, 0x1, R72 ;  /* 0x00000001ff457819 */ /* 0x000fe20000011448 */
[----:B------:R-:W-:Y:S01]  /*1480*/  @P0 IMAD R17, R119, c[0x0][0x194], R17 ;  /* 0x0000650077110a24 */ /* 0x000fe200078e0211 */
[----:B------:R-:W-:Y:S01]  /*1490*/  LOP3.LUT R12, R76, 0xfffffff0, RZ, 0xc0, !PT ;  /* 0xfffffff04c0c7812 */ /* 0x000fe200078ec0ff */
[----:B------:R-:W-:Y:S01]  /*14a0*/  @!P0 IMAD.IADD R17, R23, 0x1, R4 ;  /* 0x0000000117118824 */ /* 0x000fe200078e0204 */
[----:B------:R-:W-:Y:S01]  /*14b0*/  LOP3.LUT R4, R19, 0xfffffffc, RZ, 0xc0, !PT ;  /* 0xfffffffc13047812 */ /* 0x000fe200078ec0ff */
[----:B------:R-:W-:Y:S01]  /*14c0*/  IMAD.SHL.U32 R23, R77, 0x40, RZ ;  /* 0x000000404d177824 */ /* 0x000fe200078e00ff */
[----:B------:R-:W-:Y:S01]  /*14d0*/  LEA.HI R19, R19, R100, RZ, 0x1 ;  /* 0x0000006413137211 */ /* 0x000fe200078f08ff */
[----:B------:R-:W-:Y:S01]  /*14e0*/  @!P0 IMAD.MOV.U32 R16, RZ, RZ, R22 ;  /* 0x000000ffff108224 */ /* 0x000fe200078e0016 */
[----:B------:R-:W-:Y:S01]  /*14f0*/  IADD3 R11, -R4, R59, RZ ;  /* 0x0000003b040b7210 */ /* 0x000fe20007ffe1ff */
[----:B------:R-:W-:Y:S01]  /*1500*/  IMAD.WIDE R20, R21, 0x40, R100 ;  /* 0x0000004015147825 */ /* 0x000fe200078e0264 */
[----:B------:R-:W-:-:S02]  /*1510*/  LOP3.LUT R19, R19, 0x7fffffe, RZ, 0xc0, !PT ;  /* 0x07fffffe13137812 */ /* 0x000fc400078ec0ff */
[----:B------:R-:W-:Y:S01]  /*1520*/  LOP3.LUT R23, R23, 0xc0, RZ, 0xc0, !PT ;  /* 0x000000c017177812 */ /* 0x000fe200078ec0ff */
[----:B------:R-:W-:Y:S01]  /*1530*/  IMAD.SHL.U32 R18, R11, 0x8, RZ ;  /* 0x000000080b127824 */ /* 0x000fe200078e00ff */
[----:B------:R-:W-:Y:S01]  /*1540*/  IADD3 R75, -R12, R59, RZ ;  /* 0x0000003b0c4b7210 */ /* 0x000fe20007ffe1ff */
[----:B------:R-:W-:Y:S01]  /*1550*/  IMAD.IADD R14, R100, 0x1, -R19 ;  /* 0x00000001640e7824 */ /* 0x000fe200078e0a13 */
[----:B------:R-:W-:Y:S01]  /*1560*/  SHF.R.U32.HI R4, RZ, 0x3, R23 ;  /* 0x00000003ff047819 */ /* 0x000fe20000011617 */
[----:B------:R-:W-:Y:S01]  /*1570*/  IMAD.MOV.U32 R65, RZ, RZ, c[0x0][0x1a0] ;  /* 0x00006800ff417624 */ /* 0x000fe200078e00ff */
[----:B------:R-:W-:Y:S01]  /*1580*/  LOP3.LUT R19, R23, 0x18, R18, 0xf8, !PT ;  /* 0x0000001817137812 */ /* 0x000fe200078ef812 */
[----:B------:R-:W-:Y:S01]  /*1590*/  IMAD R97, R97, 0x8, R14 ;  /* 0x0000000861617824 */ /* 0x000fe200078e020e */
[----:B------:R-:W-:Y:S01]  /*15a0*/  IADD3 R14, P0, R18, R10, RZ ;  /* 0x0000000a120e7210 */ /* 0x000fe20007f1e0ff */
[----:B------:R-:W-:Y:S01]  /*15b0*/  IMAD.SHL.U32 R58, R57, 0x20, RZ ;  /* 0x00000020393a7824 */ /* 0x000fe200078e00ff */
[----:B------:R-:W-:Y:S01]  /*15c0*/  LOP3.LUT R4, R19, R4, RZ, 0x3c, !PT ;  /* 0x0000000413047212 */ /* 0x000fe200078e3cff */
[----:B------:R-:W-:Y:S01]  /*15d0*/  IMAD R19, R6, c[0x0][0x1b8], RZ ;  /* 0x00006e0006137a24 */ /* 0x000fe200078e02ff */
[----:B------:R-:W-:-:S02]  /*15e0*/  IADD3 R16, P1, R18, R16, RZ ;  /* 0x0000001012107210 */ /* 0x000fc40007f3e0ff */
[----:B------:R-:W-:Y:S01]  /*15f0*/  LEA.HI R74, R75, R75, RZ, 0x1 ;  /* 0x0000004b4b4a7211 */ /* 0x000fe200078f08ff */
[----:B------:R-:W-:Y:S01]  /*1600*/  IMAD.U32 R97, R97, 0x20, R4 ;  /* 0x0000002061617824 */ /* 0x000fe200078e0004 */
[----:B------:R-:W-:Y:S01]  /*1610*/  SHF.L.U32 R11, R11, 0x2, RZ ;  /* 0x000000020b0b7819 */ /* 0x000fe200000006ff */
[----:B------:R-:W-:Y:S01]  /*1620*/  IMAD R4, R8, c[0x0][0x1bc], R19 ;  /* 0x00006f0008047a24 */ /* 0x000fe200078e0213 */
[----:B------:R-:W-:Y:S02]  /*1630*/  SHF.R.S32.HI R19, RZ, 0x1f, R18 ;  /* 0x0000001fff137819 */ /* 0x000fe40000011412 */
[--C-:B------:R-:W-:Y:S01]  /*1640*/  SHF.R.S32.HI R73, RZ, 0x1, R74.reuse ;  /* 0x00000001ff497819 */ /* 0x100fe2000001144a */
[C---:B------:R-:W-:Y:S01]  /*1650*/  IMAD R70, R100.reuse, R69, R11 ;  /* 0x0000004564467224 */ /* 0x040fe200078e020b */
[----:B------:R-:W-:Y:S01]  /*1660*/  SHF.R.S32.HI R10, RZ, 0x1f, R74 ;  /* 0x0000001fff0a7819 */ /* 0x000fe2000001144a */
[C---:B------:R-:W-:Y:S01]  /*1670*/  IMAD.X R15, R19.reuse, 0x1, R15, P0 ;  /* 0x00000001130f7824 */ /* 0x040fe200000e060f */
[----:B------:R-:W-:Y:S01]  /*1680*/  IADD3 R88, P0, R100, R9, RZ ;  /* 0x0000000964587210 */ /* 0x000fe20007f1e0ff */
[----:B------:R-:W-:Y:S01]  /*1690*/  IMAD.X R17, R19, 0x1, R17, P1 ;  /* 0x0000000113117824 */ /* 0x000fe200008e0611 */
[----:B------:R-:W-:Y:S01]  /*16a0*/  LEA.HI R10, R10, R73, RZ, 0x2 ;  /* 0x000000490a0a7211 */ /* 0x000fe200078f10ff */
[----:B------:R-:W-:Y:S01]  /*16b0*/  IMAD.WIDE.U32 R14, R8, c[0x0][0x1b8], R14 ;  /* 0x00006e00080e7a25 */ /* 0x000fe200078e000e */
[----:B------:R-:W-:-:S02]  /*16c0*/  IADD3.X R5, R101, R5, RZ, P0, !PT ;  /* 0x0000000565057210 */ /* 0x000fc400007fe4ff */
[----:B------:R-:W-:Y:S01]  /*16d0*/  IADD3 R98, P0, R18, R98, RZ ;  /* 0x0000006212627210 */ /* 0x000fe20007f1e0ff */
[----:B------:R-:W-:Y:S01]  /*16e0*/  IMAD R9, R21, c[0x0][0x190], RZ ;  /* 0x0000640015097a24 */ /* 0x000fe200078e02ff */
[----:B------:R-:W-:Y:S01]  /*16f0*/  LOP3.LUT R10, R10, 0xfffffffc, RZ, 0xc0, !PT ;  /* 0xfffffffc0a0a7812 */ /* 0x000fe200078ec0ff */
[----:B------:R-:W-:Y:S01]  /*1700*/  IMAD.IADD R15, R15, 0x1, R4 ;  /* 0x000000010f0f7824 */ /* 0x000fe200078e0204 */
[----:B------:R-:W-:Y:S01]  /*1710*/  SHF.R.S32.HI R4, RZ, 0x1f, R102 ;  /* 0x0000001fff047819 */ /* 0x000fe20000011466 */
[C---:B------:R-:W-:Y:S01]  /*1720*/  IMAD R9, R20.reuse, c[0x0][0x194], R9 ;  /* 0x0000650014097a24 */ /* 0x040fe200078e0209 */
[----:B------:R-:W-:Y:S01]  /*1730*/  MOV R43, 0x10 ;  /* 0x00000010002b7802 */ /* 0x000fe20000000f00 */
[----:B------:R-:W-:Y:S01]  /*1740*/  IMAD.WIDE.U32 R16, R20, c[0x0][0x190], R16 ;  /* 0x0000640014107a25 */ /* 0x000fe200078e0010 */
[-C--:B------:R-:W-:Y:S02]  /*1750*/  SHF.L.U64.HI R64, R65, R90.reuse, c[0x0][0x1a4] ;  /* 0x0000690041407619 */ /* 0x080fe4000001025a */
[----:B------:R-:W-:Y:S01]  /*1760*/  SHF.L.U64.HI R57, R57, R90, c[0x0][0x19c] ;  /* 0x0000670039397619 */ /* 0x000fe2000001025a */
[----:B------:R-:W-:Y:S01]  /*1770*/  IMAD.IADD R17, R17, 0x1, R9 ;  /* 0x0000000111117824 */ /* 0x000fe200078e0209 */
[----:B------:R-:W-:Y:S01]  /*1780*/  SHF.L.U32 R71, R69, 0x5, RZ ;  /* 0x0000000545477819 */ /* 0x000fe200000006ff */
[----:B------:R-:W-:Y:S01]  /*1790*/  IMAD R5, R5, c[0x0][0x1a0], RZ ;  /* 0x0000680005057a24 */ /* 0x000fe200078e02ff */
[----:B------:R-:W-:Y:S01]  /*17a0*/  SHF.R.S32.HI R67, RZ, 0x1f, R70 ;  /* 0x0000001fff437819 */ /* 0x000fe20000011446 */
[----:B------:R-:W-:-:S02]  /*17b0*/  IMAD R9, R4, c[0x0][0x1a8], RZ ;  /* 0x00006a0004097a24 */ /* 0x000fc400078e02ff */
[----:B------:R-:W-:Y:S02]  /*17c0*/  IMAD R85, R88, c[0x0][0x1a4], R5 ;  /* 0x0000690058557a24 */ /* 0x000fe400078e0205 */
[----:B------:R-:W-:Y:S01]  /*17d0*/  IMAD R5, R102, c[0x0][0x1ac], R9 ;  /* 0x00006b0066057a24 */ /* 0x000fe200078e0209 */
[----:B------:R-:W-:Y:S01]  /*17e0*/  SHF.R.S32.HI R9, RZ, 0x1f, R62 ;  /* 0x0000001fff097819 */ /* 0x000fe2000001143e */
[----:B------:R-:W-:Y:S02]  /*17f0*/  IMAD.X R99, R19, 0x1, R13, P0 ;  /* 0x0000000113637824 */ /* 0x000fe400000e060d */
[----:B------:R-:W-:Y:S01]  /*1800*/  IMAD.IADD R73, R73, 0x1, -R10 ;  /* 0x0000000149497824 */ /* 0x000fe200078e0a0a */
[----:B------:R-:W-:Y:S01]  /*1810*/  LEA.HI R80, R9, R62, RZ, 0x6 ;  /* 0x0000003e09507211 */ /* 0x000fe200078f30ff */
[----:B------:R-:W-:Y:S02]  /*1820*/  IMAD R9, R101, c[0x0][0x198], RZ ;  /* 0x0000660065097a24 */ /* 0x000fe400078e02ff */
[----:B------:R-:W-:Y:S01]  /*1830*/  IMAD.WIDE.U32 R88, R88, c[0x0][0x1a0], R14 ;  /* 0x0000680058587a25 */ /* 0x000fe200078e000e */
[----:B------:R-:W-:-:S02]  /*1840*/  SHF.R.S32.HI R80, RZ, 0x6, R80 ;  /* 0x00000006ff507819 */ /* 0x000fc40000011450 */
[----:B------:R-:W-:Y:S01]  /*1850*/  LOP3.LUT P1, RZ, R73, 0x2, RZ, 0xc0, !PT ;  /* 0x0000000249ff7812 */ /* 0x000fe2000782c0ff */
[----:B------:R-:W-:Y:S01]  /*1860*/  IMAD.IADD R68, R11, 0x1, R70 ;  /* 0x000000010b447824 */ /* 0x000fe200078e0246 */
[----:B------:R-:W-:Y:S01]  /*1870*/  IMNMX R80, RZ, R80, !PT ;  /* 0x00000050ff507217 */ /* 0x000fe20007800200 */
[----:B------:R-:W-:Y:S01]  /*1880*/  IMAD.WIDE.U32 R102, R102, c[0x0][0x1a8], R16 ;  /* 0x00006a0066667a25 */ /* 0x000fe200078e0010 */
[----:B------:R-:W-:Y:S02]  /*1890*/  SEL R43, R43, 0xfffffff0, !P1 ;  /* 0xfffffff02b2b7807 */ /* 0x000fe40004800000 */
[----:B------:R-:W-:Y:S01]  /*18a0*/  ISETP.GT.AND P0, PT, R86, R80, PT ;  /* 0x000000505600720c */ /* 0x000fe20003f04270 */
[C---:B------:R-:W-:Y:S01]  /*18b0*/  IMAD R9, R100.reuse, c[0x0][0x19c], R9 ;  /* 0x0000670064097a24 */ /* 0x040fe200078e0209 */
[----:B------:R-:W-:Y:S01]  /*18c0*/  SHF.R.S32.HI R66, RZ, 0x1f, R68 ;  /* 0x0000001fff427819 */ /* 0x000fe20000011444 */
[----:B------:R-:W-:Y:S01]  /*18d0*/  IMAD.WIDE.U32 R98, R100, c[0x0][0x198], R98 ;  /* 0x0000660064627a25 */ /* 0x000fe200078e0062 */
[----:B------:R-:W-:-:S03]  /*18e0*/  IADD3 R85, R89, R85, RZ ;  /* 0x0000005559557210 */ /* 0x000fc60007ffe0ff */
[----:B------:R-:W-:Y:S02]  /*18f0*/  IMAD.SHL.U32 R65, R65, 0x20, RZ ;  /* 0x0000002041417824 */ /* 0x000fe400078e00ff */
        /* <DEDUP_REMOVED lines=11> */
[----:B------:R-:W-:Y:S01]  /*19b0*/  IADD3 R96, R71, 0x20, RZ ;  /* 0x0000002047607810 */ /* 0x000fe20007ffe0ff */
[----:B------:R-:W-:Y:S01]  /*19c0*/  IMAD R4, R7, c[0x0][0x284], R4 ;  /* 0x0000a10007047a24 */ /* 0x000fe200078e0204 */
[----:B------:R-:W-:Y:S01]  /*19d0*/  IADD3.X R5, R5, R101, ~R10, P1, P0 ;  /* 0x0000006505057210 */ /* 0x000fe20000fe0c0a */
[----:B------:R-:W-:Y:S01]  /*19e0*/  IMAD.WIDE.U32 R12, R7, c[0x0][0x278], R18 ;  /* 0x00009e00070c7a25 */ /* 0x000fe200078e0012 */
[----:B------:R-:W-:Y:S01]  /*19f0*/  IADD3 R95, R71, 0x40, RZ ;  /* 0x00000040475f7810 */ /* 0x000fe20007ffe0ff */
[----:B------:R-:W-:Y:S01]  /*1a00*/  ULDC.U8 UR8, c[0x0][0x313] ;  /* 0x0000c4c000087ab9 */ /* 0x000fe20000000000 */
[----:B------:R-:W-:Y:S01]  /*1a10*/  IADD3 R79, R100, 0x20, RZ ;  /* 0x00000020644f7810 */ /* 0x000fe20007ffe0ff */
[----:B------:R-:W-:Y:S01]  /*1a20*/  IMAD R2, R7, c[0x0][0x27c], R2 ;  /* 0x00009f0007027a24 */ /* 0x000fe200078e0202 */
[----:B------:R-:W-:Y:S01]  /*1a30*/  SHF.R.S32.HI R94, RZ, 0x1f, R71 ;  /* 0x0000001fff5e7819 */ /* 0x000fe20000011447 */
[----:B------:R-:W-:Y:S01]  /*1a40*/  IMAD.IADD R15, R15, 0x1, R4 ;  /* 0x000000010f0f7824 */ /* 0x000fe200078e0204 */
[----:B------:R-:W-:Y:S01]  /*1a50*/  SHF.R.S32.HI R93, RZ, 0x1f, R96 ;  /* 0x0000001fff5d7819 */ /* 0x000fe20000011460 */
[----:B------:R-:W-:Y:S01]  /*1a60*/  IMAD.IADD R13, R13, 0x1, R2 ;  /* 0x000000010d0d7824 */ /* 0x000fe200078e0202 */
[----:B------:R-:W-:Y:S01]  /*1a70*/  SHF.R.S32.HI R92, RZ, 0x1f, R95 ;  /* 0x0000001fff5c7819 */ /* 0x000fe2000001145f */
[----:B------:R-:W-:-:S02]  /*1a80*/  IMAD R4, R5, c[0x0][0x288], RZ ;  /* 0x0000a20005047a24 */ /* 0x000fc400078e02ff */
[----:B------:R-:W-:Y:S02]  /*1a90*/  IMAD R2, R5, c[0x0][0x290], RZ ;  /* 0x0000a40005027a24 */ /* 0x000fe400078e02ff */
[C---:B------:R-:W-:Y:S02]  /*1aa0*/  IMAD R4, R9.reuse, c[0x0][0x28c], R4 ;  /* 0x0000a30009047a24 */ /* 0x040fe400078e0204 */
[----:B------:R-:W-:-:S04]  /*1ab0*/  IMAD.WIDE.U32 R12, R9, c[0x0][0x288], R12 ;  /* 0x0000a200090c7a25 */ /* 0x000fc800078e000c */
[C---:B------:R-:W-:Y:S02]  /*1ac0*/  IMAD R2, R9.reuse, c[0x0][0x294], R2 ;  /* 0x0000a50009027a24 */ /* 0x040fe400078e0202 */
[----:B------:R-:W-:-:S04]  /*1ad0*/  IMAD.WIDE.U32 R14, R9, c[0x0][0x290], R14 ;  /* 0x0000a400090e7a25 */ /* 0x000fc800078e000e */
[----:B------:R-:W-:Y:S02]  /*1ae0*/  IMAD.IADD R7, R13, 0x1, R4 ;  /* 0x000000010d077824 */ /* 0x000fe400078e0204 */
[----:B------:R-:W-:Y:S01]  /*1af0*/  IMAD.IADD R5, R15, 0x1, R2 ;  /* 0x000000010f057824 */ /* 0x000fe200078e0202 */
[----:B------:R-:W-:Y:S01]  /*1b00*/  IADD3 R15, R18, 0x20, RZ ;  /* 0x00000020120f7810 */ /* 0x000fe20007ffe0ff */
[C---:B------:R-:W-:Y:S02]  /*1b10*/  IMAD R87, R6.reuse, c[0x0][0x2a0], RZ ;  /* 0x0000a80006577a24 */ /* 0x040fe400078e02ff */
[----:B------:R-:W-:Y:S02]  /*1b20*/  IMAD R117, R6, c[0x0][0x298], RZ ;  /* 0x0000a60006757a24 */ /* 0x000fe400078e02ff */
[----:B------:R-:W-:Y:S01]  /*1b30*/  IMAD.MOV.U32 R4, RZ, RZ, R14 ;  /* 0x000000ffff047224 */ /* 0x000fe200078e000e */
[----:B------:R-:W-:Y:S01]  /*1b40*/  IADD3 R14, R18, 0x40, RZ ;  /* 0x00000040120e7810 */ /* 0x000fe20007ffe0ff */
[----:B------:R-:W-:-:S02]  /*1b50*/  IMAD.MOV.U32 R6, RZ, RZ, R12 ;  /* 0x000000ffff067224 */ /* 0x000fc400078e000c */
[C---:B------:R-:W-:Y:S02]  /*1b60*/  IMAD R87, R8.reuse, c[0x0][0x2a4], R87 ;  /* 0x0000a90008577a24 */ /* 0x040fe400078e0257 */
[C---:B------:R-:W-:Y:S02]  /*1b70*/  IMAD R117, R8.reuse, c[0x0][0x29c], R117 ;  /* 0x0000a70008757a24 */ /* 0x040fe400078e0275 */
[----:B------:R-:W-:-:S04]  /*1b80*/  IMAD.WIDE.U32 R4, R8, c[0x0][0x2a0], R4 ;  /* 0x0000a80008047a25 */ /* 0x000fc800078e0004 */
[----:B------:R-:W-:Y:S01]  /*1b90*/  IMAD.WIDE.U32 R8, R8, c[0x0][0x298], R6 ;  /* 0x0000a60008087a25 */ /* 0x000fe200078e0006 */
[----:B------:R-:W-:-:S03]  /*1ba0*/  LEA R84, P1, R4, c[0x0][0x270], 0x1 ;  /* 0x00009c0004547a11 */ /* 0x000fc600078208ff */
[----:B------:R-:W-:Y:S01]  /*1bb0*/  IMAD.IADD R87, R5, 0x1, R87 ;  /* 0x0000000105577824 */ /* 0x000fe200078e0257 */
[----:B------:R-:W-:Y:S01]  /*1bc0*/  IADD3 R117, R9, R117, RZ ;  /* 0x0000007509757210 */ /* 0x000fe20007ffe0ff */
[----:B------:R-:W-:Y:S01]  /*1bd0*/  IMAD.IADD R0, R0, 0x1, R3 ;  /* 0x0000000100007824 */ /* 0x000fe200078e0203 */
[----:B------:R-:W-:Y:S01]  /*1be0*/  LEA R116, P0, R8, c[0x0][0x268], 0x1 ;  /* 0x00009a0008747a11 */ /* 0x000fe200078008ff */
[----:B------:R-:W-:Y:S01]  /*1bf0*/  IMAD.MOV.U32 R83, RZ, RZ, c[0x0][0x290] ;  /* 0x0000a400ff537624 */ /* 0x000fe200078e00ff */
[----:B------:R-:W-:Y:S01]  /*1c00*/  LEA.HI.X R87, R4, c[0x0][0x274], R87, 0x1, P1 ;  /* 0x00009d0004577a11 */ /* 0x000fe200008f0c57 */
[----:B------:R-:W-:Y:S01]  /*1c10*/  IMAD R5, R69, R0, RZ ;  /* 0x0000000045057224 */ /* 0x000fe200078e02ff */
[----:B------:R-:W-:Y:S01]  /*1c20*/  LEA.HI.X R117, R8, c[0x0][0x26c], R117, 0x1, P0 ;  /* 0x00009b0008757a11 */ /* 0x000fe200000f0c75 */
[----:B------:R-:W-:Y:S01]  /*1c30*/  IMAD.MOV.U32 R91, RZ, RZ, c[0x0][0x288] ;  /* 0x0000a200ff5b7624 */ /* 0x000fe200078e00ff */
[----:B------:R-:W-:Y:S01]  /*1c40*/  LEA R112, P1, R98, c[0x0][0x168], 0x1 ;  /* 0x00005a0062707a11 */ /* 0x000fe200078208ff */
[----:B------:R-:W-:Y:S01]  /*1c50*/  IMAD.MOV.U32 R81, RZ, RZ, c[0x0][0x290] ;  /* 0x0000a400ff517624 */ /* 0x000fe200078e00ff */
[----:B------:R-:W-:Y:S01]  /*1c60*/  LEA R110, P0, R88, c[0x0][0x170], 0x1 ;  /* 0x00005c00586e7a11 */ /* 0x000fe200078008ff */
[----:B------:R-:W-:Y:S01]  /*1c70*/  IMAD.MOV.U32 R13, RZ, RZ, R86 ;  /* 0x000000ffff0d7224 */ /* 0x000fe200078e0056 */
[----:B------:R-:W-:Y:S01]  /*1c80*/  LEA.HI.X R113, R98, c[0x0][0x16c], R56, 0x1, P1 ;  /* 0x00005b0062717a11 */ /* 0x000fe200008f0c38 */
[----:B------:R-:W-:Y:S01]  /*1c90*/  IMAD.U32 R81, R81, -0x40, RZ ;  /* 0xffffffc051517824 */ /* 0x000fe200078e00ff */
[----:B------:R-:W-:-:S02]  /*1ca0*/  SHF.R.S32.HI R3, RZ, 0x1f, R5 ;  /* 0x0000001fff037819 */ /* 0x000fc40000011405 */
[-C--:B------:R-:W-:Y:S02]  /*1cb0*/  IADD3 R106, P1, R68, R5.reuse, RZ ;  /* 0x00000005446a7210 */ /* 0x080fe40007f3e0ff */
[----:B------:R-:W-:Y:S02]  /*1cc0*/  LEA.HI.X R111, R88, c[0x0][0x174], R85, 0x1, P0 ;  /* 0x00005d00586f7a11 */ /* 0x000fe400000f0c55 */
[----:B------:R-:W-:Y:S01]  /*1cd0*/  IADD3 R44, P0, R70, R5, RZ ;  /* 0x00000005462c7210 */ /* 0x000fe20007f1e0ff */
[--C-:B------:R-:W-:Y:S01]  /*1ce0*/  IMAD.X R5, R66, 0x1, R3.reuse, P1 ;  /* 0x0000000142057824 */ /* 0x100fe200008e0603 */
[CC--:B------:R-:W-:Y:S01]  /*1cf0*/  SHF.L.U64.HI R82, R83.reuse, R90.reuse, c[0x0][0x294] ;  /* 0x0000a50053527619 */ /* 0x0c0fe2000001025a */
[----:B------:R-:W-:Y:S01]  /*1d00*/  IMAD.SHL.U32 R83, R83, 0x20, RZ ;  /* 0x0000002053537824 */ /* 0x000fe200078e00ff */
[----:B------:R-:W-:Y:S01]  /*1d10*/  SHF.L.U64.HI R90, R91, R90, c[0x0][0x28c] ;  /* 0x0000a3005b5a7619 */ /* 0x000fe2000001025a */
[----:B------:R-:W-:Y:S01]  /*1d20*/  IMAD.X R3, R67, 0x1, R3, P0 ;  /* 0x0000000143037824 */ /* 0x000fe200000e0603 */
[C---:B------:R-:W-:Y:S01]  /*1d30*/  SHF.L.U64.HI R0, R106.reuse, 0x1, R5 ;  /* 0x000000016a007819 */ /* 0x040fe20000010205 */
[----:B------:R-:W-:Y:S01]  /*1d40*/  IMAD.SHL.U32 R106, R106, 0x2, RZ ;  /* 0x000000026a6a7824 */ /* 0x000fe200078e00ff */
[----:B------:R-:W-:-:S02]  /*1d50*/  SHF.L.U32 R91, R91, 0x5, RZ ;  /* 0x000000055b5b7819 */ /* 0x000fc400000006ff */
[C---:B------:R-:W-:Y:S01]  /*1d60*/  SHF.L.U64.HI R2, R44.reuse, 0x1, R3 ;  /* 0x000000012c027819 */ /* 0x040fe20000010203 */
[----:B------:R-:W-:Y:S01]  /*1d70*/  IMAD.SHL.U32 R44, R44, 0x2, RZ ;  /* 0x000000022c2c7824 */ /* 0x000fe200078e00ff */
[C---:B------:R-:W-:Y:S02]  /*1d80*/  IADD3 R108, P4, R106.reuse, c[0x0][0x2b0], RZ ;  /* 0x0000ac006a6c7a10 */ /* 0x040fe40007f9e0ff */
[----:B------:R-:W-:Y:S02]  /*1d90*/  IADD3 R106, P3, R106, c[0x0][0x2a8], RZ ;  /* 0x0000aa006a6a7a10 */ /* 0x000fe40007f7e0ff */
[C---:B------:R-:W-:Y:S02]  /*1da0*/  IADD3 R20, P1, R44.reuse, c[0x0][0x2b0], RZ ;  /* 0x0000ac002c147a10 */ /* 0x040fe40007f3e0ff */
[----:B------:R-:W-:Y:S02]  /*1db0*/  IADD3 R44, P0, R44, c[0x0][0x2a8], RZ ;  /* 0x0000aa002c2c7a10 */ /* 0x000fe40007f1e0ff */
[----:B------:R-:W-:-:S02]  /*1dc0*/  SHF.L.U64.HI R82, R83, 0x1, R82 ;  /* 0x0000000153527819 */ /* 0x000fc40000010252 */
[C---:B------:R-:W-:Y:S01]  /*1dd0*/  SHF.L.U64.HI R90, R91.reuse, 0x1, R90 ;  /* 0x000000015b5a7819 */ /* 0x040fe2000001025a */
[----:B------:R-:W-:Y:S01]  /*1de0*/  IMAD.SHL.U32 R91, R91, 0x2, RZ ;  /* 0x000000025b5b7824 */ /* 0x000fe200078e00ff */
[----:B------:R-:W-:Y:S02]  /*1df0*/  SHF.L.U32 R83, R83, 0x1, RZ ;  /* 0x0000000153537819 */ /* 0x000fe400000006ff */
[C---:B------:R-:W-:Y:S02]  /*1e00*/  IADD3.X R109, R0.reuse, c[0x0][0x2b4], RZ, P4, !PT ;  /* 0x0000ad00006d7a10 */ /* 0x040fe400027fe4ff */
[----:B------:R-:W-:Y:S02]  /*1e10*/  IADD3.X R107, R0, c[0x0][0x2ac], RZ, P3, !PT ;  /* 0x0000ab00006b7a10 */ /* 0x000fe40001ffe4ff */
[C---:B------:R-:W-:Y:S02]  /*1e20*/  IADD3.X R21, R2.reuse, c[0x0][0x2b4], RZ, P1, !PT ;  /* 0x0000ad0002157a10 */ /* 0x040fe40000ffe4ff */
[----:B------:R-:W-:-:S02]  /*1e30*/  IADD3.X R45, R2, c[0x0][0x2ac], RZ, P0, !PT ;  /* 0x0000ab00022d7a10 */ /* 0x000fc400007fe4ff */
.L_x_5022:
[----:B------:R-:W-:Y:S01]  /*1e40*/  IMAD.SHL.U32 R17, R13, 0x40, RZ ;  /* 0x000000400d117824 */ /* 0x000fe200078e00ff */
[----:B------:R-:W-:Y:S01]  /*1e50*/  ISETP.NE.AND P6, PT, RZ, UR4, PT ;  /* 0x00000004ff007c0c */ /* 0x000fe2000bfc5270 */
[----:B------:R-:W-:Y:S01]  /*1e60*/  IMAD.MOV.U32 R22, RZ, RZ, R84 ;  /* 0x000000ffff167224 */ /* 0x000fe200078e0054 */
[----:B------:R-:W-:Y:S01]  /*1e70*/  IADD3 R122, P5, R116, R91, RZ ;  /* 0x0000005b747a7210 */ /* 0x000fe20007fbe0ff */
[----:B------:R-:W-:Y:S01]  /*1e80*/  IMAD.MOV.U32 R23, RZ, RZ, R87 ;  /* 0x000000ffff177224 */ /* 0x000fe200078e0057 */
[----:B------:R-:W-:Y:S02]  /*1e90*/  IADD3 R16, R17, -0x40, RZ ;  /* 0xffffffc011107810 */ /* 0x000fe40007ffe0ff */
[C---:B------:R-:W-:Y:S01]  /*1ea0*/  LEA R114, P4, R58.reuse, R112, 0x1 ;  /* 0x000000703a727211 */ /* 0x040fe200078808ff */
[----:B------:R-:W-:Y:S02]  /*1eb0*/  IMAD.X R123, R117, 0x1, R90, P5 ;  /* 0x00000001757b7824 */ /* 0x000fe400028e065a */
[--C-:B------:R-:W-:Y:S01]  /*1ec0*/  IMAD.IADD R2, R63, 0x1, -R16.reuse ;  /* 0x000000013f027824 */ /* 0x100fe200078e0a10 */
[----:B------:R-:W-:Y:S01]  /*1ed0*/  LEA.HI.X R115, R58, R113, R57, 0x1, P4 ;  /* 0x000000713a737211 */ /* 0x000fe200020f0c39 */
[----:B------:R-:W-:Y:S03]  /*1ee0*/  IMAD.IADD R0, R62, 0x1, -R16 ;  /* 0x000000013e007824 */ /* 0x000fe600078e0a10 */
[CC--:B------:R-:W-:Y:S02]  /*1ef0*/  ISETP.GE.AND P1, PT, R100.reuse, R2.reuse, PT ;  /* 0x000000026400720c */ /* 0x0c0fe40003f26270 */
[C---:B------:R-:W-:Y:S02]  /*1f00*/  ISETP.GE.AND P3, PT, R79.reuse, R2, PT ;  /* 0x000000024f00720c */ /* 0x040fe40003f66270 */
[-C--:B------:R-:W-:Y:S02]  /*1f10*/  ISETP.GE.AND P1, PT, R100, R0.reuse, !P1 ;  /* 0x000000006400720c */ /* 0x080fe40004f26270 */
[----:B------:R-:W-:Y:S11]  /*1f20*/  ISETP.GE.AND P3, PT, R79, R0, !P3 ;  /* 0x000000004f00720c */ /* 0x000ff60005f66270 */
[----:B------:R-:W2:Y:S02]  /*1f30*/  @P1 LDG.E.128 R8, [R22.64] ;  /* 0x0000000616081981 */ /* 0x000ea4000c1e1d00 */
[----:B------:R-:W-:Y:S05]  /*1f40*/  @P3 IADD3 R32, P0, R22, R83, RZ ;  /* 0x0000005316203210 */ /* 0x000fea0007f1e0ff */
[----:B------:R-:W-:Y:S01]  /*1f50*/  @P3 IMAD.X R33, R23, 0x1, R82, P0 ;  /* 0x0000000117213824 */ /* 0x000fe200000e0652 */
[C---:B------:R-:W-:Y:S04]  /*1f60*/  @P3 LEA R2, P0, R65.reuse, R110, 0x1 ;  /* 0x0000006e41023211 */ /* 0x040fe800078008ff */
[----:B------:R-:W-:Y:S02]  /*1f70*/  @P3 LEA.HI.X R3, R65, R111, R64, 0x1, P0 ;  /* 0x0000006f41033211 */ /* 0x000fe400000f0c40 */
[C---:B------:R-:W-:Y:S04]  /*1f80*/  LEA R84, P0, R81.reuse, R22, 0x1 ;  /* 0x0000001651547211 */ /* 0x040fe800078008ff */
[----:B------:R-:W-:Y:S01]  /*1f90*/  LEA.HI.X.SX32 R87, R81, R23, 0x1, P0 ;  /* 0x0000001751577211 */ /* 0x000fe200000f0eff */
        /* <DEDUP_REMOVED lines=18> */
[----:B---3--:R-:W2:Y:S01]  /*20c0*/  LDG.E.128 R24, [R116.64] ;  /* 0x0000000674187981 */ /* 0x008ea2000c1e1d00 */
        /* <DEDUP_REMOVED lines=145> */
.L_x_5000:
[----:B------:R-:W-:Y:S05]  /*29e0*/  BSYNC B0 ;  /* 0x0000000000007941 */ /* 0x000fea0003800000 */
.L_x_4999:
[----:B------:R-:W-:Y:S01]  /*29f0*/  BSSY B0, `(.L_x_5001) ;  /* 0x000009b000007945 */ /* 0x000fe20003800000 */
[----:B------:R-:W-:-:S05]  /*2a00*/  @!P3 BRA `(.L_x_5002) ;  /* 0x000009900000b947 */ /* 0x000fca0003800000 */
[----:B------:R-:W-:Y:S01]  /*2a10*/  ISETP.GE.AND P0, PT, R18, UR4, PT ;  /* 0x0000000412007c0c */ /* 0x000fe2000bf06270 */
[----:B-1-3--:R-:W2:Y:S01]  /*2a20*/  LDG.E.128 R24, [R122.64] ;  /* 0x000000067a187981 */ /* 0x00aea2000c1e1d00 */
[C---:B------:R-:W-:Y:S02]  /*2a30*/  SHF.L.U32 R51, R71.reuse, 0x1, RZ ;  /* 0x0000000147337819 */ /* 0x040fe400000006ff */
[----:B------:R-:W-:Y:S02]  /*2a40*/  SHF.L.U64.HI R49, R71, 0x1, R94 ;  /* 0x0000000147317819 */ /* 0x000fe4000001025e */
[-C--:B------:R-:W-:Y:S02]  /*2a50*/  IADD3 R32, P1, R20, R51.reuse, RZ ;  /* 0x0000003314207210 */ /* 0x080fe40007f3e0ff */
[----:B------:R-:W-:Y:S02]  /*2a60*/  IADD3 R46, P3, R44, R51, RZ ;  /* 0x000000332c2e7210 */ /* 0x000fe40007f7e0ff */
[-C--:B------:R-:W-:Y:S02]  /*2a70*/  IADD3.X R33, R21, R49.reuse, RZ, P1, !PT ;  /* 0x0000003115217210 */ /* 0x080fe40000ffe4ff */
[----:B------:R-:W-:Y:S02]  /*2a80*/  IADD3.X R47, R45, R49, RZ, P3, !PT ;  /* 0x000000312d2f7210 */ /* 0x000fe40001ffe4ff */
[----:B------:R-:W-:Y:S01]  /*2a90*/  ISETP.GE.AND P1, PT, R15, UR4, PT ;  /* 0x000000040f007c0c */ /* 0x000fe2000bf26270 */
        /* <DEDUP_REMOVED lines=144> */
.L_x_5002:
[----:B------:R-:W-:Y:S05]  /*33a0*/  BSYNC B0 ;  /* 0x0000000000007941 */ /* 0x000fea0003800000 */
.L_x_5001:
        /* <DEDUP_REMOVED lines=8> */
.L_x_4998:
[----:B------:R-:W-:Y:S01]  /*3430*/  BSSY B1, `(.L_x_5004) ;  /* 0x0000111000017945 */ /* 0x000fe20003800000 */
[----:B------:R-:W-:-:S05]  /*3440*/  @!P1 BRA `(.L_x_5005) ;  /* 0x000010f000009947 */ /* 0x000fca0003800000 */
[----:B------:R1:W5:Y:S01]  /*3450*/  LDG.E.128 R52, [R116.64] ;  /* 0x0000000674347981 */ /* 0x000362000c1e1d00 */
[----:B------:R-:W-:Y:S01]  /*3460*/  ISETP.GE.AND P0, PT, R18, UR4, PT ;  /* 0x0000000412007c0c */ /* 0x000fe2000bf06270 */
[----:B------:R-:W-:Y:S01]  /*3470*/  @!UPT UIADD3 URZ, URZ, URZ, URZ ;  /* 0x0000003f3f3ff290 */ /* 0x000fe2000fffe03f */
[----:B------:R-:W-:Y:S11]  /*3480*/  BSSY B0, `(.L_x_5006) ;  /* 0x0000056000007945 */ /* 0x000ff60003800000 */
        /* <DEDUP_REMOVED lines=13> */
[----:B---3--:R-:W-:Y:S02]  /*3560*/  LEA R10, P1, R127, R116, 0x1 ;  /* 0x000000747f0a7211 */ /* 0x008fe400078208ff */
[----:B------:R-:W-:Y:S02]  /*3570*/  LEA R130, P0, R125, R108, 0x1 ;  /* 0x0000006c7d827211 */ /* 0x000fe400078008ff */
[----:B------:R-:W-:Y:S02]  /*3580*/  LEA.HI.X.SX32 R11, R127, R117, 0x1, P1 ;  /* 0x000000757f0b7211 */ /* 0x000fe400008f0eff */
[----:B------:R-:W-:Y:S02]  /*3590*/  LEA.HI.X.SX32 R131, R125, R109, 0x1, P0 ;  /* 0x0000006d7d837211 */ /* 0x000fe400000f0eff */
[----:B------:R-:W-:Y:S01]  /*35a0*/  @P4 IADD3 R129, RZ, -UR5, RZ ;  /* 0x80000005ff814c10 */ /* 0x000fe2000fffe0ff */
[----:B------:R-:W2:Y:S03]  /*35b0*/  LDG.E.128 R28, [R10.64] ;  /* 0x000000060a1c7981 */ /* 0x000ea6000c1e1d00 */
[C---:B------:R-:W-:Y:S04]  /*35c0*/  LEA R32, P0, R129.reuse, R106, 0x1 ;  /* 0x0000006a81207211 */ /* 0x040fe800078008ff */
[----:B------:R-:W-:Y:S01]  /*35d0*/  LEA.HI.X.SX32 R33, R129, R107, 0x1, P0 ;  /* 0x0000006b81217211 */ /* 0x000fe200000f0eff */
[----:B------:R-:W3:Y:S08]  /*35e0*/  LDG.E.128 R124, [R130.64] ;  /* 0x00000006827c7981 */ /* 0x000ef0000c1e1d00 */
[----:B------:R4:W2:Y:S02]  /*35f0*/  LDG.E.128 R48, [R32.64] ;  /* 0x0000000620307981 */ /* 0x0008a4000c1e1d00 */
[----:B----4-:R-:W-:Y:S02]  /*3600*/  HADD2.F32 R33, -RZ, R52.H0_H0 ;  /* 0x20000034ff217230 */ /* 0x010fe40000004100 */
[--C-:B---3--:R-:W-:Y:S01]  /*3610*/  HADD2.F32 R25, -RZ, R125.reuse.H0_H0 ;  /* 0x2000007dff197230 */ /* 0x108fe20000004100 */
[----:B--2---:R-:W-:Y:S01]  /*3620*/  MOV R26, R28 ;  /* 0x0000001c001a7202 */ /* 0x004fe20000000f00 */
        /* <DEDUP_REMOVED lines=59> */
.L_x_5007:
[----:B------:R-:W-:Y:S05]  /*39e0*/  BSYNC B0 ;  /* 0x0000000000007941 */ /* 0x000fea0003800000 */
.L_x_5006:
[----:B-----5:R2:W-:Y:S01]  /*39f0*/  STG.E.128 [R112.64], R52 ;  /* 0x0000003470007986 */ /* 0x0205e2000c101d06 */
[----:B------:R-:W-:Y:S01]  /*3a00*/  ISETP.GE.AND P0, PT, R15, UR4, PT ;  /* 0x000000040f007c0c */ /* 0x000fe2000bf06270 */
[----:B------:R-:W-:Y:S02]  /*3a10*/  BSSY B0, `(.L_x_5008) ;  /* 0x0000057000007945 */ /* 0x000fe40003800000 */
[----:B--2---:R2:W5:Y:S10]  /*3a20*/  LDG.E.128 R52, [R116.64+0x40] ;  /* 0x0000400674347981 */ /* 0x004574000c1e1d00 */
        /* <DEDUP_REMOVED lines=18> */
[----:B------:R-:W3:Y:S03]  /*3b50*/  LDG.E.128 R28, [R10.64+0x40] ;  /* 0x000040060a1c7981 */ /* 0x000ee6000c1e1d00 */
[C---:B------:R-:W-:Y:S04]  /*3b60*/  LEA R32, P0, R129.reuse, R106, 0x1 ;  /* 0x0000006a81207211 */ /* 0x040fe800078008ff */
[----:B------:R-:W-:Y:S01]  /*3b70*/  LEA.HI.X.SX32 R33, R129, R107, 0x1, P0 ;  /* 0x0000006b81217211 */ /* 0x000fe200000f0eff */
[----:B------:R-:W4:Y:S08]  /*3b80*/  LDG.E.128 R124, [R130.64+0x40] ;  /* 0x00004006827c7981 */ /* 0x000f30000c1e1d00 */
[----:B--2---:R1:W2:Y:S02]  /*3b90*/  LDG.E.128 R48, [R32.64+0x40] ;  /* 0x0000400620307981 */ /* 0x0042a4000c1e1d00 */
[----:B-1----:R-:W-:Y:S02]  /*3ba0*/  HADD2.F32 R33, -RZ, R52.H0_H0 ;  /* 0x20000034ff217230 */ /* 0x002fe40000004100 */
[--C-:B----4-:R-:W-:Y:S01]  /*3bb0*/  HADD2.F32 R25, -RZ, R125.reuse.H0_H0 ;  /* 0x2000007dff197230 */ /* 0x110fe20000004100 */
[----:B---3--:R-:W-:Y:S01]  /*3bc0*/  MOV R26, R28 ;  /* 0x0000001c001a7202 */ /* 0x008fe20000000f00 */
        /* <DEDUP_REMOVED lines=59> */
.L_x_5009:
[----:B------:R-:W-:Y:S05]  /*3f80*/  BSYNC B0 ;  /* 0x0000000000007941 */ /* 0x000fea0003800000 */
.L_x_5008:
[----:B-----5:R4:W-:Y:S01]  /*3f90*/  STG.E.128 [R112.64+0x40], R52 ;  /* 0x0000403470007986 */ /* 0x0209e2000c101d06 */
[----:B------:R-:W-:Y:S01]  /*3fa0*/  ISETP.GE.AND P0, PT, R14, UR4, PT ;  /* 0x000000040e007c0c */ /* 0x000fe2000bf06270 */
[----:B------:R-:W-:Y:S02]  /*3fb0*/  BSSY B0, `(.L_x_5010) ;  /* 0x0000057000007945 */ /* 0x000fe40003800000 */
[----:B----4-:R4:W5:Y:S10]  /*3fc0*/  LDG.E.128 R52, [R116.64+0x80] ;  /* 0x0000800674347981 */ /* 0x010974000c1e1d00 */
        /* <DEDUP_REMOVED lines=21> */
[----:B--2---:R-:W2:Y:S08]  /*4120*/  LDG.E.128 R124, [R130.64+0x80] ;  /* 0x00008006827c7981 */ /* 0x004eb0000c1e1d00 */
[----:B----4-:R1:W4:Y:S02]  /*4130*/  LDG.E.128 R48, [R32.64+0x80] ;  /* 0x0000800620307981 */ /* 0x010324000c1e1d00 */
[----:B-1----:R-:W-:Y:S02]  /*4140*/  HADD2.F32 R33, -RZ, R52.H0_H0 ;  /* 0x20000034ff217230 */ /* 0x002fe40000004100 */
[--C-:B--2---:R-:W-:Y:S01]  /*4150*/  HADD2.F32 R25, -RZ, R125.reuse.H0_H0 ;  /* 0x2000007dff197230 */ /* 0x104fe20000004100 */
        /* <DEDUP_REMOVED lines=60> */
.L_x_5011:
[----:B------:R-:W-:Y:S05]  /*4520*/  BSYNC B0 ;  /* 0x0000000000007941 */ /* 0x000fea0003800000 */
.L_x_5010:
[----:B-----5:R1:W-:Y:S02]  /*4530*/  STG.E.128 [R112.64+0x80], R52 ;  /* 0x0000803470007986 */ /* 0x0203e4000c101d06 */
.L_x_5005:
[----:B------:R-:W-:Y:S05]  /*4540*/  BSYNC B1 ;  /* 0x0000000000017941 */ /* 0x000fea0003800000 */
.L_x_5004:
[----:B------:R-:W-:Y:S01]  /*4550*/  BSSY B1, `(.L_x_5012) ;  /* 0x000011d000017945 */ /* 0x000fe20003800000 */
[----:B------:R-:W-:-:S05]  /*4560*/  @!P3 BRA `(.L_x_5013) ;  /* 0x000011b00000b947 */ /* 0x000fca0003800000 */
[----:B-1----:R1:W5:Y:S01]  /*4570*/  LDG.E.128 R52, [R122.64] ;  /* 0x000000067a347981 */ /* 0x002362000c1e1d00 */
        /* <DEDUP_REMOVED lines=15> */
[----:B---3--:R-:W-:Y:S02]  /*4670*/  LEA R10, P0, R129, R122, 0x1 ;  /* 0x0000007a810a7211 */ /* 0x008fe400078008ff */
        /* <DEDUP_REMOVED lines=9> */
[----:B--2---:R-:W2:Y:S01]  /*4710*/  LDG.E.128 R124, [R132.64] ;  /* 0x00000006847c7981 */ /* 0x004ea2000c1e1d00 */
[----:B------:R-:W-:Y:S02]  /*4720*/  LEA.HI.X.SX32 R129, R129, R94, 0x1, P0 ;  /* 0x0000005e81817211 */ /* 0x000fe400000f0eff */
[C---:B------:R-:W-:Y:S04]  /*4730*/  LEA R32, P0, R131.reuse, R106, 0x1 ;  /* 0x0000006a83207211 */ /* 0x040fe800078008ff */
[----:B------:R-:W-:Y:S05]  /*4740*/  LEA.HI.X R33, R131, R107, R129, 0x1, P0 ;  /* 0x0000006b83217211 */ /* 0x000fea00000f0c81 */
[----:B----4-:R1:W4:Y:S02]  /*4750*/  LDG.E.128 R48, [R32.64] ;  /* 0x0000000620307981 */ /* 0x010324000c1e1d00 */
        /* <DEDUP_REMOVED lines=62> */
.L_x_5015:
[----:B------:R-:W-:Y:S05]  /*4b40*/  BSYNC B0 ;  /* 0x0000000000007941 */ /* 0x000fea0003800000 */
.L_x_5014:
[----:B-----5:R1:W-:Y:S01]  /*4b50*/  STG.E.128 [R114.64], R52 ;  /* 0x0000003472007986 */ /* 0x0203e2000c101d06 */
[----:B------:R-:W-:Y:S01]  /*4b60*/  ISETP.GE.AND P0, PT, R15, UR4, PT ;  /* 0x000000040f007c0c */ /* 0x000fe2000bf06270 */
[----:B------:R-:W-:Y:S02]  /*4b70*/  BSSY B0, `(.L_x_5016) ;  /* 0x000005b000007945 */ /* 0x000fe40003800000 */
[----:B-1----:R1:W5:Y:S10]  /*4b80*/  LDG.E.128 R52, [R122.64+0x40] ;  /* 0x000040067a347981 */ /* 0x002374000c1e1d00 */
        /* <DEDUP_REMOVED lines=12> */
[C---:B---3--:R-:W-:Y:S02]  /*4c50*/  LEA R10, P0, R129.reuse, R122, 0x1 ;  /* 0x0000007a810a7211 */ /* 0x048fe400078008ff */
[C---:B------:R-:W-:Y:S02]  /*4c60*/  IADD3 R127, P3, R96.reuse, R125, RZ ;  /* 0x0000007d607f7210 */ /* 0x040fe40007f7e0ff */
[----:B------:R-:W-:Y:S02]  /*4c70*/  LEA.HI.X.SX32 R11, R129, R123, 0x1, P0 ;  /* 0x0000007b810b7211 */ /* 0x000fe400000f0eff */
[----:B------:R-:W-:Y:S02]  /*4c80*/  MOV R129, RZ ;  /* 0x000000ff00817202 */ /* 0x000fe40000000f00 */
[----:B------:R-:W-:Y:S01]  /*4c90*/  LEA.HI.X.SX32 R125, R125, R93, 0x1, P3 ;  /* 0x0000005d7d7d7211 */ /* 0x000fe200018f0eff */
[----:B------:R-:W3:Y:S01]  /*4ca0*/  LDG.E.128 R28, [R10.64+0x40] ;  /* 0x000040060a1c7981 */ /* 0x000ee2000c1e1d00 */
        /* <DEDUP_REMOVED lines=71> */
.L_x_5017:
[----:B------:R-:W-:Y:S05]  /*5120*/  BSYNC B0 ;  /* 0x0000000000007941 */ /* 0x000fea0003800000 */
.L_x_5016:
[----:B-----5:R1:W-:Y:S01]  /*5130*/  STG.E.128 [R114.64+0x40], R52 ;  /* 0x0000403472007986 */ /* 0x0203e2000c101d06 */
        /* <DEDUP_REMOVED lines=18> */
[----:B-1----:R-:W-:Y:S02]  /*5260*/  MOV R123, RZ ;  /* 0x000000ff007b7202 */ /* 0x002fe40000000f00 */
        /* <DEDUP_REMOVED lines=73> */
.L_x_5019:
[----:B------:R-:W-:Y:S05]  /*5700*/  BSYNC B0 ;  /* 0x0000000000007941 */ /* 0x000fea0003800000 */
.L_x_5018:
[----:B-----5:R1:W-:Y:S02]  /*5710*/  STG.E.128 [R114.64+0x80], R52 ;  /* 0x0000803472007986 */ /* 0x0203e4000c101d06 */
.L_x_5013:
[----:B------:R-:W-:Y:S05]  /*5720*/  BSYNC B1 ;  /* 0x0000000000017941 */ /* 0x000fea0003800000 */
.L_x_5012:
        /* <DEDUP_REMOVED lines=8> */
.L_x_4997:
[----:B------:R-:W2:Y:S01]  /*57b0*/  @P1 LDG.E.128 R32, [R116.64] ;  /* 0x0000000674201981 */ /* 0x000ea2000c1e1d00 */
[----:B------:R-:W-:Y:S03]  /*57c0*/  UMOV UR4, URZ ;  /* 0x0000003f00047c82 */ /* 0x000fe60008000000 */
[----:B--2---:R1:W-:Y:S04]  /*57d0*/  @P1 STG.E.128 [R112.64], R32 ;  /* 0x0000002070001986 */ /* 0x0043e8000c101d06 */
[----:B---3--:R-:W2:Y:S04]  /*57e0*/  @P1 LDG.E.128 R28, [R116.64+0x40] ;  /* 0x00004006741c1981 */ /* 0x008ea8000c1e1d00 */
[----:B--2---:R1:W-:Y:S04]  /*57f0*/  @P1 STG.E.128 [R112.64+0x40], R28 ;  /* 0x0000401c70001986 */ /* 0x0043e8000c101d06 */
[----:B------:R-:W2:Y:S04]  /*5800*/  @P1 LDG.E.128 R24, [R116.64+0x80] ;  /* 0x0000800674181981 */ /* 0x000ea8000c1e1d00 */
[----:B--2---:R1:W-:Y:S04]  /*5810*/  @P1 STG.E.128 [R112.64+0x80], R24 ;  /* 0x0000801870001986 */ /* 0x0043e8000c101d06 */
[----:B------:R-:W2:Y:S04]  /*5820*/  @P3 LDG.E.128 R8, [R122.64] ;  /* 0x000000067a083981 */ /* 0x000ea8000c1e1d00 */
[----:B--2---:R1:W-:Y:S04]  /*5830*/  @P3 STG.E.128 [R114.64], R8 ;  /* 0x0000000872003986 */ /* 0x0043e8000c101d06 */
[----:B------:R-:W2:Y:S04]  /*5840*/  @P3 LDG.E.128 R4, [R122.64+0x40] ;  /* 0x000040067a043981 */ /* 0x000ea8000c1e1d00 */
[----:B--2---:R1:W-:Y:S04]  /*5850*/  @P3 STG.E.128 [R114.64+0x40], R4 ;  /* 0x0000400472003986 */ /* 0x0043e8000c101d06 */
[----:B------:R-:W2:Y:S04]  /*5860*/  @P3 LDG.E.128 R36, [R122.64+0x80] ;  /* 0x000080067a243981 */ /* 0x000ea8000c1e1d00 */
[----:B--2---:R1:W-:Y:S02]  /*5870*/  @P3 STG.E.128 [R114.64+0x80], R36 ;  /* 0x0000802472003986 */ /* 0x0043e4000c101d06 */
.L_x_5003:
[----:B------:R-:W-:Y:S04]  /*5880*/  IMAD.MOV.U32 R3, RZ, RZ, c[0x0][0x288] ;  /* 0x0000a200ff037624 */ /* 0x000fe800078e00ff */
[----:B------:R-:W-:Y:S05]  /*5890*/  IMAD.U32 R3, R3, -0x40, RZ ;  /* 0xffffffc003037824 */ /* 0x000fea00078e00ff */
[C---:B-12-4-:R-:W-:Y:S04]  /*58a0*/  LEA R116, P0, R3.reuse, R116, 0x1 ;  /* 0x0000007403747211 */ /* 0x056fe800078008ff */
        /* <DEDUP_REMOVED lines=73> */
[----:B------:R-:W-:Y:S02]  /*5d40*/  LEA R112, P0, R22, R112, 0x1 ;  /* 0x0000007016707211 */ /* 0x000fe400078008ff */
[----:B------:R-:W-:Y:S02]  /*5d50*/  LEA.HI.X R111, R24, R111, R9, 0x1, P1 ;  /* 0x0000006f186f7211 */ /* 0x000fe400008f0c09 */
[----:B------:R-:W-:Y:S01]  /*5d60*/  LEA.HI.X R113, R22, R113, R7, 0x1, P0 ;  /* 0x0000007116717211 */ /* 0x000fe200000f0c07 */
[----:B------:R-:W-:-:S05]  /*5d70*/  BRA `(.L_x_5021) ;  /* 0x0000008000007947 */ /* 0x000fca0003800000 */
.L_x_5020:
[----:B------:R-:W-:Y:S02]  /*5d80*/  IMAD.MOV.U32 R5, RZ, RZ, c[0x0][0x1a0] ;  /* 0x00006800ff057624 */ /* 0x000fe400078e00ff */
[----:B------:R-:W-:Y:S02]  /*5d90*/  IMAD.MOV.U32 R3, RZ, RZ, c[0x0][0x198] ;  /* 0x00006600ff037624 */ /* 0x000fe400078e00ff */
[----:B------:R-:W-:Y:S02]  /*5da0*/  IMAD.U32 R5, R5, -0x40, RZ ;  /* 0xffffffc005057824 */ /* 0x000fe400078e00ff */
[----:B------:R-:W-:Y:S03]  /*5db0*/  IMAD.U32 R3, R3, -0x40, RZ ;  /* 0xffffffc003037824 */ /* 0x000fe600078e00ff */
[----:B------:R-:W-:Y:S02]  /*5dc0*/  LEA R110, P1, R5, R110, 0x1 ;  /* 0x0000006e056e7211 */ /* 0x000fe400078208ff */
[----:B------:R-:W-:Y:S02]  /*5dd0*/  LEA R112, P0, R3, R112, 0x1 ;  /* 0x0000007003707211 */ /* 0x000fe400078008ff */
[----:B------:R-:W-:Y:S02]  /*5de0*/  LEA.HI.X.SX32 R111, R5, R111, 0x1, P1 ;  /* 0x0000006f056f7211 */ /* 0x000fe400008f0eff */
[----:B------:R-:W-:Y:S02]  /*5df0*/  LEA.HI.X.SX32 R113, R3, R113, 0x1, P0 ;  /* 0x0000007103717211 */ /* 0x000fe400000f0eff */
.L_x_5021:
[----:B------:R-:W-:Y:S04]  /*5e00*/  IADD3 R13, R13, -0x1, RZ ;  /* 0xffffffff0d0d7810 */ /* 0x000fe80007ffe0ff */
[----:B------:R-:W-:Y:S11]  /*5e10*/  ISETP.GT.AND P0, PT, R13, R80, PT ;  /* 0x000000500d00720c */ /* 0x000ff60003f04270 */
[----:B------:R-:W-:Y:S02]  /*5e20*/  @!UPT UIADD3 URZ, URZ, URZ, URZ ;  /* 0x0000003f3f3ff290 */ /* 0x000fe4000fffe03f */
[----:B------:R-:W-:-:S05]  /*5e30*/  @P0 BRA `(.L_x_5022) ;  /* 0xffffc00000000947 */ /* 0x000fca000383ffff */
.L_x_4996:
        /* <DEDUP_REMOVED lines=15> */
[----:B------:R-:W-:Y:S01]  /*5f30*/  LEA R24, P1, R102, c[0x0][0x160], 0x1 ;  /* 0x0000580066187a11 */ /* 0x000fe200078208ff */
[----:B------:R-:W-:Y:S01]  /*5f40*/  IMAD.IADD R3, R118, 0x1, -R61 ;  /* 0x0000000176037824 */ /* 0x000fe200078e0a3d */
[----:B------:R-:W-:Y:S02]  /*5f50*/  IADD3.X R7, R60, UR5, RZ, P0, !PT ;  /* 0x000000053c077c10 */ /* 0x000fe400087fe4ff */
[----:B------:R-:W-:Y:S02]  /*5f60*/  ISETP.NE.AND P0, PT, RZ, UR4, PT ;  /* 0x00000004ff007c0c */ /* 0x000fe4000bf05270 */
[----:B------:R-:W-:Y:S02]  /*5f70*/  LEA.HI.X R25, R102, c[0x0][0x164], R60, 0x1, P1 ;  /* 0x0000590066197a11 */ /* 0x000fe400008f0c3c */
        /* <DEDUP_REMOVED lines=50> */
[--C-:B------:R-:W-:Y:S02]  /*62a0*/  HADD2.F32 R0, -RZ, R26.reuse.H0_H0 ;  /* 0x2000001aff007230 */ /* 0x100fe40000004100 */
[----:B------:R-:W-:Y:S01]  /*62b0*/  HADD2.F32 R26, -RZ, R26.H1_H1 ;  /* 0x3000001aff1a7230 */ /* 0x000fe20000004100 */
        /* <DEDUP_REMOVED lines=13> */
.L_x_5029:
[----:B------:R-:W-:Y:S05]  /*6390*/  BSYNC B0 ;  /* 0x0000000000007941 */ /* 0x000fea0003800000 */
.L_x_5028:
        /* <DEDUP_REMOVED lines=45> */
.L_x_5031:
[----:B------:R-:W-:Y:S05]  /*6670*/  BSYNC B0 ;  /* 0x0000000000007941 */ /* 0x000fea0003800000 */
.L_x_5030:
        /* <DEDUP_REMOVED lines=44> */
.L_x_5033:
[----:B------:R-:W-:Y:S05]  /*6940*/  BSYNC B0 ;  /* 0x0000000000007941 */ /* 0x000fea0003800000 */
.L_x_5032:
[----:B-----5:R2:W-:Y:S02]  /*6950*/  STS.128 [R122+0x2000], R24 ;  /* 0x002000187a007388 */ /* 0x0205e40000000c00 */
.L_x_5027:
[----:B------:R-:W-:Y:S05]  /*6960*/  BSYNC B1 ;  /* 0x0000000000017941 */ /* 0x000fea0003800000 */
.L_x_5026:
        /* <DEDUP_REMOVED lines=57> */
.L_x_5036:
[----:B------:R-:W-:Y:S05]  /*6d00*/  BSYNC B0 ;  /* 0x0000000000007941 */ /* 0x000fea0003800000 */
.L_x_5035:
        /* <DEDUP_REMOVED lines=46> */
.L_x_5038:
[----:B------:R-:W-:Y:S05]  /*6ff0*/  BSYNC B0 ;  /* 0x0000000000007941 */ /* 0x000fea0003800000 */
.L_x_5037:
        /* <DEDUP_REMOVED lines=45> */
.L_x_5040:
[----:B------:R-:W-:Y:S05]  /*72d0*/  BSYNC B0 ;  /* 0x0000000000007941 */ /* 0x000fea0003800000 */
.L_x_5039:
[----:B-----5:R3:W-:Y:S01]  /*72e0*/  STS.128 [R122+0x2800], R8 ;  /* 0x002800087a007388 */ /* 0x0207e20000000c00 */
[----:B------:R-:W-:Y:S05]  /*72f0*/  BRA `(.L_x_5034) ;  /* 0x0000231000007947 */ /* 0x000fea0003800000 */
.L_x_5025:
        /* <DEDUP_REMOVED lines=88> */
.L_x_5044:
[----:B------:R-:W-:Y:S05]  /*7880*/  BSYNC B0 ;  /* 0x0000000000007941 */ /* 0x000fea0003800000 */
.L_x_5043:
        /* <DEDUP_REMOVED lines=88> */
.L_x_5046:
[----:B------:R-:W-:Y:S05]  /*7e10*/  BSYNC B0 ;  /* 0x0000000000007941 */ /* 0x000fea0003800000 */
.L_x_5045:
        /* <DEDUP_REMOVED lines=88> */
.L_x_5048:
[----:B------:R-:W-:Y:S05]  /*83a0*/  BSYNC B0 ;  /* 0x0000000000007941 */ /* 0x000fea0003800000 */
.L_x_5047:
[----:B-----5:R3:W-:Y:S02]  /*83b0*/  STS.128 [R122+0x2000], R20 ;  /* 0x002000147a007388 */ /* 0x0207e40000000c00 */
.L_x_5042:
[----:B------:R-:W-:Y:S05]  /*83c0*/  BSYNC B1 ;  /* 0x0000000000017941 */ /* 0x000fea0003800000 */
.L_x_5041:
        /* <DEDUP_REMOVED lines=90> */
.L_x_5050:
[----:B------:R-:W-:Y:S05]  /*8970*/  BSYNC B0 ;  /* 0x0000000000007941 */ /* 0x000fea0003800000 */
.L_x_5049:
        /* <DEDUP_REMOVED lines=89> */
.L_x_5052:
[----:B------:R-:W-:Y:S05]  /*8f10*/  BSYNC B0 ;  /* 0x0000000000007941 */ /* 0x000fea0003800000 */
.L_x_5051:
        /* <DEDUP_REMOVED lines=89> */
.L_x_5054:
[----:B------:R-:W-:Y:S05]  /*94b0*/  BSYNC B0 ;  /* 0x0000000000007941 */ /* 0x000fea0003800000 */
.L_x_5053:
[----:B-----5:R3:W-:Y:S01]  /*94c0*/  STS.128 [R122+0x2800], R12 ;  /* 0x0028000c7a007388 */ /* 0x0207e20000000c00 */
[----:B------:R-:W-:Y:S05]  /*94d0*/  BRA `(.L_x_5034) ;  /* 0x0000013000007947 */ /* 0x000fea0003800000 */
.L_x_5024:
[----:B------:R-:W-:Y:S01]  /*94e0*/  IMAD.IADD R3, R118, 0x1, -R61 ;  /* 0x0000000176037824 */ /* 0x000fe200078e0a3d */
[----:B------:R-:W-:-:S04]  /*94f0*/  IADD3 R24, R100, 0x20, RZ ;  /* 0x0000002064187810 */ /* 0x000fc80007ffe0ff */
[-C--:B------:R-:W-:Y:S02]  /*9500*/  ISETP.GE.AND P3, PT, R24, R3.reuse, PT ;  /* 0x000000031800720c */ /* 0x080fe40003f66270 */
[----:B------:R-:W-:-:S11]  /*9510*/  ISETP.GE.AND P4, PT, R100, R3, PT ;  /* 0x000000036400720c */ /* 0x000fd60003f86270 */
[C---:B------:R-:W-:Y:S02]  /*9520*/  @!P3 IADD3 R3, P0, R102.reuse, UR4, RZ ;  /* 0x000000046603bc10 */ /* 0x040fe4000ff1e0ff */
[----:B------:R-:W-:Y:S02]  /*9530*/  @!P4 LEA R4, P1, R102, c[0x0][0x160], 0x1 ;  /* 0x000058006604ca11 */ /* 0x000fe400078208ff */
        /* <DEDUP_REMOVED lines=13> */
.L_x_5034:
[----:B------:R-:W-:Y:S05]  /*9610*/  BSYNC B2 ;  /* 0x0000000000027941 */ /* 0x000fea0003800000 */
.L_x_5023:
[----:B------:R-:W-:Y:S01]  /*9620*/  IADD3 R123, R86, -0x1, RZ ;  /* 0xffffffff567b7810 */ /* 0x000fe20007ffe0ff */
[----:B------:R-:W-:Y:S01]  /*9630*/  IMAD.SHL.U32 R6, R73, 0x40, RZ ;  /* 0x0000004049067824 */ /* 0x000fe200078e00ff */
[----:B------:R-:W-:Y:S01]  /*9640*/  LOP3.LUT R116, R78, 0xfffffff8, RZ, 0xc0, !PT ;  /* 0xfffffff84e747812 */ /* 0x000fe200078ec0ff */
[----:B-1----:R-:W-:Y:S01]  /*9650*/  IMAD.SHL.U32 R4, R77, 0x8, RZ ;  /* 0x000000084d047824 */ /* 0x002fe200078e00ff */
[C---:B------:R-:W-:Y:S01]  /*9660*/  LEA R124, P0, R98.reuse, c[0x0][0x168], 0x1 ;  /* 0x00005a00627c7a11 */ /* 0x040fe200078008ff */
[----:B------:R-:W-:Y:S01]  /*9670*/  IMAD.SHL.U32 R40, R123, 0x40, RZ ;  /* 0x000000407b287824 */ /* 0x000fe200078e00ff */
[----:B------:R-:W-:Y:S01]  /*9680*/  SHF.R.S32.HI R7, RZ, 0x4, R76 ;  /* 0x00000004ff077819 */ /* 0x000fe2000001144c */
[----:B------:R-:W-:Y:S01]  /*9690*/  IMAD.IADD R116, R59, 0x1, -R116 ;  /* 0x000000013b747824 */ /* 0x000fe200078e0a74 */
[----:B------:R-:W-:Y:S01]  /*96a0*/  LEA.HI.X R125, R98, c[0x0][0x16c], R56, 0x1, P0 ;  /* 0x00005b00627d7a11 */ /* 0x000fe200000f0c38 */
[----:B------:R-:W-:Y:S01]  /*96b0*/  IMAD.IADD R5, R63, 0x1, -R40 ;  /* 0x000000013f057824 */ /* 0x000fe200078e0a28 */
[----:B------:R-:W-:-:S02]  /*96c0*/  LEA.HI R76, R76, R7, RZ, 0x1 ;  /* 0x000000074c4c7211 */ /* 0x000fc400078f08ff */
[----:B------:R-:W-:Y:S02]  /*96d0*/  LEA.HI R3, R116, R116, RZ, 0x1 ;  /* 0x0000007474037211 */ /* 0x000fe400078f08ff */
[-C--:B------:R-:W-:Y:S02]  /*96e0*/  ISETP.GE.AND P4, PT, R24, R5.reuse, PT ;  /* 0x000000051800720c */ /* 0x080fe40003f86270 */
[-C--:B------:R-:W-:Y:S02]  /*96f0*/  ISETP.GE.AND P5, PT, R100, R5.reuse, PT ;  /* 0x000000056400720c */ /* 0x080fe40003fa6270 */
[----:B---3--:R-:W-:Y:S02]  /*9700*/  LOP3.LUT R9, R3, 0x3fffffe, RZ, 0xc0, !PT ;  /* 0x03fffffe03097812 */ /* 0x008fe400078ec0ff */
[----:B------:R-:W-:Y:S02]  /*9710*/  LOP3.LUT R0, R74, 0x7fffffe, RZ, 0xc0, !PT ;  /* 0x07fffffe4a007812 */ /* 0x000fe400078ec0ff */
[----:B------:R-:W-:Y:S01]  /*9720*/  LOP3.LUT R76, R76, 0xfffffffe, RZ, 0xc0, !PT ;  /* 0xfffffffe4c4c7812 */ /* 0x000fe200078ec0ff */
[----:B------:R-:W-:Y:S01]  /*9730*/  IMAD.IADD R116, R116, 0x1, -R9 ;  /* 0x0000000174747824 */ /* 0x000fe200078e0a09 */
[----:B------:R-:W-:Y:S01]  /*9740*/  SHF.R.S32.HI R2, RZ, 0x1f, R75 ;  /* 0x0000001fff027819 */ /* 0x000fe2000001144b */
[----:B------:R-:W-:Y:S01]  /*9750*/  IMAD.IADD R0, R75, 0x1, -R0 ;  /* 0x000000014b007824 */ /* 0x000fe200078e0a00 */
[----:B------:R-:W-:-:S02]  /*9760*/  ISETP.GE.AND P3, PT, R100, R5, PT ;  /* 0x000000056400720c */ /* 0x000fc40003f66270 */
[----:B------:R-:W-:Y:S01]  /*9770*/  @!P4 LEA R8, P0, R58, R124, 0x1 ;  /* 0x0000007c3a08c211 */ /* 0x000fe200078008ff */
[----:B------:R-:W-:Y:S01]  /*9780*/  @!PT LDS RZ, [RZ] ;  /* 0x00000000fffff984 */ /* 0x000fe20000000800 */
[----:B------:R-:W-:Y:S01]  /*9790*/  @!PT LDS RZ, [RZ] ;  /* 0x00000000fffff984 */ /* 0x000fe20000000800 */
[----:B------:R-:W-:Y:S01]  /*97a0*/  @!PT LDS RZ, [RZ] ;  /* 0x00000000fffff984 */ /* 0x000fe20000000800 */
[----:B------:R1:W-:Y:S01]  /*97b0*/  @!P5 LDGSTS.E.BYPASS.LTC128B.128 [R122+0x3000], [R124.64] ;  /* 0x030000007c7adfae */ /* 0x0003e2000b901d46 */
[----:B------:R-:W-:Y:S01]  /*97c0*/  ISETP.GE.AND P1, PT, R24, R5, PT ;  /* 0x000000051800720c */ /* 0x000fe20003f26270 */
[----:B------:R-:W-:Y:S01]  /*97d0*/  IMAD.IADD R5, R7, 0x1, -R76 ;  /* 0x0000000107057824 */ /* 0x000fe200078e0a4c */
[----:B------:R-:W-:Y:S01]  /*97e0*/  @!P4 LEA.HI.X R9, R58, R125, R57, 0x1, P0 ;  /* 0x0000007d3a09c211 */ /* 0x000fe200000f0c39 */
[----:B------:R1:W-:Y:S01]  /*97f0*/  @!P5 LDGSTS.E.BYPASS.LTC128B.128 [R122+0x4000], [R124.64+0x40] ;  /* 0x040000407c7adfae */ /* 0x0003e2000b901d46 */
[----:B------:R-:W-:Y:S01]  /*9800*/  SHF.R.S32.HI R3, RZ, 0x1, R3 ;  /* 0x00000001ff037819 */ /* 0x000fe20000011403 */
[C---:B------:R-:W-:Y:S01]  /*9810*/  IMAD R116, R5.reuse, 0x8, R116 ;  /* 0x0000000805747824 */ /* 0x040fe200078e0274 */
[----:B------:R-:W-:Y:S01]  /*9820*/  LEA.HI R75, R2, R75, RZ, 0x3 ;  /* 0x0000004b024b7211 */ /* 0x000fe200078f18ff */
[----:B------:R1:W-:Y:S01]  /*9830*/  @!P5 LDGSTS.E.BYPASS.LTC128B.128 [R122+0x5000], [R124.64+0x80] ;  /* 0x050000807c7adfae */ /* 0x0003e2000b901d46 */
[----:B------:R-:W-:Y:S01]  /*9840*/  SHF.R.S32.HI R42, RZ, 0x1f, R59 ;  /* 0x0000001fff2a7819 */ /* 0x000fe2000001143b */
[----:B------:R-:W-:Y:S01]  /*9850*/  IMAD.SHL.U32 R41, R5, 0x8, RZ ;  /* 0x0000000805297824 */ /* 0x000fe200078e00ff */
[----:B------:R-:W-:Y:S01]  /*9860*/  LOP3.LUT R6, R6, 0xc0, RZ, 0xc0, !PT ;  /* 0x000000c006067812 */ /* 0x000fe200078ec0ff */
[----:B------:R3:W-:Y:S01]  /*9870*/  @!P4 LDGSTS.E.BYPASS.LTC128B.128 [R122+0x3800], [R8.64] ;  /* 0x03800000087acfae */ /* 0x0007e2000b901d46 */
[----:B------:R-:W-:Y:S01]  /*9880*/  IMAD.SHL.U32 R5, R3, 0x40, RZ ;  /* 0x0000004003057824 */ /* 0x000fe200078e00ff */
[----:B------:R-:W-:Y:S01]  /*9890*/  LEA.HI R42, R42, R59, RZ, 0x5 ;  /* 0x0000003b2a2a7211 */ /* 0x000fe200078f28ff */
[----:B------:R-:W-:Y:S01]  /*98a0*/  IMAD.SHL.U32 R75, R75, 0x20, RZ ;  /* 0x000000204b4b7824 */ /* 0x000fe200078e00ff */
[----:B------:R3:W-:Y:S01]  /*98b0*/  @!P4 LDGSTS.E.BYPASS.LTC128B.128 [R122+0x4800], [R8.64+0x40] ;  /* 0x04800040087acfae */ /* 0x0007e2000b901d46 */
[----:B------:R-:W-:-:S02]  /*98c0*/  LOP3.LUT R41, R6, 0x8, R41, 0xf8, !PT ;  /* 0x0000000806297812 */ /* 0x000fc400078ef829 */
[----:B------:R-:W-:Y:S01]  /*98d0*/  LOP3.LUT R5, R5, 0xc0, RZ, 0xc0, !PT ;  /* 0x000000c005057812 */ /* 0x000fe200078ec0ff */
[----:B------:R3:W-:Y:S01]  /*98e0*/  @!P4 LDGSTS.E.BYPASS.LTC128B.128 [R122+0x5800], [R8.64+0x80] ;  /* 0x05800080087acfae */ /* 0x0007e2000b901d46 */
[----:B------:R-:W-:Y:S02]  /*98f0*/  SHF.R.S32.HI R2, RZ, 0x5, R42 ;  /* 0x00000005ff027819 */ /* 0x000fe4000001142a */
[----:B------:R-:W-:Y:S01]  /*9900*/  LOP3.LUT R91, R75, 0xffffff00, RZ, 0xc0, !PT ;  /* 0xffffff004b5b7812 */ /* 0x000fe200078ec0ff */
[----:B------:R-:W0:Y:S01]  /*9910*/  LDGDEPBAR ;  /* 0x00000000000079af */ /* 0x000e220000000000 */
[----:B------:R-:W-:Y:S01]  /*9920*/  LOP3.LUT R4, R5, 0x8, R4, 0xf8, !PT ;  /* 0x0000000805047812 */ /* 0x000fe200078ef804 */
[C---:B------:R-:W-:Y:S01]  /*9930*/  IMAD R61, R2.reuse, 0x10, R61 ;  /* 0x00000010023d7824 */ /* 0x040fe200078e023d */
[----:B------:R-:W-:Y:S01]  /*9940*/  SHF.R.U32.HI R6, RZ, 0x3, R6 ;  /* 0x00000003ff067819 */ /* 0x000fe20000011606 */
[----:B------:R-:W-:Y:S01]  /*9950*/  IMAD R7, R2, 0x200, R91 ;  /* 0x0000020002077824 */ /* 0x000fe200078e025b */
[----:B------:R-:W-:-:S02]  /*9960*/  SHF.R.U32.HI R5, RZ, 0x3, R5 ;  /* 0x00000003ff057819 */ /* 0x000fc40000011605 */
[----:B------:R-:W-:Y:S02]  /*9970*/  LEA R126, P0, R88, c[0x0][0x170], 0x1 ;  /* 0x00005c00587e7a11 */ /* 0x000fe400078008ff */
[----:B------:R-:W-:Y:S01]  /*9980*/  LOP3.LUT R41, R41, R6, RZ, 0x3c, !PT ;  /* 0x0000000629297212 */ /* 0x000fe200078e3cff */
[----:B------:R-:W-:Y:S01]  /*9990*/  IMAD R6, R0, 0x20, R7 ;  /* 0x0000002000067824 */ /* 0x000fe200078e0207 */
[----:B------:R-:W-:Y:S01]  /*99a0*/  LOP3.LUT R5, R4, R5, RZ, 0x3c, !PT ;  /* 0x0000000504057212 */ /* 0x000fe200078e3cff */
[----:B------:R-:W-:Y:S01]  /*99b0*/  IMAD R0, R0, 0x20, R91 ;  /* 0x0000002000007824 */ /* 0x000fe200078e025b */
[----:B------:R-:W-:Y:S01]  /*99c0*/  LEA.HI.X R127, R88, c[0x0][0x174], R85, 0x1, P0 ;  /* 0x00005d00587f7a11 */ /* 0x000fe200000f0c55 */
[----:B------:R-:W-:Y:S01]  /*99d0*/  IMAD.IADD R117, R41, 0x1, R6 ;  /* 0x0000000129757824 */ /* 0x000fe200078e0206 */
[----:B--2---:R-:W-:Y:S01]  /*99e0*/  @!P1 LEA R16, P0, R65, R126, 0x1 ;  /* 0x0000007e41109211 */ /* 0x004fe200078008ff */
[----:B------:R-:W-:Y:S01]  /*99f0*/  IMAD.U32 R116, R116, 0x20, R5 ;  /* 0x0000002074747824 */ /* 0x000fe200078e0005 */
[----:B------:R-:W-:Y:S01]  /*9a00*/  LOP3.LUT R42, R42, 0xffffffe0, RZ, 0xc0, !PT ;  /* 0xffffffe02a2a7812 */ /* 0x000fe200078ec0ff */
[----:B------:R-:W-:Y:S01]  /*9a10*/  IMAD.SHL.U32 R117, R117, 0x2, RZ ;  /* 0x0000000275757824 */ /* 0x000fe200078e00ff */
[----:B------:R-:W-:Y:S01]  /*9a20*/  @!P1 LEA.HI.X R17, R65, R127, R64, 0x1, P0 ;  /* 0x0000007f41119211 */ /* 0x000fe200000f0c40 */
[----:B------:R-:W-:Y:S01]  /*9a30*/  IMAD.SHL.U32 R116, R116, 0x2, RZ ;  /* 0x0000000274747824 */ /* 0x000fe200078e00ff */
[----:B------:R-:W-:Y:S01]  /*9a40*/  LOP3.LUT P0, RZ, R3, 0x2, RZ, 0xc0, !PT ;  /* 0x0000000203ff7812 */ /* 0x000fe2000780c0ff */
[----:B------:R-:W-:Y:S01]  /*9a50*/  IMAD.MOV.U32 R3, RZ, RZ, 0x20 ;  /* 0x00000020ff037424 */ /* 0x000fe200078e00ff */
[----:B------:R-:W-:-:S04]  /*9a60*/  DEPBAR.LE SB0, 0x0 ;  /* 0x000080000000791a */ /* 0x000fc80000000000 */
[----:B------:R-:W-:Y:S01]  /*9a70*/  BAR.SYNC.DEFER_BLOCKING 0x0 ;  /* 0x0000000000007b1d */ /* 0x000fe20000010000 */
[----:B------:R-:W-:Y:S01]  /*9a80*/  SEL R3, R3, 0xffffffe0, !P0 ;  /* 0xffffffe003037807 */ /* 0x000fe20004000000 */
[----:B------:R-:W-:Y:S02]  /*9a90*/  IMAD R115, R43, 0x2, R117 ;  /* 0x000000022b737824 */ /* 0x000fe400078e0275 */
[----:B------:R-:W-:Y:S02]  /*9aa0*/  IMAD.IADD R0, R41, 0x1, R0 ;  /* 0x0000000129007824 */ /* 0x000fe400078e0200 */
[----:B------:R-:W-:Y:S02]  /*9ab0*/  IMAD.IADD R113, R116, 0x1, R3 ;  /* 0x0000000174717824 */ /* 0x000fe400078e0203 */
[C---:B------:R-:W-:Y:S02]  /*9ac0*/  IMAD.IADD R3, R59.reuse, 0x1, -R42 ;  /* 0x000000013b037824 */ /* 0x040fe400078e0a2a */
[----:B------:R-:W-:Y:S01]  /*9ad0*/  IMAD.SHL.U32 R59, R59, 0x2, RZ ;  /* 0x000000023b3b7824 */ /* 0x000fe200078e00ff */
        /* <DEDUP_REMOVED lines=21> */
[----:B------:R-:W4:Y:S04]  /*9c30*/  LDSM.16.M88.4 R20, [R116+0x3000] ;  /* 0x003000007414783b */ /* 0x000f280000000200 */
[----:B------:R-:W2:Y:S04]  /*9c40*/  LDSM.16.M88.4 R12, [R116+0x3400] ;  /* 0x00340000740c783b */ /* 0x000ea80000000200 */
[----:B------:R-:W5:Y:S04]  /*9c50*/  LDSM.16.M88.4 R68, [R116+0x3800] ;  /* 0x003800007444783b */ /* 0x000f680000000200 */
[----:B---3--:R-:W3:Y:S04]  /*9c60*/  LDSM.16.M88.4 R8, [R116+0x3c00] ;  /* 0x003c00007408783b */ /* 0x008ee80000000200 */
[----:B------:R-:W-:Y:S04]  /*9c70*/  LDSM.16.M88.4 R92, [R115] ;  /* 0x00000000735c783b */ /* 0x000fe80000000200 */
[----:B------:R-:W1:Y:S04]  /*9c80*/  LDSM.16.M88.4 R4, [R113+0x3000] ;  /* 0x003000007104783b */ /* 0x000e680000000200 */
[----:B------:R-:W1:Y:S04]  /*9c90*/  LDSM.16.M88.4 R100, [R113+0x3400] ;  /* 0x003400007164783b */ /* 0x000e680000000200 */
[----:B------:R-:W1:Y:S04]  /*9ca0*/  LDSM.16.M88.4 R80, [R113+0x3800] ;  /* 0x003800007150783b */ /* 0x000e680000000200 */
[----:B------:R-:W1:Y:S04]  /*9cb0*/  LDSM.16.M88.4 R76, [R113+0x3c00] ;  /* 0x003c0000714c783b */ /* 0x000e680000000200 */
[----:B------:R-:W-:Y:S01]  /*9cc0*/  LDSM.16.M88.4 R48, [R117+0x1000] ;  /* 0x001000007530783b */ /* 0x000fe20000000200 */
[C---:B----4-:R-:W-:Y:S03]  /*9cd0*/  HMMA.16816.F32 R24, R52.reuse, R20, RZ ;  /* 0x000000143418723c */ /* 0x050fe600000018ff */
[----:B------:R-:W4:Y:S04]  /*9ce0*/  LDSM.16.M88.4 R44, [R116+0x4000] ;  /* 0x00400000742c783b */ /* 0x000f280000000200 */
[----:B------:R-:W1:Y:S01]  /*9cf0*/  LDSM.16.M88.4 R36, [R116+0x4400] ;  /* 0x004400007424783b */ /* 0x000e620000000200 */
[C---:B--2---:R-:W-:Y:S03]  /*9d00*/  HMMA.16816.F32 R16, R52.reuse, R12, RZ ;  /* 0x0000000c3410723c */ /* 0x044fe600000018ff */
[----:B------:R-:W2:Y:S04]  /*9d10*/  LDSM.16.M88.4 R32, [R116+0x4800] ;  /* 0x004800007420783b */ /* 0x000ea80000000200 */
[----:B------:R-:W1:Y:S01]  /*9d20*/  LDSM.16.M88.4 R28, [R116+0x4c00] ;  /* 0x004c0000741c783b */ /* 0x000e620000000200 */
[C---:B------:R-:W-:Y:S03]  /*9d30*/  HMMA.16816.F32 R12, R52.reuse, R14, RZ ;  /* 0x0000000e340c723c */ /* 0x040fe600000018ff */
[----:B------:R-:W0:Y:S05]  /*9d40*/  LDGDEPBAR ;  /* 0x00000000000079af */ /* 0x000e2a0000000000 */
[C---:B-----5:R-:W-:Y:S08]  /*9d50*/  HMMA.16816.F32 R72, R52.reuse, R68, RZ ;  /* 0x000000443448723c */ /* 0x060ff000000018ff */
[C---:B------:R-:W-:Y:S08]  /*9d60*/  HMMA.16816.F32 R20, R52.reuse, R22, RZ ;  /* 0x000000163414723c */ /* 0x040ff000000018ff */
[C---:B------:R-:W-:Y:S08]  /*9d70*/  HMMA.16816.F32 R68, R52.reuse, R70, RZ ;  /* 0x000000463444723c */ /* 0x040ff000000018ff */
[C---:B---3--:R-:W-:Y:S08]  /*9d80*/  HMMA.16816.F32 R64, R52.reuse, R8, RZ ;  /* 0x000000083440723c */ /* 0x048ff000000018ff */
[----:B------:R-:W-:Y:S01]  /*9d90*/  HMMA.16816.F32 R52, R52, R10, RZ ;  /* 0x0000000a3434723c */ /* 0x000fe200000018ff */
[----:B------:R-:W-:Y:S07]  /*9da0*/  LDSM.16.M88.4 R8, [R115+0x1000] ;  /* 0x001000007308783b */ /* 0x000fee0000000200 */
[C---:B-1----:R-:W-:Y:S08]  /*9db0*/  HMMA.16816.F32 R24, R92.reuse, R4, R24 ;  /* 0x000000045c18723c */ /* 0x042ff00000001818 */
[C---:B------:R-:W-:Y:S08]  /*9dc0*/  HMMA.16816.F32 R16, R92.reuse, R100, R16 ;  /* 0x000000645c10723c */ /* 0x040ff00000001810 */
[C---:B------:R-:W-:Y:S08]  /*9dd0*/  HMMA.16816.F32 R12, R92.reuse, R102, R12 ;  /* 0x000000665c0c723c */ /* 0x040ff0000000180c */
[C---:B------:R-:W-:Y:S01]  /*9de0*/  HMMA.16816.F32 R20, R92.reuse, R6, R20 ;  /* 0x000000065c14723c */ /* 0x040fe20000001814 */
[----:B------:R-:W1:Y:S07]  /*9df0*/  LDSM.16.M88.4 R4, [R113+0x4000] ;  /* 0x004000007104783b */ /* 0x000e6e0000000200 */
[C---:B------:R-:W-:Y:S08]  /*9e00*/  HMMA.16816.F32 R72, R92.reuse, R80, R72 ;  /* 0x000000505c48723c */ /* 0x040ff00000001848 */
[C---:B------:R-:W-:Y:S01]  /*9e10*/  HMMA.16816.F32 R68, R92.reuse, R82, R68 ;  /* 0x000000525c44723c */ /* 0x040fe20000001844 */
[----:B------:R-:W3:Y:S07]  /*9e20*/  LDSM.16.M88.4 R80, [R113+0x4400] ;  /* 0x004400007150783b */ /* 0x000eee0000000200 */
[C---:B------:R-:W-:Y:S08]  /*9e30*/  HMMA.16816.F32 R64, R92.reuse, R76, R64 ;  /* 0x0000004c5c40723c */ /* 0x040ff00000001840 */
[----:B------:R-:W-:Y:S01]  /*9e40*/  HMMA.16816.F32 R52, R92, R78, R52 ;  /* 0x0000004e5c34723c */ /* 0x000fe20000001834 */
[----:B------:R-:W5:Y:S07]  /*9e50*/  LDSM.16.M88.4 R76, [R113+0x4800] ;  /* 0x00480000714c783b */ /* 0x000f6e0000000200 */
[C---:B----4-:R-:W-:Y:S08]  /*9e60*/  HMMA.16816.F32 R24, R48.reuse, R44, R24 ;  /* 0x0000002c3018723c */ /* 0x050ff00000001818 */
[C---:B------:R-:W-:Y:S08]  /*9e70*/  HMMA.16816.F32 R16, R48.reuse, R36, R16 ;  /* 0x000000243010723c */ /* 0x040ff00000001810 */
[C---:B------:R-:W-:Y:S01]  /*9e80*/  HMMA.16816.F32 R12, R48.reuse, R38, R12 ;  /* 0x00000026300c723c */ /* 0x040fe2000000180c */
[----:B------:R-:W4:Y:S07]  /*9e90*/  LDSM.16.M88.4 R36, [R113+0x4c00] ;  /* 0x004c00007124783b */ /* 0x000f2e0000000200 */
[C---:B--2---:R-:W-:Y:S08]  /*9ea0*/  HMMA.16816.F32 R72, R48.reuse, R32, R72 ;  /* 0x000000203048723c */ /* 0x044ff00000001848 */
[C---:B------:R-:W-:Y:S01]  /*9eb0*/  HMMA.16816.F32 R68, R48.reuse, R34, R68 ;  /* 0x000000223044723c */ /* 0x040fe20000001844 */
[----:B------:R-:W-:Y:S07]  /*9ec0*/  LDSM.16.M88.4 R32, [R116+0x5000] ;  /* 0x005000007420783b */ /* 0x000fee0000000200 */
[C---:B------:R-:W-:Y:S08]  /*9ed0*/  HMMA.16816.F32 R64, R48.reuse, R28, R64 ;  /* 0x0000001c3040723c */ /* 0x040ff00000001840 */
[C---:B------:R-:W-:Y:S01]  /*9ee0*/  HMMA.16816.F32 R52, R48.reuse, R30, R52 ;  /* 0x0000001e3034723c */ /* 0x040fe20000001834 */
[----:B------:R-:W2:Y:S07]  /*9ef0*/  LDSM.16.M88.4 R28, [R117+0x2000] ;  /* 0x00200000751c783b */ /* 0x000eae0000000200 */
[----:B------:R-:W-:Y:S01]  /*9f00*/  HMMA.16816.F32 R20, R48, R46, R20 ;  /* 0x0000002e3014723c */ /* 0x000fe20000001814 */
[----:B------:R-:W2:Y:S04]  /*9f10*/  LDSM.16.M88.4 R44, [R116+0x5400] ;  /* 0x00540000742c783b */ /* 0x000ea80000000200 */
[----:B------:R-:W-:Y:S03]  /*9f20*/  LDSM.16.M88.4 R48, [R116+0x5c00] ;  /* 0x005c00007430783b */ /* 0x000fe60000000200 */
[C---:B-1----:R-:W-:Y:S08]  /*9f30*/  HMMA.16816.F32 R24, R8.reuse, R4, R24 ;  /* 0x000000040818723c */ /* 0x042ff00000001818 */
[C---:B---3--:R-:W-:Y:S08]  /*9f40*/  HMMA.16816.F32 R16, R8.reuse, R80, R16 ;  /* 0x000000500810723c */ /* 0x048ff00000001810 */
[C---:B------:R-:W-:Y:S08]  /*9f50*/  HMMA.16816.F32 R12, R8.reuse, R82, R12 ;  /* 0x00000052080c723c */ /* 0x040ff0000000180c */
[C---:B-----5:R-:W-:Y:S08]  /*9f60*/  HMMA.16816.F32 R72, R8.reuse, R76, R72 ;  /* 0x0000004c0848723c */ /* 0x060ff00000001848 */
[C---:B------:R-:W-:Y:S01]  /*9f70*/  HMMA.16816.F32 R80, R8.reuse, R78, R68 ;  /* 0x0000004e0850723c */ /* 0x040fe20000001844 */
[----:B------:R-:W-:Y:S04]  /*9f80*/  LDSM.16.M88.4 R68, [R115+0x2000] ;  /* 0x002000007344783b */ /* 0x000fe80000000200 */
[----:B------:R-:W1:Y:S03]  /*9f90*/  LDSM.16.M88.4 R76, [R113+0x5000] ;  /* 0x00500000714c783b */ /* 0x000e660000000200 */
[C---:B------:R-:W-:Y:S01]  /*9fa0*/  HMMA.16816.F32 R20, R8.reuse, R6, R20 ;  /* 0x000000060814723c */ /* 0x040fe20000001814 */
[----:B------:R-:W3:Y:S07]  /*9fb0*/  LDSM.16.M88.4 R4, [R116+0x5800] ;  /* 0x005800007404783b */ /* 0x000eee0000000200 */
[C---:B----4-:R-:W-:Y:S08]  /*9fc0*/  HMMA.16816.F32 R64, R8.reuse, R36, R64 ;  /* 0x000000240840723c */ /* 0x050ff00000001840 */
[----:B------:R-:W-:Y:S01]  /*9fd0*/  HMMA.16816.F32 R52, R8, R38, R52 ;  /* 0x000000260834723c */ /* 0x000fe20000001834 */
[----:B------:R-:W4:Y:S07]  /*9fe0*/  LDSM.16.M88.4 R8, [R113+0x5400] ;  /* 0x005400007108783b */ /* 0x000f2e0000000200 */
[C---:B--2---:R-:W-:Y:S07]  /*9ff0*/  HMMA.16816.F32 R24, R28.reuse, R32, R24 ;  /* 0x000000201c18723c */ /* 0x044fee0000001818 */
[----:B------:R-:W-:Y:S01]  /*a000*/  SHF.R.S32.HI R32, RZ, 0x1f, R3 ;  /* 0x0000001fff207819 */ /* 0x000fe20000011403 */
[----:B------:R-:W-:Y:S03]  /*a010*/  HMMA.16816.F32 R16, R28, R44, R16 ;  /* 0x0000002c1c10723c */ /* 0x000fe60000001810 */
[----:B------:R-:W-:-:S02]  /*a020*/  LEA.HI R32, R32, R3, RZ, 0x2 ;  /* 0x0000000320207211 */ /* 0x000fc400078f10ff */
[----:B------:R-:W-:Y:S02]  /*a030*/  LOP3.LUT R3, R59, 0x6, RZ, 0xc0, !PT ;  /* 0x000000063b037812 */ /* 0x000fe400078ec0ff */
[----:B------:R-:W-:Y:S01]  /*a040*/  SHF.R.S32.HI R128, RZ, 0x2, R32 ;  /* 0x00000002ff807819 */ /* 0x000fe20000011420 */
[----:B------:R-:W-:Y:S02]  /*a050*/  HMMA.16816.F32 R12, R28, R46, R12 ;  /* 0x0000002e1c0c723c */ /* 0x000fe4000000180c */
[----:B------:R-:W-:Y:S01]  /*a060*/  IMAD.IADD R3, R40, 0x1, R3 ;  /* 0x0000000128037824 */ /* 0x000fe200078e0203 */
[----:B------:R-:W-:-:S04]  /*a070*/  IADD3 R2, R61, 0x1, R128 ;  /* 0x000000013d027810 */ /* 0x000fc80007ffe080 */
[----:B------:R-:W-:Y:S01]  /*a080*/  IADD3 R2, R63, R2, -R118 ;  /* 0x000000023f027210 */ /* 0x000fe20007ffe876 */
[----:B-1----:R-:W-:Y:S03]  /*a090*/  HMMA.16816.F32 R24, R68, R76, R24 ;  /* 0x0000004c4418723c */ /* 0x002fe60000001818 */
[----:B------:R-:W-:-:S04]  /*a0a0*/  IADD3 R2, R2, c[0x0][0x2e8], RZ ;  /* 0x0000ba0002027a10 */ /* 0x000fc80007ffe0ff */
[C---:B------:R-:W-:Y:S01]  /*a0b0*/  IADD3 R32, R2.reuse, 0x8, RZ ;  /* 0x0000000802207810 */ /* 0x040fe20007ffe0ff */
[----:B---3--:R-:W-:Y:S01]  /*a0c0*/  HMMA.16816.F32 R72, R28, R4, R72 ;  /* 0x000000041c48723c */ /* 0x008fe20000001848 */
[-C--:B------:R-:W-:Y:S02]  /*a0d0*/  IMNMX R2, R2, R63.reuse, PT ;  /* 0x0000003f02027217 */ /* 0x080fe40003800200 */
[----:B------:R-:W-:Y:S02]  /*a0e0*/  IMNMX R87, R32, R63, PT ;  /* 0x0000003f20577217 */ /* 0x000fe40003800200 */
[----:B------:R-:W-:-:S03]  /*a0f0*/  ISETP.GE.AND P4, PT, R3, R2, PT ;  /* 0x000000020300720c */ /* 0x000fc60003f86270 */
[----:B----4-:R-:W-:Y:S07]  /*a100*/  HMMA.16816.F32 R16, R68, R8, R16 ;  /* 0x000000084410723c */ /* 0x010fee0000001810 */
[C---:B------:R-:W-:Y:S01]  /*a110*/  IADD3 R8, R3.reuse, 0x1, RZ ;  /* 0x0000000103087810 */ /* 0x040fe20007ffe0ff */
[----:B------:R-:W-:Y:S01]  /*a120*/  HMMA.16816.F32 R80, R28, R6, R80 ;  /* 0x000000061c50723c */ /* 0x000fe20000001850 */
[----:B------:R-:W-:Y:S01]  /*a130*/  IADD3 R9, R3, 0x9, RZ ;  /* 0x0000000903097810 */ /* 0x000fe20007ffe0ff */
[----:B------:R-:W1:Y:S01]  /*a140*/  LDSM.16.M88.4 R4, [R113+0x5800] ;  /* 0x005800007104783b */ /* 0x000e620000000200 */
[----:B------:R-:W-:-:S02]  /*a150*/  ISETP.GE.AND P0, PT, R8, R2, PT ;  /* 0x000000020800720c */ /* 0x000fc40003f06270 */
[-C--:B------:R-:W-:Y:S02]  /*a160*/  ISETP.GE.AND P5, PT, R8, R87.reuse, PT ;  /* 0x000000570800720c */ /* 0x080fe40003fa6270 */
[----:B------:R-:W-:Y:S01]  /*a170*/  IADD3 R8, R3, 0x8, RZ ;  /* 0x0000000803087810 */ /* 0x000fe20007ffe0ff */
[----:B------:R-:W-:Y:S01]  /*a180*/  HMMA.16816.F32 R20, R28, R34, R20 ;  /* 0x000000221c14723c */ /* 0x000fe20000001814 */
[----:B------:R-:W-:Y:S02]  /*a190*/  FSEL R33, R24, -INF , !P4 ;  /* 0xff80000018217808 */ /* 0x000fe40006000000 */
[CC--:B------:R-:W-:Y:S02]  /*a1a0*/  ISETP.GE.AND P3, PT, R8.reuse, R2.reuse, PT ;  /* 0x000000020800720c */ /* 0x0c0fe40003f66270 */
[-C--:B------:R-:W-:Y:S02]  /*a1b0*/  ISETP.GE.AND P1, PT, R8, R87.reuse, PT ;  /* 0x000000570800720c */ /* 0x080fe40003f26270 */
[C---:B------:R-:W-:Y:S01]  /*a1c0*/  ISETP.GE.AND P6, PT, R9.reuse, R2, PT ;  /* 0x000000020900720c */ /* 0x040fe20003fc6270 */
[----:B------:R-:W-:Y:S01]  /*a1d0*/  HMMA.16816.F32 R12, R68, R10, R12 ;  /* 0x0000000a440c723c */ /* 0x000fe2000000180c */
[----:B------:R-:W-:-:S02]  /*a1e0*/  ISETP.GE.AND P4, PT, R9, R87, PT ;  /* 0x000000570900720c */ /* 0x000fc40003f86270 */
[----:B------:R-:W2:Y:S01]  /*a1f0*/  LDSM.16.M88.4 R8, [R113+0x5c00] ;  /* 0x005c00007108783b */ /* 0x000ea20000000200 */
[----:B------:R-:W-:Y:S01]  /*a200*/  IADD3 R24, R3, 0x10, RZ ;  /* 0x0000001003187810 */ /* 0x000fe20007ffe0ff */
[----:B------:R-:W-:-:S04]  /*a210*/  DEPBAR.LE SB0, 0x0 ;  /* 0x000080000000791a */ /* 0x000fc80000000000 */
[----:B------:R-:W-:Y:S01]  /*a220*/  HMMA.16816.F32 R64, R28, R48, R64 ;  /* 0x000000301c40723c */ /* 0x000fe20000001840 */
[----:B------:R-:W-:Y:S01]  /*a230*/  FSEL R32, R25, -INF , !P0 ;  /* 0xff80000019207808 */ /* 0x000fe20004000000 */
[----:B------:R-:W-:Y:S01]  /*a240*/  BAR.SYNC.DEFER_BLOCKING 0x0 ;  /* 0x0000000000007b1d */ /* 0x000fe20000010000 */
[----:B------:R-:W-:-:S05]  /*a250*/  ISETP.GE.AND P0, PT, R3, R87, PT ;  /* 0x000000570300720c */ /* 0x000fca0003f06270 */
[----:B------:R-:W-:Y:S08]  /*a260*/  HMMA.16816.F32 R20, R68, R78, R20 ;  /* 0x0000004e4414723c */ /* 0x000ff00000001814 */
[----:B------:R-:W-:Y:S08]  /*a270*/  HMMA.16816.F32 R52, R28, R50, R52 ;  /* 0x000000321c34723c */ /* 0x000ff00000001834 */
[C---:B-1----:R-:W-:Y:S07]  /*a280*/  HMMA.16816.F32 R72, R68.reuse, R4, R72 ;  /* 0x000000044448723c */ /* 0x042fee0000001848 */
[----:B------:R-:W-:Y:S01]  /*a290*/  IADD3 R4, R3, 0x11, RZ ;  /* 0x0000001103047810 */ /* 0x000fe20007ffe0ff */
[----:B------:R-:W-:Y:S01]  /*a2a0*/  HMMA.16816.F32 R80, R68, R6, R80 ;  /* 0x000000064450723c */ /* 0x000fe20000001850 */
[----:B------:R-:W-:-:S02]  /*a2b0*/  FSEL R25, R20, -INF , !P3 ;  /* 0xff80000014197808 */ /* 0x000fc40005800000 */
[----:B------:R-:W-:Y:S02]  /*a2c0*/  FSEL R20, R27, -INF , !P5 ;  /* 0xff8000001b147808 */ /* 0x000fe40006800000 */
[----:B------:R-:W-:Y:S02]  /*a2d0*/  FSEL R22, R22, -INF , !P1 ;  /* 0xff80000016167808 */ /* 0x000fe40004800000 */
[-C--:B------:R-:W-:Y:S01]  /*a2e0*/  ISETP.GE.AND P3, PT, R24, R2.reuse, PT ;  /* 0x000000021800720c */ /* 0x080fe20003f66270 */
[----:B--2---:R-:W-:Y:S01]  /*a2f0*/  HMMA.16816.F32 R64, R68, R8, R64 ;  /* 0x000000084440723c */ /* 0x004fe20000001840 */
[C---:B------:R-:W-:Y:S02]  /*a300*/  ISETP.GE.AND P5, PT, R4.reuse, R2, PT ;  /* 0x000000020400720c */ /* 0x040fe40003fa6270 */
[----:B------:R-:W-:Y:S02]  /*a310*/  ISETP.GE.AND P1, PT, R4, R87, PT ;  /* 0x000000570400720c */ /* 0x000fe40003f26270 */
[----:B------:R-:W-:-:S02]  /*a320*/  IADD3 R4, R3, 0x19, RZ ;  /* 0x0000001903047810 */ /* 0x000fc40007ffe0ff */
[----:B------:R-:W-:Y:S01]  /*a330*/  IADD3 R6, R3, 0x18, RZ ;  /* 0x0000001803067810 */ /* 0x000fe20007ffe0ff */
[----:B------:R-:W-:Y:S01]  /*a340*/  HMMA.16816.F32 R52, R68, R10, R52 ;  /* 0x0000000a4434723c */ /* 0x000fe20000001834 */
[----:B------:R-:W-:Y:S02]  /*a350*/  FSEL R5, R26, -INF , !P0 ;  /* 0xff8000001a057808 */ /* 0x000fe40004000000 */
[----:B------:R-:W-:Y:S02]  /*a360*/  ISETP.GE.AND P0, PT, R24, R87, PT ;  /* 0x000000571800720c */ /* 0x000fe40003f06270 */
[----:B------:R-:W-:Y:S02]  /*a370*/  FSEL R7, R16, -INF , !P3 ;  /* 0xff80000010077808 */ /* 0x000fe40005800000 */
[----:B------:R-:W-:Y:S02]  /*a380*/  FSEL R17, R17, -INF , !P5 ;  /* 0xff80000011117808 */ /* 0x000fe40006800000 */
[----:B------:R-:W-:-:S02]  /*a390*/  FSEL R24, R23, -INF , !P4 ;  /* 0xff80000017187808 */ /* 0x000fc40006000000 */
[CC--:B------:R-:W-:Y:S02]  /*a3a0*/  ISETP.GE.AND P3, PT, R4.reuse, R2.reuse, PT ;  /* 0x000000020400720c */ /* 0x0c0fe40003f66270 */
[-C--:B------:R-:W-:Y:S02]  /*a3b0*/  ISETP.GE.AND P5, PT, R4, R87.reuse, PT ;  /* 0x000000570400720c */ /* 0x080fe40003fa6270 */
[C---:B------:R-:W-:Y:S02]  /*a3c0*/  ISETP.GE.AND P4, PT, R6.reuse, R2, PT ;  /* 0x000000020600720c */ /* 0x040fe40003f86270 */
[----:B------:R-:W-:Y:S02]  /*a3d0*/  IADD3 R4, R3, 0x20, RZ ;  /* 0x0000002003047810 */ /* 0x000fe40007ffe0ff */
[----:B------:R-:W-:Y:S02]  /*a3e0*/  FSEL R21, R21, -INF , !P6 ;  /* 0xff80000015157808 */ /* 0x000fe40007000000 */
[----:B------:R-:W-:-:S02]  /*a3f0*/  ISETP.GE.AND P6, PT, R6, R87, PT ;  /* 0x000000570600720c */ /* 0x000fc40003fc6270 */
[C---:B------:R-:W-:Y:S02]  /*a400*/  IADD3 R6, R3.reuse, 0x21, RZ ;  /* 0x0000002103067810 */ /* 0x040fe40007ffe0ff */
[----:B------:R-:W-:Y:S02]  /*a410*/  FSEL R18, R18, -INF , !P0 ;  /* 0xff80000012127808 */ /* 0x000fe40004000000 */
[----:B------:R-:W-:Y:S02]  /*a420*/  FSEL R23, R12, -INF , !P4 ;  /* 0xff8000000c177808 */ /* 0x000fe40006000000 */
[----:B------:R-:W-:Y:S02]  /*a430*/  ISETP.GE.AND P0, PT, R4, R87, PT ;  /* 0x000000570400720c */ /* 0x000fe40003f06270 */
[C---:B------:R-:W-:Y:S02]  /*a440*/  IADD3 R12, R3.reuse, 0x28, RZ ;  /* 0x00000028030c7810 */ /* 0x040fe40007ffe0ff */
        /* <DEDUP_REMOVED lines=13> */
[----:B------:R-:W-:Y:S02]  /*a520*/  FSEL R109, R72, -INF , !P4 ;  /* 0xff800000486d7808 */ /* 0x000fe40006000000 */
[----:B------:R-:W-:Y:S02]  /*a530*/  FSEL R105, R80, -INF , !P5 ;  /* 0xff80000050697808 */ /* 0x000fe40006800000 */
[----:B------:R-:W-:Y:S02]  /*a540*/  FSEL R95, R66, -INF , !P0 ;  /* 0xff800000425f7808 */ /* 0x000fe40004000000 */
[-C--:B------:R-:W-:Y:S02]  /*a550*/  ISETP.GE.AND P4, PT, R12, R2.reuse, PT ;  /* 0x000000020c00720c */ /* 0x080fe40003f86270 */
[----:B------:R-:W-:Y:S02]  /*a560*/  ISETP.GE.AND P5, PT, R8, R2, PT ;  /* 0x000000020800720c */ /* 0x000fe40003fa6270 */
[----:B------:R-:W-:-:S02]  /*a570*/  ISETP.GE.AND P0, PT, R86, 0x2, PT ;  /* 0x000000025600780c */ /* 0x000fc40003f06270 */
[----:B------:R-:W-:Y:S02]  /*a580*/  IADD3 R8, R3, 0x31, RZ ;  /* 0x0000003103087810 */ /* 0x000fe40007ffe0ff */
[----:B------:R-:W-:Y:S02]  /*a590*/  FSEL R132, R75, -INF , !P1 ;  /* 0xff8000004b847808 */ /* 0x000fe40004800000 */
[----:B------:R-:W-:Y:S02]  /*a5a0*/  FSEL R111, R81, -INF , !P4 ;  /* 0xff800000516f7808 */ /* 0x000fe40006000000 */
[----:B------:R-:W-:Y:S02]  /*a5b0*/  FSEL R107, R73, -INF , !P3 ;  /* 0xff800000496b7808 */ /* 0x000fe40005800000 */
        /* <DEDUP_REMOVED lines=72> */
[----:B------:R-:W-:-:S03]  /*aa40*/  SHF.R.S32.HI R8, RZ, 0x1f, R9 ;  /* 0x0000001fff087819 */ /* 0x000fc60000011409 */
[----:B------:R-:W-:Y:S02]  /*aa50*/  IMAD.MOV.U32 R3, RZ, RZ, R14 ;  /* 0x000000ffff037224 */ /* 0x000fe400078e000e */
[----:B------:R-:W-:-:S04]  /*aa60*/  IMAD R8, R8, c[0x0][0x180], RZ ;  /* 0x0000600008087a24 */ /* 0x000fc800078e02ff */
[----:B------:R-:W-:-:S05]  /*aa70*/  IMAD R8, R9, c[0x0][0x184], R8 ;  /* 0x0000610009087a24 */ /* 0x000fca00078e0208 */
[----:B------:R-:W-:Y:S01]  /*aa80*/  IADD3 R8, R15, R8, RZ ;  /* 0x000000080f087210 */ /* 0x000fe20007ffe0ff */
[----:B------:R-:W-:Y:S05]  /*aa90*/  BRA `(.L_x_5057) ;  /* 0x0000003000007947 */ /* 0x000fea0003800000 */
.L_x_5056:
[----:B------:R-:W-:-:S05]  /*aaa0*/  IMAD.MOV.U32 R3, RZ, RZ, c[0x0][0x198] ;  /* 0x00006600ff037624 */ /* 0x000fca00078e00ff */
[----:B------:R-:W-:-:S04]  /*aab0*/  LEA R3, -R3, RZ, 0x6 ;  /* 0x000000ff03037211 */ /* 0x000fc800078e31ff */
[----:B------:R-:W-:Y:S02]  /*aac0*/  SHF.R.S32.HI R8, RZ, 0x1f, R3 ;  /* 0x0000001fff087819 */ /* 0x000fe40000011403 */
.L_x_5057:
[C---:B------:R-:W-:Y:S02]  /*aad0*/  IADD3 R9, P4, R3.reuse, R98, RZ ;  /* 0x0000006203097210 */ /* 0x040fe40007f9e0ff */
[C---:B------:R-:W-:Y:S02]  /*aae0*/  LEA R124, P5, R3.reuse, R124, 0x1 ;  /* 0x0000007c037c7211 */ /* 0x040fe400078a08ff */
[----:B------:R-:W-:Y:S01]  /*aaf0*/  IADD3 R98, P3, P1, R98, R3, R58 ;  /* 0x0000000362627210 */ /* 0x000fe2000797e03a */
[----:B------:R-:W-:Y:S01]  /*ab00*/  IMAD.X R10, R8, 0x1, R56, P4 ;  /* 0x00000001080a7824 */ /* 0x000fe200020e0638 */
[----:B------:R-:W-:Y:S02]  /*ab10*/  LEA.HI.X R125, R3, R125, R8, 0x1, P5 ;  /* 0x0000007d037d7211 */ /* 0x000fe400028f0c08 */
[----:B------:R-:W-:Y:S02]  /*ab20*/  LEA R26, P4, R9, c[0x0][0x168], 0x1 ;  /* 0x00005a00091a7a11 */ /* 0x000fe400078808ff */
[----:B------:R-:W-:Y:S01]  /*ab30*/  IADD3.X R3, R56, R8, R57, P3, P1 ;  /* 0x0000000838037210 */ /* 0x000fe20001fe2439 */
[----:B------:R-:W-:Y:S01]  /*ab40*/  @!PT LDS RZ, [RZ] ;  /* 0x00000000fffff984 */ /* 0x000fe20000000800 */
[----:B------:R-:W-:Y:S01]  /*ab50*/  @!PT LDS RZ, [RZ] ;  /* 0x00000000fffff984 */ /* 0x000fe20000000800 */
[----:B------:R-:W-:Y:S01]  /*ab60*/  @!PT LDS RZ, [RZ] ;  /* 0x00000000fffff984 */ /* 0x000fe20000000800 */
[----:B------:R1:W-:Y:S01]  /*ab70*/  LDGSTS.E.BYPASS.LTC128B.128 [R122+0x3000], [R124.64] ;  /* 0x030000007c7a7fae */ /* 0x0003e2000b901d46 */
[----:B------:R-:W-:-:S02]  /*ab80*/  LEA R8, P3, R58, R124, 0x1 ;  /* 0x0000007c3a087211 */ /* 0x000fc400078608ff */
[----:B------:R-:W-:Y:S02]  /*ab90*/  LEA R14, P1, R98, c[0x0][0x168], 0x1 ;  /* 0x00005a00620e7a11 */ /* 0x000fe400078208ff */
[----:B------:R-:W-:Y:S02]  /*aba0*/  LEA.HI.X R27, R9, c[0x0][0x16c], R10, 0x1, P4 ;  /* 0x00005b00091b7a11 */ /* 0x000fe400020f0c0a */
[----:B------:R-:W-:Y:S02]  /*abb0*/  LEA.HI.X R9, R58, R125, R57, 0x1, P3 ;  /* 0x0000007d3a097211 */ /* 0x000fe400018f0c39 */
[----:B------:R-:W-:Y:S01]  /*abc0*/  LEA.HI.X R15, R98, c[0x0][0x16c], R3, 0x1, P1 ;  /* 0x00005b00620f7a11 */ /* 0x000fe200008f0c03 */
[----:B------:R1:W-:Y:S04]  /*abd0*/  LDGSTS.E.BYPASS.LTC128B.128 [R122+0x4000], [R26.64+0x40] ;  /* 0x040000401a7a7fae */ /* 0x0003e8000b901d46 */
[----:B------:R1:W-:Y:S04]  /*abe0*/  LDGSTS.E.BYPASS.LTC128B.128 [R122+0x5000], [R26.64+0x80] ;  /* 0x050000801a7a7fae */ /* 0x0003e8000b901d46 */
[----:B------:R1:W-:Y:S04]  /*abf0*/  LDGSTS.E.BYPASS.LTC128B.128 [R122+0x3800], [R8.64] ;  /* 0x03800000087a7fae */ /* 0x0003e8000b901d46 */
[----:B------:R1:W-:Y:S04]  /*ac00*/  LDGSTS.E.BYPASS.LTC128B.128 [R122+0x4800], [R14.64+0x40] ;  /* 0x048000400e7a7fae */ /* 0x0003e8000b901d46 */
[----:B------:R1:W-:Y:S04]  /*ac10*/  LDGSTS.E.BYPASS.LTC128B.128 [R122+0x5800], [R14.64+0x80] ;  /* 0x058000800e7a7fae */ /* 0x0003e8000b901d46 */
[----:B------:R-:W0:Y:S02]  /*ac20*/  LDGDEPBAR ;  /* 0x00000000000079af */ /* 0x000e240000000000 */
.L_x_5055:
        /* <DEDUP_REMOVED lines=37> */
[----:B------:R-:W-:Y:S01]  /*ae80*/  LDSM.16.MT88.4 R52, [R114+0x7000] ;  /* 0x007000007234783b */ /* 0x000fe20000004200 */
[----:B-1----:R-:W-:-:S03]  /*ae90*/  FMNMX.FTZ R11, R8, R11, !PT ;  /* 0x0000000b080b7209 */ /* 0x002fc60007810000 */
[----:B------:R-:W1:Y:S04]  /*aea0*/  SHFL.BFLY PT, R8, R9, 0x2, 0x1f ;  /* 0x0c401f0009087f89 */ /* 0x000e6800000e0000 */
[----:B------:R-:W2:Y:S01]  /*aeb0*/  SHFL.BFLY PT, R84, R11, 0x1, 0x1f ;  /* 0x0c201f000b547f89 */ /* 0x000ea200000e0000 */
[----:B-1----:R-:W-:Y:S02]  /*aec0*/  FMNMX.FTZ R8, R9, R8, !PT ;  /* 0x0000000809087209 */ /* 0x002fe40007810000 */
[----:B--2---:R-:W-:-:S03]  /*aed0*/  FMNMX.FTZ R84, R11, R84, !PT ;  /* 0x000000540b547209 */ /* 0x004fc60007810000 */
[----:B------:R-:W1:Y:S01]  /*aee0*/  SHFL.BFLY PT, R3, R8, 0x1, 0x1f ;  /* 0x0c201f0008037f89 */ /* 0x000e6200000e0000 */
[C---:B------:R-:W-:Y:S01]  /*aef0*/  FSETP.NEU.FTZ.AND P1, PT, R84.reuse, -INF , PT ;  /* 0xff8000005400780b */ /* 0x040fe20003f3d000 */
[----:B------:R-:W-:-:S05]  /*af00*/  FMUL.FTZ R98, R84, c[0x0][0x23c] ;  /* 0x00008f0054627a20 */ /* 0x000fca0000410000 */
        /* <DEDUP_REMOVED lines=14> */
[----:B------:R-:W-:-:S02]  /*aff0*/  FFMA.FTZ R104, R105, c[0x0][0x23c], -R98 ;  /* 0x00008f0069687a23 */ /* 0x000fc40000010862 */
[--C-:B------:R-:W-:Y:S01]  /*b000*/  FFMA.FTZ R106, R109, c[0x0][0x23c], -R98.reuse ;  /* 0x00008f006d6a7a23 */ /* 0x100fe20000010862 */
[----:B------:R-:W-:Y:S01]  /*b010*/  FSEL R97, R97, RZ, P1 ;  /* 0x000000ff61617208 */ /* 0x000fe20000800000 */
[--C-:B------:R-:W-:Y:S02]  /*b020*/  FFMA.FTZ R99, R107, c[0x0][0x23c], -R98.reuse ;  /* 0x00008f006b637a23 */ /* 0x100fe40000010862 */
[----:B------:R-:W-:Y:S01]  /*b030*/  FFMA.FTZ R101, R101, c[0x0][0x23c], -R98 ;  /* 0x00008f0065657a23 */ /* 0x000fe20000010862 */
[----:B------:R-:W-:Y:S01]  /*b040*/  MUFU.EX2 R33, R33 ;  /* 0x0000002100217308 */ /* 0x000fe20000000800 */
[--C-:B------:R-:W-:Y:S02]  /*b050*/  FFMA.FTZ R93, R5, c[0x0][0x23c], -R97.reuse ;  /* 0x00008f00055d7a23 */ /* 0x100fe40000010861 */
[--C-:B------:R-:W-:Y:S02]  /*b060*/  FFMA.FTZ R90, R20, c[0x0][0x23c], -R97.reuse ;  /* 0x00008f00145a7a23 */ /* 0x100fe40000010861 */
[----:B------:R-:W-:-:S02]  /*b070*/  FFMA.FTZ R35, R22, c[0x0][0x23c], -R97 ;  /* 0x00008f0016237a23 */ /* 0x000fc40000010861 */
[--C-:B------:R-:W-:Y:S01]  /*b080*/  FFMA.FTZ R32, R24, c[0x0][0x23c], -R97.reuse ;  /* 0x00008f0018207a23 */ /* 0x100fe20000010861 */
[----:B------:R-:W2:Y:S01]  /*b090*/  MUFU.EX2 R30, R30 ;  /* 0x0000001e001e7308 */ /* 0x000ea20000000800 */
[----:B------:R-:W-:Y:S01]  /*b0a0*/  FFMA.FTZ R24, R13, c[0x0][0x23c], -R98 ;  /* 0x00008f000d187a23 */ /* 0x000fe20000010862 */
[----:B-1----:R-:W-:Y:S01]  /*b0b0*/  F2FP.PACK_AB R72, R34, R91 ;  /* 0x0000005b2248723e */ /* 0x002fe200000000ff */
[----:B------:R-:W1:Y:S01]  /*b0c0*/  LDSM.16.MT88.4 R12, [R114+0x6400] ;  /* 0x00640000720c783b */ /* 0x000e620000004200 */
[--C-:B------:R-:W-:Y:S02]  /*b0d0*/  FFMA.FTZ R31, R18, c[0x0][0x23c], -R97.reuse ;  /* 0x00008f00121f7a23 */ /* 0x100fe40000010861 */
[--C-:B------:R-:W-:Y:S01]  /*b0e0*/  FFMA.FTZ R28, R16, c[0x0][0x23c], -R97.reuse ;  /* 0x00008f00101c7a23 */ /* 0x100fe20000010861 */
[----:B------:R-:W-:Y:S01]  /*b0f0*/  LDSM.16.MT88.4 R20, [R114+0x7400] ;  /* 0x007400007214783b */ /* 0x000fe20000004200 */
[----:B------:R-:W-:Y:S01]  /*b100*/  MUFU.EX2 R93, R93 ;  /* 0x0000005d005d7308 */ /* 0x000fe20000000800 */
[----:B------:R-:W-:-:S02]  /*b110*/  FFMA.FTZ R27, R6, c[0x0][0x23c], -R97 ;  /* 0x00008f00061b7a23 */ /* 0x000fc40000010861 */
[--C-:B------:R-:W-:Y:S01]  /*b120*/  FFMA.FTZ R0, R4, c[0x0][0x23c], -R97.reuse ;  /* 0x00008f0004007a23 */ /* 0x100fe20000010861 */
[----:B------:R-:W3:Y:S01]  /*b130*/  LDSM.16.MT88.4 R16, [R112+0x8000] ;  /* 0x008000007010783b */ /* 0x000ee20000004200 */
        /* <DEDUP_REMOVED lines=10> */
[----:B------:R-:W-:Y:S02]  /*b1e0*/  FFMA.FTZ R103, R103, c[0x0][0x23c], -R98 ;  /* 0x00008f0067677a23 */ /* 0x000fe40000010862 */
[----:B------:R-:W-:Y:S01]  /*b1f0*/  FADD.FTZ R34, R91, R34 ;  /* 0x000000225b227221 */ /* 0x000fe20000010000 */
[----:B------:R-:W2:Y:S01]  /*b200*/  MUFU.EX2 R32, R32 ;  /* 0x0000002000207308 */ /* 0x000ea20000000800 */
[----:B----4-:R-:W-:Y:S01]  /*b210*/  F2FP.PACK_AB R73, R90, R93 ;  /* 0x0000005d5a49723e */ /* 0x010fe200000000ff */
[----:B------:R-:W-:-:S02]  /*b220*/  FADD.FTZ R90, R93, R90 ;  /* 0x0000005a5d5a7221 */ /* 0x000fc40000010000 */
[----:B------:R-:W-:-:S04]  /*b230*/  FADD.FTZ R33, R33, R34 ;  /* 0x0000002221217221 */ /* 0x000fc80000010000 */
[----:B------:R-:W-:Y:S01]  /*b240*/  MUFU.EX2 R29, R29 ;  /* 0x0000001d001d7308 */ /* 0x000fe20000000800 */
[----:B------:R-:W-:Y:S01]  /*b250*/  FADD.FTZ R30, R30, R33 ;  /* 0x000000211e1e7221 */ /* 0x000fe20000010000 */
[----:B--2---:R-:W-:-:S06]  /*b260*/  F2FP.PACK_AB R75, R32, R35 ;  /* 0x00000023204b723e */ /* 0x004fcc00000000ff */
[----:B------:R-:W2:Y:S01]  /*b270*/  MUFU.EX2 R26, R26 ;  /* 0x0000001a001a7308 */ /* 0x000ea20000000800 */
[----:B------:R-:W-:-:S04]  /*b280*/  FADD.FTZ R35, R35, R90 ;  /* 0x0000005a23237221 */ /* 0x000fc80000010000 */
[----:B------:R-:W-:Y:S01]  /*b290*/  FADD.FTZ R32, R32, R35 ;  /* 0x0000002320207221 */ /* 0x000fe20000010000 */
        /* <DEDUP_REMOVED lines=9> */
[----:B------:R-:W-:Y:S02]  /*b330*/  HMMA.16816.F32 R44, R72, R46, RZ ;  /* 0x0000002e482c723c */ /* 0x000fe400000018ff */
[----:B------:R-:W2:Y:S01]  /*b340*/  MUFU.EX2 R28, R28 ;  /* 0x0000001c001c7308 */ /* 0x000ea20000000800 */
[----:B----4-:R-:W-:Y:S01]  /*b350*/  F2FP.PACK_AB R6, R24, R25 ;  /* 0x000000191806723e */ /* 0x010fe200000000ff */
        /* <DEDUP_REMOVED lines=18> */
[C---:B-1----:R-:W-:Y:S02]  /*b480*/  HMMA.16816.F32 R80, R4.reuse, R12, R80 ;  /* 0x0000000c0450723c */ /* 0x042fe40000001850 */
[----:B------:R-:W-:Y:S06]  /*b490*/  MUFU.EX2 R105, R105 ;  /* 0x0000006900697308 */ /* 0x000fec0000000800 */
[C---:B------:R-:W-:Y:S01]  /*b4a0*/  HMMA.16816.F32 R36, R4.reuse, R14, R36 ;  /* 0x0000000e0424723c */ /* 0x040fe20000001824 */
[----:B------:R-:W1:Y:S01]  /*b4b0*/  LDSM.16.MT88.4 R12, [R112+0x7400] ;  /* 0x00740000700c783b */ /* 0x000e620000004200 */
[----:B------:R-:W-:Y:S06]  /*b4c0*/  MUFU.EX2 R101, R101 ;  /* 0x0000006500657308 */ /* 0x000fec0000000800 */
[C---:B------:R-:W-:Y:S02]  /*b4d0*/  HMMA.16816.F32 R40, R4.reuse, R8, R40 ;  /* 0x000000080428723c */ /* 0x040fe40000001828 */
[----:B------:R-:W-:Y:S06]  /*b4e0*/  MUFU.EX2 R100, R100 ;  /* 0x0000006400647308 */ /* 0x000fec0000000800 */
[----:B------:R-:W-:Y:S01]  /*b4f0*/  HMMA.16816.F32 R44, R4, R10, R44 ;  /* 0x0000000a042c723c */ /* 0x000fe2000000182c */
[----:B------:R-:W4:Y:S01]  /*b500*/  LDSM.16.MT88.4 R8, [R114+0x8400] ;  /* 0x008400007208783b */ /* 0x000f220000004200 */
[----:B------:R-:W-:Y:S06]  /*b510*/  MUFU.EX2 R133, R133 ;  /* 0x0000008500857308 */ /* 0x000fec0000000800 */
[C---:B------:R-:W-:Y:S02]  /*b520*/  HMMA.16816.F32 R52, R72.reuse, R54, RZ ;  /* 0x000000364834723c */ /* 0x040fe400000018ff */
[----:B------:R-:W-:Y:S06]  /*b530*/  MUFU.EX2 R95, R95 ;  /* 0x0000005f005f7308 */ /* 0x000fec0000000800 */
[C---:B---3--:R-:W-:Y:S02]  /*b540*/  HMMA.16816.F32 R68, R72.reuse, R16, RZ ;  /* 0x000000104844723c */ /* 0x048fe400000018ff */
[----:B------:R-:W-:Y:S06]  /*b550*/  MUFU.EX2 R96, R96 ;  /* 0x0000006000607308 */ /* 0x000fec0000000800 */
[----:B------:R-:W-:Y:S01]  /*b560*/  HMMA.16816.F32 R72, R72, R18, RZ ;  /* 0x000000124848723c */ /* 0x000fe200000018ff */
[----:B------:R-:W-:Y:S01]  /*b570*/  LDSM.16.MT88.4 R16, [R114+0x6c00] ;  /* 0x006c00007210783b */ /* 0x000fe20000004200 */
[----:B------:R-:W-:Y:S06]  /*b580*/  MUFU.EX2 R94, R94 ;  /* 0x0000005e005e7308 */ /* 0x000fec0000000800 */
[C---:B-1----:R-:W-:Y:S02]  /*b590*/  HMMA.16816.F32 R56, R4.reuse, R12, R56 ;  /* 0x0000000c0438723c */ /* 0x042fe40000001838 */
[----:B------:R-:W-:Y:S06]  /*b5a0*/  MUFU.EX2 R131, R131 ;  /* 0x0000008300837308 */ /* 0x000fec0000000800 */
[C---:B------:R-:W-:Y:S01]  /*b5b0*/  HMMA.16816.F32 R60, R4.reuse, R14, R60 ;  /* 0x0000000e043c723c */ /* 0x040fe2000000183c */
[----:B------:R-:W1:Y:S07]  /*b5c0*/  LDSM.16.MT88.4 R12, [R112+0x8400] ;  /* 0x00840000700c783b */ /* 0x000e6e0000004200 */
[C---:B----4-:R-:W-:Y:S08]  /*b5d0*/  HMMA.16816.F32 R76, R4.reuse, R8, R76 ;  /* 0x00000008044c723c */ /* 0x050ff0000000184c */
[C---:B------:R-:W-:Y:S01]  /*b5e0*/  HMMA.16816.F32 R64, R4.reuse, R10, R64 ;  /* 0x0000000a0440723c */ /* 0x040fe20000001840 */
[----:B------:R-:W3:Y:S07]  /*b5f0*/  LDSM.16.MT88.4 R8, [R114+0x6800] ;  /* 0x006800007208783b */ /* 0x000eee0000004200 */
[C---:B------:R-:W-:Y:S07]  /*b600*/  HMMA.16816.F32 R48, R4.reuse, R20, R48 ;  /* 0x000000140430723c */ /* 0x040fee0000001830 */
[----:B------:R-:W-:Y:S01]  /*b610*/  FFMA.FTZ R21, R111, c[0x0][0x23c], -R98 ;  /* 0x00008f006f157a23 */ /* 0x000fe20000010862 */
[----:B------:R-:W-:Y:S01]  /*b620*/  HMMA.16816.F32 R52, R4, R22, R52 ;  /* 0x000000160434723c */ /* 0x000fe20000001834 */
[--C-:B------:R-:W-:Y:S01]  /*b630*/  FFMA.FTZ R20, R110, c[0x0][0x23c], -R97.reuse ;  /* 0x00008f006e147a23 */ /* 0x100fe20000010861 */
[----:B------:R-:W-:Y:S05]  /*b640*/  MUFU.EX2 R98, R103 ;  /* 0x0000006700627308 */ /* 0x000fea0000000800 */
[----:B------:R-:W-:-:S02]  /*b650*/  FFMA.FTZ R22, R132, c[0x0][0x23c], -R97 ;  /* 0x00008f0084167a23 */ /* 0x000fc40000010861 */
[----:B------:R-:W-:Y:S01]  /*b660*/  FFMA.FTZ R23, R130, c[0x0][0x23c], -R97 ;  /* 0x00008f0082177a23 */ /* 0x000fe20000010861 */
[----:B------:R-:W4:Y:S01]  /*b670*/  MUFU.EX2 R21, R21 ;  /* 0x0000001500157308 */ /* 0x000f220000000800 */
[C---:B-1----:R-:W-:Y:S07]  /*b680*/  HMMA.16816.F32 R68, R4.reuse, R12, R68 ;  /* 0x0000000c0444723c */ /* 0x042fee0000001844 */
[----:B------:R-:W1:Y:S01]  /*b690*/  MUFU.EX2 R22, R22 ;  /* 0x0000001600167308 */ /* 0x000e620000000800 */
[----:B------:R-:W-:Y:S01]  /*b6a0*/  HMMA.16816.F32 R72, R4, R14, R72 ;  /* 0x0000000e0448723c */ /* 0x000fe20000001848 */
[----:B------:R-:W5:Y:S06]  /*b6b0*/  LDSM.16.MT88.4 R12, [R112+0x6800] ;  /* 0x00680000700c783b */ /* 0x000f6c0000004200 */
[----:B------:R-:W-:Y:S01]  /*b6c0*/  MUFU.EX2 R23, R23 ;  /* 0x0000001700177308 */ /* 0x000fe20000000800 */
[----:B--2---:R-:W-:Y:S01]  /*b6d0*/  F2FP.PACK_AB R4, R99, R106 ;  /* 0x0000006a6304723e */ /* 0x004fe200000000ff */
[----:B------:R-:W-:Y:S01]  /*b6e0*/  FADD.FTZ R106, R106, R25 ;  /* 0x000000196a6a7221 */ /* 0x000fe20000010000 */
[----:B----4-:R-:W-:-:S03]  /*b6f0*/  F2FP.PACK_AB R6, R21, R104 ;  /* 0x000000681506723e */ /* 0x010fc600000000ff */
[----:B------:R-:W-:Y:S02]  /*b700*/  FADD.FTZ R99, R99, R106 ;  /* 0x0000006a63637221 */ /* 0x000fe40000010000 */
[----:B------:R-:W2:Y:S01]  /*b710*/  MUFU.EX2 R20, R20 ;  /* 0x0000001400147308 */ /* 0x000ea20000000800 */
[----:B-1----:R-:W-:Y:S01]  /*b720*/  F2FP.PACK_AB R5, R22, R105 ;  /* 0x000000691605723e */ /* 0x002fe200000000ff */
[----:B------:R-:W-:Y:S02]  /*b730*/  FADD.FTZ R105, R105, R0 ;  /* 0x0000000069697221 */ /* 0x000fe40000010000 */
[----:B------:R-:W-:Y:S02]  /*b740*/  FADD.FTZ R104, R104, R99 ;  /* 0x0000006368687221 */ /* 0x000fe40000010000 */
[----:B------:R-:W-:Y:S02]  /*b750*/  FADD.FTZ R22, R22, R105 ;  /* 0x0000006916167221 */ /* 0x000fe40000010000 */
[----:B------:R-:W-:Y:S01]  /*b760*/  FADD.FTZ R104, R21, R104 ;  /* 0x0000006815687221 */ /* 0x000fe20000010000 */
[----:B--2---:R-:W-:Y:S01]  /*b770*/  F2FP.PACK_AB R7, R20, R23 ;  /* 0x000000171407723e */ /* 0x004fe200000000ff */
[----:B------:R-:W-:-:S04]  /*b780*/  FADD.FTZ R23, R23, R22 ;  /* 0x0000001617177221 */ /* 0x000fc80000010000 */
[----:B------:R-:W-:Y:S02]  /*b790*/  FADD.FTZ R20, R20, R23 ;  /* 0x0000001714147221 */ /* 0x000fe40000010000 */
[C---:B---3--:R-:W-:Y:S08]  /*b7a0*/  HMMA.16816.F32 R80, R4.reuse, R8, R80 ;  /* 0x000000080450723c */ /* 0x048ff00000001850 */
        /* <DEDUP_REMOVED lines=108> */
.L_x_5059:
[----:B------:R-:W-:-:S05]  /*be70*/  IMAD.MOV.U32 R7, RZ, RZ, c[0x0][0x1a0] ;  /* 0x00006800ff077624 */ /* 0x000fca00078e00ff */
[----:B------:R-:W-:-:S04]  /*be80*/  LEA R7, -R7, RZ, 0x6 ;  /* 0x000000ff07077211 */ /* 0x000fc800078e31ff */
[----:B------:R-:W-:Y:S02]  /*be90*/  SHF.R.S32.HI R4, RZ, 0x1f, R7 ;  /* 0x0000001fff047819 */ /* 0x000fe40000011407 */
.L_x_5060:
[----:B------:R-:W-:Y:S01]  /*bea0*/  IMAD.MOV.U32 R0, RZ, RZ, c[0x0][0x1a0] ;  /* 0x00006800ff007624 */ /* 0x000fe200078e00ff */
[C---:B------:R-:W-:Y:S01]  /*beb0*/  LEA R126, P4, R7.reuse, R126, 0x1 ;  /* 0x0000007e077e7211 */ /* 0x040fe200078808ff */
[----:B------:R-:W-:Y:S01]  /*bec0*/  IMAD.MOV.U32 R5, RZ, RZ, c[0x0][0x1a4] ;  /* 0x00006900ff057624 */ /* 0x000fe200078e00ff */
[CC--:B------:R-:W-:Y:S02]  /*bed0*/  IADD3 R6, P3, R7.reuse, R88.reuse, RZ ;  /* 0x0000005807067210 */ /* 0x0c0fe40007f7e0ff */
[----:B------:R-:W-:Y:S02]  /*bee0*/  LEA R9, P1, R0, R7, 0x5 ;  /* 0x0000000700097211 */ /* 0x000fe400078228ff */
[----:B------:R-:W-:Y:S01]  /*bef0*/  LEA.HI.X R127, R7, R127, R4, 0x1, P4 ;  /* 0x0000007f077f7211 */ /* 0x000fe200020f0c04 */
[----:B------:R-:W-:Y:S01]  /*bf00*/  IMAD.X R7, R4, 0x1, R85, P3 ;  /* 0x0000000104077824 */ /* 0x000fe200018e0655 */
[----:B------:R-:W-:Y:S02]  /*bf10*/  IADD3 R9, P0, R9, R88, RZ ;  /* 0x0000005809097210 */ /* 0x000fe40007f1e0ff */
[----:B------:R-:W-:Y:S01]  /*bf20*/  LEA.HI.X R8, R0, R4, R5, 0x5, P1 ;  /* 0x0000000400087211 */ /* 0x000fe200008f2c05 */
[----:B------:R-:W-:Y:S01]  /*bf30*/  @!PT LDS RZ, [RZ] ;  /* 0x00000000fffff984 */ /* 0x000fe20000000800 */
[----:B------:R-:W-:Y:S01]  /*bf40*/  @!PT LDS RZ, [RZ] ;  /* 0x00000000fffff984 */ /* 0x000fe20000000800 */
[----:B------:R-:W-:Y:S01]  /*bf50*/  @!PT LDS RZ, [RZ] ;  /* 0x00000000fffff984 */ /* 0x000fe20000000800 */
[----:B------:R1:W-:Y:S01]  /*bf60*/  LDGSTS.E.BYPASS.LTC128B.128 [R122+0x6000], [R126.64] ;  /* 0x060000007e7a7fae */ /* 0x0003e2000b901d46 */
[----:B------:R-:W-:-:S02]  /*bf70*/  LEA R10, P1, R6, c[0x0][0x170], 0x1 ;  /* 0x00005c00060a7a11 */ /* 0x000fc400078208ff */
[----:B------:R-:W-:Y:S01]  /*bf80*/  LEA R4, P3, R0, R126, 0x6 ;  /* 0x0000007e00047211 */ /* 0x000fe200078630ff */
[----:B------:R-:W-:Y:S01]  /*bf90*/  IMAD.X R8, R8, 0x1, R85, P0 ;  /* 0x0000000108087824 */ /* 0x000fe200000e0655 */
[C---:B------:R-:W-:Y:S02]  /*bfa0*/  LEA R16, P0, R9.reuse, c[0x0][0x170], 0x1 ;  /* 0x00005c0009107a11 */ /* 0x040fe400078008ff */
        /* <DEDUP_REMOVED lines=10> */
[----:B------:R-:W5:Y:S04]  /*c050*/  LDSM.16.M88.4 R20, [R116+0x3400] ;  /* 0x003400007414783b */ /* 0x000f680000000200 */
[----:B------:R-:W4:Y:S04]  /*c060*/  LDSM.16.M88.4 R12, [R116+0x3800] ;  /* 0x00380000740c783b */ /* 0x000f280000000200 */
[----:B------:R-:W3:Y:S04]  /*c070*/  LDSM.16.M88.4 R28, [R116+0x3000] ;  /* 0x00300000741c783b */ /* 0x000ee80000000200 */
[----:B------:R-:W2:Y:S04]  /*c080*/  LDSM.16.M88.4 R100, [R116+0x3c00] ;  /* 0x003c00007464783b */ /* 0x000ea80000000200 */
[----:B------:R-:W-:Y:S04]  /*c090*/  LDSM.16.M88.4 R92, [R115] ;  /* 0x00000000735c783b */ /* 0x000fe80000000200 */
[----:B------:R-:W1:Y:S04]  /*c0a0*/  LDSM.16.M88.4 R88, [R113+0x3400] ;  /* 0x003400007158783b */ /* 0x000e680000000200 */
[----:B------:R-:W1:Y:S04]  /*c0b0*/  LDSM.16.M88.4 R32, [R113+0x3800] ;  /* 0x003800007120783b */ /* 0x000e680000000200 */
[----:B------:R-:W1:Y:S04]  /*c0c0*/  LDSM.16.M88.4 R104, [R113+0x3000] ;  /* 0x003000007168783b */ /* 0x000e680000000200 */
[----:B------:R-:W2:Y:S04]  /*c0d0*/  S2R R0, SR_TID.X ;  /* 0x0000000000007919 */ /* 0x000ea80000002100 */
[----:B------:R-:W0:Y:S01]  /*c0e0*/  LDGDEPBAR ;  /* 0x00000000000079af */ /* 0x000e220000000000 */
[C---:B-----5:R-:W-:Y:S08]  /*c0f0*/  HMMA.16816.F32 R24, R96.reuse, R20, RZ ;  /* 0x000000146018723c */ /* 0x060ff000000018ff */
[C---:B----4-:R-:W-:Y:S08]  /*c100*/  HMMA.16816.F32 R16, R96.reuse, R12, RZ ;  /* 0x0000000c6010723c */ /* 0x050ff000000018ff */
[----:B------:R-:W-:Y:S01]  /*c110*/  HMMA.16816.F32 R20, R96, R22, RZ ;  /* 0x000000166014723c */ /* 0x000fe200000018ff */
[----:B--2---:R-:W-:-:S05]  /*c120*/  IMAD.SHL.U32 R0, R0, 0x2, RZ ;  /* 0x0000000200007824 */ /* 0x004fca00078e00ff */
[----:B------:R-:W-:Y:S02]  /*c130*/  LOP3.LUT R0, R0, 0x6, RZ, 0xc0, !PT ;  /* 0x0000000600007812 */ /* 0x000fe400078ec0ff */
[----:B------:R-:W-:Y:S03]  /*c140*/  HMMA.16816.F32 R12, R96, R14, RZ ;  /* 0x0000000e600c723c */ /* 0x000fe600000018ff */
[----:B------:R-:W-:-:S05]  /*c150*/  IMAD R85, R123, 0x40, R0 ;  /* 0x000000407b557824 */ /* 0x000fca00078e0200 */
[C---:B---3--:R-:W-:Y:S01]  /*c160*/  HMMA.16816.F32 R4, R96.reuse, R28, RZ ;  /* 0x0000001c6004723c */ /* 0x048fe200000018ff */
[C---:B------:R-:W-:Y:S02]  /*c170*/  IADD3 R0, R85.reuse, 0x1, RZ ;  /* 0x0000000155007810 */ /* 0x040fe40007ffe0ff */
[C---:B------:R-:W-:Y:S02]  /*c180*/  IADD3 R86, R85.reuse, 0x10, RZ ;  /* 0x0000001055567810 */ /* 0x040fe40007ffe0ff */
[C---:B------:R-:W-:Y:S02]  /*c190*/  ISETP.GE.AND P5, PT, R0.reuse, R2, PT ;  /* 0x000000020000720c */ /* 0x040fe40003fa6270 */
[----:B------:R-:W-:Y:S01]  /*c1a0*/  ISETP.GE.AND P1, PT, R0, R87, PT ;  /* 0x000000570000720c */ /* 0x000fe20003f26270 */
[----:B------:R-:W-:Y:S01]  /*c1b0*/  HMMA.16816.F32 R28, R96, R30, RZ ;  /* 0x0000001e601c723c */ /* 0x000fe200000018ff */
[----:B------:R-:W-:-:S04]  /*c1c0*/  IADD3 R0, R85, 0x9, RZ ;  /* 0x0000000955007810 */ /* 0x000fc80007ffe0ff */
[----:B------:R-:W-:-:S03]  /*c1d0*/  ISETP.GE.AND P3, PT, R0, R2, PT ;  /* 0x000000020000720c */ /* 0x000fc60003f66270 */
[C---:B------:R-:W-:Y:S08]  /*c1e0*/  HMMA.16816.F32 R8, R96.reuse, R100, RZ ;  /* 0x000000646008723c */ /* 0x040ff000000018ff */
[----:B------:R-:W-:Y:S01]  /*c1f0*/  HMMA.16816.F32 R96, R96, R102, RZ ;  /* 0x000000666060723c */ /* 0x000fe200000018ff */
        /* <DEDUP_REMOVED lines=8> */
[C---:B------:R-:W-:Y:S08]  /*c280*/  HMMA.16816.F32 R28, R92.reuse, R106, R28 ;  /* 0x0000006a5c1c723c */ /* 0x040ff0000000181c */
        /* <DEDUP_REMOVED lines=45> */
[C---:B-1----:R-:W-:Y:S07]  /*c560*/  HMMA.16816.F32 R16, R100.reuse, R32, R16 ;  /* 0x000000206410723c */ /* 0x042fee0000001810 */
[----:B------:R-:W-:Y:S01]  /*c570*/  IADD3 R32, R85, 0x8, RZ ;  /* 0x0000000855207810 */ /* 0x000fe20007ffe0ff */
[----:B------:R-:W-:Y:S01]  /*c580*/  HMMA.16816.F32 R12, R100, R34, R12 ;  /* 0x00000022640c723c */ /* 0x000fe2000000180c */
[----:B------:R-:W-:-:S02]  /*c590*/  FSEL R5, R5, -INF , !P5 ;  /* 0xff80000005057808 */ /* 0x000fc40006800000 */
[C---:B------:R-:W-:Y:S02]  /*c5a0*/  ISETP.GE.AND P4, PT, R32.reuse, R2, PT ;  /* 0x000000022000720c */ /* 0x040fe40003f86270 */
[-C--:B------:R-:W-:Y:S02]  /*c5b0*/  ISETP.GE.AND P6, PT, R32, R87.reuse, PT ;  /* 0x000000572000720c */ /* 0x080fe40003fc6270 */
[----:B------:R-:W1:Y:S01]  /*c5c0*/  LDSM.16.M88.4 R32, [R113+0x5c00] ;  /* 0x005c00007120783b */ /* 0x000e620000000200 */
[----:B---3--:R-:W-:Y:S01]  /*c5d0*/  HMMA.16816.F32 R24, R100, R88, R24 ;  /* 0x000000586418723c */ /* 0x008fe20000001818 */
[----:B------:R-:W-:Y:S01]  /*c5e0*/  ISETP.GE.AND P5, PT, R0, R87, PT ;  /* 0x000000570000720c */ /* 0x000fe20003fa6270 */
[----:B------:R-:W-:-:S04]  /*c5f0*/  DEPBAR.LE SB0, 0x0 ;  /* 0x000080000000791a */ /* 0x000fc80000000000 */
[----:B------:R-:W-:Y:S02]  /*c600*/  FSEL R0, R7, -INF , !P1 ;  /* 0xff80000007007808 */ /* 0x000fe40004800000 */
[----:B------:R-:W-:Y:S01]  /*c610*/  HMMA.16816.F32 R20, R100, R90, R20 ;  /* 0x0000005a6414723c */ /* 0x000fe20000001814 */
[----:B------:R-:W-:Y:S01]  /*c620*/  FSEL R7, R28, -INF , !P4 ;  /* 0xff8000001c077808 */ /* 0x000fe20006000000 */
[----:B------:R-:W-:Y:S01]  /*c630*/  BAR.SYNC.DEFER_BLOCKING 0x0 ;  /* 0x0000000000007b1d */ /* 0x000fe20000010000 */
[C---:B------:R-:W-:Y:S02]  /*c640*/  ISETP.GE.AND P1, PT, R86.reuse, R2, PT ;  /* 0x000000025600720c */ /* 0x040fe40003f26270 */
        /* <DEDUP_REMOVED lines=9> */
[C---:B------:R-:W-:Y:S02]  /*c6e0*/  ISETP.GE.AND P5, PT, R86.reuse, R2, PT ;  /* 0x000000025600720c */ /* 0x040fe40003fa6270 */
[C---:B------:R-:W-:Y:S02]  /*c6f0*/  IADD3 R31, R85.reuse, 0x19, RZ ;  /* 0x00000019551f7810 */ /* 0x040fe40007ffe0ff */
[----:B------:R-:W-:Y:S02]  /*c700*/  IADD3 R24, R85, 0x20, RZ ;  /* 0x0000002055187810 */ /* 0x000fe40007ffe0ff */
[----:B------:R-:W-:Y:S01]  /*c710*/  ISETP.GE.AND P1, PT, R86, R87, PT ;  /* 0x000000575600720c */ /* 0x000fe20003f26270 */
[----:B-1----:R-:W-:Y:S01]  /*c720*/  HMMA.16816.F32 R8, R100, R32, R8 ;  /* 0x000000206408723c */ /* 0x002fe20000001808 */
[----:B------:R-:W-:Y:S02]  /*c730*/  FSEL R106, R26, -INF , !P4 ;  /* 0xff8000001a6a7808 */ /* 0x000fe40006000000 */
[----:B------:R-:W-:-:S02]  /*c740*/  FSEL R107, R25, -INF , !P6 ;  /* 0xff800000196b7808 */ /* 0x000fc40007000000 */
[----:B------:R-:W-:Y:S02]  /*c750*/  FSEL R140, R27, -INF , !P3 ;  /* 0xff8000001b8c7808 */ /* 0x000fe40005800000 */
[CC--:B------:R-:W-:Y:S01]  /*c760*/  ISETP.GE.AND P4, PT, R31.reuse, R2.reuse, PT ;  /* 0x000000021f00720c */ /* 0x0c0fe20003f86270 */
[----:B------:R-:W-:Y:S01]  /*c770*/  HMMA.16816.F32 R32, R100, R34, R96 ;  /* 0x000000226420723c */ /* 0x000fe20000001860 */
[----:B------:R-:W-:Y:S02]  /*c780*/  ISETP.GE.AND P6, PT, R31, R87, PT ;  /* 0x000000571f00720c */ /* 0x000fe40003fc6270 */
[----:B------:R-:W-:Y:S02]  /*c790*/  ISETP.GE.AND P3, PT, R24, R2, PT ;  /* 0x000000021800720c */ /* 0x000fe40003f66270 */
[----:B------:R-:W-:Y:S02]  /*c7a0*/  IADD3 R25, R85, 0x21, RZ ;  /* 0x0000002155197810 */ /* 0x000fe40007ffe0ff */
[----:B------:R-:W-:-:S02]  /*c7b0*/  FSEL R109, R20, -INF , !P5 ;  /* 0xff800000146d7808 */ /* 0x000fc40006800000 */
[----:B------:R-:W-:Y:S02]  /*c7c0*/  IADD3 R20, R85, 0x28, RZ ;  /* 0x0000002855147810 */ /* 0x000fe40007ffe0ff */
[----:B------:R-:W-:Y:S02]  /*c7d0*/  FSEL R110, R22, -INF , !P1 ;  /* 0xff800000166e7808 */ /* 0x000fe40004800000 */
[----:B------:R-:W-:Y:S02]  /*c7e0*/  ISETP.GE.AND P5, PT, R24, R87, PT ;  /* 0x000000571800720c */ /* 0x000fe40003fa6270 */
[----:B------:R-:W-:Y:S02]  /*c7f0*/  ISETP.GE.AND P1, PT, R25, R2, PT ;  /* 0x000000021900720c */ /* 0x000fe40003f26270 */
        /* <DEDUP_REMOVED lines=101> */
.L_x_5062:
[----:B------:R-:W-:-:S05]  /*ce50*/  IMAD.MOV.U32 R10, RZ, RZ, c[0x0][0x198] ;  /* 0x00006600ff0a7624 */ /* 0x000fca00078e00ff */
[----:B------:R-:W-:-:S04]  /*ce60*/  LEA R10, -R10, RZ, 0x6 ;  /* 0x000000ff0a0a7211 */ /* 0x000fc800078e31ff */
[----:B------:R-:W-:Y:S02]  /*ce70*/  SHF.R.S32.HI R8, RZ, 0x1f, R10 ;  /* 0x0000001fff087819 */ /* 0x000fe4000001140a */
.L_x_5063:
[C---:B------:R-:W-:Y:S01]  /*ce80*/  LEA R124, P0, R10.reuse, R124, 0x1 ;  /* 0x0000007c0a7c7211 */ /* 0x040fe200078008ff */
[----:B------:R-:W-:Y:S02]  /*ce90*/  IMAD.MOV.U32 R2, RZ, RZ, c[0x0][0x198] ;  /* 0x00006600ff027624 */ /* 0x000fe400078e00ff */
[----:B------:R-:W-:Y:S01]  /*cea0*/  IMAD.MOV.U32 R4, RZ, RZ, c[0x0][0x19c] ;  /* 0x00006700ff047624 */ /* 0x000fe200078e00ff */
        /* <DEDUP_REMOVED lines=13> */
.L_x_5061:
        /* <DEDUP_REMOVED lines=51> */
[----:B------:R-:W-:Y:S01]  /*d2b0*/  FFMA.FTZ R86, R7, c[0x0][0x23c], -R102 ;  /* 0x00008f0007567a23 */ /* 0x000fe20000010866 */
[----:B------:R-:W-:Y:S01]  /*d2c0*/  FSEL R95, R95, RZ, P0 ;  /* 0x000000ff5f5f7208 */ /* 0x000fe20000000000 */
[----:B------:R-:W-:Y:S01]  /*d2d0*/  FADD.FTZ R84, R84, -R5 ;  /* 0x8000000554547221 */ /* 0x000fe20000010000 */
[----:B------:R-:W-:Y:S01]  /*d2e0*/  MUFU.EX2 R87, R87 ;  /* 0x0000005700577308 */ /* 0x000fe20000000800 */
[----:B------:R-:W-:Y:S02]  /*d2f0*/  FADD.FTZ R3, R3, -R4 ;  /* 0x8000000403037221 */ /* 0x000fe40000010000 */
[----:B------:R-:W-:-:S02]  /*d300*/  FFMA.FTZ R2, R0, c[0x0][0x23c], -R95 ;  /* 0x00008f0000027a23 */ /* 0x000fc4000001085f */
[--C-:B------:R-:W-:Y:S02]  /*d310*/  FFMA.FTZ R85, R29, c[0x0][0x23c], -R102.reuse ;  /* 0x00008f001d557a23 */ /* 0x100fe40000010866 */
[--C-:B------:R-:W-:Y:S01]  /*d320*/  FFMA.FTZ R90, R6, c[0x0][0x23c], -R95.reuse ;  /* 0x00008f00065a7a23 */ /* 0x100fe2000001085f */
[----:B------:R-:W1:Y:S01]  /*d330*/  MUFU.EX2 R92, R92 ;  /* 0x0000005c005c7308 */ /* 0x000e620000000800 */
[--C-:B------:R-:W-:Y:S02]  /*d340*/  FFMA.FTZ R0, R30, c[0x0][0x23c], -R95.reuse ;  /* 0x00008f001e007a23 */ /* 0x100fe4000001085f */
[----:B------:R-:W-:Y:S02]  /*d350*/  FFMA.FTZ R91, R28, c[0x0][0x23c], -R95 ;  /* 0x00008f001c5b7a23 */ /* 0x000fe4000001085f */
[----:B------:R-:W-:Y:S01]  /*d360*/  FMUL.FTZ R84, R84, c[0x0][0x23c] ;  /* 0x00008f0054547a20 */ /* 0x000fe20000410000 */
[----:B------:R-:W2:Y:S01]  /*d370*/  LDSM.16.MT88.4 R28, [R114+0x7000] ;  /* 0x00700000721c783b */ /* 0x000ea20000004200 */
[----:B------:R-:W-:Y:S01]  /*d380*/  FMUL.FTZ R3, R3, c[0x0][0x23c] ;  /* 0x00008f0003037a20 */ /* 0x000fe20000410000 */
        /* <DEDUP_REMOVED lines=28> */
[----:B------:R-:W-:Y:S02]  /*d550*/  FFMA.FTZ R100, R100, c[0x0][0x23c], -R102 ;  /* 0x00008f0064647a23 */ /* 0x000fe40000010866 */
[--C-:B------:R-:W-:Y:S02]  /*d560*/  FFMA.FTZ R96, R96, c[0x0][0x23c], -R95.reuse ;  /* 0x00008f0060607a23 */ /* 0x100fe4000001085f */
[----:B------:R-:W1:Y:S01]  /*d570*/  MUFU.EX2 R84, R84 ;  /* 0x0000005400547308 */ /* 0x000e620000000800 */
[--C-:B------:R-:W-:Y:S02]  /*d580*/  FFMA.FTZ R101, R98, c[0x0][0x23c], -R95.reuse ;  /* 0x00008f0062657a23 */ /* 0x100fe4000001085f */
[--C-:B------:R-:W-:Y:S02]  /*d590*/  FFMA.FTZ R94, R94, c[0x0][0x23c], -R95.reuse ;  /* 0x00008f005e5e7a23 */ /* 0x100fe4000001085f */
[----:B------:R-:W-:-:S03]  /*d5a0*/  FFMA.FTZ R93, R93, c[0x0][0x23c], -R95 ;  /* 0x00008f005d5d7a23 */ /* 0x000fc6000001085f */
[----:B------:R-:W4:Y:S01]  /*d5b0*/  MUFU.EX2 R3, R3 ;  /* 0x0000000300037308 */ /* 0x000f220000000800 */
[----:B---3--:R-:W-:Y:S01]  /*d5c0*/  F2FP.PACK_AB R7, R91, R0 ;  /* 0x000000005b07723e */ /* 0x008fe200000000ff */
[----:B-1----:R-:W-:-:S06]  /*d5d0*/  FMUL.FTZ R8, R80, R84 ;  /* 0x0000005450087220 */ /* 0x002fcc0000410000 */
[----:B------:R-:W-:Y:S01]  /*d5e0*/  MUFU.EX2 R108, R108 ;  /* 0x0000006c006c7308 */ /* 0x000fe20000000800 */
[-C--:B------:R-:W-:Y:S02]  /*d5f0*/  FMUL.FTZ R9, R81, R84.reuse ;  /* 0x0000005451097220 */ /* 0x080fe40000410000 */
[-C--:B------:R-:W-:Y:S02]  /*d600*/  FMUL.FTZ R36, R36, R84.reuse ;  /* 0x0000005424247220 */ /* 0x080fe40000410000 */
[----:B------:R-:W-:Y:S02]  /*d610*/  FMUL.FTZ R37, R37, R84 ;  /* 0x0000005425257220 */ /* 0x000fe40000410000 */
[-C--:B----4-:R-:W-:Y:S01]  /*d620*/  FMUL.FTZ R10, R82, R3.reuse ;  /* 0x00000003520a7220 */ /* 0x090fe20000410000 */
[----:B------:R-:W1:Y:S01]  /*d630*/  MUFU.EX2 R107, R107 ;  /* 0x0000006b006b7308 */ /* 0x000e620000000800 */
[-C--:B------:R-:W-:Y:S02]  /*d640*/  FMUL.FTZ R11, R83, R3.reuse ;  /* 0x00000003530b7220 */ /* 0x080fe40000410000 */
        /* <DEDUP_REMOVED lines=10> */
[----:B------:R-:W3:Y:S01]  /*d6f0*/  LDSM.16.MT88.4 R36, [R112+0x7000] ;  /* 0x007000007024783b */ /* 0x000ee20000004200 */
[----:B------:R-:W-:Y:S01]  /*d700*/  FMUL.FTZ R45, R45, R84 ;  /* 0x000000542d2d7220 */ /* 0x000fe20000410000 */
        /* <DEDUP_REMOVED lines=11> */
[----:B------:R-:W-:Y:S01]  /*d7c0*/  FMUL.FTZ R53, R53, R84 ;  /* 0x0000005435357220 */ /* 0x000fe20000410000 */
[----:B------:R-:W4:Y:S01]  /*d7d0*/  LDSM.16.MT88.4 R44, [R114+0x8000] ;  /* 0x00800000722c783b */ /* 0x000f220000004200 */
[-C--:B------:R-:W-:Y:S01]  /*d7e0*/  FMUL.FTZ R54, R54, R3.reuse ;  /* 0x0000000336367220 */ /* 0x080fe20000410000 */
[----:B------:R-:W5:Y:S01]  /*d7f0*/  MUFU.EX2 R105, R105 ;  /* 0x0000006900697308 */ /* 0x000f620000000800 */
[----:B------:R-:W-:-:S02]  /*d800*/  FMUL.FTZ R55, R55, R3 ;  /* 0x0000000337377220 */ /* 0x000fc40000410000 */
[-C--:B------:R-:W-:Y:S01]  /*d810*/  FMUL.FTZ R32, R56, R84.reuse ;  /* 0x0000005438207220 */ /* 0x080fe20000410000 */
[C---:B--2---:R-:W-:Y:S01]  /*d820*/  HMMA.16816.F32 R24, R4.reuse, R28, R24 ;  /* 0x0000001c0418723c */ /* 0x044fe20000001818 */
[-C--:B------:R-:W-:Y:S02]  /*d830*/  FMUL.FTZ R33, R57, R84.reuse ;  /* 0x0000005439217220 */ /* 0x080fe40000410000 */
[-C--:B------:R-:W-:Y:S01]  /*d840*/  FMUL.FTZ R34, R58, R3.reuse ;  /* 0x000000033a227220 */ /* 0x080fe20000410000 */
[----:B------:R-:W-:Y:S01]  /*d850*/  MUFU.EX2 R110, R110 ;  /* 0x0000006e006e7308 */ /* 0x000fe20000000800 */
[----:B------:R-:W-:Y:S02]  /*d860*/  FMUL.FTZ R35, R59, R3 ;  /* 0x000000033b237220 */ /* 0x000fe40000410000 */
[-C--:B------:R-:W-:Y:S01]  /*d870*/  FMUL.FTZ R60, R60, R84.reuse ;  /* 0x000000543c3c7220 */ /* 0x080fe20000410000 */
[----:B------:R-:W-:Y:S01]  /*d880*/  HMMA.16816.F32 R28, R4, R30, R52 ;  /* 0x0000001e041c723c */ /* 0x000fe20000001834 */
[----:B------:R-:W2:Y:S01]  /*d890*/  LDSM.16.MT88.4 R52, [R112+0x8000] ;  /* 0x008000007034783b */ /* 0x000ea20000004200 */
[----:B------:R-:W-:-:S02]  /*d8a0*/  FMUL.FTZ R61, R61, R84 ;  /* 0x000000543d3d7220 */ /* 0x000fc40000410000 */
[-C--:B------:R-:W-:Y:S01]  /*d8b0*/  FMUL.FTZ R62, R62, R3.reuse ;  /* 0x000000033e3e7220 */ /* 0x080fe20000410000 */
[----:B------:R-:W-:Y:S01]  /*d8c0*/  LDSM.16.MT88.4 R56, [R112+0x6400] ;  /* 0x006400007038783b */ /* 0x000fe20000004200 */
[-C--:B------:R-:W-:Y:S01]  /*d8d0*/  FMUL.FTZ R63, R63, R3.reuse ;  /* 0x000000033f3f7220 */ /* 0x080fe20000410000 */
[----:B------:R-:W1:Y:S01]  /*d8e0*/  MUFU.EX2 R109, R109 ;  /* 0x0000006d006d7308 */ /* 0x000e620000000800 */
[C---:B---3--:R-:W-:Y:S01]  /*d8f0*/  HMMA.16816.F32 R32, R4.reuse, R36, R32 ;  /* 0x000000240420723c */ /* 0x048fe20000001820 */
[-C--:B------:R-:W-:Y:S02]  /*d900*/  FMUL.FTZ R40, R76, R84.reuse ;  /* 0x000000544c287220 */ /* 0x080fe40000410000 */
[-C--:B------:R-:W-:Y:S02]  /*d910*/  FMUL.FTZ R41, R77, R84.reuse ;  /* 0x000000544d297220 */ /* 0x080fe40000410000 */
[-C--:B------:R-:W-:Y:S02]  /*d920*/  FMUL.FTZ R42, R78, R3.reuse ;  /* 0x000000034e2a7220 */ /* 0x080fe40000410000 */
[----:B------:R-:W-:Y:S01]  /*d930*/  FMUL.FTZ R43, R79, R3 ;  /* 0x000000034f2b7220 */ /* 0x000fe20000410000 */
[----:B------:R-:W-:Y:S01]  /*d940*/  HMMA.16816.F32 R36, R4, R38, R60 ;  /* 0x000000260424723c */ /* 0x000fe2000000183c */
[----:B------:R-:W3:Y:S01]  /*d950*/  LDSM.16.MT88.4 R60, [R114+0x6400] ;  /* 0x00640000723c783b */ /* 0x000ee20000004200 */
[-C--:B------:R-:W-:Y:S01]  /*d960*/  FMUL.FTZ R64, R64, R84.reuse ;  /* 0x0000005440407220 */ /* 0x080fe20000410000 */
[----:B------:R-:W-:Y:S01]  /*d970*/  MUFU.EX2 R138, R138 ;  /* 0x0000008a008a7308 */ /* 0x000fe20000000800 */
[----:B------:R-:W-:-:S02]  /*d980*/  FMUL.FTZ R65, R65, R84 ;  /* 0x0000005441417220 */ /* 0x000fc40000410000 */
[-C--:B------:R-:W-:Y:S02]  /*d990*/  FMUL.FTZ R66, R66, R3.reuse ;  /* 0x0000000342427220 */ /* 0x080fe40000410000 */
[-C--:B------:R-:W-:Y:S02]  /*d9a0*/  FMUL.FTZ R67, R67, R3.reuse ;  /* 0x0000000343437220 */ /* 0x080fe40000410000 */
[-C--:B------:R-:W-:Y:S01]  /*d9b0*/  FMUL.FTZ R48, R68, R84.reuse ;  /* 0x0000005444307220 */ /* 0x080fe20000410000 */
[----:B----4-:R-:W-:Y:S01]  /*d9c0*/  HMMA.16816.F32 R40, R4, R44, R40 ;  /* 0x0000002c0428723c */ /* 0x010fe20000001828 */
[----:B------:R-:W-:Y:S01]  /*d9d0*/  FMUL.FTZ R49, R69, R84 ;  /* 0x0000005445317220 */ /* 0x000fe20000410000 */
[----:B------:R-:W-:Y:S01]  /*d9e0*/  MUFU.EX2 R129, R129 ;  /* 0x0000008100817308 */ /* 0x000fe20000000800 */
[-C--:B------:R-:W-:Y:S02]  /*d9f0*/  FMUL.FTZ R50, R70, R3.reuse ;  /* 0x0000000346327220 */ /* 0x080fe40000410000 */
[----:B------:R-:W-:-:S02]  /*da00*/  FMUL.FTZ R51, R71, R3 ;  /* 0x0000000347337220 */ /* 0x000fc40000410000 */
[-C--:B------:R-:W-:Y:S01]  /*da10*/  FMUL.FTZ R72, R72, R84.reuse ;  /* 0x0000005448487220 */ /* 0x080fe20000410000 */
[C---:B------:R-:W-:Y:S01]  /*da20*/  HMMA.16816.F32 R44, R4.reuse, R46, R64 ;  /* 0x0000002e042c723c */ /* 0x040fe20000001840 */
[-C--:B------:R-:W-:Y:S01]  /*da30*/  FMUL.FTZ R73, R73, R84.reuse ;  /* 0x0000005449497220 */ /* 0x080fe20000410000 */
[----:B------:R-:W4:Y:S01]  /*da40*/  LDSM.16.MT88.4 R64, [R114+0x7400] ;  /* 0x007400007240783b */ /* 0x000f220000004200 */
[-C--:B------:R-:W-:Y:S01]  /*da50*/  FMUL.FTZ R74, R74, R3.reuse ;  /* 0x000000034a4a7220 */ /* 0x080fe20000410000 */
[----:B------:R-:W-:Y:S01]  /*da60*/  MUFU.EX2 R111, R111 ;  /* 0x0000006f006f7308 */ /* 0x000fe20000000800 */
[-C--:B------:R-:W-:Y:S02]  /*da70*/  FMUL.FTZ R75, R75, R3.reuse ;  /* 0x000000034b4b7220 */ /* 0x080fe40000410000 */
[----:B------:R-:W-:Y:S01]  /*da80*/  FFMA.FTZ R84, R133, R84, R92 ;  /* 0x0000005485547223 */ /* 0x000fe2000001005c */
[----:B--2---:R-:W-:Y:S01]  /*da90*/  HMMA.16816.F32 R48, R4, R52, R48 ;  /* 0x000000340430723c */ /* 0x004fe20000001830 */
[----:B------:R-:W-:-:S02]  /*daa0*/  FFMA.FTZ R3, R131, R3, R90 ;  /* 0x0000000383037223 */ /* 0x000fc4000001005a */
[----:B------:R-:W-:Y:S01]  /*dab0*/  FADD.FTZ R87, R87, R84 ;  /* 0x0000005457577221 */ /* 0x000fe20000010000 */
[----:B------:R-:W-:Y:S01]  /*dac0*/  MUFU.EX2 R140, R140 ;  /* 0x0000008c008c7308 */ /* 0x000fe20000000800 */
[----:B------:R-:W-:Y:S01]  /*dad0*/  FADD.FTZ R3, R2, R3 ;  /* 0x0000000302037221 */ /* 0x000fe20000010000 */
[----:B------:R-:W-:Y:S01]  /*dae0*/  MOV R84, R89 ;  /* 0x0000005900547202 */ /* 0x000fe20000000f00 */
[----:B------:R-:W-:Y:S01]  /*daf0*/  FADD.FTZ R86, R86, R87 ;  /* 0x0000005756567221 */ /* 0x000fe20000010000 */
[----:B------:R-:W-:Y:S01]  /*db00*/  HMMA.16816.F32 R4, R4, R54, R72 ;  /* 0x000000360404723c */ /* 0x000fe20000001848 */
[----:B-1----:R-:W-:Y:S01]  /*db10*/  F2FP.PACK_AB R52, R107, R108 ;  /* 0x0000006c6b34723e */ /* 0x002fe200000000ff */
[----:B------:R-:W-:Y:S01]  /*db20*/  FADD.FTZ R0, R0, R3 ;  /* 0x0000000300007221 */ /* 0x000fe20000010000 */
[----:B-----5:R-:W-:Y:S01]  /*db30*/  F2FP.PACK_AB R53, R105, R106 ;  /* 0x0000006a6935723e */ /* 0x020fe200000000ff */
[----:B------:R-:W1:Y:S01]  /*db40*/  MUFU.EX2 R137, R137 ;  /* 0x0000008900897308 */ /* 0x000e620000000800 */
[----:B------:R-:W-:-:S02]  /*db50*/  FADD.FTZ R85, R85, R86 ;  /* 0x0000005655557221 */ /* 0x000fc40000010000 */
[----:B------:R-:W-:Y:S01]  /*db60*/  F2FP.PACK_AB R54, R103, R104 ;  /* 0x000000686736723e */ /* 0x000fe200000000ff */
[----:B------:R-:W-:Y:S01]  /*db70*/  FADD.FTZ R91, R91, R0 ;  /* 0x000000005b5b7221 */ /* 0x000fe20000010000 */
[----:B------:R-:W-:Y:S01]  /*db80*/  F2FP.PACK_AB R55, R109, R110 ;  /* 0x0000006e6d37723e */ /* 0x000fe200000000ff */
[----:B------:R-:W-:Y:S02]  /*db90*/  FADD.FTZ R108, R108, R85 ;  /* 0x000000556c6c7221 */ /* 0x000fe40000010000 */
[----:B------:R-:W2:Y:S01]  /*dba0*/  MUFU.EX2 R132, R132 ;  /* 0x0000008400847308 */ /* 0x000ea20000000800 */
[----:B------:R-:W-:Y:S02]  /*dbb0*/  FADD.FTZ R106, R106, R91 ;  /* 0x0000005b6a6a7221 */ /* 0x000fe40000010000 */
[----:B------:R-:W-:Y:S01]  /*dbc0*/  FADD.FTZ R107, R107, R108 ;  /* 0x0000006c6b6b7221 */ /* 0x000fe20000010000 */
[----:B---3--:R-:W-:Y:S01]  /*dbd0*/  HMMA.16816.F32 R8, R52, R60, R8 ;  /* 0x0000003c3408723c */ /* 0x008fe20000001808 */
[----:B------:R-:W-:-:S02]  /*dbe0*/  FADD.FTZ R105, R105, R106 ;  /* 0x0000006a69697221 */ /* 0x000fc40000010000 */
[----:B------:R-:W-:Y:S01]  /*dbf0*/  FADD.FTZ R104, R104, R107 ;  /* 0x0000006b68687221 */ /* 0x000fe20000010000 */
[----:B------:R-:W-:Y:S01]  /*dc00*/  MUFU.EX2 R130, R130 ;  /* 0x0000008200827308 */ /* 0x000fe20000000800 */
[----:B------:R-:W-:Y:S02]  /*dc10*/  FADD.FTZ R0, R110, R105 ;  /* 0x000000696e007221 */ /* 0x000fe40000010000 */
[----:B------:R-:W-:Y:S01]  /*dc20*/  FADD.FTZ R103, R103, R104 ;  /* 0x0000006867677221 */ /* 0x000fe20000010000 */
[----:B------:R-:W-:Y:S01]  /*dc30*/  HMMA.16816.F32 R12, R52, R62, R12 ;  /* 0x0000003e340c723c */ /* 0x000fe2000000180c */
[----:B------:R-:W3:Y:S01]  /*dc40*/  LDSM.16.MT88.4 R60, [R112+0x7400] ;  /* 0x00740000703c783b */ /* 0x000ee20000004200 */
[----:B------:R-:W-:Y:S02]  /*dc50*/  FADD.FTZ R0, R109, R0 ;  /* 0x000000006d007221 */ /* 0x000fe40000010000 */
[----:B------:R-:W-:Y:S02]  /*dc60*/  MUFU.EX2 R135, R135 ;  /* 0x0000008700877308 */ /* 0x000fe40000000800 */
[----:B-1----:R-:W-:-:S02]  /*dc70*/  FADD.FTZ R3, R137, R0 ;  /* 0x0000000089037221 */ /* 0x002fc40000010000 */
[C---:B------:R-:W-:Y:S02]  /*dc80*/  HMMA.16816.F32 R16, R52.reuse, R56, R16 ;  /* 0x000000383410723c */ /* 0x040fe40000001810 */
[----:B--2---:R-:W-:Y:S02]  /*dc90*/  FADD.FTZ R3, R132, R3 ;  /* 0x0000000384037221 */ /* 0x004fe40000010000 */
[----:B------:R-:W-:Y:S04]  /*dca0*/  MUFU.EX2 R97, R97 ;  /* 0x0000006100617308 */ /* 0x000fe80000000800 */
[C---:B------:R-:W-:Y:S01]  /*dcb0*/  HMMA.16816.F32 R20, R52.reuse, R58, R20 ;  /* 0x0000003a3414723c */ /* 0x040fe20000001814 */
[----:B------:R-:W1:Y:S03]  /*dcc0*/  LDSM.16.MT88.4 R56, [R114+0x8400] ;  /* 0x008400007238783b */ /* 0x000e660000004200 */
[----:B------:R-:W2:Y:S04]  /*dcd0*/  MUFU.EX2 R134, R134 ;  /* 0x0000008600867308 */ /* 0x000ea80000000800 */
[C---:B----4-:R-:W-:Y:S04]  /*dce0*/  HMMA.16816.F32 R24, R52.reuse, R64, R24 ;  /* 0x000000403418723c */ /* 0x050fe80000001818 */
[----:B------:R-:W-:Y:S04]  /*dcf0*/  MUFU.EX2 R99, R99 ;  /* 0x0000006300637308 */ /* 0x000fe80000000800 */
[----:B------:R-:W-:Y:S01]  /*dd00*/  HMMA.16816.F32 R28, R52, R66, R28 ;  /* 0x00000042341c723c */ /* 0x000fe2000000181c */
[----:B------:R-:W-:Y:S03]  /*dd10*/  LDSM.16.MT88.4 R64, [R112+0x6800] ;  /* 0x006800007040783b */ /* 0x000fe60000004200 */
[----:B------:R-:W4:Y:S01]  /*dd20*/  MUFU.EX2 R100, R100 ;  /* 0x0000006400647308 */ /* 0x000f220000000800 */
[----:B--2---:R-:W-:-:S03]  /*dd30*/  F2FP.PACK_AB R72, R134, R97 ;  /* 0x000000618648723e */ /* 0x004fc600000000ff */
[C---:B---3--:R-:W-:Y:S04]  /*dd40*/  HMMA.16816.F32 R32, R52.reuse, R60, R32 ;  /* 0x0000003c3420723c */ /* 0x048fe80000001820 */
[----:B------:R-:W-:Y:S04]  /*dd50*/  MUFU.EX2 R96, R96 ;  /* 0x0000006000607308 */ /* 0x000fe80000000800 */
[----:B------:R-:W-:Y:S01]  /*dd60*/  HMMA.16816.F32 R36, R52, R62, R36 ;  /* 0x0000003e3424723c */ /* 0x000fe20000001824 */
[----:B------:R-:W2:Y:S03]  /*dd70*/  LDSM.16.MT88.4 R60, [R112+0x8400] ;  /* 0x00840000703c783b */ /* 0x000ea60000004200 */
[----:B------:R-:W3:Y:S01]  /*dd80*/  MUFU.EX2 R101, R101 ;  /* 0x0000006500657308 */ /* 0x000ee20000000800 */
[----:B----4-:R-:W-:-:S03]  /*dd90*/  F2FP.PACK_AB R74, R100, R99 ;  /* 0x00000063644a723e */ /* 0x010fc600000000ff */
[C---:B-1----:R-:W-:Y:S04]  /*dda0*/  HMMA.16816.F32 R40, R52.reuse, R56, R40 ;  /* 0x000000383428723c */ /* 0x042fe80000001828 */
[----:B------:R-:W-:Y:S04]  /*ddb0*/  MUFU.EX2 R94, R94 ;  /* 0x0000005e005e7308 */ /* 0x000fe80000000800 */
[----:B------:R-:W-:Y:S01]  /*ddc0*/  HMMA.16816.F32 R44, R52, R58, R44 ;  /* 0x0000003a342c723c */ /* 0x000fe2000000182c */
[----:B------:R-:W1:Y:S03]  /*ddd0*/  LDSM.16.MT88.4 R56, [R114+0x6800] ;  /* 0x006800007238783b */ /* 0x000e660000004200 */
[----:B------:R-:W4:Y:S01]  /*dde0*/  MUFU.EX2 R93, R93 ;  /* 0x0000005d005d7308 */ /* 0x000f220000000800 */
[----:B---3--:R-:W-:-:S02]  /*ddf0*/  F2FP.PACK_AB R73, R101, R96 ;  /* 0x000000606549723e */ /* 0x008fc400000000ff */
[----:B----4-:R-:W-:Y:S01]  /*de00*/  F2FP.PACK_AB R75, R93, R94 ;  /* 0x0000005e5d4b723e */ /* 0x010fe200000000ff */
        /* <DEDUP_REMOVED lines=8> */
[----:B------:R-:W-:Y:S01]  /*de90*/  F2FP.PACK_AB R55, R135, R130 ;  /* 0x000000828737723e */ /* 0x000fe200000000ff */
[----:B------:R-:W-:Y:S01]  /*dea0*/  FADD.FTZ R130, R130, R3 ;  /* 0x0000000382827221 */ /* 0x000fe20000010000 */
[----:B------:R-:W-:Y:S01]  /*deb0*/  MOV R3, R88 ;  /* 0x0000005800037202 */ /* 0x000fe20000000f00 */
        /* <DEDUP_REMOVED lines=24> */
[----:B------:R-:W-:Y:S01]  /*e040*/  HMMA.16816.F32 R64, R52, R66, R44 ;  /* 0x000000423440723c */ /* 0x000fe2000000182c */
[----:B------:R-:W3:Y:S07]  /*e050*/  LDSM.16.MT88.4 R44, [R112+0x6c00] ;  /* 0x006c0000702c783b */ /* 0x000eee0000004200 */
[C---:B--2---:R-:W-:Y:S01]  /*e060*/  HMMA.16816.F32 R80, R72.reuse, R36, R8 ;  /* 0x000000244850723c */ /* 0x044fe20000001808 */
[----:B------:R-:W-:Y:S07]  /*e070*/  LDSM.16.MT88.4 R8, [R114+0x8c00] ;  /* 0x008c00007208783b */ /* 0x000fee0000004200 */
[----:B------:R-:W-:Y:S01]  /*e080*/  HMMA.16816.F32 R36, R72, R38, R12 ;  /* 0x000000264824723c */ /* 0x000fe2000000180c */
[----:B------:R-:W2:Y:S07]  /*e090*/  LDSM.16.MT88.4 R12, [R112+0x7c00] ;  /* 0x007c0000700c783b */ /* 0x000eae0000004200 */
[C---:B-1----:R-:W-:Y:S08]  /*e0a0*/  HMMA.16816.F32 R68, R52.reuse, R56, R48 ;  /* 0x000000383444723c */ /* 0x042ff00000001830 */
[----:B------:R-:W-:Y:S01]  /*e0b0*/  HMMA.16816.F32 R4, R52, R58, R4 ;  /* 0x0000003a3404723c */ /* 0x000fe20000001804 */
[----:B------:R-:W1:Y:S07]  /*e0c0*/  LDSM.16.MT88.4 R52, [R114+0x7c00] ;  /* 0x007c00007234783b */ /* 0x000e6e0000004200 */
[C---:B---3--:R-:W-:Y:S01]  /*e0d0*/  HMMA.16816.F32 R40, R72.reuse, R44, R16 ;  /* 0x0000002c4828723c */ /* 0x048fe20000001810 */
[----:B------:R-:W3:Y:S07]  /*e0e0*/  LDSM.16.MT88.4 R16, [R112+0x8c00] ;  /* 0x008c00007010783b */ /* 0x000eee0000004200 */
[C---:B------:R-:W-:Y:S08]  /*e0f0*/  HMMA.16816.F32 R44, R72.reuse, R46, R20 ;  /* 0x0000002e482c723c */ /* 0x040ff00000001814 */
[C---:B--2---:R-:W-:Y:S08]  /*e100*/  HMMA.16816.F32 R56, R72.reuse, R12, R32 ;  /* 0x0000000c4838723c */ /* 0x044ff00000001820 */
[C---:B------:R-:W-:Y:S08]  /*e110*/  HMMA.16816.F32 R60, R72.reuse, R14, R60 ;  /* 0x0000000e483c723c */ /* 0x040ff0000000183c */
[C---:B------:R-:W-:Y:S08]  /*e120*/  HMMA.16816.F32 R76, R72.reuse, R8, R76 ;  /* 0x00000008484c723c */ /* 0x040ff0000000184c */
[C---:B-1----:R-:W-:Y:S08]  /*e130*/  HMMA.16816.F32 R48, R72.reuse, R52, R24 ;  /* 0x000000344830723c */ /* 0x042ff00000001818 */
[C---:B------:R-:W-:Y:S08]  /*e140*/  HMMA.16816.F32 R52, R72.reuse, R54, R28 ;  /* 0x000000364834723c */ /* 0x040ff0000000181c */
[C---:B------:R-:W-:Y:S08]  /*e150*/  HMMA.16816.F32 R64, R72.reuse, R10, R64 ;  /* 0x0000000a4840723c */ /* 0x040ff00000001840 */
[C---:B---3--:R-:W-:Y:S08]  /*e160*/  HMMA.16816.F32 R68, R72.reuse, R16, R68 ;  /* 0x000000104844723c */ /* 0x048ff00000001844 */
[----:B------:R-:W-:Y:S08]  /*e170*/  HMMA.16816.F32 R72, R72, R18, R4 ;  /* 0x000000124848723c */ /* 0x000ff00000001804 */
.L_x_5058:
[----:B------:R-:W-:-:S13]  /*e180*/  ISETP.GE.AND P0, PT, R123, 0x1, PT ;  /* 0x000000017b00780c */ /* 0x000fda0003f06270 */
[----:B------:R-:W-:Y:S05]  /*e190*/  @!P0 BRA `(.L_x_5064) ;  /* 0x0000220000008947 */ /* 0x000fea0003800000 */
[----:B------:R-:W-:Y:S01]  /*e1a0*/  ULDC.64 UR4, c[0x0][0x1a0] ;  /* 0x0000680000047ab9 */ /* 0x000fe20000000a00 */
[----:B------:R-:W-:Y:S01]  /*e1b0*/  IMAD.MOV.U32 R0, RZ, RZ, R3 ;  /* 0x000000ffff007224 */ /* 0x000fe200078e0003 */
[----:B------:R-:W-:Y:S01]  /*e1c0*/  ULEA UR8, -UR4, URZ, 0x6 ;  /* 0x0000003f04087291 */ /* 0x000fe2000f8e313f */
[----:B------:R-:W-:Y:S01]  /*e1d0*/  IMAD.MOV.U32 R85, RZ, RZ, R84 ;  /* 0x000000ffff557224 */ /* 0x000fe200078e0054 */
[----:B------:R-:W-:Y:S02]  /*e1e0*/  ULDC UR10, c[0x0][0x198] ;  /* 0x00006600000a7ab9 */ /* 0x000fe40000000800 */
[----:B------:R-:W-:Y:S02]  /*e1f0*/  USHF.L.U64.HI UR9, UR4, 0x5, UR5 ;  /* 0x0000000504097899 */ /* 0x000fe40008010205 */
[----:B------:R-:W-:Y:S01]  /*e200*/  ULEA UR5, -UR10, URZ, 0x6 ;  /* 0x0000003f0a057291 */ /* 0x000fe2000f8e313f */
[----:B------:R-:W-:Y:S01]  /*e210*/  MOV R130, UR8 ;  /* 0x0000000800827c02 */ /* 0x000fe20008000f00 */
[----:B------:R-:W-:-:S02]  /*e220*/  USHF.R.S32.HI UR10, URZ, 0x1f, UR8 ;  /* 0x0000001f3f0a7899 */ /* 0x000fc40008011408 */
[----:B------:R-:W-:Y:S02]  /*e230*/  USHF.L.U32 UR11, UR4, 0x5, URZ ;  /* 0x00000005040b7899 */ /* 0x000fe4000800063f */
[----:B------:R-:W-:Y:S02]  /*e240*/  USHF.R.S32.HI UR4, URZ, 0x1f, UR5 ;  /* 0x0000001f3f047899 */ /* 0x000fe40008011405 */
[----:B------:R-:W-:Y:S01]  /*e250*/  MOV R129, UR10 ;  /* 0x0000000a00817c02 */ /* 0x000fe20008000f00 */
[----:B------:R-:W-:Y:S02]  /*e260*/  USHF.L.U64.HI UR9, UR11, 0x1, UR9 ;  /* 0x000000010b097899 */ /* 0x000fe40008010209 */
[----:B------:R-:W-:Y:S02]  /*e270*/  USHF.L.U32 UR11, UR11, 0x1, URZ ;  /* 0x000000010b0b7899 */ /* 0x000fe4000800063f */
.L_x_5068:
        /* <DEDUP_REMOVED lines=64> */
.L_x_5065:
        /* <DEDUP_REMOVED lines=20> */
[----:B------:R-:W-:Y:S01]  /*e7c0*/  LDSM.16.M88.4 R108, [R113+0x3800] ;  /* 0x00380000716c783b */ /* 0x000fe20000000200 */
        /* <DEDUP_REMOVED lines=10> */
[----:B------:R-:W-:Y:S01]  /*e870*/  HMMA.16816.F32 R32, R88, R106, RZ ;  /* 0x0000006a5820723c */ /* 0x000fe200000018ff */
        /* <DEDUP_REMOVED lines=8> */
[C---:B------:R-:W-:Y:S08]  /*e900*/  HMMA.16816.F32 R20, R92.reuse, R108, R20 ;  /* 0x0000006c5c14723c */ /* 0x040ff00000001814 */
[C---:B------:R-:W-:Y:S08]  /*e910*/  HMMA.16816.F32 R24, R92.reuse, R110, R24 ;  /* 0x0000006e5c18723c */ /* 0x040ff00000001818 */
[C---:B----4-:R-:W-:Y:S08]  /*e920*/  HMMA.16816.F32 R28, R92.reuse, R88, R28 ;  /* 0x000000585c1c723c */ /* 0x050ff0000000181c */
[----:B------:R-:W-:Y:S01]  /*e930*/  HMMA.16816.F32 R32, R92, R90, R32 ;  /* 0x0000005a5c20723c */ /* 0x000fe20000001820 */
[----:B------:R-:W3:Y:S04]  /*e940*/  LDSM.16.M88.4 R88, [R116+0x4800] ;  /* 0x004800007458783b */ /* 0x000ee80000000200 */
[----:B------:R-:W4:Y:S03]  /*e950*/  LDSM.16.M88.4 R92, [R116+0x4c00] ;  /* 0x004c0000745c783b */ /* 0x000f260000000200 */
[C---:B--2---:R-:W-:Y:S08]  /*e960*/  HMMA.16816.F32 R4, R96.reuse, R100, R4 ;  /* 0x000000646004723c */ /* 0x044ff00000001804 */
        /* <DEDUP_REMOVED lines=38> */
[----:B------:R-:W-:Y:S04]  /*ebd0*/  DEPBAR.LE SB0, 0x0 ;  /* 0x000080000000791a */ /* 0x000fe80000000000 */
[----:B------:R-:W-:Y:S01]  /*ebe0*/  BAR.SYNC.DEFER_BLOCKING 0x0 ;  /* 0x0000000000007b1d */ /* 0x000fe20000010000 */
        /* <DEDUP_REMOVED lines=21> */
[----:B------:R-:W-:Y:S02]  /*ed40*/  LOP3.LUT R91, R91, c[0x0][0x2d0], RZ, 0x3c, !PT ;  /* 0x0000b4005b5b7a12 */ /* 0x000fe400078e3cff */
[----:B------:R-:W-:Y:S02]  /*ed50*/  ISETP.GE.AND P0, PT, R89, RZ, PT ;  /* 0x000000ff5900720c */ /* 0x000fe40003f06270 */
[----:B------:R-:W-:Y:S01]  /*ed60*/  ISETP.GE.AND P3, PT, R91, RZ, PT ;  /* 0x000000ff5b00720c */ /* 0x000fe20003f66270 */
        /* <DEDUP_REMOVED lines=49> */
.L_x_5067:
        /* <DEDUP_REMOVED lines=16> */
.L_x_5066:
        /* <DEDUP_REMOVED lines=43> */
[----:B------:R-:W1:Y:S02]  /*f430*/  LDSM.16.MT88.4 R88, [R114+0x6000] ;  /* 0x006000007258783b */ /* 0x000e640000004200 */
[C---:B------:R-:W-:Y:S01]  /*f440*/  FSETP.NEU.FTZ.AND P0, PT, R84.reuse, -INF , PT ;  /* 0xff8000005400780b */ /* 0x040fe20003f1d000 */
[C---:B------:R-:W-:Y:S02]  /*f450*/  FADD.FTZ R2, -R84.reuse, R85 ;  /* 0x0000005554027221 */ /* 0x040fe40000010100 */
[----:B------:R-:W-:Y:S02]  /*f460*/  FMUL.FTZ R104, R84, c[0x0][0x23c] ;  /* 0x00008f0054687a20 */ /* 0x000fe40000410000 */
[----:B------:R-:W-:Y:S02]  /*f470*/  FMUL.FTZ R87, R2, c[0x0][0x23c] ;  /* 0x00008f0002577a20 */ /* 0x000fe40000410000 */
[C---:B------:R-:W-:Y:S01]  /*f480*/  FADD.FTZ R85, -R3.reuse, R0 ;  /* 0x0000000003557221 */ /* 0x040fe20000010100 */
[----:B------:R-:W-:Y:S01]  /*f490*/  FSEL R104, R104, RZ, P0 ;  /* 0x000000ff68687208 */ /* 0x000fe20000000000 */
[----:B------:R2:W3:Y:S01]  /*f4a0*/  MUFU.EX2 R2, R87 ;  /* 0x0000005700027308 */ /* 0x0004e20000000800 */
[----:B------:R-:W-:Y:S01]  /*f4b0*/  FSETP.NEU.FTZ.AND P0, PT, R3, -INF , PT ;  /* 0xff8000000300780b */ /* 0x000fe20003f1d000 */
[----:B------:R-:W-:Y:S01]  /*f4c0*/  FMUL.FTZ R0, R85, c[0x0][0x23c] ;  /* 0x00008f0055007a20 */ /* 0x000fe20000410000 */
[----:B------:R-:W-:Y:S01]  /*f4d0*/  MOV R85, R84 ;  /* 0x0000005400557202 */ /* 0x000fe20000000f00 */
[--C-:B------:R-:W-:Y:S01]  /*f4e0*/  FFMA.FTZ R102, R4, c[0x0][0x23c], -R104.reuse ;  /* 0x00008f0004667a23 */ /* 0x100fe20000010868 */
[----:B------:R-:W-:Y:S01]  /*f4f0*/  FSEL R103, R103, RZ, P0 ;  /* 0x000000ff67677208 */ /* 0x000fe20000000000 */
[--C-:B------:R-:W-:Y:S01]  /*f500*/  FFMA.FTZ R5, R5, c[0x0][0x23c], -R104.reuse ;  /* 0x00008f0005057a23 */ /* 0x100fe20000010868 */
[----:B------:R-:W-:Y:S01]  /*f510*/  ISETP.GT.AND P0, PT, R123, 0x1, PT ;  /* 0x000000017b00780c */ /* 0x000fe20003f04270 */
[--C-:B------:R-:W-:Y:S02]  /*f520*/  FFMA.FTZ R86, R9, c[0x0][0x23c], -R104.reuse ;  /* 0x00008f0009567a23 */ /* 0x100fe40000010868 */
[--C-:B------:R-:W-:Y:S01]  /*f530*/  FFMA.FTZ R101, R6, c[0x0][0x23c], -R103.reuse ;  /* 0x00008f0006657a23 */ /* 0x100fe20000010867 */
[----:B------:R-:W4:Y:S01]  /*f540*/  MUFU.EX2 R0, R0 ;  /* 0x0000000000007308 */ /* 0x000f220000000800 */
[--C-:B------:R-:W-:Y:S02]  /*f550*/  FFMA.FTZ R6, R7, c[0x0][0x23c], -R103.reuse ;  /* 0x00008f0007067a23 */ /* 0x100fe40000010867 */
[--C-:B------:R-:W-:Y:S02]  /*f560*/  FFMA.FTZ R7, R8, c[0x0][0x23c], -R104.reuse ;  /* 0x00008f0008077a23 */ /* 0x100fe40000010868 */
[--C-:B------:R-:W-:Y:S02]  /*f570*/  FFMA.FTZ R100, R11, c[0x0][0x23c], -R103.reuse ;  /* 0x00008f000b647a23 */ /* 0x100fe40000010867 */
[--C-:B------:R-:W-:Y:S02]  /*f580*/  FFMA.FTZ R109, R24, c[0x0][0x23c], -R104.reuse ;  /* 0x00008f00186d7a23 */ /* 0x100fe40000010868 */
[--C-:B------:R-:W-:Y:S01]  /*f590*/  FFMA.FTZ R110, R25, c[0x0][0x23c], -R104.reuse ;  /* 0x00008f00196e7a23 */ /* 0x100fe20000010868 */
[----:B------:R-:W-:Y:S01]  /*f5a0*/  MUFU.EX2 R102, R102 ;  /* 0x0000006600667308 */ /* 0x000fe20000000800 */
[--C-:B------:R-:W-:Y:S02]  /*f5b0*/  FFMA.FTZ R111, R26, c[0x0][0x23c], -R103.reuse ;  /* 0x00008f001a6f7a23 */ /* 0x100fe40000010867 */
[--C-:B--2---:R-:W-:Y:S02]  /*f5c0*/  FFMA.FTZ R87, R10, c[0x0][0x23c], -R103.reuse ;  /* 0x00008f000a577a23 */ /* 0x104fe40000010867 */
[C---:B---3--:R-:W-:Y:S02]  /*f5d0*/  FMUL.FTZ R8, R2.reuse, R80 ;  /* 0x0000005002087220 */ /* 0x048fe40000410000 */
[C---:B------:R-:W-:Y:S02]  /*f5e0*/  FMUL.FTZ R9, R2.reuse, R81 ;  /* 0x0000005102097220 */ /* 0x040fe40000410000 */
[C---:B------:R-:W-:Y:S01]  /*f5f0*/  FMUL.FTZ R36, R2.reuse, R36 ;  /* 0x0000002402247220 */ /* 0x040fe20000410000 */
[----:B------:R-:W2:Y:S01]  /*f600*/  MUFU.EX2 R5, R5 ;  /* 0x0000000500057308 */ /* 0x000ea20000000800 */
[C---:B------:R-:W-:Y:S02]  /*f610*/  FMUL.FTZ R37, R2.reuse, R37 ;  /* 0x0000002502257220 */ /* 0x040fe40000410000 */
[----:B------:R-:W-:Y:S02]  /*f620*/  FMUL.FTZ R40, R2, R40 ;  /* 0x0000002802287220 */ /* 0x000fe40000410000 */
[C---:B----4-:R-:W-:Y:S02]  /*f630*/  FMUL.FTZ R10, R0.reuse, R82 ;  /* 0x00000052000a7220 */ /* 0x050fe40000410000 */
[C---:B------:R-:W-:Y:S02]  /*f640*/  FMUL.FTZ R11, R0.reuse, R83 ;  /* 0x00000053000b7220 */ /* 0x040fe40000410000 */
[C---:B------:R-:W-:Y:S01]  /*f650*/  FMUL.FTZ R38, R0.reuse, R38 ;  /* 0x0000002600267220 */ /* 0x040fe20000410000 */
[----:B------:R-:W-:Y:S01]  /*f660*/  MUFU.EX2 R101, R101 ;  /* 0x0000006500657308 */ /* 0x000fe20000000800 */
[----:B------:R-:W-:Y:S02]  /*f670*/  FMUL.FTZ R39, R0, R39 ;  /* 0x0000002700277220 */ /* 0x000fe40000410000 */
[----:B------:R-:W-:Y:S02]  /*f680*/  FMUL.FTZ R41, R2, R41 ;  /* 0x0000002902297220 */ /* 0x000fe40000410000 */
[C---:B------:R-:W-:Y:S02]  /*f690*/  FMUL.FTZ R42, R0.reuse, R42 ;  /* 0x0000002a002a7220 */ /* 0x040fe40000410000 */
[----:B------:R-:W-:Y:S02]  /*f6a0*/  FMUL.FTZ R43, R0, R43 ;  /* 0x0000002b002b7220 */ /* 0x000fe40000410000 */
[C---:B------:R-:W-:Y:S01]  /*f6b0*/  FMUL.FTZ R44, R2.reuse, R44 ;  /* 0x0000002c022c7220 */ /* 0x040fe20000410000 */
[----:B------:R-:W3:Y:S01]  /*f6c0*/  MUFU.EX2 R6, R6 ;  /* 0x0000000600067308 */ /* 0x000ee20000000800 */
[----:B------:R-:W-:Y:S02]  /*f6d0*/  FMUL.FTZ R45, R2, R45 ;  /* 0x0000002d022d7220 */ /* 0x000fe40000410000 */
[C---:B------:R-:W-:Y:S01]  /*f6e0*/  FMUL.FTZ R46, R0.reuse, R46 ;  /* 0x0000002e002e7220 */ /* 0x040fe20000410000 */
[----:B--2---:R-:W-:Y:S01]  /*f6f0*/  F2FP.PACK_AB R80, R5, R102 ;  /* 0x000000660550723e */ /* 0x004fe200000000ff */
[----:B------:R-:W-:Y:S02]  /*f700*/  FMUL.FTZ R47, R0, R47 ;  /* 0x0000002f002f7220 */ /* 0x000fe40000410000 */
[C---:B------:R-:W-:Y:S02]  /*f710*/  FMUL.FTZ R48, R2.reuse, R48 ;  /* 0x0000003002307220 */ /* 0x040fe40000410000 */
[----:B------:R-:W-:Y:S01]  /*f720*/  FMUL.FTZ R49, R2, R49 ;  /* 0x0000003102317220 */ /* 0x000fe20000410000 */
[----:B------:R-:W-:Y:S01]  /*f730*/  MUFU.EX2 R7, R7 ;  /* 0x0000000700077308 */ /* 0x000fe20000000800 */
[C---:B------:R-:W-:Y:S02]  /*f740*/  FMUL.FTZ R50, R0.reuse, R50 ;  /* 0x0000003200327220 */ /* 0x040fe40000410000 */
[----:B------:R-:W-:Y:S02]  /*f750*/  FMUL.FTZ R51, R0, R51 ;  /* 0x0000003300337220 */ /* 0x000fe40000410000 */
[C---:B------:R-:W-:Y:S02]  /*f760*/  FMUL.FTZ R52, R2.reuse, R52 ;  /* 0x0000003402347220 */ /* 0x040fe40000410000 */
[----:B------:R-:W-:Y:S02]  /*f770*/  FMUL.FTZ R53, R2, R53 ;  /* 0x0000003502357220 */ /* 0x000fe40000410000 */
[C---:B------:R-:W-:Y:S01]  /*f780*/  FMUL.FTZ R54, R0.reuse, R54 ;  /* 0x0000003600367220 */ /* 0x040fe20000410000 */
[----:B------:R-:W2:Y:S01]  /*f790*/  MUFU.EX2 R86, R86 ;  /* 0x0000005600567308 */ /* 0x000ea20000000800 */
[----:B------:R-:W-:Y:S02]  /*f7a0*/  FMUL.FTZ R55, R0, R55 ;  /* 0x0000003700377220 */ /* 0x000fe40000410000 */
[--C-:B------:R-:W-:Y:S01]  /*f7b0*/  FFMA.FTZ R132, R27, c[0x0][0x23c], -R103.reuse ;  /* 0x00008f001b847a23 */ /* 0x100fe20000010867 */
[----:B---3--:R-:W-:Y:S01]  /*f7c0*/  F2FP.PACK_AB R81, R6, R101 ;  /* 0x000000650651723e */ /* 0x008fe200000000ff */
[----:B------:R-:W-:Y:S01]  /*f7d0*/  LDSM.16.MT88.4 R24, [R114+0x7800] ;  /* 0x007800007218783b */ /* 0x000fe20000004200 */
[--C-:B------:R-:W-:Y:S02]  /*f7e0*/  FFMA.FTZ R134, R32, c[0x0][0x23c], -R104.reuse ;  /* 0x00008f0020867a23 */ /* 0x100fe40000010868 */
[--C-:B------:R-:W-:Y:S02]  /*f7f0*/  FFMA.FTZ R136, R34, c[0x0][0x23c], -R103.reuse ;  /* 0x00008f0022887a23 */ /* 0x100fe40000010867 */
[----:B------:R-:W-:Y:S01]  /*f800*/  MUFU.EX2 R87, R87 ;  /* 0x0000005700577308 */ /* 0x000fe20000000800 */
[C---:B------:R-:W-:Y:S02]  /*f810*/  FMUL.FTZ R56, R2.reuse, R56 ;  /* 0x0000003802387220 */ /* 0x040fe40000410000 */
[----:B------:R-:W-:Y:S02]  /*f820*/  FMUL.FTZ R57, R2, R57 ;  /* 0x0000003902397220 */ /* 0x000fe40000410000 */
[C---:B------:R-:W-:Y:S02]  /*f830*/  FMUL.FTZ R58, R0.reuse, R58 ;  /* 0x0000003a003a7220 */ /* 0x040fe40000410000 */
[----:B------:R-:W-:Y:S02]  /*f840*/  FMUL.FTZ R59, R0, R59 ;  /* 0x0000003b003b7220 */ /* 0x000fe40000410000 */
[C---:B------:R-:W-:Y:S01]  /*f850*/  FMUL.FTZ R60, R2.reuse, R60 ;  /* 0x0000003c023c7220 */ /* 0x040fe20000410000 */
[----:B------:R-:W3:Y:S01]  /*f860*/  MUFU.EX2 R100, R100 ;  /* 0x0000006400647308 */ /* 0x000ee20000000800 */
[----:B------:R-:W-:Y:S02]  /*f870*/  FMUL.FTZ R61, R2, R61 ;  /* 0x0000003d023d7220 */ /* 0x000fe40000410000 */
[----:B------:R-:W-:Y:S01]  /*f880*/  FMUL.FTZ R62, R0, R62 ;  /* 0x0000003e003e7220 */ /* 0x000fe20000410000 */
[----:B--2---:R-:W-:Y:S01]  /*f890*/  F2FP.PACK_AB R82, R86, R7 ;  /* 0x000000075652723e */ /* 0x004fe200000000ff */
[----:B------:R-:W-:Y:S02]  /*f8a0*/  FMUL.FTZ R63, R0, R63 ;  /* 0x0000003f003f7220 */ /* 0x000fe40000410000 */
[--C-:B------:R-:W-:Y:S02]  /*f8b0*/  FFMA.FTZ R105, R12, c[0x0][0x23c], -R104.reuse ;  /* 0x00008f000c697a23 */ /* 0x100fe40000010868 */
[C---:B------:R-:W-:Y:S01]  /*f8c0*/  FMUL.FTZ R12, R2.reuse, R76 ;  /* 0x0000004c020c7220 */ /* 0x040fe20000410000 */
[----:B------:R-:W-:Y:S01]  /*f8d0*/  MUFU.EX2 R109, R109 ;  /* 0x0000006d006d7308 */ /* 0x000fe20000000800 */
[--C-:B------:R-:W-:Y:S02]  /*f8e0*/  FFMA.FTZ R106, R13, c[0x0][0x23c], -R104.reuse ;  /* 0x00008f000d6a7a23 */ /* 0x100fe40000010868 */
[----:B------:R-:W-:Y:S02]  /*f8f0*/  FMUL.FTZ R13, R2, R77 ;  /* 0x0000004d020d7220 */ /* 0x000fe40000410000 */
[--C-:B------:R-:W-:Y:S02]  /*f900*/  FFMA.FTZ R107, R14, c[0x0][0x23c], -R103.reuse ;  /* 0x00008f000e6b7a23 */ /* 0x100fe40000010867 */
[C---:B------:R-:W-:Y:S02]  /*f910*/  FMUL.FTZ R14, R0.reuse, R78 ;  /* 0x0000004e000e7220 */ /* 0x040fe40000410000 */
[----:B------:R-:W-:Y:S01]  /*f920*/  FFMA.FTZ R108, R15, c[0x0][0x23c], -R103 ;  /* 0x00008f000f6c7a23 */ /* 0x000fe20000010867 */
[----:B------:R-:W-:Y:S01]  /*f930*/  MUFU.EX2 R105, R105 ;  /* 0x0000006900697308 */ /* 0x000fe20000000800 */
[----:B------:R-:W-:Y:S02]  /*f940*/  FMUL.FTZ R15, R0, R79 ;  /* 0x0000004f000f7220 */ /* 0x000fe40000410000 */
[----:B------:R-:W-:Y:S01]  /*f950*/  LDSM.16.MT88.4 R76, [R114+0x6400] ;  /* 0x00640000724c783b */ /* 0x000fe20000004200 */
[----:B---3--:R-:W-:Y:S01]  /*f960*/  F2FP.PACK_AB R83, R100, R87 ;  /* 0x000000576453723e */ /* 0x008fe200000000ff */
[C---:B------:R-:W-:Y:S02]  /*f970*/  FMUL.FTZ R64, R2.reuse, R64 ;  /* 0x0000004002407220 */ /* 0x040fe40000410000 */
[----:B------:R-:W-:Y:S02]  /*f980*/  FMUL.FTZ R65, R2, R65 ;  /* 0x0000004102417220 */ /* 0x000fe40000410000 */
[C---:B------:R-:W-:Y:S01]  /*f990*/  FMUL.FTZ R66, R0.reuse, R66 ;  /* 0x0000004200427220 */ /* 0x040fe20000410000 */
[----:B------:R-:W-:Y:S01]  /*f9a0*/  MUFU.EX2 R106, R106 ;  /* 0x0000006a006a7308 */ /* 0x000fe20000000800 */
[C---:B-1----:R-:W-:Y:S05]  /*f9b0*/  HMMA.16816.F32 R8, R80.reuse, R88, R8 ;  /* 0x000000585008723c */ /* 0x042fea0000001808 */
[----:B------:R-:W-:Y:S02]  /*f9c0*/  FMUL.FTZ R67, R0, R67 ;  /* 0x0000004300437220 */ /* 0x000fe40000410000 */
[----:B------:R-:W-:Y:S01]  /*f9d0*/  FFMA.FTZ R16, R16, c[0x0][0x23c], -R104 ;  /* 0x00008f0010107a23 */ /* 0x000fe20000010868 */
[C---:B------:R-:W-:Y:S01]  /*f9e0*/  HMMA.16816.F32 R36, R80.reuse, R90, R36 ;  /* 0x0000005a5024723c */ /* 0x040fe20000001824 */
[----:B------:R-:W1:Y:S01]  /*f9f0*/  LDSM.16.MT88.4 R88, [R112+0x7000] ;  /* 0x007000007058783b */ /* 0x000e620000004200 */
[----:B------:R-:W2:Y:S02]  /*fa00*/  MUFU.EX2 R107, R107 ;  /* 0x0000006b006b7308 */ /* 0x000ea40000000800 */
[C---:B------:R-:W-:Y:S02]  /*fa10*/  FMUL.FTZ R68, R2.reuse, R68 ;  /* 0x0000004402447220 */ /* 0x040fe40000410000 */
[----:B------:R-:W-:Y:S02]  /*fa20*/  FMUL.FTZ R69, R2, R69 ;  /* 0x0000004502457220 */ /* 0x000fe40000410000 */
[C---:B------:R-:W-:Y:S04]  /*fa30*/  HMMA.16816.F32 R40, R80.reuse, R92, R40 ;  /* 0x0000005c5028723c */ /* 0x040fe80000001828 */
[----:B------:R-:W3:Y:S01]  /*fa40*/  MUFU.EX2 R108, R108 ;  /* 0x0000006c006c7308 */ /* 0x000ee20000000800 */
[C---:B------:R-:W-:Y:S02]  /*fa50*/  FMUL.FTZ R70, R0.reuse, R70 ;  /* 0x0000004600467220 */ /* 0x040fe40000410000 */
[----:B------:R-:W-:Y:S01]  /*fa60*/  FMUL.FTZ R71, R0, R71 ;  /* 0x0000004700477220 */ /* 0x000fe20000410000 */
[C---:B------:R-:W-:Y:S01]  /*fa70*/  HMMA.16816.F32 R44, R80.reuse, R94, R44 ;  /* 0x0000005e502c723c */ /* 0x040fe2000000182c */
[----:B------:R-:W4:Y:S03]  /*fa80*/  LDSM.16.MT88.4 R92, [R114+0x8000] ;  /* 0x00800000725c783b */ /* 0x000f260000004200 */
[----:B------:R-:W-:Y:S02]  /*fa90*/  FFMA.FTZ R102, R2, R133, R102 ;  /* 0x0000008502667223 */ /* 0x000fe40000010066 */
[----:B------:R-:W5:Y:S01]  /*faa0*/  MUFU.EX2 R110, R110 ;  /* 0x0000006e006e7308 */ /* 0x000f620000000800 */
[----:B------:R-:W-:Y:S01]  /*fab0*/  FFMA.FTZ R101, R0, R131, R101 ;  /* 0x0000008300657223 */ /* 0x000fe20000010065 */
[C---:B------:R-:W-:Y:S04]  /*fac0*/  HMMA.16816.F32 R48, R80.reuse, R96, R48 ;  /* 0x000000605030723c */ /* 0x040fe80000001830 */
[----:B------:R-:W-:Y:S02]  /*fad0*/  FADD.FTZ R102, R5, R102 ;  /* 0x0000006605667221 */ /* 0x000fe40000010000 */
[----:B------:R-:W-:Y:S02]  /*fae0*/  FADD.FTZ R6, R6, R101 ;  /* 0x0000006506067221 */ /* 0x000fe40000010000 */
[C---:B------:R-:W-:Y:S01]  /*faf0*/  HMMA.16816.F32 R52, R80.reuse, R98, R52 ;  /* 0x000000625034723c */ /* 0x040fe20000001834 */
[----:B------:R-:W5:Y:S01]  /*fb00*/  LDSM.16.MT88.4 R96, [R112+0x8000] ;  /* 0x008000007060783b */ /* 0x000f620000004200 */
[----:B------:R-:W-:Y:S02]  /*fb10*/  MUFU.EX2 R111, R111 ;  /* 0x0000006f006f7308 */ /* 0x000fe40000000800 */
[----:B------:R-:W-:Y:S02]  /*fb20*/  FADD.FTZ R7, R7, R102 ;  /* 0x0000006607077221 */ /* 0x000fe40000010000 */
[----:B------:R-:W-:Y:S02]  /*fb30*/  FADD.FTZ R87, R87, R6 ;  /* 0x0000000657577221 */ /* 0x000fe40000010000 */
[----:B------:R-:W-:Y:S01]  /*fb40*/  FADD.FTZ R86, R86, R7 ;  /* 0x0000000756567221 */ /* 0x000fe20000010000 */
[C---:B-1----:R-:W-:Y:S03]  /*fb50*/  HMMA.16816.F32 R56, R80.reuse, R88, R56 ;  /* 0x000000585038723c */ /* 0x042fe60000001838 */
[----:B------:R-:W-:Y:S01]  /*fb60*/  MUFU.EX2 R132, R132 ;  /* 0x0000008400847308 */ /* 0x000fe20000000800 */
[----:B------:R-:W-:Y:S04]  /*fb70*/  FADD.FTZ R100, R100, R87 ;  /* 0x0000005764647221 */ /* 0x000fe80000010000 */
[C---:B------:R-:W-:Y:S01]  /*fb80*/  HMMA.16816.F32 R60, R80.reuse, R90, R60 ;  /* 0x0000005a503c723c */ /* 0x040fe2000000183c */
[----:B------:R-:W1:Y:S03]  /*fb90*/  LDSM.16.MT88.4 R88, [R112+0x6400] ;  /* 0x006400007058783b */ /* 0x000e660000004200 */
[----:B--2---:R-:W-:Y:S01]  /*fba0*/  FADD.FTZ R5, R107, R100 ;  /* 0x000000646b057221 */ /* 0x004fe20000010000 */
[----:B------:R-:W-:Y:S03]  /*fbb0*/  MUFU.EX2 R134, R134 ;  /* 0x0000008600867308 */ /* 0x000fe60000000800 */
[C---:B----4-:R-:W-:Y:S04]  /*fbc0*/  HMMA.16816.F32 R12, R80.reuse, R92, R12 ;  /* 0x0000005c500c723c */ /* 0x050fe8000000180c */
[----:B---3--:R-:W-:Y:S03]  /*fbd0*/  FADD.FTZ R5, R108, R5 ;  /* 0x000000056c057221 */ /* 0x008fe60000010000 */
[--C-:B------:R-:W-:Y:S01]  /*fbe0*/  FFMA.FTZ R93, R17, c[0x0][0x23c], -R104.reuse ;  /* 0x00008f00115d7a23 */ /* 0x100fe20000010868 */
[C---:B------:R-:W-:Y:S01]  /*fbf0*/  HMMA.16816.F32 R64, R80.reuse, R94, R64 ;  /* 0x0000005e5040723c */ /* 0x040fe20000001840 */
[----:B------:R2:W-:Y:S03]  /*fc00*/  MUFU.EX2 R92, R16 ;  /* 0x00000010005c7308 */ /* 0x0005e60000000800 */
[----:B------:R-:W-:Y:S01]  /*fc10*/  FMUL.FTZ R17, R2, R73 ;  /* 0x0000004902117220 */ /* 0x000fe20000410000 */
[----:B------:R-:W-:Y:S02]  /*fc20*/  F2FP.PACK_AB R73, R108, R107 ;  /* 0x0000006b6c49723e */ /* 0x000fe400000000ff */
[--C-:B------:R-:W-:Y:S01]  /*fc30*/  FFMA.FTZ R94, R18, c[0x0][0x23c], -R103.reuse ;  /* 0x00008f00125e7a23 */ /* 0x100fe20000010867 */
[C---:B-----5:R-:W-:Y:S03]  /*fc40*/  HMMA.16816.F32 R68, R80.reuse, R96, R68 ;  /* 0x000000605044723c */ /* 0x060fe60000001844 */
[----:B------:R-:W3:Y:S01]  /*fc50*/  MUFU.EX2 R93, R93 ;  /* 0x0000005d005d7308 */ /* 0x000ee20000000800 */
[--C-:B------:R-:W-:Y:S02]  /*fc60*/  FFMA.FTZ R95, R19, c[0x0][0x23c], -R103.reuse ;  /* 0x00008f00135f7a23 */ /* 0x100fe40000010867 */
[C---:B------:R-:W-:Y:S02]  /*fc70*/  FMUL.FTZ R18, R0.reuse, R74 ;  /* 0x0000004a00127220 */ /* 0x040fe40000410000 */
[----:B------:R-:W-:Y:S04]  /*fc80*/  FMUL.FTZ R19, R0, R75 ;  /* 0x0000004b00137220 */ /* 0x000fe80000410000 */
[----:B------:R-:W-:Y:S01]  /*fc90*/  FFMA.FTZ R96, R21, c[0x0][0x23c], -R104 ;  /* 0x00008f0015607a23 */ /* 0x000fe20000010868 */
[----:B------:R-:W4:Y:S01]  /*fca0*/  MUFU.EX2 R94, R94 ;  /* 0x0000005e005e7308 */ /* 0x000f220000000800 */
[----:B------:R-:W-:Y:S01]  /*fcb0*/  FFMA.FTZ R97, R22, c[0x0][0x23c], -R103 ;  /* 0x00008f0016617a23 */ /* 0x000fe20000010867 */
[----:B------:R-:W-:Y:S01]  /*fcc0*/  F2FP.PACK_AB R22, R110, R109 ;  /* 0x0000006d6e16723e */ /* 0x000fe200000000ff */
[----:B--2---:R-:W-:Y:S01]  /*fcd0*/  FMUL.FTZ R16, R2, R72 ;  /* 0x0000004802107220 */ /* 0x004fe20000410000 */
[C---:B------:R-:W-:Y:S01]  /*fce0*/  F2FP.PACK_AB R72, R106.reuse, R105 ;  /* 0x000000696a48723e */ /* 0x040fe200000000ff */
[----:B------:R-:W-:Y:S05]  /*fcf0*/  FADD.FTZ R105, R105, R86 ;  /* 0x0000005669697221 */ /* 0x000fea0000010000 */
[----:B------:R-:W2:Y:S01]  /*fd00*/  MUFU.EX2 R95, R95 ;  /* 0x0000005f005f7308 */ /* 0x000ea20000000800 */
[----:B------:R-:W-:Y:S01]  /*fd10*/  HMMA.16816.F32 R16, R80, R98, R16 ;  /* 0x000000625010723c */ /* 0x000fe20000001810 */
[----:B------:R-:W5:Y:S02]  /*fd20*/  LDSM.16.MT88.4 R80, [R114+0x7400] ;  /* 0x007400007250783b */ /* 0x000f640000004200 */
[----:B---3--:R-:W-:Y:S01]  /*fd30*/  F2FP.PACK_AB R74, R93, R92 ;  /* 0x0000005c5d4a723e */ /* 0x008fe200000000ff */
[----:B------:R-:W-:Y:S03]  /*fd40*/  FADD.FTZ R105, R106, R105 ;  /* 0x000000696a697221 */ /* 0x000fe60000010000 */
[----:B------:R-:W-:Y:S02]  /*fd50*/  FFMA.FTZ R99, R20, c[0x0][0x23c], -R104 ;  /* 0x00008f0014637a23 */ /* 0x000fe40000010868 */
[----:B------:R-:W-:Y:S01]  /*fd60*/  FFMA.FTZ R98, R23, c[0x0][0x23c], -R103 ;  /* 0x00008f0017627a23 */ /* 0x000fe20000010867 */
[----:B------:R-:W-:Y:S02]  /*fd70*/  MUFU.EX2 R96, R96 ;  /* 0x0000006000607308 */ /* 0x000fe40000000800 */
[----:B------:R-:W-:Y:S01]  /*fd80*/  F2FP.PACK_AB R23, R132, R111 ;  /* 0x0000006f8417723e */ /* 0x000fe200000000ff */
[----:B------:R-:W-:Y:S02]  /*fd90*/  FADD.FTZ R92, R92, R105 ;  /* 0x000000695c5c7221 */ /* 0x000fe40000010000 */
[----:B----4-:R-:W-:Y:S02]  /*fda0*/  FADD.FTZ R0, R94, R5 ;  /* 0x000000055e007221 */ /* 0x010fe40000010000 */
[----:B------:R-:W-:Y:S03]  /*fdb0*/  FADD.FTZ R92, R93, R92 ;  /* 0x0000005c5d5c7221 */ /* 0x000fe60000010000 */
[----:B------:R-:W3:Y:S01]  /*fdc0*/  MUFU.EX2 R99, R99 ;  /* 0x0000006300637308 */ /* 0x000ee20000000800 */
[C---:B--2---:R-:W-:Y:S01]  /*fdd0*/  F2FP.PACK_AB R75, R95.reuse, R94 ;  /* 0x0000005e5f4b723e */ /* 0x044fe200000000ff */
[----:B------:R-:W-:Y:S06]  /*fde0*/  FADD.FTZ R0, R95, R0 ;  /* 0x000000005f007221 */ /* 0x000fec0000010000 */
[C---:B------:R-:W-:Y:S02]  /*fdf0*/  HMMA.16816.F32 R8, R72.reuse, R76, R8 ;  /* 0x0000004c4808723c */ /* 0x040fe40000001808 */
[----:B------:R-:W-:Y:S06]  /*fe00*/  MUFU.EX2 R97, R97 ;  /* 0x0000006100617308 */ /* 0x000fec0000000800 */
[C---:B------:R-:W-:Y:S01]  /*fe10*/  HMMA.16816.F32 R36, R72.reuse, R78, R36 ;  /* 0x0000004e4824723c */ /* 0x040fe20000001824 */
[----:B------:R-:W2:Y:S03]  /*fe20*/  LDSM.16.MT88.4 R76, [R112+0x7400] ;  /* 0x00740000704c783b */ /* 0x000ea60000004200 */
[----:B------:R-:W4:Y:S01]  /*fe30*/  MUFU.EX2 R98, R98 ;  /* 0x0000006200627308 */ /* 0x000f220000000800 */
[C---:B---3--:R-:W-:Y:S01]  /*fe40*/  F2FP.PACK_AB R20, R96.reuse, R99 ;  /* 0x000000636014723e */ /* 0x048fe200000000ff */
[----:B------:R-:W-:Y:S02]  /*fe50*/  FADD.FTZ R99, R99, R92 ;  /* 0x0000005c63637221 */ /* 0x000fe40000010000 */
[C---:B-1----:R-:W-:Y:S04]  /*fe60*/  HMMA.16816.F32 R40, R72.reuse, R88, R40 ;  /* 0x000000584828723c */ /* 0x042fe80000001828 */
[----:B------:R-:W-:Y:S02]  /*fe70*/  FADD.FTZ R96, R96, R99 ;  /* 0x0000006360607221 */ /* 0x000fe40000010000 */
[----:B------:R-:W-:Y:S02]  /*fe80*/  MUFU.EX2 R136, R136 ;  /* 0x0000008800887308 */ /* 0x000fe40000000800 */
[C---:B------:R-:W-:Y:S01]  /*fe90*/  HMMA.16816.F32 R44, R72.reuse, R90, R44 ;  /* 0x0000005a482c723c */ /* 0x040fe2000000182c */
[----:B------:R-:W1:Y:S03]  /*fea0*/  LDSM.16.MT88.4 R88, [R114+0x8400] ;  /* 0x008400007258783b */ /* 0x000e660000004200 */
[----:B------:R-:W-:Y:S04]  /*feb0*/  FADD.FTZ R109, R109, R96 ;  /* 0x000000606d6d7221 */ /* 0x000fe80000010000 */
[C---:B-----5:R-:W-:Y:S04]  /*fec0*/  HMMA.16816.F32 R48, R72.reuse, R80, R48 ;  /* 0x000000504830723c */ /* 0x060fe80000001830 */
[----:B----4-:R-:W-:Y:S01]  /*fed0*/  F2FP.PACK_AB R21, R98, R97 ;  /* 0x000000616215723e */ /* 0x010fe200000000ff */
[----:B------:R-:W-:Y:S01]  /*fee0*/  FADD.FTZ R97, R97, R0 ;  /* 0x0000000061617221 */ /* 0x000fe20000010000 */
[----:B------:R-:W-:Y:S01]  /*fef0*/  IADD3 R0, R123, -0x1, RZ ;  /* 0xffffffff7b007810 */ /* 0x000fe20007ffe0ff */
[----:B------:R-:W-:Y:S01]  /*ff00*/  FADD.FTZ R109, R110, R109 ;  /* 0x0000006d6e6d7221 */ /* 0x000fe20000010000 */
[C---:B------:R-:W-:Y:S01]  /*ff10*/  HMMA.16816.F32 R52, R72.reuse, R82, R52 ;  /* 0x000000524834723c */ /* 0x040fe20000001834 */
[----:B------:R-:W3:Y:S03]  /*ff20*/  LDSM.16.MT88.4 R80, [R112+0x8400] ;  /* 0x008400007050783b */ /* 0x000ee60000004200 */
[----:B------:R-:W-:Y:S01]  /*ff30*/  FADD.FTZ R98, R98, R97 ;  /* 0x0000006162627221 */ /* 0x000fe20000010000 */
[----:B------:R-:W-:Y:S02]  /*ff40*/  MOV R123, R0 ;  /* 0x00000000007b7202 */ /* 0x000fe40000000f00 */
[----:B------:R-:W-:Y:S01]  /*ff50*/  MOV R0, R3 ;  /* 0x0000000300007202 */ /* 0x000fe20000000f00 */
[----:B------:R-:W-:Y:S01]  /*ff60*/  FADD.FTZ R5, R111, R98 ;  /* 0x000000626f057221 */ /* 0x000fe20000010000 */
[C---:B--2---:R-:W-:Y:S03]  /*ff70*/  HMMA.16816.F32 R56, R72.reuse, R76, R56 ;  /* 0x0000004c4838723c */ /* 0x044fe60000001838 */
[----:B------:R-:W-:Y:S05]  /*ff80*/  FADD.FTZ R5, R132, R5 ;  /* 0x0000000584057221 */ /* 0x000fea0000010000 */
        /* <DEDUP_REMOVED lines=8> */
[C---:B--2---:R-:W-:Y:S08]  /*10010*/  HMMA.16816.F32 R8, R20.reuse, R76, R8 ;  /* 0x0000004c1408723c */ /* 0x044ff00000001808 */
[C---:B------:R-:W-:Y:S01]  /*10020*/  HMMA.16816.F32 R36, R20.reuse, R78, R36 ;  /* 0x0000004e1424723c */ /* 0x040fe20000001824 */
[----:B------:R-:W2:Y:S07]  /*10030*/  LDSM.16.MT88.4 R76, [R114+0x8800] ;  /* 0x00880000724c783b */ /* 0x000eae0000004200 */
[C---:B-1----:R-:W-:Y:S07]  /*10040*/  HMMA.16816.F32 R40, R20.reuse, R88, R40 ;  /* 0x000000581428723c */ /* 0x042fee0000001828 */
[--C-:B------:R-:W-:Y:S01]  /*10050*/  FFMA.FTZ R88, R28, c[0x0][0x23c], -R104.reuse ;  /* 0x00008f001c587a23 */ /* 0x100fe20000010868 */
[C---:B------:R-:W-:Y:S04]  /*10060*/  HMMA.16816.F32 R44, R20.reuse, R90, R44 ;  /* 0x0000005a142c723c */ /* 0x040fe8000000182c */
[--C-:B------:R-:W-:Y:S01]  /*10070*/  FFMA.FTZ R89, R29, c[0x0][0x23c], -R104.reuse ;  /* 0x00008f001d597a23 */ /* 0x100fe20000010868 */
[----:B------:R-:W-:Y:S01]  /*10080*/  MUFU.EX2 R88, R88 ;  /* 0x0000005800587308 */ /* 0x000fe20000000800 */
[----:B------:R-:W-:Y:S02]  /*10090*/  FFMA.FTZ R104, R33, c[0x0][0x23c], -R104 ;  /* 0x00008f0021687a23 */ /* 0x000fe40000010868 */
[C---:B------:R-:W-:Y:S04]  /*100a0*/  HMMA.16816.F32 R48, R20.reuse, R24, R48 ;  /* 0x000000181430723c */ /* 0x040fe80000001830 */
[--C-:B------:R-:W-:Y:S02]  /*100b0*/  FFMA.FTZ R90, R30, c[0x0][0x23c], -R103.reuse ;  /* 0x00008f001e5a7a23 */ /* 0x100fe40000010867 */
[--C-:B------:R-:W-:Y:S01]  /*100c0*/  FFMA.FTZ R91, R31, c[0x0][0x23c], -R103.reuse ;  /* 0x00008f001f5b7a23 */ /* 0x100fe20000010867 */
[----:B------:R-:W1:Y:S01]  /*100d0*/  MUFU.EX2 R89, R89 ;  /* 0x0000005900597308 */ /* 0x000e620000000800 */
[C---:B------:R-:W-:Y:S01]  /*100e0*/  HMMA.16816.F32 R52, R20.reuse, R26, R52 ;  /* 0x0000001a1434723c */ /* 0x040fe20000001834 */
[----:B------:R-:W4:Y:S03]  /*100f0*/  LDSM.16.MT88.4 R24, [R112+0x8800] ;  /* 0x008800007018783b */ /* 0x000f260000004200 */
[----:B------:R-:W-:Y:S04]  /*10100*/  FFMA.FTZ R103, R35, c[0x0][0x23c], -R103 ;  /* 0x00008f0023677a23 */ /* 0x000fe80000010867 */
[C---:B---3--:R-:W-:Y:S01]  /*10110*/  HMMA.16816.F32 R56, R20.reuse, R72, R56 ;  /* 0x000000481438723c */ /* 0x048fe20000001838 */
[----:B------:R-:W3:Y:S01]  /*10120*/  LDSM.16.MT88.4 R28, [R114+0x6c00] ;  /* 0x006c0000721c783b */ /* 0x000ee20000004200 */
[----:B------:R-:W-:Y:S06]  /*10130*/  MUFU.EX2 R90, R90 ;  /* 0x0000005a005a7308 */ /* 0x000fec0000000800 */
[C---:B------:R-:W-:Y:S01]  /*10140*/  HMMA.16816.F32 R60, R20.reuse, R74, R60 ;  /* 0x0000004a143c723c */ /* 0x040fe2000000183c */
[----:B------:R-:W5:Y:S03]  /*10150*/  LDSM.16.MT88.4 R32, [R112+0x6c00] ;  /* 0x006c00007020783b */ /* 0x000f660000004200 */
[----:B------:R-:W4:Y:S01]  /*10160*/  MUFU.EX2 R91, R91 ;  /* 0x0000005b005b7308 */ /* 0x000f220000000800 */
[C---:B-1----:R-:W-:Y:S03]  /*10170*/  F2FP.PACK_AB R72, R89.reuse, R88 ;  /* 0x000000585948723e */ /* 0x042fe600000000ff */
[C---:B--2---:R-:W-:Y:S04]  /*10180*/  HMMA.16816.F32 R12, R20.reuse, R76, R12 ;  /* 0x0000004c140c723c */ /* 0x044fe8000000180c */
[----:B------:R-:W-:Y:S02]  /*10190*/  FADD.FTZ R88, R88, R109 ;  /* 0x0000006d58587221 */ /* 0x000fe40000010000 */
[----:B------:R-:W1:Y:S02]  /*101a0*/  MUFU.EX2 R135, R104 ;  /* 0x0000006800877308 */ /* 0x000e640000000800 */
[C---:B------:R-:W-:Y:S04]  /*101b0*/  HMMA.16816.F32 R64, R20.reuse, R78, R64 ;  /* 0x0000004e1440723c */ /* 0x040fe80000001840 */
[----:B------:R-:W-:Y:S04]  /*101c0*/  FADD.FTZ R89, R89, R88 ;  /* 0x0000005859597221 */ /* 0x000fe80000010000 */
[----:B------:R-:W2:Y:S01]  /*101d0*/  MUFU.EX2 R103, R103 ;  /* 0x0000006700677308 */ /* 0x000ea20000000800 */
[C---:B----4-:R-:W-:Y:S03]  /*101e0*/  HMMA.16816.F32 R68, R20.reuse, R24, R68 ;  /* 0x000000181444723c */ /* 0x050fe60000001844 */
[C---:B------:R-:W-:Y:S01]  /*101f0*/  F2FP.PACK_AB R73, R91.reuse, R90 ;  /* 0x0000005a5b49723e */ /* 0x040fe200000000ff */
[----:B------:R-:W-:Y:S04]  /*10200*/  FADD.FTZ R90, R90, R5 ;  /* 0x000000055a5a7221 */ /* 0x000fe80000010000 */
[----:B------:R-:W-:Y:S01]  /*10210*/  HMMA.16816.F32 R16, R20, R26, R16 ;  /* 0x0000001a1410723c */ /* 0x000fe20000001810 */
[----:B------:R-:W4:Y:S03]  /*10220*/  LDSM.16.MT88.4 R20, [R114+0x7c00] ;  /* 0x007c00007214783b */ /* 0x000f260000004200 */
[----:B------:R-:W-:Y:S01]  /*10230*/  FADD.FTZ R91, R91, R90 ;  /* 0x0000005a5b5b7221 */ /* 0x000fe20000010000 */
[C---:B-1----:R-:W-:Y:S01]  /*10240*/  F2FP.PACK_AB R74, R135.reuse, R134 ;  /* 0x00000086874a723e */ /* 0x042fe200000000ff */
[----:B------:R-:W-:Y:S03]  /*10250*/  FADD.FTZ R134, R134, R89 ;  /* 0x0000005986867221 */ /* 0x000fe60000010000 */
[----:B------:R-:W1:Y:S03]  /*10260*/  LDSM.16.MT88.4 R24, [R112+0x7c00] ;  /* 0x007c00007018783b */ /* 0x000e660000004200 */
[----:B------:R-:W-:Y:S01]  /*10270*/  FADD.FTZ R133, R135, R134 ;  /* 0x0000008687857221 */ /* 0x000fe20000010000 */
[C---:B--2---:R-:W-:Y:S01]  /*10280*/  F2FP.PACK_AB R75, R103.reuse, R136 ;  /* 0x00000088674b723e */ /* 0x044fe200000000ff */
[----:B------:R-:W-:Y:S04]  /*10290*/  FADD.FTZ R136, R136, R91 ;  /* 0x0000005b88887221 */ /* 0x000fe80000010000 */
[----:B------:R-:W-:Y:S02]  /*102a0*/  FADD.FTZ R131, R103, R136 ;  /* 0x0000008867837221 */ /* 0x000fe40000010000 */
[C---:B---3--:R-:W-:Y:S01]  /*102b0*/  HMMA.16816.F32 R80, R72.reuse, R28, R8 ;  /* 0x0000001c4850723c */ /* 0x048fe20000001808 */
[----:B------:R-:W2:Y:S07]  /*102c0*/  LDSM.16.MT88.4 R8, [R114+0x8c00] ;  /* 0x008c00007208783b */ /* 0x000eae0000004200 */
[C---:B------:R-:W-:Y:S08]  /*102d0*/  HMMA.16816.F32 R36, R72.reuse, R30, R36 ;  /* 0x0000001e4824723c */ /* 0x040ff00000001824 */
[C---:B-----5:R-:W-:Y:S08]  /*102e0*/  HMMA.16816.F32 R40, R72.reuse, R32, R40 ;  /* 0x000000204828723c */ /* 0x060ff00000001828 */
[C---:B------:R-:W-:Y:S08]  /*102f0*/  HMMA.16816.F32 R44, R72.reuse, R34, R44 ;  /* 0x00000022482c723c */ /* 0x040ff0000000182c */
[C---:B----4-:R-:W-:Y:S08]  /*10300*/  HMMA.16816.F32 R48, R72.reuse, R20, R48 ;  /* 0x000000144830723c */ /* 0x050ff00000001830 */
        /* <DEDUP_REMOVED lines=8> */
[----:B------:R-:W-:-:S07]  /*10390*/  @P0 BRA `(.L_x_5068) ;  /* 0xffffdee000000947 */ /* 0x000fce000383ffff */
.L_x_5064:
[----:B------:R-:W1:Y:S01]  /*103a0*/  SHFL.BFLY PT, R0, R131, 0x2, 0x1f ;  /* 0x0c401f0083007f89 */ /* 0x000e6200000e0000 */
[----:B------:R-:W-:Y:S01]  /*103b0*/  MOV R6, 0x3f800000 ;  /* 0x3f80000000067802 */ /* 0x000fe20000000f00 */
[----:B------:R-:W-:-:S02]  /*103c0*/  ULDC.U8 UR4, c[0x0][0x328] ;  /* 0x0000ca0000047ab9 */ /* 0x000fc40000000000 */
[----:B------:R-:W2:Y:S04]  /*103d0*/  SHFL.BFLY PT, R2, R133, 0x2, 0x1f ;  /* 0x0c401f0085027f89 */ /* 0x000ea800000e0000 */
[----:B------:R-:W3:Y:S01]  /*103e0*/  S2R R5, SR_TID.X ;  /* 0x0000000000057919 */ /* 0x000ee20000002100 */
[----:B-1----:R-:W-:Y:S02]  /*103f0*/  FADD.FTZ R9, R0, R131 ;  /* 0x0000008300097221 */ /* 0x002fe40000010000 */
[----:B--2---:R-:W-:-:S03]  /*10400*/  FADD.FTZ R7, R2, R133 ;  /* 0x0000008502077221 */ /* 0x004fc60000010000 */
[----:B------:R-:W1:Y:S01]  /*10410*/  SHFL.BFLY PT, R2, R9, 0x1, 0x1f ;  /* 0x0c201f0009027f89 */ /* 0x000e6200000e0000 */
[----:B---3--:R-:W-:-:S03]  /*10420*/  SHF.R.S32.HI R0, RZ, 0x1f, R5 ;  /* 0x0000001fff007819 */ /* 0x008fc60000011405 */
[----:B------:R-:W2:Y:S01]  /*10430*/  SHFL.BFLY PT, R4, R7, 0x1, 0x1f ;  /* 0x0c201f0007047f89 */ /* 0x000ea200000e0000 */
[----:B------:R-:W-:-:S04]  /*10440*/  LEA.HI R0, R0, R5, RZ, 0x2 ;  /* 0x0000000500007211 */ /* 0x000fc800078f10ff */
[----:B------:R-:W-:Y:S01]  /*10450*/  SHF.R.S32.HI R0, RZ, 0x2, R0 ;  /* 0x00000002ff007819 */ /* 0x000fe20000011400 */
[----:B-1----:R-:W-:Y:S02]  /*10460*/  FADD.FTZ R2, R9, R2 ;  /* 0x0000000209027221 */ /* 0x002fe40000010000 */
[----:B--2---:R-:W-:-:S03]  /*10470*/  FADD.FTZ R4, R7, R4 ;  /* 0x0000000407047221 */ /* 0x004fc60000010000 */
[----:B------:R-:W-:Y:S02]  /*10480*/  FSETP.NE.FTZ.AND P2, PT, R2, RZ, PT ;  /* 0x000000ff0200720b */ /* 0x000fe40003f55000 */
[----:B------:R-:W-:Y:S02]  /*10490*/  MOV R7, 0x3f800000 ;  /* 0x3f80000000077802 */ /* 0x000fe40000000f00 */
[----:B------:R-:W-:-:S09]  /*104a0*/  FSETP.NE.FTZ.AND P3, PT, R4, RZ, PT ;  /* 0x000000ff0400720b */ /* 0x000fd20003f75000 */
[----:B------:R-:W1:Y:S08]  /*104b0*/  @P2 MUFU.RCP R7, R2 ;  /* 0x0000000200072308 */ /* 0x000e700000001000 */
[----:B------:R-:W2:Y:S01]  /*104c0*/  @P3 MUFU.RCP R6, R4 ;  /* 0x0000000400063308 */ /* 0x000ea20000001000 */
[----:B-1----:R-:W-:-:S07]  /*104d0*/  FMUL.FTZ R83, R7, R83 ;  /* 0x0000005307537220 */ /* 0x002fce0000410000 */
[----:B------:R-:W-:Y:S01]  /*104e0*/  @P2 MUFU.LG2 R2, R2 ;  /* 0x0000000200022308 */ /* 0x000fe20000000c00 */
[C---:B------:R-:W-:Y:S02]  /*104f0*/  FMUL.FTZ R82, R7.reuse, R82 ;  /* 0x0000005207527220 */ /* 0x040fe40000410000 */
        /* <DEDUP_REMOVED lines=32> */
[----:B------:R-:W-:Y:S01]  /*10700*/  SHF.R.S32.HI R7, RZ, 0x1f, R0 ;  /* 0x0000001fff077819 */ /* 0x000fe20000011400 */
[C---:B--2---:R-:W-:Y:S01]  /*10710*/  FMUL.FTZ R80, R6.reuse, R80 ;  /* 0x0000005006507220 */ /* 0x044fe20000410000 */
[----:B------:R-:W-:Y:S01]  /*10720*/  F2FP.PACK_AB R70, R71, R70 ;  /* 0x000000464746723e */ /* 0x000fe200000000ff */
[C---:B------:R-:W-:Y:S01]  /*10730*/  FMUL.FTZ R81, R6.reuse, R81 ;  /* 0x0000005106517220 */ /* 0x040fe20000410000 */
[----:B------:R-:W-:Y:S01]  /*10740*/  LEA.HI R7, R7, R0, RZ, 0x3 ;  /* 0x0000000007077211 */ /* 0x000fe200078f18ff */
[C---:B------:R-:W-:Y:S01]  /*10750*/  FMUL.FTZ R36, R6.reuse, R36 ;  /* 0x0000002406247220 */ /* 0x040fe20000410000 */
[----:B------:R-:W-:Y:S01]  /*10760*/  F2FP.PACK_AB R74, R75, R74 ;  /* 0x0000004a4b4a723e */ /* 0x000fe200000000ff */
[C---:B------:R-:W-:Y:S01]  /*10770*/  FMUL.FTZ R37, R6.reuse, R37 ;  /* 0x0000002506257220 */ /* 0x040fe20000410000 */
[----:B------:R-:W-:Y:S01]  /*10780*/  LOP3.LUT R7, R7, 0xfffffff8, RZ, 0xc0, !PT ;  /* 0xfffffff807077812 */ /* 0x000fe200078ec0ff */
[C---:B------:R-:W-:Y:S01]  /*10790*/  FMUL.FTZ R40, R6.reuse, R40 ;  /* 0x0000002806287220 */ /* 0x040fe20000410000 */
[----:B------:R-:W-:Y:S01]  /*107a0*/  F2FP.PACK_AB R80, R81, R80 ;  /* 0x000000505150723e */ /* 0x000fe200000000ff */
        /* <DEDUP_REMOVED lines=28> */
[----:B------:R-:W-:Y:S01]  /*10970*/  SHF.R.S32.HI R6, RZ, 0x1f, R5 ;  /* 0x0000001fff067819 */ /* 0x000fe20000011405 */
[----:B------:R-:W-:Y:S01]  /*10980*/  IMAD.IADD R7, R0, 0x1, -R7 ;  /* 0x0000000100077824 */ /* 0x000fe200078e0a07 */
[----:B------:R-:W-:-:S02]  /*10990*/  F2FP.PACK_AB R68, R69, R68 ;  /* 0x000000444544723e */ /* 0x000fc400000000ff */
[C---:B------:R-:W-:Y:S02]  /*109a0*/  LEA.HI R8, R6.reuse, R5, RZ, 0x2 ;  /* 0x0000000506087211 */ /* 0x040fe400078f10ff */
[----:B------:R-:W-:Y:S02]  /*109b0*/  LEA.HI R9, R7, R7, RZ, 0x1 ;  /* 0x0000000707097211 */ /* 0x000fe400078f08ff */
[----:B------:R-:W-:Y:S02]  /*109c0*/  LEA.HI R6, R6, R5, RZ, 0x5 ;  /* 0x0000000506067211 */ /* 0x000fe400078f28ff */
[----:B------:R-:W-:Y:S02]  /*109d0*/  LOP3.LUT R8, R8, 0xfffffffc, RZ, 0xc0, !PT ;  /* 0xfffffffc08087812 */ /* 0x000fe400078ec0ff */
[----:B------:R-:W-:Y:S02]  /*109e0*/  LOP3.LUT R12, R9, 0x3fffffe, RZ, 0xc0, !PT ;  /* 0x03fffffe090c7812 */ /* 0x000fe400078ec0ff */
[----:B------:R-:W-:-:S02]  /*109f0*/  SHF.R.S32.HI R11, RZ, 0x1, R9 ;  /* 0x00000001ff0b7819 */ /* 0x000fc40000011409 */
[----:B------:R-:W-:Y:S01]  /*10a00*/  SHF.R.S32.HI R10, RZ, 0x5, R6 ;  /* 0x00000005ff0a7819 */ /* 0x000fe20000011406 */
[----:B------:R-:W-:Y:S01]  /*10a10*/  IMAD.IADD R12, R7, 0x1, -R12 ;  /* 0x00000001070c7824 */ /* 0x000fe200078e0a0c */
[----:B------:R-:W-:Y:S02]  /*10a20*/  IADD3 R9, -R8, R5, RZ ;  /* 0x0000000508097210 */ /* 0x000fe40007ffe1ff */
[----:B------:R-:W-:Y:S02]  /*10a30*/  SHF.L.U32 R8, R11, 0x6, RZ ;  /* 0x000000060b087819 */ /* 0x000fe400000006ff */
[----:B------:R-:W-:Y:S02]  /*10a40*/  LEA R7, R10, R9, 0x8 ;  /* 0x000000090a077211 */ /* 0x000fe400078e40ff */
[----:B------:R-:W-:Y:S02]  /*10a50*/  LOP3.LUT R8, R8, 0xc0, RZ, 0xc0, !PT ;  /* 0x000000c008087812 */ /* 0x000fe400078ec0ff */
[----:B------:R-:W-:-:S02]  /*10a60*/  LEA R7, R12, R7, 0x4 ;  /* 0x000000070c077211 */ /* 0x000fc400078e20ff */
[C---:B------:R-:W-:Y:S02]  /*10a70*/  LOP3.LUT R12, R11.reuse, 0x1, RZ, 0xc0, !PT ;  /* 0x000000010b0c7812 */ /* 0x040fe400078ec0ff */
[----:B------:R-:W-:Y:S02]  /*10a80*/  LEA.HI R8, R8, R8, RZ, 0x1d ;  /* 0x0000000808087211 */ /* 0x000fe400078fe8ff */
[----:B------:R-:W-:Y:S02]  /*10a90*/  ISETP.NE.U32.AND P1, PT, R12, 0x1, PT ;  /* 0x000000010c00780c */ /* 0x000fe40003f25070 */
[----:B------:R-:W-:Y:S01]  /*10aa0*/  LOP3.LUT P0, RZ, R11, 0x2, RZ, 0xc0, !PT ;  /* 0x000000020bff7812 */ /* 0x000fe2000780c0ff */
[----:B------:R-:W-:Y:S01]  /*10ab0*/  IMAD.U32 R7, R7, 0x2, R8 ;  /* 0x0000000207077824 */ /* 0x000fe200078e0008 */
[----:B------:R-:W-:Y:S01]  /*10ac0*/  MOV R8, 0x20 ;  /* 0x0000002000087802 */ /* 0x000fe20000000f00 */
[----:B------:R1:W2:Y:S01]  /*10ad0*/  @P3 MUFU.LG2 R12, R4 ;  /* 0x00000004000c3308 */ /* 0x0002a20000000c00 */
[----:B------:R-:W-:-:S02]  /*10ae0*/  F2FP.PACK_AB R72, R73, R72 ;  /* 0x000000484948723e */ /* 0x000fc400000000ff */
[----:B------:R-:W-:Y:S02]  /*10af0*/  SHF.L.U32 R7, R7, 0x1, RZ ;  /* 0x0000000107077819 */ /* 0x000fe400000006ff */
[----:B------:R-:W-:Y:S02]  /*10b00*/  SEL R8, R8, 0xffffffe0, !P0 ;  /* 0xffffffe008087807 */ /* 0x000fe40004000000 */
[C---:B------:R-:W-:Y:S01]  /*10b10*/  IADD3 R11, R7.reuse, -0x10, RZ ;  /* 0xfffffff0070b7810 */ /* 0x040fe20007ffe0ff */
[----:B------:R-:W-:Y:S01]  /*10b20*/  STS [R7], R80 ;  /* 0x0000005007007388 */ /* 0x000fe20000000800 */
[C---:B------:R-:W-:Y:S01]  /*10b30*/  @P1 IADD3 R11, R7.reuse, 0x10, RZ ;  /* 0x00000010070b1810 */ /* 0x040fe20007ffe0ff */
[----:B------:R-:W-:Y:S01]  /*10b40*/  IMAD.IADD R13, R7, 0x1, R8 ;  /* 0x00000001070d7824 */ /* 0x000fe200078e0208 */
[----:B------:R-:W-:Y:S01]  /*10b50*/  ISETP.NE.AND P0, PT, RZ, UR4, PT ;  /* 0x00000004ff007c0c */ /* 0x000fe2000bf05270 */
[----:B------:R-:W-:Y:S01]  /*10b60*/  STS [R7+0x200], R82 ;  /* 0x0002005207007388 */ /* 0x000fe20000000800 */
[----:B------:R-:W-:-:S02]  /*10b70*/  IADD3 R15, R8, R11, RZ ;  /* 0x0000000b080f7210 */ /* 0x000fc40007ffe0ff */
[----:B------:R-:W-:Y:S01]  /*10b80*/  MOV R8, 0x7f800000 ;  /* 0x7f80000000087802 */ /* 0x000fe20000000f00 */
[----:B------:R-:W-:Y:S01]  /*10b90*/  STS [R11], R36 ;  /* 0x000000240b007388 */ /* 0x000fe20000000800 */
[----:B-1----:R-:W-:-:S03]  /*10ba0*/  MOV R4, 0x7f800000 ;  /* 0x7f80000000047802 */ /* 0x002fc60000000f00 */
        /* <DEDUP_REMOVED lines=21> */
[----:B--2---:R-:W-:-:S02]  /*10d00*/  @P3 FMUL.FTZ R7, R12, 0.69314718246459960938 ;  /* 0x3f3172180c073820 */ /* 0x004fc40000410000 */
[----:B------:R-:W-:Y:S02]  /*10d10*/  @P2 FMUL.FTZ R12, R2, 0.69314718246459960938 ;  /* 0x3f317218020c2820 */ /* 0x000fe40000410000 */
[----:B------:R-:W-:Y:S02]  /*10d20*/  @P3 FFMA.FTZ R4, R84, c[0x0][0x238], R7 ;  /* 0x00008e0054043a23 */ /* 0x000fe40000010007 */
        /* <DEDUP_REMOVED lines=9> */
.L_x_5069:
[----:B------:R-:W2:Y:S04]  /*10dc0*/  S2R R3, SR_CTAID.Z ;  /* 0x0000000000037919 */ /* 0x000ea80000002700 */
[----:B------:R-:W2:Y:S02]  /*10dd0*/  S2R R2, SR_CTAID.Y ;  /* 0x0000000000027919 */ /* 0x000ea40000002600 */
[----:B--2---:R-:W-:-:S04]  /*10de0*/  IMAD R7, R2, c[0x0][0x1c0], R3 ;  /* 0x0000700002077a24 */ /* 0x004fc800078e0203 */
[----:B------:R-:W-:Y:S02]  /*10df0*/  IMAD R7, R7, c[0x0][0x214], RZ ;  /* 0x0000850007077a24 */ /* 0x000fe400078e02ff */
.L_x_5070:
[----:B------:R-:W-:Y:S01]  /*10e00*/  BAR.SYNC.DEFER_BLOCKING 0x0 ;  /* 0x0000000000007b1d */ /* 0x000fe20000010000 */
[----:B------:R-:W-:Y:S01]  /*10e10*/  LOP3.LUT R6, R6, 0xffffffe0, RZ, 0xc0, !PT ;  /* 0xffffffe006067812 */ /* 0x000fe200078ec0ff */
[----:B------:R-:W-:Y:S01]  /*10e20*/  IMAD.WIDE.U32 R38, R119, c[0x0][0x1e8], RZ ;  /* 0x00007a0077267a25 */ /* 0x000fe200078e00ff */
[----:B------:R-:W-:Y:S02]  /*10e30*/  SHF.R.S32.HI R37, RZ, 0x1f, R10 ;  /* 0x0000001fff257819 */ /* 0x000fe4000001140a */
[----:B-1----:R-:W-:Y:S01]  /*10e40*/  SHF.R.S32.HI R11, RZ, 0x1f, R2 ;  /* 0x0000001fff0b7819 */ /* 0x002fe20000011402 */
        /* <DEDUP_REMOVED lines=34> */
.L_x_5072:
[----:B------:R-:W-:Y:S05]  /*11070*/  BSYNC B0 ;  /* 0x0000000000007941 */ /* 0x000fea0003800000 */
.L_x_5071:
        /* <DEDUP_REMOVED lines=30> */
.L_x_5074:
[----:B------:R-:W-:Y:S05]  /*11260*/  BSYNC B0 ;  /* 0x0000000000007941 */ /* 0x000fea0003800000 */
.L_x_5073:
        /* <DEDUP_REMOVED lines=17> */
.L_x_5075:
        /* <DEDUP_REMOVED lines=16> */
.L_x_6164:


//--------------------- .text._ZN5flash24flash_fwd_splitkv_kernelI23Flash_fwd_kernel_traitsILi96ELi64ELi64ELi4ELb0ELb0EN7cutlass6half_tE19Flash_kernel_traitsILi96ELi64ELi64ELi4ES3_EELb1ELb0ELb0ELb0ELb1ELb1ELb0ELb1EEEvNS_16Flash_fwd_paramsE --------------------------
	.section	.text._ZN5flash24flash_fwd_splitkv_kernelI23Flash_fwd_kernel_traitsILi96ELi64ELi64ELi4ELb0ELb0EN7cutlass6half_tE19Flash_kernel_traitsILi96ELi64ELi64ELi4ES3_EELb1ELb0ELb0ELb0ELb1ELb1ELb0ELb1EEEvNS_16Flash_fwd_paramsE,"ax",@progbits
	.sectioninfo	@"SHI_REGISTERS=165"
	.align	128
        .global         _ZN5flash24flash_fwd_splitkv_kernelI23Flash_fwd_kernel_traitsILi96ELi64ELi64ELi4ELb0ELb0EN7cutlass6half_tE19Flash_kernel_traitsILi96ELi64ELi64ELi4ES3_EELb1ELb0ELb0ELb0ELb1ELb1ELb0ELb1EEEvNS_16Flash_fwd_paramsE
        .type           _ZN5flash24flash_fwd_splitkv_kernelI23Flash_fwd_kernel_traitsILi96ELi64ELi64ELi4ELb0ELb0EN7cutlass6half_tE19Flash_kernel_traitsILi96ELi64ELi64ELi4ES3_EELb1ELb0ELb0ELb0ELb1ELb1ELb0ELb1EEEvNS_16Flash_fwd_paramsE,@function
        .size           _ZN5flash24flash_fwd_splitkv_kernelI23Flash_fwd_kernel_traitsILi96ELi64ELi64ELi4ELb0ELb0EN7cutlass6half_tE19Flash_kernel_traitsILi96ELi64ELi64ELi4ES3_EELb1ELb0ELb0ELb0ELb1ELb1ELb0ELb1EEEvNS_16Flash_fwd_paramsE,(.L_x_6165 - _ZN5flash24flash_fwd_splitkv_kernelI23Flash_fwd_kernel_traitsILi96ELi64ELi64ELi4ELb0ELb0EN7cutlass6half_tE19Flash_kernel_traitsILi96ELi64ELi64ELi4ES3_EELb1ELb0ELb0ELb0ELb1ELb1ELb0ELb1EEEvNS_16Flash_fwd_paramsE)
        .other          _ZN5flash24flash_fwd_splitkv_kernelI23Flash_fwd_kernel_traitsILi96ELi64ELi64ELi4ELb0ELb0EN7cutlass6half_tE19Flash_kernel_traitsILi96ELi64ELi64ELi4ES3_EELb1ELb0ELb0ELb0ELb1ELb1ELb0ELb1EEEvNS_16Flash_fwd_paramsE,@"STO_CUDA_ENTRY STV_DEFAULT"
_ZN5flash24flash_fwd_splitkv_kernelI23Flash_fwd_kernel_traitsILi96ELi64ELi64ELi4ELb0ELb0EN7cutlass6half_tE19Flash_kernel_traitsILi96ELi64ELi64ELi4ES3_EELb1ELb0ELb0ELb0ELb1ELb1ELb0ELb1EEEvNS_16Flash_fwd_paramsE:
.text._ZN5flash24flash_fwd_splitkv_kernelI23Flash_fwd_kernel_traitsILi96ELi64ELi64ELi4ELb0ELb0EN7cutlass6half_tE19Flash_kernel_traitsILi96ELi64ELi64ELi4ES3_EELb1ELb0ELb0ELb0ELb1ELb1ELb0ELb1EEEvNS_16Flash_fwd_paramsE:
        /* <DEDUP_REMOVED lines=37> */
.L_x_5076:
[----:B---34-:R-:W-:Y:S02]  /*0250*/  MOV R5, c[0x0][0x218] ;  /* 0x0000860000057a02 */ /* 0x018fe40000000f00 */
.L_x_5077:
        /* <DEDUP_REMOVED lines=74> */
.L_x_5080:
[----:B------:R-:W-:Y:S05]  /*0700*/  BSYNC B0 ;  /* 0x0000000000007941 */ /* 0x000fea0003800000 */
.L_x_5079:
        /* <DEDUP_REMOVED lines=16> */
.L_x_5082:
[----:B------:R-:W-:Y:S05]  /*0810*/  BSYNC B0 ;  /* 0x0000000000007941 */ /* 0x000fea0003800000 */
.L_x_5081:
        /* <DEDUP_REMOVED lines=13> */
.L_x_5078:
        /* <DEDUP_REMOVED lines=92> */
.L_x_5083:
        /* <DEDUP_REMOVED lines=17> */
.L_x_5085:
        /* <DEDUP_REMOVED lines=53> */
.L_x_5084:
        /* <DEDUP_REMOVED lines=179> */
.L_x_5112:
        /* <DEDUP_REMOVED lines=186> */
.L_x_5090:
[----:B------:R-:W-:Y:S05]  /*29e0*/  BSYNC B0 ;  /* 0x0000000000007941 */ /* 0x000fea0003800000 */
.L_x_5089:
        /* <DEDUP_REMOVED lines=155> */
.L_x_5092:
[----:B------:R-:W-:Y:S05]  /*33a0*/  BSYNC B0 ;  /* 0x0000000000007941 */ /* 0x000fea0003800000 */
.L_x_5091:
        /* <DEDUP_REMOVED lines=8> */
.L_x_5088:
        /* <DEDUP_REMOVED lines=91> */
.L_x_5097:
[----:B------:R-:W-:Y:S05]  /*39e0*/  BSYNC B0 ;  /* 0x0000000000007941 */ /* 0x000fea0003800000 */
.L_x_5096:
        /* <DEDUP_REMOVED lines=89> */
.L_x_5099:
[----:B------:R-:W-:Y:S05]  /*3f80*/  BSYNC B0 ;  /* 0x0000000000007941 */ /* 0x000fea0003800000 */
.L_x_5098:
        /* <DEDUP_REMOVED lines=89> */
.L_x_5101:
[----:B------:R-:W-:Y:S05]  /*4520*/  BSYNC B0 ;  /* 0x0000000000007941 */ /* 0x000fea0003800000 */
.L_x_5100:
[----:B-----5:R1:W-:Y:S02]  /*4530*/  STG.E.128 [R112.64+0x80], R52 ;  /* 0x0000803470007986 */ /* 0x0203e4000c101d06 */
.L_x_5095:
[----:B------:R-:W-:Y:S05]  /*4540*/  BSYNC B1 ;  /* 0x0000000000017941 */ /* 0x000fea0003800000 */
.L_x_5094:
        /* <DEDUP_REMOVED lines=95> */
.L_x_5105:
[----:B------:R-:W-:Y:S05]  /*4b40*/  BSYNC B0 ;  /* 0x0000000000007941 */ /* 0x000fea0003800000 */
.L_x_5104:
        /* <DEDUP_REMOVED lines=93> */
.L_x_5107:
[----:B------:R-:W-:Y:S05]  /*5120*/  BSYNC B0 ;  /* 0x0000000000007941 */ /* 0x000fea0003800000 */
.L_x_5106:
        /* <DEDUP_REMOVED lines=93> */
.L_x_5109:
[----:B------:R-:W-:Y:S05]  /*5700*/  BSYNC B0 ;  /* 0x0000000000007941 */ /* 0x000fea0003800000 */
.L_x_5108:
[----:B-----5:R1:W-:Y:S02]  /*5710*/  STG.E.128 [R114.64+0x80], R52 ;  /* 0x0000803472007986 */ /* 0x0203e4000c101d06 */
.L_x_5103:
[----:B------:R-:W-:Y:S05]  /*5720*/  BSYNC B1 ;  /* 0x0000000000017941 */ /* 0x000fea0003800000 */
.L_x_5102:
        /* <DEDUP_REMOVED lines=8> */
.L_x_5087:
        /* <DEDUP_REMOVED lines=13> */
.L_x_5093:
        /* <DEDUP_REMOVED lines=80> */
.L_x_5110:
        /* <DEDUP_REMOVED lines=8> */
.L_x_5111:
[----:B------:R-:W-:Y:S04]  /*5e00*/  IADD3 R13, R13, -0x1, RZ ;  /* 0xffffffff0d0d7810 */ /* 0x000fe80007ffe0ff */
[----:B------:R-:W-:Y:S11]  /*5e10*/  ISETP.GT.AND P0, PT, R13, R80, PT ;  /* 0x000000500d00720c */ /* 0x000ff60003f04270 */
[----:B------:R-:W-:Y:S02]  /*5e20*/  @!UPT UIADD3 URZ, URZ, URZ, URZ ;  /* 0x0000003f3f3ff290 */ /* 0x000fe4000fffe03f */
[----:B------:R-:W-:-:S05]  /*5e30*/  @P0 BRA `(.L_x_5112) ;  /* 0xffffc00000000947 */ /* 0x000fca000383ffff */
.L_x_5086:
        /* <DEDUP_REMOVED lines=85> */
.L_x_5119:
[----:B------:R-:W-:Y:S05]  /*6390*/  BSYNC B0 ;  /* 0x0000000000007941 */ /* 0x000fea0003800000 */
.L_x_5118:
        /* <DEDUP_REMOVED lines=45> */
.L_x_5121:
[----:B------:R-:W-:Y:S05]  /*6670*/  BSYNC B0 ;  /* 0x0000000000007941 */ /* 0x000fea0003800000 */
.L_x_5120:
        /* <DEDUP_REMOVED lines=44> */
.L_x_5123:
[----:B------:R-:W-:Y:S05]  /*6940*/  BSYNC B0 ;  /* 0x0000000000007941 */ /* 0x000fea0003800000 */
.L_x_5122:
[----:B-----5:R2:W-:Y:S02]  /*6950*/  STS.128 [R122+0x2000], R24 ;  /* 0x002000187a007388 */ /* 0x0205e40000000c00 */
.L_x_5117:
[----:B------:R-:W-:Y:S05]  /*6960*/  BSYNC B1 ;  /* 0x0000000000017941 */ /* 0x000fea0003800000 */
.L_x_5116:
        /* <DEDUP_REMOVED lines=57> */
.L_x_5126:
[----:B------:R-:W-:Y:S05]  /*6d00*/  BSYNC B0 ;  /* 0x0000000000007941 */ /* 0x000fea0003800000 */
.L_x_5125:
        /* <DEDUP_REMOVED lines=46> */
.L_x_5128:
[----:B------:R-:W-:Y:S05]  /*6ff0*/  BSYNC B0 ;  /* 0x0000000000007941 */ /* 0x000fea0003800000 */
.L_x_5127:
        /* <DEDUP_REMOVED lines=45> */
.L_x_5130:
[----:B------:R-:W-:Y:S05]  /*72d0*/  BSYNC B0 ;  /* 0x0000000000007941 */ /* 0x000fea0003800000 */
.L_x_5129:
[----:B-----5:R3:W-:Y:S01]  /*72e0*/  STS.128 [R122+0x2800], R8 ;  /* 0x002800087a007388 */ /* 0x0207e20000000c00 */
[----:B------:R-:W-:Y:S05]  /*72f0*/  BRA `(.L_x_5124) ;  /* 0x0000231000007947 */ /* 0x000fea0003800000 */
.L_x_5115:
        /* <DEDUP_REMOVED lines=88> */
.L_x_5134:
[----:B------:R-:W-:Y:S05]  /*7880*/  BSYNC B0 ;  /* 0x0000000000007941 */ /* 0x000fea0003800000 */
.L_x_5133:
        /* <DEDUP_REMOVED lines=88> */
.L_x_5136:
[----:B------:R-:W-:Y:S05]  /*7e10*/  BSYNC B0 ;  /* 0x0000000000007941 */ /* 0x000fea0003800000 */
.L_x_5135:
        /* <DEDUP_REMOVED lines=88> */
.L_x_5138:
[----:B------:R-:W-:Y:S05]  /*83a0*/  BSYNC B0 ;  /* 0x0000000000007941 */ /* 0x000fea0003800000 */
.L_x_5137:
[----:B-----5:R3:W-:Y:S02]  /*83b0*/  STS.128 [R122+0x2000], R20 ;  /* 0x002000147a007388 */ /* 0x0207e40000000c00 */
.L_x_5132:
[----:B------:R-:W-:Y:S05]  /*83c0*/  BSYNC B1 ;  /* 0x0000000000017941 */ /* 0x000fea0003800000 */
.L_x_5131:
        /* <DEDUP_REMOVED lines=90> */
.L_x_5140:
[----:B------:R-:W-:Y:S05]  /*8970*/  BSYNC B0 ;  /* 0x0000000000007941 */ /* 0x000fea0003800000 */
.L_x_5139:
        /* <DEDUP_REMOVED lines=89> */
.L_x_5142:
[----:B------:R-:W-:Y:S05]  /*8f10*/  BSYNC B0 ;  /* 0x0000000000007941 */ /* 0x000fea0003800000 */
.L_x_5141:
        /* <DEDUP_REMOVED lines=89> */
.L_x_5144:
[----:B------:R-:W-:Y:S05]  /*94b0*/  BSYNC B0 ;  /* 0x0000000000007941 */ /* 0x000fea0003800000 */
.L_x_5143:
[----:B-----5:R3:W-:Y:S01]  /*94c0*/  STS.128 [R122+0x2800], R12 ;  /* 0x0028000c7a007388 */ /* 0x0207e20000000c00 */
[----:B------:R-:W-:Y:S05]  /*94d0*/  BRA `(.L_x_5124) ;  /* 0x0000013000007947 */ /* 0x000fea0003800000 */
.L_x_5114:
        /* <DEDUP_REMOVED lines=19> */
.L_x_5124:
[----:B------:R-:W-:Y:S05]  /*9610*/  BSYNC B2 ;  /* 0x0000000000027941 */ /* 0x000fea0003800000 */
.L_x_5113:
[----:B------:R-:W-:Y:S01]  /*9620*/  IADD3 R123, R86, -0x1, RZ ;  /* 0xffffffff567b7810 */ /* 0x000fe20007ffe0ff */
[----:B-1----:R-:W-:Y:S01]  /*9630*/  IMAD.SHL.U32 R4, R77, 0x8, RZ ;  /* 0x000000084d047824 */ /* 0x002fe200078e00ff */
[----:B------:R-:W-:-:S02]  /*9640*/  LOP3.LUT R116, R78, 0xfffffff8, RZ, 0xc0, !PT ;  /* 0xfffffff84e747812 */ /* 0x000fc400078ec0ff */
[C---:B------:R-:W-:Y:S01]  /*9650*/  LEA R124, P0, R98.reuse, c[0x0][0x168], 0x1 ;  /* 0x00005a00627c7a11 */ /* 0x040fe200078008ff */
[----:B------:R-:W-:Y:S01]  /*9660*/  IMAD.SHL.U32 R40, R123, 0x40, RZ ;  /* 0x000000407b287824 */ /* 0x000fe200078e00ff */
[----:B------:R-:W-:Y:S01]  /*9670*/  SHF.R.S32.HI R7, RZ, 0x4, R76 ;  /* 0x00000004ff077819 */ /* 0x000fe2000001144c */
[----:B------:R-:W-:Y:S01]  /*9680*/  IMAD.IADD R116, R59, 0x1, -R116 ;  /* 0x000000013b747824 */ /* 0x000fe200078e0a74 */
[----:B------:R-:W-:Y:S01]  /*9690*/  LEA.HI.X R125, R98, c[0x0][0x16c], R56, 0x1, P0 ;  /* 0x00005b00627d7a11 */ /* 0x000fe200000f0c38 */
[----:B------:R-:W-:Y:S01]  /*96a0*/  IMAD.IADD R5, R63, 0x1, -R40 ;  /* 0x000000013f057824 */ /* 0x000fe200078e0a28 */
[----:B------:R-:W-:Y:S02]  /*96b0*/  LEA.HI R76, R76, R7, RZ, 0x1 ;  /* 0x000000074c4c7211 */ /* 0x000fe400078f08ff */
[----:B------:R-:W-:Y:S02]  /*96c0*/  LEA.HI R3, R116, R116, RZ, 0x1 ;  /* 0x0000007474037211 */ /* 0x000fe400078f08ff */
[----:B------:R-:W-:-:S02]  /*96d0*/  ISETP.GE.AND P4, PT, R24, R5, PT ;  /* 0x000000051800720c */ /* 0x000fc40003f86270 */
        /* <DEDUP_REMOVED lines=23> */
[----:B------:R-:W-:Y:S01]  /*9850*/  LEA R126, P0, R88, c[0x0][0x170], 0x1 ;  /* 0x00005c00587e7a11 */ /* 0x000fe200078008ff */
[----:B------:R3:W-:Y:S01]  /*9860*/  @!P4 LDGSTS.E.BYPASS.LTC128B.128 [R122+0x3800], [R8.64] ;  /* 0x03800000087acfae */ /* 0x0007e2000b901d46 */
[----:B------:R-:W-:Y:S01]  /*9870*/  IMAD.SHL.U32 R7, R73, 0x40, RZ ;  /* 0x0000004049077824 */ /* 0x000fe200078e00ff */
[----:B------:R-:W-:Y:S01]  /*9880*/  LEA.HI R2, R2, R59, RZ, 0x5 ;  /* 0x0000003b02027211 */ /* 0x000fe200078f28ff */
[----:B------:R-:W-:Y:S01]  /*9890*/  IMAD.SHL.U32 R5, R3, 0x40, RZ ;  /* 0x0000004003057824 */ /* 0x000fe200078e00ff */
[----:B------:R3:W-:Y:S01]  /*98a0*/  @!P4 LDGSTS.E.BYPASS.LTC128B.128 [R122+0x4800], [R8.64+0x40] ;  /* 0x04800040087acfae */ /* 0x0007e2000b901d46 */
[----:B------:R-:W-:Y:S01]  /*98b0*/  IMAD.SHL.U32 R60, R75, 0x20, RZ ;  /* 0x000000204b3c7824 */ /* 0x000fe200078e00ff */
[----:B------:R-:W-:-:S02]  /*98c0*/  LOP3.LUT R7, R7, 0xc0, RZ, 0xc0, !PT ;  /* 0x000000c007077812 */ /* 0x000fc400078ec0ff */
[----:B------:R3:W-:Y:S01]  /*98d0*/  @!P4 LDGSTS.E.BYPASS.LTC128B.128 [R122+0x5800], [R8.64+0x80] ;  /* 0x05800080087acfae */ /* 0x0007e2000b901d46 */
[----:B------:R-:W-:Y:S02]  /*98e0*/  LOP3.LUT R5, R5, 0xc0, RZ, 0xc0, !PT ;  /* 0x000000c005057812 */ /* 0x000fe400078ec0ff */
[----:B------:R-:W-:Y:S01]  /*98f0*/  SHF.R.S32.HI R0, RZ, 0x5, R2 ;  /* 0x00000005ff007819 */ /* 0x000fe20000011402 */
[----:B------:R-:W0:Y:S01]  /*9900*/  LDGDEPBAR ;  /* 0x00000000000079af */ /* 0x000e220000000000 */
[----:B------:R-:W-:Y:S02]  /*9910*/  LOP3.LUT R60, R60, 0xffffff00, RZ, 0xc0, !PT ;  /* 0xffffff003c3c7812 */ /* 0x000fe400078ec0ff */
[----:B------:R-:W-:Y:S01]  /*9920*/  LOP3.LUT R42, R7, 0x8, R42, 0xf8, !PT ;  /* 0x00000008072a7812 */ /* 0x000fe200078ef82a */
[C---:B------:R-:W-:Y:S01]  /*9930*/  IMAD R61, R0.reuse, 0x10, R61 ;  /* 0x00000010003d7824 */ /* 0x040fe200078e023d */
[----:B------:R-:W-:Y:S01]  /*9940*/  LOP3.LUT R4, R5, 0x8, R4, 0xf8, !PT ;  /* 0x0000000805047812 */ /* 0x000fe200078ef804 */
[----:B------:R-:W-:Y:S01]  /*9950*/  IMAD R6, R0, 0x200, R60 ;  /* 0x0000020000067824 */ /* 0x000fe200078e023c */
[----:B------:R-:W-:-:S02]  /*9960*/  SHF.R.U32.HI R7, RZ, 0x3, R7 ;  /* 0x00000003ff077819 */ /* 0x000fc40000011607 */
[----:B------:R-:W-:Y:S01]  /*9970*/  SHF.R.U32.HI R5, RZ, 0x3, R5 ;  /* 0x00000003ff057819 */ /* 0x000fe20000011605 */
[C---:B------:R-:W-:Y:S01]  /*9980*/  IMAD R117, R41.reuse, 0x20, R6 ;  /* 0x0000002029757824 */ /* 0x040fe200078e0206 */
[----:B------:R-:W-:Y:S01]  /*9990*/  LOP3.LUT R42, R42, R7, RZ, 0x3c, !PT ;  /* 0x000000072a2a7212 */ /* 0x000fe200078e3cff */
[----:B------:R-:W-:Y:S01]  /*99a0*/  IMAD R41, R41, 0x20, R60 ;  /* 0x0000002029297824 */ /* 0x000fe200078e023c */
[----:B------:R-:W-:Y:S02]  /*99b0*/  LOP3.LUT R5, R4, R5, RZ, 0x3c, !PT ;  /* 0x0000000504057212 */ /* 0x000fe400078e3cff */
[----:B------:R-:W-:Y:S01]  /*99c0*/  LEA.HI.X R127, R88, c[0x0][0x174], R85, 0x1, P0 ;  /* 0x00005d00587f7a11 */ /* 0x000fe200000f0c55 */
[----:B------:R-:W-:Y:S01]  /*99d0*/  IMAD.IADD R117, R42, 0x1, R117 ;  /* 0x000000012a757824 */ /* 0x000fe200078e0275 */
[----:B------:R-:W-:Y:S01]  /*99e0*/  LOP3.LUT R2, R2, 0xffffffe0, RZ, 0xc0, !PT ;  /* 0xffffffe002027812 */ /* 0x000fe200078ec0ff */
[----:B------:R-:W-:Y:S02]  /*99f0*/  IMAD.U32 R116, R116, 0x20, R5 ;  /* 0x0000002074747824 */ /* 0x000fe400078e0005 */
[----:B------:R-:W-:-:S02]  /*9a00*/  IMAD.SHL.U32 R117, R117, 0x2, RZ ;  /* 0x0000000275757824 */ /* 0x000fc400078e00ff */
[----:B------:R-:W-:Y:S01]  /*9a10*/  IMAD.SHL.U32 R116, R116, 0x2, RZ ;  /* 0x0000000274747824 */ /* 0x000fe200078e00ff */
[----:B---3--:R-:W-:Y:S01]  /*9a20*/  @!P1 LEA R8, P0, R65, R126, 0x1 ;  /* 0x0000007e41089211 */ /* 0x008fe200078008ff */
[----:B------:R-:W-:-:S04]  /*9a30*/  DEPBAR.LE SB0, 0x0 ;  /* 0x000080000000791a */ /* 0x000fc80000000000 */
[----:B------:R-:W-:Y:S01]  /*9a40*/  BAR.SYNC.DEFER_BLOCKING 0x0 ;  /* 0x0000000000007b1d */ /* 0x000fe20000010000 */
[----:B------:R-:W-:Y:S01]  /*9a50*/  @!P1 LEA.HI.X R9, R65, R127, R64, 0x1, P0 ;  /* 0x0000007f41099211 */ /* 0x000fe200000f0c40 */
[----:B------:R-:W-:Y:S01]  /*9a60*/  IMAD R115, R43, 0x2, R117 ;  /* 0x000000022b737824 */ /* 0x000fe200078e0275 */
[----:B------:R-:W-:Y:S01]  /*9a70*/  LOP3.LUT P0, RZ, R3, 0x2, RZ, 0xc0, !PT ;  /* 0x0000000203ff7812 */ /* 0x000fe2000780c0ff */
[----:B------:R-:W-:Y:S02]  /*9a80*/  IMAD.MOV.U32 R3, RZ, RZ, 0x20 ;  /* 0x00000020ff037424 */ /* 0x000fe400078e00ff */
[----:B------:R-:W-:Y:S02]  /*9a90*/  IMAD.IADD R2, R59, 0x1, -R2 ;  /* 0x000000013b027824 */ /* 0x000fe400078e0a02 */
[----:B------:R-:W-:Y:S01]  /*9aa0*/  IMAD.IADD R114, R42, 0x1, R41 ;  /* 0x000000012a727824 */ /* 0x000fe200078e0229 */
[----:B------:R-:W-:-:S05]  /*9ab0*/  SEL R3, R3, 0xffffffe0, !P0 ;  /* 0xffffffe003037807 */ /* 0x000fca0004000000 */
        /* <DEDUP_REMOVED lines=24> */
[----:B------:R-:W-:Y:S04]  /*9c40*/  LDSM.16.M88.4 R32, [R113+0x3000] ;  /* 0x003000007120783b */ /* 0x000fe80000000200 */
[----:B------:R-:W4:Y:S04]  /*9c50*/  LDSM.16.M88.4 R52, [R116+0x3400] ;  /* 0x003400007434783b */ /* 0x000f280000000200 */
[----:B------:R-:W-:Y:S04]  /*9c60*/  LDSM.16.M88.4 R68, [R117+0x1000] ;  /* 0x001000007544783b */ /* 0x000fe80000000200 */
[----:B------:R-:W5:Y:S04]  /*9c70*/  LDSM.16.M88.4 R12, [R116+0x4000] ;  /* 0x00400000740c783b */ /* 0x000f680000000200 */
[----:B------:R-:W1:Y:S04]  /*9c80*/  LDSM.16.M88.4 R44, [R116+0x3800] ;  /* 0x00380000742c783b */ /* 0x000e680000000200 */
[----:B------:R-:W1:Y:S04]  /*9c90*/  LDSM.16.M88.4 R24, [R116+0x3c00] ;  /* 0x003c00007418783b */ /* 0x000e680000000200 */
[----:B---3--:R-:W3:Y:S04]  /*9ca0*/  LDSM.16.M88.4 R8, [R113+0x3400] ;  /* 0x003400007108783b */ /* 0x008ee80000000200 */
[----:B------:R-:W-:Y:S01]  /*9cb0*/  LDSM.16.M88.4 R36, [R115+0x1000] ;  /* 0x001000007324783b */ /* 0x000fe20000000200 */
[C---:B--2---:R-:W-:Y:S03]  /*9cc0*/  HMMA.16816.F32 R20, R72.reuse, R16, RZ ;  /* 0x000000104814723c */ /* 0x044fe600000018ff */
[----:B------:R-:W2:Y:S04]  /*9cd0*/  LDSM.16.M88.4 R104, [R113+0x4000] ;  /* 0x004000007168783b */ /* 0x000ea80000000200 */
[----:B------:R-:W1:Y:S01]  /*9ce0*/  LDSM.16.M88.4 R4, [R113+0x3800] ;  /* 0x003800007104783b */ /* 0x000e620000000200 */
[C---:B------:R-:W-:Y:S03]  /*9cf0*/  HMMA.16816.F32 R16, R72.reuse, R18, RZ ;  /* 0x000000124810723c */ /* 0x040fe600000018ff */
[----:B------:R-:W1:Y:S04]  /*9d00*/  LDSM.16.M88.4 R100, [R116+0x4400] ;  /* 0x004400007464783b */ /* 0x000e680000000200 */
[----:B------:R-:W-:Y:S01]  /*9d10*/  LDSM.16.M88.4 R80, [R113+0x3c00] ;  /* 0x003c00007150783b */ /* 0x000fe20000000200 */
[----:B----4-:R-:W-:Y:S03]  /*9d20*/  HMMA.16816.F32 R28, R72, R52, RZ ;  /* 0x00000034481c723c */ /* 0x010fe600000018ff */
[----:B------:R-:W-:Y:S04]  /*9d30*/  LDSM.16.M88.4 R64, [R116+0x4800] ;  /* 0x004800007440783b */ /* 0x000fe80000000200 */
[----:B------:R-:W0:Y:S01]  /*9d40*/  LDGDEPBAR ;  /* 0x00000000000079af */ /* 0x000e220000000000 */
[C---:B------:R-:W-:Y:S08]  /*9d50*/  HMMA.16816.F32 R20, R92.reuse, R32, R20 ;  /* 0x000000205c14723c */ /* 0x040ff00000001814 */
[----:B------:R-:W-:Y:S01]  /*9d60*/  HMMA.16816.F32 R16, R92, R34, R16 ;  /* 0x000000225c10723c */ /* 0x000fe20000001810 */
[----:B------:R-:W-:Y:S07]  /*9d70*/  LDSM.16.M88.4 R32, [R113+0x4400] ;  /* 0x004400007120783b */ /* 0x000fee0000000200 */
[----:B------:R-:W-:Y:S08]  /*9d80*/  HMMA.16816.F32 R52, R72, R54, RZ ;  /* 0x000000364834723c */ /* 0x000ff000000018ff */
[C---:B-----5:R-:W-:Y:S08]  /*9d90*/  HMMA.16816.F32 R20, R68.reuse, R12, R20 ;  /* 0x0000000c4414723c */ /* 0x060ff00000001814 */
[----:B------:R-:W-:Y:S01]  /*9da0*/  HMMA.16816.F32 R16, R68, R14, R16 ;  /* 0x0000000e4410723c */ /* 0x000fe20000001810 */
[----:B------:R-:W-:Y:S07]  /*9db0*/  LDSM.16.M88.4 R12, [R113+0x5000] ;  /* 0x00500000710c783b */ /* 0x000fee0000000200 */
[C---:B-1----:R-:W-:Y:S08]  /*9dc0*/  HMMA.16816.F32 R48, R72.reuse, R44, RZ ;  /* 0x0000002c4830723c */ /* 0x042ff000000018ff */
[C---:B------:R-:W-:Y:S08]  /*9dd0*/  HMMA.16816.F32 R44, R72.reuse, R46, RZ ;  /* 0x0000002e482c723c */ /* 0x040ff000000018ff */
[C---:B------:R-:W-:Y:S08]  /*9de0*/  HMMA.16816.F32 R76, R72.reuse, R24, RZ ;  /* 0x00000018484c723c */ /* 0x040ff000000018ff */
[----:B------:R-:W-:Y:S01]  /*9df0*/  HMMA.16816.F32 R72, R72, R26, RZ ;  /* 0x0000001a4848723c */ /* 0x000fe200000018ff */
[----:B------:R-:W-:Y:S07]  /*9e00*/  LDSM.16.M88.4 R24, [R116+0x5000] ;  /* 0x005000007418783b */ /* 0x000fee0000000200 */
[C---:B---3--:R-:W-:Y:S08]  /*9e10*/  HMMA.16816.F32 R28, R92.reuse, R8, R28 ;  /* 0x000000085c1c723c */ /* 0x048ff0000000181c */
[----:B------:R-:W-:Y:S01]  /*9e20*/  HMMA.16816.F32 R52, R92, R10, R52 ;  /* 0x0000000a5c34723c */ /* 0x000fe20000001834 */
[----:B------:R-:W1:Y:S07]  /*9e30*/  LDSM.16.M88.4 R8, [R117+0x2000] ;  /* 0x002000007508783b */ /* 0x000e6e0000000200 */
[C---:B--2---:R-:W-:Y:S08]  /*9e40*/  HMMA.16816.F32 R20, R36.reuse, R104, R20 ;  /* 0x000000682414723c */ /* 0x044ff00000001814 */
[----:B------:R-:W-:Y:S08]  /*9e50*/  HMMA.16816.F32 R16, R36, R106, R16 ;  /* 0x0000006a2410723c */ /* 0x000ff00000001810 */
[C---:B------:R-:W-:Y:S08]  /*9e60*/  HMMA.16816.F32 R48, R92.reuse, R4, R48 ;  /* 0x000000045c30723c */ /* 0x040ff00000001830 */
[----:B------:R-:W-:Y:S01]  /*9e70*/  HMMA.16816.F32 R44, R92, R6, R44 ;  /* 0x000000065c2c723c */ /* 0x000fe2000000182c */
[----:B------:R-:W2:Y:S07]  /*9e80*/  LDSM.16.M88.4 R4, [R115+0x2000] ;  /* 0x002000007304783b */ /* 0x000eae0000000200 */
[C---:B------:R-:W-:Y:S08]  /*9e90*/  HMMA.16816.F32 R28, R68.reuse, R100, R28 ;  /* 0x00000064441c723c */ /* 0x040ff0000000181c */
[----:B------:R-:W-:Y:S08]  /*9ea0*/  HMMA.16816.F32 R52, R68, R102, R52 ;  /* 0x000000664434723c */ /* 0x000ff00000001834 */
[C---:B-1----:R-:W-:Y:S08]  /*9eb0*/  HMMA.16816.F32 R20, R8.reuse, R24, R20 ;  /* 0x000000180814723c */ /* 0x042ff00000001814 */
[----:B------:R-:W-:Y:S01]  /*9ec0*/  HMMA.16816.F32 R16, R8, R26, R16 ;  /* 0x0000001a0810723c */ /* 0x000fe20000001810 */
[----:B------:R-:W1:Y:S07]  /*9ed0*/  LDSM.16.M88.4 R24, [R113+0x4800] ;  /* 0x004800007118783b */ /* 0x000e6e0000000200 */
[----:B------:R-:W-:Y:S01]  /*9ee0*/  HMMA.16816.F32 R104, R92, R80, R76 ;  /* 0x000000505c68723c */ /* 0x000fe2000000184c */
[----:B------:R-:W3:Y:S07]  /*9ef0*/  LDSM.16.M88.4 R76, [R116+0x5400] ;  /* 0x00540000744c783b */ /* 0x000eee0000000200 */
[----:B------:R-:W-:Y:S08]  /*9f00*/  HMMA.16816.F32 R28, R36, R32, R28 ;  /* 0x00000020241c723c */ /* 0x000ff0000000181c */
[----:B------:R-:W-:Y:S01]  /*9f10*/  HMMA.16816.F32 R100, R68, R64, R48 ;  /* 0x000000404464723c */ /* 0x000fe20000001830 */
[----:B------:R-:W-:Y:S07]  /*9f20*/  LDSM.16.M88.4 R48, [R113+0x5400] ;  /* 0x005400007130783b */ /* 0x000fee0000000200 */
[----:B------:R-:W-:Y:S01]  /*9f30*/  HMMA.16816.F32 R52, R36, R34, R52 ;  /* 0x000000222434723c */ /* 0x000fe20000001834 */
[----:B------:R-:W4:Y:S07]  /*9f40*/  LDSM.16.M88.4 R32, [R116+0x4c00] ;  /* 0x004c00007420783b */ /* 0x000f2e0000000200 */
[----:B------:R-:W-:Y:S08]  /*9f50*/  HMMA.16816.F32 R44, R68, R66, R44 ;  /* 0x00000042442c723c */ /* 0x000ff0000000182c */
[C---:B--2---:R-:W-:Y:S08]  /*9f60*/  HMMA.16816.F32 R20, R4.reuse, R12, R20 ;  /* 0x0000000c0414723c */ /* 0x044ff00000001814 */
[----:B------:R-:W-:Y:S01]  /*9f70*/  HMMA.16816.F32 R16, R4, R14, R16 ;  /* 0x0000000e0410723c */ /* 0x000fe20000001810 */
[----:B------:R-:W2:Y:S07]  /*9f80*/  LDSM.16.M88.4 R12, [R116+0x5800] ;  /* 0x00580000740c783b */ /* 0x000eae0000000200 */
[----:B------:R-:W-:Y:S08]  /*9f90*/  HMMA.16816.F32 R72, R92, R82, R72 ;  /* 0x000000525c48723c */ /* 0x000ff00000001848 */
[----:B-1----:R-:W-:Y:S01]  /*9fa0*/  HMMA.16816.F32 R100, R36, R24, R100 ;  /* 0x000000182464723c */ /* 0x002fe20000001864 */
[----:B------:R-:W-:-:S02]  /*9fb0*/  FMUL.FTZ R21, R21, c[0x0][0x2ec] ;  /* 0x0000bb0015157a20 */ /* 0x000fc40000410000 */
[----:B------:R-:W-:Y:S02]  /*9fc0*/  FMUL.FTZ R3, R20, c[0x0][0x2ec] ;  /* 0x0000bb0014037a20 */ /* 0x000fe40000410000 */
[----:B------:R1:W5:Y:S01]  /*9fd0*/  MUFU.TANH R62, R21 ;  /* 0x00000015003e7308 */ /* 0x0003620000002400 */
[----:B------:R-:W-:Y:S02]  /*9fe0*/  FMUL.FTZ R64, R22, c[0x0][0x2ec] ;  /* 0x0000bb0016407a20 */ /* 0x000fe40000410000 */
[----:B------:R-:W-:Y:S01]  /*9ff0*/  HMMA.16816.F32 R44, R36, R26, R44 ;  /* 0x0000001a242c723c */ /* 0x000fe2000000182c */
[----:B------:R-:W1:Y:S01]  /*a000*/  LDSM.16.M88.4 R24, [R113+0x4c00] ;  /* 0x004c00007118783b */ /* 0x000e620000000200 */
[----:B------:R-:W-:Y:S02]  /*a010*/  FMUL.FTZ R16, R16, c[0x0][0x2ec] ;  /* 0x0000bb0010107a20 */ /* 0x000fe40000410000 */
[----:B------:R-:W-:Y:S01]  /*a020*/  FMUL.FTZ R18, R18, c[0x0][0x2ec] ;  /* 0x0000bb0012127a20 */ /* 0x000fe20000410000 */
[----:B------:R-:W1:Y:S01]  /*a030*/  MUFU.TANH R3, R3 ;  /* 0x0000000300037308 */ /* 0x000e620000002400 */
[----:B------:R-:W-:-:S02]  /*a040*/  FMUL.FTZ R17, R17, c[0x0][0x2ec] ;  /* 0x0000bb0011117a20 */ /* 0x000fc40000410000 */
[----:B---3--:R-:W-:Y:S01]  /*a050*/  HMMA.16816.F32 R28, R8, R76, R28 ;  /* 0x0000004c081c723c */ /* 0x008fe2000000181c */
[----:B------:R-:W-:-:S04]  /*a060*/  FMUL.FTZ R19, R19, c[0x0][0x2ec] ;  /* 0x0000bb0013137a20 */ /* 0x000fc80000410000 */
[----:B------:R-:W3:Y:S03]  /*a070*/  MUFU.TANH R65, R16 ;  /* 0x0000001000417308 */ /* 0x000ee60000002400 */
[----:B----4-:R-:W-:Y:S05]  /*a080*/  HMMA.16816.F32 R72, R68, R34, R72 ;  /* 0x000000224448723c */ /* 0x010fea0000001848 */
[----:B------:R-:W4:Y:S03]  /*a090*/  MUFU.TANH R64, R64 ;  /* 0x0000004000407308 */ /* 0x000f260000002400 */
[C---:B------:R-:W-:Y:S08]  /*a0a0*/  HMMA.16816.F32 R52, R8.reuse, R78, R52 ;  /* 0x0000004e0834723c */ /* 0x040ff00000001834 */
[C---:B--2---:R-:W-:Y:S08]  /*a0b0*/  HMMA.16816.F32 R100, R8.reuse, R12, R100 ;  /* 0x0000000c0864723c */ /* 0x044ff00000001864 */
[----:B------:R-:W-:Y:S01]  /*a0c0*/  HMMA.16816.F32 R44, R8, R14, R44 ;  /* 0x0000000e082c723c */ /* 0x000fe2000000182c */
[----:B------:R-:W2:Y:S07]  /*a0d0*/  LDSM.16.M88.4 R12, [R116+0x5c00] ;  /* 0x005c0000740c783b */ /* 0x000eae0000000200 */
[----:B------:R-:W-:Y:S08]  /*a0e0*/  HMMA.16816.F32 R104, R68, R32, R104 ;  /* 0x000000204468723c */ /* 0x000ff00000001868 */
[----:B------:R-:W-:Y:S01]  /*a0f0*/  HMMA.16816.F32 R28, R4, R48, R28 ;  /* 0x00000030041c723c */ /* 0x000fe2000000181c */
[----:B------:R-:W-:Y:S06]  /*a100*/  MUFU.TANH R49, R18 ;  /* 0x0000001200317308 */ /* 0x000fec0000002400 */
[----:B------:R-:W-:Y:S01]  /*a110*/  FMUL.FTZ R48, R23, c[0x0][0x2ec] ;  /* 0x0000bb0017307a20 */ /* 0x000fe20000410000 */
[----:B-1----:R-:W-:Y:S01]  /*a120*/  HMMA.16816.F32 R72, R36, R26, R72 ;  /* 0x0000001a2448723c */ /* 0x002fe20000001848 */
[----:B------:R-:W1:Y:S04]  /*a130*/  LDSM.16.M88.4 R20, [R113+0x5800] ;  /* 0x005800007114783b */ /* 0x000e680000000200 */
[----:B------:R-:W1:Y:S03]  /*a140*/  MUFU.TANH R48, R48 ;  /* 0x0000003000307308 */ /* 0x000e660000002400 */
[----:B------:R-:W-:Y:S05]  /*a150*/  HMMA.16816.F32 R52, R4, R50, R52 ;  /* 0x000000320434723c */ /* 0x000fea0000001834 */
[----:B------:R-:W1:Y:S03]  /*a160*/  MUFU.TANH R50, R17 ;  /* 0x0000001100327308 */ /* 0x000e660000002400 */
[----:B------:R-:W-:Y:S01]  /*a170*/  HMMA.16816.F32 R104, R36, R24, R104 ;  /* 0x000000182468723c */ /* 0x000fe20000001868 */
[----:B------:R-:W-:-:S02]  /*a180*/  FMUL.FTZ R28, R28, c[0x0][0x2ec] ;  /* 0x0000bb001c1c7a20 */ /* 0x000fc40000410000 */
[----:B------:R-:W-:Y:S02]  /*a190*/  FMUL.FTZ R29, R29, c[0x0][0x2ec] ;  /* 0x0000bb001d1d7a20 */ /* 0x000fe40000410000 */
[----:B------:R3:W1:Y:S02]  /*a1a0*/  MUFU.TANH R51, R19 ;  /* 0x0000001300337308 */ /* 0x0006640000002400 */
[----:B------:R-:W-:Y:S01]  /*a1b0*/  SHF.R.S32.HI R25, RZ, 0x1f, R2 ;  /* 0x0000001fff197819 */ /* 0x000fe20000011402 */
[----:B--2---:R-:W-:Y:S03]  /*a1c0*/  HMMA.16816.F32 R72, R8, R14, R72 ;  /* 0x0000000e0848723c */ /* 0x004fe60000001848 */
[----:B------:R-:W-:Y:S02]  /*a1d0*/  LEA.HI R128, R25, R2, RZ, 0x2 ;  /* 0x0000000219807211 */ /* 0x000fe400078f10ff */
[----:B------:R-:W2:Y:S02]  /*a1e0*/  MUFU.TANH R28, R28 ;  /* 0x0000001c001c7308 */ /* 0x000ea40000002400 */
[----:B------:R-:W-:Y:S01]  /*a1f0*/  SHF.R.S32.HI R128, RZ, 0x2, R128 ;  /* 0x00000002ff807819 */ /* 0x000fe20000011480 */
[----:B------:R-:W-:-:S02]  /*a200*/  FMUL.FTZ R32, R52, c[0x0][0x2ec] ;  /* 0x0000bb0034207a20 */ /* 0x000fc40000410000 */
[----:B------:R-:W-:Y:S01]  /*a210*/  FMUL.FTZ R33, R53, c[0x0][0x2ec] ;  /* 0x0000bb0035217a20 */ /* 0x000fe20000410000 */
[----:B------:R-:W-:Y:S01]  /*a220*/  IADD3 R0, R61, 0x1, R128 ;  /* 0x000000013d007810 */ /* 0x000fe20007ffe080 */
[----:B---3--:R-:W3:Y:S01]  /*a230*/  LDSM.16.M88.4 R16, [R113+0x5c00] ;  /* 0x005c00007110783b */ /* 0x008ee20000000200 */
[----:B------:R-:W2:Y:S02]  /*a240*/  MUFU.TANH R29, R29 ;  /* 0x0000001d001d7308 */ /* 0x000ea40000002400 */
[----:B------:R-:W-:Y:S01]  /*a250*/  IADD3 R0, R63, R0, -R118 ;  /* 0x000000003f007210 */ /* 0x000fe20007ffe876 */
[----:B------:R-:W-:Y:S01]  /*a260*/  HMMA.16816.F32 R104, R8, R12, R104 ;  /* 0x0000000c0868723c */ /* 0x000fe20000001868 */
[----:B------:R-:W-:-:S04]  /*a270*/  DEPBAR.LE SB0, 0x0 ;  /* 0x000080000000791a */ /* 0x000fc80000000000 */
[----:B------:R-:W-:Y:S01]  /*a280*/  IADD3 R0, R0, c[0x0][0x2e8], RZ ;  /* 0x0000ba0000007a10 */ /* 0x000fe20007ffe0ff */
[----:B------:R-:W2:Y:S01]  /*a290*/  MUFU.TANH R32, R32 ;  /* 0x0000002000207308 */ /* 0x000ea20000002400 */
[----:B------:R-:W-:Y:S01]  /*a2a0*/  IMAD.SHL.U32 R13, R59, 0x2, RZ ;  /* 0x000000023b0d7824 */ /* 0x000fe200078e00ff */
[C---:B-1----:R-:W-:Y:S01]  /*a2b0*/  HMMA.16816.F32 R100, R4.reuse, R20, R100 ;  /* 0x000000140464723c */ /* 0x042fe20000001864 */
[C---:B------:R-:W-:Y:S02]  /*a2c0*/  IADD3 R2, R0.reuse, 0x8, RZ ;  /* 0x0000000800027810 */ /* 0x040fe40007ffe0ff */
[-C--:B------:R-:W-:Y:S02]  /*a2d0*/  IMNMX R0, R0, R63.reuse, PT ;  /* 0x0000003f00007217 */ /* 0x080fe40003800200 */
[----:B------:R-:W-:Y:S01]  /*a2e0*/  LOP3.LUT R13, R13, 0x6, RZ, 0xc0, !PT ;  /* 0x000000060d0d7812 */ /* 0x000fe200078ec0ff */
[----:B------:R-:W-:Y:S01]  /*a2f0*/  MUFU.TANH R33, R33 ;  /* 0x0000002100217308 */ /* 0x000fe20000002400 */
[----:B------:R-:W-:Y:S01]  /*a300*/  FMUL.FTZ R20, R30, c[0x0][0x2ec] ;  /* 0x0000bb001e147a20 */ /* 0x000fe20000410000 */
[----:B------:R-:W-:Y:S01]  /*a310*/  HMMA.16816.F32 R44, R4, R22, R44 ;  /* 0x00000016042c723c */ /* 0x000fe2000000182c */
[----:B------:R-:W-:Y:S01]  /*a320*/  FMUL.FTZ R21, R31, c[0x0][0x2ec] ;  /* 0x0000bb001f157a20 */ /* 0x000fe20000410000 */
[----:B------:R-:W-:Y:S01]  /*a330*/  IMNMX R2, R2, R63, PT ;  /* 0x0000003f02027217 */ /* 0x000fe20003800200 */
[----:B------:R-:W-:-:S03]  /*a340*/  IMAD.IADD R9, R40, 0x1, R13 ;  /* 0x0000000128097824 */ /* 0x000fc600078e020d */
[----:B------:R-:W1:Y:S01]  /*a350*/  MUFU.TANH R20, R20 ;  /* 0x0000001400147308 */ /* 0x000e620000002400 */
[----:B------:R-:W-:Y:S01]  /*a360*/  FMUL.FTZ R23, R55, c[0x0][0x2ec] ;  /* 0x0000bb0037177a20 */ /* 0x000fe20000410000 */
[C---:B------:R-:W-:Y:S01]  /*a370*/  IADD3 R13, R9.reuse, 0x1, RZ ;  /* 0x00000001090d7810 */ /* 0x040fe20007ffe0ff */
[----:B------:R-:W-:Y:S01]  /*a380*/  FMUL.FTZ R22, R54, c[0x0][0x2ec] ;  /* 0x0000bb0036167a20 */ /* 0x000fe20000410000 */
[----:B------:R-:W-:Y:S02]  /*a390*/  IADD3 R15, R9, 0x8, RZ ;  /* 0x00000008090f7810 */ /* 0x000fe40007ffe0ff */
[C---:B------:R-:W-:Y:S02]  /*a3a0*/  ISETP.GE.AND P3, PT, R13.reuse, R0, PT ;  /* 0x000000000d00720c */ /* 0x040fe40003f66270 */
[----:B------:R-:W1:Y:S01]  /*a3b0*/  MUFU.TANH R21, R21 ;  /* 0x0000001500157308 */ /* 0x000e620000002400 */
[----:B------:R-:W-:Y:S01]  /*a3c0*/  ISETP.GE.AND P0, PT, R13, R2, PT ;  /* 0x000000020d00720c */ /* 0x000fe20003f06270 */
[----:B------:R-:W-:Y:S01]  /*a3d0*/  FMUL.FTZ R100, R100, c[0x0][0x2ec] ;  /* 0x0000bb0064647a20 */ /* 0x000fe20000410000 */
[-C--:B------:R-:W-:Y:S01]  /*a3e0*/  ISETP.GE.AND P6, PT, R9, R0.reuse, PT ;  /* 0x000000000900720c */ /* 0x080fe20003fc6270 */
[----:B------:R-:W-:Y:S01]  /*a3f0*/  FMUL.FTZ R101, R101, c[0x0][0x2ec] ;  /* 0x0000bb0065657a20 */ /* 0x000fe20000410000 */
[----:B------:R-:W-:Y:S01]  /*a400*/  IADD3 R13, R9, 0x9, RZ ;  /* 0x00000009090d7810 */ /* 0x000fe20007ffe0ff */
[----:B------:R-:W-:Y:S01]  /*a410*/  FMUL.FTZ R102, R102, c[0x0][0x2ec] ;  /* 0x0000bb0066667a20 */ /* 0x000fe20000410000 */
[C---:B---3--:R-:W-:Y:S01]  /*a420*/  HMMA.16816.F32 R72, R4.reuse, R18, R72 ;  /* 0x000000120448723c */ /* 0x048fe20000001848 */
[----:B-----5:R-:W-:Y:S01]  /*a430*/  FSEL R62, R62, -INF , !P3 ;  /* 0xff8000003e3e7808 */ /* 0x020fe20005800000 */
[----:B------:R-:W3:Y:S01]  /*a440*/  MUFU.TANH R111, R100 ;  /* 0x00000064006f7308 */ /* 0x000ee20000002400 */
[----:B------:R-:W-:Y:S01]  /*a450*/  FMUL.FTZ R11, R45, c[0x0][0x2ec] ;  /* 0x0000bb002d0b7a20 */ /* 0x000fe20000410000 */
[C---:B------:R-:W-:Y:S01]  /*a460*/  ISETP.GE.AND P1, PT, R15.reuse, R0, PT ;  /* 0x000000000f00720c */ /* 0x040fe20003f26270 */
[----:B------:R-:W-:Y:S01]  /*a470*/  FMUL.FTZ R46, R46, c[0x0][0x2ec] ;  /* 0x0000bb002e2e7a20 */ /* 0x000fe20000410000 */
[-C--:B------:R-:W-:Y:S01]  /*a480*/  ISETP.GE.AND P4, PT, R15, R2.reuse, PT ;  /* 0x000000020f00720c */ /* 0x080fe20003f86270 */
[----:B------:R-:W-:Y:S01]  /*a490*/  FMUL.FTZ R12, R44, c[0x0][0x2ec] ;  /* 0x0000bb002c0c7a20 */ /* 0x000fe20000410000 */
[----:B------:R-:W-:Y:S01]  /*a4a0*/  HMMA.16816.F32 R104, R4, R16, R104 ;  /* 0x000000100468723c */ /* 0x000fe20000001868 */
[----:B------:R-:W-:Y:S01]  /*a4b0*/  ISETP.GE.AND P3, PT, R9, R2, PT ;  /* 0x000000020900720c */ /* 0x000fe20003f66270 */
[----:B------:R-:W5:Y:S01]  /*a4c0*/  MUFU.TANH R23, R23 ;  /* 0x0000001700177308 */ /* 0x000f620000002400 */
[----:B------:R-:W-:Y:S01]  /*a4d0*/  FSEL R3, R3, -INF , !P6 ;  /* 0xff80000003037808 */ /* 0x000fe20007000000 */
[----:B------:R-:W-:Y:S01]  /*a4e0*/  FMUL.FTZ R103, R103, c[0x0][0x2ec] ;  /* 0x0000bb0067677a20 */ /* 0x000fe20000410000 */
[----:B------:R-:W-:Y:S01]  /*a4f0*/  ISETP.GE.AND P5, PT, R13, R0, PT ;  /* 0x000000000d00720c */ /* 0x000fe20003fa6270 */
[----:B------:R-:W-:Y:S01]  /*a500*/  FMUL.FTZ R47, R47, c[0x0][0x2ec] ;  /* 0x0000bb002f2f7a20 */ /* 0x000fe20000410000 */
[----:B------:R-:W-:-:S02]  /*a510*/  IADD3 R7, R9, 0x10, RZ ;  /* 0x0000001009077810 */ /* 0x000fc40007ffe0ff */
[----:B------:R-:W-:Y:S01]  /*a520*/  IADD3 R5, R9, 0x11, RZ ;  /* 0x0000001109057810 */ /* 0x000fe20007ffe0ff */
[----:B------:R-:W1:Y:S01]  /*a530*/  MUFU.TANH R11, R11 ;  /* 0x0000000b000b7308 */ /* 0x000e620000002400 */
[----:B------:R-:W-:Y:S02]  /*a540*/  ISETP.GE.AND P6, PT, R13, R2, PT ;  /* 0x000000020d00720c */ /* 0x000fe40003fc6270 */
[----:B------:R-:W-:Y:S02]  /*a550*/  IADD3 R13, R9, 0x18, RZ ;  /* 0x00000018090d7810 */ /* 0x000fe40007ffe0ff */
[----:B------:R-:W-:Y:S01]  /*a560*/  FSEL R65, R65, -INF , !P1 ;  /* 0xff80000041417808 */ /* 0x000fe20004800000 */
[----:B------:R-:W-:Y:S01]  /*a570*/  FMUL.FTZ R72, R72, c[0x0][0x2ec] ;  /* 0x0000bb0048487a20 */ /* 0x000fe20000410000 */
[----:B----4-:R-:W-:Y:S01]  /*a580*/  FSEL R64, R64, -INF , !P3 ;  /* 0xff80000040407808 */ /* 0x010fe20005800000 */
[----:B------:R-:W4:Y:S01]  /*a590*/  MUFU.TANH R110, R46 ;  /* 0x0000002e006e7308 */ /* 0x000f220000002400 */
[----:B------:R-:W-:Y:S01]  /*a5a0*/  FSEL R48, R48, -INF , !P0 ;  /* 0xff80000030307808 */ /* 0x000fe20004000000 */
[----:B------:R-:W-:Y:S01]  /*a5b0*/  FMUL.FTZ R73, R73, c[0x0][0x2ec] ;  /* 0x0000bb0049497a20 */ /* 0x000fe20000410000 */
[----:B------:R-:W-:Y:S01]  /*a5c0*/  FSEL R10, R49, -INF , !P4 ;  /* 0xff800000310a7808 */ /* 0x000fe20006000000 */
[----:B------:R-:W-:Y:S01]  /*a5d0*/  FMUL.FTZ R74, R74, c[0x0][0x2ec] ;  /* 0x0000bb004a4a7a20 */ /* 0x000fe20000410000 */
[C---:B------:R-:W-:Y:S01]  /*a5e0*/  ISETP.GE.AND P1, PT, R7.reuse, R0, PT ;  /* 0x000000000700720c */ /* 0x040fe20003f26270 */
[----:B------:R-:W-:Y:S01]  /*a5f0*/  FMUL.FTZ R96, R106, c[0x0][0x2ec] ;  /* 0x0000bb006a607a20 */ /* 0x000fe20000410000 */
[----:B------:R-:W-:Y:S01]  /*a600*/  ISETP.GE.AND P3, PT, R7, R2, PT ;  /* 0x000000020700720c */ /* 0x000fe20003f66270 */
[----:B------:R-:W-:Y:S01]  /*a610*/  MUFU.TANH R100, R72 ;  /* 0x0000004800647308 */ /* 0x000fe20000002400 */
[----:B------:R-:W-:Y:S01]  /*a620*/  ISETP.GE.AND P0, PT, R5, R0, PT ;  /* 0x000000000500720c */ /* 0x000fe20003f06270 */
[----:B------:R-:W-:Y:S01]  /*a630*/  FMUL.FTZ R95, R107, c[0x0][0x2ec] ;  /* 0x0000bb006b5f7a20 */ /* 0x000fe20000410000 */
[----:B------:R-:W-:Y:S01]  /*a640*/  ISETP.GE.AND P4, PT, R5, R2, PT ;  /* 0x000000020500720c */ /* 0x000fe20003f86270 */
[----:B------:R-:W-:Y:S01]  /*a650*/  FMUL.FTZ R75, R75, c[0x0][0x2ec] ;  /* 0x0000bb004b4b7a20 */ /* 0x000fe20000410000 */
[----:B------:R-:W-:-:S02]  /*a660*/  IADD3 R7, R9, 0x19, RZ ;  /* 0x0000001909077810 */ /* 0x000fc40007ffe0ff */
[----:B------:R-:W-:Y:S01]  /*a670*/  FSEL R5, R50, -INF , !P5 ;  /* 0xff80000032057808 */ /* 0x000fe20006800000 */
[----:B------:R-:W1:Y:S01]  /*a680*/  MUFU.TANH R22, R22 ;  /* 0x0000001600167308 */ /* 0x000e620000002400 */
[----:B------:R-:W-:Y:S02]  /*a690*/  ISETP.GE.AND P5, PT, R13, R0, PT ;  /* 0x000000000d00720c */ /* 0x000fe40003fa6270 */
[----:B------:R-:W-:Y:S02]  /*a6a0*/  FSEL R8, R51, -INF , !P6 ;  /* 0xff80000033087808 */ /* 0x000fe40007000000 */
[----:B------:R-:W-:Y:S02]  /*a6b0*/  ISETP.GE.AND P6, PT, R13, R2, PT ;  /* 0x000000020d00720c */ /* 0x000fe40003fc6270 */
[C---:B------:R-:W-:Y:S01]  /*a6c0*/  IADD3 R17, R9.reuse, 0x20, RZ ;  /* 0x0000002009117810 */ /* 0x040fe20007ffe0ff */
[----:B------:R3:W3:Y:S01]  /*a6d0*/  MUFU.TANH R109, R101 ;  /* 0x00000065006d7308 */ /* 0x0006e20000002400 */
[----:B------:R-:W-:-:S02]  /*a6e0*/  IADD3 R15, R9, 0x21, RZ ;  /* 0x00000021090f7810 */ /* 0x000fc40007ffe0ff */
[----:B--2---:R-:W-:Y:S02]  /*a6f0*/  FSEL R13, R28, -INF , !P1 ;  /* 0xff8000001c0d7808 */ /* 0x004fe40004800000 */
[----:B------:R-:W-:Y:S02]  /*a700*/  FSEL R29, R29, -INF , !P0 ;  /* 0xff8000001d1d7808 */ /* 0x000fe40004000000 */
[C---:B------:R-:W-:Y:S01]  /*a710*/  ISETP.GE.AND P1, PT, R7.reuse, R0, PT ;  /* 0x000000000700720c */ /* 0x040fe20003f26270 */
[----:B------:R2:W-:Y:S01]  /*a720*/  MUFU.TANH R132, R102 ;  /* 0x0000006600847308 */ /* 0x0005e20000002400 */
[----:B------:R-:W-:Y:S02]  /*a730*/  ISETP.GE.AND P0, PT, R7, R2, PT ;  /* 0x000000020700720c */ /* 0x000fe40003f06270 */
[----:B------:R-:W-:Y:S02]  /*a740*/  FSEL R7, R32, -INF , !P5 ;  /* 0xff80000020077808 */ /* 0x000fe40006800000 */
[----:B-1----:R-:W-:-:S02]  /*a750*/  FSEL R20, R20, -INF , !P3 ;  /* 0xff80000014147808 */ /* 0x002fc40005800000 */
[----:B------:R-:W-:Y:S01]  /*a760*/  FSEL R6, R21, -INF , !P4 ;  /* 0xff80000015067808 */ /* 0x000fe20006000000 */
[----:B---3--:R-:W-:Y:S01]  /*a770*/  FMUL.FTZ R101, R105, c[0x0][0x2ec] ;  /* 0x0000bb0069657a20 */ /* 0x008fe20000410000 */
[-C--:B------:R-:W-:Y:S01]  /*a780*/  ISETP.GE.AND P5, PT, R17, R0.reuse, PT ;  /* 0x000000001100720c */ /* 0x080fe20003fa6270 */
[----:B------:R-:W1:Y:S01]  /*a790*/  MUFU.TANH R12, R12 ;  /* 0x0000000c000c7308 */ /* 0x000e620000002400 */
[C---:B------:R-:W-:Y:S02]  /*a7a0*/  ISETP.GE.AND P3, PT, R15.reuse, R0, PT ;  /* 0x000000000f00720c */ /* 0x040fe40003f66270 */
[-C--:B------:R-:W-:Y:S02]  /*a7b0*/  ISETP.GE.AND P4, PT, R15, R2.reuse, PT ;  /* 0x000000020f00720c */ /* 0x080fe40003f86270 */
[----:B------:R-:W-:Y:S01]  /*a7c0*/  IADD3 R15, R9, 0x29, RZ ;  /* 0x00000029090f7810 */ /* 0x000fe20007ffe0ff */
[----:B--2---:R-:W-:Y:S01]  /*a7d0*/  FMUL.FTZ R102, R104, c[0x0][0x2ec] ;  /* 0x0000bb0068667a20 */ /* 0x004fe20000410000 */
[----:B------:R-:W-:Y:S01]  /*a7e0*/  FSEL R33, R33, -INF , !P1 ;  /* 0xff80000021217808 */ /* 0x000fe20004800000 */
[----:B------:R-:W2:Y:S01]  /*a7f0*/  MUFU.TANH R130, R103 ;  /* 0x0000006700827308 */ /* 0x000ea20000002400 */
[----:B------:R-:W-:-:S02]  /*a800*/  ISETP.GE.AND P1, PT, R17, R2, PT ;  /* 0x000000021100720c */ /* 0x000fc40003f26270 */
[----:B------:R-:W-:Y:S02]  /*a810*/  FSEL R111, R111, -INF , !P5 ;  /* 0xff8000006f6f7808 */ /* 0x000fe40006800000 */
[----:B------:R-:W-:Y:S02]  /*a820*/  IADD3 R17, R9, 0x28, RZ ;  /* 0x0000002809117810 */ /* 0x000fe40007ffe0ff */
[----:B------:R-:W-:Y:S01]  /*a830*/  ISETP.GE.AND P5, PT, R15, R0, PT ;  /* 0x000000000f00720c */ /* 0x000fe20003fa6270 */
[----:B------:R-:W3:Y:S01]  /*a840*/  MUFU.TANH R108, R47 ;  /* 0x0000002f006c7308 */ /* 0x000ee20000002400 */
[----:B-----5:R-:W-:Y:S02]  /*a850*/  FSEL R4, R23, -INF , !P0 ;  /* 0xff80000017047808 */ /* 0x020fe40004000000 */
[----:B------:R-:W-:Y:S02]  /*a860*/  ISETP.GE.AND P0, PT, R17, R2, PT ;  /* 0x000000021100720c */ /* 0x000fe40003f06270 */
[----:B------:R-:W-:-:S02]  /*a870*/  FSEL R105, R11, -INF , !P5 ;  /* 0xff8000000b697808 */ /* 0x000fc40006800000 */
[----:B------:R-:W-:Y:S01]  /*a880*/  IADD3 R11, R9, 0x38, RZ ;  /* 0x00000038090b7810 */ /* 0x000fe20007ffe0ff */
[----:B------:R-:W5:Y:S01]  /*a890*/  MUFU.TANH R102, R102 ;  /* 0x0000006600667308 */ /* 0x000f620000002400 */
[----:B----4-:R-:W-:Y:S02]  /*a8a0*/  FSEL R110, R110, -INF , !P0 ;  /* 0xff8000006e6e7808 */ /* 0x010fe40004000000 */
[----:B------:R-:W-:Y:S02]  /*a8b0*/  ISETP.GE.AND P0, PT, R11, R0, PT ;  /* 0x000000000b00720c */ /* 0x000fe40003f06270 */
[----:B------:R-:W-:Y:S02]  /*a8c0*/  FSEL R22, R22, -INF , !P6 ;  /* 0xff80000016167808 */ /* 0x000fe40007000000 */
[----:B------:R-:W-:Y:S01]  /*a8d0*/  FSEL R100, R100, -INF , !P0 ;  /* 0xff80000064647808 */ /* 0x000fe20004000000 */
[----:B------:R-:W4:Y:S01]  /*a8e0*/  MUFU.TANH R101, R101 ;  /* 0x0000006500657308 */ /* 0x000f220000002400 */
[----:B------:R-:W-:-:S02]  /*a8f0*/  FSEL R109, R109, -INF , !P3 ;  /* 0xff8000006d6d7808 */ /* 0x000fc40005800000 */
[----:B------:R-:W-:Y:S02]  /*a900*/  ISETP.GE.AND P0, PT, R86, 0x2, PT ;  /* 0x000000025600780c */ /* 0x000fe40003f06270 */
[----:B------:R-:W-:Y:S02]  /*a910*/  ISETP.GE.AND P6, PT, R17, R0, PT ;  /* 0x000000001100720c */ /* 0x000fe40003fc6270 */
[----:B------:R-:W-:Y:S01]  /*a920*/  ISETP.GE.AND P3, PT, R15, R2, PT ;  /* 0x000000020f00720c */ /* 0x000fe20003f66270 */
[----:B------:R-:W3:Y:S01]  /*a930*/  MUFU.TANH R103, R73 ;  /* 0x0000004900677308 */ /* 0x000ee20000002400 */
[C---:B------:R-:W-:Y:S02]  /*a940*/  IADD3 R17, R9.reuse, 0x30, RZ ;  /* 0x0000003009117810 */ /* 0x040fe40007ffe0ff */
[----:B------:R-:W-:Y:S02]  /*a950*/  IADD3 R15, R9, 0x31, RZ ;  /* 0x00000031090f7810 */ /* 0x000fe40007ffe0ff */
[----:B-1----:R-:W-:-:S02]  /*a960*/  FSEL R107, R12, -INF , !P6 ;  /* 0xff8000000c6b7808 */ /* 0x002fc40007000000 */
[----:B------:R-:W-:Y:S01]  /*a970*/  FSEL R132, R132, -INF , !P1 ;  /* 0xff80000084847808 */ /* 0x000fe20004800000 */
[----:B------:R-:W1:Y:S01]  /*a980*/  MUFU.TANH R96, R96 ;  /* 0x0000006000607308 */ /* 0x000e620000002400 */
[-C--:B------:R-:W-:Y:S02]  /*a990*/  ISETP.GE.AND P6, PT, R17, R0.reuse, PT ;  /* 0x000000001100720c */ /* 0x080fe40003fc6270 */
[----:B------:R-:W-:Y:S02]  /*a9a0*/  ISETP.GE.AND P1, PT, R15, R0, PT ;  /* 0x000000000f00720c */ /* 0x000fe40003f26270 */
[----:B------:R-:W-:Y:S02]  /*a9b0*/  IADD3 R9, R9, 0x39, RZ ;  /* 0x0000003909097810 */ /* 0x000fe40007ffe0ff */
[----:B--2---:R-:W-:Y:S01]  /*a9c0*/  FSEL R130, R130, -INF , !P4 ;  /* 0xff80000082827808 */ /* 0x004fe20006000000 */
[----:B------:R-:W2:Y:S01]  /*a9d0*/  MUFU.TANH R95, R95 ;  /* 0x0000005f005f7308 */ /* 0x000ea20000002400 */
[----:B---3--:R-:W-:-:S02]  /*a9e0*/  FSEL R108, R108, -INF , !P3 ;  /* 0xff8000006c6c7808 */ /* 0x008fc40005800000 */
[----:B-----5:R-:W-:Y:S02]  /*a9f0*/  FSEL R102, R102, -INF , !P6 ;  /* 0xff80000066667808 */ /* 0x020fe40007000000 */
[----:B----4-:R-:W-:Y:S01]  /*aa00*/  FSEL R101, R101, -INF , !P1 ;  /* 0xff80000065657808 */ /* 0x010fe20004800000 */
[----:B------:R-:W-:Y:S01]  /*aa10*/  BAR.SYNC.DEFER_BLOCKING 0x0 ;  /* 0x0000000000007b1d */ /* 0x000fe20000010000 */
[-C--:B------:R-:W-:Y:S02]  /*aa20*/  ISETP.GE.AND P5, PT, R17, R2.reuse, PT ;  /* 0x000000021100720c */ /* 0x080fe40003fa6270 */
[-C--:B------:R-:W-:Y:S02]  /*aa30*/  ISETP.GE.AND P4, PT, R15, R2.reuse, PT ;  /* 0x000000020f00720c */ /* 0x080fe40003f86270 */
[----:B------:R-:W-:Y:S01]  /*aa40*/  ISETP.GE.AND P3, PT, R11, R2, PT ;  /* 0x000000020b00720c */ /* 0x000fe20003f66270 */
[----:B------:R-:W3:Y:S01]  /*aa50*/  MUFU.TANH R94, R74 ;  /* 0x0000004a005e7308 */ /* 0x000ee20000002400 */
[----:B------:R-:W-:-:S02]  /*aa60*/  ISETP.GE.AND P6, PT, R9, R0, PT ;  /* 0x000000000900720c */ /* 0x000fc40003fc6270 */
[----:B------:R-:W-:Y:S02]  /*aa70*/  ISETP.GE.AND P1, PT, R9, R2, PT ;  /* 0x000000020900720c */ /* 0x000fe40003f26270 */
[----:B------:R-:W-:Y:S02]  /*aa80*/  FSEL R103, R103, -INF , !P6 ;  /* 0xff80000067677808 */ /* 0x000fe40007000000 */
[----:B-1----:R-:W-:Y:S01]  /*aa90*/  FSEL R96, R96, -INF , !P5 ;  /* 0xff80000060607808 */ /* 0x002fe20006800000 */
[----:B------:R-:W1:Y:S01]  /*aaa0*/  MUFU.TANH R93, R75 ;  /* 0x0000004b005d7308 */ /* 0x000e620000002400 */
[----:B--2---:R-:W-:Y:S02]  /*aab0*/  FSEL R95, R95, -INF , !P4 ;  /* 0xff8000005f5f7808 */ /* 0x004fe40006000000 */
[----:B---3--:R-:W-:Y:S02]  /*aac0*/  FSEL R94, R94, -INF , !P3 ;  /* 0xff8000005e5e7808 */ /* 0x008fe40005800000 */
[----:B-1----:R-:W-:Y:S01]  /*aad0*/  FSEL R93, R93, -INF , !P1 ;  /* 0xff8000005d5d7808 */ /* 0x002fe20004800000 */
        /* <DEDUP_REMOVED lines=60> */
.L_x_5146:
[----:B------:R-:W-:-:S05]  /*aea0*/  IMAD.MOV.U32 R9, RZ, RZ, c[0x0][0x198] ;  /* 0x00006600ff097624 */ /* 0x000fca00078e00ff */
[----:B------:R-:W-:-:S04]  /*aeb0*/  LEA R9, -R9, RZ, 0x6 ;  /* 0x000000ff09097211 */ /* 0x000fc800078e31ff */
[----:B------:R-:W-:Y:S02]  /*aec0*/  SHF.R.S32.HI R11, RZ, 0x1f, R9 ;  /* 0x0000001fff0b7819 */ /* 0x000fe40000011409 */
.L_x_5147:
[C---:B------:R-:W-:Y:S02]  /*aed0*/  LEA R124, P5, R9.reuse, R124, 0x1 ;  /* 0x0000007c097c7211 */ /* 0x040fe400078a08ff */
[C---:B------:R-:W-:Y:S02]  /*aee0*/  IADD3 R12, P4, R9.reuse, R98, RZ ;  /* 0x00000062090c7210 */ /* 0x040fe40007f9e0ff */
[----:B------:R-:W-:Y:S02]  /*aef0*/  IADD3 R98, P3, P1, R98, R9, R58 ;  /* 0x0000000962627210 */ /* 0x000fe4000797e03a */
[----:B------:R-:W-:Y:S01]  /*af00*/  LEA.HI.X R125, R9, R125, R11, 0x1, P5 ;  /* 0x0000007d097d7211 */ /* 0x000fe200028f0c0b */
[----:B------:R-:W-:Y:S01]  /*af10*/  IMAD.X R9, R11, 0x1, R56, P4 ;  /* 0x000000010b097824 */ /* 0x000fe200020e0638 */
        /* <DEDUP_REMOVED lines=17> */
.L_x_5145:
        /* <DEDUP_REMOVED lines=27> */
[----:B-1----:R-:W-:-:S02]  /*b1e0*/  FMNMX.FTZ R16, R100, R11, !PT ;  /* 0x0000000b64107209 */ /* 0x002fc40007810000 */
[----:B------:R-:W-:Y:S02]  /*b1f0*/  FMNMX.FTZ R9, R95, R12, !PT ;  /* 0x0000000c5f097209 */ /* 0x000fe40007810000 */
[----:B------:R-:W-:Y:S02]  /*b200*/  FMNMX.FTZ R16, R103, R16, !PT ;  /* 0x0000001067107209 */ /* 0x000fe40007810000 */
[----:B------:R-:W-:Y:S02]  /*b210*/  FMNMX.FTZ R14, R94, R9, !PT ;  /* 0x000000095e0e7209 */ /* 0x000fe40007810000 */
[----:B------:R-:W-:Y:S01]  /*b220*/  LEA R112, R43, R114, 0x1 ;  /* 0x000000722b707211 */ /* 0x000fe200078e08ff */
[----:B------:R-:W1:Y:S01]  /*b230*/  SHFL.BFLY PT, R11, R16, 0x2, 0x1f ;  /* 0x0c401f00100b7f89 */ /* 0x000e6200000e0000 */
[----:B------:R-:W-:-:S03]  /*b240*/  FMNMX.FTZ R14, R93, R14, !PT ;  /* 0x0000000e5d0e7209 */ /* 0x000fc60007810000 */
[----:B------:R-:W-:Y:S04]  /*b250*/  LDSM.16.MT88.4 R68, [R112+0x6000] ;  /* 0x006000007044783b */ /* 0x000fe80000004200 */
[----:B------:R-:W2:Y:S04]  /*b260*/  SHFL.BFLY PT, R9, R14, 0x2, 0x1f ;  /* 0x0c401f000e097f89 */ /* 0x000ea800000e0000 */
[----:B------:R-:W-:Y:S04]  /*b270*/  LDSM.16.MT88.4 R52, [R112+0x7000] ;  /* 0x007000007034783b */ /* 0x000fe80000004200 */
[----:B------:R-:W-:Y:S01]  /*b280*/  LDSM.16.MT88.4 R40, [R114+0x8000] ;  /* 0x008000007228783b */ /* 0x000fe20000004200 */
        /* <DEDUP_REMOVED lines=17> */
[----:B------:R-:W1:Y:S01]  /*b3a0*/  LDSM.16.MT88.4 R60, [R114+0x7000] ;  /* 0x00700000723c783b */ /* 0x000e620000004200 */
[--C-:B------:R-:W-:Y:S01]  /*b3b0*/  FFMA.FTZ R30, R13, c[0x0][0x23c], -R98.reuse ;  /* 0x00008f000d1e7a23 */ /* 0x100fe20000010862 */
[----:B------:R-:W-:Y:S01]  /*b3c0*/  FSEL R97, R97, RZ, P1 ;  /* 0x000000ff61617208 */ /* 0x000fe20000800000 */
[--C-:B------:R-:W-:Y:S01]  /*b3d0*/  FFMA.FTZ R27, R29, c[0x0][0x23c], -R98.reuse ;  /* 0x00008f001d1b7a23 */ /* 0x100fe20000010862 */
[----:B------:R-:W2:Y:S01]  /*b3e0*/  LDSM.16.MT88.4 R12, [R114+0x6400] ;  /* 0x00640000720c783b */ /* 0x000ea20000004200 */
[----:B------:R-:W-:Y:S01]  /*b3f0*/  FFMA.FTZ R25, R33, c[0x0][0x23c], -R98 ;  /* 0x00008f0021197a23 */ /* 0x000fe20000010862 */
[----:B------:R-:W3:Y:S01]  /*b400*/  MUFU.EX2 R87, R87 ;  /* 0x0000005700577308 */ /* 0x000ee20000000800 */
[----:B------:R-:W-:-:S02]  /*b410*/  FFMA.FTZ R92, R64, c[0x0][0x23c], -R97 ;  /* 0x00008f00405c7a23 */ /* 0x000fc40000010861 */
[--C-:B------:R-:W-:Y:S02]  /*b420*/  FFMA.FTZ R91, R48, c[0x0][0x23c], -R97.reuse ;  /* 0x00008f00305b7a23 */ /* 0x100fe40000010861 */
[--C-:B------:R-:W-:Y:S02]  /*b430*/  FFMA.FTZ R35, R10, c[0x0][0x23c], -R97.reuse ;  /* 0x00008f000a237a23 */ /* 0x100fe40000010861 */
[--C-:B------:R-:W-:Y:S01]  /*b440*/  FFMA.FTZ R32, R8, c[0x0][0x23c], -R97.reuse ;  /* 0x00008f0008207a23 */ /* 0x100fe20000010861 */
[----:B------:R-:W-:Y:S01]  /*b450*/  MUFU.EX2 R34, R34 ;  /* 0x0000002200227308 */ /* 0x000fe20000000800 */
[----:B------:R-:W4:Y:S01]  /*b460*/  LDSM.16.MT88.4 R8, [R112+0x6400] ;  /* 0x006400007008783b */ /* 0x000f220000004200 */
[----:B------:R-:W-:Y:S02]  /*b470*/  FFMA.FTZ R26, R7, c[0x0][0x23c], -R98 ;  /* 0x00008f00071a7a23 */ /* 0x000fe40000010862 */
[--C-:B------:R-:W-:Y:S02]  /*b480*/  FFMA.FTZ R33, R20, c[0x0][0x23c], -R97.reuse ;  /* 0x00008f0014217a23 */ /* 0x100fe40000010861 */
[----:B------:R-:W-:-:S02]  /*b490*/  FFMA.FTZ R28, R6, c[0x0][0x23c], -R97 ;  /* 0x00008f00061c7a23 */ /* 0x000fc40000010861 */
[----:B------:R-:W5:Y:S01]  /*b4a0*/  MUFU.EX2 R31, R31 ;  /* 0x0000001f001f7308 */ /* 0x000f620000000800 */
[----:B---3--:R-:W-:Y:S01]  /*b4b0*/  F2FP.PACK_AB R48, R87, R90 ;  /* 0x0000005a5730723e */ /* 0x008fe200000000ff */
[--C-:B------:R-:W-:Y:S02]  /*b4c0*/  FFMA.FTZ R29, R22, c[0x0][0x23c], -R97.reuse ;  /* 0x00008f00161d7a23 */ /* 0x100fe40000010861 */
[----:B------:R-:W-:Y:S01]  /*b4d0*/  FFMA.FTZ R24, R4, c[0x0][0x23c], -R97 ;  /* 0x00008f0004187a23 */ /* 0x000fe20000010861 */
[----:B------:R-:W-:Y:S01]  /*b4e0*/  LDSM.16.MT88.4 R20, [R114+0x7400] ;  /* 0x007400007214783b */ /* 0x000fe20000004200 */
[--C-:B------:R-:W-:Y:S02]  /*b4f0*/  FFMA.FTZ R106, R111, c[0x0][0x23c], -R98.reuse ;  /* 0x00008f006f6a7a23 */ /* 0x100fe40000010862 */
[----:B------:R-:W-:Y:S01]  /*b500*/  MUFU.EX2 R92, R92 ;  /* 0x0000005c005c7308 */ /* 0x000fe20000000800 */
[--C-:B------:R-:W-:Y:S02]  /*b510*/  FFMA.FTZ R99, R109, c[0x0][0x23c], -R98.reuse ;  /* 0x00008f006d637a23 */ /* 0x100fe40000010862 */
[----:B------:R-:W-:-:S02]  /*b520*/  FFMA.FTZ R104, R107, c[0x0][0x23c], -R98 ;  /* 0x00008f006b687a23 */ /* 0x000fc40000010862 */
[--C-:B------:R-:W-:Y:S02]  /*b530*/  FFMA.FTZ R102, R102, c[0x0][0x23c], -R98.reuse ;  /* 0x00008f0066667a23 */ /* 0x100fe40000010862 */
[--C-:B------:R-:W-:Y:S01]  /*b540*/  FFMA.FTZ R101, R101, c[0x0][0x23c], -R98.reuse ;  /* 0x00008f0065657a23 */ /* 0x100fe20000010862 */
[----:B------:R-:W3:Y:S01]  /*b550*/  MUFU.EX2 R91, R91 ;  /* 0x0000005b005b7308 */ /* 0x000ee20000000800 */
[----:B-----5:R-:W-:Y:S01]  /*b560*/  F2FP.PACK_AB R50, R31, R34 ;  /* 0x000000221f32723e */ /* 0x020fe200000000ff */
[----:B------:R-:W-:Y:S02]  /*b570*/  FFMA.FTZ R133, R103, c[0x0][0x23c], -R98 ;  /* 0x00008f0067857a23 */ /* 0x000fe40000010862 */
[--C-:B------:R-:W-:Y:S02]  /*b580*/  FFMA.FTZ R96, R96, c[0x0][0x23c], -R97.reuse ;  /* 0x00008f0060607a23 */ /* 0x100fe40000010861 */
[--C-:B------:R-:W-:Y:S02]  /*b590*/  FFMA.FTZ R95, R95, c[0x0][0x23c], -R97.reuse ;  /* 0x00008f005f5f7a23 */ /* 0x100fe40000010861 */
[----:B------:R-:W-:Y:S01]  /*b5a0*/  MUFU.EX2 R35, R35 ;  /* 0x0000002300237308 */ /* 0x000fe20000000800 */
[----:B------:R-:W-:-:S02]  /*b5b0*/  FFMA.FTZ R94, R94, c[0x0][0x23c], -R97 ;  /* 0x00008f005e5e7a23 */ /* 0x000fc40000010861 */
[----:B------:R-:W-:Y:S02]  /*b5c0*/  FFMA.FTZ R131, R93, c[0x0][0x23c], -R97 ;  /* 0x00008f005d837a23 */ /* 0x000fe40000010861 */
[----:B------:R-:W-:Y:S02]  /*b5d0*/  FFMA.FTZ R100, R100, c[0x0][0x23c], -R98 ;  /* 0x00008f0064647a23 */ /* 0x000fe40000010862 */
[----:B------:R-:W-:Y:S01]  /*b5e0*/  FADD.FTZ R87, R90, R87 ;  /* 0x000000575a577221 */ /* 0x000fe20000010000 */
[----:B------:R-:W5:Y:S01]  /*b5f0*/  MUFU.EX2 R32, R32 ;  /* 0x0000002000207308 */ /* 0x000f620000000800 */
[----:B---3--:R-:W-:Y:S01]  /*b600*/  F2FP.PACK_AB R49, R91, R92 ;  /* 0x0000005c5b31723e */ /* 0x008fe200000000ff */
[----:B------:R-:W-:Y:S02]  /*b610*/  FADD.FTZ R92, R92, R91 ;  /* 0x0000005b5c5c7221 */ /* 0x000fe40000010000 */
[----:B------:R-:W-:-:S04]  /*b620*/  FADD.FTZ R34, R34, R87 ;  /* 0x0000005722227221 */ /* 0x000fc80000010000 */
[----:B------:R-:W-:Y:S01]  /*b630*/  MUFU.EX2 R30, R30 ;  /* 0x0000001e001e7308 */ /* 0x000fe20000000800 */
[----:B------:R-:W-:Y:S01]  /*b640*/  FADD.FTZ R31, R31, R34 ;  /* 0x000000221f1f7221 */ /* 0x000fe20000010000 */
[----:B-----5:R-:W-:-:S06]  /*b650*/  F2FP.PACK_AB R51, R32, R35 ;  /* 0x000000232033723e */ /* 0x020fcc00000000ff */
[----:B------:R-:W3:Y:S01]  /*b660*/  MUFU.EX2 R27, R27 ;  /* 0x0000001b001b7308 */ /* 0x000ee20000000800 */
[----:B------:R-:W-:-:S04]  /*b670*/  FADD.FTZ R35, R35, R92 ;  /* 0x0000005c23237221 */ /* 0x000fc80000010000 */
[----:B------:R-:W-:Y:S01]  /*b680*/  FADD.FTZ R32, R32, R35 ;  /* 0x0000002320207221 */ /* 0x000fe20000010000 */
[C---:B------:R-:W-:Y:S02]  /*b690*/  HMMA.16816.F32 R80, R48.reuse, R76, RZ ;  /* 0x0000004c3050723c */ /* 0x040fe400000018ff */
[----:B------:R-:W-:Y:S06]  /*b6a0*/  MUFU.EX2 R26, R26 ;  /* 0x0000001a001a7308 */ /* 0x000fec0000000800 */
[----:B------:R-:W-:Y:S02]  /*b6b0*/  HMMA.16816.F32 R76, R48, R78, RZ ;  /* 0x0000004e304c723c */ /* 0x000fe400000018ff */
[----:B------:R-:W5:Y:S01]  /*b6c0*/  MUFU.EX2 R25, R25 ;  /* 0x0000001900197308 */ /* 0x000f620000000800 */
[----:B---3--:R-:W-:Y:S01]  /*b6d0*/  F2FP.PACK_AB R4, R27, R30 ;  /* 0x0000001e1b04723e */ /* 0x008fe200000000ff */
[----:B------:R-:W-:-:S04]  /*b6e0*/  FADD.FTZ R30, R30, R31 ;  /* 0x0000001f1e1e7221 */ /* 0x000fc80000010000 */
[C---:B------:R-:W-:Y:S01]  /*b6f0*/  HMMA.16816.F32 R72, R48.reuse, R68, RZ ;  /* 0x000000443048723c */ /* 0x040fe200000018ff */
[----:B------:R-:W-:Y:S01]  /*b700*/  FADD.FTZ R27, R27, R30 ;  /* 0x0000001e1b1b7221 */ /* 0x000fe20000010000 */
[----:B------:R-:W-:Y:S06]  /*b710*/  MUFU.EX2 R33, R33 ;  /* 0x0000002100217308 */ /* 0x000fec0000000800 */
[----:B------:R-:W-:Y:S02]  /*b720*/  HMMA.16816.F32 R68, R48, R70, RZ ;  /* 0x000000463044723c */ /* 0x000fe400000018ff */
[----:B------:R-:W3:Y:S01]  /*b730*/  MUFU.EX2 R28, R28 ;  /* 0x0000001c001c7308 */ /* 0x000ee20000000800 */
[----:B-----5:R-:W-:Y:S01]  /*b740*/  F2FP.PACK_AB R6, R25, R26 ;  /* 0x0000001a1906723e */ /* 0x020fe200000000ff */
[----:B------:R-:W-:-:S04]  /*b750*/  FADD.FTZ R26, R26, R27 ;  /* 0x0000001b1a1a7221 */ /* 0x000fc80000010000 */
[C---:B------:R-:W-:Y:S01]  /*b760*/  HMMA.16816.F32 R56, R48.reuse, R52, RZ ;  /* 0x000000343038723c */ /* 0x040fe200000018ff */
[----:B------:R-:W-:Y:S01]  /*b770*/  FADD.FTZ R25, R25, R26 ;  /* 0x0000001a19197221 */ /* 0x000fe20000010000 */
        /* <DEDUP_REMOVED lines=8> */
[----:B------:R-:W-:Y:S01]  /*b800*/  HMMA.16816.F32 R40, R48, R42, RZ ;  /* 0x0000002a3028723c */ /* 0x000fe200000018ff */
[----:B-----5:R-:W-:Y:S01]  /*b810*/  F2FP.PACK_AB R7, R24, R29 ;  /* 0x0000001d1807723e */ /* 0x020fe200000000ff */
[----:B------:R-:W3:Y:S01]  /*b820*/  MUFU.EX2 R99, R99 ;  /* 0x0000006300637308 */ /* 0x000ee20000000800 */
[----:B------:R-:W-:-:S05]  /*b830*/  FADD.FTZ R29, R29, R28 ;  /* 0x0000001c1d1d7221 */ /* 0x000fca0000010000 */
[----:B-1----:R-:W-:Y:S01]  /*b840*/  HMMA.16816.F32 R64, R48, R60, RZ ;  /* 0x0000003c3040723c */ /* 0x002fe200000018ff */
[----:B------:R-:W-:Y:S01]  /*b850*/  FADD.FTZ R24, R24, R29 ;  /* 0x0000001d18187221 */ /* 0x000fe20000010000 */
[----:B------:R-:W-:Y:S06]  /*b860*/  MUFU.EX2 R104, R104 ;  /* 0x0000006800687308 */ /* 0x000fec0000000800 */
[C---:B--2---:R-:W-:Y:S02]  /*b870*/  HMMA.16816.F32 R80, R4.reuse, R12, R80 ;  /* 0x0000000c0450723c */ /* 0x044fe40000001850 */
[----:B------:R-:W-:Y:S06]  /*b880*/  MUFU.EX2 R102, R102 ;  /* 0x0000006600667308 */ /* 0x000fec0000000800 */
[C---:B------:R-:W-:Y:S01]  /*b890*/  HMMA.16816.F32 R76, R4.reuse, R14, R76 ;  /* 0x0000000e044c723c */ /* 0x040fe2000000184c */
[----:B------:R-:W1:Y:S01]  /*b8a0*/  LDSM.16.MT88.4 R12, [R112+0x7400] ;  /* 0x00740000700c783b */ /* 0x000e620000004200 */
[----:B------:R-:W-:Y:S06]  /*b8b0*/  MUFU.EX2 R101, R101 ;  /* 0x0000006500657308 */ /* 0x000fec0000000800 */
[C---:B----4-:R-:W-:Y:S02]  /*b8c0*/  HMMA.16816.F32 R72, R4.reuse, R8, R72 ;  /* 0x000000080448723c */ /* 0x050fe40000001848 */
        /* <DEDUP_REMOVED lines=19> */
[----:B------:R-:W-:Y:S01]  /*ba00*/  HMMA.16816.F32 R60, R4, R22, R60 ;  /* 0x00000016043c723c */ /* 0x000fe2000000183c */
[--C-:B------:R-:W-:Y:S01]  /*ba10*/  FFMA.FTZ R105, R132, c[0x0][0x23c], -R97.reuse ;  /* 0x00008f0084697a23 */ /* 0x100fe20000010861 */
[----:B------:R-:W-:Y:S01]  /*ba20*/  MUFU.EX2 R98, R100 ;  /* 0x0000006400627308 */ /* 0x000fe20000000800 */
[----:B------:R-:W-:-:S04]  /*ba30*/  FFMA.FTZ R20, R108, c[0x0][0x23c], -R97 ;  /* 0x00008f006c147a23 */ /* 0x000fc80000010861 */
[--C-:B------:R-:W-:Y:S02]  /*ba40*/  FFMA.FTZ R22, R130, c[0x0][0x23c], -R97.reuse ;  /* 0x00008f0082167a23 */ /* 0x100fe40000010861 */
[----:B------:R-:W-:Y:S01]  /*ba50*/  FFMA.FTZ R23, R110, c[0x0][0x23c], -R97 ;  /* 0x00008f006e177a23 */ /* 0x000fe20000010861 */
[----:B------:R-:W4:Y:S01]  /*ba60*/  MUFU.EX2 R21, R21 ;  /* 0x0000001500157308 */ /* 0x000f220000000800 */
[C---:B-1----:R-:W-:Y:S07]  /*ba70*/  HMMA.16816.F32 R44, R4.reuse, R12, R44 ;  /* 0x0000000c042c723c */ /* 0x042fee000000182c */
[----:B------:R-:W-:Y:S01]  /*ba80*/  MUFU.EX2 R105, R105 ;  /* 0x0000006900697308 */ /* 0x000fe20000000800 */
[----:B------:R-:W-:Y:S01]  /*ba90*/  HMMA.16816.F32 R48, R4, R14, R48 ;  /* 0x0000000e0430723c */ /* 0x000fe20000001830 */
[----:B------:R-:W1:Y:S06]  /*baa0*/  LDSM.16.MT88.4 R12, [R112+0x6800] ;  /* 0x00680000700c783b */ /* 0x000e6c0000004200 */
[----:B------:R-:W5:Y:S01]  /*bab0*/  MUFU.EX2 R22, R22 ;  /* 0x0000001600167308 */ /* 0x000f620000000800 */
[----:B---3--:R-:W-:Y:S01]  /*bac0*/  F2FP.PACK_AB R4, R99, R106 ;  /* 0x0000006a6304723e */ /* 0x008fe200000000ff */
[----:B------:R-:W-:Y:S01]  /*bad0*/  FADD.FTZ R106, R106, R25 ;  /* 0x000000196a6a7221 */ /* 0x000fe20000010000 */
[----:B----4-:R-:W-:-:S03]  /*bae0*/  F2FP.PACK_AB R6, R21, R104 ;  /* 0x000000681506723e */ /* 0x010fc600000000ff */
[----:B------:R-:W-:Y:S02]  /*baf0*/  FADD.FTZ R99, R99, R106 ;  /* 0x0000006a63637221 */ /* 0x000fe40000010000 */
[----:B------:R-:W-:Y:S02]  /*bb00*/  MUFU.EX2 R23, R23 ;  /* 0x0000001700177308 */ /* 0x000fe40000000800 */
[----:B------:R-:W-:-:S04]  /*bb10*/  FADD.FTZ R104, R104, R99 ;  /* 0x0000006368687221 */ /* 0x000fc80000010000 */
[----:B------:R-:W-:Y:S02]  /*bb20*/  FADD.FTZ R21, R21, R104 ;  /* 0x0000006815157221 */ /* 0x000fe40000010000 */
[----:B------:R-:W3:Y:S01]  /*bb30*/  MUFU.EX2 R20, R20 ;  /* 0x0000001400147308 */ /* 0x000ee20000000800 */
[----:B-----5:R-:W-:Y:S01]  /*bb40*/  F2FP.PACK_AB R5, R22, R105 ;  /* 0x000000691605723e */ /* 0x020fe200000000ff */
[----:B------:R-:W-:-:S04]  /*bb50*/  FADD.FTZ R105, R105, R24 ;  /* 0x0000001869697221 */ /* 0x000fc80000010000 */
[----:B------:R-:W-:Y:S01]  /*bb60*/  FADD.FTZ R22, R22, R105 ;  /* 0x0000006916167221 */ /* 0x000fe20000010000 */
[----:B---3--:R-:W-:-:S03]  /*bb70*/  F2FP.PACK_AB R7, R20, R23 ;  /* 0x000000171407723e */ /* 0x008fc600000000ff */
[----:B------:R-:W-:-:S04]  /*bb80*/  FADD.FTZ R23, R23, R22 ;  /* 0x0000001617177221 */ /* 0x000fc80000010000 */
[----:B------:R-:W-:Y:S01]  /*bb90*/  FADD.FTZ R23, R20, R23 ;  /* 0x0000001714177221 */ /* 0x000fe20000010000 */
        /* <DEDUP_REMOVED lines=109> */
.L_x_5149:
[----:B------:R-:W-:-:S05]  /*c270*/  IMAD.MOV.U32 R7, RZ, RZ, c[0x0][0x1a0] ;  /* 0x00006800ff077624 */ /* 0x000fca00078e00ff */
[----:B------:R-:W-:-:S04]  /*c280*/  LEA R7, -R7, RZ, 0x6 ;  /* 0x000000ff07077211 */ /* 0x000fc800078e31ff */
[----:B------:R-:W-:Y:S02]  /*c290*/  SHF.R.S32.HI R6, RZ, 0x1f, R7 ;  /* 0x0000001fff067819 */ /* 0x000fe40000011407 */
.L_x_5150:
        /* <DEDUP_REMOVED lines=29> */
[----:B------:R-:W2:Y:S04]  /*c470*/  LDSM.16.M88.4 R12, [R116+0x3800] ;  /* 0x00380000740c783b */ /* 0x000ea80000000200 */
[----:B------:R-:W1:Y:S04]  /*c480*/  LDSM.16.M88.4 R96, [R116+0x3c00] ;  /* 0x003c00007460783b */ /* 0x000e680000000200 */
[----:B------:R-:W-:Y:S04]  /*c490*/  LDSM.16.M88.4 R88, [R115] ;  /* 0x000000007358783b */ /* 0x000fe80000000200 */
[----:B------:R-:W1:Y:S04]  /*c4a0*/  LDSM.16.M88.4 R92, [R113+0x3000] ;  /* 0x00300000715c783b */ /* 0x000e680000000200 */
[----:B---3--:R-:W3:Y:S04]  /*c4b0*/  LDSM.16.M88.4 R100, [R113+0x3400] ;  /* 0x003400007164783b */ /* 0x008ee80000000200 */
[----:B------:R-:W0:Y:S01]  /*c4c0*/  LDGDEPBAR ;  /* 0x00000000000079af */ /* 0x000e220000000000 */
[C---:B----4-:R-:W-:Y:S08]  /*c4d0*/  HMMA.16816.F32 R32, R4.reuse, R28, RZ ;  /* 0x0000001c0420723c */ /* 0x050ff000000018ff */
        /* <DEDUP_REMOVED lines=8> */
[C---:B------:R-:W-:Y:S08]  /*c560*/  HMMA.16816.F32 R32, R88.reuse, R92, R32 ;  /* 0x0000005c5820723c */ /* 0x040ff00000001820 */
        /* <DEDUP_REMOVED lines=54> */
[----:B------:R-:W-:Y:S01]  /*c8d0*/  HMMA.16816.F32 R20, R92, R98, R20 ;  /* 0x000000625c14723c */ /* 0x000fe20000001814 */
[----:B------:R-:W-:-:S02]  /*c8e0*/  FMUL.FTZ R88, R33, c[0x0][0x2ec] ;  /* 0x0000bb0021587a20 */ /* 0x000fc40000410000 */
[----:B------:R-:W-:Y:S02]  /*c8f0*/  FMUL.FTZ R87, R34, c[0x0][0x2ec] ;  /* 0x0000bb0022577a20 */ /* 0x000fe40000410000 */
[----:B------:R-:W-:Y:S01]  /*c900*/  FMUL.FTZ R89, R35, c[0x0][0x2ec] ;  /* 0x0000bb0023597a20 */ /* 0x000fe20000410000 */
[----:B------:R-:W-:Y:S01]  /*c910*/  MUFU.TANH R85, R85 ;  /* 0x0000005500557308 */ /* 0x000fe20000002400 */
[----:B------:R-:W1:Y:S01]  /*c920*/  LDSM.16.M88.4 R32, [R113+0x5800] ;  /* 0x005800007120783b */ /* 0x000e620000000200 */
[----:B------:R-:W-:Y:S02]  /*c930*/  FMUL.FTZ R28, R28, c[0x0][0x2ec] ;  /* 0x0000bb001c1c7a20 */ /* 0x000fe40000410000 */
[----:B------:R-:W-:Y:S02]  /*c940*/  FMUL.FTZ R29, R29, c[0x0][0x2ec] ;  /* 0x0000bb001d1d7a20 */ /* 0x000fe40000410000 */
[----:B------:R-:W-:Y:S02]  /*c950*/  FMUL.FTZ R31, R31, c[0x0][0x2ec] ;  /* 0x0000bb001f1f7a20 */ /* 0x000fe40000410000 */
[----:B------:R-:W2:Y:S01]  /*c960*/  MUFU.TANH R88, R88 ;  /* 0x0000005800587308 */ /* 0x000ea20000002400 */
[----:B------:R-:W-:-:S02]  /*c970*/  FMUL.FTZ R30, R30, c[0x0][0x2ec] ;  /* 0x0000bb001e1e7a20 */ /* 0x000fc40000410000 */
[----:B------:R-:W-:Y:S02]  /*c980*/  FMUL.FTZ R24, R24, c[0x0][0x2ec] ;  /* 0x0000bb0018187a20 */ /* 0x000fe40000410000 */
[----:B------:R-:W-:Y:S02]  /*c990*/  FMUL.FTZ R25, R25, c[0x0][0x2ec] ;  /* 0x0000bb0019197a20 */ /* 0x000fe40000410000 */
[----:B------:R-:W-:Y:S01]  /*c9a0*/  FMUL.FTZ R138, R26, c[0x0][0x2ec] ;  /* 0x0000bb001a8a7a20 */ /* 0x000fe20000410000 */
[----:B------:R-:W-:Y:S01]  /*c9b0*/  MUFU.TANH R105, R24 ;  /* 0x0000001800697308 */ /* 0x000fe20000002400 */
[----:B------:R-:W-:Y:S02]  /*c9c0*/  FMUL.FTZ R104, R27, c[0x0][0x2ec] ;  /* 0x0000bb001b687a20 */ /* 0x000fe40000410000 */
[----:B------:R-:W-:Y:S02]  /*c9d0*/  FMUL.FTZ R111, R20, c[0x0][0x2ec] ;  /* 0x0000bb00146f7a20 */ /* 0x000fe40000410000 */
[----:B------:R-:W3:Y:S01]  /*c9e0*/  S2R R20, SR_TID.X ;  /* 0x0000000000147919 */ /* 0x000ee20000002100 */
[----:B------:R-:W-:-:S02]  /*c9f0*/  FMUL.FTZ R21, R21, c[0x0][0x2ec] ;  /* 0x0000bb0015157a20 */ /* 0x000fc40000410000 */
[----:B------:R4:W-:Y:S01]  /*ca00*/  MUFU.TANH R141, R25 ;  /* 0x00000019008d7308 */ /* 0x0009e20000002400 */
[----:B------:R-:W-:Y:S02]  /*ca10*/  FMUL.FTZ R22, R22, c[0x0][0x2ec] ;  /* 0x0000bb0016167a20 */ /* 0x000fe40000410000 */
[----:B------:R-:W-:-:S05]  /*ca20*/  FMUL.FTZ R23, R23, c[0x0][0x2ec] ;  /* 0x0000bb0017177a20 */ /* 0x000fca0000410000 */
[----:B------:R-:W-:Y:S01]  /*ca30*/  MUFU.TANH R89, R89 ;  /* 0x0000005900597308 */ /* 0x000fe20000002400 */
[----:B----4-:R-:W4:Y:S01]  /*ca40*/  LDSM.16.M88.4 R24, [R113+0x5c00] ;  /* 0x005c00007118783b */ /* 0x010f220000000200 */
[----:B-1----:R-:W-:Y:S06]  /*ca50*/  HMMA.16816.F32 R16, R92, R32, R16 ;  /* 0x000000205c10723c */ /* 0x002fec0000001810 */
[----:B------:R-:W1:Y:S01]  /*ca60*/  MUFU.TANH R28, R28 ;  /* 0x0000001c001c7308 */ /* 0x000e620000002400 */
[----:B------:R-:W-:-:S04]  /*ca70*/  DEPBAR.LE SB0, 0x0 ;  /* 0x000080000000791a */ /* 0x000fc80000000000 */
[----:B------:R-:W-:Y:S03]  /*ca80*/  HMMA.16816.F32 R12, R92, R34, R12 ;  /* 0x000000225c0c723c */ /* 0x000fe6000000180c */
[----:B------:R-:W5:Y:S08]  /*ca90*/  MUFU.TANH R29, R29 ;  /* 0x0000001d001d7308 */ /* 0x000f700000002400 */
[----:B------:R-:W1:Y:S02]  /*caa0*/  MUFU.TANH R31, R31 ;  /* 0x0000001f001f7308 */ /* 0x000e640000002400 */
[----:B------:R-:W-:-:S06]  /*cab0*/  FMUL.FTZ R135, R16, c[0x0][0x2ec] ;  /* 0x0000bb0010877a20 */ /* 0x000fcc0000410000 */
[----:B------:R1:W-:Y:S01]  /*cac0*/  MUFU.TANH R107, R21 ;  /* 0x00000015006b7308 */ /* 0x0003e20000002400 */
[----:B---3--:R-:W-:Y:S02]  /*cad0*/  IMAD.SHL.U32 R16, R20, 0x2, RZ ;  /* 0x0000000214107824 */ /* 0x008fe400078e00ff */
[----:B------:R-:W-:Y:S02]  /*cae0*/  FMUL.FTZ R137, R17, c[0x0][0x2ec] ;  /* 0x0000bb0011897a20 */ /* 0x000fe40000410000 */
[----:B------:R-:W-:Y:S01]  /*caf0*/  FMUL.FTZ R134, R19, c[0x0][0x2ec] ;  /* 0x0000bb0013867a20 */ /* 0x000fe20000410000 */
[----:B------:R-:W-:Y:S01]  /*cb00*/  LOP3.LUT R16, R16, 0x6, RZ, 0xc0, !PT ;  /* 0x0000000610107812 */ /* 0x000fe200078ec0ff */
[----:B------:R-:W-:Y:S01]  /*cb10*/  FMUL.FTZ R129, R13, c[0x0][0x2ec] ;  /* 0x0000bb000d817a20 */ /* 0x000fe20000410000 */
[----:B------:R-:W3:Y:S01]  /*cb20*/  MUFU.TANH R30, R30 ;  /* 0x0000001e001e7308 */ /* 0x000ee20000002400 */
[----:B------:R-:W-:Y:S02]  /*cb30*/  FMUL.FTZ R12, R12, c[0x0][0x2ec] ;  /* 0x0000bb000c0c7a20 */ /* 0x000fe40000410000 */
[----:B------:R-:W-:-:S02]  /*cb40*/  IMAD R17, R123, 0x40, R16 ;  /* 0x000000407b117824 */ /* 0x000fc400078e0210 */
[----:B------:R-:W-:Y:S01]  /*cb50*/  FMUL.FTZ R130, R15, c[0x0][0x2ec] ;  /* 0x0000bb000f827a20 */ /* 0x000fe20000410000 */
[C---:B----4-:R-:W-:Y:S01]  /*cb60*/  HMMA.16816.F32 R8, R92.reuse, R24, R8 ;  /* 0x000000185c08723c */ /* 0x050fe20000001808 */
[----:B------:R-:W-:Y:S01]  /*cb70*/  FMUL.FTZ R18, R18, c[0x0][0x2ec] ;  /* 0x0000bb0012127a20 */ /* 0x000fe20000410000 */
[C---:B------:R-:W-:Y:S01]  /*cb80*/  IADD3 R19, R17.reuse, 0x1, RZ ;  /* 0x0000000111137810 */ /* 0x040fe20007ffe0ff */
[----:B------:R-:W4:Y:S01]  /*cb90*/  MUFU.TANH R138, R138 ;  /* 0x0000008a008a7308 */ /* 0x000f220000002400 */
[----:B-1----:R-:W-:Y:S01]  /*cba0*/  IADD3 R21, R17, 0x8, RZ ;  /* 0x0000000811157810 */ /* 0x002fe20007ffe0ff */
[----:B------:R-:W-:Y:S01]  /*cbb0*/  FMUL.FTZ R14, R14, c[0x0][0x2ec] ;  /* 0x0000bb000e0e7a20 */ /* 0x000fe20000410000 */
[C---:B------:R-:W-:Y:S02]  /*cbc0*/  ISETP.GE.AND P5, PT, R19.reuse, R0, PT ;  /* 0x000000001300720c */ /* 0x040fe40003fa6270 */
[----:B------:R-:W-:Y:S01]  /*cbd0*/  ISETP.GE.AND P6, PT, R19, R2, PT ;  /* 0x000000021300720c */ /* 0x000fe20003fc6270 */
[----:B------:R-:W-:Y:S01]  /*cbe0*/  HMMA.16816.F32 R4, R92, R26, R4 ;  /* 0x0000001a5c04723c */ /* 0x000fe20000001804 */
[----:B------:R-:W-:Y:S01]  /*cbf0*/  IADD3 R19, R17, 0x9, RZ ;  /* 0x0000000911137810 */ /* 0x000fe20007ffe0ff */
[----:B------:R-:W1:Y:S01]  /*cc00*/  MUFU.TANH R104, R104 ;  /* 0x0000006800687308 */ /* 0x000e620000002400 */
[----:B--2---:R-:W-:-:S02]  /*cc10*/  FSEL R13, R88, -INF , !P5 ;  /* 0xff800000580d7808 */ /* 0x004fc40006800000 */
[-C--:B------:R-:W-:Y:S02]  /*cc20*/  ISETP.GE.AND P4, PT, R21, R0.reuse, PT ;  /* 0x000000001500720c */ /* 0x080fe40003f86270 */
[C---:B------:R-:W-:Y:S02]  /*cc30*/  ISETP.GE.AND P3, PT, R19.reuse, R0, PT ;  /* 0x000000001300720c */ /* 0x040fe40003f66270 */
[-C--:B------:R-:W-:Y:S01]  /*cc40*/  ISETP.GE.AND P5, PT, R19, R2.reuse, PT ;  /* 0x000000021300720c */ /* 0x080fe20003fa6270 */
[----:B------:R-:W2:Y:S01]  /*cc50*/  MUFU.TANH R111, R111 ;  /* 0x0000006f006f7308 */ /* 0x000ea20000002400 */
[----:B------:R-:W-:Y:S02]  /*cc60*/  IADD3 R19, R17, 0x10, RZ ;  /* 0x0000001011137810 */ /* 0x000fe40007ffe0ff */
[----:B------:R-:W-:Y:S02]  /*cc70*/  FSEL R15, R28, -INF , !P4 ;  /* 0xff8000001c0f7808 */ /* 0x000fe40006000000 */
[-C--:B------:R-:W-:Y:S01]  /*cc80*/  ISETP.GE.AND P1, PT, R21, R2.reuse, PT ;  /* 0x000000021500720c */ /* 0x080fe20003f26270 */
[----:B------:R-:W-:Y:S01]  /*cc90*/  FMUL.FTZ R101, R8, c[0x0][0x2ec] ;  /* 0x0000bb0008657a20 */ /* 0x000fe20000410000 */
[-C--:B------:R-:W-:Y:S01]  /*cca0*/  ISETP.GE.AND P4, PT, R19, R2.reuse, PT ;  /* 0x000000021300720c */ /* 0x080fe20003f86270 */
[----:B------:R-:W2:Y:S01]  /*ccb0*/  MUFU.TANH R136, R22 ;  /* 0x0000001600887308 */ /* 0x000ea20000002400 */
[----:B------:R-:W-:Y:S01]  /*ccc0*/  IADD3 R21, R17, 0x11, RZ ;  /* 0x0000001111157810 */ /* 0x000fe20007ffe0ff */
[----:B------:R-:W-:Y:S01]  /*ccd0*/  FMUL.FTZ R99, R9, c[0x0][0x2ec] ;  /* 0x0000bb0009637a20 */ /* 0x000fe20000410000 */
[----:B-----5:R-:W-:Y:S01]  /*cce0*/  FSEL R29, R29, -INF , !P3 ;  /* 0xff8000001d1d7808 */ /* 0x020fe20005800000 */
[----:B------:R-:W-:Y:S01]  /*ccf0*/  FMUL.FTZ R10, R10, c[0x0][0x2ec] ;  /* 0x0000bb000a0a7a20 */ /* 0x000fe20000410000 */
[----:B------:R-:W-:Y:S01]  /*cd00*/  FSEL R8, R31, -INF , !P5 ;  /* 0xff8000001f087808 */ /* 0x000fe20006800000 */
[----:B------:R-:W-:Y:S01]  /*cd10*/  FMUL.FTZ R96, R11, c[0x0][0x2ec] ;  /* 0x0000bb000b607a20 */ /* 0x000fe20000410000 */
[----:B------:R-:W-:Y:S01]  /*cd20*/  ISETP.GE.AND P3, PT, R21, R2, PT ;  /* 0x000000021500720c */ /* 0x000fe20003f66270 */
[----:B------:R5:W-:Y:S01]  /*cd30*/  MUFU.TANH R139, R12 ;  /* 0x0000000c008b7308 */ /* 0x000be20000002400 */
[----:B------:R-:W-:Y:S01]  /*cd40*/  IADD3 R9, R17, 0x20, RZ ;  /* 0x0000002011097810 */ /* 0x000fe20007ffe0ff */
[----:B------:R-:W-:Y:S01]  /*cd50*/  FMUL.FTZ R4, R4, c[0x0][0x2ec] ;  /* 0x0000bb0004047a20 */ /* 0x000fe20000410000 */
[----:B---3--:R-:W-:Y:S01]  /*cd60*/  FSEL R30, R30, -INF , !P1 ;  /* 0xff8000001e1e7808 */ /* 0x008fe20004800000 */
[----:B------:R-:W-:Y:S01]  /*cd70*/  FMUL.FTZ R97, R5, c[0x0][0x2ec] ;  /* 0x0000bb0005617a20 */ /* 0x000fe20000410000 */
[----:B----4-:R-:W-:Y:S01]  /*cd80*/  FSEL R138, R138, -INF , !P4 ;  /* 0xff8000008a8a7808 */ /* 0x010fe20006000000 */
[----:B------:R-:W-:Y:S01]  /*cd90*/  FMUL.FTZ R6, R6, c[0x0][0x2ec] ;  /* 0x0000bb0006067a20 */ /* 0x000fe20000410000 */
[----:B-1----:R-:W-:Y:S01]  /*cda0*/  FSEL R104, R104, -INF , !P3 ;  /* 0xff80000068687808 */ /* 0x002fe20005800000 */
[----:B------:R-:W1:Y:S01]  /*cdb0*/  MUFU.TANH R108, R23 ;  /* 0x00000017006c7308 */ /* 0x000e620000002400 */
[-C--:B------:R-:W-:Y:S01]  /*cdc0*/  ISETP.GE.AND P1, PT, R21, R0.reuse, PT ;  /* 0x000000001500720c */ /* 0x080fe20003f26270 */
[----:B------:R-:W-:Y:S01]  /*cdd0*/  FMUL.FTZ R7, R7, c[0x0][0x2ec] ;  /* 0x0000bb0007077a20 */ /* 0x000fe20000410000 */
[----:B------:R-:W-:-:S02]  /*cde0*/  ISETP.GE.AND P3, PT, R9, R0, PT ;  /* 0x000000000900720c */ /* 0x000fc40003f66270 */
[----:B------:R-:W-:Y:S02]  /*cdf0*/  FSEL R141, R141, -INF , !P1 ;  /* 0xff8000008d8d7808 */ /* 0x000fe40004800000 */
[----:B------:R-:W-:Y:S01]  /*ce00*/  IADD3 R11, R17, 0x28, RZ ;  /* 0x00000028110b7810 */ /* 0x000fe20007ffe0ff */
[----:B------:R-:W3:Y:S01]  /*ce10*/  MUFU.TANH R135, R135 ;  /* 0x0000008700877308 */ /* 0x000ee20000002400 */
[----:B-----5:R-:W-:Y:S02]  /*ce20*/  FSEL R12, R89, -INF , !P6 ;  /* 0xff800000590c7808 */ /* 0x020fe40007000000 */
[-C--:B------:R-:W-:Y:S02]  /*ce30*/  ISETP.GE.AND P6, PT, R19, R0.reuse, PT ;  /* 0x000000001300720c */ /* 0x080fe40003fc6270 */
[----:B------:R-:W-:Y:S02]  /*ce40*/  IADD3 R19, R17, 0x18, RZ ;  /* 0x0000001811137810 */ /* 0x000fe40007ffe0ff */
[----:B------:R-:W-:Y:S01]  /*ce50*/  FSEL R105, R105, -INF , !P6 ;  /* 0xff80000069697808 */ /* 0x000fe20007000000 */
[----:B------:R-:W-:Y:S01]  /*ce60*/  MUFU.TANH R137, R137 ;  /* 0x0000008900897308 */ /* 0x000fe20000002400 */
[----:B------:R-:W-:-:S02]  /*ce70*/  ISETP.GE.AND P5, PT, R19, R0, PT ;  /* 0x000000001300720c */ /* 0x000fc40003fa6270 */
[----:B------:R-:W-:Y:S02]  /*ce80*/  ISETP.GE.AND P6, PT, R19, R2, PT ;  /* 0x000000021300720c */ /* 0x000fe40003fc6270 */
[----:B------:R-:W-:Y:S02]  /*ce90*/  IADD3 R19, R17, 0x19, RZ ;  /* 0x0000001911137810 */ /* 0x000fe40007ffe0ff */
[----:B--2---:R-:W-:Y:S01]  /*cea0*/  FSEL R111, R111, -INF , !P5 ;  /* 0xff8000006f6f7808 */ /* 0x004fe20006800000 */
[----:B------:R-:W2:Y:S01]  /*ceb0*/  MUFU.TANH R132, R18 ;  /* 0x0000001200847308 */ /* 0x000ea20000002400 */
[----:B------:R-:W-:Y:S02]  /*cec0*/  ISETP.GE.AND P4, PT, R19, R0, PT ;  /* 0x000000001300720c */ /* 0x000fe40003f86270 */
[----:B------:R-:W-:Y:S02]  /*ced0*/  ISETP.GE.AND P5, PT, R9, R2, PT ;  /* 0x000000020900720c */ /* 0x000fe40003fa6270 */
[----:B------:R-:W-:-:S02]  /*cee0*/  IADD3 R9, R17, 0x21, RZ ;  /* 0x0000002111097810 */ /* 0x000fc40007ffe0ff */
[----:B------:R-:W-:Y:S01]  /*cef0*/  FSEL R136, R136, -INF , !P6 ;  /* 0xff80000088887808 */ /* 0x000fe20007000000 */
[----:B------:R-:W4:Y:S01]  /*cf00*/  MUFU.TANH R134, R134 ;  /* 0x0000008600867308 */ /* 0x000f220000002400 */
[----:B------:R-:W-:Y:S02]  /*cf10*/  FSEL R107, R107, -INF , !P4 ;  /* 0xff8000006b6b7808 */ /* 0x000fe40006000000 */
[----:B------:R-:W-:Y:S02]  /*cf20*/  ISETP.GE.AND P1, PT, R19, R2, PT ;  /* 0x000000021300720c */ /* 0x000fe40003f26270 */
[C---:B------:R-:W-:Y:S02]  /*cf30*/  ISETP.GE.AND P6, PT, R9.reuse, R0, PT ;  /* 0x000000000900720c */ /* 0x040fe40003fc6270 */
[----:B------:R-:W-:Y:S01]  /*cf40*/  ISETP.GE.AND P4, PT, R9, R2, PT ;  /* 0x000000020900720c */ /* 0x000fe20003f86270 */
[----:B------:R-:W-:Y:S01]  /*cf50*/  MUFU.TANH R129, R129 ;  /* 0x0000008100817308 */ /* 0x000fe20000002400 */
[----:B------:R-:W-:-:S02]  /*cf60*/  IADD3 R9, R17, 0x29, RZ ;  /* 0x0000002911097810 */ /* 0x000fc40007ffe0ff */
[----:B-1----:R-:W-:Y:S02]  /*cf70*/  FSEL R108, R108, -INF , !P1 ;  /* 0xff8000006c6c7808 */ /* 0x002fe40004800000 */
[----:B---3--:R-:W-:Y:S02]  /*cf80*/  FSEL R135, R135, -INF , !P3 ;  /* 0xff80000087877808 */ /* 0x008fe40005800000 */
[----:B--2---:R-:W-:Y:S01]  /*cf90*/  FSEL R132, R132, -INF , !P5 ;  /* 0xff80000084847808 */ /* 0x004fe20006800000 */
[----:B------:R-:W1:Y:S01]  /*cfa0*/  MUFU.TANH R110, R14 ;  /* 0x0000000e006e7308 */ /* 0x000e620000002400 */
[----:B------:R-:W-:Y:S02]  /*cfb0*/  FSEL R137, R137, -INF , !P6 ;  /* 0xff80000089897808 */ /* 0x000fe40007000000 */
[C---:B------:R-:W-:Y:S02]  /*cfc0*/  ISETP.GE.AND P1, PT, R11.reuse, R0, PT ;  /* 0x000000000b00720c */ /* 0x040fe40003f26270 */
[----:B------:R-:W-:-:S02]  /*cfd0*/  ISETP.GE.AND P3, PT, R11, R2, PT ;  /* 0x000000020b00720c */ /* 0x000fc40003f66270 */
[C---:B------:R-:W-:Y:S01]  /*cfe0*/  ISETP.GE.AND P5, PT, R9.reuse, R0, PT ;  /* 0x000000000900720c */ /* 0x040fe20003fa6270 */
[----:B------:R-:W2:Y:S01]  /*cff0*/  MUFU.TANH R130, R130 ;  /* 0x0000008200827308 */ /* 0x000ea20000002400 */
[----:B------:R-:W-:Y:S02]  /*d000*/  ISETP.GE.AND P6, PT, R9, R2, PT ;  /* 0x000000020900720c */ /* 0x000fe40003fc6270 */
[C---:B------:R-:W-:Y:S02]  /*d010*/  IADD3 R9, R17.reuse, 0x30, RZ ;  /* 0x0000003011097810 */ /* 0x040fe40007ffe0ff */
[----:B------:R-:W-:Y:S02]  /*d020*/  IADD3 R5, R17, 0x31, RZ ;  /* 0x0000003111057810 */ /* 0x000fe40007ffe0ff */
[----:B----4-:R-:W-:Y:S01]  /*d030*/  FSEL R134, R134, -INF , !P4 ;  /* 0xff80000086867808 */ /* 0x010fe20006000000 */
[----:B------:R-:W3:Y:S01]  /*d040*/  MUFU.TANH R101, R101 ;  /* 0x0000006500657308 */ /* 0x000ee20000002400 */
[----:B------:R-:W-:-:S02]  /*d050*/  FSEL R139, R139, -INF , !P1 ;  /* 0xff8000008b8b7808 */ /* 0x000fc40004800000 */
[----:B-1----:R-:W-:Y:S02]  /*d060*/  FSEL R110, R110, -INF , !P3 ;  /* 0xff8000006e6e7808 */ /* 0x002fe40005800000 */
[----:B------:R-:W-:Y:S02]  /*d070*/  FSEL R129, R129, -INF , !P5 ;  /* 0xff80000081817808 */ /* 0x000fe40006800000 */
[C---:B------:R-:W-:Y:S01]  /*d080*/  ISETP.GE.AND P4, PT, R9.reuse, R0, PT ;  /* 0x000000000900720c */ /* 0x040fe20003f86270 */
[----:B------:R-:W1:Y:S01]  /*d090*/  MUFU.TANH R98, R10 ;  /* 0x0000000a00627308 */ /* 0x000e620000002400 */
[----:B------:R-:W-:Y:S02]  /*d0a0*/  ISETP.GE.AND P1, PT, R9, R2, PT ;  /* 0x000000020900720c */ /* 0x000fe40003f26270 */
[C---:B------:R-:W-:Y:S02]  /*d0b0*/  ISETP.GE.AND P3, PT, R5.reuse, R0, PT ;  /* 0x000000000500720c */ /* 0x040fe40003f66270 */
[----:B------:R-:W-:-:S02]  /*d0c0*/  ISETP.GE.AND P5, PT, R5, R2, PT ;  /* 0x000000020500720c */ /* 0x000fc40003fa6270 */
[----:B------:R-:W-:Y:S01]  /*d0d0*/  IADD3 R5, R17, 0x38, RZ ;  /* 0x0000003811057810 */ /* 0x000fe20007ffe0ff */
[----:B------:R-:W4:Y:S01]  /*d0e0*/  MUFU.TANH R99, R99 ;  /* 0x0000006300637308 */ /* 0x000f220000002400 */
[----:B--2---:R-:W-:Y:S02]  /*d0f0*/  FSEL R130, R130, -INF , !P6 ;  /* 0xff80000082827808 */ /* 0x004fe40007000000 */
[----:B---3--:R-:W-:Y:S02]  /*d100*/  FSEL R101, R101, -INF , !P4 ;  /* 0xff80000065657808 */ /* 0x008fe40006000000 */
[C---:B------:R-:W-:Y:S02]  /*d110*/  ISETP.GE.AND P6, PT, R17.reuse, R0, PT ;  /* 0x000000001100720c */ /* 0x040fe40003fc6270 */
[----:B------:R-:W-:Y:S01]  /*d120*/  ISETP.GE.AND P4, PT, R17, R2, PT ;  /* 0x000000021100720c */ /* 0x000fe20003f86270 */
[----:B------:R-:W2:Y:S01]  /*d130*/  MUFU.TANH R96, R96 ;  /* 0x0000006000607308 */ /* 0x000ea20000002400 */
[----:B-1----:R-:W-:-:S02]  /*d140*/  FSEL R98, R98, -INF , !P1 ;  /* 0xff80000062627808 */ /* 0x002fc40004800000 */
[----:B------:R-:W-:Y:S02]  /*d150*/  ISETP.GE.AND P1, PT, R5, R0, PT ;  /* 0x000000000500720c */ /* 0x000fe40003f26270 */
[----:B------:R-:W-:Y:S02]  /*d160*/  IADD3 R17, R17, 0x39, RZ ;  /* 0x0000003911117810 */ /* 0x000fe40007ffe0ff */
[----:B------:R-:W-:Y:S01]  /*d170*/  FSEL R85, R85, -INF , !P6 ;  /* 0xff80000055557808 */ /* 0x000fe20007000000 */
[----:B------:R-:W1:Y:S01]  /*d180*/  MUFU.TANH R103, R4 ;  /* 0x0000000400677308 */ /* 0x000e620000002400 */
[----:B----4-:R-:W-:Y:S01]  /*d190*/  FSEL R99, R99, -INF , !P3 ;  /* 0xff80000063637808 */ /* 0x010fe20005800000 */
        /* <DEDUP_REMOVED lines=75> */
.L_x_5152:
[----:B------:R-:W-:-:S05]  /*d650*/  IMAD.MOV.U32 R5, RZ, RZ, c[0x0][0x198] ;  /* 0x00006600ff057624 */ /* 0x000fca00078e00ff */
[----:B------:R-:W-:-:S04]  /*d660*/  LEA R5, -R5, RZ, 0x6 ;  /* 0x000000ff05057211 */ /* 0x000fc800078e31ff */
[----:B------:R-:W-:Y:S02]  /*d670*/  SHF.R.S32.HI R6, RZ, 0x1f, R5 ;  /* 0x0000001fff067819 */ /* 0x000fe40000011405 */
.L_x_5153:
        /* <DEDUP_REMOVED lines=16> */
.L_x_5151:
        /* <DEDUP_REMOVED lines=44> */
[----:B------:R-:W-:Y:S01]  /*da40*/  FMUL.FTZ R95, R88, c[0x0][0x23c] ;  /* 0x00008f00585f7a20 */ /* 0x000fe20000410000 */
[----:B------:R-:W-:Y:S02]  /*da50*/  FSEL R100, R100, RZ, P1 ;  /* 0x000000ff64647208 */ /* 0x000fe40000800000 */
[----:B------:R-:W-:Y:S02]  /*da60*/  FSEL R5, R89, RZ, P1 ;  /* 0x000000ff59057208 */ /* 0x000fe40000800000 */
[----:B------:R-:W-:Y:S01]  /*da70*/  FSEL R95, R95, RZ, P0 ;  /* 0x000000ff5f5f7208 */ /* 0x000fe20000000000 */
[--C-:B------:R-:W-:Y:S01]  /*da80*/  FFMA.FTZ R92, R85, c[0x0][0x23c], -R100.reuse ;  /* 0x00008f00555c7a23 */ /* 0x100fe20000010864 */
[----:B------:R-:W-:Y:S01]  /*da90*/  FSEL R4, R88, RZ, P0 ;  /* 0x000000ff58047208 */ /* 0x000fe20000000000 */
[----:B------:R-:W-:-:S02]  /*daa0*/  FFMA.FTZ R85, R29, c[0x0][0x23c], -R100 ;  /* 0x00008f001d557a23 */ /* 0x000fc40000010864 */
[--C-:B------:R-:W-:Y:S02]  /*dab0*/  FFMA.FTZ R90, R0, c[0x0][0x23c], -R95.reuse ;  /* 0x00008f00005a7a23 */ /* 0x100fe4000001085f */
[----:B------:R-:W-:Y:S01]  /*dac0*/  FFMA.FTZ R0, R30, c[0x0][0x23c], -R95 ;  /* 0x00008f001e007a23 */ /* 0x000fe2000001085f */
[----:B------:R-:W-:Y:S01]  /*dad0*/  MUFU.EX2 R92, R92 ;  /* 0x0000005c005c7308 */ /* 0x000fe20000000800 */
[----:B------:R-:W1:Y:S01]  /*dae0*/  LDSM.16.MT88.4 R28, [R114+0x7000] ;  /* 0x00700000721c783b */ /* 0x000e620000004200 */
[----:B------:R-:W-:Y:S02]  /*daf0*/  FADD.FTZ R84, R84, -R5 ;  /* 0x8000000554547221 */ /* 0x000fe40000010000 */
[----:B------:R-:W-:Y:S02]  /*db00*/  FADD.FTZ R3, R3, -R4 ;  /* 0x8000000403037221 */ /* 0x000fe40000010000 */
[----:B------:R-:W-:Y:S02]  /*db10*/  FMUL.FTZ R84, R84, c[0x0][0x23c] ;  /* 0x00008f0054547a20 */ /* 0x000fe40000410000 */
[----:B------:R-:W-:Y:S01]  /*db20*/  FMUL.FTZ R3, R3, c[0x0][0x23c] ;  /* 0x00008f0003037a20 */ /* 0x000fe20000410000 */
[----:B------:R-:W-:Y:S01]  /*db30*/  MUFU.EX2 R85, R85 ;  /* 0x0000005500557308 */ /* 0x000fe20000000800 */
[----:B------:R-:W-:-:S02]  /*db40*/  FFMA.FTZ R87, R13, c[0x0][0x23c], -R100 ;  /* 0x00008f000d577a23 */ /* 0x000fc40000010864 */
[--C-:B------:R-:W-:Y:S02]  /*db50*/  FFMA.FTZ R86, R15, c[0x0][0x23c], -R100.reuse ;  /* 0x00008f000f567a23 */ /* 0x100fe40000010864 */
[--C-:B------:R-:W-:Y:S02]  /*db60*/  FFMA.FTZ R2, R12, c[0x0][0x23c], -R95.reuse ;  /* 0x00008f000c027a23 */ /* 0x100fe4000001085f */
[----:B------:R-:W-:Y:S01]  /*db70*/  FFMA.FTZ R91, R8, c[0x0][0x23c], -R95 ;  /* 0x00008f00085b7a23 */ /* 0x000fe2000001085f */
[----:B------:R-:W2:Y:S01]  /*db80*/  MUFU.EX2 R84, R84 ;  /* 0x0000005400547308 */ /* 0x000ea20000000800 */
[----:B------:R-:W-:Y:S01]  /*db90*/  LDSM.16.MT88.4 R12, [R114+0x6000] ;  /* 0x00600000720c783b */ /* 0x000fe20000004200 */
[--C-:B------:R-:W-:Y:S02]  /*dba0*/  FFMA.FTZ R109, R105, c[0x0][0x23c], -R100.reuse ;  /* 0x00008f00696d7a23 */ /* 0x100fe40000010864 */
[--C-:B------:R-:W-:Y:S02]  /*dbb0*/  FFMA.FTZ R105, R111, c[0x0][0x23c], -R100.reuse ;  /* 0x00008f006f697a23 */ /* 0x100fe40000010864 */
[----:B------:R-:W-:-:S02]  /*dbc0*/  FFMA.FTZ R102, R107, c[0x0][0x23c], -R100 ;  /* 0x00008f006b667a23 */ /* 0x000fc40000010864 */
[----:B------:R-:W3:Y:S01]  /*dbd0*/  MUFU.EX2 R3, R3 ;  /* 0x0000000300037308 */ /* 0x000ee20000000800 */
[----:B------:R-:W-:Y:S02]  /*dbe0*/  FFMA.FTZ R106, R141, c[0x0][0x23c], -R100 ;  /* 0x00008f008d6a7a23 */ /* 0x000fe40000010864 */
[--C-:B------:R-:W-:Y:S02]  /*dbf0*/  FFMA.FTZ R107, R138, c[0x0][0x23c], -R95.reuse ;  /* 0x00008f008a6b7a23 */ /* 0x100fe4000001085f */
[--C-:B------:R-:W-:Y:S02]  /*dc00*/  FFMA.FTZ R104, R104, c[0x0][0x23c], -R95.reuse ;  /* 0x00008f0068687a23 */ /* 0x100fe4000001085f */
[----:B------:R-:W-:Y:S01]  /*dc10*/  FFMA.FTZ R111, R136, c[0x0][0x23c], -R95 ;  /* 0x00008f00886f7a23 */ /* 0x000fe2000001085f */
[----:B------:R-:W4:Y:S01]  /*dc20*/  MUFU.EX2 R87, R87 ;  /* 0x0000005700577308 */ /* 0x000f220000000800 */
[-C--:B--2---:R-:W-:Y:S02]  /*dc30*/  FMUL.FTZ R24, R64, R84.reuse ;  /* 0x0000005440187220 */ /* 0x084fe40000410000 */
[----:B------:R-:W-:-:S02]  /*dc40*/  FMUL.FTZ R25, R65, R84 ;  /* 0x0000005441197220 */ /* 0x000fc40000410000 */
[-C--:B------:R-:W-:Y:S02]  /*dc50*/  FMUL.FTZ R60, R60, R84.reuse ;  /* 0x000000543c3c7220 */ /* 0x080fe40000410000 */
[----:B------:R-:W-:Y:S01]  /*dc60*/  FMUL.FTZ R61, R61, R84 ;  /* 0x000000543d3d7220 */ /* 0x000fe20000410000 */
[----:B------:R-:W2:Y:S01]  /*dc70*/  MUFU.EX2 R86, R86 ;  /* 0x0000005600567308 */ /* 0x000ea20000000800 */
[-C--:B---3--:R-:W-:Y:S02]  /*dc80*/  FMUL.FTZ R26, R66, R3.reuse ;  /* 0x00000003421a7220 */ /* 0x088fe40000410000 */
[-C--:B------:R-:W-:Y:S02]  /*dc90*/  FMUL.FTZ R27, R67, R3.reuse ;  /* 0x00000003431b7220 */ /* 0x080fe40000410000 */
[----:B------:R-:W3:Y:S01]  /*dca0*/  LDSM.16.MT88.4 R64, [R112+0x7000] ;  /* 0x007000007040783b */ /* 0x000ee20000004200 */
[-C--:B------:R-:W-:Y:S02]  /*dcb0*/  FMUL.FTZ R62, R62, R3.reuse ;  /* 0x000000033e3e7220 */ /* 0x080fe40000410000 */
[----:B------:R-:W-:Y:S01]  /*dcc0*/  MUFU.EX2 R90, R90 ;  /* 0x0000005a005a7308 */ /* 0x000fe20000000800 */
[----:B----4-:R-:W-:Y:S01]  /*dcd0*/  F2FP.PACK_AB R4, R87, R92 ;  /* 0x0000005c5704723e */ /* 0x010fe200000000ff */
[----:B------:R-:W-:-:S02]  /*dce0*/  FMUL.FTZ R63, R63, R3 ;  /* 0x000000033f3f7220 */ /* 0x000fc40000410000 */
[-C--:B------:R-:W-:Y:S02]  /*dcf0*/  FMUL.FTZ R32, R56, R84.reuse ;  /* 0x0000005438207220 */ /* 0x080fe40000410000 */
[----:B------:R-:W-:Y:S02]  /*dd00*/  FMUL.FTZ R33, R57, R84 ;  /* 0x0000005439217220 */ /* 0x000fe40000410000 */
[----:B------:R-:W4:Y:S01]  /*dd10*/  MUFU.EX2 R2, R2 ;  /* 0x0000000200027308 */ /* 0x000f220000000800 */
[----:B--2---:R-:W-:Y:S01]  /*dd20*/  F2FP.PACK_AB R6, R85, R86 ;  /* 0x000000565506723e */ /* 0x004fe200000000ff */
[-C--:B------:R-:W-:Y:S02]  /*dd30*/  FMUL.FTZ R34, R58, R3.reuse ;  /* 0x000000033a227220 */ /* 0x080fe40000410000 */
[----:B------:R-:W-:Y:S02]  /*dd40*/  FMUL.FTZ R35, R59, R3 ;  /* 0x000000033b237220 */ /* 0x000fe40000410000 */
[-C--:B------:R-:W-:Y:S01]  /*dd50*/  FMUL.FTZ R52, R52, R84.reuse ;  /* 0x0000005434347220 */ /* 0x080fe20000410000 */
[----:B------:R-:W-:Y:S01]  /*dd60*/  LDSM.16.MT88.4 R56, [R112+0x6400] ;  /* 0x006400007038783b */ /* 0x000fe20000004200 */
[----:B------:R-:W-:Y:S01]  /*dd70*/  MUFU.EX2 R0, R0 ;  /* 0x0000000000007308 */ /* 0x000fe20000000800 */
[----:B------:R-:W-:-:S02]  /*dd80*/  FMUL.FTZ R53, R53, R84 ;  /* 0x0000005435357220 */ /* 0x000fc40000410000 */
[-C--:B------:R-:W-:Y:S02]  /*dd90*/  FMUL.FTZ R54, R54, R3.reuse ;  /* 0x0000000336367220 */ /* 0x080fe40000410000 */
[-C--:B------:R-:W-:Y:S02]  /*dda0*/  FMUL.FTZ R55, R55, R3.reuse ;  /* 0x0000000337377220 */ /* 0x080fe40000410000 */
[----:B------:R-:W-:Y:S01]  /*ddb0*/  FMUL.FTZ R36, R36, R84 ;  /* 0x0000005424247220 */ /* 0x000fe20000410000 */
[----:B------:R-:W2:Y:S01]  /*ddc0*/  MUFU.EX2 R91, R91 ;  /* 0x0000005b005b7308 */ /* 0x000ea20000000800 */
[----:B----4-:R-:W-:Y:S01]  /*ddd0*/  F2FP.PACK_AB R5, R2, R90 ;  /* 0x0000005a0205723e */ /* 0x010fe200000000ff */
[----:B------:R-:W-:Y:S02]  /*dde0*/  FMUL.FTZ R37, R37, R84 ;  /* 0x0000005425257220 */ /* 0x000fe40000410000 */
[-C--:B------:R-:W-:Y:S02]  /*ddf0*/  FMUL.FTZ R38, R38, R3.reuse ;  /* 0x0000000326267220 */ /* 0x080fe40000410000 */
[----:B------:R-:W-:-:S02]  /*de00*/  FMUL.FTZ R39, R39, R3 ;  /* 0x0000000327277220 */ /* 0x000fc40000410000 */
[-C--:B------:R-:W-:Y:S01]  /*de10*/  FMUL.FTZ R40, R40, R84.reuse ;  /* 0x0000005428287220 */ /* 0x080fe20000410000 */
[----:B------:R-:W-:Y:S01]  /*de20*/  MUFU.EX2 R109, R109 ;  /* 0x0000006d006d7308 */ /* 0x000fe20000000800 */
[----:B------:R-:W-:Y:S02]  /*de30*/  FMUL.FTZ R41, R41, R84 ;  /* 0x0000005429297220 */ /* 0x000fe40000410000 */
[-C--:B------:R-:W-:Y:S02]  /*de40*/  FMUL.FTZ R42, R42, R3.reuse ;  /* 0x000000032a2a7220 */ /* 0x080fe40000410000 */
[----:B------:R-:W-:Y:S01]  /*de50*/  FMUL.FTZ R43, R43, R3 ;  /* 0x000000032b2b7220 */ /* 0x000fe20000410000 */
[----:B--2---:R-:W-:Y:S01]  /*de60*/  F2FP.PACK_AB R7, R91, R0 ;  /* 0x000000005b07723e */ /* 0x004fe200000000ff */
[-C--:B------:R-:W-:Y:S01]  /*de70*/  FMUL.FTZ R8, R80, R84.reuse ;  /* 0x0000005450087220 */ /* 0x080fe20000410000 */
[----:B------:R-:W2:Y:S01]  /*de80*/  MUFU.EX2 R106, R106 ;  /* 0x0000006a006a7308 */ /* 0x000ea20000000800 */
[----:B------:R-:W-:-:S02]  /*de90*/  FMUL.FTZ R9, R81, R84 ;  /* 0x0000005451097220 */ /* 0x000fc40000410000 */
[-C--:B------:R-:W-:Y:S02]  /*dea0*/  FMUL.FTZ R10, R82, R3.reuse ;  /* 0x00000003520a7220 */ /* 0x080fe40000410000 */
[C---:B-1----:R-:W-:Y:S01]  /*deb0*/  HMMA.16816.F32 R24, R4.reuse, R28, R24 ;  /* 0x0000001c0418723c */ /* 0x042fe20000001818 */
        /* <DEDUP_REMOVED lines=8> */
[----:B------:R-:W-:Y:S01]  /*df40*/  FFMA.FTZ R108, R108, c[0x0][0x23c], -R95 ;  /* 0x00008f006c6c7a23 */ /* 0x000fe2000001085f */
[----:B------:R-:W-:Y:S01]  /*df50*/  MUFU.EX2 R102, R102 ;  /* 0x0000006600667308 */ /* 0x000fe20000000800 */
[-C--:B------:R-:W-:Y:S02]  /*df60*/  FMUL.FTZ R16, R72, R84.reuse ;  /* 0x0000005448107220 */ /* 0x080fe40000410000 */
[C---:B---3--:R-:W-:Y:S01]  /*df70*/  HMMA.16816.F32 R32, R4.reuse, R64, R32 ;  /* 0x000000400420723c */ /* 0x048fe20000001820 */
[-C--:B------:R-:W-:Y:S02]  /*df80*/  FMUL.FTZ R17, R73, R84.reuse ;  /* 0x0000005449117220 */ /* 0x080fe40000410000 */
[-C--:B------:R-:W-:Y:S02]  /*df90*/  FMUL.FTZ R18, R74, R3.reuse ;  /* 0x000000034a127220 */ /* 0x080fe40000410000 */
[----:B------:R-:W-:Y:S01]  /*dfa0*/  FMUL.FTZ R19, R75, R3 ;  /* 0x000000034b137220 */ /* 0x000fe20000410000 */
[----:B------:R-:W-:Y:S01]  /*dfb0*/  MUFU.EX2 R107, R107 ;  /* 0x0000006b006b7308 */ /* 0x000fe20000000800 */
[-C--:B------:R-:W-:Y:S01]  /*dfc0*/  FMUL.FTZ R68, R68, R84.reuse ;  /* 0x0000005444447220 */ /* 0x080fe20000410000 */
[----:B------:R-:W-:Y:S01]  /*dfd0*/  HMMA.16816.F32 R52, R4, R66, R52 ;  /* 0x000000420434723c */ /* 0x000fe20000001834 */
[----:B------:R-:W3:Y:S01]  /*dfe0*/  LDSM.16.MT88.4 R64, [R112+0x8000] ;  /* 0x008000007040783b */ /* 0x000ee20000004200 */
[----:B------:R-:W-:-:S02]  /*dff0*/  FMUL.FTZ R69, R69, R84 ;  /* 0x0000005445457220 */ /* 0x000fc40000410000 */
[-C--:B------:R-:W-:Y:S02]  /*e000*/  FMUL.FTZ R70, R70, R3.reuse ;  /* 0x0000000346467220 */ /* 0x080fe40000410000 */
[-C--:B------:R-:W-:Y:S01]  /*e010*/  FMUL.FTZ R71, R71, R3.reuse ;  /* 0x0000000347477220 */ /* 0x080fe20000410000 */
[----:B------:R-:W4:Y:S01]  /*e020*/  MUFU.EX2 R104, R104 ;  /* 0x0000006800687308 */ /* 0x000f220000000800 */
[C---:B------:R-:W-:Y:S01]  /*e030*/  HMMA.16816.F32 R8, R4.reuse, R12, R8 ;  /* 0x0000000c0408723c */ /* 0x040fe20000001808 */
[-C--:B------:R-:W-:Y:S02]  /*e040*/  FMUL.FTZ R44, R44, R84.reuse ;  /* 0x000000542c2c7220 */ /* 0x080fe40000410000 */
[-C--:B------:R-:W-:Y:S02]  /*e050*/  FMUL.FTZ R45, R45, R84.reuse ;  /* 0x000000542d2d7220 */ /* 0x080fe40000410000 */
[-C--:B------:R-:W-:Y:S02]  /*e060*/  FMUL.FTZ R46, R46, R3.reuse ;  /* 0x000000032e2e7220 */ /* 0x080fe40000410000 */
[----:B------:R-:W-:Y:S01]  /*e070*/  MUFU.EX2 R111, R111 ;  /* 0x0000006f006f7308 */ /* 0x000fe20000000800 */
[----:B------:R-:W-:Y:S01]  /*e080*/  HMMA.16816.F32 R12, R4, R14, R76 ;  /* 0x0000000e040c723c */ /* 0x000fe2000000184c */
[----:B------:R-:W-:Y:S01]  /*e090*/  FMUL.FTZ R47, R47, R3 ;  /* 0x000000032f2f7220 */ /* 0x000fe20000410000 */
[----:B------:R-:W-:Y:S01]  /*e0a0*/  LDSM.16.MT88.4 R76, [R114+0x6c00] ;  /* 0x006c0000724c783b */ /* 0x000fe20000004200 */
[----:B------:R-:W-:-:S02]  /*e0b0*/  FMUL.FTZ R48, R48, R84 ;  /* 0x0000005430307220 */ /* 0x000fc40000410000 */
[----:B------:R-:W-:Y:S02]  /*e0c0*/  FMUL.FTZ R49, R49, R84 ;  /* 0x0000005431317220 */ /* 0x000fe40000410000 */
[----:B------:R-:W5:Y:S01]  /*e0d0*/  MUFU.EX2 R108, R108 ;  /* 0x0000006c006c7308 */ /* 0x000f620000000800 */
[C---:B------:R-:W-:Y:S01]  /*e0e0*/  HMMA.16816.F32 R16, R4.reuse, R20, R16 ;  /* 0x000000140410723c */ /* 0x040fe20000001810 */
[-C--:B------:R-:W-:Y:S02]  /*e0f0*/  FMUL.FTZ R50, R50, R3.reuse ;  /* 0x0000000332327220 */ /* 0x080fe40000410000 */
[----:B------:R-:W-:Y:S02]  /*e100*/  FMUL.FTZ R51, R51, R3 ;  /* 0x0000000333337220 */ /* 0x000fe40000410000 */
[--C-:B------:R-:W-:Y:S02]  /*e110*/  FFMA.FTZ R136, R135, c[0x0][0x23c], -R100.reuse ;  /* 0x00008f0087887a23 */ /* 0x100fe40000010864 */
[--C-:B------:R-:W-:Y:S01]  /*e120*/  FFMA.FTZ R135, R139, c[0x0][0x23c], -R100.reuse ;  /* 0x00008f008b877a23 */ /* 0x100fe20000010864 */
[----:B-1----:R-:W-:Y:S01]  /*e130*/  HMMA.16816.F32 R36, R4, R60, R36 ;  /* 0x0000003c0424723c */ /* 0x002fe20000001824 */
[----:B------:R-:W-:-:S02]  /*e140*/  FFMA.FTZ R138, R129, c[0x0][0x23c], -R100 ;  /* 0x00008f00818a7a23 */ /* 0x000fc40000010864 */
[--C-:B------:R-:W-:Y:S01]  /*e150*/  FFMA.FTZ R137, R137, c[0x0][0x23c], -R100.reuse ;  /* 0x00008f0089897a23 */ /* 0x100fe20000010864 */
[----:B------:R-:W1:Y:S01]  /*e160*/  MUFU.EX2 R136, R136 ;  /* 0x0000008800887308 */ /* 0x000e620000000800 */
[--C-:B------:R-:W-:Y:S02]  /*e170*/  FFMA.FTZ R132, R132, c[0x0][0x23c], -R95.reuse ;  /* 0x00008f0084847a23 */ /* 0x100fe4000001085f */
[--C-:B------:R-:W-:Y:S01]  /*e180*/  FFMA.FTZ R139, R134, c[0x0][0x23c], -R95.reuse ;  /* 0x00008f00868b7a23 */ /* 0x100fe2000001085f */
[----:B------:R-:W-:Y:S01]  /*e190*/  HMMA.16816.F32 R40, R4, R62, R40 ;  /* 0x0000003e0428723c */ /* 0x000fe20000001828 */
[----:B------:R-:W1:Y:S01]  /*e1a0*/  LDSM.16.MT88.4 R60, [R114+0x6400] ;  /* 0x00640000723c783b */ /* 0x000e620000004200 */
[--C-:B------:R-:W-:Y:S02]  /*e1b0*/  FFMA.FTZ R110, R110, c[0x0][0x23c], -R95.reuse ;  /* 0x00008f006e6e7a23 */ /* 0x100fe4000001085f */
[----:B------:R-:W-:Y:S01]  /*e1c0*/  FFMA.FTZ R129, R130, c[0x0][0x23c], -R95 ;  /* 0x00008f0082817a23 */ /* 0x000fe2000001085f */
[----:B------:R-:W1:Y:S01]  /*e1d0*/  MUFU.EX2 R137, R137 ;  /* 0x0000008900897308 */ /* 0x000e620000000800 */
[----:B------:R-:W-:-:S02]  /*e1e0*/  FFMA.FTZ R130, R99, c[0x0][0x23c], -R100 ;  /* 0x00008f0063827a23 */ /* 0x000fc40000010864 */
[C---:B------:R-:W-:Y:S01]  /*e1f0*/  HMMA.16816.F32 R20, R4.reuse, R22, R68 ;  /* 0x000000160414723c */ /* 0x040fe20000001844 */
[--C-:B------:R-:W-:Y:S01]  /*e200*/  FFMA.FTZ R101, R101, c[0x0][0x23c], -R100.reuse ;  /* 0x00008f0065657a23 */ /* 0x100fe20000010864 */
[----:B------:R-:W-:Y:S01]  /*e210*/  LDSM.16.MT88.4 R68, [R112+0x6c00] ;  /* 0x006c00007044783b */ /* 0x000fe20000004200 */
[--C-:B------:R-:W-:Y:S02]  /*e220*/  FFMA.FTZ R99, R103, c[0x0][0x23c], -R100.reuse ;  /* 0x00008f0067637a23 */ /* 0x100fe40000010864 */
[----:B------:R-:W-:Y:S01]  /*e230*/  MUFU.EX2 R135, R135 ;  /* 0x0000008700877308 */ /* 0x000fe20000000800 */
[----:B------:R-:W-:Y:S02]  /*e240*/  FFMA.FTZ R100, R97, c[0x0][0x23c], -R100 ;  /* 0x00008f0061647a23 */ /* 0x000fe40000010864 */
[----:B---3--:R-:W-:Y:S01]  /*e250*/  HMMA.16816.F32 R44, R4, R64, R44 ;  /* 0x00000040042c723c */ /* 0x008fe2000000182c */
[--C-:B------:R-:W-:Y:S02]  /*e260*/  FFMA.FTZ R97, R98, c[0x0][0x23c], -R95.reuse ;  /* 0x00008f0062617a23 */ /* 0x100fe4000001085f */
[----:B------:R-:W-:-:S02]  /*e270*/  FFMA.FTZ R96, R96, c[0x0][0x23c], -R95 ;  /* 0x00008f0060607a23 */ /* 0x000fc4000001085f */
[----:B------:R-:W-:Y:S01]  /*e280*/  MUFU.EX2 R138, R138 ;  /* 0x0000008a008a7308 */ /* 0x000fe20000000800 */
[--C-:B------:R-:W-:Y:S02]  /*e290*/  FFMA.FTZ R94, R94, c[0x0][0x23c], -R95.reuse ;  /* 0x00008f005e5e7a23 */ /* 0x100fe4000001085f */
[----:B------:R-:W-:Y:S01]  /*e2a0*/  HMMA.16816.F32 R4, R4, R66, R48 ;  /* 0x000000420404723c */ /* 0x000fe20000001830 */
[----:B------:R-:W3:Y:S01]  /*e2b0*/  LDSM.16.MT88.4 R64, [R114+0x7400] ;  /* 0x007400007240783b */ /* 0x000ee20000004200 */
[----:B------:R-:W-:Y:S02]  /*e2c0*/  FFMA.FTZ R93, R93, c[0x0][0x23c], -R95 ;  /* 0x00008f005d5d7a23 */ /* 0x000fe4000001085f */
[----:B------:R-:W-:Y:S01]  /*e2d0*/  FFMA.FTZ R84, R133, R84, R92 ;  /* 0x0000005485547223 */ /* 0x000fe2000001005c */
[----:B------:R-:W-:Y:S01]  /*e2e0*/  MUFU.EX2 R132, R132 ;  /* 0x0000008400847308 */ /* 0x000fe20000000800 */
[----:B------:R-:W-:Y:S01]  /*e2f0*/  FFMA.FTZ R3, R131, R3, R90 ;  /* 0x0000000383037223 */ /* 0x000fe2000001005a */
[----:B--2---:R-:W-:Y:S01]  /*e300*/  F2FP.PACK_AB R48, R106, R109 ;  /* 0x0000006d6a30723e */ /* 0x004fe200000000ff */
[----:B------:R-:W-:Y:S01]  /*e310*/  FADD.FTZ R87, R87, R84 ;  /* 0x0000005457577221 */ /* 0x000fe20000010000 */
[----:B----4-:R-:W-:Y:S01]  /*e320*/  F2FP.PACK_AB R49, R104, R107 ;  /* 0x0000006b6831723e */ /* 0x010fe200000000ff */
[----:B------:R-:W-:Y:S01]  /*e330*/  FADD.FTZ R3, R2, R3 ;  /* 0x0000000302037221 */ /* 0x000fe20000010000 */
[----:B------:R-:W-:Y:S01]  /*e340*/  F2FP.PACK_AB R50, R102, R105 ;  /* 0x000000696632723e */ /* 0x000fe200000000ff */
[----:B------:R-:W-:Y:S01]  /*e350*/  FADD.FTZ R86, R86, R87 ;  /* 0x0000005756567221 */ /* 0x000fe20000010000 */
[----:B-----5:R-:W-:Y:S01]  /*e360*/  F2FP.PACK_AB R51, R108, R111 ;  /* 0x0000006f6c33723e */ /* 0x020fe200000000ff */
[----:B------:R-:W2:Y:S01]  /*e370*/  MUFU.EX2 R139, R139 ;  /* 0x0000008b008b7308 */ /* 0x000ea20000000800 */
[----:B------:R-:W-:Y:S01]  /*e380*/  FADD.FTZ R2, R0, R3 ;  /* 0x0000000300027221 */ /* 0x000fe20000010000 */
[----:B------:R-:W-:Y:S01]  /*e390*/  MOV R84, R89 ;  /* 0x0000005900547202 */ /* 0x000fe20000000f00 */
[----:B------:R-:W-:-:S02]  /*e3a0*/  FADD.FTZ R0, R85, R86 ;  /* 0x0000005655007221 */ /* 0x000fc40000010000 */
        /* <DEDUP_REMOVED lines=9> */
[----:B------:R-:W4:Y:S01]  /*e440*/  MUFU.EX2 R129, R129 ;  /* 0x0000008100817308 */ /* 0x000f220000000800 */
[----:B------:R-:W-:-:S04]  /*e450*/  FADD.FTZ R3, R105, R106 ;  /* 0x0000006a69037221 */ /* 0x000fc80000010000 */
[----:B------:R-:W-:Y:S01]  /*e460*/  FADD.FTZ R3, R102, R3 ;  /* 0x0000000366037221 */ /* 0x000fe20000010000 */
[----:B------:R-:W-:Y:S02]  /*e470*/  HMMA.16816.F32 R16, R48, R56, R16 ;  /* 0x000000383010723c */ /* 0x000fe40000001810 */
[----:B------:R-:W-:Y:S01]  /*e480*/  MUFU.EX2 R101, R101 ;  /* 0x0000006500657308 */ /* 0x000fe20000000800 */
[----:B------:R-:W-:Y:S01]  /*e490*/  FADD.FTZ R0, R136, R3 ;  /* 0x0000000388007221 */ /* 0x000fe20000010000 */
[----:B------:R-:W-:-:S03]  /*e4a0*/  MOV R3, R88 ;  /* 0x0000005800037202 */ /* 0x000fc60000000f00 */
[C---:B------:R-:W-:Y:S01]  /*e4b0*/  FADD.FTZ R0, R137.reuse, R0 ;  /* 0x0000000089007221 */ /* 0x040fe20000010000 */
[C---:B------:R-:W-:Y:S01]  /*e4c0*/  HMMA.16816.F32 R20, R48.reuse, R58, R20 ;  /* 0x0000003a3014723c */ /* 0x040fe20000001814 */
[----:B------:R-:W5:Y:S01]  /*e4d0*/  LDSM.16.MT88.4 R56, [R114+0x8400] ;  /* 0x008400007238783b */ /* 0x000f620000004200 */
[----:B------:R-:W1:Y:S06]  /*e4e0*/  MUFU.EX2 R130, R130 ;  /* 0x0000008200827308 */ /* 0x000e6c0000000800 */
[C---:B---3--:R-:W-:Y:S02]  /*e4f0*/  HMMA.16816.F32 R24, R48.reuse, R64, R24 ;  /* 0x000000403018723c */ /* 0x048fe40000001818 */
[----:B------:R-:W-:Y:S06]  /*e500*/  MUFU.EX2 R99, R99 ;  /* 0x0000006300637308 */ /* 0x000fec0000000800 */
[C---:B------:R-:W-:Y:S01]  /*e510*/  HMMA.16816.F32 R28, R48.reuse, R66, R28 ;  /* 0x00000042301c723c */ /* 0x040fe2000000181c */
[----:B------:R-:W-:Y:S01]  /*e520*/  LDSM.16.MT88.4 R64, [R112+0x6800] ;  /* 0x006800007040783b */ /* 0x000fe20000004200 */
[----:B------:R-:W-:Y:S06]  /*e530*/  MUFU.EX2 R100, R100 ;  /* 0x0000006400647308 */ /* 0x000fec0000000800 */
[C---:B-1----:R-:W-:Y:S02]  /*e540*/  HMMA.16816.F32 R32, R48.reuse, R60, R32 ;  /* 0x0000003c3020723c */ /* 0x042fe40000001820 */
[----:B------:R-:W-:Y:S06]  /*e550*/  MUFU.EX2 R97, R97 ;  /* 0x0000006100617308 */ /* 0x000fec0000000800 */
[C---:B------:R-:W-:Y:S01]  /*e560*/  HMMA.16816.F32 R52, R48.reuse, R62, R52 ;  /* 0x0000003e3034723c */ /* 0x040fe20000001834 */
[----:B------:R-:W1:Y:S01]  /*e570*/  LDSM.16.MT88.4 R60, [R112+0x8400] ;  /* 0x00840000703c783b */ /* 0x000e620000004200 */
[----:B------:R-:W3:Y:S06]  /*e580*/  MUFU.EX2 R96, R96 ;  /* 0x0000006000607308 */ /* 0x000eec0000000800 */
[C---:B-----5:R-:W-:Y:S02]  /*e590*/  HMMA.16816.F32 R36, R48.reuse, R56, R36 ;  /* 0x000000383024723c */ /* 0x060fe40000001824 */
[----:B------:R-:W-:Y:S06]  /*e5a0*/  MUFU.EX2 R94, R94 ;  /* 0x0000005e005e7308 */ /* 0x000fec0000000800 */
[C---:B------:R-:W-:Y:S01]  /*e5b0*/  HMMA.16816.F32 R40, R48.reuse, R58, R40 ;  /* 0x0000003a3028723c */ /* 0x040fe20000001828 */
[----:B------:R-:W5:Y:S01]  /*e5c0*/  LDSM.16.MT88.4 R56, [R114+0x6800] ;  /* 0x006800007238783b */ /* 0x000f620000004200 */
[----:B------:R-:W1:Y:S06]  /*e5d0*/  MUFU.EX2 R93, R93 ;  /* 0x0000005d005d7308 */ /* 0x000e6c0000000800 */
[C---:B-1----:R-:W-:Y:S08]  /*e5e0*/  HMMA.16816.F32 R44, R48.reuse, R60, R44 ;  /* 0x0000003c302c723c */ /* 0x042ff0000000182c */
[----:B------:R-:W-:Y:S01]  /*e5f0*/  HMMA.16816.F32 R4, R48, R62, R4 ;  /* 0x0000003e3004723c */ /* 0x000fe20000001804 */
[----:B------:R-:W1:Y:S06]  /*e600*/  LDSM.16.MT88.4 R60, [R114+0x7800] ;  /* 0x00780000723c783b */ /* 0x000e6c0000004200 */
[----:B------:R-:W-:-:S02]  /*e610*/  F2FP.PACK_AB R48, R137, R136 ;  /* 0x000000888930723e */ /* 0x000fc400000000ff */
[----:B--2---:R-:W-:Y:S02]  /*e620*/  F2FP.PACK_AB R49, R139, R132 ;  /* 0x000000848b31723e */ /* 0x004fe400000000ff */
[----:B------:R-:W-:Y:S01]  /*e630*/  F2FP.PACK_AB R50, R138, R135 ;  /* 0x000000878a32723e */ /* 0x000fe200000000ff */
[----:B------:R-:W-:Y:S01]  /*e640*/  FADD.FTZ R135, R135, R0 ;  /* 0x0000000087877221 */ /* 0x000fe20000010000 */
[----:B----4-:R-:W-:-:S03]  /*e650*/  F2FP.PACK_AB R51, R129, R110 ;  /* 0x0000006e8133723e */ /* 0x010fc600000000ff */
[----:B------:R-:W-:-:S04]  /*e660*/  FADD.FTZ R138, R138, R135 ;  /* 0x000000878a8a7221 */ /* 0x000fc80000010000 */
[C---:B-----5:R-:W-:Y:S08]  /*e670*/  HMMA.16816.F32 R8, R48.reuse, R56, R8 ;  /* 0x000000383008723c */ /* 0x060ff00000001808 */
[C---:B------:R-:W-:Y:S01]  /*e680*/  HMMA.16816.F32 R12, R48.reuse, R58, R12 ;  /* 0x0000003a300c723c */ /* 0x040fe2000000180c */
[----:B------:R-:W2:Y:S07]  /*e690*/  LDSM.16.MT88.4 R56, [R112+0x7800] ;  /* 0x007800007038783b */ /* 0x000eae0000004200 */
[C---:B------:R-:W-:Y:S08]  /*e6a0*/  HMMA.16816.F32 R16, R48.reuse, R64, R16 ;  /* 0x000000403010723c */ /* 0x040ff00000001810 */
[C---:B-1----:R-:W-:Y:S08]  /*e6b0*/  HMMA.16816.F32 R24, R48.reuse, R60, R24 ;  /* 0x0000003c3018723c */ /* 0x042ff00000001818 */
[C---:B------:R-:W-:Y:S01]  /*e6c0*/  HMMA.16816.F32 R28, R48.reuse, R62, R28 ;  /* 0x0000003e301c723c */ /* 0x040fe2000000181c */
[----:B------:R-:W1:Y:S07]  /*e6d0*/  LDSM.16.MT88.4 R60, [R114+0x8800] ;  /* 0x00880000723c783b */ /* 0x000e6e0000004200 */
[C---:B------:R-:W-:Y:S08]  /*e6e0*/  HMMA.16816.F32 R20, R48.reuse, R66, R20 ;  /* 0x000000423014723c */ /* 0x040ff00000001814 */
[C---:B--2---:R-:W-:Y:S08]  /*e6f0*/  HMMA.16816.F32 R32, R48.reuse, R56, R32 ;  /* 0x000000383020723c */ /* 0x044ff00000001820 */
[C---:B------:R-:W-:Y:S01]  /*e700*/  HMMA.16816.F32 R52, R48.reuse, R58, R52 ;  /* 0x0000003a3034723c */ /* 0x040fe20000001834 */
[----:B------:R-:W2:Y:S07]  /*e710*/  LDSM.16.MT88.4 R56, [R112+0x8800] ;  /* 0x008800007038783b */ /* 0x000eae0000004200 */
[C---:B-1----:R-:W-:Y:S08]  /*e720*/  HMMA.16816.F32 R36, R48.reuse, R60, R36 ;  /* 0x0000003c3024723c */ /* 0x042ff00000001824 */
[C---:B------:R-:W-:Y:S01]  /*e730*/  HMMA.16816.F32 R40, R48.reuse, R62, R40 ;  /* 0x0000003e3028723c */ /* 0x040fe20000001828 */
[----:B------:R-:W1:Y:S07]  /*e740*/  LDSM.16.MT88.4 R60, [R114+0x7c00] ;  /* 0x007c0000723c783b */ /* 0x000e6e0000004200 */
[C---:B--2---:R-:W-:Y:S08]  /*e750*/  HMMA.16816.F32 R44, R48.reuse, R56, R44 ;  /* 0x00000038302c723c */ /* 0x044ff0000000182c */
[----:B------:R-:W-:Y:S07]  /*e760*/  HMMA.16816.F32 R4, R48, R58, R4 ;  /* 0x0000003a3004723c */ /* 0x000fee0000001804 */
[----:B------:R-:W-:Y:S01]  /*e770*/  F2FP.PACK_AB R48, R130, R101 ;  /* 0x000000658230723e */ /* 0x000fe200000000ff */
[----:B------:R-:W-:Y:S01]  /*e780*/  FADD.FTZ R101, R101, R138 ;  /* 0x0000008a65657221 */ /* 0x000fe20000010000 */
[----:B---3--:R-:W-:-:S02]  /*e790*/  F2FP.PACK_AB R49, R96, R97 ;  /* 0x000000616031723e */ /* 0x008fc400000000ff */
[----:B------:R-:W-:Y:S01]  /*e7a0*/  F2FP.PACK_AB R50, R100, R99 ;  /* 0x000000636432723e */ /* 0x000fe200000000ff */
[----:B------:R-:W-:Y:S01]  /*e7b0*/  FADD.FTZ R130, R130, R101 ;  /* 0x0000006582827221 */ /* 0x000fe20000010000 */
[----:B------:R-:W-:-:S03]  /*e7c0*/  F2FP.PACK_AB R51, R93, R94 ;  /* 0x0000005e5d33723e */ /* 0x000fc600000000ff */
[----:B------:R-:W-:-:S04]  /*e7d0*/  FADD.FTZ R99, R99, R130 ;  /* 0x0000008263637221 */ /* 0x000fc80000010000 */
[----:B------:R-:W-:Y:S01]  /*e7e0*/  HMMA.16816.F32 R80, R48, R76, R8 ;  /* 0x0000004c3050723c */ /* 0x000fe20000001808 */
[----:B------:R-:W2:Y:S01]  /*e7f0*/  LDSM.16.MT88.4 R8, [R114+0x8c00] ;  /* 0x008c00007208783b */ /* 0x000ea20000004200 */
[----:B------:R-:W-:-:S06]  /*e800*/  FADD.FTZ R133, R100, R99 ;  /* 0x0000006364857221 */ /* 0x000fcc0000010000 */
[C---:B------:R-:W-:Y:S01]  /*e810*/  HMMA.16816.F32 R76, R48.reuse, R78, R12 ;  /* 0x0000004e304c723c */ /* 0x040fe2000000180c */
[----:B------:R-:W3:Y:S07]  /*e820*/  LDSM.16.MT88.4 R12, [R112+0x7c00] ;  /* 0x007c0000700c783b */ /* 0x000eee0000004200 */
[C---:B------:R-:W-:Y:S01]  /*e830*/  HMMA.16816.F32 R72, R48.reuse, R68, R16 ;  /* 0x000000443048723c */ /* 0x040fe20000001810 */
[----:B------:R-:W4:Y:S07]  /*e840*/  LDSM.16.MT88.4 R16, [R112+0x8c00] ;  /* 0x008c00007010783b */ /* 0x000f2e0000004200 */
[C---:B-1----:R-:W-:Y:S08]  /*e850*/  HMMA.16816.F32 R64, R48.reuse, R60, R24 ;  /* 0x0000003c3040723c */ /* 0x042ff00000001818 */
[C---:B------:R-:W-:Y:S08]  /*e860*/  HMMA.16816.F32 R68, R48.reuse, R70, R20 ;  /* 0x000000463044723c */ /* 0x040ff00000001814 */
[C---:B------:R-:W-:Y:S08]  /*e870*/  HMMA.16816.F32 R60, R48.reuse, R62, R28 ;  /* 0x0000003e303c723c */ /* 0x040ff0000000181c */
[C---:B--2---:R-:W-:Y:S07]  /*e880*/  HMMA.16816.F32 R36, R48.reuse, R8, R36 ;  /* 0x000000083024723c */ /* 0x044fee0000001824 */
        /* <DEDUP_REMOVED lines=10> */
[----:B----4-:R-:W-:Y:S03]  /*e930*/  HMMA.16816.F32 R44, R48, R16, R44 ;  /* 0x00000010302c723c */ /* 0x010fe6000000182c */
[----:B------:R-:W-:-:S04]  /*e940*/  FADD.FTZ R97, R96, R97 ;  /* 0x0000006160617221 */ /* 0x000fc80000010000 */
[----:B------:R-:W-:Y:S01]  /*e950*/  FADD.FTZ R94, R94, R97 ;  /* 0x000000615e5e7221 */ /* 0x000fe20000010000 */
[----:B------:R-:W-:Y:S03]  /*e960*/  HMMA.16816.F32 R48, R48, R18, R4 ;  /* 0x000000123030723c */ /* 0x000fe60000001804 */
[----:B------:R-:W-:-:S05]  /*e970*/  FADD.FTZ R131, R93, R94 ;  /* 0x0000005e5d837221 */ /* 0x000fca0000010000 */
.L_x_5148:
        /* <DEDUP_REMOVED lines=16> */
.L_x_5158:
        /* <DEDUP_REMOVED lines=64> */
.L_x_5155:
        /* <DEDUP_REMOVED lines=15> */
[----:B------:R-:W2:Y:S08]  /*ef70*/  LDSM.16.M88.4 R92, [R116+0x3000] ;  /* 0x00300000745c783b */ /* 0x000eb00000000200 */
[----:B------:R-:W3:Y:S08]  /*ef80*/  LDSM.16.M88.4 R96, [R116+0x3400] ;  /* 0x003400007460783b */ /* 0x000ef00000000200 */
[----:B------:R-:W4:Y:S08]  /*ef90*/  LDSM.16.M88.4 R100, [R116+0x3800] ;  /* 0x003800007464783b */ /* 0x000f300000000200 */
[----:B------:R-:W0:Y:S08]  /*efa0*/  LDGDEPBAR ;  /* 0x00000000000079af */ /* 0x000e300000000000 */
[----:B------:R-:W5:Y:S01]  /*efb0*/  LDSM.16.M88.4 R104, [R116+0x3c00] ;  /* 0x003c00007468783b */ /* 0x000f620000000200 */
[C---:B--2---:R-:W-:Y:S07]  /*efc0*/  HMMA.16816.F32 R4, R88.reuse, R92, RZ ;  /* 0x0000005c5804723c */ /* 0x044fee00000018ff */
[----:B------:R-:W-:Y:S01]  /*efd0*/  LDSM.16.M88.4 R108, [R113+0x3800] ;  /* 0x00380000716c783b */ /* 0x000fe20000000200 */
[C---:B------:R-:W-:Y:S07]  /*efe0*/  HMMA.16816.F32 R8, R88.reuse, R94, RZ ;  /* 0x0000005e5808723c */ /* 0x040fee00000018ff */
[----:B------:R-:W-:Y:S01]  /*eff0*/  LDSM.16.M88.4 R92, [R115] ;  /* 0x00000000735c783b */ /* 0x000fe20000000200 */
        /* <DEDUP_REMOVED lines=8> */
[----:B------:R-:W4:Y:S07]  /*f080*/  LDSM.16.M88.4 R88, [R113+0x3c00] ;  /* 0x003c00007158783b */ /* 0x000f2e0000000200 */
[C---:B--2---:R-:W-:Y:S01]  /*f090*/  HMMA.16816.F32 R4, R92.reuse, R96, R4 ;  /* 0x000000605c04723c */ /* 0x044fe20000001804 */
[----:B------:R-:W-:Y:S07]  /*f0a0*/  LDSM.16.M88.4 R104, [R116+0x4400] ;  /* 0x004400007468783b */ /* 0x000fee0000000200 */
        /* <DEDUP_REMOVED lines=9> */
[----:B------:R-:W3:Y:S07]  /*f140*/  LDSM.16.M88.4 R88, [R116+0x4800] ;  /* 0x004800007458783b */ /* 0x000eee0000000200 */
[C---:B--2---:R-:W-:Y:S01]  /*f150*/  HMMA.16816.F32 R4, R96.reuse, R100, R4 ;  /* 0x000000646004723c */ /* 0x044fe20000001804 */
[----:B------:R-:W2:Y:S07]  /*f160*/  LDSM.16.M88.4 R92, [R116+0x4c00] ;  /* 0x004c0000745c783b */ /* 0x000eae0000000200 */
[C---:B------:R-:W-:Y:S01]  /*f170*/  HMMA.16816.F32 R8, R96.reuse, R102, R8 ;  /* 0x000000666008723c */ /* 0x040fe20000001808 */
[----:B------:R-:W-:Y:S07]  /*f180*/  LDSM.16.M88.4 R100, [R113+0x4000] ;  /* 0x004000007164783b */ /* 0x000fee0000000200 */
[C---:B------:R-:W-:Y:S08]  /*f190*/  HMMA.16816.F32 R12, R96.reuse, R104, R12 ;  /* 0x00000068600c723c */ /* 0x040ff0000000180c */
[C---:B------:R-:W-:Y:S01]  /*f1a0*/  HMMA.16816.F32 R16, R96.reuse, R106, R16 ;  /* 0x0000006a6010723c */ /* 0x040fe20000001810 */
[----:B------:R-:W-:Y:S07]  /*f1b0*/  LDSM.16.M88.4 R104, [R113+0x4400] ;  /* 0x004400007168783b */ /* 0x000fee0000000200 */
[C---:B---3--:R-:W-:Y:S08]  /*f1c0*/  HMMA.16816.F32 R20, R96.reuse, R88, R20 ;  /* 0x000000586014723c */ /* 0x048ff00000001814 */
[C---:B------:R-:W-:Y:S01]  /*f1d0*/  HMMA.16816.F32 R24, R96.reuse, R90, R24 ;  /* 0x0000005a6018723c */ /* 0x040fe20000001818 */
[----:B------:R-:W3:Y:S07]  /*f1e0*/  LDSM.16.M88.4 R88, [R115+0x1000] ;  /* 0x001000007358783b */ /* 0x000eee0000000200 */
[C---:B--2---:R-:W-:Y:S08]  /*f1f0*/  HMMA.16816.F32 R28, R96.reuse, R92, R28 ;  /* 0x0000005c601c723c */ /* 0x044ff0000000181c */
[----:B------:R-:W-:Y:S01]  /*f200*/  HMMA.16816.F32 R32, R96, R94, R32 ;  /* 0x0000005e6020723c */ /* 0x000fe20000001820 */
[----:B------:R-:W2:Y:S08]  /*f210*/  LDSM.16.M88.4 R92, [R113+0x4800] ;  /* 0x00480000715c783b */ /* 0x000eb00000000200 */
[----:B------:R-:W4:Y:S01]  /*f220*/  LDSM.16.M88.4 R96, [R113+0x4c00] ;  /* 0x004c00007160783b */ /* 0x000f220000000200 */
[C---:B---3--:R-:W-:Y:S08]  /*f230*/  HMMA.16816.F32 R4, R88.reuse, R100, R4 ;  /* 0x000000645804723c */ /* 0x048ff00000001804 */
[C---:B------:R-:W-:Y:S01]  /*f240*/  HMMA.16816.F32 R8, R88.reuse, R102, R8 ;  /* 0x000000665808723c */ /* 0x040fe20000001808 */
[----:B------:R-:W-:Y:S07]  /*f250*/  LDSM.16.M88.4 R100, [R116+0x5000] ;  /* 0x005000007464783b */ /* 0x000fee0000000200 */
[C---:B------:R-:W-:Y:S08]  /*f260*/  HMMA.16816.F32 R12, R88.reuse, R104, R12 ;  /* 0x00000068580c723c */ /* 0x040ff0000000180c */
[C---:B------:R-:W-:Y:S01]  /*f270*/  HMMA.16816.F32 R16, R88.reuse, R106, R16 ;  /* 0x0000006a5810723c */ /* 0x040fe20000001810 */
[----:B------:R-:W-:Y:S07]  /*f280*/  LDSM.16.M88.4 R104, [R116+0x5400] ;  /* 0x005400007468783b */ /* 0x000fee0000000200 */
[C---:B--2---:R-:W-:Y:S08]  /*f290*/  HMMA.16816.F32 R20, R88.reuse, R92, R20 ;  /* 0x0000005c5814723c */ /* 0x044ff00000001814 */
[C---:B------:R-:W-:Y:S01]  /*f2a0*/  HMMA.16816.F32 R24, R88.reuse, R94, R24 ;  /* 0x0000005e5818723c */ /* 0x040fe20000001818 */
[----:B------:R-:W2:Y:S07]  /*f2b0*/  LDSM.16.M88.4 R92, [R117+0x2000] ;  /* 0x00200000755c783b */ /* 0x000eae0000000200 */
[C---:B----4-:R-:W-:Y:S08]  /*f2c0*/  HMMA.16816.F32 R28, R88.reuse, R96, R28 ;  /* 0x00000060581c723c */ /* 0x050ff0000000181c */
[----:B------:R-:W-:Y:S01]  /*f2d0*/  HMMA.16816.F32 R32, R88, R98, R32 ;  /* 0x000000625820723c */ /* 0x000fe20000001820 */
[----:B------:R-:W3:Y:S08]  /*f2e0*/  LDSM.16.M88.4 R88, [R116+0x5800] ;  /* 0x005800007458783b */ /* 0x000ef00000000200 */
[----:B------:R-:W4:Y:S01]  /*f2f0*/  LDSM.16.M88.4 R96, [R116+0x5c00] ;  /* 0x005c00007460783b */ /* 0x000f220000000200 */
[C---:B--2---:R-:W-:Y:S08]  /*f300*/  HMMA.16816.F32 R4, R92.reuse, R100, R4 ;  /* 0x000000645c04723c */ /* 0x044ff00000001804 */
[C---:B------:R-:W-:Y:S01]  /*f310*/  HMMA.16816.F32 R8, R92.reuse, R102, R8 ;  /* 0x000000665c08723c */ /* 0x040fe20000001808 */
[----:B------:R-:W-:Y:S07]  /*f320*/  LDSM.16.M88.4 R100, [R115+0x2000] ;  /* 0x002000007364783b */ /* 0x000fee0000000200 */
[C---:B------:R-:W-:Y:S08]  /*f330*/  HMMA.16816.F32 R12, R92.reuse, R104, R12 ;  /* 0x000000685c0c723c */ /* 0x040ff0000000180c */
[C---:B------:R-:W-:Y:S01]  /*f340*/  HMMA.16816.F32 R16, R92.reuse, R106, R16 ;  /* 0x0000006a5c10723c */ /* 0x040fe20000001810 */
[----:B------:R-:W2:Y:S07]  /*f350*/  LDSM.16.M88.4 R104, [R113+0x5000] ;  /* 0x005000007168783b */ /* 0x000eae0000000200 */
[C---:B---3--:R-:W-:Y:S08]  /*f360*/  HMMA.16816.F32 R20, R92.reuse, R88, R20 ;  /* 0x000000585c14723c */ /* 0x048ff00000001814 */
[C---:B------:R-:W-:Y:S01]  /*f370*/  HMMA.16816.F32 R24, R92.reuse, R90, R24 ;  /* 0x0000005a5c18723c */ /* 0x040fe20000001818 */
[----:B------:R-:W3:Y:S07]  /*f380*/  LDSM.16.M88.4 R88, [R113+0x5400] ;  /* 0x005400007158783b */ /* 0x000eee0000000200 */
[C---:B----4-:R-:W-:Y:S08]  /*f390*/  HMMA.16816.F32 R28, R92.reuse, R96, R28 ;  /* 0x000000605c1c723c */ /* 0x050ff0000000181c */
[----:B------:R-:W-:Y:S01]  /*f3a0*/  HMMA.16816.F32 R32, R92, R98, R32 ;  /* 0x000000625c20723c */ /* 0x000fe20000001820 */
[----:B------:R-:W4:Y:S07]  /*f3b0*/  LDSM.16.M88.4 R92, [R113+0x5800] ;  /* 0x00580000715c783b */ /* 0x000f2e0000000200 */
[C---:B--2---:R-:W-:Y:S08]  /*f3c0*/  HMMA.16816.F32 R4, R100.reuse, R104, R4 ;  /* 0x000000686404723c */ /* 0x044ff00000001804 */
[C---:B------:R-:W-:Y:S08]  /*f3d0*/  HMMA.16816.F32 R8, R100.reuse, R106, R8 ;  /* 0x0000006a6408723c */ /* 0x040ff00000001808 */
[C---:B---3--:R-:W-:Y:S08]  /*f3e0*/  HMMA.16816.F32 R12, R100.reuse, R88, R12 ;  /* 0x00000058640c723c */ /* 0x048ff0000000180c */
[C---:B------:R-:W-:Y:S01]  /*f3f0*/  HMMA.16816.F32 R16, R100.reuse, R90, R16 ;  /* 0x0000005a6410723c */ /* 0x040fe20000001810 */
[----:B------:R-:W2:Y:S01]  /*f400*/  LDSM.16.M88.4 R88, [R113+0x5c00] ;  /* 0x005c00007158783b */ /* 0x000ea20000000200 */
[----:B------:R-:W-:Y:S04]  /*f410*/  DEPBAR.LE SB0, 0x0 ;  /* 0x000080000000791a */ /* 0x000fe80000000000 */
[----:B------:R-:W-:Y:S02]  /*f420*/  FMUL.FTZ R158, R4, c[0x0][0x2ec] ;  /* 0x0000bb00049e7a20 */ /* 0x000fe40000410000 */
[C---:B----4-:R-:W-:Y:S04]  /*f430*/  HMMA.16816.F32 R20, R100.reuse, R92, R20 ;  /* 0x0000005c6414723c */ /* 0x050fe80000001814 */
[----:B------:R-:W3:Y:S01]  /*f440*/  MUFU.TANH R158, R158 ;  /* 0x0000009e009e7308 */ /* 0x000ee20000002400 */
[----:B------:R-:W-:Y:S01]  /*f450*/  BAR.SYNC.DEFER_BLOCKING 0x0 ;  /* 0x0000000000007b1d */ /* 0x000fe20000010000 */
[----:B------:R-:W-:Y:S02]  /*f460*/  FMUL.FTZ R159, R5, c[0x0][0x2ec] ;  /* 0x0000bb00059f7a20 */ /* 0x000fe40000410000 */
[C---:B------:R-:W-:Y:S04]  /*f470*/  HMMA.16816.F32 R24, R100.reuse, R94, R24 ;  /* 0x0000005e6418723c */ /* 0x040fe80000001818 */
[----:B------:R-:W-:Y:S02]  /*f480*/  FMUL.FTZ R157, R6, c[0x0][0x2ec] ;  /* 0x0000bb00069d7a20 */ /* 0x000fe40000410000 */
[----:B------:R-:W4:Y:S01]  /*f490*/  MUFU.TANH R159, R159 ;  /* 0x0000009f009f7308 */ /* 0x000f220000002400 */
[----:B------:R-:W-:Y:S02]  /*f4a0*/  FMUL.FTZ R156, R7, c[0x0][0x2ec] ;  /* 0x0000bb00079c7a20 */ /* 0x000fe40000410000 */
[----:B------:R-:W-:Y:S03]  /*f4b0*/  FMUL.FTZ R155, R8, c[0x0][0x2ec] ;  /* 0x0000bb00089b7a20 */ /* 0x000fe60000410000 */
[----:B------:R-:W-:Y:S02]  /*f4c0*/  FMUL.FTZ R161, R9, c[0x0][0x2ec] ;  /* 0x0000bb0009a17a20 */ /* 0x000fe40000410000 */
[----:B------:R-:W-:Y:S02]  /*f4d0*/  FMUL.FTZ R162, R10, c[0x0][0x2ec] ;  /* 0x0000bb000aa27a20 */ /* 0x000fe40000410000 */
[----:B------:R-:W1:Y:S01]  /*f4e0*/  MUFU.TANH R157, R157 ;  /* 0x0000009d009d7308 */ /* 0x000e620000002400 */
[----:B------:R-:W-:Y:S02]  /*f4f0*/  FMUL.FTZ R160, R11, c[0x0][0x2ec] ;  /* 0x0000bb000ba07a20 */ /* 0x000fe40000410000 */
[----:B------:R-:W-:Y:S02]  /*f500*/  FMUL.FTZ R153, R12, c[0x0][0x2ec] ;  /* 0x0000bb000c997a20 */ /* 0x000fe40000410000 */
[----:B------:R-:W-:Y:S02]  /*f510*/  FMUL.FTZ R151, R13, c[0x0][0x2ec] ;  /* 0x0000bb000d977a20 */ /* 0x000fe40000410000 */
[----:B------:R-:W-:Y:S01]  /*f520*/  FMUL.FTZ R154, R14, c[0x0][0x2ec] ;  /* 0x0000bb000e9a7a20 */ /* 0x000fe20000410000 */
[C---:B--2---:R-:W-:Y:S02]  /*f530*/  HMMA.16816.F32 R28, R100.reuse, R88, R28 ;  /* 0x00000058641c723c */ /* 0x044fe4000000181c */
[----:B------:R-:W2:Y:S01]  /*f540*/  MUFU.TANH R156, R156 ;  /* 0x0000009c009c7308 */ /* 0x000ea20000002400 */
[----:B------:R-:W-:Y:S02]  /*f550*/  FMUL.FTZ R152, R15, c[0x0][0x2ec] ;  /* 0x0000bb000f987a20 */ /* 0x000fe40000410000 */
[----:B------:R-:W-:Y:S02]  /*f560*/  FMUL.FTZ R149, R16, c[0x0][0x2ec] ;  /* 0x0000bb0010957a20 */ /* 0x000fe40000410000 */
[----:B------:R-:W-:Y:S01]  /*f570*/  FMUL.FTZ R147, R17, c[0x0][0x2ec] ;  /* 0x0000bb0011937a20 */ /* 0x000fe20000410000 */
[----:B------:R-:W-:Y:S04]  /*f580*/  HMMA.16816.F32 R32, R100, R90, R32 ;  /* 0x0000005a6420723c */ /* 0x000fe80000001820 */
[----:B------:R-:W1:Y:S01]  /*f590*/  MUFU.TANH R155, R155 ;  /* 0x0000009b009b7308 */ /* 0x000e620000002400 */
[----:B------:R-:W-:Y:S02]  /*f5a0*/  FMUL.FTZ R150, R18, c[0x0][0x2ec] ;  /* 0x0000bb0012967a20 */ /* 0x000fe40000410000 */
[----:B------:R-:W-:Y:S02]  /*f5b0*/  FMUL.FTZ R148, R19, c[0x0][0x2ec] ;  /* 0x0000bb0013947a20 */ /* 0x000fe40000410000 */
[----:B------:R-:W-:Y:S03]  /*f5c0*/  FMUL.FTZ R139, R20, c[0x0][0x2ec] ;  /* 0x0000bb00148b7a20 */ /* 0x000fe60000410000 */
        /* <DEDUP_REMOVED lines=17> */
[----:B------:R-:W-:Y:S03]  /*f6e0*/  FMUL.FTZ R35, R35, c[0x0][0x2ec] ;  /* 0x0000bb0023237a20 */ /* 0x000fe60000410000 */
        /* <DEDUP_REMOVED lines=88> */
.L_x_5157:
[C---:B------:R-:W-:Y:S01]  /*fc70*/  LEA R124, P0, R6.reuse, R124, 0x1 ;  /* 0x0000007c067c7211 */ /* 0x040fe200078008ff */
[----:B-1----:R-:W-:Y:S02]  /*fc80*/  IMAD.MOV.U32 R3, RZ, RZ, c[0x0][0x198] ;  /* 0x00006600ff037624 */ /* 0x002fe400078e00ff */
        /* <DEDUP_REMOVED lines=14> */
.L_x_5156:
        /* <DEDUP_REMOVED lines=39> */
[----:B------:R-:W1:Y:S08]  /*ffe0*/  SHFL.BFLY PT, R3, R4, 0x1, 0x1f ;  /* 0x0c201f0004037f89 */ /* 0x000e7000000e0000 */
[----:B------:R-:W2:Y:S01]  /*fff0*/  SHFL.BFLY PT, R84, R9, 0x1, 0x1f ;  /* 0x0c201f0009547f89 */ /* 0x000ea200000e0000 */
[----:B-1----:R-:W-:Y:S05]  /*10000*/  FMNMX.FTZ R3, R4, R3, !PT ;  /* 0x0000000304037209 */ /* 0x002fea0007810000 */
[C---:B------:R-:W-:Y:S02]  /*10010*/  FMUL.FTZ R91, R3.reuse, c[0x0][0x23c] ;  /* 0x00008f00035b7a20 */ /* 0x040fe40000410000 */
[----:B------:R-:W-:Y:S01]  /*10020*/  FADD.FTZ R5, -R3, R0 ;  /* 0x0000000003057221 */ /* 0x000fe20000010100 */
[----:B--2---:R-:W-:Y:S03]  /*10030*/  FMNMX.FTZ R84, R9, R84, !PT ;  /* 0x0000005409547209 */ /* 0x004fe60007810000 */
[----:B------:R-:W-:Y:S01]  /*10040*/  FMUL.FTZ R0, R5, c[0x0][0x23c] ;  /* 0x00008f0005007a20 */ /* 0x000fe20000410000 */
[C---:B------:R-:W-:Y:S01]  /*10050*/  FSETP.NEU.FTZ.AND P0, PT, R84.reuse, -INF , PT ;  /* 0xff8000005400780b */ /* 0x040fe20003f1d000 */
[C---:B------:R-:W-:Y:S02]  /*10060*/  FMUL.FTZ R90, R84.reuse, c[0x0][0x23c] ;  /* 0x00008f00545a7a20 */ /* 0x040fe40000410000 */
[----:B------:R-:W-:Y:S01]  /*10070*/  FADD.FTZ R2, -R84, R87 ;  /* 0x0000005754027221 */ /* 0x000fe20000010100 */
[----:B------:R-:W-:Y:S01]  /*10080*/  MOV R87, R84 ;  /* 0x0000005400577202 */ /* 0x000fe20000000f00 */
[----:B------:R-:W1:Y:S01]  /*10090*/  MUFU.EX2 R0, R0 ;  /* 0x0000000000007308 */ /* 0x000e620000000800 */
[----:B------:R-:W-:Y:S01]  /*100a0*/  FSEL R90, R90, RZ, P0 ;  /* 0x000000ff5a5a7208 */ /* 0x000fe20000000000 */
[----:B------:R-:W-:Y:S01]  /*100b0*/  FMUL.FTZ R6, R2, c[0x0][0x23c] ;  /* 0x00008f0002067a20 */ /* 0x000fe20000410000 */
[----:B------:R-:W-:Y:S03]  /*100c0*/  FSETP.NEU.FTZ.AND P0, PT, R3, -INF , PT ;  /* 0xff8000000300780b */ /* 0x000fe60003f1d000 */
[--C-:B------:R-:W-:Y:S01]  /*100d0*/  FFMA.FTZ R88, R158, c[0x0][0x23c], -R90.reuse ;  /* 0x00008f009e587a23 */ /* 0x100fe2000001085a */
[----:B------:R-:W-:Y:S01]  /*100e0*/  FSEL R91, R91, RZ, P0 ;  /* 0x000000ff5b5b7208 */ /* 0x000fe20000000000 */
[--C-:B------:R-:W-:Y:S01]  /*100f0*/  FFMA.FTZ R97, R159, c[0x0][0x23c], -R90.reuse ;  /* 0x00008f009f617a23 */ /* 0x100fe2000001085a */
[----:B------:R-:W-:Y:S01]  /*10100*/  ISETP.GT.AND P0, PT, R123, 0x1, PT ;  /* 0x000000017b00780c */ /* 0x000fe20003f04270 */
        /* <DEDUP_REMOVED lines=15> */
[----:B------:R-:W-:Y:S02]  /*10200*/  FMUL.FTZ R26, R0, R62 ;  /* 0x0000003e001a7220 */ /* 0x000fe40000410000 */
[C---:B--2---:R-:W-:Y:S02]  /*10210*/  FMUL.FTZ R4, R2.reuse, R80 ;  /* 0x0000005002047220 */ /* 0x044fe40000410000 */
[----:B------:R-:W-:Y:S02]  /*10220*/  FMUL.FTZ R5, R2, R81 ;  /* 0x0000005102057220 */ /* 0x000fe40000410000 */
[----:B------:R-:W-:Y:S01]  /*10230*/  FMUL.FTZ R6, R0, R82 ;  /* 0x0000005200067220 */ /* 0x000fe20000410000 */
[----:B------:R-:W-:Y:S01]  /*10240*/  MUFU.EX2 R89, R89 ;  /* 0x0000005900597308 */ /* 0x000fe20000000800 */
[C---:B------:R-:W-:Y:S02]  /*10250*/  FMUL.FTZ R8, R2.reuse, R76 ;  /* 0x0000004c02087220 */ /* 0x040fe40000410000 */
[C---:B------:R-:W-:Y:S02]  /*10260*/  FMUL.FTZ R9, R2.reuse, R77 ;  /* 0x0000004d02097220 */ /* 0x040fe40000410000 */
[C---:B------:R-:W-:Y:S01]  /*10270*/  FMUL.FTZ R16, R2.reuse, R68 ;  /* 0x0000004402107220 */ /* 0x040fe20000410000 */
[----:B------:R-:W-:Y:S01]  /*10280*/  LDSM.16.MT88.4 R76, [R114+0x6c00] ;  /* 0x006c0000724c783b */ /* 0x000fe20000004200 */
[C---:B------:R-:W-:Y:S02]  /*10290*/  FMUL.FTZ R17, R2.reuse, R69 ;  /* 0x0000004502117220 */ /* 0x040fe40000410000 */
[C---:B------:R-:W-:Y:S01]  /*102a0*/  FMUL.FTZ R24, R2.reuse, R60 ;  /* 0x0000003c02187220 */ /* 0x040fe20000410000 */
[----:B------:R-:W2:Y:S01]  /*102b0*/  MUFU.EX2 R94, R94 ;  /* 0x0000005e005e7308 */ /* 0x000ea20000000800 */
[----:B------:R-:W-:Y:S02]  /*102c0*/  FMUL.FTZ R25, R2, R61 ;  /* 0x0000003d02197220 */ /* 0x000fe40000410000 */
[----:B------:R-:W-:Y:S01]  /*102d0*/  FMUL.FTZ R27, R0, R63 ;  /* 0x0000003f001b7220 */ /* 0x000fe20000410000 */
[----:B-1----:R-:W-:Y:S01]  /*102e0*/  F2FP.PACK_AB R80, R97, R88 ;  /* 0x000000586150723e */ /* 0x002fe200000000ff */
[----:B------:R-:W-:Y:S01]  /*102f0*/  LDSM.16.MT88.4 R60, [R114+0x8000] ;  /* 0x00800000723c783b */ /* 0x000fe20000004200 */
[C---:B------:R-:W-:Y:S02]  /*10300*/  FMUL.FTZ R32, R2.reuse, R52 ;  /* 0x0000003402207220 */ /* 0x040fe40000410000 */
[----:B------:R-:W-:Y:S02]  /*10310*/  FMUL.FTZ R33, R2, R53 ;  /* 0x0000003502217220 */ /* 0x000fe40000410000 */
[----:B------:R-:W-:Y:S01]  /*10320*/  MUFU.EX2 R96, R96 ;  /* 0x0000006000607308 */ /* 0x000fe20000000800 */
[C---:B------:R-:W-:Y:S02]  /*10330*/  FMUL.FTZ R34, R0.reuse, R54 ;  /* 0x0000003600227220 */ /* 0x040fe40000410000 */
[----:B------:R-:W-:Y:S01]  /*10340*/  LDSM.16.MT88.4 R68, [R112+0x6c00] ;  /* 0x006c00007044783b */ /* 0x000fe20000004200 */
[----:B------:R-:W-:Y:S02]  /*10350*/  FMUL.FTZ R35, R0, R55 ;  /* 0x0000003700237220 */ /* 0x000fe40000410000 */
[C---:B------:R-:W-:Y:S02]  /*10360*/  FMUL.FTZ R36, R2.reuse, R36 ;  /* 0x0000002402247220 */ /* 0x040fe40000410000 */
[----:B------:R-:W-:Y:S02]  /*10370*/  FMUL.FTZ R37, R2, R37 ;  /* 0x0000002502257220 */ /* 0x000fe40000410000 */
[----:B------:R-:W1:Y:S01]  /*10380*/  MUFU.EX2 R95, R95 ;  /* 0x0000005f005f7308 */ /* 0x000e620000000800 */
[----:B------:R-:W-:Y:S01]  /*10390*/  LDSM.16.MT88.4 R52, [R112+0x8000] ;  /* 0x008000007034783b */ /* 0x000fe20000004200 */
[----:B------:R-:W-:Y:S01]  /*103a0*/  FMUL.FTZ R38, R0, R38 ;  /* 0x0000002600267220 */ /* 0x000fe20000410000 */
[----:B--2---:R-:W-:Y:S01]  /*103b0*/  F2FP.PACK_AB R81, R94, R89 ;  /* 0x000000595e51723e */ /* 0x004fe200000000ff */
[----:B------:R-:W-:Y:S02]  /*103c0*/  FMUL.FTZ R39, R0, R39 ;  /* 0x0000002700277220 */ /* 0x000fe40000410000 */
[C---:B------:R-:W-:Y:S02]  /*103d0*/  FMUL.FTZ R40, R2.reuse, R40 ;  /* 0x0000002802287220 */ /* 0x040fe40000410000 */
[----:B------:R-:W-:Y:S02]  /*103e0*/  FMUL.FTZ R41, R2, R41 ;  /* 0x0000002902297220 */ /* 0x000fe40000410000 */
        /* <DEDUP_REMOVED lines=8> */
[C---:B------:R-:W-:Y:S01]  /*10470*/  FMUL.FTZ R48, R2.reuse, R48 ;  /* 0x0000003002307220 */ /* 0x040fe20000410000 */
[----:B-1----:R-:W-:Y:S01]  /*10480*/  F2FP.PACK_AB R82, R95, R96 ;  /* 0x000000605f52723e */ /* 0x002fe200000000ff */
[----:B------:R-:W-:Y:S02]  /*10490*/  FMUL.FTZ R49, R2, R49 ;  /* 0x0000003102317220 */ /* 0x000fe40000410000 */
[C---:B------:R-:W-:Y:S02]  /*104a0*/  FMUL.FTZ R50, R0.reuse, R50 ;  /* 0x0000003200327220 */ /* 0x040fe40000410000 */
[----:B------:R-:W-:Y:S01]  /*104b0*/  FMUL.FTZ R51, R0, R51 ;  /* 0x0000003300337220 */ /* 0x000fe20000410000 */
        /* <DEDUP_REMOVED lines=9> */
[----:B--2---:R-:W-:Y:S01]  /*10550*/  F2FP.PACK_AB R83, R92, R93 ;  /* 0x0000005d5c53723e */ /* 0x004fe200000000ff */
[----:B------:R-:W-:Y:S02]  /*10560*/  FFMA.FTZ R131, R0, R131, R89 ;  /* 0x0000008300837223 */ /* 0x000fe40000010059 */
        /* <DEDUP_REMOVED lines=13> */
[----:B------:R-:W1:Y:S01]  /*10640*/  LDSM.16.MT88.4 R72, [R112+0x7000] ;  /* 0x007000007048783b */ /* 0x000e620000004200 */
[--C-:B------:R-:W-:Y:S02]  /*10650*/  FFMA.FTZ R103, R149, c[0x0][0x23c], -R90.reuse ;  /* 0x00008f0095677a23 */ /* 0x100fe4000001085a */
[--C-:B------:R-:W-:Y:S02]  /*10660*/  FFMA.FTZ R102, R147, c[0x0][0x23c], -R90.reuse ;  /* 0x00008f0093667a23 */ /* 0x100fe4000001085a */
        /* <DEDUP_REMOVED lines=11> */
[----:B------:R-:W-:Y:S01]  /*10720*/  LDSM.16.MT88.4 R64, [R114+0x7400] ;  /* 0x007400007240783b */ /* 0x000fe20000004200 */
        /* <DEDUP_REMOVED lines=10> */
[----:B------:R-:W-:Y:S02]  /*107d0*/  FFMA.FTZ R90, R132, c[0x0][0x23c], -R90 ;  /* 0x00008f00845a7a23 */ /* 0x000fe4000001085a */
[C---:B------:R-:W-:Y:S01]  /*107e0*/  FMUL.FTZ R30, R0.reuse, R58 ;  /* 0x0000003a001e7220 */ /* 0x040fe20000410000 */
[----:B------:R-:W2:Y:S03]  /*107f0*/  MUFU.EX2 R98, R98 ;  /* 0x0000006200627308 */ /* 0x000ea60000000800 */
[----:B------:R-:W-:Y:S02]  /*10800*/  FMUL.FTZ R31, R0, R59 ;  /* 0x0000003b001f7220 */ /* 0x000fe40000410000 */
[----:B------:R-:W3:Y:S01]  /*10810*/  LDSM.16.MT88.4 R56, [R114+0x6400] ;  /* 0x006400007238783b */ /* 0x000ee20000004200 */
[----:B------:R-:W-:Y:S02]  /*10820*/  FFMA.FTZ R2, R2, R133, R88 ;  /* 0x0000008502027223 */ /* 0x000fe40000010058 */
[--C-:B------:R-:W-:Y:S02]  /*10830*/  FFMA.FTZ R86, R86, c[0x0][0x23c], -R91.reuse ;  /* 0x00008f0056567a23 */ /* 0x100fe4000001085b */
[C---:B-1----:R-:W-:Y:S01]  /*10840*/  HMMA.16816.F32 R28, R80.reuse, R72, R28 ;  /* 0x00000048501c723c */ /* 0x042fe2000000181c */
[----:B------:R-:W-:Y:S02]  /*10850*/  MUFU.EX2 R100, R100 ;  /* 0x0000006400647308 */ /* 0x000fe40000000800 */
[----:B------:R-:W-:Y:S02]  /*10860*/  FFMA.FTZ R91, R85, c[0x0][0x23c], -R91 ;  /* 0x00008f00555b7a23 */ /* 0x000fe4000001085b */
[----:B------:R-:W-:Y:S02]  /*10870*/  FADD.FTZ R97, R97, R2 ;  /* 0x0000000261617221 */ /* 0x000fe40000010000 */
[----:B------:R-:W-:Y:S01]  /*10880*/  FADD.FTZ R94, R94, R131 ;  /* 0x000000835e5e7221 */ /* 0x000fe20000010000 */
[C---:B------:R-:W-:Y:S03]  /*10890*/  HMMA.16816.F32 R32, R80.reuse, R74, R32 ;  /* 0x0000004a5020723c */ /* 0x040fe60000001820 */
[----:B------:R-:W1:Y:S01]  /*108a0*/  MUFU.EX2 R101, R101 ;  /* 0x0000006500657308 */ /* 0x000e620000000800 */
[----:B------:R-:W-:Y:S04]  /*108b0*/  FADD.FTZ R96, R96, R97 ;  /* 0x0000006160607221 */ /* 0x000fe80000010000 */
[C---:B------:R-:W-:Y:S04]  /*108c0*/  HMMA.16816.F32 R36, R80.reuse, R60, R36 ;  /* 0x0000003c5024723c */ /* 0x040fe80000001824 */
[----:B------:R-:W-:Y:S01]  /*108d0*/  FADD.FTZ R96, R95, R96 ;  /* 0x000000605f607221 */ /* 0x000fe20000010000 */
[----:B------:R-:W-:Y:S03]  /*108e0*/  MUFU.EX2 R103, R103 ;  /* 0x0000006700677308 */ /* 0x000fe60000000800 */
[C---:B------:R-:W-:Y:S01]  /*108f0*/  HMMA.16816.F32 R40, R80.reuse, R62, R40 ;  /* 0x0000003e5028723c */ /* 0x040fe20000001828 */
[----:B------:R-:W4:Y:S06]  /*10900*/  LDSM.16.MT88.4 R60, [R112+0x6400] ;  /* 0x00640000703c783b */ /* 0x000f2c0000004200 */
[----:B------:R-:W5:Y:S01]  /*10910*/  MUFU.EX2 R102, R102 ;  /* 0x0000006600667308 */ /* 0x000f620000000800 */
[C---:B------:R-:W-:Y:S07]  /*10920*/  HMMA.16816.F32 R44, R80.reuse, R52, R44 ;  /* 0x00000034502c723c */ /* 0x040fee000000182c */
[C---:B--2---:R-:W-:Y:S01]  /*10930*/  F2FP.PACK_AB R52, R98.reuse, R99 ;  /* 0x000000636234723e */ /* 0x044fe200000000ff */
[----:B------:R-:W-:Y:S01]  /*10940*/  HMMA.16816.F32 R48, R80, R54, R48 ;  /* 0x000000365030723c */ /* 0x000fe20000001830 */
[----:B------:R-:W-:Y:S03]  /*10950*/  MUFU.EX2 R104, R104 ;  /* 0x0000006800687308 */ /* 0x000fe60000000800 */
[----:B-1----:R-:W-:Y:S01]  /*10960*/  F2FP.PACK_AB R53, R101, R100 ;  /* 0x000000646535723e */ /* 0x002fe200000000ff */
[----:B------:R-:W-:Y:S04]  /*10970*/  FADD.FTZ R99, R99, R96 ;  /* 0x0000006063637221 */ /* 0x000fe80000010000 */
[----:B------:R-:W-:Y:S02]  /*10980*/  FADD.FTZ R98, R98, R99 ;  /* 0x0000006362627221 */ /* 0x000fe40000010000 */
[----:B------:R-:W1:Y:S01]  /*10990*/  MUFU.EX2 R105, R105 ;  /* 0x0000006900697308 */ /* 0x000e620000000800 */
[C---:B-----5:R-:W-:Y:S01]  /*109a0*/  F2FP.PACK_AB R54, R102.reuse, R103 ;  /* 0x000000676636723e */ /* 0x060fe200000000ff */
[----:B------:R-:W-:Y:S04]  /*109b0*/  FADD.FTZ R103, R103, R98 ;  /* 0x0000006267677221 */ /* 0x000fe80000010000 */
[----:B------:R-:W-:Y:S04]  /*109c0*/  FADD.FTZ R102, R102, R103 ;  /* 0x0000006766667221 */ /* 0x000fe80000010000 */
[----:B------:R-:W-:Y:S10]  /*109d0*/  MUFU.EX2 R135, R135 ;  /* 0x0000008700877308 */ /* 0x000ff40000000800 */
[----:B------:R-:W2:Y:S01]  /*109e0*/  MUFU.EX2 R138, R138 ;  /* 0x0000008a008a7308 */ /* 0x000ea20000000800 */
[----:B-1----:R-:W-:Y:S09]  /*109f0*/  F2FP.PACK_AB R55, R105, R104 ;  /* 0x000000686937723e */ /* 0x002ff200000000ff */
        /* <DEDUP_REMOVED lines=8> */
[C---:B------:R-:W-:Y:S01]  /*10a80*/  HMMA.16816.F32 R16, R52.reuse, R62, R16 ;  /* 0x0000003e3410723c */ /* 0x040fe20000001810 */
[----:B------:R-:W2:Y:S05]  /*10a90*/  LDSM.16.MT88.4 R60, [R114+0x8400] ;  /* 0x00840000723c783b */ /* 0x000eaa0000004200 */
[----:B------:R-:W4:Y:S02]  /*10aa0*/  MUFU.EX2 R137, R90 ;  /* 0x0000005a00897308 */ /* 0x000f240000000800 */
[C---:B------:R-:W-:Y:S04]  /*10ab0*/  HMMA.16816.F32 R20, R52.reuse, R64, R20 ;  /* 0x000000403414723c */ /* 0x040fe80000001814 */
[----:B---3--:R-:W-:Y:S04]  /*10ac0*/  F2FP.PACK_AB R89, R141, R134 ;  /* 0x000000868d59723e */ /* 0x008fe800000000ff */
[C---:B------:R-:W-:Y:S01]  /*10ad0*/  HMMA.16816.F32 R24, R52.reuse, R66, R24 ;  /* 0x000000423418723c */ /* 0x040fe20000001818 */
[----:B------:R-:W3:Y:S01]  /*10ae0*/  LDSM.16.MT88.4 R64, [R112+0x8400] ;  /* 0x008400007040783b */ /* 0x000ee20000004200 */
[----:B------:R-:W-:Y:S06]  /*10af0*/  MUFU.EX2 R86, R86 ;  /* 0x0000005600567308 */ /* 0x000fec0000000800 */
[C---:B-1----:R-:W-:Y:S04]  /*10b00*/  HMMA.16816.F32 R28, R52.reuse, R56, R28 ;  /* 0x00000038341c723c */ /* 0x042fe8000000181c */
[----:B------:R-:W1:Y:S01]  /*10b10*/  MUFU.EX2 R85, R91 ;  /* 0x0000005b00557308 */ /* 0x000e620000000800 */
[----:B----4-:R-:W-:Y:S03]  /*10b20*/  F2FP.PACK_AB R90, R137, R136 ;  /* 0x00000088895a723e */ /* 0x010fe600000000ff */
[C---:B------:R-:W-:Y:S01]  /*10b30*/  HMMA.16816.F32 R32, R52.reuse, R58, R32 ;  /* 0x0000003a3420723c */ /* 0x040fe20000001820 */
[----:B------:R-:W4:Y:S07]  /*10b40*/  LDSM.16.MT88.4 R56, [R114+0x6800] ;  /* 0x006800007238783b */ /* 0x000f2e0000004200 */
[C---:B--2---:R-:W-:Y:S08]  /*10b50*/  HMMA.16816.F32 R36, R52.reuse, R60, R36 ;  /* 0x0000003c3424723c */ /* 0x044ff00000001824 */
[C---:B------:R-:W-:Y:S01]  /*10b60*/  HMMA.16816.F32 R40, R52.reuse, R62, R40 ;  /* 0x0000003e3428723c */ /* 0x040fe20000001828 */
[----:B------:R-:W2:Y:S03]  /*10b70*/  LDSM.16.MT88.4 R60, [R112+0x6800] ;  /* 0x00680000703c783b */ /* 0x000ea60000004200 */
[----:B-1----:R-:W-:Y:S04]  /*10b80*/  F2FP.PACK_AB R91, R85, R86 ;  /* 0x00000056555b723e */ /* 0x002fe800000000ff */
[C---:B---3--:R-:W-:Y:S08]  /*10b90*/  HMMA.16816.F32 R44, R52.reuse, R64, R44 ;  /* 0x00000040342c723c */ /* 0x048ff0000000182c */
[----:B------:R-:W-:Y:S01]  /*10ba0*/  HMMA.16816.F32 R48, R52, R66, R48 ;  /* 0x000000423430723c */ /* 0x000fe20000001830 */
[----:B------:R-:W1:Y:S06]  /*10bb0*/  LDSM.16.MT88.4 R64, [R114+0x7800] ;  /* 0x007800007240783b */ /* 0x000e6c0000004200 */
[----:B------:R-:W-:Y:S01]  /*10bc0*/  F2FP.PACK_AB R52, R106, R109 ;  /* 0x0000006d6a34723e */ /* 0x000fe200000000ff */
[----:B------:R-:W-:Y:S01]  /*10bd0*/  FADD.FTZ R109, R109, R102 ;  /* 0x000000666d6d7221 */ /* 0x000fe20000010000 */
[----:B------:R-:W-:Y:S03]  /*10be0*/  F2FP.PACK_AB R53, R108, R107 ;  /* 0x0000006b6c35723e */ /* 0x000fe600000000ff */
[C---:B------:R-:W-:Y:S01]  /*10bf0*/  F2FP.PACK_AB R54, R111.reuse, R110 ;  /* 0x0000006e6f36723e */ /* 0x040fe200000000ff */
[----:B------:R-:W-:Y:S01]  /*10c00*/  FADD.FTZ R109, R106, R109 ;  /* 0x0000006d6a6d7221 */ /* 0x000fe20000010000 */
[----:B------:R-:W-:Y:S03]  /*10c10*/  F2FP.PACK_AB R55, R140, R139 ;  /* 0x0000008b8c37723e */ /* 0x000fe600000000ff */
[----:B------:R-:W-:Y:S04]  /*10c20*/  FADD.FTZ R110, R110, R109 ;  /* 0x0000006d6e6e7221 */ /* 0x000fe80000010000 */
[C---:B----4-:R-:W-:Y:S03]  /*10c30*/  HMMA.16816.F32 R4, R52.reuse, R56, R4 ;  /* 0x000000383404723c */ /* 0x050fe60000001804 */
[----:B------:R-:W-:Y:S04]  /*10c40*/  FADD.FTZ R110, R111, R110 ;  /* 0x0000006e6f6e7221 */ /* 0x000fe80000010000 */
[----:B------:R-:W-:Y:S01]  /*10c50*/  FADD.FTZ R135, R135, R110 ;  /* 0x0000006e87877221 */ /* 0x000fe20000010000 */
[C---:B------:R-:W-:Y:S01]  /*10c60*/  HMMA.16816.F32 R8, R52.reuse, R58, R8 ;  /* 0x0000003a3408723c */ /* 0x040fe20000001808 */
[----:B------:R-:W3:Y:S03]  /*10c70*/  LDSM.16.MT88.4 R56, [R112+0x7800] ;  /* 0x007800007038783b */ /* 0x000ee60000004200 */
[----:B------:R-:W-:Y:S04]  /*10c80*/  FADD.FTZ R135, R138, R135 ;  /* 0x000000878a877221 */ /* 0x000fe80000010000 */
[C---:B--2---:R-:W-:Y:S04]  /*10c90*/  HMMA.16816.F32 R12, R52.reuse, R60, R12 ;  /* 0x0000003c340c723c */ /* 0x044fe8000000180c */
[----:B------:R-:W-:Y:S04]  /*10ca0*/  FADD.FTZ R136, R136, R135 ;  /* 0x0000008788887221 */ /* 0x000fe80000010000 */
[C---:B------:R-:W-:Y:S01]  /*10cb0*/  HMMA.16816.F32 R16, R52.reuse, R62, R16 ;  /* 0x0000003e3410723c */ /* 0x040fe20000001810 */
[----:B------:R-:W2:Y:S03]  /*10cc0*/  LDSM.16.MT88.4 R60, [R114+0x8800] ;  /* 0x00880000723c783b */ /* 0x000ea60000004200 */
[----:B------:R-:W-:Y:S04]  /*10cd0*/  FADD.FTZ R133, R137, R136 ;  /* 0x0000008889857221 */ /* 0x000fe80000010000 */
[C---:B-1----:R-:W-:Y:S08]  /*10ce0*/  HMMA.16816.F32 R20, R52.reuse, R64, R20 ;  /* 0x000000403414723c */ /* 0x042ff00000001814 */
[C---:B------:R-:W-:Y:S01]  /*10cf0*/  HMMA.16816.F32 R24, R52.reuse, R66, R24 ;  /* 0x000000423418723c */ /* 0x040fe20000001818 */
[----:B------:R-:W1:Y:S07]  /*10d00*/  LDSM.16.MT88.4 R64, [R112+0x8800] ;  /* 0x008800007040783b */ /* 0x000e6e0000004200 */
[C---:B---3--:R-:W-:Y:S08]  /*10d10*/  HMMA.16816.F32 R28, R52.reuse, R56, R28 ;  /* 0x00000038341c723c */ /* 0x048ff0000000181c */
[C---:B------:R-:W-:Y:S08]  /*10d20*/  HMMA.16816.F32 R32, R52.reuse, R58, R32 ;  /* 0x0000003a3420723c */ /* 0x040ff00000001820 */
        /* <DEDUP_REMOVED lines=10> */
[C---:B------:R-:W-:Y:S07]  /*10dd0*/  HMMA.16816.F32 R72, R88.reuse, R68, R12 ;  /* 0x000000445848723c */ /* 0x040fee000000180c */
[----:B------:R-:W-:Y:S01]  /*10de0*/  FADD.FTZ R13, R93, R94 ;  /* 0x0000005e5d0d7221 */ /* 0x000fe20000010000 */
[C---:B------:R-:W-:Y:S04]  /*10df0*/  HMMA.16816.F32 R68, R88.reuse, R70, R16 ;  /* 0x000000465844723c */ /* 0x040fe80000001810 */
[----:B------:R-:W-:Y:S04]  /*10e00*/  FADD.FTZ R13, R92, R13 ;  /* 0x0000000d5c0d7221 */ /* 0x000fe80000010000 */
[C---:B--2---:R-:W-:Y:S04]  /*10e10*/  HMMA.16816.F32 R64, R88.reuse, R60, R20 ;  /* 0x0000003c5840723c */ /* 0x044fe80000001814 */
        /* <DEDUP_REMOVED lines=8> */
[----:B------:R-:W-:Y:S01]  /*10ea0*/  FADD.FTZ R107, R107, R0 ;  /* 0x000000006b6b7221 */ /* 0x000fe20000010000 */
[----:B------:R-:W-:Y:S03]  /*10eb0*/  IADD3 R0, R123, -0x1, RZ ;  /* 0xffffffff7b007810 */ /* 0x000fe60007ffe0ff */
[C---:B------:R-:W-:Y:S04]  /*10ec0*/  HMMA.16816.F32 R40, R88.reuse, R6, R40 ;  /* 0x000000065828723c */ /* 0x040fe80000001828 */
[----:B------:R-:W-:Y:S01]  /*10ed0*/  FADD.FTZ R108, R108, R107 ;  /* 0x0000006b6c6c7221 */ /* 0x000fe20000010000 */
[----:B------:R-:W-:Y:S02]  /*10ee0*/  MOV R123, R0 ;  /* 0x00000000007b7202 */ /* 0x000fe40000000f00 */
[----:B------:R-:W-:Y:S01]  /*10ef0*/  MOV R0, R3 ;  /* 0x0000000300007202 */ /* 0x000fe20000000f00 */
[C---:B----4-:R-:W-:Y:S04]  /*10f00*/  HMMA.16816.F32 R44, R88.reuse, R8, R44 ;  /* 0x00000008582c723c */ /* 0x050fe8000000182c */
[----:B------:R-:W-:Y:S04]  /*10f10*/  FADD.FTZ R5, R139, R108 ;  /* 0x0000006c8b057221 */ /* 0x000fe80000010000 */
[----:B------:R-:W-:Y:S01]  /*10f20*/  FADD.FTZ R5, R140, R5 ;  /* 0x000000058c057221 */ /* 0x000fe20000010000 */
[----:B------:R-:W-:Y:S03]  /*10f30*/  HMMA.16816.F32 R48, R88, R10, R48 ;  /* 0x0000000a5830723c */ /* 0x000fe60000001830 */
[----:B------:R-:W-:Y:S04]  /*10f40*/  FADD.FTZ R134, R134, R5 ;  /* 0x0000000586867221 */ /* 0x000fe80000010000 */
[----:B------:R-:W-:Y:S05]  /*10f50*/  FADD.FTZ R141, R141, R134 ;  /* 0x000000868d8d7221 */ /* 0x000fea0000010000 */
[----:B------:R-:W-:Y:S04]  /*10f60*/  FADD.FTZ R86, R86, R141 ;  /* 0x0000008d56567221 */ /* 0x000fe80000010000 */
[----:B------:R-:W-:Y:S01]  /*10f70*/  FADD.FTZ R131, R85, R86 ;  /* 0x0000005655837221 */ /* 0x000fe20000010000 */
[----:B------:R-:W-:-:S05]  /*10f80*/  @P0 BRA `(.L_x_5158) ;  /* 0xffffdaf000000947 */ /* 0x000fca000383ffff */
.L_x_5154:
        /* <DEDUP_REMOVED lines=162> */
.L_x_5159:
[----:B------:R-:W2:Y:S04]  /*119b0*/  S2R R3, SR_CTAID.Z ;  /* 0x0000000000037919 */ /* 0x000ea80000002700 */
[----:B------:R-:W2:Y:S02]  /*119c0*/  S2R R2, SR_CTAID.Y ;  /* 0x0000000000027919 */ /* 0x000ea40000002600 */
[----:B--2---:R-:W-:-:S04]  /*119d0*/  IMAD R7, R2, c[0x0][0x1c0], R3 ;  /* 0x0000700002077a24 */ /* 0x004fc800078e0203 */
[----:B------:R-:W-:Y:S02]  /*119e0*/  IMAD R7, R7, c[0x0][0x214], RZ ;  /* 0x0000850007077a24 */ /* 0x000fe400078e02ff */
.L_x_5160:
        /* <DEDUP_REMOVED lines=39> */
.L_x_5162:
[----:B------:R-:W-:Y:S05]  /*11c60*/  BSYNC B0 ;  /* 0x0000000000007941 */ /* 0x000fea0003800000 */
.L_x_5161:
        /* <DEDUP_REMOVED lines=30> */
.L_x_5164:
[----:B------:R-:W-:Y:S05]  /*11e50*/  BSYNC B0 ;  /* 0x0000000000007941 */ /* 0x000fea0003800000 */
.L_x_5163:
        /* <DEDUP_REMOVED lines=17> */
.L_x_5165:
        /* <DEDUP_REMOVED lines=9> */
.L_x_6165:


//--------------------- .text._ZN5flash24flash_fwd_splitkv_kernelI23Flash_fwd_kernel_traitsILi96ELi64ELi64ELi4ELb0ELb0EN7cutlass6half_tE19Flash_kernel_traitsILi96ELi64ELi64ELi4ES3_EELb1ELb0ELb1ELb0ELb0ELb0ELb0ELb1EEEvNS_16Flash_fwd_paramsE --------------------------
	.section	.text._ZN5flash24flash_fwd_splitkv_kernelI23Flash_fwd_kernel_traitsILi96ELi64ELi64ELi4ELb0ELb0EN7cutlass6half_tE19Flash_kernel_traitsILi96ELi64ELi64ELi4ES3_EELb1ELb0ELb1ELb0ELb0ELb0ELb0ELb1EEEvNS_16Flash_fwd_paramsE,"ax",@progbits
	.sectioninfo	@"SHI_REGISTERS=150"
	.align	128
        .global         _ZN5flash24flash_fwd_splitkv_kernelI23Flash_fwd_kernel_traitsILi96ELi64ELi64ELi4ELb0ELb0EN7cutlass6half_tE19Flash_kernel_traitsILi96ELi64ELi64ELi4ES3_EELb1ELb0ELb1ELb0ELb0ELb0ELb0ELb1EEEvNS_16Flash_fwd_paramsE
        .type           _ZN5flash24flash_fwd_splitkv_kernelI23Flash_fwd_kernel_traitsILi96ELi64ELi64ELi4ELb0ELb0EN7cutlass6half_tE19Flash_kernel_traitsILi96ELi64ELi64ELi4ES3_EELb1ELb0ELb1ELb0ELb0ELb0ELb0ELb1EEEvNS_16Flash_fwd_paramsE,@function
        .size           _ZN5flash24flash_fwd_splitkv_kernelI23Flash_fwd_kernel_traitsILi96ELi64ELi64ELi4ELb0ELb0EN7cutlass6half_tE19Flash_kernel_traitsILi96ELi64ELi64ELi4ES3_EELb1ELb0ELb1ELb0ELb0ELb0ELb0ELb1EEEvNS_16Flash_fwd_paramsE,(.L_x_6166 - _ZN5flash24flash_fwd_splitkv_kernelI23Flash_fwd_kernel_traitsILi96ELi64ELi64ELi4ELb0ELb0EN7cutlass6half_tE19Flash_kernel_traitsILi96ELi64ELi64ELi4ES3_EELb1ELb0ELb1ELb0ELb0ELb0ELb0ELb1EEEvNS_16Flash_fwd_paramsE)
        .other          _ZN5flash24flash_fwd_splitkv_kernelI23Flash_fwd_kernel_traitsILi96ELi64ELi64ELi4ELb0ELb0EN7cutlass6half_tE19Flash_kernel_traitsILi96ELi64ELi64ELi4ES3_EELb1ELb0ELb1ELb0ELb0ELb0ELb0ELb1EEEvNS_16Flash_fwd_paramsE,@"STO_CUDA_ENTRY STV_DEFAULT"
_ZN5flash24flash_fwd_splitkv_kernelI23Flash_fwd_kernel_traitsILi96ELi64ELi64ELi4ELb0ELb0EN7cutlass6half_tE19Flash_kernel_traitsILi96ELi64ELi64ELi4ES3_EELb1ELb0ELb1ELb0ELb0ELb0ELb0ELb1EEEvNS_16Flash_fwd_paramsE:
.text._ZN5flash24flash_fwd_splitkv_kernelI23Flash_fwd_kernel_traitsILi96ELi64ELi64ELi4ELb0ELb0EN7cutlass6half_tE19Flash_kernel_traitsILi96ELi64ELi64ELi4ES3_EELb1ELb0ELb1ELb0ELb0ELb0ELb0ELb1EEEvNS_16Flash_fwd_paramsE:
[----:B------:R-:W-:Y:S02]  /*0000*/  MOV R1, c[0x0][0x28] ;  /* 0x00000a0000017a02 */ /* 0x000fe40000000f00 */
[----:B------:R-:W1:Y:S01]  /*0010*/  S2R R11, SR_CTAID.Y ;  /* 0x00000000000b7919 */ /* 0x000e620000002600 */
        /* <DEDUP_REMOVED lines=8> */
[----:B------:R-:W2:Y:S01]  /*00a0*/  LDC.U8 R2, c[0x0][0x312] ;  /* 0x0000c480ff027b82 */ /* 0x000ea20000000000 */
[----:B------:R-:W-:Y:S01]  /*00b0*/  ISETP.EQ.U32.AND P0, PT, RZ, c[0x0][0x248], PT ;  /* 0x00009200ff007a0c */ /* 0x000fe20003f02070 */
[----:B-1----:R-:W-:-:S04]  /*00c0*/  IMAD.WIDE R4, R11, R0, c[0x0][0x240] ;  /* 0x000090000b047625 */ /* 0x002fc800078e0200 */
[----:B------:R-:W-:-:S03]  /*00d0*/  IMAD.WIDE R120, R11, R0, c[0x0][0x250] ;  /* 0x000094000b787625 */ /* 0x000fc600078e0200 */
[----:B------:R-:W3:Y:S04]  /*00e0*/  @P1 LDG.E R115, [R4.64] ;  /* 0x0000000604731981 */ /* 0x000ee8000c1e1900 */
[----:B------:R-:W3:Y:S01]  /*00f0*/  @P1 LDG.E R114, [R4.64+0x4] ;  /* 0x0000040604721981 */ /* 0x000ee2000c1e1900 */
[----:B--2---:R-:W-:-:S03]  /*0100*/  ISETP.NE.AND P2, PT, R2, RZ, PT ;  /* 0x000000ff0200720c */ /* 0x004fc60003f45270 */
[----:B------:R1:W5:Y:S01]  /*0110*/  @P5 LDG.E R3, [R120.64] ;  /* 0x0000000678035981 */ /* 0x000362000c1e1900 */
[----:B------:R-:W-:Y:S01]  /*0120*/  ISETP.EQ.OR.EX P0, PT, RZ, c[0x0][0x24c], !P2, P0 ;  /* 0x00009300ff007a0c */ /* 0x000fe20005702700 */
[----:B------:R-:W-:Y:S02]  /*0130*/  IMAD.MOV.U32 R2, RZ, RZ, -0x1 ;  /* 0xffffffffff027424 */ /* 0x000fe400078e00ff */
[----:B------:R-:W-:Y:S01]  /*0140*/  IMAD.WIDE R6, R11, R0, c[0x0][0x248] ;  /* 0x000092000b067625 */ /* 0x000fe200078e0200 */
[----:B------:R-:W2:Y:S04]  /*0150*/  S2R R25, SR_CTAID.X ;  /* 0x0000000000197919 */ /* 0x000ea80000002500 */
[----:B------:R-:W4:Y:S05]  /*0160*/  S2R R108, SR_CTAID.Z ;  /* 0x00000000006c7919 */ /* 0x000f2a0000002700 */
[----:B------:R1:W5:Y:S01]  /*0170*/  @!P0 LDG.E R2, [R6.64] ;  /* 0x0000000606028981 */ /* 0x000362000c1e1900 */
[----:B------:R-:W-:-:S04]  /*0180*/  ISETP.NE.U32.AND P0, PT, RZ, c[0x0][0x248], PT ;  /* 0x00009200ff007a0c */ /* 0x000fc80003f05070 */
[----:B------:R-:W-:Y:S01]  /*0190*/  ISETP.NE.AND.EX P0, PT, RZ, c[0x0][0x24c], PT, P0 ;  /* 0x00009300ff007a0c */ /* 0x000fe20003f05300 */
[--C-:B------:R-:W-:Y:S01]  /*01a0*/  IMAD.MOV.U32 R61, RZ, RZ, R11.reuse ;  /* 0x000000ffff3d7224 */ /* 0x100fe200078e000b */
[----:B------:R-:W-:Y:S01]  /*01b0*/  SHF.R.S32.HI R58, RZ, 0x1f, R11 ;  /* 0x0000001fff3a7819 */ /* 0x000fe2000001140b */
[----:B---3--:R-:W-:Y:S02]  /*01c0*/  @P1 IMAD.IADD R114, R114, 0x1, -R115 ;  /* 0x0000000172721824 */ /* 0x008fe400078e0a73 */
[----:B------:R-:W-:-:S08]  /*01d0*/  @!P1 IMAD.MOV.U32 R114, RZ, RZ, c[0x0][0x214] ;  /* 0x00008500ff729624 */ /* 0x000fd000078e00ff */
[----:B------:R-:W-:Y:S05]  /*01e0*/  @!P0 BRA `(.L_x_5166) ;  /* 0x0000004000008947 */ /* 0x000fea0003800000 */
[----:B-12-4-:R-:W2:Y:S02]  /*01f0*/  @P2 LDG.E R5, [R6.64+0x4] ;  /* 0x0000040606052981 */ /* 0x016ea4000c1e1900 */
[----:B--2--5:R-:W-:-:S06]  /*0200*/  @P2 IADD3 R4, R5, -R2, RZ ;  /* 0x8000000205042210 */ /* 0x024fcc0007ffe0ff */
[----:B------:R1:W5:Y:S01]  /*0210*/  @!P2 LDG.E R4, [R6.64] ;  /* 0x000000060604a981 */ /* 0x000362000c1e1900 */
[----:B------:R-:W-:Y:S05]  /*0220*/  BRA `(.L_x_5167) ;  /* 0x0000001000007947 */ /* 0x000fea0003800000 */
.L_x_5166:
[----:B-12-4-:R-:W-:Y:S02]  /*0230*/  MOV R4, c[0x0][0x218] ;  /* 0x0000860000047a02 */ /* 0x016fe40000000f00 */
.L_x_5167:
        /* <DEDUP_REMOVED lines=13> */
[----:B------:R-:W-:Y:S01]  /*0310*/  IMAD.MOV.U32 R9, RZ, RZ, c[0x0][0x218] ;  /* 0x00008600ff097624 */ /* 0x000fe200078e00ff */
[----:B------:R-:W-:Y:S01]  /*0320*/  IADD3 R4, -R114, 0x7f, R79 ;  /* 0x0000007f72047810 */ /* 0x000fe20007ffe14f */
[----:B------:R-:W1:Y:S01]  /*0330*/  S2R R56, SR_TID.X ;  /* 0x0000000000387919 */ /* 0x000e620000002100 */
[----:B------:R-:W-:Y:S02]  /*0340*/  IADD3 R7, R53, 0x3f, RZ ;  /* 0x0000003f35077810 */ /* 0x000fe40007ffe0ff */
[----:B------:R-:W-:Y:S02]  /*0350*/  IADD3 R9, R9, 0x3f, RZ ;  /* 0x0000003f09097810 */ /* 0x000fe40007ffe0ff */
[----:B------:R-:W-:Y:S02]  /*0360*/  IADD3 R5, R4, c[0x0][0x2e8], R53 ;  /* 0x0000ba0004057a10 */ /* 0x000fe40007ffe035 */
[----:B------:R-:W-:-:S02]  /*0370*/  SHF.R.S32.HI R6, RZ, 0x1f, R7 ;  /* 0x0000001fff067819 */ /* 0x000fc40000011407 */
[----:B------:R-:W-:Y:S02]  /*0380*/  SHF.R.S32.HI R8, RZ, 0x1f, R9 ;  /* 0x0000001fff087819 */ /* 0x000fe40000011409 */
[----:B------:R-:W-:Y:S02]  /*0390*/  SHF.R.S32.HI R4, RZ, 0x1f, R5 ;  /* 0x0000001fff047819 */ /* 0x000fe40000011405 */
[----:B------:R-:W-:Y:S02]  /*03a0*/  LEA.HI R6, R6, R7, RZ, 0x6 ;  /* 0x0000000706067211 */ /* 0x000fe400078f30ff */
[----:B------:R-:W-:Y:S02]  /*03b0*/  LEA.HI R8, R8, R9, RZ, 0x6 ;  /* 0x0000000908087211 */ /* 0x000fe400078f30ff */
[----:B------:R-:W-:Y:S02]  /*03c0*/  LEA.HI R4, R4, R5, RZ, 0x6 ;  /* 0x0000000504047211 */ /* 0x000fe400078f30ff */
[----:B------:R-:W-:-:S02]  /*03d0*/  SHF.R.S32.HI R6, RZ, 0x6, R6 ;  /* 0x00000006ff067819 */ /* 0x000fc40000011406 */
[----:B------:R-:W-:Y:S02]  /*03e0*/  SHF.R.S32.HI R5, RZ, 0x6, R8 ;  /* 0x00000006ff057819 */ /* 0x000fe40000011408 */
[----:B------:R-:W-:Y:S02]  /*03f0*/  SHF.R.S32.HI R4, RZ, 0x6, R4 ;  /* 0x00000006ff047819 */ /* 0x000fe40000011404 */
[----:B------:R-:W-:-:S04]  /*0400*/  IMNMX R5, R5, R6, PT ;  /* 0x0000000605057217 */ /* 0x000fc80003800200 */
        /* <DEDUP_REMOVED lines=51> */
.L_x_5170:
[----:B------:R-:W-:Y:S05]  /*0740*/  BSYNC B0 ;  /* 0x0000000000007941 */ /* 0x000fea0003800000 */
.L_x_5169:
        /* <DEDUP_REMOVED lines=19> */
.L_x_5172:
[----:B------:R-:W-:Y:S05]  /*0880*/  BSYNC B0 ;  /* 0x0000000000007941 */ /* 0x000fea0003800000 */
.L_x_5171:
[----:B------:R-:W-:-:S04]  /*0890*/  ISETP.NE.AND P2, PT, R56, RZ, PT ;  /* 0x000000ff3800720c */ /* 0x000fc80003f45270 */
        /* <DEDUP_REMOVED lines=12> */
.L_x_5168:
        /* <DEDUP_REMOVED lines=42> */
[----:B-----5:R-:W-:-:S05]  /*0c00*/  IMAD.WIDE R10, R5, 0x4, R116 ;  /* 0x00000004050a7825 */ /* 0x020fca00078e0274 */
[----:B------:R-:W2:Y:S01]  /*0c10*/  LDG.E R0, [R10.64] ;  /* 0x000000060a007981 */ /* 0x000ea2000c1e1900 */
[----:B------:R-:W-:Y:S01]  /*0c20*/  IABS R4, c[0x0][0x1c8] ;  /* 0x0000720000047a13 */ /* 0x000fe20000000000 */
[----:B------:R-:W-:Y:S01]  /*0c30*/  IMAD.MOV R5, RZ, RZ, -R5 ;  /* 0x000000ffff057224 */ /* 0x000fe200078e0a05 */
[----:B------:R-:W-:Y:S02]  /*0c40*/  IABS R3, R108 ;  /* 0x0000006c00037213 */ /* 0x000fe40000000000 */
[----:B------:R-:W1:Y:S01]  /*0c50*/  I2F.RP R8, R4 ;  /* 0x0000000400087306 */ /* 0x000e620000209400 */
[----:B------:R-:W-:-:S05]  /*0c60*/  IMAD R9, R5, c[0x0][0x2d0], R118 ;  /* 0x0000b40005097a24 */ /* 0x000fca00078e0276 */
[----:B------:R-:W-:Y:S02]  /*0c70*/  SHF.R.S32.HI R5, RZ, 0x1f, R9 ;  /* 0x0000001fff057819 */ /* 0x000fe40000011409 */
        /* <DEDUP_REMOVED lines=14> */
[----:B------:R-:W-:Y:S02]  /*0d60*/  ISETP.GE.U32.AND P1, PT, R3, R4, PT ;  /* 0x000000040300720c */ /* 0x000fe40003f26070 */
[----:B------:R-:W-:Y:S01]  /*0d70*/  ISETP.GE.AND P0, PT, R2, RZ, PT ;  /* 0x000000ff0200720c */ /* 0x000fe20003f06270 */
[----:B------:R-:W-:-:S04]  /*0d80*/  IMAD R2, R5, c[0x0][0x198], RZ ;  /* 0x0000660005027a24 */ /* 0x000fc800078e02ff */
[----:B------:R-:W-:-:S06]  /*0d90*/  IMAD R2, R9, c[0x0][0x19c], R2 ;  /* 0x0000670009027a24 */ /* 0x000fcc00078e0202 */
[----:B------:R-:W-:Y:S02]  /*0da0*/  @P1 IADD3 R7, R7, 0x1, RZ ;  /* 0x0000000107071810 */ /* 0x000fe40007ffe0ff */
[----:B------:R-:W-:Y:S02]  /*0db0*/  ISETP.NE.AND P1, PT, RZ, c[0x0][0x1c8], PT ;  /* 0x00007200ff007a0c */ /* 0x000fe40003f25270 */
[----:B------:R-:W-:-:S11]  /*0dc0*/  @!P0 IADD3 R7, -R7, RZ, RZ ;  /* 0x000000ff07078210 */ /* 0x000fd60007ffe1ff */
        /* <DEDUP_REMOVED lines=18> */
[----:B------:R-:W-:Y:S01]  /*0ef0*/  MOV R2, R10 ;  /* 0x0000000a00027202 */ /* 0x000fe20000000f00 */
[----:B------:R-:W-:Y:S05]  /*0f00*/  BRA `(.L_x_5174) ;  /* 0x0000044000007947 */ /* 0x000fea0003800000 */
.L_x_5173:
        /* <DEDUP_REMOVED lines=16> */
.L_x_5175:
[----:B------:R-:W-:Y:S02]  /*1010*/  IABS R4, c[0x0][0x1c8] ;  /* 0x0000720000047a13 */ /* 0x000fe40000000000 */
[----:B------:R-:W-:Y:S02]  /*1020*/  IABS R5, R108 ;  /* 0x0000006c00057213 */ /* 0x000fe40000000000 */
[----:B------:R-:W1:Y:S01]  /*1030*/  I2F.RP R10, R4 ;  /* 0x00000004000a7306 */ /* 0x000e620000209400 */
[----:B------:R-:W-:Y:S02]  /*1040*/  LEA R118, R87, 0xffffffc0, 0x6 ;  /* 0xffffffc057767811 */ /* 0x000fe400078e30ff */
[----:B------:R-:W-:-:S03]  /*1050*/  @P4 IADD3 R15, R3, R2, RZ ;  /* 0x00000002030f4210 */ /* 0x000fc60007ffe0ff */
[----:B------:R-:W-:-:S04]  /*1060*/  IMAD.WIDE.U32 R8, R118, c[0x0][0x198], R8 ;  /* 0x0000660076087a25 */ /* 0x000fc800078e0008 */
[----:B------:R-:W-:-:S04]  /*1070*/  @P4 IMAD.WIDE.U32 R16, R15, c[0x0][0x1a0], RZ ;  /* 0x000068000f104a25 */ /* 0x000fc800078e00ff */
[----:B------:R-:W-:Y:S01]  /*1080*/  @P4 IMAD R15, R15, c[0x0][0x1a4], R17 ;  /* 0x000069000f0f4a24 */ /* 0x000fe200078e0211 */
        /* <DEDUP_REMOVED lines=26> */
[----:B------:R-:W-:Y:S02]  /*1230*/  IMAD R0, R6, c[0x0][0x1b0], RZ ;  /* 0x00006c0006007a24 */ /* 0x000fe400078e02ff */
[----:B------:R-:W-:Y:S02]  /*1240*/  IMAD.MOV.U32 R2, RZ, RZ, R8 ;  /* 0x000000ffff027224 */ /* 0x000fe400078e0008 */
[----:B------:R-:W-:Y:S01]  /*1250*/  IMAD R13, R7, c[0x0][0x1b4], R0 ;  /* 0x00006d00070d7a24 */ /* 0x000fe200078e0200 */
[----:B------:R-:W-:-:S04]  /*1260*/  @P4 MOV R0, R16 ;  /* 0x0000001000004202 */ /* 0x000fc80000000f00 */
[----:B------:R-:W-:Y:S01]  /*1270*/  IADD3 R13, R9, R13, RZ ;  /* 0x0000000d090d7210 */ /* 0x000fe20007ffe0ff */
[----:B------:R-:W-:Y:S01]  /*1280*/  IMAD.MOV.U32 R9, RZ, RZ, R118 ;  /* 0x000000ffff097224 */ /* 0x000fe200078e0076 */
        /* <DEDUP_REMOVED lines=12> */
.L_x_5174:
[----:B------:R1:W5:Y:S01]  /*1350*/  @P5 LDG.E R3, [R120.64] ;  /* 0x0000000678035981 */ /* 0x000362000c1e1900 */
[----:B------:R-:W-:Y:S01]  /*1360*/  SHF.R.S32.HI R71, RZ, 0x1f, R56 ;  /* 0x0000001fff477819 */ /* 0x000fe20000011438 */
[----:B------:R-:W-:Y:S01]  /*1370*/  IMAD.MOV.U32 R8, RZ, RZ, 0x2 ;  /* 0x00000002ff087424 */ /* 0x000fe200078e00ff */
[----:B------:R-:W-:Y:S01]  /*1380*/  ISETP.NE.AND P0, PT, R115, -0x1, PT ;  /* 0xffffffff7300780c */ /* 0x000fe20003f05270 */
[----:B------:R-:W-:Y:S01]  /*1390*/  IMAD.MOV.U32 R26, RZ, RZ, RZ ;  /* 0x000000ffff1a7224 */ /* 0x000fe200078e00ff */
[CC--:B------:R-:W-:Y:S01]  /*13a0*/  LEA.HI R23, R71.reuse, R56.reuse, RZ, 0x2 ;  /* 0x0000003847177211 */ /* 0x0c0fe200078f10ff */
[----:B------:R-:W-:Y:S01]  /*13b0*/  IMAD.MOV.U32 R27, RZ, RZ, c[0x0][0x230] ;  /* 0x00008c00ff1b7624 */ /* 0x000fe200078e00ff */
[-C--:B------:R-:W-:Y:S01]  /*13c0*/  LEA.HI R78, R71, R56.reuse, RZ, 0x3 ;  /* 0x00000038474e7211 */ /* 0x080fe200078f18ff */
[----:B------:R-:W-:Y:S01]  /*13d0*/  IMAD.MOV.U32 R63, RZ, RZ, c[0x0][0x198] ;  /* 0x00006600ff3f7624 */ /* 0x000fe200078e00ff */
[----:B-----5:R-:W-:Y:S01]  /*13e0*/  LOP3.LUT R11, R23, 0xfffffffc, RZ, 0xc0, !PT ;  /* 0xfffffffc170b7812 */ /* 0x020fe200078ec0ff */
[----:B------:R-:W-:Y:S01]  /*13f0*/  IMAD.MOV.U32 R55, RZ, RZ, c[0x0][0x1a0] ;  /* 0x00006800ff377624 */ /* 0x000fe200078e00ff */
[----:B------:R-:W-:Y:S01]  /*1400*/  LEA.HI R75, R71, R56, RZ, 0x4 ;  /* 0x00000038474b7211 */ /* 0x000fe200078f20ff */
[----:B------:R-:W-:Y:S01]  /*1410*/  IMAD.MOV.U32 R42, RZ, RZ, 0x10 ;  /* 0x00000010ff2a7424 */ /* 0x000fe200078e00ff */
[----:B------:R-:W-:Y:S01]  /*1420*/  SHF.R.S32.HI R77, RZ, 0x3, R78 ;  /* 0x00000003ff4d7819 */ /* 0x000fe2000001144e */
[----:B------:R-:W-:Y:S01]  /*1430*/  IMAD.IADD R66, R56, 0x1, -R11 ;  /* 0x0000000138427824 */ /* 0x000fe200078e0a0b */
[----:B------:R-:W-:Y:S01]  /*1440*/  SHF.R.S32.HI R110, RZ, 0x2, R23 ;  /* 0x00000002ff6e7819 */ /* 0x000fe20000011417 */
[----:B------:R-:W-:Y:S01]  /*1450*/  @!P0 IMAD R4, R58, c[0x0][0x178], RZ ;  /* 0x00005e003a048a24 */ /* 0x000fe200078e02ff */
[----:B------:R-:W-:Y:S01]  /*1460*/  LOP3.LUT R11, R75, 0xfffffff0, RZ, 0xc0, !PT ;  /* 0xfffffff04b0b7812 */ /* 0x000fe200078ec0ff */
[----:B------:R-:W-:Y:S01]  /*1470*/  @!P0 IMAD.WIDE.U32 R18, R61, c[0x0][0x178], RZ ;  /* 0x00005e003d128a25 */ /* 0x000fe200078e00ff */
[----:B------:R-:W-:-:S02]  /*1480*/  LEA.HI R23, R23, R110, RZ, 0x1 ;  /* 0x0000006e17177211 */ /* 0x000fc400078f08ff */
[----:B------:R-:W-:Y:S01]  /*1490*/  LEA.HI R71, R71, R56, RZ, 0x5 ;  /* 0x0000003847477211 */ /* 0x000fe200078f28ff */
[----:B------:R-:W-:Y:S01]  /*14a0*/  IMAD.SHL.U32 R17, R77, 0x40, RZ ;  /* 0x000000404d117824 */ /* 0x000fe200078e00ff */
[----:B------:R-:W-:Y:S01]  /*14b0*/  LOP3.LUT R23, R23, 0x7fffffe, RZ, 0xc0, !PT ;  /* 0x07fffffe17177812 */ /* 0x000fe200078ec0ff */
[----:B------:R-:W-:Y:S01]  /*14c0*/  @P0 IMAD.WIDE.U32 R20, R115, c[0x0][0x190], RZ ;  /* 0x0000640073140a25 */ /* 0x000fe200078e00ff */
[----:B------:R-:W-:Y:S02]  /*14d0*/  SHF.R.S32.HI R76, RZ, 0x5, R71 ;  /* 0x00000005ff4c7819 */ /* 0x000fe40000011447 */
[----:B------:R-:W-:Y:S01]  /*14e0*/  LOP3.LUT R17, R17, 0xc0, RZ, 0xc0, !PT ;  /* 0x000000c011117812 */ /* 0x000fe200078ec0ff */
[----:B------:R-:W-:Y:S01]  /*14f0*/  IMAD.IADD R74, R56, 0x1, -R11 ;  /* 0x00000001384a7824 */ /* 0x000fe200078e0a0b */
[----:B------:R-:W-:Y:S01]  /*1500*/  SHF.R.S32.HI R82, RZ, 0x1f, R59 ;  /* 0x0000001fff527819 */ /* 0x000fe2000001143b */
[----:B------:R-:W-:Y:S01]  /*1510*/  @!P0 IMAD R4, R61, c[0x0][0x17c], R4 ;  /* 0x00005f003d048a24 */ /* 0x000fe200078e0204 */
[----:B------:R-:W-:Y:S01]  /*1520*/  SHF.R.S32.HI R111, RZ, 0x1f, R110 ;  /* 0x0000001fff6f7819 */ /* 0x000fe2000001146e */
[----:B------:R-:W-:Y:S01]  /*1530*/  IMAD.SHL.U32 R10, R66, 0x8, RZ ;  /* 0x00000008420a7824 */ /* 0x000fe200078e00ff */
[----:B------:R-:W-:Y:S01]  /*1540*/  LEA.HI R73, R74, R74, RZ, 0x1 ;  /* 0x0000004a4a497211 */ /* 0x000fe200078f08ff */
[----:B------:R-:W-:Y:S01]  /*1550*/  @!P0 IMAD.MOV.U32 R20, RZ, RZ, R18 ;  /* 0x000000ffff148224 */ /* 0x000fe200078e0012 */
[C---:B------:R-:W-:Y:S01]  /*1560*/  IADD3 R88, P1, R110.reuse, R9, RZ ;  /* 0x000000096e587210 */ /* 0x040fe20007f3e0ff */
[----:B------:R-:W-:Y:S01]  /*1570*/  @P0 IMAD R21, R115, c[0x0][0x194], R21 ;  /* 0x0000650073150a24 */ /* 0x000fe200078e0215 */
[----:B------:R-:W-:Y:S01]  /*1580*/  SHF.R.S32.HI R11, RZ, 0x1f, R10 ;  /* 0x0000001fff0b7819 */ /* 0x000fe2000001140a */
[----:B------:R-:W-:Y:S01]  /*1590*/  @!P0 IMAD.IADD R21, R19, 0x1, R4 ;  /* 0x0000000113158824 */ /* 0x000fe200078e0204 */
[----:B------:R-:W-:Y:S01]  /*15a0*/  LOP3.LUT R4, R17, 0x18, R10, 0xf8, !PT ;  /* 0x0000001811047812 */ /* 0x000fe200078ef80a */
[----:B------:R-:W-:Y:S01]  /*15b0*/  IMAD.IADD R23, R110, 0x1, -R23 ;  /* 0x000000016e177824 */ /* 0x000fe200078e0a17 */
[----:B------:R-:W-:Y:S01]  /*15c0*/  IADD3 R20, P0, R10, R20, RZ ;  /* 0x000000140a147210 */ /* 0x000fe20007f1e0ff */
[----:B------:R-:W-:Y:S01]  /*15d0*/  IMAD.X R5, R111, 0x1, R5, P1 ;  /* 0x000000016f057824 */ /* 0x000fe200008e0605 */
[----:B------:R-:W-:Y:S01]  /*15e0*/  SHF.R.U32.HI R17, RZ, 0x3, R17 ;  /* 0x00000003ff117819 */ /* 0x000fe20000011611 */
[----:B------:R-:W-:Y:S01]  /*15f0*/  IMAD R106, R76, 0x8, R23 ;  /* 0x000000084c6a7824 */ /* 0x000fe200078e0217 */
[----:B------:R-:W-:Y:S01]  /*1600*/  SHF.R.S32.HI R72, RZ, 0x1, R73 ;  /* 0x00000001ff487819 */ /* 0x000fe20000011449 */
[----:B------:R-:W-:Y:S01]  /*1610*/  IMAD.X R21, R11, 0x1, R21, P0 ;  /* 0x000000010b157824 */ /* 0x000fe200000e0615 */
[----:B------:R-:W-:Y:S01]  /*1620*/  SHF.R.S32.HI R19, RZ, 0x1f, R73 ;  /* 0x0000001fff137819 */ /* 0x000fe20000011449 */
[----:B------:R-:W-:Y:S01]  /*1630*/  IMAD.WIDE R24, R25, 0x40, R110 ;  /* 0x0000004019187825 */ /* 0x000fe200078e026e */
[----:B------:R-:W-:-:S02]  /*1640*/  LOP3.LUT R17, R4, R17, RZ, 0x3c, !PT ;  /* 0x0000001104117212 */ /* 0x000fc400078e3cff */
[----:B------:R-:W-:Y:S01]  /*1650*/  LEA.HI R4, R19, R72, RZ, 0x2 ;  /* 0x0000004813047211 */ /* 0x000fe200078f10ff */
[----:B------:R-:W-:Y:S01]  /*1660*/  IMAD R112, R25, c[0x0][0x190], RZ ;  /* 0x0000640019707a24 */ /* 0x000fe200078e02ff */
[----:B------:R-:W-:Y:S01]  /*1670*/  IADD3 R14, P0, R10, R0, RZ ;  /* 0x000000000a0e7210 */ /* 0x000fe20007f1e0ff */
[----:B------:R-:W-:Y:S01]  /*1680*/  IMAD.WIDE.U32 R20, R24, c[0x0][0x190], R20 ;  /* 0x0000640018147a25 */ /* 0x000fe200078e0014 */
[----:B------:R-:W-:Y:S02]  /*1690*/  IADD3 R85, R10, 0x20, RZ ;  /* 0x000000200a557810 */ /* 0x000fe40007ffe0ff */
[----:B------:R-:W-:Y:S01]  /*16a0*/  LEA R106, R106, R17, 0x5 ;  /* 0x000000116a6a7211 */ /* 0x000fe200078e28ff */
[----:B------:R-:W-:Y:S01]  /*16b0*/  IMAD.X R15, R11, 0x1, R15, P0 ;  /* 0x000000010b0f7824 */ /* 0x000fe200000e060f */
[----:B------:R-:W-:Y:S01]  /*16c0*/  LOP3.LUT R17, R4, 0xfffffffc, RZ, 0xc0, !PT ;  /* 0xfffffffc04117812 */ /* 0x000fe200078ec0ff */
[----:B------:R-:W-:Y:S01]  /*16d0*/  IMAD R4, R6, c[0x0][0x1b8], RZ ;  /* 0x00006e0006047a24 */ /* 0x000fe200078e02ff */
[----:B------:R-:W-:Y:S01]  /*16e0*/  ISETP.GE.AND P0, PT, R85, c[0x0][0x220], PT ;  /* 0x0000880055007a0c */ /* 0x000fe20003f06270 */
[----:B------:R-:W-:Y:S01]  /*16f0*/  IMAD.WIDE.U32 R14, R7, c[0x0][0x1b8], R14 ;  /* 0x00006e00070e7a25 */ /* 0x000fe200078e000e */
[----:B------:R-:W-:-:S02]  /*1700*/  IADD3 R84, R10, 0x40, RZ ;  /* 0x000000400a547810 */ /* 0x000fc40007ffe0ff */
[----:B------:R-:W-:Y:S01]  /*1710*/  LEA.HI R82, R82, R59, RZ, 0x6 ;  /* 0x0000003b52527211 */ /* 0x000fe200078f30ff */
[----:B------:R-:W-:Y:S01]  /*1720*/  IMAD R0, R7, c[0x0][0x1bc], R4 ;  /* 0x00006f0007007a24 */ /* 0x000fe200078e0204 */
[----:B------:R-:W-:Y:S01]  /*1730*/  SEL R4, RZ, 0xffffffff, P0 ;  /* 0xffffffffff047807 */ /* 0x000fe20000000000 */
[----:B------:R-:W-:Y:S01]  /*1740*/  IMAD R112, R24, c[0x0][0x194], R112 ;  /* 0x0000650018707a24 */ /* 0x000fe200078e0270 */
[----:B------:R-:W-:Y:S01]  /*1750*/  ISETP.GE.AND P0, PT, R84, c[0x0][0x220], PT ;  /* 0x0000880054007a0c */ /* 0x000fe20003f06270 */
[----:B------:R-:W-:Y:S01]  /*1760*/  IMAD.SHL.U32 R66, R66, 0x4, RZ ;  /* 0x0000000442427824 */ /* 0x000fe200078e00ff */
[----:B------:R-:W-:Y:S01]  /*1770*/  MOV R69, c[0x0][0x230] ;  /* 0x00008c0000457a02 */ /* 0x000fe20000000f00 */
[----:B------:R-:W-:Y:S01]  /*1780*/  IMAD.SHL.U32 R4, R4, 0x2, RZ ;  /* 0x0000000204047824 */ /* 0x000fe200078e00ff */
[----:B------:R-:W-:Y:S01]  /*1790*/  SHF.R.S32.HI R82, RZ, 0x6, R82 ;  /* 0x00000006ff527819 */ /* 0x000fe20000011452 */
[----:B------:R-:W-:Y:S01]  /*17a0*/  IMAD.IADD R72, R72, 0x1, -R17 ;  /* 0x0000000148487824 */ /* 0x000fe200078e0a11 */
[----:B------:R-:W-:Y:S01]  /*17b0*/  SEL R70, RZ, 0x4, P0 ;  /* 0x00000004ff467807 */ /* 0x000fe20000000000 */
[----:B------:R-:W-:Y:S01]  /*17c0*/  IMAD.HI.U32 R69, R8, R69, R26 ;  /* 0x0000004508457227 */ /* 0x000fe200078e001a */
[----:B------:R-:W-:-:S02]  /*17d0*/  ISETP.GE.AND P1, PT, R10, c[0x0][0x220], PT ;  /* 0x000088000a007a0c */ /* 0x000fc40003f26270 */
[----:B------:R-:W-:Y:S01]  /*17e0*/  IADD3 R124, P0, R10, R2, RZ ;  /* 0x000000020a7c7210 */ /* 0x000fe20007f1e0ff */
[----:B------:R-:W-:Y:S01]  /*17f0*/  IMAD.IADD R113, R21, 0x1, R112 ;  /* 0x0000000115717824 */ /* 0x000fe200078e0270 */
[----:B------:R-:W-:Y:S01]  /*1800*/  IMNMX R82, RZ, R82, !PT ;  /* 0x00000052ff527217 */ /* 0x000fe20007800200 */
[----:B------:R-:W-:Y:S01]  /*1810*/  IMAD R5, R5, c[0x0][0x1a0], RZ ;  /* 0x0000680005057a24 */ /* 0x000fe200078e02ff */
[----:B------:R-:W-:Y:S01]  /*1820*/  SEL R9, RZ, 0x1, P1 ;  /* 0x00000001ff097807 */ /* 0x000fe20000800000 */
[----:B------:R-:W-:Y:S01]  /*1830*/  IMAD.X R125, R11, 0x1, R13, P0 ;  /* 0x000000010b7d7824 */ /* 0x000fe200000e060d */
[----:B------:R-:W-:Y:S01]  /*1840*/  ISETP.GT.AND P0, PT, R87, R82, PT ;  /* 0x000000525700720c */ /* 0x000fe20003f04270 */
[----:B------:R-:W-:Y:S01]  /*1850*/  IMAD.MOV.U32 R112, RZ, RZ, R20 ;  /* 0x000000ffff707224 */ /* 0x000fe200078e0014 */
[----:B------:R-:W-:Y:S01]  /*1860*/  SHF.R.S32.HI R65, RZ, 0x1, R69 ;  /* 0x00000001ff417819 */ /* 0x000fe20000011445 */
[----:B------:R-:W-:Y:S01]  /*1870*/  IMAD R5, R88, c[0x0][0x1a4], R5 ;  /* 0x0000690058057a24 */ /* 0x000fe200078e0205 */
[----:B------:R-:W-:Y:S01]  /*1880*/  LOP3.LUT R9, R4, 0x2, R9, 0xe2, !PT ;  /* 0x0000000204097812 */ /* 0x000fe200078ee209 */
[----:B------:R-:W-:Y:S01]  /*1890*/  IMAD.WIDE.U32 R124, R110, c[0x0][0x198], R124 ;  /* 0x000066006e7c7a25 */ /* 0x000fe200078e007c */
[----:B------:R-:W-:-:S02]  /*18a0*/  SHF.R.S32.HI R109, RZ, 0x1f, R108 ;  /* 0x0000001fff6d7819 */ /* 0x000fc4000001146c */
[----:B------:R-:W-:Y:S01]  /*18b0*/  IADD3 R15, R15, R0, RZ ;  /* 0x000000000f0f7210 */ /* 0x000fe20007ffe0ff */
[----:B------:R-:W-:Y:S01]  /*18c0*/  IMAD R67, R110, R65, R66 ;  /* 0x000000416e437224 */ /* 0x000fe200078e0242 */
[----:B------:R-:W-:Y:S01]  /*18d0*/  LOP3.LUT R70, R9, R70, RZ, 0xfc, !PT ;  /* 0x0000004609467212 */ /* 0x000fe200078efcff */
[----:B------:R-:W-:Y:S01]  /*18e0*/  IMAD R57, R109, c[0x0][0x1a8], RZ ;  /* 0x00006a006d397a24 */ /* 0x000fe200078e02ff */
[----:B------:R-:W-:Y:S01]  /*18f0*/  LOP3.LUT R71, R71, 0xffffffe0, RZ, 0xc0, !PT ;  /* 0xffffffe047477812 */ /* 0x000fe200078ec0ff */
[----:B------:R-:W-:Y:S01]  /*1900*/  IMAD R9, R111, c[0x0][0x198], RZ ;  /* 0x000066006f097a24 */ /* 0x000fe200078e02ff */
[----:B------:R-:W-:Y:S01]  /*1910*/  LOP3.LUT P1, RZ, R72, 0x2, RZ, 0xc0, !PT ;  /* 0x0000000248ff7812 */ /* 0x000fe2000782c0ff */
[----:B------:R-:W-:Y:S01]  /*1920*/  IMAD.MOV.U32 R0, RZ, RZ, 0x5 ;  /* 0x00000005ff007424 */ /* 0x000fe200078e00ff */
[----:B------:R-:W-:Y:S01]  /*1930*/  SHF.L.U32 R60, R63, 0x5, RZ ;  /* 0x000000053f3c7819 */ /* 0x000fe200000006ff */
[----:B------:R-:W-:Y:S01]  /*1940*/  IMAD.IADD R66, R66, 0x1, R67 ;  /* 0x0000000142427824 */ /* 0x000fe200078e0243 */
[----:B------:R-:W-:Y:S01]  /*1950*/  SHF.L.U32 R68, R65, 0x5, RZ ;  /* 0x0000000541447819 */ /* 0x000fe200000006ff */
[----:B------:R-:W-:Y:S01]  /*1960*/  IMAD.WIDE.U32 R88, R88, c[0x0][0x1a0], R14 ;  /* 0x0000680058587a25 */ /* 0x000fe200078e000e */
[----:B------:R-:W-:-:S02]  /*1970*/  SHF.L.U64.HI R54, R55, R0, c[0x0][0x1a4] ;  /* 0x0000690037367619 */ /* 0x000fc40000010200 */
[----:B------:R-:W-:Y:S01]  /*1980*/  SHF.L.U64.HI R63, R63, R0, c[0x0][0x19c] ;  /* 0x000067003f3f7619 */ /* 0x000fe20000010200 */
[----:B------:R-:W-:Y:S01]  /*1990*/  IMAD R57, R108, c[0x0][0x1ac], R57 ;  /* 0x00006b006c397a24 */ /* 0x000fe200078e0239 */
[----:B------:R-:W-:Y:S01]  /*19a0*/  SHF.R.S32.HI R64, RZ, 0x1f, R67 ;  /* 0x0000001fff407819 */ /* 0x000fe20000011443 */
[----:B------:R-:W-:Y:S01]  /*19b0*/  IMAD R9, R110, c[0x0][0x19c], R9 ;  /* 0x000067006e097a24 */ /* 0x000fe200078e0209 */
[----:B------:R-:W-:Y:S01]  /*19c0*/  SHF.R.S32.HI R62, RZ, 0x1f, R66 ;  /* 0x0000001fff3e7819 */ /* 0x000fe20000011442 */
[----:B------:R-:W-:Y:S01]  /*19d0*/  IMAD.WIDE.U32 R112, R108, c[0x0][0x1a8], R112 ;  /* 0x00006a006c707a25 */ /* 0x000fe200078e0070 */
[----:B------:R-:W-:-:S03]  /*19e0*/  SEL R42, R42, 0xfffffff0, !P1 ;  /* 0xfffffff02a2a7807 */ /* 0x000fc60004800000 */
[----:B------:R-:W-:Y:S02]  /*19f0*/  IMAD.SHL.U32 R55, R55, 0x20, RZ ;  /* 0x0000002037377824 */ /* 0x000fe400078e00ff */
[----:B------:R-:W-:Y:S02]  /*1a00*/  IMAD.IADD R71, R56, 0x1, -R71 ;  /* 0x0000000138477824 */ /* 0x000fe400078e0a47 */
[----:B------:R-:W-:Y:S02]  /*1a10*/  IMAD.IADD R52, R125, 0x1, R9 ;  /* 0x000000017d347824 */ /* 0x000fe400078e0209 */
[----:B------:R-:W-:Y:S02]  /*1a20*/  IMAD.IADD R86, R89, 0x1, R5 ;  /* 0x0000000159567824 */ /* 0x000fe400078e0205 */
[----:B------:R-:W-:Y:S02]  /*1a30*/  IMAD.IADD R57, R113, 0x1, R57 ;  /* 0x0000000171397824 */ /* 0x000fe400078e0239 */
[----:B------:R-:W-:Y:S01]  /*1a40*/  @!P5 IMAD.MOV.U32 R3, RZ, RZ, RZ ;  /* 0x000000ffff03d224 */ /* 0x000fe200078e00ff */
[----:B------:R-:W-:Y:S05]  /*1a50*/  @!P0 BRA `(.L_x_5176) ;  /* 0x00004bd000008947 */ /* 0x000fea0003800000 */
[----:B-1----:R-:W-:Y:S01]  /*1a60*/  SHF.R.S32.HI R5, RZ, 0x1f, R118 ;  /* 0x0000001fff057819 */ /* 0x002fe20000011476 */
        /* <DEDUP_REMOVED lines=8> */
[----:B------:R-:W-:Y:S01]  /*1af0*/  IMAD R4, R58, c[0x0][0x280], RZ ;  /* 0x0000a0003a047a24 */ /* 0x000fe200078e02ff */
[C---:B------:R-:W-:Y:S01]  /*1b00*/  IADD3 R102, R68.reuse, 0x20, RZ ;  /* 0x0000002044667810 */ /* 0x040fe20007ffe0ff */
[----:B------:R-:W-:Y:S01]  /*1b10*/  IMAD.IADD R13, R13, 0x1, R2 ;  /* 0x000000010d0d7824 */ /* 0x000fe200078e0202 */
[----:B------:R-:W-:Y:S01]  /*1b20*/  IADD3 R100, R68, 0x40, RZ ;  /* 0x0000004044647810 */ /* 0x000fe20007ffe0ff */
[----:B------:R-:W-:Y:S01]  /*1b30*/  IMAD R9, R5, c[0x0][0x290], RZ ;  /* 0x0000a40005097a24 */ /* 0x000fe200078e02ff */
[----:B------:R-:W-:Y:S01]  /*1b40*/  LOP3.LUT R105, R103, 0x1, RZ, 0xc0, !PT ;  /* 0x0000000167697812 */ /* 0x000fe200078ec0ff */
[----:B------:R-:W-:Y:S01]  /*1b50*/  IMAD R5, R5, c[0x0][0x288], RZ ;  /* 0x0000a20005057a24 */ /* 0x000fe200078e02ff */
[----:B------:R-:W-:Y:S01]  /*1b60*/  LOP3.LUT R104, R103, 0x2, RZ, 0xc0, !PT ;  /* 0x0000000267687812 */ /* 0x000fe200078ec0ff */
[C---:B------:R-:W-:Y:S01]  /*1b70*/  IMAD.WIDE.U32 R14, R61.reuse, c[0x0][0x280], R10 ;  /* 0x0000a0003d0e7a25 */ /* 0x040fe200078e000a */
[----:B------:R-:W-:Y:S01]  /*1b80*/  IADD3 R80, R110, 0x20, RZ ;  /* 0x000000206e507810 */ /* 0x000fe20007ffe0ff */
[----:B------:R-:W-:Y:S01]  /*1b90*/  ULDC.U8 UR8, c[0x0][0x313] ;  /* 0x0000c4c000087ab9 */ /* 0x000fe20000000000 */
[----:B------:R-:W-:Y:S01]  /*1ba0*/  SHF.R.S32.HI R101, RZ, 0x1f, R68 ;  /* 0x0000001fff657819 */ /* 0x000fe20000011444 */
[----:B------:R-:W-:Y:S01]  /*1bb0*/  IMAD R4, R61, c[0x0][0x284], R4 ;  /* 0x0000a1003d047a24 */ /* 0x000fe200078e0204 */
[----:B------:R-:W-:Y:S01]  /*1bc0*/  LOP3.LUT R103, R103, 0x4, RZ, 0xc0, !PT ;  /* 0x0000000467677812 */ /* 0x000fe200078ec0ff */
[C---:B------:R-:W-:Y:S01]  /*1bd0*/  IMAD R5, R8.reuse, c[0x0][0x28c], R5 ;  /* 0x0000a30008057a24 */ /* 0x040fe200078e0205 */
[----:B------:R-:W-:Y:S01]  /*1be0*/  SHF.R.S32.HI R99, RZ, 0x1f, R102 ;  /* 0x0000001fff637819 */ /* 0x000fe20000011466 */
[----:B------:R-:W-:Y:S01]  /*1bf0*/  IMAD.WIDE.U32 R12, R8, c[0x0][0x288], R12 ;  /* 0x0000a200080c7a25 */ /* 0x000fe200078e000c */
[----:B------:R-:W-:-:S03]  /*1c00*/  SHF.R.S32.HI R98, RZ, 0x1f, R100 ;  /* 0x0000001fff627819 */ /* 0x000fc60000011464 */
[----:B------:R-:W-:Y:S02]  /*1c10*/  IMAD.IADD R15, R15, 0x1, R4 ;  /* 0x000000010f0f7824 */ /* 0x000fe400078e0204 */
[C---:B------:R-:W-:Y:S02]  /*1c20*/  IMAD R2, R6.reuse, c[0x0][0x2a0], RZ ;  /* 0x0000a80006027a24 */ /* 0x040fe400078e02ff */
[----:B------:R-:W-:Y:S02]  /*1c30*/  IMAD.IADD R5, R13, 0x1, R5 ;  /* 0x000000010d057824 */ /* 0x000fe400078e0205 */
[----:B------:R-:W-:Y:S02]  /*1c40*/  IMAD R6, R6, c[0x0][0x298], RZ ;  /* 0x0000a60006067a24 */ /* 0x000fe400078e02ff */
[----:B------:R-:W-:Y:S02]  /*1c50*/  IMAD.MOV.U32 R4, RZ, RZ, R12 ;  /* 0x000000ffff047224 */ /* 0x000fe400078e000c */
[----:B------:R-:W-:-:S02]  /*1c60*/  IMAD R133, R7, c[0x0][0x29c], R6 ;  /* 0x0000a70007857a24 */ /* 0x000fc400078e0206 */
[----:B------:R-:W-:-:S04]  /*1c70*/  IMAD.WIDE.U32 R4, R7, c[0x0][0x298], R4 ;  /* 0x0000a60007047a25 */ /* 0x000fc800078e0004 */
[----:B------:R-:W-:Y:S01]  /*1c80*/  IMAD R9, R8, c[0x0][0x294], R9 ;  /* 0x0000a50008097a24 */ /* 0x000fe200078e0209 */
[----:B------:R-:W-:Y:S01]  /*1c90*/  LEA R132, P0, R4, c[0x0][0x268], 0x1 ;  /* 0x00009a0004847a11 */ /* 0x000fe200078008ff */
[----:B------:R-:W-:-:S04]  /*1ca0*/  IMAD.WIDE.U32 R14, R8, c[0x0][0x290], R14 ;  /* 0x0000a400080e7a25 */ /* 0x000fc800078e000e */
[----:B------:R-:W-:Y:S02]  /*1cb0*/  IMAD.IADD R133, R5, 0x1, R133 ;  /* 0x0000000105857824 */ /* 0x000fe400078e0285 */
[----:B------:R-:W-:Y:S02]  /*1cc0*/  IMAD.IADD R118, R3, 0x1, R118 ;  /* 0x0000000103767824 */ /* 0x000fe400078e0276 */
[----:B------:R-:W-:Y:S01]  /*1cd0*/  IMAD.IADD R9, R15, 0x1, R9 ;  /* 0x000000010f097824 */ /* 0x000fe200078e0209 */
[----:B------:R-:W-:Y:S01]  /*1ce0*/  LEA.HI.X R133, R4, c[0x0][0x26c], R133, 0x1, P0 ;  /* 0x00009b0004857a11 */ /* 0x000fe200000f0c85 */
[----:B------:R-:W-:Y:S01]  /*1cf0*/  IMAD.MOV.U32 R8, RZ, RZ, R14 ;  /* 0x000000ffff087224 */ /* 0x000fe200078e000e */
[C---:B------:R-:W-:Y:S01]  /*1d00*/  LEA R126, P0, R88.reuse, c[0x0][0x170], 0x1 ;  /* 0x00005c00587e7a11 */ /* 0x040fe200078008ff */
[----:B------:R-:W-:Y:S02]  /*1d10*/  IMAD.MOV.U32 R3, RZ, RZ, c[0x0][0x288] ;  /* 0x0000a200ff037624 */ /* 0x000fe400078e00ff */
[----:B------:R-:W-:Y:S01]  /*1d20*/  IMAD R118, R65, R118, RZ ;  /* 0x0000007641767224 */ /* 0x000fe200078e02ff */
[----:B------:R-:W-:Y:S01]  /*1d30*/  LEA.HI.X R127, R88, c[0x0][0x174], R86, 0x1, P0 ;  /* 0x00005d00587f7a11 */ /* 0x000fe200000f0c56 */
[----:B------:R-:W-:Y:S01]  /*1d40*/  IMAD R97, R7, c[0x0][0x2a4], R2 ;  /* 0x0000a90007617a24 */ /* 0x000fe200078e0202 */
[----:B------:R-:W-:Y:S01]  /*1d50*/  SHF.L.U64.HI R81, R3, R0, c[0x0][0x28c] ;  /* 0x0000a30003517619 */ /* 0x000fe20000010200 */
[----:B------:R-:W-:Y:S01]  /*1d60*/  IMAD.WIDE.U32 R8, R7, c[0x0][0x2a0], R8 ;  /* 0x0000a80007087a25 */ /* 0x000fe200078e0008 */
[----:B------:R-:W-:-:S03]  /*1d70*/  IADD3 R44, P0, R67, R118, RZ ;  /* 0x00000076432c7210 */ /* 0x000fc60007f1e0ff */
[----:B------:R-:W-:Y:S01]  /*1d80*/  IMAD.MOV.U32 R91, RZ, RZ, c[0x0][0x290] ;  /* 0x0000a400ff5b7624 */ /* 0x000fe200078e00ff */
[----:B------:R-:W-:Y:S01]  /*1d90*/  LEA R96, P1, R8, c[0x0][0x270], 0x1 ;  /* 0x00009c0008607a11 */ /* 0x000fe200078208ff */
[----:B------:R-:W-:Y:S01]  /*1da0*/  IMAD.SHL.U32 R90, R3, 0x20, RZ ;  /* 0x00000020035a7824 */ /* 0x000fe200078e00ff */
[----:B------:R-:W-:Y:S01]  /*1db0*/  SHF.R.S32.HI R3, RZ, 0x1f, R118 ;  /* 0x0000001fff037819 */ /* 0x000fe20000011476 */
[----:B------:R-:W-:Y:S01]  /*1dc0*/  IMAD.IADD R97, R9, 0x1, R97 ;  /* 0x0000000109617824 */ /* 0x000fe200078e0261 */
[----:B------:R-:W-:Y:S01]  /*1dd0*/  IADD3 R118, P2, R66, R118, RZ ;  /* 0x0000007642767210 */ /* 0x000fe20007f5e0ff */
[----:B------:R-:W-:Y:S01]  /*1de0*/  IMAD.MOV.U32 R9, RZ, RZ, R87 ;  /* 0x000000ffff097224 */ /* 0x000fe200078e0057 */
        /* <DEDUP_REMOVED lines=29> */
.L_x_5225:
        /* <DEDUP_REMOVED lines=18> */
.L_x_5178:
[----:B------:R-:W-:Y:S05]  /*20e0*/  BSYNC B0 ;  /* 0x0000000000007941 */ /* 0x000fea0003800000 */
.L_x_5177:
        /* <DEDUP_REMOVED lines=18> */
.L_x_5180:
[----:B------:R-:W-:Y:S05]  /*2210*/  BSYNC B0 ;  /* 0x0000000000007941 */ /* 0x000fea0003800000 */
.L_x_5179:
        /* <DEDUP_REMOVED lines=69> */
.L_x_5186:
[----:B------:R-:W-:Y:S05]  /*2670*/  BSYNC B0 ;  /* 0x0000000000007941 */ /* 0x000fea0003800000 */
.L_x_5185:
        /* <DEDUP_REMOVED lines=54> */
.L_x_5188:
[----:B------:R-:W-:Y:S05]  /*29e0*/  BSYNC B0 ;  /* 0x0000000000007941 */ /* 0x000fea0003800000 */
.L_x_5187:
        /* <DEDUP_REMOVED lines=53> */
.L_x_5184:
[----:B------:R-:W-:Y:S05]  /*2d40*/  BSYNC B1 ;  /* 0x0000000000017941 */ /* 0x000fea0003800000 */
.L_x_5183:
        /* <DEDUP_REMOVED lines=61> */
.L_x_5192:
[----:B------:R-:W-:Y:S05]  /*3120*/  BSYNC B0 ;  /* 0x0000000000007941 */ /* 0x000fea0003800000 */
.L_x_5191:
        /* <DEDUP_REMOVED lines=54> */
.L_x_5194:
[----:B------:R-:W-:Y:S05]  /*3490*/  BSYNC B0 ;  /* 0x0000000000007941 */ /* 0x000fea0003800000 */
.L_x_5193:
        /* <DEDUP_REMOVED lines=53> */
.L_x_5190:
[----:B------:R-:W-:Y:S05]  /*37f0*/  BSYNC B1 ;  /* 0x0000000000017941 */ /* 0x000fea0003800000 */
.L_x_5189:
        /* <DEDUP_REMOVED lines=8> */
.L_x_5182:
        /* <DEDUP_REMOVED lines=97> */
.L_x_5201:
[----:B------:R-:W-:Y:S05]  /*3e90*/  BSYNC B0 ;  /* 0x0000000000007941 */ /* 0x000fea0003800000 */
.L_x_5200:
[----:B-----5:R2:W-:Y:S02]  /*3ea0*/  STG.E.128 [R128.64], R36 ;  /* 0x0000002480007986 */ /* 0x0205e4000c101d06 */
.L_x_5199:
[----:B------:R-:W-:Y:S05]  /*3eb0*/  BSYNC B1 ;  /* 0x0000000000017941 */ /* 0x000fea0003800000 */
.L_x_5198:
        /* <DEDUP_REMOVED lines=95> */
.L_x_5205:
[----:B------:R-:W-:Y:S05]  /*44b0*/  BSYNC B0 ;  /* 0x0000000000007941 */ /* 0x000fea0003800000 */
.L_x_5204:
[----:B-----5:R3:W-:Y:S02]  /*44c0*/  STG.E.128 [R128.64+0x40], R36 ;  /* 0x0000402480007986 */ /* 0x0207e4000c101d06 */
.L_x_5203:
[----:B------:R-:W-:Y:S05]  /*44d0*/  BSYNC B1 ;  /* 0x0000000000017941 */ /* 0x000fea0003800000 */
.L_x_5202:
        /* <DEDUP_REMOVED lines=94> */
.L_x_5207:
[----:B------:R-:W-:Y:S05]  /*4ac0*/  BSYNC B0 ;  /* 0x0000000000007941 */ /* 0x000fea0003800000 */
.L_x_5206:
[----:B-----5:R3:W-:Y:S02]  /*4ad0*/  STG.E.128 [R128.64+0x80], R36 ;  /* 0x0000802480007986 */ /* 0x0207e4000c101d06 */
.L_x_5197:
[----:B------:R-:W-:Y:S05]  /*4ae0*/  BSYNC B2 ;  /* 0x0000000000027941 */ /* 0x000fea0003800000 */
.L_x_5196:
        /* <DEDUP_REMOVED lines=101> */
.L_x_5213:
[----:B------:R-:W-:Y:S05]  /*5140*/  BSYNC B0 ;  /* 0x0000000000007941 */ /* 0x000fea0003800000 */
.L_x_5212:
[----:B-----5:R3:W-:Y:S02]  /*5150*/  STG.E.128 [R130.64], R36 ;  /* 0x0000002482007986 */ /* 0x0207e4000c101d06 */
.L_x_5211:
[----:B------:R-:W-:Y:S05]  /*5160*/  BSYNC B1 ;  /* 0x0000000000017941 */ /* 0x000fea0003800000 */
.L_x_5210:
        /* <DEDUP_REMOVED lines=101> */
.L_x_5217:
[----:B------:R-:W-:Y:S05]  /*57c0*/  BSYNC B0 ;  /* 0x0000000000007941 */ /* 0x000fea0003800000 */
.L_x_5216:
[----:B-----5:R3:W-:Y:S02]  /*57d0*/  STG.E.128 [R130.64+0x40], R36 ;  /* 0x0000402482007986 */ /* 0x0207e4000c101d06 */
.L_x_5215:
[----:B------:R-:W-:Y:S05]  /*57e0*/  BSYNC B1 ;  /* 0x0000000000017941 */ /* 0x000fea0003800000 */
.L_x_5214:
        /* <DEDUP_REMOVED lines=100> */
.L_x_5219:
[----:B------:R-:W-:Y:S05]  /*5e30*/  BSYNC B0 ;  /* 0x0000000000007941 */ /* 0x000fea0003800000 */
.L_x_5218:
[----:B-----5:R3:W-:Y:S02]  /*5e40*/  STG.E.128 [R130.64+0x80], R36 ;  /* 0x0000802482007986 */ /* 0x0207e4000c101d06 */
.L_x_5209:
[----:B------:R-:W-:Y:S05]  /*5e50*/  BSYNC B2 ;  /* 0x0000000000027941 */ /* 0x000fea0003800000 */
.L_x_5208:
        /* <DEDUP_REMOVED lines=8> */
.L_x_5181:
        /* <DEDUP_REMOVED lines=11> */
.L_x_5221:
[----:B------:R-:W-:Y:S05]  /*5f90*/  BSYNC B0 ;  /* 0x0000000000007941 */ /* 0x000fea0003800000 */
.L_x_5220:
        /* <DEDUP_REMOVED lines=12> */
.L_x_5222:
[----:B------:R-:W-:Y:S05]  /*6060*/  BSYNC B0 ;  /* 0x0000000000007941 */ /* 0x000fea0003800000 */
.L_x_5195:
        /* <DEDUP_REMOVED lines=80> */
.L_x_5223:
        /* <DEDUP_REMOVED lines=8> */
.L_x_5224:
[----:B------:R-:W-:Y:S04]  /*65f0*/  IADD3 R9, R9, -0x1, RZ ;  /* 0xffffffff09097810 */ /* 0x000fe80007ffe0ff */
[----:B------:R-:W-:Y:S11]  /*6600*/  ISETP.GT.AND P0, PT, R9, R82, PT ;  /* 0x000000520900720c */ /* 0x000ff60003f04270 */
[----:B------:R-:W-:Y:S02]  /*6610*/  @!UPT UIADD3 URZ, URZ, URZ, URZ ;  /* 0x0000003f3f3ff290 */ /* 0x000fe4000fffe03f */
[----:B------:R-:W-:-:S05]  /*6620*/  @P0 BRA `(.L_x_5225) ;  /* 0xffffb99000000947 */ /* 0x000fca000383ffff */
.L_x_5176:
        /* <DEDUP_REMOVED lines=15> */
[----:B------:R-:W-:Y:S01]  /*6720*/  LEA R28, P2, R112, c[0x0][0x160], 0x1 ;  /* 0x00005800701c7a11 */ /* 0x000fe200078408ff */
[----:B------:R-:W-:-:S03]  /*6730*/  IMAD.IADD R27, R114, 0x1, -R79 ;  /* 0x00000001721b7824 */ /* 0x000fc600078e0a4f */
[----:B------:R-:W-:Y:S02]  /*6740*/  LEA.HI.X R29, R112, c[0x0][0x164], R57, 0x1, P2 ;  /* 0x00005900701d7a11 */ /* 0x000fe400010f0c39 */
[----:B--2---:R-:W-:-:S05]  /*6750*/  IADD3 R0, R0, R59, R79 ;  /* 0x0000003b00007210 */ /* 0x004fca0007ffe04f */
[----:B------:R-:W-:Y:S01]  /*6760*/  IMAD R2, R65, R0, RZ ;  /* 0x0000000041027224 */ /* 0x000fe200078e02ff */
[----:B------:R-:W-:Y:S01]  /*6770*/  IADD3 R0, P4, R112, UR4, RZ ;  /* 0x0000000470007c10 */ /* 0x000fe2000ff9e0ff */
[----:B------:R-:W-:-:S03]  /*6780*/  ULDC.U8 UR4, c[0x0][0x313] ;  /* 0x0000c4c000047ab9 */ /* 0x000fc60000000000 */
[-C--:B------:R-:W-:Y:S02]  /*6790*/  IADD3 R67, P2, R67, R2.reuse, RZ ;  /* 0x0000000243437210 */ /* 0x080fe40007f5e0ff */
[----:B------:R-:W-:Y:S02]  /*67a0*/  SHF.R.S32.HI R9, RZ, 0x1f, R2 ;  /* 0x0000001fff097819 */ /* 0x000fe40000011402 */
[----:B------:R-:W-:Y:S02]  /*67b0*/  IADD3 R3, P6, R66, R2, RZ ;  /* 0x0000000242037210 */ /* 0x000fe40007fde0ff */
[----:B------:R-:W-:Y:S01]  /*67c0*/  IADD3.X R57, R57, UR5, RZ, P4, !PT ;  /* 0x0000000539397c10 */ /* 0x000fe2000a7fe4ff */
[--C-:B------:R-:W-:Y:S01]  /*67d0*/  IMAD.X R64, R64, 0x1, R9.reuse, P2 ;  /* 0x0000000140407824 */ /* 0x100fe200010e0609 */
[----:B------:R-:W-:Y:S01]  /*67e0*/  ISETP.NE.AND P2, PT, RZ, UR4, PT ;  /* 0x00000004ff007c0c */ /* 0x000fe2000bf45270 */
[----:B------:R-:W-:Y:S01]  /*67f0*/  IMAD.X R9, R62, 0x1, R9, P6 ;  /* 0x000000013e097824 */ /* 0x000fe200030e0609 */
[----:B------:R-:W-:-:S02]  /*6800*/  ISETP.GE.AND P4, PT, R110, R27, PT ;  /* 0x0000001b6e00720c */ /* 0x000fc40003f86270 */
[----:B------:R-:W-:Y:S02]  /*6810*/  LEA R24, P5, R0, c[0x0][0x160], 0x1 ;  /* 0x0000580000187a11 */ /* 0x000fe400078a08ff */
[----:B------:R-:W-:Y:S02]  /*6820*/  ISETP.GT.AND P4, PT, R56, -0x4, !P4 ;  /* 0xfffffffc3800780c */ /* 0x000fe40006784270 */
[----:B------:R-:W-:-:S05]  /*6830*/  LEA.HI.X R25, R0, c[0x0][0x164], R57, 0x1, P5 ;  /* 0x0000590000197a11 */ /* 0x000fca00028f0c39 */
        /* <DEDUP_REMOVED lines=60> */
.L_x_5234:
[----:B------:R-:W-:Y:S05]  /*6c00*/  BSYNC B0 ;  /* 0x0000000000007941 */ /* 0x000fea0003800000 */
.L_x_5233:
[----:B-----5:R4:W-:Y:S02]  /*6c10*/  STS.128 [R118], R12 ;  /* 0x0000000c76007388 */ /* 0x0209e40000000c00 */
.L_x_5232:
[----:B------:R-:W-:Y:S05]  /*6c20*/  BSYNC B1 ;  /* 0x0000000000017941 */ /* 0x000fea0003800000 */
.L_x_5231:
        /* <DEDUP_REMOVED lines=48> */
.L_x_5238:
[----:B------:R-:W-:Y:S05]  /*6f30*/  BSYNC B0 ;  /* 0x0000000000007941 */ /* 0x000fea0003800000 */
.L_x_5237:
[----:B-----5:R1:W-:Y:S02]  /*6f40*/  STS.128 [R118+0x1000], R12 ;  /* 0x0010000c76007388 */ /* 0x0203e40000000c00 */
.L_x_5236:
[----:B------:R-:W-:Y:S05]  /*6f50*/  BSYNC B1 ;  /* 0x0000000000017941 */ /* 0x000fea0003800000 */
.L_x_5235:
[----:B------:R1:W-:Y:S01]  /*6f60*/  @P0 STS.128 [R118+0x2000], RZ ;  /* 0x002000ff76000388 */ /* 0x0003e20000000c00 */
[----:B------:R-:W-:Y:S05]  /*6f70*/  @P0 BRA `(.L_x_5230) ;  /* 0x000002c000000947 */ /* 0x000fea0003800000 */
[----:B--2-4-:R-:W5:Y:S01]  /*6f80*/  LDG.E.128 R28, [R28.64+0x80] ;  /* 0x000080061c1c7981 */ /* 0x014f62000c1e1d00 */
[----:B------:R-:W-:Y:S01]  /*6f90*/  ISETP.GE.AND P2, PT, R84, c[0x0][0x230], PT ;  /* 0x00008c0054007a0c */ /* 0x000fe20003f46270 */
[----:B------:R-:W-:-:S12]  /*6fa0*/  BSSY B0, `(.L_x_5239) ;  /* 0x0000028000007945 */ /* 0x000fd80003800000 */
[----:B------:R-:W-:Y:S05]  /*6fb0*/  @P2 BRA `(.L_x_5240) ;  /* 0x0000026000002947 */ /* 0x000fea0003800000 */
[----:B------:R-:W2:Y:S04]  /*6fc0*/  LDG.E.64 R2, [R8.64+0x40] ;  /* 0x0000400608027981 */ /* 0x000ea8000c1e1b00 */
[----:B------:R-:W4:Y:S01]  /*6fd0*/  LDG.E.64 R4, [R6.64+0x40] ;  /* 0x0000400606047981 */ /* 0x000f22000c1e1b00 */
[----:B-1---5:R-:W-:Y:S02]  /*6fe0*/  HADD2.F32 R13, -RZ, R31.H1_H1 ;  /* 0x3000001fff0d7230 */ /* 0x022fe40000004100 */
[----:B------:R-:W-:Y:S02]  /*6ff0*/  HADD2.F32 R17, -RZ, R29.H0_H0 ;  /* 0x2000001dff117230 */ /* 0x000fe40000004100 */
[----:B------:R-:W-:Y:S02]  /*7000*/  HADD2.F32 R14, -RZ, R31.H0_H0 ;  /* 0x2000001fff0e7230 */ /* 0x000fe40000004100 */
[----:B------:R-:W-:-:S02]  /*7010*/  HADD2.F32 R15, -RZ, R29.H1_H1 ;  /* 0x3000001dff0f7230 */ /* 0x000fc40000004100 */
[----:B--2---:R-:W-:Y:S02]  /*7020*/  HADD2.F32 R0, -RZ, R3.H1_H1 ;  /* 0x30000003ff007230 */ /* 0x004fe40000004100 */
[----:B------:R-:W-:Y:S02]  /*7030*/  HADD2.F32 R16, -RZ, R2.H1_H1 ;  /* 0x30000002ff107230 */ /* 0x000fe40000004100 */
[----:B----4-:R-:W-:Y:S01]  /*7040*/  HADD2.F32 R9, -RZ, R5.H1_H1 ;  /* 0x30000005ff097230 */ /* 0x010fe20000004100 */
[----:B------:R-:W-:Y:S01]  /*7050*/  FMUL.FTZ R6, R13, R0 ;  /* 0x000000000d067220 */ /* 0x000fe20000410000 */
        /* <DEDUP_REMOVED lines=28> */
.L_x_5240:
[----:B------:R-:W-:Y:S05]  /*7220*/  BSYNC B0 ;  /* 0x0000000000007941 */ /* 0x000fea0003800000 */
.L_x_5239:
[----:B-----5:R2:W-:Y:S02]  /*7230*/  STS.128 [R118+0x2000], R28 ;  /* 0x0020001c76007388 */ /* 0x0205e40000000c00 */
.L_x_5230:
[----:B------:R-:W-:Y:S05]  /*7240*/  BSYNC B2 ;  /* 0x0000000000027941 */ /* 0x000fea0003800000 */
.L_x_5229:
        /* <DEDUP_REMOVED lines=59> */
.L_x_5245:
[----:B------:R-:W-:Y:S05]  /*7600*/  BSYNC B0 ;  /* 0x0000000000007941 */ /* 0x000fea0003800000 */
.L_x_5244:
[----:B-----5:R4:W-:Y:S02]  /*7610*/  STS.128 [R118+0x800], R12 ;  /* 0x0008000c76007388 */ /* 0x0209e40000000c00 */
.L_x_5243:
[----:B------:R-:W-:Y:S05]  /*7620*/  BSYNC B1 ;  /* 0x0000000000017941 */ /* 0x000fea0003800000 */
.L_x_5242:
        /* <DEDUP_REMOVED lines=46> */
.L_x_5249:
[----:B------:R-:W-:Y:S05]  /*7910*/  BSYNC B0 ;  /* 0x0000000000007941 */ /* 0x000fea0003800000 */
.L_x_5248:
[----:B-----5:R4:W-:Y:S02]  /*7920*/  STS.128 [R118+0x1800], R12 ;  /* 0x0018000c76007388 */ /* 0x0209e40000000c00 */
.L_x_5247:
[----:B------:R-:W-:Y:S05]  /*7930*/  BSYNC B1 ;  /* 0x0000000000017941 */ /* 0x000fea0003800000 */
.L_x_5246:
[----:B------:R1:W-:Y:S01]  /*7940*/  @P0 STS.128 [R118+0x2800], RZ ;  /* 0x002800ff76000388 */ /* 0x0003e20000000c00 */
[----:B------:R-:W-:Y:S05]  /*7950*/  @P0 BRA `(.L_x_5241) ;  /* 0x0000295000000947 */ /* 0x000fea0003800000 */
[----:B-1----:R-:W5:Y:S01]  /*7960*/  LDG.E.128 R24, [R24.64+0x80] ;  /* 0x0000800618187981 */ /* 0x002f62000c1e1d00 */
[----:B------:R-:W-:Y:S01]  /*7970*/  ISETP.GE.AND P0, PT, R84, c[0x0][0x230], PT ;  /* 0x00008c0054007a0c */ /* 0x000fe20003f06270 */
[----:B------:R-:W-:-:S12]  /*7980*/  BSSY B0, `(.L_x_5250) ;  /* 0x0000028000007945 */ /* 0x000fd80003800000 */
[----:B------:R-:W-:Y:S05]  /*7990*/  @P0 BRA `(.L_x_5251) ;  /* 0x0000026000000947 */ /* 0x000fea0003800000 */
[----:B--2---:R-:W2:Y:S04]  /*79a0*/  LDG.E.64 R2, [R16.64+0x40] ;  /* 0x0000400610027981 */ /* 0x004ea8000c1e1b00 */
[----:B---3--:R-:W3:Y:S01]  /*79b0*/  LDG.E.64 R4, [R6.64+0x40] ;  /* 0x0000400606047981 */ /* 0x008ee2000c1e1b00 */
[----:B-----5:R-:W-:Y:S02]  /*79c0*/  HADD2.F32 R18, -RZ, R25.H1_H1 ;  /* 0x30000019ff127230 */ /* 0x020fe40000004100 */
[----:B----4-:R-:W-:Y:S02]  /*79d0*/  HADD2.F32 R14, -RZ, R27.H1_H1 ;  /* 0x3000001bff0e7230 */ /* 0x010fe40000004100 */
[----:B------:R-:W-:Y:S02]  /*79e0*/  HADD2.F32 R19, -RZ, R25.H0_H0 ;  /* 0x20000019ff137230 */ /* 0x000fe40000004100 */
[----:B------:R-:W-:-:S02]  /*79f0*/  HADD2.F32 R15, -RZ, R27.H0_H0 ;  /* 0x2000001bff0f7230 */ /* 0x000fc40000004100 */
        /* <DEDUP_REMOVED lines=12> */
[----:B------:R-:W-:Y:S01]  /*7ac0*/  HADD2.F32 R4, -RZ, R4.H0_H0 ;  /* 0x20000004ff047230 */ /* 0x000fe20000004100 */
[-C--:B------:R-:W-:Y:S01]  /*7ad0*/  FFMA.FTZ R6, R15, R13.reuse, -R6 ;  /* 0x0000000d0f067223 */ /* 0x080fe20000010806 */
[--C-:B------:R-:W-:Y:S01]  /*7ae0*/  HADD2.F32 R15, -RZ, R24.reuse.H1_H1 ;  /* 0x30000018ff0f7230 */ /* 0x100fe20000004100 */
        /* <DEDUP_REMOVED lines=17> */
.L_x_5251:
[----:B------:R-:W-:Y:S05]  /*7c00*/  BSYNC B0 ;  /* 0x0000000000007941 */ /* 0x000fea0003800000 */
.L_x_5250:
[----:B-----5:R1:W-:Y:S01]  /*7c10*/  STS.128 [R118+0x2800], R24 ;  /* 0x0028001876007388 */ /* 0x0203e20000000c00 */
[----:B------:R-:W-:Y:S05]  /*7c20*/  BRA `(.L_x_5241) ;  /* 0x0000268000007947 */ /* 0x000fea0003800000 */
.L_x_5228:
        /* <DEDUP_REMOVED lines=21> */
[----:B------:R-:W-:-:S03]  /*7d80*/  LEA R4, P4, R2, c[0x0][0x2b0], 0x1 ;  /* 0x0000ac0002047a11 */ /* 0x000fc600078808ff */
[----:B------:R-:W4:Y:S01]  /*7d90*/  LDG.E.128 R16, [R16.64] ;  /* 0x0000000610107981 */ /* 0x000f22000c1e1d00 */
[----:B------:R-:W-:Y:S02]  /*7da0*/  LEA.HI.X R5, R2, c[0x0][0x2b4], R7, 0x1, P4 ;  /* 0x0000ad0002057a11 */ /* 0x000fe400020f0c07 */
[----:B------:R-:W-:Y:S02]  /*7db0*/  MOV R2, RZ ;  /* 0x000000ff00027202 */ /* 0x000fe40000000f00 */
[----:B------:R-:W-:Y:S02]  /*7dc0*/  @P2 IADD3 R2, -R0, RZ, RZ ;  /* 0x000000ff00022210 */ /* 0x000fe40007ffe1ff */
[----:B--2---:R-:W2:Y:S02]  /*7dd0*/  LDG.E.128 R4, [R4.64] ;  /* 0x0000000604047981 */ /* 0x004ea4000c1e1d00 */
[----:B------:R-:W-:-:S04]  /*7de0*/  IADD3 R0, P4, R2, R3, RZ ;  /* 0x0000000302007210 */ /* 0x000fc80007f9e0ff */
[----:B------:R-:W-:Y:S02]  /*7df0*/  LEA.HI.X.SX32 R13, R2, R9, 0x1, P4 ;  /* 0x00000009020d7211 */ /* 0x000fe400020f0eff */
[----:B------:R-:W-:-:S04]  /*7e00*/  LEA R12, P4, R0, c[0x0][0x2a8], 0x1 ;  /* 0x0000aa00000c7a11 */ /* 0x000fc800078808ff */
[----:B------:R-:W-:-:S06]  /*7e10*/  LEA.HI.X R13, R0, c[0x0][0x2ac], R13, 0x1, P4 ;  /* 0x0000ab00000d7a11 */ /* 0x000fcc00020f0c0d */
[----:B---3--:R-:W3:Y:S01]  /*7e20*/  LDG.E.128 R12, [R12.64] ;  /* 0x000000060c0c7981 */ /* 0x008ee2000c1e1d00 */
[--C-:B----4-:R-:W-:Y:S02]  /*7e30*/  HADD2.F32 R31, -RZ, R17.reuse.H0_H0 ;  /* 0x20000011ff1f7230 */ /* 0x110fe40000004100 */
[----:B------:R-:W-:Y:S02]  /*7e40*/  HADD2.F32 R30, -RZ, R17.H1_H1 ;  /* 0x30000011ff1e7230 */ /* 0x000fe40000004100 */
[----:B--2---:R-:W-:Y:S02]  /*7e50*/  HADD2.F32 R2, -RZ, R7.H0_H0 ;  /* 0x20000007ff027230 */ /* 0x004fe40000004100 */
[----:B------:R-:W-:Y:S02]  /*7e60*/  HADD2.F32 R0, -RZ, R5.H0_H0 ;  /* 0x20000005ff007230 */ /* 0x000fe40000004100 */
[----:B------:R-:W-:Y:S02]  /*7e70*/  HADD2.F32 R7, -RZ, R7.H1_H1 ;  /* 0x30000007ff077230 */ /* 0x000fe40000004100 */
[----:B------:R-:W-:-:S02]  /*7e80*/  HADD2.F32 R5, -RZ, R5.H1_H1 ;  /* 0x30000005ff057230 */ /* 0x000fc40000004100 */
[--C-:B------:R-:W-:Y:S01]  /*7e90*/  HADD2.F32 R32, -RZ, R19.reuse.H1_H1 ;  /* 0x30000013ff207230 */ /* 0x100fe20000004100 */
[----:B------:R-:W-:Y:S01]  /*7ea0*/  @!P2 FADD.FTZ R7, -R7, -RZ ;  /* 0x800000ff0707a221 */ /* 0x000fe20000010100 */
[--C-:B------:R-:W-:Y:S01]  /*7eb0*/  HADD2.F32 R8, -RZ, R4.reuse.H0_H0 ;  /* 0x20000004ff087230 */ /* 0x100fe20000004100 */
[----:B------:R-:W-:Y:S01]  /*7ec0*/  @!P2 FADD.FTZ R0, -R0, -RZ ;  /* 0x800000ff0000a221 */ /* 0x000fe20000010100 */
[----:B------:R-:W-:Y:S01]  /*7ed0*/  HADD2.F32 R26, -RZ, R4.H1_H1 ;  /* 0x30000004ff1a7230 */ /* 0x000fe20000004100 */
[----:B------:R-:W-:Y:S01]  /*7ee0*/  @!P2 FADD.FTZ R5, -R5, -RZ ;  /* 0x800000ff0505a221 */ /* 0x000fe20000010100 */
[----:B------:R-:W-:Y:S01]  /*7ef0*/  HADD2.F32 R17, -RZ, R19.H0_H0 ;  /* 0x20000013ff117230 */ /* 0x000fe20000004100 */
[----:B------:R-:W-:Y:S01]  /*7f00*/  @!P2 FADD.FTZ R2, -R2, -RZ ;  /* 0x800000ff0202a221 */ /* 0x000fe20000010100 */
[--C-:B------:R-:W-:Y:S02]  /*7f10*/  HADD2.F32 R4, -RZ, R6.reuse.H0_H0 ;  /* 0x20000006ff047230 */ /* 0x100fe40000004100 */
[----:B------:R-:W-:Y:S01]  /*7f20*/  HADD2.F32 R6, -RZ, R6.H1_H1 ;  /* 0x30000006ff067230 */ /* 0x000fe20000004100 */
[----:B------:R-:W-:Y:S01]  /*7f30*/  FMUL.FTZ R32, R32, R7 ;  /* 0x0000000720207220 */ /* 0x000fe20000410000 */
[----:B------:R-:W-:Y:S01]  /*7f40*/  HADD2.F32 R33, -RZ, R16.H0_H0 ;  /* 0x20000010ff217230 */ /* 0x000fe20000004100 */
        /* <DEDUP_REMOVED lines=10> */
[----:B------:R-:W-:-:S02]  /*7ff0*/  @!P2 FADD.FTZ R6, -R6, -RZ ;  /* 0x800000ff0606a221 */ /* 0x000fc40000010100 */
[----:B------:R-:W-:Y:S02]  /*8000*/  @!P2 FADD.FTZ R26, -R26, -RZ ;  /* 0x800000ff1a1aa221 */ /* 0x000fe40000010100 */
[----:B------:R-:W-:Y:S01]  /*8010*/  FMUL.FTZ R8, R33, R8 ;  /* 0x0000000821087220 */ /* 0x000fe20000410000 */
[--C-:B------:R-:W-:Y:S01]  /*8020*/  HADD2.F32 R33, -RZ, R12.reuse.H1_H1 ;  /* 0x3000000cff217230 */ /* 0x100fe20000004100 */
[----:B------:R-:W-:Y:S01]  /*8030*/  FMUL.FTZ R4, R7, R4 ;  /* 0x0000000407047220 */ /* 0x000fe20000410000 */
[----:B------:R-:W-:Y:S01]  /*8040*/  HADD2.F32 R7, -RZ, R12.H0_H0 ;  /* 0x2000000cff077230 */ /* 0x000fe20000004100 */
[----:B------:R-:W-:Y:S01]  /*8050*/  FMUL.FTZ R6, R5, R6 ;  /* 0x0000000605067220 */ /* 0x000fe20000410000 */
[----:B------:R-:W-:Y:S01]  /*8060*/  HADD2.F32 R16, -RZ, R23.H0_H0 ;  /* 0x20000017ff107230 */ /* 0x000fe20000004100 */
[----:B------:R-:W-:Y:S01]  /*8070*/  FFMA.FTZ R0, R0, R2, R31 ;  /* 0x0000000200007223 */ /* 0x000fe2000001001f */
[----:B------:R-:W-:Y:S01]  /*8080*/  HADD2.F32 R5, -RZ, R15.H0_H0 ;  /* 0x2000000fff057230 */ /* 0x000fe20000004100 */
        /* <DEDUP_REMOVED lines=22> */
.L_x_5257:
[----:B------:R-:W-:Y:S05]  /*81f0*/  BSYNC B0 ;  /* 0x0000000000007941 */ /* 0x000fea0003800000 */
.L_x_5256:
[----:B-----5:R4:W-:Y:S02]  /*8200*/  STS.128 [R118], R20 ;  /* 0x0000001476007388 */ /* 0x0209e40000000c00 */
.L_x_5255:
[----:B------:R-:W-:Y:S05]  /*8210*/  BSYNC B1 ;  /* 0x0000000000017941 */ /* 0x000fea0003800000 */
.L_x_5254:
        /* <DEDUP_REMOVED lines=17> */
[----:B--2---:R-:W2:Y:S01]  /*8330*/  LDG.E.128 R16, [R16.64+0x40] ;  /* 0x0000400610107981 */ /* 0x004ea2000c1e1d00 */
[----:B------:R-:W-:Y:S02]  /*8340*/  LEA.HI.X R5, R2, c[0x0][0x2b4], R7, 0x1, P4 ;  /* 0x0000ad0002057a11 */ /* 0x000fe400020f0c07 */
[----:B------:R-:W-:Y:S02]  /*8350*/  MOV R2, RZ ;  /* 0x000000ff00027202 */ /* 0x000fe40000000f00 */
[----:B------:R-:W-:Y:S02]  /*8360*/  @P2 IADD3 R2, -R0, RZ, RZ ;  /* 0x000000ff00022210 */ /* 0x000fe40007ffe1ff */
[----:B---3--:R-:W3:Y:S02]  /*8370*/  LDG.E.128 R4, [R4.64+0x40] ;  /* 0x0000400604047981 */ /* 0x008ee4000c1e1d00 */
[----:B------:R-:W-:-:S04]  /*8380*/  IADD3 R0, P4, R2, R3, RZ ;  /* 0x0000000302007210 */ /* 0x000fc80007f9e0ff */
[----:B------:R-:W-:Y:S02]  /*8390*/  LEA.HI.X.SX32 R13, R2, R9, 0x1, P4 ;  /* 0x00000009020d7211 */ /* 0x000fe400020f0eff */
[----:B------:R-:W-:-:S04]  /*83a0*/  LEA R12, P4, R0, c[0x0][0x2a8], 0x1 ;  /* 0x0000aa00000c7a11 */ /* 0x000fc800078808ff */
[----:B------:R-:W-:-:S06]  /*83b0*/  LEA.HI.X R13, R0, c[0x0][0x2ac], R13, 0x1, P4 ;  /* 0x0000ab00000d7a11 */ /* 0x000fcc00020f0c0d */
[----:B----4-:R-:W4:Y:S01]  /*83c0*/  LDG.E.128 R12, [R12.64+0x40] ;  /* 0x000040060c0c7981 */ /* 0x010f22000c1e1d00 */
[--C-:B--2---:R-:W-:Y:S02]  /*83d0*/  HADD2.F32 R31, -RZ, R17.reuse.H0_H0 ;  /* 0x20000011ff1f7230 */ /* 0x104fe40000004100 */
[----:B------:R-:W-:Y:S02]  /*83e0*/  HADD2.F32 R30, -RZ, R17.H1_H1 ;  /* 0x30000011ff1e7230 */ /* 0x000fe40000004100 */
[----:B---3--:R-:W-:Y:S02]  /*83f0*/  HADD2.F32 R2, -RZ, R7.H0_H0 ;  /* 0x20000007ff027230 */ /* 0x008fe40000004100 */
        /* <DEDUP_REMOVED lines=22> */
[----:B----4-:R-:W-:Y:S01]  /*8560*/  HADD2.F32 R2, -RZ, R13.H0_H0 ;  /* 0x2000000dff027230 */ /* 0x010fe20000004100 */
        /* <DEDUP_REMOVED lines=34> */
.L_x_5261:
[----:B------:R-:W-:Y:S05]  /*8790*/  BSYNC B0 ;  /* 0x0000000000007941 */ /* 0x000fea0003800000 */
.L_x_5260:
[----:B-----5:R1:W-:Y:S02]  /*87a0*/  STS.128 [R118+0x1000], R20 ;  /* 0x0010001476007388 */ /* 0x0203e40000000c00 */
.L_x_5259:
[----:B------:R-:W-:Y:S05]  /*87b0*/  BSYNC B1 ;  /* 0x0000000000017941 */ /* 0x000fea0003800000 */
.L_x_5258:
        /* <DEDUP_REMOVED lines=16> */
[----:B------:R-:W4:Y:S01]  /*88c0*/  LDG.E.128 R16, [R16.64+0x80] ;  /* 0x0000800610107981 */ /* 0x000f22000c1e1d00 */
[----:B------:R-:W-:Y:S02]  /*88d0*/  LEA.HI.X R5, R2, c[0x0][0x2b4], R7, 0x1, P4 ;  /* 0x0000ad0002057a11 */ /* 0x000fe400020f0c07 */
[----:B------:R-:W-:Y:S02]  /*88e0*/  MOV R2, RZ ;  /* 0x000000ff00027202 */ /* 0x000fe40000000f00 */
[----:B------:R-:W-:Y:S02]  /*88f0*/  @P2 IADD3 R2, -R0, RZ, RZ ;  /* 0x000000ff00022210 */ /* 0x000fe40007ffe1ff */
[----:B--2---:R-:W2:Y:S02]  /*8900*/  LDG.E.128 R4, [R4.64+0x80] ;  /* 0x0000800604047981 */ /* 0x004ea4000c1e1d00 */
[----:B------:R-:W-:-:S04]  /*8910*/  IADD3 R0, P4, R2, R3, RZ ;  /* 0x0000000302007210 */ /* 0x000fc80007f9e0ff */
[----:B------:R-:W-:Y:S02]  /*8920*/  LEA.HI.X.SX32 R13, R2, R9, 0x1, P4 ;  /* 0x00000009020d7211 */ /* 0x000fe400020f0eff */
[----:B------:R-:W-:-:S04]  /*8930*/  LEA R12, P4, R0, c[0x0][0x2a8], 0x1 ;  /* 0x0000aa00000c7a11 */ /* 0x000fc800078808ff */
[----:B------:R-:W-:-:S06]  /*8940*/  LEA.HI.X R13, R0, c[0x0][0x2ac], R13, 0x1, P4 ;  /* 0x0000ab00000d7a11 */ /* 0x000fcc00020f0c0d */
[----:B---3--:R-:W3:Y:S01]  /*8950*/  LDG.E.128 R12, [R12.64+0x80] ;  /* 0x000080060c0c7981 */ /* 0x008ee2000c1e1d00 */
[----:B-1--4-:R-:W-:Y:S02]  /*8960*/  HADD2.F32 R29, -RZ, R16.H0_H0 ;  /* 0x20000010ff1d7230 */ /* 0x012fe40000004100 */
        /* <DEDUP_REMOVED lines=59> */
.L_x_5263:
[----:B------:R-:W-:Y:S05]  /*8d20*/  BSYNC B0 ;  /* 0x0000000000007941 */ /* 0x000fea0003800000 */
.L_x_5262:
[----:B-----5:R4:W-:Y:S02]  /*8d30*/  STS.128 [R118+0x2000], R20 ;  /* 0x0020001476007388 */ /* 0x0209e40000000c00 */
.L_x_5253:
[----:B------:R-:W-:Y:S05]  /*8d40*/  BSYNC B2 ;  /* 0x0000000000027941 */ /* 0x000fea0003800000 */
.L_x_5252:
        /* <DEDUP_REMOVED lines=54> */
[--C-:B---3--:R-:W-:Y:S01]  /*90b0*/  HADD2.F32 R16, -RZ, R12.reuse.H1_H1 ;  /* 0x3000000cff107230 */ /* 0x108fe20000004100 */
        /* <DEDUP_REMOVED lines=39> */
.L_x_5267:
[----:B------:R-:W-:Y:S05]  /*9330*/  BSYNC B0 ;  /* 0x0000000000007941 */ /* 0x000fea0003800000 */
.L_x_5266:
[----:B-----5:R4:W-:Y:S02]  /*9340*/  STS.128 [R118+0x800], R20 ;  /* 0x0008001476007388 */ /* 0x0209e40000000c00 */
.L_x_5265:
[----:B------:R-:W-:Y:S05]  /*9350*/  BSYNC B1 ;  /* 0x0000000000017941 */ /* 0x000fea0003800000 */
.L_x_5264:
[----:B------:R1:W-:Y:S01]  /*9360*/  @P1 STS.128 [R118+0x1800], RZ ;  /* 0x001800ff76001388 */ /* 0x0003e20000000c00 */
[----:B------:R-:W-:Y:S01]  /*9370*/  BSSY B1, `(.L_x_5268) ;  /* 0x000005b000017945 */ /* 0x000fe20003800000 */
[----:B------:R-:W-:Y:S05]  /*9380*/  @P1 BRA `(.L_x_5269) ;  /* 0x0000059000001947 */ /* 0x000fea0003800000 */
[----:B-1--4-:R1:W5:Y:S01]  /*9390*/  LDG.E.128 R20, [R24.64+0x40] ;  /* 0x0000400618147981 */ /* 0x012362000c1e1d00 */
        /* <DEDUP_REMOVED lines=86> */
.L_x_5271:
[----:B------:R-:W-:Y:S05]  /*9900*/  BSYNC B0 ;  /* 0x0000000000007941 */ /* 0x000fea0003800000 */
.L_x_5270:
[----:B-----5:R4:W-:Y:S02]  /*9910*/  STS.128 [R118+0x1800], R20 ;  /* 0x0018001476007388 */ /* 0x0209e40000000c00 */
.L_x_5269:
[----:B------:R-:W-:Y:S05]  /*9920*/  BSYNC B1 ;  /* 0x0000000000017941 */ /* 0x000fea0003800000 */
.L_x_5268:
        /* <DEDUP_REMOVED lines=55> */
[----:B------:R-:W-:Y:S01]  /*9ca0*/  @!P0 FADD.FTZ R7, -R7, -RZ ;  /* 0x800000ff07078221 */ /* 0x000fe20000010100 */
[----:B------:R-:W-:Y:S01]  /*9cb0*/  HADD2.F32 R22, -RZ, R22.H1_H1 ;  /* 0x30000016ff167230 */ /* 0x000fe20000004100 */
        /* <DEDUP_REMOVED lines=8> */
[----:B------:R-:W-:-:S02]  /*9d40*/  @!P0 FADD.FTZ R9, -R9, -RZ ;  /* 0x800000ff09098221 */ /* 0x000fc40000010100 */
[----:B------:R-:W-:Y:S01]  /*9d50*/  FFMA.FTZ R4, R4, R5, R21 ;  /* 0x0000000504047223 */ /* 0x000fe20000010015 */
[----:B------:R-:W-:Y:S01]  /*9d60*/  HADD2.F32 R5, -RZ, R18.H0_H0 ;  /* 0x20000012ff057230 */ /* 0x000fe20000004100 */
[----:B------:R-:W-:Y:S01]  /*9d70*/  FMUL.FTZ R9, R22, R9 ;  /* 0x0000000916097220 */ /* 0x000fe20000410000 */
[----:B------:R-:W-:Y:S01]  /*9d80*/  HADD2.F32 R22, -RZ, R14.H0_H0 ;  /* 0x2000000eff167230 */ /* 0x000fe20000004100 */
[----:B------:R-:W-:Y:S01]  /*9d90*/  FFMA.FTZ R0, R0, R2, R25 ;  /* 0x0000000200007223 */ /* 0x000fe20000010019 */
[----:B------:R-:W-:Y:S02]  /*9da0*/  HADD2.F32 R2, -RZ, R19.H0_H0 ;  /* 0x20000013ff027230 */ /* 0x000fe40000004100 */
[----:B------:R-:W-:Y:S02]  /*9db0*/  HADD2.F32 R17, -RZ, R17.H1_H1 ;  /* 0x30000011ff117230 */ /* 0x000fe40000004100 */
[----:B------:R-:W-:Y:S02]  /*9dc0*/  HADD2.F32 R13, -RZ, R13.H1_H1 ;  /* 0x3000000dff0d7230 */ /* 0x000fe40000004100 */
[----:B------:R-:W-:-:S02]  /*9dd0*/  HADD2.F32 R12, -RZ, R12.H1_H1 ;  /* 0x3000000cff0c7230 */ /* 0x000fc40000004100 */
[--C-:B------:R-:W-:Y:S02]  /*9de0*/  HADD2.F32 R23, -RZ, R15.reuse.H0_H0 ;  /* 0x2000000fff177230 */ /* 0x100fe40000004100 */
[----:B------:R-:W-:Y:S02]  /*9df0*/  HADD2.F32 R20, -RZ, R15.H1_H1 ;  /* 0x3000000fff147230 */ /* 0x000fe40000004100 */
        /* <DEDUP_REMOVED lines=14> */
.L_x_5273:
[----:B------:R-:W-:Y:S05]  /*9ee0*/  BSYNC B0 ;  /* 0x0000000000007941 */ /* 0x000fea0003800000 */
.L_x_5272:
[----:B-----5:R1:W-:Y:S01]  /*9ef0*/  STS.128 [R118+0x2800], R16 ;  /* 0x0028001076007388 */ /* 0x0203e20000000c00 */
[----:B------:R-:W-:Y:S05]  /*9f00*/  BRA `(.L_x_5241) ;  /* 0x000003a000007947 */ /* 0x000fea0003800000 */
.L_x_5227:
        /* <DEDUP_REMOVED lines=29> */
.L_x_5275:
[----:B------:R-:W-:Y:S05]  /*a0e0*/  BSYNC B0 ;  /* 0x0000000000007941 */ /* 0x000fea0003800000 */
.L_x_5274:
        /* <DEDUP_REMOVED lines=28> */
.L_x_5241:
[----:B------:R-:W-:Y:S05]  /*a2b0*/  BSYNC B3 ;  /* 0x0000000000037941 */ /* 0x000fea0003800000 */
.L_x_5226:
[----:B------:R-:W-:Y:S01]  /*a2c0*/  IADD3 R90, R87, -0x1, RZ ;  /* 0xffffffff575a7810 */ /* 0x000fe20007ffe0ff */
[----:B------:R-:W-:Y:S01]  /*a2d0*/  BSSY B0, `(.L_x_5276) ;  /* 0x0000020000007945 */ /* 0x000fe20003800000 */
[----:B------:R-:W-:Y:S02]  /*a2e0*/  LEA R120, P0, R124, c[0x0][0x168], 0x1 ;  /* 0x00005a007c787a11 */ /* 0x000fe400078008ff */
        /* <DEDUP_REMOVED lines=29> */
.L_x_5278:
[----:B------:R2:W-:Y:S02]  /*a4c0*/  STS.128 [R118+0x5000], RZ ;  /* 0x005000ff76007388 */ /* 0x0005e40000000c00 */
.L_x_5277:
[----:B------:R-:W-:Y:S05]  /*a4d0*/  BSYNC B0 ;  /* 0x0000000000007941 */ /* 0x000fea0003800000 */
.L_x_5276:
        /* <DEDUP_REMOVED lines=9> */
[C---:B----4-:R-:W-:Y:S02]  /*a570*/  @!P1 LEA R12, P4, R60.reuse, R120, 0x1 ;  /* 0x000000783c0c9211 */ /* 0x050fe400078808ff */
        /* <DEDUP_REMOVED lines=21> */
.L_x_5281:
[----:B------:R4:W-:Y:S02]  /*a6d0*/  STS.128 [R118+0x5800], RZ ;  /* 0x005800ff76007388 */ /* 0x0009e40000000c00 */
.L_x_5280:
[----:B------:R-:W-:Y:S05]  /*a6e0*/  BSYNC B0 ;  /* 0x0000000000007941 */ /* 0x000fea0003800000 */
.L_x_5279:
[----:B------:R-:W-:Y:S01]  /*a6f0*/  IMAD R58, R58, c[0x0][0x320], RZ ;  /* 0x0000c8003a3a7a24 */ /* 0x000fe200078e02ff */
[----:B------:R-:W0:Y:S01]  /*a700*/  LDGDEPBAR ;  /* 0x00000000000079af */ /* 0x000e220000000000 */
[----:B------:R-:W-:-:S04]  /*a710*/  IMAD.WIDE.U32 R108, R61, c[0x0][0x320], R108 ;  /* 0x0000c8003d6c7a25 */ /* 0x000fc800078e006c */
[----:B------:R-:W-:Y:S01]  /*a720*/  IMAD R58, R61, c[0x0][0x324], R58 ;  /* 0x0000c9003d3a7a24 */ /* 0x000fe200078e023a */
[----:B-1--4-:R-:W-:-:S03]  /*a730*/  LEA R12, P0, R108, c[0x0][0x318], 0x2 ;  /* 0x0000c6006c0c7a11 */ /* 0x012fc600078010ff */
[----:B------:R-:W-:-:S05]  /*a740*/  IMAD.IADD R58, R109, 0x1, R58 ;  /* 0x000000016d3a7824 */ /* 0x000fca00078e023a */
[----:B------:R-:W-:-:S05]  /*a750*/  LEA.HI.X R13, R108, c[0x0][0x31c], R58, 0x2, P0 ;  /* 0x0000c7006c0d7a11 */ /* 0x000fca00000f143a */
[----:B------:R1:W4:Y:S01]  /*a760*/  LDG.E R0, [R12.64] ;  /* 0x000000060c007981 */ /* 0x000322000c1e1900 */
[----:B------:R-:W-:Y:S01]  /*a770*/  LOP3.LUT R3, R78, 0xfffffff8, RZ, 0xc0, !PT ;  /* 0xfffffff84e037812 */ /* 0x000fe200078ec0ff */
[----:B------:R-:W-:Y:S01]  /*a780*/  IMAD.SHL.U32 R72, R72, 0x40, RZ ;  /* 0x0000004048487824 */ /* 0x000fe200078e00ff */
[----:B------:R-:W-:Y:S01]  /*a790*/  SHF.R.S32.HI R6, RZ, 0x4, R75 ;  /* 0x00000004ff067819 */ /* 0x000fe2000001144b */
[----:B------:R-:W-:Y:S01]  /*a7a0*/  IMAD.SHL.U32 R77, R77, 0x8, RZ ;  /* 0x000000084d4d7824 */ /* 0x000fe200078e00ff */
[----:B------:R-:W-:-:S04]  /*a7b0*/  DEPBAR.LE SB0, 0x0 ;  /* 0x000080000000791a */ /* 0x000fc80000000000 */
[----:B------:R-:W-:Y:S01]  /*a7c0*/  IMAD.IADD R3, R56, 0x1, -R3 ;  /* 0x0000000138037824 */ /* 0x000fe200078e0a03 */
[----:B------:R-:W-:Y:S01]  /*a7d0*/  LEA.HI R75, R75, R6, RZ, 0x1 ;  /* 0x000000064b4b7211 */ /* 0x000fe200078f08ff */
[----:B------:R-:W-:Y:S01]  /*a7e0*/  IMAD R79, R76, 0x10, R79 ;  /* 0x000000104c4f7824 */ /* 0x000fe200078e024f */
[----:B------:R-:W-:Y:S01]  /*a7f0*/  SHF.R.S32.HI R7, RZ, 0x1f, R74 ;  /* 0x0000001fff077819 */ /* 0x000fe2000001144a */
[----:B------:R-:W-:Y:S01]  /*a800*/  IMAD.SHL.U32 R123, R56, 0x2, RZ ;  /* 0x00000002387b7824 */ /* 0x000fe200078e00ff */
[----:B------:R-:W-:Y:S01]  /*a810*/  LEA.HI R9, R3, R3, RZ, 0x1 ;  /* 0x0000000303097211 */ /* 0x000fe200078f08ff */
[----:B------:R-:W-:Y:S01]  /*a820*/  BSSY B0, `(.L_x_5282) ;  /* 0x000004c000007945 */ /* 0x000fe20003800000 */
[----:B------:R-:W-:Y:S02]  /*a830*/  LOP3.LUT R75, R75, 0xfffffffe, RZ, 0xc0, !PT ;  /* 0xfffffffe4b4b7812 */ /* 0x000fe400078ec0ff */
[----:B------:R-:W-:Y:S02]  /*a840*/  LEA.HI R7, R7, R74, RZ, 0x3 ;  /* 0x0000004a07077211 */ /* 0x000fe400078f18ff */
[----:B------:R-:W-:Y:S01]  /*a850*/  ISETP.GE.AND P1, PT, R110, R5, PT ;  /* 0x000000056e00720c */ /* 0x000fe20003f26270 */
[----:B------:R-:W-:Y:S01]  /*a860*/  BAR.SYNC.DEFER_BLOCKING 0x0 ;  /* 0x0000000000007b1d */ /* 0x000fe20000010000 */
[----:B------:R-:W-:Y:S01]  /*a870*/  IMAD.IADD R75, R6, 0x1, -R75 ;  /* 0x00000001064b7824 */ /* 0x000fe200078e0a4b */
[----:B------:R-:W-:Y:S01]  /*a880*/  LOP3.LUT R72, R72, 0xc0, RZ, 0xc0, !PT ;  /* 0x000000c048487812 */ /* 0x000fe200078ec0ff */
[----:B------:R-:W-:Y:S01]  /*a890*/  IMAD.SHL.U32 R7, R7, 0x20, RZ ;  /* 0x0000002007077824 */ /* 0x000fe200078e00ff */
[----:B-1----:R-:W-:-:S02]  /*a8a0*/  LOP3.LUT R12, R9, 0x7fffffe, RZ, 0xc0, !PT ;  /* 0x07fffffe090c7812 */ /* 0x002fc400078ec0ff */
[----:B------:R-:W-:Y:S02]  /*a8b0*/  LOP3.LUT R73, R73, 0x7fffffe, RZ, 0xc0, !PT ;  /* 0x07fffffe49497812 */ /* 0x000fe400078ec0ff */
[----:B------:R-:W-:Y:S01]  /*a8c0*/  LOP3.LUT R7, R7, 0xffffff00, RZ, 0xc0, !PT ;  /* 0xffffff0007077812 */ /* 0x000fe200078ec0ff */
[----:B------:R-:W-:Y:S01]  /*a8d0*/  IMAD.IADD R12, R3, 0x1, -R12 ;  /* 0x00000001030c7824 */ /* 0x000fe200078e0a0c */
[----:B------:R-:W-:Y:S01]  /*a8e0*/  SHF.R.S32.HI R9, RZ, 0x1, R9 ;  /* 0x00000001ff097819 */ /* 0x000fe20000011409 */
[----:B------:R-:W-:Y:S01]  /*a8f0*/  IMAD.SHL.U32 R3, R75, 0x8, RZ ;  /* 0x000000084b037824 */ /* 0x000fe200078e00ff */
[----:B------:R-:W-:Y:S01]  /*a900*/  SHF.R.S32.HI R2, RZ, 0x1f, R71 ;  /* 0x0000001fff027819 */ /* 0x000fe20000011447 */
[----:B------:R-:W-:Y:S01]  /*a910*/  IMAD.IADD R4, R74, 0x1, -R73 ;  /* 0x000000014a047824 */ /* 0x000fe200078e0a49 */
[C---:B------:R-:W-:Y:S01]  /*a920*/  LOP3.LUT P2, RZ, R9.reuse, 0x2, RZ, 0xc0, !PT ;  /* 0x0000000209ff7812 */ /* 0x040fe2000784c0ff */
[----:B------:R-:W-:Y:S01]  /*a930*/  IMAD R13, R76, 0x200, R7 ;  /* 0x000002004c0d7824 */ /* 0x000fe200078e0207 */
[----:B------:R-:W-:Y:S01]  /*a940*/  LOP3.LUT R3, R72, 0x8, R3, 0xf8, !PT ;  /* 0x0000000848037812 */ /* 0x000fe200078ef803 */
[----:B------:R-:W-:Y:S01]  /*a950*/  IMAD.SHL.U32 R9, R9, 0x40, RZ ;  /* 0x0000004009097824 */ /* 0x000fe200078e00ff */
[----:B------:R-:W-:Y:S01]  /*a960*/  SHF.R.U32.HI R72, RZ, 0x3, R72 ;  /* 0x00000003ff487819 */ /* 0x000fe20000011648 */
[----:B------:R-:W-:Y:S01]  /*a970*/  IMAD R7, R4, 0x20, R7 ;  /* 0x0000002004077824 */ /* 0x000fe200078e0207 */
[----:B------:R-:W-:Y:S01]  /*a980*/  LEA.HI R2, R2, R71, RZ, 0x2 ;  /* 0x0000004702027211 */ /* 0x000fe200078f10ff */
[----:B------:R-:W-:Y:S01]  /*a990*/  IMAD R13, R4, 0x20, R13 ;  /* 0x00000020040d7824 */ /* 0x000fe200078e020d */
[----:B------:R-:W-:Y:S01]  /*a9a0*/  LOP3.LUT R72, R3, R72, RZ, 0x3c, !PT ;  /* 0x0000004803487212 */ /* 0x000fe200078e3cff */
[----:B------:R-:W-:Y:S01]  /*a9b0*/  IMAD R12, R75, 0x8, R12 ;  /* 0x000000084b0c7824 */ /* 0x000fe200078e020c */
[----:B------:R-:W4:Y:S01]  /*a9c0*/  MUFU.RCP R3, c[0x0][0x238] ;  /* 0x00008e0000037b08 */ /* 0x000f220000001000 */
[----:B------:R1:W-:Y:S01]  /*a9d0*/  @P1 STS [R118+0x6000], RZ ;  /* 0x006000ff76001388 */ /* 0x0003e20000000800 */
[----:B------:R-:W-:Y:S01]  /*a9e0*/  LOP3.LUT R4, R9, 0xc0, RZ, 0xc0, !PT ;  /* 0x000000c009047812 */ /* 0x000fe200078ec0ff */
[----:B------:R-:W-:Y:S01]  /*a9f0*/  IMAD.IADD R113, R72, 0x1, R13 ;  /* 0x0000000148717824 */ /* 0x000fe200078e020d */
[----:B------:R-:W-:Y:S01]  /*aa00*/  SHF.R.S32.HI R122, RZ, 0x2, R2 ;  /* 0x00000002ff7a7819 */ /* 0x000fe20000011402 */
[----:B------:R1:W-:Y:S01]  /*aa10*/  @P1 STS [R118+0x6004], RZ ;  /* 0x006004ff76001388 */ /* 0x0003e20000000800 */
[----:B------:R-:W-:Y:S01]  /*aa20*/  LOP3.LUT R9, R4, 0x8, R77, 0xf8, !PT ;  /* 0x0000000804097812 */ /* 0x000fe200078ef84d */
[----:B------:R-:W-:Y:S01]  /*aa30*/  IMAD.SHL.U32 R113, R113, 0x2, RZ ;  /* 0x0000000271717824 */ /* 0x000fe200078e00ff */
[----:B------:R-:W-:Y:S01]  /*aa40*/  SHF.R.U32.HI R4, RZ, 0x3, R4 ;  /* 0x00000003ff047819 */ /* 0x000fe20000011604 */
[----:B------:R1:W-:Y:S01]  /*aa50*/  @P1 STS.64 [R118+0x6008], RZ ;  /* 0x006008ff76001388 */ /* 0x0003e20000000a00 */
[----:B------:R-:W-:-:S02]  /*aa60*/  IADD3 R2, R79, 0x1, R122 ;  /* 0x000000014f027810 */ /* 0x000fc40007ffe07a */
[----:B------:R-:W-:Y:S01]  /*aa70*/  LOP3.LUT R9, R9, R4, RZ, 0x3c, !PT ;  /* 0x0000000409097212 */ /* 0x000fe200078e3cff */
[----:B------:R1:W-:Y:S01]  /*aa80*/  @P1 STS.128 [R118+0x7000], RZ ;  /* 0x007000ff76001388 */ /* 0x0003e20000000c00 */
[----:B------:R-:W-:Y:S01]  /*aa90*/  LEA R132, P0, R88, c[0x0][0x170], 0x1 ;  /* 0x00005c0058847a11 */ /* 0x000fe200078008ff */
[----:B------:R-:W-:Y:S01]  /*aaa0*/  IMAD.IADD R4, R72, 0x1, R7 ;  /* 0x0000000148047824 */ /* 0x000fe200078e0207 */
[----:B------:R-:W-:Y:S01]  /*aab0*/  IADD3 R2, R53, R2, -R114 ;  /* 0x0000000235027210 */ /* 0x000fe20007ffe872 */
[----:B------:R1:W-:Y:S01]  /*aac0*/  @P1 STS.128 [R118+0x8000], RZ ;  /* 0x008000ff76001388 */ /* 0x0003e20000000c00 */
[----:B------:R-:W-:Y:S01]  /*aad0*/  IMAD.U32 R112, R12, 0x20, R9 ;  /* 0x000000200c707824 */ /* 0x000fe200078e0009 */
[----:B------:R-:W-:Y:S02]  /*aae0*/  LOP3.LUT R123, R123, 0x6, RZ, 0xc0, !PT ;  /* 0x000000067b7b7812 */ /* 0x000fe400078ec0ff */
[----:B---3--:R-:W-:Y:S02]  /*aaf0*/  LEA.HI.X R131, R88, c[0x0][0x174], R86, 0x1, P0 ;  /* 0x00005d0058837a11 */ /* 0x008fe400000f0c56 */
[----:B------:R-:W-:Y:S01]  /*ab00*/  IADD3 R2, R2, c[0x0][0x2e8], RZ ;  /* 0x0000ba0002027a10 */ /* 0x000fe20007ffe0ff */
[----:B----4-:R-:W-:-:S02]  /*ab10*/  FMUL.FTZ R0, R0, R3 ;  /* 0x0000000300007220 */ /* 0x010fc40000410000 */
[----:B------:R-:W-:-:S05]  /*ab20*/  IMAD.MOV.U32 R3, RZ, RZ, 0x10 ;  /* 0x00000010ff037424 */ /* 0x000fca00078e00ff */
[----:B------:R-:W-:Y:S01]  /*ab30*/  SEL R3, R3, 0xfffffff0, !P2 ;  /* 0xfffffff003037807 */ /* 0x000fe20005000000 */
[----:B------:R-:W-:Y:S05]  /*ab40*/  @P1 BRA `(.L_x_5283) ;  /* 0x0000019000001947 */ /* 0x000fea0003800000 */
[C---:B-1----:R-:W-:Y:S02]  /*ab50*/  LOP3.LUT R6, R91.reuse, 0x1, RZ, 0xc0, !PT ;  /* 0x000000015b067812 */ /* 0x042fe400078ec0ff */
[----:B------:R-:W-:Y:S02]  /*ab60*/  R2P PR, R91, 0x6 ;  /* 0x000000065b007804 */ /* 0x000fe40000000000 */
[----:B------:R-:W-:-:S11]  /*ab70*/  ISETP.NE.U32.AND P0, PT, R6, 0x1, PT ;  /* 0x000000010600780c */ /* 0x000fd60003f05070 */
[----:B------:R-:W-:Y:S02]  /*ab80*/  @P1 IMAD.MOV.U32 R130, RZ, RZ, R132 ;  /* 0x000000ffff821224 */ /* 0x000fe400078e0084 */
        /* <DEDUP_REMOVED lines=20> */
.L_x_5284:
[----:B------:R3:W-:Y:S02]  /*acd0*/  STS.128 [R118+0x8000], RZ ;  /* 0x008000ff76007388 */ /* 0x0007e40000000c00 */
.L_x_5283:
[----:B-1----:R-:W-:Y:S05]  /*ace0*/  BSYNC B0 ;  /* 0x0000000000007941 */ /* 0x002fea0003800000 */
.L_x_5282:
        /* <DEDUP_REMOVED lines=32> */
.L_x_5287:
[----:B------:R1:W-:Y:S02]  /*aef0*/  STS.128 [R118+0x8800], RZ ;  /* 0x008800ff76007388 */ /* 0x0003e40000000c00 */
.L_x_5286:
[----:B------:R-:W-:Y:S05]  /*af00*/  BSYNC B0 ;  /* 0x0000000000007941 */ /* 0x000fea0003800000 */
.L_x_5285:
[----:B------:R-:W-:Y:S01]  /*af10*/  IMAD.SHL.U32 R112, R112, 0x2, RZ ;  /* 0x0000000270707824 */ /* 0x000fe200078e00ff */
[----:B------:R-:W-:Y:S01]  /*af20*/  LDSM.16.M88.4 R92, [R113] ;  /* 0x00000000715c783b */ /* 0x000fe20000000200 */
[----:B------:R-:W-:Y:S01]  /*af30*/  IMAD R111, R42, 0x2, R113 ;  /* 0x000000022a6f7824 */ /* 0x000fe200078e0271 */
[----:B----4-:R-:W-:Y:S01]  /*af40*/  IMNMX R8, R2, R53, PT ;  /* 0x0000003502087217 */ /* 0x010fe20003800200 */
[----:B------:R-:W-:Y:S01]  /*af50*/  IMAD R109, R3, 0x2, R112 ;  /* 0x00000002036d7824 */ /* 0x000fe200078e0270 */
[----:B------:R-:W4:Y:S01]  /*af60*/  LDSM.16.M88.4 R20, [R112+0x3000] ;  /* 0x003000007014783b */ /* 0x000f220000000200 */
[----:B------:R-:W-:-:S03]  /*af70*/  IMAD R3, R90, 0x40, R123 ;  /* 0x000000405a037824 */ /* 0x000fc600078e027b */
[----:B------:R-:W5:Y:S02]  /*af80*/  LDSM.16.M88.4 R60, [R112+0x3400] ;  /* 0x00340000703c783b */ /* 0x000f640000000200 */
[C---:B------:R-:W-:Y:S02]  /*af90*/  IADD3 R6, R3.reuse, 0x1, RZ ;  /* 0x0000000103067810 */ /* 0x040fe40007ffe0ff */
[----:B------:R-:W-:Y:S01]  /*afa0*/  LDSM.16.M88.4 R104, [R111] ;  /* 0x000000006f68783b */ /* 0x000fe20000000200 */
[C---:B------:R-:W-:Y:S01]  /*afb0*/  IADD3 R41, R3.reuse, 0x9, RZ ;  /* 0x0000000903297810 */ /* 0x040fe20007ffe0ff */
[----:B------:R-:W1:Y:S01]  /*afc0*/  I2F R5, R6 ;  /* 0x0000000600057306 */ /* 0x000e620000201400 */
[-C--:B------:R-:W-:Y:S01]  /*afd0*/  ISETP.GE.AND P5, PT, R6, R8.reuse, PT ;  /* 0x000000080600720c */ /* 0x080fe20003fa6270 */
[----:B------:R-:W2:Y:S01]  /*afe0*/  LDSM.16.M88.4 R36, [R109+0x3000] ;  /* 0x003000006d24783b */ /* 0x000ea20000000200 */
[----:B------:R-:W-:Y:S02]  /*aff0*/  IADD3 R40, R3, 0x8, RZ ;  /* 0x0000000803287810 */ /* 0x000fe40007ffe0ff */
[-C--:B------:R-:W-:Y:S01]  /*b000*/  ISETP.GE.AND P6, PT, R41, R8.reuse, PT ;  /* 0x000000082900720c */ /* 0x080fe20003fc6270 */
[----:B------:R-:W3:Y:S01]  /*b010*/  LDSM.16.M88.4 R48, [R112+0x3800] ;  /* 0x003800007030783b */ /* 0x000ee20000000200 */
[----:B------:R-:W-:Y:S01]  /*b020*/  ISETP.GE.AND P4, PT, R40, R8, PT ;  /* 0x000000082800720c */ /* 0x000fe20003f86270 */
[----:B------:R-:W1:Y:S01]  /*b030*/  I2F R7, R40 ;  /* 0x0000002800077306 */ /* 0x000e620000201400 */
[----:B------:R-:W-:Y:S01]  /*b040*/  IADD3 R43, R3, 0x19, RZ ;  /* 0x00000019032b7810 */ /* 0x000fe20007ffe0ff */
[----:B------:R-:W1:Y:S04]  /*b050*/  LDSM.16.M88.4 R28, [R109+0x3400] ;  /* 0x003400006d1c783b */ /* 0x000e680000000200 */
[----:B------:R-:W-:Y:S04]  /*b060*/  LDSM.16.M88.4 R80, [R113+0x1000] ;  /* 0x001000007150783b */ /* 0x000fe80000000200 */
[----:B------:R-:W1:Y:S04]  /*b070*/  LDSM.16.M88.4 R16, [R112+0x4000] ;  /* 0x004000007010783b */ /* 0x000e680000000200 */
        /* <DEDUP_REMOVED lines=8> */
[C---:B-----5:R-:W-:Y:S03]  /*b100*/  HMMA.16816.F32 R64, R92.reuse, R60, RZ ;  /* 0x0000003c5c40723c */ /* 0x060fe600000018ff */
[----:B------:R-:W-:Y:S04]  /*b110*/  LDSM.16.M88.4 R68, [R112+0x4c00] ;  /* 0x004c00007044783b */ /* 0x000fe80000000200 */
[----:B------:R-:W0:Y:S01]  /*b120*/  LDGDEPBAR ;  /* 0x00000000000079af */ /* 0x000e220000000000 */
[----:B------:R-:W-:Y:S08]  /*b130*/  HMMA.16816.F32 R60, R92, R62, RZ ;  /* 0x0000003e5c3c723c */ /* 0x000ff000000018ff */
[C---:B--2---:R-:W-:Y:S08]  /*b140*/  HMMA.16816.F32 R24, R104.reuse, R36, R24 ;  /* 0x000000246818723c */ /* 0x044ff00000001818 */
[----:B------:R-:W-:Y:S01]  /*b150*/  HMMA.16816.F32 R20, R104, R38, R20 ;  /* 0x000000266814723c */ /* 0x000fe20000001814 */
[----:B------:R-:W2:Y:S07]  /*b160*/  LDSM.16.M88.4 R36, [R109+0x4000] ;  /* 0x004000006d24783b */ /* 0x000eae0000000200 */
[C---:B---3--:R-:W-:Y:S08]  /*b170*/  HMMA.16816.F32 R56, R92.reuse, R48, RZ ;  /* 0x000000305c38723c */ /* 0x048ff000000018ff */
[----:B------:R-:W-:Y:S08]  /*b180*/  HMMA.16816.F32 R48, R92, R50, RZ ;  /* 0x000000325c30723c */ /* 0x000ff000000018ff */
[C---:B-1----:R-:W-:Y:S08]  /*b190*/  HMMA.16816.F32 R64, R104.reuse, R28, R64 ;  /* 0x0000001c6840723c */ /* 0x042ff00000001840 */
[----:B------:R-:W-:Y:S01]  /*b1a0*/  HMMA.16816.F32 R60, R104, R30, R60 ;  /* 0x0000001e683c723c */ /* 0x000fe2000000183c */
[----:B------:R-:W-:Y:S07]  /*b1b0*/  LDSM.16.M88.4 R28, [R109+0x4800] ;  /* 0x004800006d1c783b */ /* 0x000fee0000000200 */
[C---:B------:R-:W-:Y:S08]  /*b1c0*/  HMMA.16816.F32 R24, R80.reuse, R16, R24 ;  /* 0x000000105018723c */ /* 0x040ff00000001818 */
[----:B------:R-:W-:Y:S01]  /*b1d0*/  HMMA.16816.F32 R20, R80, R18, R20 ;  /* 0x000000125014723c */ /* 0x000fe20000001814 */
[----:B------:R-:W-:Y:S07]  /*b1e0*/  LDSM.16.M88.4 R16, [R113+0x2000] ;  /* 0x002000007110783b */ /* 0x000fee0000000200 */
[C---:B------:R-:W-:Y:S08]  /*b1f0*/  HMMA.16816.F32 R56, R104.reuse, R12, R56 ;  /* 0x0000000c6838723c */ /* 0x040ff00000001838 */
[----:B------:R-:W-:Y:S01]  /*b200*/  HMMA.16816.F32 R48, R104, R14, R48 ;  /* 0x0000000e6830723c */ /* 0x000fe20000001830 */
[----:B------:R-:W1:Y:S07]  /*b210*/  LDSM.16.M88.4 R12, [R112+0x5000] ;  /* 0x00500000700c783b */ /* 0x000e6e0000000200 */
[C---:B------:R-:W-:Y:S08]  /*b220*/  HMMA.16816.F32 R96, R92.reuse, R32, RZ ;  /* 0x000000205c60723c */ /* 0x040ff000000018ff */
[----:B------:R-:W-:Y:S01]  /*b230*/  HMMA.16816.F32 R92, R92, R34, RZ ;  /* 0x000000225c5c723c */ /* 0x000fe200000018ff */
[----:B------:R-:W3:Y:S07]  /*b240*/  LDSM.16.M88.4 R32, [R109+0x4400] ;  /* 0x004400006d20783b */ /* 0x000eee0000000200 */
[C---:B----4-:R-:W-:Y:S08]  /*b250*/  HMMA.16816.F32 R64, R80.reuse, R76, R64 ;  /* 0x0000004c5040723c */ /* 0x050ff00000001840 */
[----:B------:R-:W-:Y:S08]  /*b260*/  HMMA.16816.F32 R60, R80, R78, R60 ;  /* 0x0000004e503c723c */ /* 0x000ff0000000183c */
[C---:B--2---:R-:W-:Y:S08]  /*b270*/  HMMA.16816.F32 R24, R44.reuse, R36, R24 ;  /* 0x000000242c18723c */ /* 0x044ff00000001818 */
[----:B------:R-:W-:Y:S01]  /*b280*/  HMMA.16816.F32 R76, R44, R38, R20 ;  /* 0x000000262c4c723c */ /* 0x000fe20000001814 */
[----:B------:R-:W-:Y:S04]  /*b290*/  LDSM.16.M88.4 R36, [R111+0x2000] ;  /* 0x002000006f24783b */ /* 0x000fe80000000200 */
[----:B------:R-:W2:Y:S03]  /*b2a0*/  LDSM.16.M88.4 R20, [R109+0x5000] ;  /* 0x005000006d14783b */ /* 0x000ea60000000200 */
[C---:B------:R-:W-:Y:S08]  /*b2b0*/  HMMA.16816.F32 R96, R104.reuse, R100, R96 ;  /* 0x000000646860723c */ /* 0x040ff00000001860 */
[----:B------:R-:W-:Y:S01]  /*b2c0*/  HMMA.16816.F32 R92, R104, R102, R92 ;  /* 0x00000066685c723c */ /* 0x000fe2000000185c */
[----:B------:R-:W4:Y:S04]  /*b2d0*/  LDSM.16.M88.4 R100, [R112+0x5400] ;  /* 0x005400007064783b */ /* 0x000f280000000200 */
[----:B------:R-:W-:Y:S03]  /*b2e0*/  LDSM.16.M88.4 R104, [R109+0x4c00] ;  /* 0x004c00006d68783b */ /* 0x000fe60000000200 */
[C---:B------:R-:W-:Y:S08]  /*b2f0*/  HMMA.16816.F32 R56, R80.reuse, R72, R56 ;  /* 0x000000485038723c */ /* 0x040ff00000001838 */
[----:B------:R-:W-:Y:S08]  /*b300*/  HMMA.16816.F32 R48, R80, R74, R48 ;  /* 0x0000004a5030723c */ /* 0x000ff00000001830 */
[C---:B-1----:R-:W-:Y:S08]  /*b310*/  HMMA.16816.F32 R24, R16.reuse, R12, R24 ;  /* 0x0000000c1018723c */ /* 0x042ff00000001818 */
[----:B------:R-:W-:Y:S01]  /*b320*/  HMMA.16816.F32 R76, R16, R14, R76 ;  /* 0x0000000e104c723c */ /* 0x000fe2000000184c */
[----:B------:R-:W1:Y:S07]  /*b330*/  LDSM.16.M88.4 R12, [R112+0x5800] ;  /* 0x00580000700c783b */ /* 0x000e6e0000000200 */
[C---:B---3--:R-:W-:Y:S08]  /*b340*/  HMMA.16816.F32 R64, R44.reuse, R32, R64 ;  /* 0x000000202c40723c */ /* 0x048ff00000001840 */
[C---:B------:R-:W-:Y:S08]  /*b350*/  HMMA.16816.F32 R56, R44.reuse, R28, R56 ;  /* 0x0000001c2c38723c */ /* 0x040ff00000001838 */
[C---:B------:R-:W-:Y:S01]  /*b360*/  HMMA.16816.F32 R48, R44.reuse, R30, R48 ;  /* 0x0000001e2c30723c */ /* 0x040fe20000001830 */
[----:B------:R-:W3:Y:S07]  /*b370*/  LDSM.16.M88.4 R28, [R109+0x5400] ;  /* 0x005400006d1c783b */ /* 0x000eee0000000200 */
[----:B------:R-:W-:Y:S01]  /*b380*/  HMMA.16816.F32 R60, R44, R34, R60 ;  /* 0x000000222c3c723c */ /* 0x000fe2000000183c */
[----:B------:R-:W-:Y:S07]  /*b390*/  LDSM.16.M88.4 R32, [R109+0x5800] ;  /* 0x005800006d20783b */ /* 0x000fee0000000200 */
[----:B------:R-:W-:Y:S08]  /*b3a0*/  HMMA.16816.F32 R96, R80, R68, R96 ;  /* 0x000000445060723c */ /* 0x000ff00000001860 */
[----:B--2---:R-:W-:Y:S07]  /*b3b0*/  HMMA.16816.F32 R24, R36, R20, R24 ;  /* 0x000000142418723c */ /* 0x004fee0000001818 */
[----:B------:R-:W-:Y:S01]  /*b3c0*/  IADD3 R20, R2, 0x8, RZ ;  /* 0x0000000802147810 */ /* 0x000fe20007ffe0ff */
[----:B----4-:R-:W-:Y:S03]  /*b3d0*/  HMMA.16816.F32 R64, R16, R100, R64 ;  /* 0x000000641040723c */ /* 0x010fe60000001840 */
[----:B------:R-:W-:-:S04]  /*b3e0*/  IMNMX R9, R20, R53, PT ;  /* 0x0000003514097217 */ /* 0x000fc80003800200 */
[-C--:B------:R-:W-:Y:S01]  /*b3f0*/  ISETP.GE.AND P0, PT, R6, R9.reuse, PT ;  /* 0x000000090600720c */ /* 0x080fe20003f06270 */
[----:B------:R-:W-:Y:S01]  /*b400*/  HMMA.16816.F32 R76, R36, R22, R76 ;  /* 0x00000016244c723c */ /* 0x000fe2000000184c */
[----:B------:R-:W2:Y:S01]  /*b410*/  LDSM.16.M88.4 R20, [R112+0x5c00] ;  /* 0x005c00007014783b */ /* 0x000ea20000000200 */
[-C--:B------:R-:W-:Y:S02]  /*b420*/  ISETP.GE.AND P2, PT, R41, R9.reuse, PT ;  /* 0x000000092900720c */ /* 0x080fe40003f46270 */
[----:B------:R-:W-:Y:S02]  /*b430*/  ISETP.GE.AND P1, PT, R40, R9, PT ;  /* 0x000000092800720c */ /* 0x000fe40003f26270 */
[----:B------:R-:W-:Y:S02]  /*b440*/  I2F R40, R43 ;  /* 0x0000002b00287306 */ /* 0x000fe40000201400 */
[----:B-1----:R-:W-:Y:S01]  /*b450*/  HMMA.16816.F32 R56, R16, R12, R56 ;  /* 0x0000000c1038723c */ /* 0x002fe20000001838 */
[CC--:B------:R-:W-:Y:S01]  /*b460*/  FFMA.FTZ R2, R0.reuse, R5.reuse, R25 ;  /* 0x0000000500027223 */ /* 0x0c0fe20000010019 */
[----:B------:R-:W-:Y:S01]  /*b470*/  IADD3 R25, R3, 0x11, RZ ;  /* 0x0000001103197810 */ /* 0x000fe20007ffe0ff */
[----:B------:R-:W-:-:S03]  /*b480*/  FFMA.FTZ R5, R0, R5, R27 ;  /* 0x0000000500057223 */ /* 0x000fc6000001001b */
[----:B------:R-:W1:Y:S01]  /*b490*/  I2F R12, R41 ;  /* 0x00000029000c7306 */ /* 0x000e620000201400 */
[----:B------:R-:W-:Y:S01]  /*b4a0*/  IADD3 R13, R3, 0x10, RZ ;  /* 0x00000010030d7810 */ /* 0x000fe20007ffe0ff */
[----:B------:R-:W-:Y:S01]  /*b4b0*/  HMMA.16816.F32 R92, R80, R70, R92 ;  /* 0x00000046505c723c */ /* 0x000fe2000000185c */
[----:B------:R-:W-:Y:S02]  /*b4c0*/  FSEL R2, R2, -INF , !P5 ;  /* 0xff80000002027808 */ /* 0x000fe40006800000 */
[----:B------:R-:W-:Y:S02]  /*b4d0*/  FSEL R5, R5, -INF , !P0 ;  /* 0xff80000005057808 */ /* 0x000fe40004000000 */
[C---:B------:R-:W-:Y:S01]  /*b4e0*/  ISETP.GE.AND P5, PT, R13.reuse, R8, PT ;  /* 0x000000080d00720c */ /* 0x040fe20003fa6270 */
[----:B------:R4:W5:Y:S01]  /*b4f0*/  I2F R27, R13 ;  /* 0x0000000d001b7306 */ /* 0x0009620000201400 */
[----:B------:R-:W-:Y:S01]  /*b500*/  ISETP.GE.AND P0, PT, R13, R9, PT ;  /* 0x000000090d00720c */ /* 0x000fe20003f06270 */
[----:B------:R-:W-:Y:S01]  /*b510*/  HMMA.16816.F32 R60, R16, R102, R60 ;  /* 0x00000066103c723c */ /* 0x000fe2000000183c */
[----:B------:R-:W-:-:S02]  /*b520*/  FFMA.FTZ R6, R0, R7, R76 ;  /* 0x0000000700067223 */ /* 0x000fc4000001004c */
[C---:B------:R-:W-:Y:S02]  /*b530*/  FFMA.FTZ R7, R0.reuse, R7, R78 ;  /* 0x0000000700077223 */ /* 0x040fe4000001004e */
[----:B-1----:R-:W-:Y:S01]  /*b540*/  FFMA.FTZ R79, R0, R12, R79 ;  /* 0x0000000c004f7223 */ /* 0x002fe2000001004f */
[----:B------:R-:W-:Y:S02]  /*b550*/  IADD3 R41, R3, 0x18, RZ ;  /* 0x0000001803297810 */ /* 0x000fe40007ffe0ff */
[----:B------:R-:W-:Y:S01]  /*b560*/  HMMA.16816.F32 R96, R44, R104, R96 ;  /* 0x000000682c60723c */ /* 0x000fe20000001860 */
[----:B------:R-:W-:Y:S02]  /*b570*/  FSEL R6, R6, -INF , !P4 ;  /* 0xff80000006067808 */ /* 0x000fe40006000000 */
[----:B------:R-:W-:Y:S02]  /*b580*/  FSEL R7, R7, -INF , !P1 ;  /* 0xff80000007077808 */ /* 0x000fe40004800000 */
[----:B------:R-:W-:-:S02]  /*b590*/  ISETP.GE.AND P4, PT, R25, R8, PT ;  /* 0x000000081900720c */ /* 0x000fc40003f86270 */
[----:B------:R-:W-:Y:S01]  /*b5a0*/  ISETP.GE.AND P1, PT, R25, R9, PT ;  /* 0x000000091900720c */ /* 0x000fe20003f26270 */
[----:B---3--:R-:W-:Y:S01]  /*b5b0*/  HMMA.16816.F32 R64, R36, R28, R64 ;  /* 0x0000001c2440723c */ /* 0x008fe20000001840 */
[----:B------:R1:W3:Y:S06]  /*b5c0*/  I2F R29, R25 ;  /* 0x00000019001d7306 */ /* 0x0002ec0000201400 */
[----:B------:R-:W-:Y:S01]  /*b5d0*/  FFMA.FTZ R28, R0, R12, R77 ;  /* 0x0000000c001c7223 */ /* 0x000fe2000001004d */
[----:B------:R-:W-:Y:S01]  /*b5e0*/  HMMA.16816.F32 R48, R16, R14, R48 ;  /* 0x0000000e1030723c */ /* 0x000fe20000001830 */
[----:B----4-:R-:W4:Y:S01]  /*b5f0*/  LDSM.16.M88.4 R12, [R109+0x5c00] ;  /* 0x005c00006d0c783b */ /* 0x010f220000000200 */
[----:B------:R-:W-:-:S04]  /*b600*/  DEPBAR.LE SB0, 0x0 ;  /* 0x000080000000791a */ /* 0x000fc80000000000 */
[----:B------:R-:W-:Y:S02]  /*b610*/  FSEL R28, R28, -INF , !P6 ;  /* 0xff8000001c1c7808 */ /* 0x000fe40007000000 */
[----:B------:R-:W-:Y:S01]  /*b620*/  HMMA.16816.F32 R92, R44, R106, R92 ;  /* 0x0000006a2c5c723c */ /* 0x000fe2000000185c */
[----:B-1----:R-:W-:Y:S02]  /*b630*/  FSEL R25, R79, -INF , !P2 ;  /* 0xff8000004f197808 */ /* 0x002fe40005000000 */
[C---:B------:R-:W-:Y:S01]  /*b640*/  ISETP.GE.AND P6, PT, R41.reuse, R8, PT ;  /* 0x000000082900720c */ /* 0x040fe20003fc6270 */
[----:B------:R-:W-:Y:S01]  /*b650*/  BAR.SYNC.DEFER_BLOCKING 0x0 ;  /* 0x0000000000007b1d */ /* 0x000fe20000010000 */
[----:B------:R-:W-:-:S03]  /*b660*/  ISETP.GE.AND P2, PT, R41, R9, PT ;  /* 0x000000092900720c */ /* 0x000fc60003f46270 */
[----:B------:R-:W-:Y:S01]  /*b670*/  HMMA.16816.F32 R60, R36, R30, R60 ;  /* 0x0000001e243c723c */ /* 0x000fe2000000183c */
[C---:B-----5:R-:W-:Y:S01]  /*b680*/  FFMA.FTZ R64, R0.reuse, R27, R64 ;  /* 0x0000001b00407223 */ /* 0x060fe20000010040 */
[----:B------:R1:W5:Y:S05]  /*b690*/  I2F R31, R41 ;  /* 0x00000029001f7306 */ /* 0x00036a0000201400 */
[CC--:B---3--:R-:W-:Y:S01]  /*b6a0*/  FFMA.FTZ R30, R0.reuse, R29.reuse, R65 ;  /* 0x0000001d001e7223 */ /* 0x0c8fe20000010041 */
[----:B--2---:R-:W-:Y:S01]  /*b6b0*/  HMMA.16816.F32 R96, R16, R20, R96 ;  /* 0x000000141060723c */ /* 0x004fe20000001860 */
[----:B------:R-:W-:-:S03]  /*b6c0*/  FFMA.FTZ R29, R0, R29, R67 ;  /* 0x0000001d001d7223 */ /* 0x000fc60000010043 */
[----:B------:R-:W-:Y:S02]  /*b6d0*/  FSEL R30, R30, -INF , !P4 ;  /* 0xff8000001e1e7808 */ /* 0x000fe40006000000 */
[----:B------:R-:W-:Y:S01]  /*b6e0*/  FSEL R29, R29, -INF , !P1 ;  /* 0xff8000001d1d7808 */ /* 0x000fe20004800000 */
[----:B------:R-:W-:Y:S01]  /*b6f0*/  FFMA.FTZ R21, R0, R27, R66 ;  /* 0x0000001b00157223 */ /* 0x000fe20000010042 */
[----:B------:R-:W-:Y:S01]  /*b700*/  HMMA.16816.F32 R56, R36, R32, R56 ;  /* 0x000000202438723c */ /* 0x000fe20000001838 */
[----:B------:R-:W-:Y:S02]  /*b710*/  FSEL R20, R64, -INF , !P5 ;  /* 0xff80000040147808 */ /* 0x000fe40006800000 */
[----:B-1----:R-:W-:Y:S02]  /*b720*/  IADD3 R41, R3, 0x20, RZ ;  /* 0x0000002003297810 */ /* 0x002fe40007ffe0ff */
[----:B------:R-:W-:Y:S02]  /*b730*/  FSEL R21, R21, -INF , !P0 ;  /* 0xff80000015157808 */ /* 0x000fe40004000000 */
[C---:B------:R-:W-:Y:S01]  /*b740*/  IADD3 R32, R3.reuse, 0x21, RZ ;  /* 0x0000002103207810 */ /* 0x040fe20007ffe0ff */
[----:B------:R-:W1:Y:S01]  /*b750*/  I2F R27, R41 ;  /* 0x00000029001b7306 */ /* 0x000e620000201400 */
[CC--:B-----5:R-:W-:Y:S01]  /*b760*/  FFMA.FTZ R60, R0.reuse, R31.reuse, R60 ;  /* 0x0000001f003c7223 */ /* 0x0e0fe2000001003c */
[----:B------:R-:W-:Y:S01]  /*b770*/  HMMA.16816.F32 R92, R16, R22, R92 ;  /* 0x00000016105c723c */ /* 0x000fe2000000185c */
[C---:B------:R-:W-:Y:S01]  /*b780*/  FFMA.FTZ R45, R0.reuse, R31, R62 ;  /* 0x0000001f002d7223 */ /* 0x040fe2000001003e */
[----:B------:R-:W-:Y:S01]  /*b790*/  IADD3 R33, R3, 0x28, RZ ;  /* 0x0000002803217810 */ /* 0x000fe20007ffe0ff */
[C---:B------:R-:W-:Y:S01]  /*b7a0*/  FFMA.FTZ R61, R0.reuse, R40, R61 ;  /* 0x00000028003d7223 */ /* 0x040fe2000001003d */
[----:B------:R-:W-:Y:S01]  /*b7b0*/  ISETP.GE.AND P5, PT, R43, R8, PT ;  /* 0x000000082b00720c */ /* 0x000fe20003fa6270 */
[----:B------:R-:W-:Y:S01]  /*b7c0*/  FFMA.FTZ R63, R0, R40, R63 ;  /* 0x00000028003f7223 */ /* 0x000fe2000001003f */
[----:B------:R-:W2:Y:S01]  /*b7d0*/  I2F R31, R32 ;  /* 0x00000020001f7306 */ /* 0x000ea20000201400 */
[----:B------:R-:W-:Y:S01]  /*b7e0*/  FSEL R45, R45, -INF , !P2 ;  /* 0xff8000002d2d7808 */ /* 0x000fe20005000000 */
[----:B----4-:R-:W-:Y:S01]  /*b7f0*/  HMMA.16816.F32 R96, R36, R12, R96 ;  /* 0x0000000c2460723c */ /* 0x010fe20000001860 */
[----:B------:R-:W-:-:S02]  /*b800*/  ISETP.GE.AND P2, PT, R32, R9, PT ;  /* 0x000000092000720c */ /* 0x000fc40003f46270 */
[C---:B------:R-:W-:Y:S02]  /*b810*/  IADD3 R18, R3.reuse, 0x29, RZ ;  /* 0x0000002903127810 */ /* 0x040fe40007ffe0ff */
[C---:B------:R-:W-:Y:S01]  /*b820*/  IADD3 R22, R3.reuse, 0x38, RZ ;  /* 0x0000003803167810 */ /* 0x040fe20007ffe0ff */
[CC--:B-1----:R-:W-:Y:S01]  /*b830*/  FFMA.FTZ R56, R0.reuse, R27.reuse, R56 ;  /* 0x0000001b00387223 */ /* 0x0c2fe20000010038 */
[----:B------:R-:W-:Y:S01]  /*b840*/  IADD3 R12, R3, 0x30, RZ ;  /* 0x00000030030c7810 */ /* 0x000fe20007ffe0ff */
[----:B------:R-:W-:Y:S01]  /*b850*/  HMMA.16816.F32 R48, R36, R34, R48 ;  /* 0x000000222430723c */ /* 0x000fe20000001830 */
[C---:B------:R-:W-:Y:S01]  /*b860*/  FFMA.FTZ R58, R0.reuse, R27, R58 ;  /* 0x0000001b003a7223 */ /* 0x040fe2000001003a */
[----:B------:R-:W1:Y:S01]  /*b870*/  I2F R17, R33 ;  /* 0x0000002100117306 */ /* 0x000e620000201400 */
[----:B------:R-:W-:Y:S02]  /*b880*/  ISETP.GE.AND P0, PT, R43, R9, PT ;  /* 0x000000092b00720c */ /* 0x000fe40003f06270 */
[CC--:B------:R-:W-:Y:S01]  /*b890*/  ISETP.GE.AND P4, PT, R41.reuse, R8.reuse, PT ;  /* 0x000000082900720c */ /* 0x0c0fe20003f86270 */
[-C--:B--2---:R-:W-:Y:S01]  /*b8a0*/  FFMA.FTZ R57, R0, R31.reuse, R57 ;  /* 0x0000001f00397223 */ /* 0x084fe20000010039 */
[----:B------:R-:W-:Y:S01]  /*b8b0*/  FSEL R34, R60, -INF , !P6 ;  /* 0xff8000003c227808 */ /* 0x000fe20007000000 */
[----:B------:R-:W-:Y:S01]  /*b8c0*/  FFMA.FTZ R59, R0, R31, R59 ;  /* 0x0000001f003b7223 */ /* 0x000fe2000001003b */
[----:B------:R-:W-:Y:S01]  /*b8d0*/  ISETP.GE.AND P6, PT, R32, R8, PT ;  /* 0x000000082000720c */ /* 0x000fe20003fc6270 */
[----:B------:R2:W3:Y:S01]  /*b8e0*/  I2F R27, R12 ;  /* 0x0000000c001b7306 */ /* 0x0004e20000201400 */
[----:B------:R-:W-:-:S02]  /*b8f0*/  ISETP.GE.AND P1, PT, R41, R9, PT ;  /* 0x000000092900720c */ /* 0x000fc40003f26270 */
[----:B------:R-:W-:Y:S02]  /*b900*/  FSEL R105, R57, -INF , !P6 ;  /* 0xff80000039697808 */ /* 0x000fe40007000000 */
[----:B------:R-:W-:Y:S02]  /*b910*/  FSEL R127, R59, -INF , !P2 ;  /* 0xff8000003b7f7808 */ /* 0x000fe40005000000 */
[CC--:B------:R-:W-:Y:S01]  /*b920*/  ISETP.GE.AND P6, PT, R12.reuse, R8.reuse, PT ;  /* 0x000000080c00720c */ /* 0x0c0fe20003fc6270 */
[----:B------:R-:W4:Y:S01]  /*b930*/  I2F R19, R18 ;  /* 0x0000001200137306 */ /* 0x000f220000201400 */
[----:B------:R-:W-:Y:S02]  /*b940*/  ISETP.GE.AND P2, PT, R12, R9, PT ;  /* 0x000000090c00720c */ /* 0x000fe40003f46270 */
[----:B------:R-:W-:Y:S02]  /*b950*/  FSEL R16, R61, -INF , !P5 ;  /* 0xff8000003d107808 */ /* 0x000fe40006800000 */
[----:B------:R-:W-:Y:S01]  /*b960*/  FSEL R23, R63, -INF , !P0 ;  /* 0xff8000003f177808 */ /* 0x000fe20004000000 */
[----:B-1----:R-:W-:Y:S01]  /*b970*/  FFMA.FTZ R48, R0, R17, R48 ;  /* 0x0000001100307223 */ /* 0x002fe20000010030 */
[----:B------:R-:W-:Y:S01]  /*b980*/  FSEL R102, R56, -INF , !P4 ;  /* 0xff80000038667808 */ /* 0x000fe20006000000 */
[----:B--2---:R-:W-:Y:S01]  /*b990*/  HMMA.16816.F32 R12, R36, R14, R92 ;  /* 0x0000000e240c723c */ /* 0x004fe2000000185c */
[----:B---3--:R-:W-:Y:S01]  /*b9a0*/  FFMA.FTZ R96, R0, R27, R96 ;  /* 0x0000001b00607223 */ /* 0x008fe20000010060 */
[----:B------:R-:W-:Y:S01]  /*b9b0*/  FSEL R103, R58, -INF , !P1 ;  /* 0xff8000003a677808 */ /* 0x000fe20004800000 */
[----:B------:R-:W-:Y:S01]  /*b9c0*/  FFMA.FTZ R50, R0, R17, R50 ;  /* 0x0000001100327223 */ /* 0x000fe20000010032 */
[----:B------:R-:W-:-:S02]  /*b9d0*/  ISETP.GE.AND P5, PT, R33, R8, PT ;  /* 0x000000082100720c */ /* 0x000fc40003fa6270 */
[----:B------:R-:W-:Y:S01]  /*b9e0*/  ISETP.GE.AND P0, PT, R33, R9, PT ;  /* 0x000000092100720c */ /* 0x000fe20003f06270 */
[----:B------:R-:W-:Y:S01]  /*b9f0*/  FFMA.FTZ R92, R0, R27, R98 ;  /* 0x0000001b005c7223 */ /* 0x000fe20000010062 */
[CC--:B------:R-:W-:Y:S01]  /*ba00*/  ISETP.GE.AND P4, PT, R18.reuse, R8.reuse, PT ;  /* 0x000000081200720c */ /* 0x0c0fe20003f86270 */
[----:B------:R-:W1:Y:S01]  /*ba10*/  I2F R27, R22 ;  /* 0x00000016001b7306 */ /* 0x000e620000201400 */
[----:B------:R-:W-:Y:S01]  /*ba20*/  ISETP.GE.AND P1, PT, R18, R9, PT ;  /* 0x000000091200720c */ /* 0x000fe20003f26270 */
[CC--:B----4-:R-:W-:Y:S01]  /*ba30*/  FFMA.FTZ R49, R0.reuse, R19.reuse, R49 ;  /* 0x0000001300317223 */ /* 0x0d0fe20000010031 */
[----:B------:R-:W-:Y:S01]  /*ba40*/  IADD3 R18, R3, 0x31, RZ ;  /* 0x0000003103127810 */ /* 0x000fe20007ffe0ff */
[----:B------:R-:W-:Y:S01]  /*ba50*/  FFMA.FTZ R51, R0, R19, R51 ;  /* 0x0000001300337223 */ /* 0x000fe20000010033 */
[----:B------:R-:W-:Y:S02]  /*ba60*/  FSEL R104, R48, -INF , !P5 ;  /* 0xff80000030687808 */ /* 0x000fe40006800000 */
[----:B------:R-:W-:Y:S01]  /*ba70*/  FSEL R101, R50, -INF , !P0 ;  /* 0xff80000032657808 */ /* 0x000fe20004000000 */
[----:B------:R-:W2:Y:S01]  /*ba80*/  I2F R17, R18 ;  /* 0x0000001200117306 */ /* 0x000ea20000201400 */
[----:B------:R-:W-:-:S02]  /*ba90*/  ISETP.GE.AND P5, PT, R18, R8, PT ;  /* 0x000000081200720c */ /* 0x000fc40003fa6270 */
[----:B------:R-:W-:Y:S02]  /*baa0*/  ISETP.GE.AND P0, PT, R18, R9, PT ;  /* 0x000000091200720c */ /* 0x000fe40003f06270 */
[----:B------:R-:W-:Y:S02]  /*bab0*/  FSEL R126, R96, -INF , !P6 ;  /* 0xff800000607e7808 */ /* 0x000fe40007000000 */
[----:B------:R-:W-:Y:S01]  /*bac0*/  FSEL R92, R92, -INF , !P2 ;  /* 0xff8000005c5c7808 */ /* 0x000fe20005000000 */
[----:B------:R-:W3:Y:S01]  /*bad0*/  I2F R19, R3 ;  /* 0x0000000300137306 */ /* 0x000ee20000201400 */
[C---:B------:R-:W-:Y:S01]  /*bae0*/  ISETP.GE.AND P6, PT, R3.reuse, R8, PT ;  /* 0x000000080300720c */ /* 0x040fe20003fc6270 */
[C---:B-1----:R-:W-:Y:S01]  /*baf0*/  FFMA.FTZ R12, R0.reuse, R27, R12 ;  /* 0x0000001b000c7223 */ /* 0x042fe2000001000c */
[----:B------:R-:W-:Y:S01]  /*bb00*/  ISETP.GE.AND P2, PT, R3, R9, PT ;  /* 0x000000090300720c */ /* 0x000fe20003f46270 */
[----:B------:R-:W-:Y:S01]  /*bb10*/  FFMA.FTZ R14, R0, R27, R14 ;  /* 0x0000001b000e7223 */ /* 0x000fe2000001000e */
[----:B------:R-:W-:-:S02]  /*bb20*/  FSEL R134, R49, -INF , !P4 ;  /* 0xff80000031867808 */ /* 0x000fc40006000000 */
[----:B------:R-:W-:Y:S01]  /*bb30*/  ISETP.GE.AND P4, PT, R22, R8, PT ;  /* 0x000000081600720c */ /* 0x000fe20003f86270 */
[CC--:B--2---:R-:W-:Y:S01]  /*bb40*/  FFMA.FTZ R97, R0.reuse, R17.reuse, R97 ;  /* 0x0000001100617223 */ /* 0x0c4fe20000010061 */
[----:B------:R-:W-:Y:S01]  /*bb50*/  IADD3 R18, R3, 0x39, RZ ;  /* 0x0000003903127810 */ /* 0x000fe20007ffe0ff */
[----:B------:R-:W-:Y:S01]  /*bb60*/  FFMA.FTZ R35, R0, R17, R99 ;  /* 0x0000001100237223 */ /* 0x000fe20000010063 */
[----:B------:R-:W-:Y:S02]  /*bb70*/  FSEL R133, R12, -INF , !P4 ;  /* 0xff8000000c857808 */ /* 0x000fe40006000000 */
[----:B------:R-:W1:Y:S01]  /*bb80*/  I2F R3, R18 ;  /* 0x0000001200037306 */ /* 0x000e620000201400 */
[----:B------:R-:W-:Y:S02]  /*bb90*/  ISETP.GE.AND P4, PT, R87, 0x2, PT ;  /* 0x000000025700780c */ /* 0x000fe40003f86270 */
[----:B------:R-:W-:Y:S01]  /*bba0*/  FSEL R129, R51, -INF , !P1 ;  /* 0xff80000033817808 */ /* 0x000fe20004800000 */
[CC--:B---3--:R-:W-:Y:S01]  /*bbb0*/  FFMA.FTZ R24, R0.reuse, R19.reuse, R24 ;  /* 0x0000001300187223 */ /* 0x0c8fe20000010018 */
[----:B------:R-:W-:Y:S01]  /*bbc0*/  FSEL R128, R97, -INF , !P5 ;  /* 0xff80000061807808 */ /* 0x000fe20006800000 */
[----:B------:R-:W-:Y:S01]  /*bbd0*/  FFMA.FTZ R26, R0, R19, R26 ;  /* 0x00000013001a7223 */ /* 0x000fe2000001001a */
[----:B------:R-:W-:-:S02]  /*bbe0*/  FSEL R35, R35, -INF , !P0 ;  /* 0xff80000023237808 */ /* 0x000fc40004000000 */
[-C--:B------:R-:W-:Y:S02]  /*bbf0*/  ISETP.GE.AND P1, PT, R22, R9.reuse, PT ;  /* 0x000000091600720c */ /* 0x080fe40003f26270 */
[C---:B------:R-:W-:Y:S02]  /*bc00*/  ISETP.GE.AND P5, PT, R18.reuse, R8, PT ;  /* 0x000000081200720c */ /* 0x040fe40003fa6270 */
[----:B------:R-:W-:Y:S02]  /*bc10*/  ISETP.GE.AND P0, PT, R18, R9, PT ;  /* 0x000000091200720c */ /* 0x000fe40003f06270 */
[----:B------:R-:W-:Y:S01]  /*bc20*/  FSEL R94, R14, -INF , !P1 ;  /* 0xff8000000e5e7808 */ /* 0x000fe20004800000 */
[-C--:B-1----:R-:W-:Y:S01]  /*bc30*/  FFMA.FTZ R130, R0, R3.reuse, R13 ;  /* 0x0000000300827223 */ /* 0x082fe2000001000d */
[----:B------:R-:W-:Y:S01]  /*bc40*/  FSEL R13, R24, -INF , !P6 ;  /* 0xff800000180d7808 */ /* 0x000fe20007000000 */
[----:B------:R-:W-:Y:S01]  /*bc50*/  FFMA.FTZ R15, R0, R3, R15 ;  /* 0x00000003000f7223 */ /* 0x000fe2000001000f */
        /* <DEDUP_REMOVED lines=64> */
.L_x_5289:
[----:B------:R-:W-:-:S05]  /*c060*/  IMAD.MOV.U32 R15, RZ, RZ, c[0x0][0x198] ;  /* 0x00006600ff0f7624 */ /* 0x000fca00078e00ff */
[----:B------:R-:W-:-:S04]  /*c070*/  LEA R15, -R15, RZ, 0x6 ;  /* 0x000000ff0f0f7211 */ /* 0x000fc800078e31ff */
[----:B------:R-:W-:Y:S02]  /*c080*/  SHF.R.S32.HI R19, RZ, 0x1f, R15 ;  /* 0x0000001fff137819 */ /* 0x000fe4000001140f */
.L_x_5290:
[C---:B------:R-:W-:Y:S02]  /*c090*/  LOP3.LUT P2, RZ, R91.reuse, 0x2, RZ, 0xc0, !PT ;  /* 0x000000025bff7812 */ /* 0x040fe4000784c0ff */
[C---:B------:R-:W-:Y:S02]  /*c0a0*/  LOP3.LUT P1, RZ, R91.reuse, 0x4, RZ, 0xc0, !PT ;  /* 0x000000045bff7812 */ /* 0x040fe4000782c0ff */
[----:B------:R-:W-:-:S09]  /*c0b0*/  LOP3.LUT P6, RZ, R91, 0x1, RZ, 0xc0, !PT ;  /* 0x000000015bff7812 */ /* 0x000fd200078cc0ff */
[CC--:B------:R-:W-:Y:S02]  /*c0c0*/  @P2 IADD3 R17, P5, R15.reuse, R124.reuse, RZ ;  /* 0x0000007c0f112210 */ /* 0x0c0fe40007fbe0ff */
[----:B------:R-:W-:-:S03]  /*c0d0*/  @P1 IADD3 R18, P0, R15, R124, RZ ;  /* 0x0000007c0f121210 */ /* 0x000fc60007f1e0ff */
[--C-:B------:R-:W-:Y:S01]  /*c0e0*/  @P2 IMAD.X R14, R19, 0x1, R52.reuse, P5 ;  /* 0x00000001130e2824 */ /* 0x100fe200028e0634 */
[----:B------:R-:W-:Y:S01]  /*c0f0*/  @P2 LEA R32, P5, R17, c[0x0][0x168], 0x1 ;  /* 0x00005a0011202a11 */ /* 0x000fe200078a08ff */
[----:B------:R-:W-:Y:S01]  /*c100*/  @P1 IMAD.X R3, R19, 0x1, R52, P0 ;  /* 0x0000000113031824 */ /* 0x000fe200000e0634 */
[C---:B------:R-:W-:Y:S02]  /*c110*/  @P1 LEA R26, P0, R18.reuse, c[0x0][0x168], 0x1 ;  /* 0x00005a00121a1a11 */ /* 0x040fe400078008ff */
[----:B------:R-:W-:Y:S01]  /*c120*/  @P2 LEA.HI.X R33, R17, c[0x0][0x16c], R14, 0x1, P5 ;  /* 0x00005b0011212a11 */ /* 0x000fe200028f0c0e */
[----:B------:R-:W-:Y:S01]  /*c130*/  IMAD.MOV.U32 R14, RZ, RZ, c[0x0][0x198] ;  /* 0x00006600ff0e7624 */ /* 0x000fe200078e00ff */
[----:B------:R-:W-:Y:S01]  /*c140*/  @P1 LEA.HI.X R27, R18, c[0x0][0x16c], R3, 0x1, P0 ;  /* 0x00005b00121b1a11 */ /* 0x000fe200000f0c03 */
[----:B------:R-:W-:Y:S01]  /*c150*/  IMAD.MOV.U32 R17, RZ, RZ, c[0x0][0x19c] ;  /* 0x00006700ff117624 */ /* 0x000fe200078e00ff */
[----:B------:R-:W-:Y:S01]  /*c160*/  LEA R120, P5, R15, R120, 0x1 ;  /* 0x000000780f787211 */ /* 0x000fe200078a08ff */
[----:B------:R-:W-:-:S03]  /*c170*/  @P6 IMAD.SHL.U32 R3, R14, 0x20, RZ ;  /* 0x000000200e036824 */ /* 0x000fc600078e00ff */
[----:B------:R-:W-:Y:S02]  /*c180*/  LEA.HI.X R121, R15, R121, R19, 0x1, P5 ;  /* 0x000000790f797211 */ /* 0x000fe400028f0c13 */
[C---:B------:R-:W-:Y:S02]  /*c190*/  LEA R15, P5, R14.reuse, R15, 0x5 ;  /* 0x0000000f0e0f7211 */ /* 0x040fe400078a28ff */
[C-C-:B------:R-:W-:Y:S01]  /*c1a0*/  @P6 SHF.L.U64.HI R18, R14.reuse, 0x5, R17.reuse ;  /* 0x000000050e126819 */ /* 0x140fe20000010211 */
[----:B------:R-:W-:Y:S01]  /*c1b0*/  @!PT LDS RZ, [RZ] ;  /* 0x00000000fffff984 */ /* 0x000fe20000000800 */
[----:B------:R-:W-:Y:S01]  /*c1c0*/  @!PT LDS RZ, [RZ] ;  /* 0x00000000fffff984 */ /* 0x000fe20000000800 */
[----:B------:R-:W-:Y:S01]  /*c1d0*/  @!PT LDS RZ, [RZ] ;  /* 0x00000000fffff984 */ /* 0x000fe20000000800 */
[----:B------:R1:W-:Y:S01]  /*c1e0*/  @P6 LDGSTS.E.BYPASS.LTC128B.128 [R118+0x3000], [R120.64] ;  /* 0x0300000078766fae */ /* 0x0003e2000b901d46 */
[C---:B------:R-:W-:Y:S02]  /*c1f0*/  @P6 LEA R36, P0, R3.reuse, R120, 0x1 ;  /* 0x0000007803246211 */ /* 0x040fe400078008ff */
[----:B------:R-:W-:Y:S01]  /*c200*/  LEA.HI.X R17, R14, R19, R17, 0x5, P5 ;  /* 0x000000130e117211 */ /* 0x000fe200028f2c11 */
[----:B------:R1:W-:Y:S01]  /*c210*/  @!P6 STS [R118+0x3000], RZ ;  /* 0x003000ff7600e388 */ /* 0x0003e20000000800 */
[----:B------:R-:W-:-:S02]  /*c220*/  @P6 LEA.HI.X R37, R3, R121, R18, 0x1, P0 ;  /* 0x0000007903256211 */ /* 0x000fc400000f0c12 */
[CC--:B------:R-:W-:Y:S01]  /*c230*/  @P2 IADD3 R3, P5, R15.reuse, R124.reuse, RZ ;  /* 0x0000007c0f032210 */ /* 0x0c0fe20007fbe0ff */
[----:B------:R1:W-:Y:S01]  /*c240*/  @!P6 STS [R118+0x3004], RZ ;  /* 0x003004ff7600e388 */ /* 0x0003e20000000800 */
[----:B------:R-:W-:-:S03]  /*c250*/  @P1 IADD3 R15, P0, R15, R124, RZ ;  /* 0x0000007c0f0f1210 */ /* 0x000fc60007f1e0ff */
[--C-:B------:R-:W-:Y:S01]  /*c260*/  @P2 IMAD.X R14, R17, 0x1, R52.reuse, P5 ;  /* 0x00000001110e2824 */ /* 0x100fe200028e0634 */
[----:B------:R-:W-:Y:S01]  /*c270*/  @P2 LEA R38, P5, R3, c[0x0][0x168], 0x1 ;  /* 0x00005a0003262a11 */ /* 0x000fe200078a08ff */
[----:B------:R-:W-:Y:S01]  /*c280*/  @P1 IMAD.X R52, R17, 0x1, R52, P0 ;  /* 0x0000000111341824 */ /* 0x000fe200000e0634 */
[----:B------:R-:W-:Y:S01]  /*c290*/  @P1 LEA R18, P0, R15, c[0x0][0x168], 0x1 ;  /* 0x00005a000f121a11 */ /* 0x000fe200078008ff */
[----:B------:R1:W-:Y:S01]  /*c2a0*/  @!P6 STS.64 [R118+0x3008], RZ ;  /* 0x003008ff7600e388 */ /* 0x0003e20000000a00 */
[----:B------:R-:W-:Y:S02]  /*c2b0*/  @P2 LEA.HI.X R39, R3, c[0x0][0x16c], R14, 0x1, P5 ;  /* 0x00005b0003272a11 */ /* 0x000fe400028f0c0e */
[----:B------:R-:W-:Y:S01]  /*c2c0*/  @P1 LEA.HI.X R19, R15, c[0x0][0x16c], R52, 0x1, P0 ;  /* 0x00005b000f131a11 */ /* 0x000fe200000f0c34 */
        /* <DEDUP_REMOVED lines=26> */
.L_x_5288:
        /* <DEDUP_REMOVED lines=39> */
[----:B------:R-:W-:-:S05]  /*c6e0*/  FMNMX.FTZ R15, R93, R14, !PT ;  /* 0x0000000e5d0f7209 */ /* 0x000fca0007810000 */
[----:B------:R-:W2:Y:S01]  /*c6f0*/  SHFL.BFLY PT, R14, R15, 0x2, 0x1f ;  /* 0x0c401f000f0e7f89 */ /* 0x000ea200000e0000 */
[----:B-1----:R-:W-:-:S04]  /*c700*/  FMNMX.FTZ R3, R18, R3, !PT ;  /* 0x0000000312037209 */ /* 0x002fc80007810000 */
[C---:B------:R-:W-:Y:S01]  /*c710*/  FSETP.NEU.FTZ.AND P0, PT, R3.reuse, -INF , PT ;  /* 0xff8000000300780b */ /* 0x040fe20003f1d000 */
[----:B------:R-:W-:Y:S01]  /*c720*/  FMUL.FTZ R125, R3, c[0x0][0x23c] ;  /* 0x00008f00037d7a20 */ /* 0x000fe20000410000 */
[----:B--2---:R-:W-:-:S04]  /*c730*/  FMNMX.FTZ R14, R15, R14, !PT ;  /* 0x0000000e0f0e7209 */ /* 0x004fc80007810000 */
        /* <DEDUP_REMOVED lines=12> */
[----:B------:R-:W-:Y:S01]  /*c800*/  LDSM.16.MT88.4 R16, [R110+0x6400] ;  /* 0x006400006e10783b */ /* 0x000fe20000004200 */
[--C-:B------:R-:W-:Y:S02]  /*c810*/  FFMA.FTZ R106, R105, c[0x0][0x23c], -R125.reuse ;  /* 0x00008f00696a7a23 */ /* 0x100fe4000001087d */
[--C-:B------:R-:W-:Y:S02]  /*c820*/  FFMA.FTZ R105, R104, c[0x0][0x23c], -R125.reuse ;  /* 0x00008f0068697a23 */ /* 0x100fe4000001087d */
[----:B------:R-:W-:Y:S01]  /*c830*/  MUFU.EX2 R97, R97 ;  /* 0x0000006100617308 */ /* 0x000fe20000000800 */
[----:B------:R-:W-:-:S02]  /*c840*/  FFMA.FTZ R107, R102, c[0x0][0x23c], -R125 ;  /* 0x00008f00666b7a23 */ /* 0x000fc4000001087d */
[--C-:B------:R-:W-:Y:S01]  /*c850*/  FFMA.FTZ R102, R134, c[0x0][0x23c], -R125.reuse ;  /* 0x00008f0086667a23 */ /* 0x100fe2000001087d */
[----:B-1----:R-:W-:Y:S01]  /*c860*/  FMNMX.FTZ R2, R14, R13, !PT ;  /* 0x0000000d0e027209 */ /* 0x002fe20007810000 */
[--C-:B------:R-:W-:Y:S02]  /*c870*/  FFMA.FTZ R126, R126, c[0x0][0x23c], -R125.reuse ;  /* 0x00008f007e7e7a23 */ /* 0x100fe4000001087d */
[--C-:B------:R-:W-:Y:S01]  /*c880*/  FFMA.FTZ R133, R133, c[0x0][0x23c], -R125.reuse ;  /* 0x00008f0085857a23 */ /* 0x100fe2000001087d */
[C---:B------:R-:W-:Y:S01]  /*c890*/  FSETP.NEU.FTZ.AND P0, PT, R2.reuse, -INF , PT ;  /* 0xff8000000200780b */ /* 0x040fe20003f1d000 */
[----:B------:R-:W-:Y:S01]  /*c8a0*/  FMUL.FTZ R96, R2, c[0x0][0x23c] ;  /* 0x00008f0002607a20 */ /* 0x000fe20000410000 */
[----:B------:R-:W1:Y:S01]  /*c8b0*/  MUFU.EX2 R32, R32 ;  /* 0x0000002000207308 */ /* 0x000e620000000800 */
[----:B--2---:R-:W-:Y:S01]  /*c8c0*/  F2FP.PACK_AB R72, R98, R99 ;  /* 0x000000636248723e */ /* 0x004fe200000000ff */
[--C-:B------:R-:W-:Y:S02]  /*c8d0*/  FFMA.FTZ R128, R128, c[0x0][0x23c], -R125.reuse ;  /* 0x00008f0080807a23 */ /* 0x100fe4000001087d */
[----:B------:R-:W-:Y:S01]  /*c8e0*/  FSEL R96, R96, RZ, P0 ;  /* 0x000000ff60607208 */ /* 0x000fe20000000000 */
[----:B------:R-:W-:-:S02]  /*c8f0*/  FFMA.FTZ R125, R130, c[0x0][0x23c], -R125 ;  /* 0x00008f00827d7a23 */ /* 0x000fc4000001087d */
[----:B------:R-:W-:Y:S01]  /*c900*/  FADD.FTZ R98, R99, R98 ;  /* 0x0000006263627221 */ /* 0x000fe20000010000 */
[----:B------:R-:W-:Y:S01]  /*c910*/  MUFU.EX2 R31, R31 ;  /* 0x0000001f001f7308 */ /* 0x000fe20000000800 */
[--C-:B------:R-:W-:Y:S02]  /*c920*/  FFMA.FTZ R95, R12, c[0x0][0x23c], -R96.reuse ;  /* 0x00008f000c5f7a23 */ /* 0x100fe40000010860 */
[--C-:B------:R-:W-:Y:S01]  /*c930*/  FFMA.FTZ R100, R5, c[0x0][0x23c], -R96.reuse ;  /* 0x00008f0005647a23 */ /* 0x100fe20000010860 */
[----:B------:R-:W2:Y:S01]  /*c940*/  LDSM.16.MT88.4 R12, [R108+0x6400] ;  /* 0x006400006c0c783b */ /* 0x000ea20000004200 */
        /* <DEDUP_REMOVED lines=8> */
[--C-:B------:R-:W-:Y:S02]  /*c9d0*/  FFMA.FTZ R25, R23, c[0x0][0x23c], -R96.reuse ;  /* 0x00008f0017197a23 */ /* 0x100fe40000010860 */
[----:B------:R-:W3:Y:S01]  /*c9e0*/  LDSM.16.MT88.4 R20, [R110+0x7400] ;  /* 0x007400006e14783b */ /* 0x000ee20000004200 */
[--C-:B------:R-:W-:Y:S02]  /*c9f0*/  FFMA.FTZ R124, R103, c[0x0][0x23c], -R96.reuse ;  /* 0x00008f00677c7a23 */ /* 0x100fe40000010860 */
[----:B------:R-:W-:-:S02]  /*ca00*/  FFMA.FTZ R104, R101, c[0x0][0x23c], -R96 ;  /* 0x00008f0065687a23 */ /* 0x000fc40000010860 */
[----:B------:R-:W-:Y:S01]  /*ca10*/  MUFU.EX2 R34, R34 ;  /* 0x0000002200227308 */ /* 0x000fe20000000800 */
[--C-:B------:R-:W-:Y:S02]  /*ca20*/  FFMA.FTZ R103, R127, c[0x0][0x23c], -R96.reuse ;  /* 0x00008f007f677a23 */ /* 0x100fe40000010860 */
[--C-:B------:R-:W-:Y:S02]  /*ca30*/  FFMA.FTZ R101, R129, c[0x0][0x23c], -R96.reuse ;  /* 0x00008f0081657a23 */ /* 0x100fe40000010860 */
[--C-:B------:R-:W-:Y:S02]  /*ca40*/  FFMA.FTZ R92, R92, c[0x0][0x23c], -R96.reuse ;  /* 0x00008f005c5c7a23 */ /* 0x100fe40000010860 */
[--C-:B------:R-:W-:Y:S01]  /*ca50*/  FFMA.FTZ R35, R35, c[0x0][0x23c], -R96.reuse ;  /* 0x00008f0023237a23 */ /* 0x100fe20000010860 */
[----:B------:R-:W4:Y:S01]  /*ca60*/  MUFU.EX2 R33, R33 ;  /* 0x0000002100217308 */ /* 0x000f220000000800 */
[----:B-1----:R-:W-:Y:S01]  /*ca70*/  F2FP.PACK_AB R73, R100, R95 ;  /* 0x0000005f6449723e */ /* 0x002fe200000000ff */
[----:B------:R-:W-:-:S02]  /*ca80*/  FFMA.FTZ R94, R94, c[0x0][0x23c], -R96 ;  /* 0x00008f005e5e7a23 */ /* 0x000fc40000010860 */
[----:B------:R-:W-:Y:S02]  /*ca90*/  FFMA.FTZ R93, R93, c[0x0][0x23c], -R96 ;  /* 0x00008f005d5d7a23 */ /* 0x000fe40000010860 */
[----:B------:R-:W-:Y:S02]  /*caa0*/  FADD.FTZ R95, R95, R100 ;  /* 0x000000645f5f7221 */ /* 0x000fe40000010000 */
[----:B------:R-:W1:Y:S01]  /*cab0*/  MUFU.EX2 R26, R26 ;  /* 0x0000001a001a7308 */ /* 0x000e620000000800 */
[----:B------:R-:W-:-:S04]  /*cac0*/  FADD.FTZ R97, R97, R98 ;  /* 0x0000006261617221 */ /* 0x000fc80000010000 */
[----:B------:R-:W-:Y:S01]  /*cad0*/  FADD.FTZ R32, R32, R97 ;  /* 0x0000006120207221 */ /* 0x000fe20000010000 */
[----:B----4-:R-:W-:Y:S02]  /*cae0*/  F2FP.PACK_AB R75, R33, R34 ;  /* 0x00000022214b723e */ /* 0x010fe400000000ff */
        /* <DEDUP_REMOVED lines=31> */
[C---:B--2---:R-:W-:Y:S02]  /*cce0*/  HMMA.16816.F32 R36, R4.reuse, R12, R36 ;  /* 0x0000000c0424723c */ /* 0x044fe40000001824 */
[----:B------:R-:W-:Y:S06]  /*ccf0*/  MUFU.EX2 R102, R102 ;  /* 0x0000006600667308 */ /* 0x000fec0000000800 */
[----:B------:R-:W-:Y:S01]  /*cd00*/  HMMA.16816.F32 R40, R4, R14, R40 ;  /* 0x0000000e0428723c */ /* 0x000fe20000001828 */
[----:B------:R-:W2:Y:S01]  /*cd10*/  LDSM.16.MT88.4 R12, [R108+0x7400] ;  /* 0x007400006c0c783b */ /* 0x000ea20000004200 */
        /* <DEDUP_REMOVED lines=8> */
[----:B------:R-:W1:Y:S01]  /*cda0*/  LDSM.16.MT88.4 R16, [R110+0x8400] ;  /* 0x008400006e10783b */ /* 0x000e620000004200 */
[----:B------:R-:W-:Y:S06]  /*cdb0*/  MUFU.EX2 R126, R126 ;  /* 0x0000007e007e7308 */ /* 0x000fec0000000800 */
[C---:B---3--:R-:W-:Y:S02]  /*cdc0*/  HMMA.16816.F32 R44, R4.reuse, R20, R44 ;  /* 0x00000014042c723c */ /* 0x048fe4000000182c */
[----:B------:R-:W3:Y:S06]  /*cdd0*/  MUFU.EX2 R127, R128 ;  /* 0x00000080007f7308 */ /* 0x000eec0000000800 */
        /* <DEDUP_REMOVED lines=8> */
[C---:B-1----:R-:W-:Y:S02]  /*ce60*/  HMMA.16816.F32 R60, R4.reuse, R16, R60 ;  /* 0x00000010043c723c */ /* 0x042fe4000000183c */
[----:B------:R-:W1:Y:S06]  /*ce70*/  MUFU.EX2 R35, R35 ;  /* 0x0000002300237308 */ /* 0x000e6c0000000800 */
        /* <DEDUP_REMOVED lines=11> */
[----:B------:R-:W-:Y:S01]  /*cf30*/  F2FP.PACK_AB R4, R106, R107 ;  /* 0x0000006b6a04723e */ /* 0x000fe200000000ff */
[----:B------:R-:W-:Y:S01]  /*cf40*/  FADD.FTZ R107, R107, R24 ;  /* 0x000000186b6b7221 */ /* 0x000fe20000010000 */
[----:B----4-:R-:W-:Y:S01]  /*cf50*/  F2FP.PACK_AB R5, R103, R124 ;  /* 0x0000007c6705723e */ /* 0x010fe200000000ff */
[----:B------:R-:W-:Y:S01]  /*cf60*/  FADD.FTZ R124, R124, R25 ;  /* 0x000000197c7c7221 */ /* 0x000fe20000010000 */
[----:B------:R-:W-:Y:S01]  /*cf70*/  F2FP.PACK_AB R6, R102, R105 ;  /* 0x000000696606723e */ /* 0x000fe200000000ff */
[----:B------:R-:W-:Y:S01]  /*cf80*/  FADD.FTZ R106, R106, R107 ;  /* 0x0000006b6a6a7221 */ /* 0x000fe20000010000 */
[----:B-----5:R-:W-:Y:S01]  /*cf90*/  F2FP.PACK_AB R7, R101, R104 ;  /* 0x000000686507723e */ /* 0x020fe200000000ff */
[----:B------:R-:W-:Y:S01]  /*cfa0*/  FADD.FTZ R103, R103, R124 ;  /* 0x0000007c67677221 */ /* 0x000fe20000010000 */
[----:B------:R-:W-:Y:S01]  /*cfb0*/  MOV R124, R90 ;  /* 0x0000005a007c7202 */ /* 0x000fe20000000f00 */
[----:B------:R-:W-:-:S02]  /*cfc0*/  FADD.FTZ R105, R105, R106 ;  /* 0x0000006a69697221 */ /* 0x000fc40000010000 */
[----:B------:R-:W-:Y:S02]  /*cfd0*/  FADD.FTZ R104, R104, R103 ;  /* 0x0000006768687221 */ /* 0x000fe40000010000 */
[----:B------:R-:W-:Y:S02]  /*cfe0*/  FADD.FTZ R105, R102, R105 ;  /* 0x0000006966697221 */ /* 0x000fe40000010000 */
[----:B------:R-:W-:Y:S01]  /*cff0*/  FADD.FTZ R101, R101, R104 ;  /* 0x0000006865657221 */ /* 0x000fe20000010000 */
        /* <DEDUP_REMOVED lines=32> */
[----:B------:R-:W1:Y:S07]  /*d200*/  LDSM.16.MT88.4 R20, [R108+0x7c00] ;  /* 0x007c00006c14783b */ /* 0x000e6e0000004200 */
[C---:B------:R-:W-:Y:S08]  /*d210*/  HMMA.16816.F32 R36, R4.reuse, R16, R36 ;  /* 0x000000100424723c */ /* 0x040ff00000001824 */
        /* <DEDUP_REMOVED lines=75> */
.L_x_5292:
[----:B------:R-:W-:-:S05]  /*d6d0*/  IMAD.MOV.U32 R13, RZ, RZ, c[0x0][0x1a0] ;  /* 0x00006800ff0d7624 */ /* 0x000fca00078e00ff */
[----:B------:R-:W-:-:S04]  /*d6e0*/  LEA R13, -R13, RZ, 0x6 ;  /* 0x000000ff0d0d7211 */ /* 0x000fc800078e31ff */
[----:B------:R-:W-:Y:S02]  /*d6f0*/  SHF.R.S32.HI R5, RZ, 0x1f, R13 ;  /* 0x0000001fff057819 */ /* 0x000fe4000001140d */
.L_x_5293:
[C---:B------:R-:W-:Y:S01]  /*d700*/  LOP3.LUT P2, RZ, R91.reuse, 0x2, RZ, 0xc0, !PT ;  /* 0x000000025bff7812 */ /* 0x040fe2000784c0ff */
[----:B------:R-:W-:Y:S01]  /*d710*/  IMAD.MOV.U32 R6, RZ, RZ, c[0x0][0x1a0] ;  /* 0x00006800ff067624 */ /* 0x000fe200078e00ff */
[C---:B------:R-:W-:Y:S01]  /*d720*/  LOP3.LUT P1, RZ, R91.reuse, 0x4, RZ, 0xc0, !PT ;  /* 0x000000045bff7812 */ /* 0x040fe2000782c0ff */
[----:B------:R-:W-:Y:S01]  /*d730*/  IMAD.MOV.U32 R15, RZ, RZ, c[0x0][0x1a4] ;  /* 0x00006900ff0f7624 */ /* 0x000fe200078e00ff */
[----:B------:R-:W-:Y:S02]  /*d740*/  LOP3.LUT P4, RZ, R91, 0x1, RZ, 0xc0, !PT ;  /* 0x000000015bff7812 */ /* 0x000fe4000788c0ff */
[----:B------:R-:W-:-:S04]  /*d750*/  LEA R132, P0, R13, R132, 0x1 ;  /* 0x000000840d847211 */ /* 0x000fc800078008ff */
[----:B------:R-:W-:-:S03]  /*d760*/  LEA.HI.X R131, R13, R131, R5, 0x1, P0 ;  /* 0x000000830d837211 */ /* 0x000fc600000f0c05 */
[CC--:B------:R-:W-:Y:S02]  /*d770*/  @P2 IADD3 R17, P6, R13.reuse, R88.reuse, RZ ;  /* 0x000000580d112210 */ /* 0x0c0fe40007fde0ff */
[----:B------:R-:W-:Y:S02]  /*d780*/  @P1 IADD3 R12, P0, R13, R88, RZ ;  /* 0x000000580d0c1210 */ /* 0x000fe40007f1e0ff */
[----:B------:R-:W-:Y:S01]  /*d790*/  LEA R13, P5, R6, R13, 0x5 ;  /* 0x0000000d060d7211 */ /* 0x000fe200078a28ff */
[--C-:B------:R-:W-:Y:S01]  /*d7a0*/  @P2 IMAD.X R14, R5, 0x1, R86.reuse, P6 ;  /* 0x00000001050e2824 */ /* 0x100fe200030e0656 */
[----:B------:R-:W-:Y:S01]  /*d7b0*/  @P2 LEA R20, P6, R17, c[0x0][0x170], 0x1 ;  /* 0x00005c0011142a11 */ /* 0x000fe200078c08ff */
[----:B------:R-:W-:Y:S01]  /*d7c0*/  @P1 IMAD.X R7, R5, 0x1, R86, P0 ;  /* 0x0000000105071824 */ /* 0x000fe200000e0656 */
[----:B------:R-:W-:Y:S01]  /*d7d0*/  @P1 LEA R18, P0, R12, c[0x0][0x170], 0x1 ;  /* 0x00005c000c121a11 */ /* 0x000fe200078008ff */
[C---:B------:R-:W-:Y:S01]  /*d7e0*/  @P4 IMAD.SHL.U32 R4, R6.reuse, 0x20, RZ ;  /* 0x0000002006044824 */ /* 0x040fe200078e00ff */
[C---:B------:R-:W-:Y:S01]  /*d7f0*/  @P4 SHF.L.U64.HI R16, R6.reuse, 0x5, R15 ;  /* 0x0000000506104819 */ /* 0x040fe2000001020f */
[----:B------:R-:W-:Y:S01]  /*d800*/  @P4 IMAD.MOV.U32 R133, RZ, RZ, R131 ;  /* 0x000000ffff854224 */ /* 0x000fe200078e0083 */
[----:B------:R-:W-:-:S02]  /*d810*/  LEA.HI.X R5, R6, R5, R15, 0x5, P5 ;  /* 0x0000000506057211 */ /* 0x000fc400028f2c0f */
[----:B------:R-:W-:Y:S02]  /*d820*/  @P2 LEA.HI.X R21, R17, c[0x0][0x174], R14, 0x1, P6 ;  /* 0x00005d0011152a11 */ /* 0x000fe400030f0c0e */
[----:B------:R-:W-:Y:S01]  /*d830*/  @P2 IADD3 R6, P6, R13, R88, RZ ;  /* 0x000000580d062210 */ /* 0x000fe20007fde0ff */
[----:B------:R-:W-:Y:S01]  /*d840*/  @!PT LDS RZ, [RZ] ;  /* 0x00000000fffff984 */ /* 0x000fe20000000800 */
[----:B------:R-:W-:Y:S01]  /*d850*/  @!PT LDS RZ, [RZ] ;  /* 0x00000000fffff984 */ /* 0x000fe20000000800 */
[----:B------:R-:W-:Y:S01]  /*d860*/  @!PT LDS RZ, [RZ] ;  /* 0x00000000fffff984 */ /* 0x000fe20000000800 */
[----:B------:R1:W-:Y:S01]  /*d870*/  @P4 LDGSTS.E.BYPASS.LTC128B.128 [R118+0x6000], [R132.64] ;  /* 0x0600000084764fae */ /* 0x0003e2000b901d46 */
[----:B------:R-:W-:Y:S02]  /*d880*/  @P1 LEA.HI.X R19, R12, c[0x0][0x174], R7, 0x1, P0 ;  /* 0x00005d000c131a11 */ /* 0x000fe400000f0c07 */
[C---:B------:R-:W-:Y:S01]  /*d890*/  @P4 LEA R14, P5, R4.reuse, R132, 0x1 ;  /* 0x00000084040e4211 */ /* 0x040fe200078a08ff */
[----:B------:R-:W-:Y:S01]  /*d8a0*/  @P2 IMAD.X R7, R5, 0x1, R86, P6 ;  /* 0x0000000105072824 */ /* 0x000fe200030e0656 */
[----:B------:R-:W-:Y:S01]  /*d8b0*/  @P1 IADD3 R13, P0, R13, R88, RZ ;  /* 0x000000580d0d1210 */ /* 0x000fe20007f1e0ff */
[----:B------:R-:W-:Y:S01]  /*d8c0*/  @!P4 STS [R118+0x6000], RZ ;  /* 0x006000ff7600c388 */ /* 0x000fe20000000800 */
[----:B------:R-:W-:-:S02]  /*d8d0*/  @P4 LEA.HI.X R15, R4, R131, R16, 0x1, P5 ;  /* 0x00000083040f4211 */ /* 0x000fc400028f0c10 */
[C---:B------:R-:W-:Y:S01]  /*d8e0*/  @P2 LEA R16, P5, R6.reuse, c[0x0][0x170], 0x1 ;  /* 0x00005c0006102a11 */ /* 0x040fe200078a08ff */
[----:B------:R-:W-:Y:S01]  /*d8f0*/  @P1 IMAD.X R86, R5, 0x1, R86, P0 ;  /* 0x0000000105561824 */ /* 0x000fe200000e0656 */
[C---:B------:R-:W-:Y:S01]  /*d900*/  @P1 LEA R12, P0, R13.reuse, c[0x0][0x170], 0x1 ;  /* 0x00005c000d0c1a11 */ /* 0x040fe200078008ff */
[----:B------:R-:W-:Y:S01]  /*d910*/  @!P4 STS [R118+0x6004], RZ ;  /* 0x006004ff7600c388 */ /* 0x000fe20000000800 */
[----:B------:R-:W-:Y:S02]  /*d920*/  @P2 LEA.HI.X R17, R6, c[0x0][0x174], R7, 0x1, P5 ;  /* 0x00005d0006112a11 */ /* 0x000fe400028f0c07 */
[----:B------:R-:W-:Y:S01]  /*d930*/  @P1 LEA.HI.X R13, R13, c[0x0][0x174], R86, 0x1, P0 ;  /* 0x00005d000d0d1a11 */ /* 0x000fe200000f0c56 */
[----:B------:R-:W-:Y:S01]  /*d940*/  @!P4 STS.64 [R118+0x6008], RZ ;  /* 0x006008ff7600c388 */ /* 0x000fe20000000a00 */
[----:B------:R-:W-:-:S03]  /*d950*/  ISETP.GE.AND P0, PT, R87, 0x3, PT ;  /* 0x000000035700780c */ /* 0x000fc60003f06270 */
        /* <DEDUP_REMOVED lines=28> */
[----:B------:R-:W-:Y:S04]  /*db20*/  LDSM.16.M88.4 R92, [R111] ;  /* 0x000000006f5c783b */ /* 0x000fe80000000200 */
[----:B--2---:R-:W2:Y:S04]  /*db30*/  LDSM.16.M88.4 R20, [R109+0x3000] ;  /* 0x003000006d14783b */ /* 0x004ea80000000200 */
[----:B---3--:R-:W3:Y:S04]  /*db40*/  LDSM.16.M88.4 R16, [R112+0x3800] ;  /* 0x003800007010783b */ /* 0x008ee80000000200 */
[----:B----4-:R-:W4:Y:S04]  /*db50*/  LDSM.16.M88.4 R12, [R109+0x3400] ;  /* 0x003400006d0c783b */ /* 0x010f280000000200 */
[----:B------:R-:W2:Y:S04]  /*db60*/  LDSM.16.M88.4 R96, [R112+0x3c00] ;  /* 0x003c00007060783b */ /* 0x000ea80000000200 */
[----:B------:R-:W2:Y:S04]  /*db70*/  LDSM.16.M88.4 R100, [R109+0x3800] ;  /* 0x003800006d64783b */ /* 0x000ea80000000200 */
[----:B------:R-:W0:Y:S01]  /*db80*/  LDGDEPBAR ;  /* 0x00000000000079af */ /* 0x000e220000000000 */
[C---:B-----5:R-:W-:Y:S08]  /*db90*/  HMMA.16816.F32 R88, R4.reuse, R32, RZ ;  /* 0x000000200458723c */ /* 0x060ff000000018ff */
[C---:B------:R-:W-:Y:S08]  /*dba0*/  HMMA.16816.F32 R32, R4.reuse, R34, RZ ;  /* 0x000000220420723c */ /* 0x040ff000000018ff */
[C---:B-1----:R-:W-:Y:S08]  /*dbb0*/  HMMA.16816.F32 R28, R4.reuse, R24, RZ ;  /* 0x00000018041c723c */ /* 0x042ff000000018ff */
        /* <DEDUP_REMOVED lines=64> */
[----:B------:R-:W-:Y:S01]  /*dfc0*/  IMAD R92, R124, 0x40, R123 ;  /* 0x000000407c5c7824 */ /* 0x000fe200078e027b */
[C---:B------:R-:W-:Y:S07]  /*dfd0*/  HMMA.16816.F32 R4, R100.reuse, R94, R4 ;  /* 0x0000005e6404723c */ /* 0x040fee0000001804 */
[C---:B------:R-:W-:Y:S01]  /*dfe0*/  IADD3 R94, R92.reuse, 0x8, RZ ;  /* 0x000000085c5e7810 */ /* 0x040fe20007ffe0ff */
[----:B--2---:R-:W-:Y:S01]  /*dff0*/  HMMA.16816.F32 R20, R100, R96, R20 ;  /* 0x000000606414723c */ /* 0x004fe20000001814 */
[----:B------:R-:W-:-:S02]  /*e000*/  IADD3 R95, R92, 0x9, RZ ;  /* 0x000000095c5f7810 */ /* 0x000fc40007ffe0ff */
[----:B------:R1:W2:Y:S01]  /*e010*/  I2F R93, R94 ;  /* 0x0000005e005d7306 */ /* 0x0002a20000201400 */
[----:B------:R-:W-:Y:S01]  /*e020*/  BAR.SYNC.DEFER_BLOCKING 0x0 ;  /* 0x0000000000007b1d */ /* 0x000fe20000010000 */
[-C--:B------:R-:W-:Y:S02]  /*e030*/  ISETP.GE.AND P2, PT, R94, R8.reuse, PT ;  /* 0x000000085e00720c */ /* 0x080fe40003f46270 */
[----:B------:R-:W-:Y:S01]  /*e040*/  IADD3 R96, R92, 0x1, RZ ;  /* 0x000000015c607810 */ /* 0x000fe20007ffe0ff */
[----:B------:R-:W-:Y:S01]  /*e050*/  HMMA.16816.F32 R16, R100, R98, R16 ;  /* 0x000000626410723c */ /* 0x000fe20000001810 */
[----:B------:R-:W-:Y:S02]  /*e060*/  ISETP.GE.AND P6, PT, R94, R9, PT ;  /* 0x000000095e00720c */ /* 0x000fe40003fc6270 */
[----:B------:R-:W3:Y:S01]  /*e070*/  I2F R97, R96 ;  /* 0x0000006000617306 */ /* 0x000ee20000201400 */
[-C--:B------:R-:W-:Y:S02]  /*e080*/  ISETP.GE.AND P5, PT, R96, R8.reuse, PT ;  /* 0x000000086000720c */ /* 0x080fe40003fa6270 */
[----:B------:R-:W-:-:S02]  /*e090*/  ISETP.GE.AND P4, PT, R95, R8, PT ;  /* 0x000000085f00720c */ /* 0x000fc40003f86270 */
[----:B------:R-:W-:Y:S02]  /*e0a0*/  ISETP.GE.AND P1, PT, R96, R9, PT ;  /* 0x000000096000720c */ /* 0x000fe40003f26270 */
[----:B-1----:R-:W-:Y:S01]  /*e0b0*/  IADD3 R94, R92, 0x10, RZ ;  /* 0x000000105c5e7810 */ /* 0x002fe20007ffe0ff */
[CC--:B--2---:R-:W-:Y:S02]  /*e0c0*/  FFMA.FTZ R32, R0.reuse, R93.reuse, R32 ;  /* 0x0000005d00207223 */ /* 0x0c4fe40000010020 */
[----:B------:R-:W-:Y:S01]  /*e0d0*/  FFMA.FTZ R34, R0, R93, R34 ;  /* 0x0000005d00227223 */ /* 0x000fe20000010022 */
[----:B------:R-:W1:Y:S01]  /*e0e0*/  I2F R87, R94 ;  /* 0x0000005e00577306 */ /* 0x000e620000201400 */
[----:B------:R-:W-:Y:S02]  /*e0f0*/  IADD3 R93, R92, 0x11, RZ ;  /* 0x000000115c5d7810 */ /* 0x000fe40007ffe0ff */
[----:B------:R-:W-:Y:S01]  /*e100*/  FSEL R32, R32, -INF , !P2 ;  /* 0xff80000020207808 */ /* 0x000fe20005000000 */
[----:B---3--:R-:W-:Y:S01]  /*e110*/  FFMA.FTZ R86, R0, R97, R89 ;  /* 0x0000006100567223 */ /* 0x008fe20000010059 */
[----:B------:R-:W-:Y:S01]  /*e120*/  ISETP.GE.AND P2, PT, R94, R9, PT ;  /* 0x000000095e00720c */ /* 0x000fe20003f46270 */
[----:B------:R-:W-:-:S02]  /*e130*/  FFMA.FTZ R97, R0, R97, R91 ;  /* 0x0000006100617223 */ /* 0x000fc4000001005b */
[----:B------:R-:W2:Y:S01]  /*e140*/  I2F R91, R95 ;  /* 0x0000005f005b7306 */ /* 0x000ea20000201400 */
[----:B------:R-:W-:Y:S02]  /*e150*/  FSEL R86, R86, -INF , !P5 ;  /* 0xff80000056567808 */ /* 0x000fe40006800000 */
[----:B------:R-:W-:Y:S02]  /*e160*/  ISETP.GE.AND P5, PT, R95, R9, PT ;  /* 0x000000095f00720c */ /* 0x000fe40003fa6270 */
[----:B------:R-:W-:Y:S02]  /*e170*/  FSEL R97, R97, -INF , !P1 ;  /* 0xff80000061617808 */ /* 0x000fe40004800000 */
[----:B------:R-:W-:Y:S01]  /*e180*/  ISETP.GE.AND P1, PT, R94, R8, PT ;  /* 0x000000085e00720c */ /* 0x000fe20003f26270 */
[CC--:B-1----:R-:W-:Y:S01]  /*e190*/  FFMA.FTZ R28, R0.reuse, R87.reuse, R28 ;  /* 0x00000057001c7223 */ /* 0x0c2fe2000001001c */
[----:B------:R-:W1:Y:S01]  /*e1a0*/  I2F R89, R93 ;  /* 0x0000005d00597306 */ /* 0x000e620000201400 */
[----:B------:R-:W-:Y:S01]  /*e1b0*/  FFMA.FTZ R139, R0, R87, R30 ;  /* 0x00000057008b7223 */ /* 0x000fe2000001001e */
[----:B------:R-:W-:-:S02]  /*e1c0*/  IADD3 R30, R92, 0x19, RZ ;  /* 0x000000195c1e7810 */ /* 0x000fc40007ffe0ff */
[----:B------:R-:W-:Y:S02]  /*e1d0*/  FSEL R136, R28, -INF , !P1 ;  /* 0xff8000001c887808 */ /* 0x000fe40004800000 */
[----:B------:R-:W-:Y:S01]  /*e1e0*/  FSEL R139, R139, -INF , !P2 ;  /* 0xff8000008b8b7808 */ /* 0x000fe20005000000 */
[CC--:B--2---:R-:W-:Y:S01]  /*e1f0*/  FFMA.FTZ R95, R0.reuse, R91.reuse, R33 ;  /* 0x0000005b005f7223 */ /* 0x0c4fe20000010021 */
[----:B------:R-:W2:Y:S01]  /*e200*/  I2F R28, R30 ;  /* 0x0000001e001c7306 */ /* 0x000ea20000201400 */
[----:B------:R-:W-:Y:S01]  /*e210*/  FFMA.FTZ R35, R0, R91, R35 ;  /* 0x0000005b00237223 */ /* 0x000fe20000010023 */
[----:B------:R-:W-:Y:S02]  /*e220*/  IADD3 R91, R92, 0x18, RZ ;  /* 0x000000185c5b7810 */ /* 0x000fe40007ffe0ff */
[----:B------:R-:W-:Y:S02]  /*e230*/  FSEL R33, R34, -INF , !P6 ;  /* 0xff80000022217808 */ /* 0x000fe40007000000 */
[----:B------:R-:W-:-:S02]  /*e240*/  FSEL R35, R35, -INF , !P5 ;  /* 0xff80000023237808 */ /* 0x000fc40006800000 */
[----:B------:R-:W3:Y:S01]  /*e250*/  I2F R87, R91 ;  /* 0x0000005b00577306 */ /* 0x000ee20000201400 */
[-C--:B------:R-:W-:Y:S01]  /*e260*/  ISETP.GE.AND P5, PT, R91, R8.reuse, PT ;  /* 0x000000085b00720c */ /* 0x080fe20003fa6270 */
[CC--:B-1----:R-:W-:Y:S01]  /*e270*/  FFMA.FTZ R29, R0.reuse, R89.reuse, R29 ;  /* 0x00000059001d7223 */ /* 0x0c2fe2000001001d */
[----:B------:R-:W-:Y:S01]  /*e280*/  ISETP.GE.AND P6, PT, R93, R8, PT ;  /* 0x000000085d00720c */ /* 0x000fe20003fc6270 */
[----:B------:R-:W-:Y:S01]  /*e290*/  FFMA.FTZ R145, R0, R89, R31 ;  /* 0x0000005900917223 */ /* 0x000fe2000001001f */
[----:B------:R-:W-:Y:S02]  /*e2a0*/  IADD3 R31, R92, 0x20, RZ ;  /* 0x000000205c1f7810 */ /* 0x000fe40007ffe0ff */
[----:B------:R-:W-:Y:S01]  /*e2b0*/  FSEL R134, R29, -INF , !P6 ;  /* 0xff8000001d867808 */ /* 0x000fe20007000000 */
[----:B--2---:R-:W-:Y:S01]  /*e2c0*/  FFMA.FTZ R25, R0, R28, R25 ;  /* 0x0000001c00197223 */ /* 0x004fe20000010019 */
[----:B------:R-:W1:Y:S01]  /*e2d0*/  I2F R29, R31 ;  /* 0x0000001f001d7306 */ /* 0x000e620000201400 */
[----:B------:R-:W-:Y:S01]  /*e2e0*/  ISETP.GE.AND P2, PT, R30, R8, PT ;  /* 0x000000081e00720c */ /* 0x000fe20003f46270 */
[----:B------:R-:W-:Y:S01]  /*e2f0*/  FFMA.FTZ R133, R0, R28, R27 ;  /* 0x0000001c00857223 */ /* 0x000fe2000001001b */
[----:B------:R-:W-:-:S02]  /*e300*/  IADD3 R27, R92, 0x28, RZ ;  /* 0x000000285c1b7810 */ /* 0x000fc40007ffe0ff */
[----:B------:R-:W-:Y:S01]  /*e310*/  FSEL R142, R25, -INF , !P2 ;  /* 0xff800000198e7808 */ /* 0x000fe20005000000 */
[CC--:B---3--:R-:W-:Y:S02]  /*e320*/  FFMA.FTZ R24, R0.reuse, R87.reuse, R24 ;  /* 0x0000005700187223 */ /* 0x0c8fe40000010018 */
[----:B------:R-:W2:Y:S01]  /*e330*/  I2F R25, R27 ;  /* 0x0000001b00197306 */ /* 0x000ea20000201400 */
[----:B------:R-:W-:Y:S01]  /*e340*/  FFMA.FTZ R147, R0, R87, R26 ;  /* 0x0000005700937223 */ /* 0x000fe2000001001a */
[----:B------:R-:W-:Y:S02]  /*e350*/  FSEL R34, R95, -INF , !P4 ;  /* 0xff8000005f227808 */ /* 0x000fe40006000000 */
[----:B------:R-:W-:Y:S02]  /*e360*/  FSEL R138, R24, -INF , !P5 ;  /* 0xff800000188a7808 */ /* 0x000fe40006800000 */
[----:B------:R-:W-:Y:S02]  /*e370*/  IADD3 R24, R92, 0x21, RZ ;  /* 0x000000215c187810 */ /* 0x000fe40007ffe0ff */
[----:B------:R-:W-:Y:S01]  /*e380*/  ISETP.GE.AND P4, PT, R93, R9, PT ;  /* 0x000000095d00720c */ /* 0x000fe20003f86270 */
[C---:B-1----:R-:W-:Y:S01]  /*e390*/  FFMA.FTZ R20, R0.reuse, R29, R20 ;  /* 0x0000001d00147223 */ /* 0x042fe20000010014 */
[----:B------:R-:W1:Y:S01]  /*e3a0*/  I2F R26, R24 ;  /* 0x00000018001a7306 */ /* 0x000e620000201400 */
[----:B------:R-:W-:Y:S01]  /*e3b0*/  ISETP.GE.AND P1, PT, R91, R9, PT ;  /* 0x000000095b00720c */ /* 0x000fe20003f26270 */
[----:B------:R-:W-:Y:S01]  /*e3c0*/  FFMA.FTZ R22, R0, R29, R22 ;  /* 0x0000001d00167223 */ /* 0x000fe20000010016 */
[----:B------:R-:W-:-:S02]  /*e3d0*/  FSEL R145, R145, -INF , !P4 ;  /* 0xff80000091917808 */ /* 0x000fc40006000000 */
[----:B------:R-:W-:Y:S01]  /*e3e0*/  FSEL R147, R147, -INF , !P1 ;  /* 0xff80000093937808 */ /* 0x000fe20004800000 */
[CC--:B--2---:R-:W-:Y:S01]  /*e3f0*/  FFMA.FTZ R16, R0.reuse, R25.reuse, R16 ;  /* 0x0000001900107223 */ /* 0x0c4fe20000010010 */
[CC--:B------:R-:W-:Y:S01]  /*e400*/  ISETP.GE.AND P4, PT, R31.reuse, R8.reuse, PT ;  /* 0x000000081f00720c */ /* 0x0c0fe20003f86270 */
[----:B------:R-:W-:Y:S01]  /*e410*/  FFMA.FTZ R18, R0, R25, R18 ;  /* 0x0000001900127223 */ /* 0x000fe20000010012 */
[C---:B------:R-:W-:Y:S02]  /*e420*/  ISETP.GE.AND P1, PT, R24.reuse, R8, PT ;  /* 0x000000081800720c */ /* 0x040fe40003f26270 */
[-C--:B------:R-:W-:Y:S02]  /*e430*/  ISETP.GE.AND P2, PT, R24, R9.reuse, PT ;  /* 0x000000091800720c */ /* 0x080fe40003f46270 */
[-C--:B------:R-:W-:Y:S02]  /*e440*/  ISETP.GE.AND P6, PT, R30, R9.reuse, PT ;  /* 0x000000091e00720c */ /* 0x080fe40003fc6270 */
[----:B------:R-:W-:Y:S01]  /*e450*/  ISETP.GE.AND P5, PT, R31, R9, PT ;  /* 0x000000091f00720c */ /* 0x000fe20003fa6270 */
[-C--:B-1----:R-:W-:Y:S01]  /*e460*/  FFMA.FTZ R23, R0, R26.reuse, R23 ;  /* 0x0000001a00177223 */ /* 0x082fe20000010017 */
[----:B------:R-:W-:Y:S01]  /*e470*/  IADD3 R24, R92, 0x29, RZ ;  /* 0x000000295c187810 */ /* 0x000fe20007ffe0ff */
[----:B------:R-:W-:Y:S01]  /*e480*/  FFMA.FTZ R21, R0, R26, R21 ;  /* 0x0000001a00157223 */ /* 0x000fe20000010015 */
[----:B------:R-:W-:-:S02]  /*e490*/  FSEL R103, R20, -INF , !P4 ;  /* 0xff80000014677808 */ /* 0x000fc40006000000 */
[----:B------:R-:W1:Y:S01]  /*e4a0*/  I2F R20, R24 ;  /* 0x0000001800147306 */ /* 0x000e620000201400 */
[----:B------:R-:W-:Y:S02]  /*e4b0*/  FSEL R133, R133, -INF , !P6 ;  /* 0xff80000085857808 */ /* 0x000fe40007000000 */
[----:B------:R-:W-:Y:S02]  /*e4c0*/  FSEL R105, R22, -INF , !P5 ;  /* 0xff80000016697808 */ /* 0x000fe40006800000 */
[----:B------:R-:W-:Y:S02]  /*e4d0*/  ISETP.GE.AND P6, PT, R27, R8, PT ;  /* 0x000000081b00720c */ /* 0x000fe40003fc6270 */
[C---:B------:R-:W-:Y:S02]  /*e4e0*/  IADD3 R22, R92.reuse, 0x30, RZ ;  /* 0x000000305c167810 */ /* 0x040fe40007ffe0ff */
[----:B------:R-:W-:Y:S02]  /*e4f0*/  FSEL R107, R23, -INF , !P2 ;  /* 0xff800000176b7808 */ /* 0x000fe40005000000 */
[----:B------:R-:W-:-:S02]  /*e500*/  IADD3 R23, R92, 0x31, RZ ;  /* 0x000000315c177810 */ /* 0x000fc40007ffe0ff */
[----:B------:R-:W-:Y:S02]  /*e510*/  FSEL R104, R21, -INF , !P1 ;  /* 0xff80000015687808 */ /* 0x000fe40004800000 */
[----:B------:R-:W2:Y:S01]  /*e520*/  I2F R21, R22 ;  /* 0x0000001600157306 */ /* 0x000ea20000201400 */
[----:B------:R-:W-:Y:S01]  /*e530*/  FSEL R128, R16, -INF , !P6 ;  /* 0xff80000010807808 */ /* 0x000fe20007000000 */
[CC--:B-1----:R-:W-:Y:S01]  /*e540*/  FFMA.FTZ R17, R0.reuse, R20.reuse, R17 ;  /* 0x0000001400117223 */ /* 0x0c2fe20000010011 */
[----:B------:R-:W-:Y:S01]  /*e550*/  ISETP.GE.AND P4, PT, R27, R9, PT ;  /* 0x000000091b00720c */ /* 0x000fe20003f86270 */
[----:B------:R-:W-:Y:S01]  /*e560*/  FFMA.FTZ R19, R0, R20, R19 ;  /* 0x0000001400137223 */ /* 0x000fe20000010013 */
[----:B------:R-:W-:Y:S02]  /*e570*/  ISETP.GE.AND P5, PT, R24, R8, PT ;  /* 0x000000081800720c */ /* 0x000fe40003fa6270 */
[----:B------:R-:W-:Y:S01]  /*e580*/  FSEL R129, R18, -INF , !P4 ;  /* 0xff80000012817808 */ /* 0x000fe20006000000 */
[----:B------:R-:W1:Y:S01]  /*e590*/  I2F R16, R23 ;  /* 0x0000001700107306 */ /* 0x000e620000201400 */
[----:B------:R-:W-:-:S02]  /*e5a0*/  IADD3 R18, R92, 0x38, RZ ;  /* 0x000000385c127810 */ /* 0x000fc40007ffe0ff */
[----:B------:R-:W-:Y:S02]  /*e5b0*/  FSEL R126, R17, -INF , !P5 ;  /* 0xff800000117e7808 */ /* 0x000fe40006800000 */
[----:B------:R-:W-:Y:S02]  /*e5c0*/  ISETP.GE.AND P1, PT, R24, R9, PT ;  /* 0x000000091800720c */ /* 0x000fe40003f26270 */
[-C--:B------:R-:W-:Y:S01]  /*e5d0*/  ISETP.GE.AND P2, PT, R22, R8.reuse, PT ;  /* 0x000000081600720c */ /* 0x080fe20003f46270 */
[CC--:B--2---:R-:W-:Y:S01]  /*e5e0*/  FFMA.FTZ R12, R0.reuse, R21.reuse, R12 ;  /* 0x00000015000c7223 */ /* 0x0c4fe2000001000c */
[----:B------:R-:W2:Y:S01]  /*e5f0*/  I2F R17, R18 ;  /* 0x0000001200117306 */ /* 0x000ea20000201400 */
[----:B------:R-:W-:Y:S01]  /*e600*/  FSEL R101, R19, -INF , !P1 ;  /* 0xff80000013657808 */ /* 0x000fe20004800000 */
[----:B------:R-:W-:Y:S01]  /*e610*/  FFMA.FTZ R14, R0, R21, R14 ;  /* 0x00000015000e7223 */ /* 0x000fe2000001000e */
[----:B------:R-:W-:Y:S02]  /*e620*/  ISETP.GE.AND P1, PT, R18, R8, PT ;  /* 0x000000081200720c */ /* 0x000fe40003f26270 */
[----:B------:R-:W-:Y:S01]  /*e630*/  FSEL R102, R12, -INF , !P2 ;  /* 0xff8000000c667808 */ /* 0x000fe20005000000 */
[-C--:B-1----:R-:W-:Y:S01]  /*e640*/  FFMA.FTZ R106, R0, R16.reuse, R13 ;  /* 0x00000010006a7223 */ /* 0x082fe2000001000d */
[----:B------:R-:W-:Y:S01]  /*e650*/  IADD3 R13, R92, 0x39, RZ ;  /* 0x000000395c0d7810 */ /* 0x000fe20007ffe0ff */
[----:B------:R-:W1:Y:S01]  /*e660*/  I2F R19, R92 ;  /* 0x0000005c00137306 */ /* 0x000e620000201400 */
[----:B------:R-:W-:Y:S01]  /*e670*/  FFMA.FTZ R15, R0, R16, R15 ;  /* 0x00000010000f7223 */ /* 0x000fe2000001000f */
[----:B------:R-:W-:-:S02]  /*e680*/  ISETP.GE.AND P6, PT, R22, R9, PT ;  /* 0x000000091600720c */ /* 0x000fc40003fc6270 */
[CC--:B------:R-:W-:Y:S02]  /*e690*/  ISETP.GE.AND P4, PT, R23.reuse, R8.reuse, PT ;  /* 0x000000081700720c */ /* 0x0c0fe40003f86270 */
[----:B------:R-:W-:Y:S01]  /*e6a0*/  ISETP.GE.AND P5, PT, R23, R9, PT ;  /* 0x000000091700720c */ /* 0x000fe20003fa6270 */
[-C--:B--2---:R-:W-:Y:S01]  /*e6b0*/  FFMA.FTZ R4, R0, R17.reuse, R4 ;  /* 0x0000001100047223 */ /* 0x084fe20000010004 */
[----:B------:R-:W2:Y:S01]  /*e6c0*/  I2F R12, R13 ;  /* 0x0000000d000c7306 */ /* 0x000ea20000201400 */
[----:B------:R-:W-:Y:S01]  /*e6d0*/  FSEL R91, R14, -INF , !P6 ;  /* 0xff8000000e5b7808 */ /* 0x000fe20007000000 */
[----:B------:R-:W-:Y:S01]  /*e6e0*/  FFMA.FTZ R6, R0, R17, R6 ;  /* 0x0000001100067223 */ /* 0x000fe20000010006 */
[----:B------:R-:W-:Y:S02]  /*e6f0*/  FSEL R106, R106, -INF , !P4 ;  /* 0xff8000006a6a7808 */ /* 0x000fe40006000000 */
[----:B------:R-:W-:Y:S02]  /*e700*/  FSEL R125, R4, -INF , !P1 ;  /* 0xff800000047d7808 */ /* 0x000fe40004800000 */
[----:B------:R-:W-:Y:S01]  /*e710*/  FSEL R89, R15, -INF , !P5 ;  /* 0xff8000000f597808 */ /* 0x000fe20006800000 */
[----:B-1----:R-:W-:Y:S01]  /*e720*/  FFMA.FTZ R4, R0, R19, R88 ;  /* 0x0000001300047223 */ /* 0x002fe20000010058 */
[----:B------:R-:W-:Y:S01]  /*e730*/  ISETP.GE.AND P2, PT, R18, R9, PT ;  /* 0x000000091200720c */ /* 0x000fe20003f46270 */
[----:B------:R-:W-:Y:S01]  /*e740*/  FFMA.FTZ R90, R0, R19, R90 ;  /* 0x00000013005a7223 */ /* 0x000fe2000001005a */
[----:B------:R-:W-:-:S02]  /*e750*/  ISETP.GE.AND P6, PT, R92, R8, PT ;  /* 0x000000085c00720c */ /* 0x000fc40003fc6270 */
[-C--:B------:R-:W-:Y:S02]  /*e760*/  ISETP.GE.AND P4, PT, R92, R9.reuse, PT ;  /* 0x000000095c00720c */ /* 0x080fe40003f86270 */
[C---:B------:R-:W-:Y:S01]  /*e770*/  ISETP.GE.AND P5, PT, R13.reuse, R8, PT ;  /* 0x000000080d00720c */ /* 0x040fe20003fa6270 */
[CC--:B--2---:R-:W-:Y:S01]  /*e780*/  FFMA.FTZ R137, R0.reuse, R12.reuse, R5 ;  /* 0x0000000c00897223 */ /* 0x0c4fe20000010005 */
[----:B------:R-:W-:Y:S01]  /*e790*/  ISETP.GE.AND P1, PT, R13, R9, PT ;  /* 0x000000090d00720c */ /* 0x000fe20003f26270 */
[----:B------:R-:W-:Y:S01]  /*e7a0*/  FFMA.FTZ R7, R0, R12, R7 ;  /* 0x0000000c00077223 */ /* 0x000fe20000010007 */
        /* <DEDUP_REMOVED lines=8> */
[----:B------:R-:W-:Y:S02]  /*e830*/  IMAD.SHL.U32 R7, R124, 0x40, RZ ;  /* 0x000000407c077824 */ /* 0x000fe400078e00ff */
[----:B------:R-:W-:Y:S01]  /*e840*/  IMAD.MOV.U32 R12, RZ, RZ, RZ ;  /* 0x000000ffff0c7224 */ /* 0x000fe200078e00ff */
[----:B------:R-:W1:Y:S02]  /*e850*/  I2F.RP R8, R6 ;  /* 0x0000000600087306 */ /* 0x000e640000209400 */
[----:B------:R-:W-:-:S06]  /*e860*/  IADD3 R15, R7, -0x40, RZ ;  /* 0xffffffc0070f7810 */ /* 0x000fcc0007ffe0ff */
[----:B-1----:R-:W1:Y:S02]  /*e870*/  MUFU.RCP R13, R8 ;  /* 0x00000008000d7308 */ /* 0x002e640000001000 */
[----:B-1----:R-:W-:Y:S02]  /*e880*/  IADD3 R13, R13, 0xffffffe, RZ ;  /* 0x0ffffffe0d0d7810 */ /* 0x002fe40007ffe0ff */
[----:B------:R-:W-:Y:S02]  /*e890*/  IABS R8, R15 ;  /* 0x0000000f00087213 */ /* 0x000fe40000000000 */
[----:B------:R-:W-:Y:S02]  /*e8a0*/  LOP3.LUT R15, R15, c[0x0][0x2d0], RZ, 0x3c, !PT ;  /* 0x0000b4000f0f7a12 */ /* 0x000fe400078e3cff */
[----:B------:R-:W1:Y:S02]  /*e8b0*/  F2I.FTZ.U32.TRUNC.NTZ R13, R13 ;  /* 0x0000000d000d7305 */ /* 0x000e64000021f000 */
[----:B------:R-:W-:Y:S01]  /*e8c0*/  ISETP.GE.AND P0, PT, R15, RZ, PT ;  /* 0x000000ff0f00720c */ /* 0x000fe20003f06270 */
[----:B-1----:R-:W-:-:S04]  /*e8d0*/  IMAD.MOV R9, RZ, RZ, -R13 ;  /* 0x000000ffff097224 */ /* 0x002fc800078e0a0d */
[----:B------:R-:W-:-:S04]  /*e8e0*/  IMAD R9, R9, R6, RZ ;  /* 0x0000000609097224 */ /* 0x000fc800078e02ff */
[----:B------:R-:W-:Y:S01]  /*e8f0*/  IMAD.HI.U32 R9, R13, R9, R12 ;  /* 0x000000090d097227 */ /* 0x000fe200078e000c */
[----:B------:R-:W-:Y:S02]  /*e900*/  IABS R12, R7 ;  /* 0x00000007000c7213 */ /* 0x000fe40000000000 */
[----:B------:R-:W-:-:S03]  /*e910*/  LOP3.LUT R7, R7, c[0x0][0x2d0], RZ, 0x3c, !PT ;  /* 0x0000b40007077a12 */ /* 0x000fc600078e3cff */
[----:B------:R-:W-:Y:S01]  /*e920*/  IMAD.HI.U32 R16, R9, R12, RZ ;  /* 0x0000000c09107227 */ /* 0x000fe200078e00ff */
[----:B------:R-:W-:-:S03]  /*e930*/  ISETP.GE.AND P2, PT, R7, RZ, PT ;  /* 0x000000ff0700720c */ /* 0x000fc60003f46270 */
        /* <DEDUP_REMOVED lines=40> */
.L_x_5295:
[----:B------:R-:W-:-:S05]  /*ebc0*/  IMAD.MOV.U32 R8, RZ, RZ, c[0x0][0x198] ;  /* 0x00006600ff087624 */ /* 0x000fca00078e00ff */
[----:B------:R-:W-:-:S04]  /*ebd0*/  LEA R8, -R8, RZ, 0x6 ;  /* 0x000000ff08087211 */ /* 0x000fc800078e31ff */
[----:B------:R-:W-:Y:S02]  /*ebe0*/  SHF.R.S32.HI R7, RZ, 0x1f, R8 ;  /* 0x0000001fff077819 */ /* 0x000fe40000011408 */
.L_x_5296:
        /* <DEDUP_REMOVED lines=8> */
[----:B------:R-:W-:Y:S02]  /*ec70*/  LEA R10, P0, R6, R8, 0x5 ;  /* 0x00000008060a7211 */ /* 0x000fe400078028ff */
[----:B------:R-:W-:Y:S02]  /*ec80*/  LEA.HI.X R13, R8, R121, R7, 0x1, P4 ;  /* 0x00000079080d7211 */ /* 0x000fe400020f0c07 */
[----:B------:R-:W-:Y:S02]  /*ec90*/  LEA.HI.X R7, R6, R7, R9, 0x5, P0 ;  /* 0x0000000706077211 */ /* 0x000fe400000f2c09 */
[CC--:B------:R-:W-:Y:S01]  /*eca0*/  @!P1 LEA R14, P4, R10.reuse, R120.reuse, 0x1 ;  /* 0x000000780a0e9211 */ /* 0x0c0fe200078808ff */
[----:B------:R-:W-:Y:S01]  /*ecb0*/  @!PT LDS RZ, [RZ] ;  /* 0x00000000fffff984 */ /* 0x000fe20000000800 */
[----:B------:R-:W-:Y:S01]  /*ecc0*/  @!PT LDS RZ, [RZ] ;  /* 0x00000000fffff984 */ /* 0x000fe20000000800 */
[----:B------:R-:W-:Y:S01]  /*ecd0*/  @!PT LDS RZ, [RZ] ;  /* 0x00000000fffff984 */ /* 0x000fe20000000800 */
[----:B------:R1:W-:Y:S01]  /*ece0*/  @!P2 LDGSTS.E.BYPASS.LTC128B.128 [R118+0x3000], [R12.64] ;  /* 0x030000000c76afae */ /* 0x0003e2000b901d46 */
[C---:B------:R-:W-:Y:S01]  /*ecf0*/  @P5 LEA R16, P0, R10.reuse, R120, 0x1 ;  /* 0x000000780a105211 */ /* 0x040fe200078008ff */
[----:B------:R-:W-:Y:S01]  /*ed00*/  IMAD.MOV.U32 R120, RZ, RZ, R12 ;  /* 0x000000ffff787224 */ /* 0x000fe200078e000c */
[CCC-:B------:R-:W-:Y:S01]  /*ed10*/  @!P1 LEA.HI.X R15, R10.reuse, R121.reuse, R7.reuse, 0x1, P4 ;  /* 0x000000790a0f9211 */ /* 0x1c0fe200020f0c07 */
[----:B------:R1:W-:Y:S01]  /*ed20*/  @P2 STS [R118+0x3000], RZ ;  /* 0x003000ff76002388 */ /* 0x0003e20000000800 */
[----:B------:R-:W-:Y:S01]  /*ed30*/  @P5 LEA.HI.X R17, R10, R121, R7, 0x1, P0 ;  /* 0x000000790a115211 */ /* 0x000fe200000f0c07 */
[----:B------:R-:W-:Y:S01]  /*ed40*/  IMAD.MOV.U32 R121, RZ, RZ, R13 ;  /* 0x000000ffff797224 */ /* 0x000fe200078e000d */
[C---:B------:R-:W-:Y:S01]  /*ed50*/  @!P2 LEA R8, P0, R6.reuse, R12, 0x6 ;  /* 0x0000000c0608a211 */ /* 0x040fe200078030ff */
[----:B------:R1:W-:Y:S03]  /*ed60*/  @P2 STS [R118+0x3004], RZ ;  /* 0x003004ff76002388 */ /* 0x0003e60000000800 */
[----:B------:R-:W-:Y:S01]  /*ed70*/  @!P2 LEA.HI.X R9, R6, R13, R9, 0x6, P0 ;  /* 0x0000000d0609a211 */ /* 0x000fe200000f3409 */
        /* <DEDUP_REMOVED lines=27> */
.L_x_5294:
        /* <DEDUP_REMOVED lines=52> */
[----:B------:R-:W-:Y:S02]  /*f270*/  FFMA.FTZ R95, R32, c[0x0][0x23c], -R143 ;  /* 0x00008f00205f7a23 */ /* 0x000fe4000001088f */
[----:B------:R-:W-:Y:S01]  /*f280*/  FADD.FTZ R4, R3, -R4 ;  /* 0x8000000403047221 */ /* 0x000fe20000010000 */
[----:B------:R-:W-:Y:S01]  /*f290*/  FSEL R3, R87, RZ, P0 ;  /* 0x000000ff57037208 */ /* 0x000fe20000000000 */
[----:B------:R-:W-:Y:S01]  /*f2a0*/  FFMA.FTZ R90, R97, c[0x0][0x23c], -R98 ;  /* 0x00008f00615a7a23 */ /* 0x000fe20000010862 */
[----:B------:R-:W-:Y:S01]  /*f2b0*/  MUFU.EX2 R99, R99 ;  /* 0x0000006300637308 */ /* 0x000fe20000000800 */
[----:B------:R-:W-:-:S02]  /*f2c0*/  FMUL.FTZ R100, R4, c[0x0][0x23c] ;  /* 0x00008f0004647a20 */ /* 0x000fc40000410000 */
[----:B------:R-:W-:Y:S02]  /*f2d0*/  FADD.FTZ R3, R2, -R3 ;  /* 0x8000000302037221 */ /* 0x000fe40000010000 */
[--C-:B------:R-:W-:Y:S02]  /*f2e0*/  FFMA.FTZ R86, R34, c[0x0][0x23c], -R143.reuse ;  /* 0x00008f0022567a23 */ /* 0x100fe4000001088f */
[----:B------:R-:W-:Y:S01]  /*f2f0*/  FMUL.FTZ R97, R3, c[0x0][0x23c] ;  /* 0x00008f0003617a20 */ /* 0x000fe20000410000 */
[----:B------:R-:W1:Y:S01]  /*f300*/  MUFU.EX2 R100, R100 ;  /* 0x0000006400647308 */ /* 0x000e620000000800 */
[--C-:B------:R-:W-:Y:S02]  /*f310*/  FFMA.FTZ R3, R33, c[0x0][0x23c], -R98.reuse ;  /* 0x00008f0021037a23 */ /* 0x100fe40000010862 */
[--C-:B------:R-:W-:Y:S02]  /*f320*/  FFMA.FTZ R2, R35, c[0x0][0x23c], -R98.reuse ;  /* 0x00008f0023027a23 */ /* 0x100fe40000010862 */
[----:B------:R-:W-:Y:S01]  /*f330*/  FFMA.FTZ R93, R5, c[0x0][0x23c], -R98 ;  /* 0x00008f00055d7a23 */ /* 0x000fe20000010862 */
[----:B------:R-:W2:Y:S01]  /*f340*/  LDSM.16.MT88.4 R32, [R108+0x7000] ;  /* 0x007000006c20783b */ /* 0x000ea20000004200 */
[--C-:B------:R-:W-:Y:S01]  /*f350*/  FFMA.FTZ R141, R136, c[0x0][0x23c], -R143.reuse ;  /* 0x00008f00888d7a23 */ /* 0x100fe2000001088f */
[----:B------:R-:W4:Y:S01]  /*f360*/  MUFU.EX2 R97, R97 ;  /* 0x0000006100617308 */ /* 0x000f220000000800 */
[----:B------:R-:W-:-:S02]  /*f370*/  FFMA.FTZ R140, R134, c[0x0][0x23c], -R143 ;  /* 0x00008f00868c7a23 */ /* 0x000fc4000001088f */
[--C-:B------:R-:W-:Y:S02]  /*f380*/  FFMA.FTZ R136, R138, c[0x0][0x23c], -R143.reuse ;  /* 0x00008f008a887a23 */ /* 0x100fe4000001088f */
[----:B------:R-:W-:Y:S02]  /*f390*/  FFMA.FTZ R135, R142, c[0x0][0x23c], -R143 ;  /* 0x00008f008e877a23 */ /* 0x000fe4000001088f */
[----:B------:R-:W-:Y:S01]  /*f3a0*/  FFMA.FTZ R139, R139, c[0x0][0x23c], -R98 ;  /* 0x00008f008b8b7a23 */ /* 0x000fe20000010862 */
[----:B------:R-:W5:Y:S01]  /*f3b0*/  MUFU.EX2 R88, R88 ;  /* 0x0000005800587308 */ /* 0x000f620000000800 */
[-C--:B-1----:R-:W-:Y:S02]  /*f3c0*/  FMUL.FTZ R12, R36, R100.reuse ;  /* 0x00000064240c7220 */ /* 0x082fe40000410000 */
[-C--:B------:R-:W-:Y:S02]  /*f3d0*/  FMUL.FTZ R13, R37, R100.reuse ;  /* 0x00000064250d7220 */ /* 0x080fe40000410000 */
[----:B------:R-:W-:-:S02]  /*f3e0*/  FMUL.FTZ R36, R60, R100 ;  /* 0x000000643c247220 */ /* 0x000fc40000410000 */
[-C--:B------:R-:W-:Y:S01]  /*f3f0*/  FMUL.FTZ R37, R61, R100.reuse ;  /* 0x000000643d257220 */ /* 0x080fe20000410000 */
[----:B------:R-:W-:Y:S01]  /*f400*/  MUFU.EX2 R95, R95 ;  /* 0x0000005f005f7308 */ /* 0x000fe20000000800 */
[-C--:B----4-:R-:W-:Y:S02]  /*f410*/  FMUL.FTZ R14, R38, R97.reuse ;  /* 0x00000061260e7220 */ /* 0x090fe40000410000 */
[-C--:B------:R-:W-:Y:S02]  /*f420*/  FMUL.FTZ R15, R39, R97.reuse ;  /* 0x00000061270f7220 */ /* 0x080fe40000410000 */
[-C--:B------:R-:W-:Y:S02]  /*f430*/  FMUL.FTZ R38, R62, R97.reuse ;  /* 0x000000613e267220 */ /* 0x080fe40000410000 */
[----:B------:R-:W-:Y:S01]  /*f440*/  FMUL.FTZ R39, R63, R97 ;  /* 0x000000613f277220 */ /* 0x000fe20000410000 */
[----:B------:R-:W1:Y:S01]  /*f450*/  MUFU.EX2 R86, R86 ;  /* 0x0000005600567308 */ /* 0x000e620000000800 */
[----:B------:R-:W4:Y:S01]  /*f460*/  LDSM.16.MT88.4 R60, [R110+0x6400] ;  /* 0x006400006e3c783b */ /* 0x000f220000004200 */
[-C--:B------:R-:W-:Y:S01]  /*f470*/  FMUL.FTZ R4, R80, R100.reuse ;  /* 0x0000006450047220 */ /* 0x080fe20000410000 */
[----:B-----5:R-:W-:Y:S01]  /*f480*/  F2FP.PACK_AB R80, R88, R99 ;  /* 0x000000635850723e */ /* 0x020fe200000000ff */
[----:B------:R-:W-:-:S02]  /*f490*/  FMUL.FTZ R5, R81, R100 ;  /* 0x0000006451057220 */ /* 0x000fc40000410000 */
[-C--:B------:R-:W-:Y:S02]  /*f4a0*/  FMUL.FTZ R6, R82, R97.reuse ;  /* 0x0000006152067220 */ /* 0x080fe40000410000 */
[----:B------:R-:W-:Y:S01]  /*f4b0*/  MUFU.EX2 R93, R93 ;  /* 0x0000005d005d7308 */ /* 0x000fe20000000800 */
[-C--:B------:R-:W-:Y:S02]  /*f4c0*/  FMUL.FTZ R7, R83, R97.reuse ;  /* 0x0000006153077220 */ /* 0x080fe40000410000 */
[-C--:B------:R-:W-:Y:S02]  /*f4d0*/  FMUL.FTZ R76, R76, R100.reuse ;  /* 0x000000644c4c7220 */ /* 0x080fe40000410000 */
[----:B------:R-:W-:Y:S02]  /*f4e0*/  FMUL.FTZ R77, R77, R100 ;  /* 0x000000644d4d7220 */ /* 0x000fe40000410000 */
[----:B------:R-:W-:Y:S01]  /*f4f0*/  FMUL.FTZ R78, R78, R97 ;  /* 0x000000614e4e7220 */ /* 0x000fe20000410000 */
[----:B------:R-:W5:Y:S01]  /*f500*/  MUFU.EX2 R90, R90 ;  /* 0x0000005a005a7308 */ /* 0x000f620000000800 */
[----:B-1----:R-:W-:Y:S01]  /*f510*/  F2FP.PACK_AB R82, R86, R95 ;  /* 0x0000005f5652723e */ /* 0x002fe200000000ff */
[----:B------:R-:W-:-:S02]  /*f520*/  FMUL.FTZ R79, R79, R97 ;  /* 0x000000614f4f7220 */ /* 0x000fc40000410000 */
[--C-:B------:R-:W-:Y:S02]  /*f530*/  FFMA.FTZ R138, R145, c[0x0][0x23c], -R98.reuse ;  /* 0x00008f00918a7a23 */ /* 0x100fe40000010862 */
[--C-:B------:R-:W-:Y:S02]  /*f540*/  FFMA.FTZ R134, R147, c[0x0][0x23c], -R98.reuse ;  /* 0x00008f0093867a23 */ /* 0x100fe40000010862 */
[----:B------:R-:W-:Y:S01]  /*f550*/  MUFU.EX2 R3, R3 ;  /* 0x0000000300037308 */ /* 0x000fe20000000800 */
[----:B------:R-:W-:Y:S02]  /*f560*/  FFMA.FTZ R133, R133, c[0x0][0x23c], -R98 ;  /* 0x00008f0085857a23 */ /* 0x000fe40000010862 */
[-C--:B------:R-:W-:Y:S02]  /*f570*/  FMUL.FTZ R28, R52, R100.reuse ;  /* 0x00000064341c7220 */ /* 0x080fe40000410000 */
[----:B------:R-:W-:Y:S02]  /*f580*/  FMUL.FTZ R29, R53, R100 ;  /* 0x00000064351d7220 */ /* 0x000fe40000410000 */
[----:B------:R-:W-:Y:S01]  /*f590*/  FMUL.FTZ R30, R54, R97 ;  /* 0x00000061361e7220 */ /* 0x000fe20000410000 */
[----:B------:R-:W1:Y:S01]  /*f5a0*/  MUFU.EX2 R2, R2 ;  /* 0x0000000200027308 */ /* 0x000e620000000800 */
[----:B-----5:R-:W-:Y:S01]  /*f5b0*/  F2FP.PACK_AB R81, R90, R93 ;  /* 0x0000005d5a51723e */ /* 0x020fe200000000ff */
        /* <DEDUP_REMOVED lines=8> */
[----:B-1----:R-:W-:Y:S01]  /*f640*/  F2FP.PACK_AB R83, R2, R3 ;  /* 0x000000030253723e */ /* 0x002fe200000000ff */
[----:B------:R-:W1:Y:S01]  /*f650*/  MUFU.EX2 R140, R140 ;  /* 0x0000008c008c7308 */ /* 0x000e620000000800 */
[----:B------:R-:W-:-:S02]  /*f660*/  FMUL.FTZ R42, R42, R97 ;  /* 0x000000612a2a7220 */ /* 0x000fc40000410000 */
[-C--:B------:R-:W-:Y:S02]  /*f670*/  FMUL.FTZ R43, R43, R97.reuse ;  /* 0x000000612b2b7220 */ /* 0x080fe40000410000 */
[-C--:B------:R-:W-:Y:S01]  /*f680*/  FMUL.FTZ R20, R44, R100.reuse ;  /* 0x000000642c147220 */ /* 0x080fe20000410000 */
[C---:B---3--:R-:W-:Y:S01]  /*f690*/  HMMA.16816.F32 R4, R80.reuse, R8, R4 ;  /* 0x000000085004723c */ /* 0x048fe20000001804 */
[-C--:B------:R-:W-:Y:S01]  /*f6a0*/  FMUL.FTZ R21, R45, R100.reuse ;  /* 0x000000642d157220 */ /* 0x080fe20000410000 */
[----:B------:R-:W-:Y:S01]  /*f6b0*/  MUFU.EX2 R136, R136 ;  /* 0x0000008800887308 */ /* 0x000fe20000000800 */
[-C--:B------:R-:W-:Y:S02]  /*f6c0*/  FMUL.FTZ R22, R46, R97.reuse ;  /* 0x000000612e167220 */ /* 0x080fe40000410000 */
[----:B------:R-:W-:Y:S02]  /*f6d0*/  FMUL.FTZ R23, R47, R97 ;  /* 0x000000612f177220 */ /* 0x000fe40000410000 */
[-C--:B------:R-:W-:Y:S01]  /*f6e0*/  FMUL.FTZ R48, R48, R100.reuse ;  /* 0x0000006430307220 */ /* 0x080fe20000410000 */
[----:B------:R-:W-:Y:S01]  /*f6f0*/  HMMA.16816.F32 R8, R80, R10, R76 ;  /* 0x0000000a5008723c */ /* 0x000fe2000000184c */
[----:B------:R-:W-:Y:S01]  /*f700*/  FMUL.FTZ R49, R49, R100 ;  /* 0x0000006431317220 */ /* 0x000fe20000410000 */
[----:B------:R-:W3:Y:S01]  /*f710*/  MUFU.EX2 R135, R135 ;  /* 0x0000008700877308 */ /* 0x000ee20000000800 */
[----:B-1----:R-:W-:Y:S01]  /*f720*/  F2FP.PACK_AB R52, R140, R141 ;  /* 0x0000008d8c34723e */ /* 0x002fe200000000ff */
[-C--:B------:R-:W-:Y:S01]  /*f730*/  FMUL.FTZ R50, R50, R97.reuse ;  /* 0x0000006132327220 */ /* 0x080fe20000410000 */
[----:B------:R-:W-:Y:S01]  /*f740*/  LDSM.16.MT88.4 R76, [R110+0x6c00] ;  /* 0x006c00006e4c783b */ /* 0x000fe20000004200 */
[----:B------:R-:W-:-:S02]  /*f750*/  FMUL.FTZ R51, R51, R97 ;  /* 0x0000006133337220 */ /* 0x000fc40000410000 */
[C---:B--2---:R-:W-:Y:S01]  /*f760*/  HMMA.16816.F32 R28, R80.reuse, R32, R28 ;  /* 0x00000020501c723c */ /* 0x044fe2000000181c */
[-C--:B------:R-:W-:Y:S01]  /*f770*/  FMUL.FTZ R64, R64, R100.reuse ;  /* 0x0000006440407220 */ /* 0x080fe20000410000 */
[----:B------:R-:W-:Y:S01]  /*f780*/  MUFU.EX2 R139, R139 ;  /* 0x0000008b008b7308 */ /* 0x000fe20000000800 */
[----:B------:R-:W-:Y:S02]  /*f790*/  FMUL.FTZ R65, R65, R100 ;  /* 0x0000006441417220 */ /* 0x000fe40000410000 */
[-C--:B------:R-:W-:Y:S02]  /*f7a0*/  FMUL.FTZ R66, R66, R97.reuse ;  /* 0x0000006142427220 */ /* 0x080fe40000410000 */
[----:B------:R-:W-:Y:S01]  /*f7b0*/  FMUL.FTZ R67, R67, R97 ;  /* 0x0000006143437220 */ /* 0x000fe20000410000 */
[----:B------:R-:W-:Y:S01]  /*f7c0*/  HMMA.16816.F32 R32, R80, R34, R56 ;  /* 0x000000225020723c */ /* 0x000fe20000001838 */
[----:B------:R-:W1:Y:S01]  /*f7d0*/  LDSM.16.MT88.4 R56, [R108+0x6400] ;  /* 0x006400006c38783b */ /* 0x000e620000004200 */
[----:B------:R-:W2:Y:S01]  /*f7e0*/  MUFU.EX2 R138, R138 ;  /* 0x0000008a008a7308 */ /* 0x000ea20000000800 */
[----:B---3--:R-:W-:Y:S01]  /*f7f0*/  F2FP.PACK_AB R54, R135, R136 ;  /* 0x000000888736723e */ /* 0x008fe200000000ff */
[----:B------:R-:W-:-:S02]  /*f800*/  FMUL.FTZ R44, R68, R100 ;  /* 0x00000064442c7220 */ /* 0x000fc40000410000 */
[-C--:B------:R-:W-:Y:S02]  /*f810*/  FMUL.FTZ R45, R69, R100.reuse ;  /* 0x00000064452d7220 */ /* 0x080fe40000410000 */
[C---:B------:R-:W-:Y:S01]  /*f820*/  HMMA.16816.F32 R12, R80.reuse, R16, R12 ;  /* 0x00000010500c723c */ /* 0x040fe2000000180c */
[-C--:B------:R-:W-:Y:S01]  /*f830*/  FMUL.FTZ R46, R70, R97.reuse ;  /* 0x00000061462e7220 */ /* 0x080fe20000410000 */
[----:B------:R-:W-:Y:S01]  /*f840*/  MUFU.EX2 R134, R134 ;  /* 0x0000008600867308 */ /* 0x000fe20000000800 */
[----:B------:R-:W-:Y:S02]  /*f850*/  FMUL.FTZ R47, R71, R97 ;  /* 0x00000061472f7220 */ /* 0x000fe40000410000 */
[-C--:B------:R-:W-:Y:S02]  /*f860*/  FMUL.FTZ R72, R72, R100.reuse ;  /* 0x0000006448487220 */ /* 0x080fe40000410000 */
[----:B------:R-:W-:Y:S01]  /*f870*/  FMUL.FTZ R73, R73, R100 ;  /* 0x0000006449497220 */ /* 0x000fe20000410000 */
[----:B------:R-:W-:Y:S01]  /*f880*/  HMMA.16816.F32 R16, R80, R18, R40 ;  /* 0x000000125010723c */ /* 0x000fe20000001828 */
[----:B------:R-:W3:Y:S01]  /*f890*/  LDSM.16.MT88.4 R40, [R110+0x8000] ;  /* 0x008000006e28783b */ /* 0x000ee20000004200 */
[----:B------:R-:W5:Y:S01]  /*f8a0*/  MUFU.EX2 R133, R133 ;  /* 0x0000008500857308 */ /* 0x000f620000000800 */
[----:B--2---:R-:W-:Y:S01]  /*f8b0*/  F2FP.PACK_AB R53, R138, R139 ;  /* 0x0000008b8a35723e */ /* 0x004fe200000000ff */
[----:B------:R-:W-:-:S02]  /*f8c0*/  FMUL.FTZ R74, R74, R97 ;  /* 0x000000614a4a7220 */ /* 0x000fc40000410000 */
[----:B------:R-:W-:Y:S02]  /*f8d0*/  FMUL.FTZ R75, R75, R97 ;  /* 0x000000614b4b7220 */ /* 0x000fe40000410000 */
[C---:B------:R-:W-:Y:S01]  /*f8e0*/  HMMA.16816.F32 R20, R80.reuse, R24, R20 ;  /* 0x000000185014723c */ /* 0x040fe20000001814 */
[--C-:B------:R-:W-:Y:S02]  /*f8f0*/  FFMA.FTZ R142, R103, c[0x0][0x23c], -R143.reuse ;  /* 0x00008f00678e7a23 */ /* 0x100fe4000001088f */
[--C-:B------:R-:W-:Y:S02]  /*f900*/  FFMA.FTZ R145, R104, c[0x0][0x23c], -R143.reuse ;  /* 0x00008f0068917a23 */ /* 0x100fe4000001088f */
[--C-:B------:R-:W-:Y:S02]  /*f910*/  FFMA.FTZ R103, R128, c[0x0][0x23c], -R143.reuse ;  /* 0x00008f0080677a23 */ /* 0x100fe4000001088f */
[----:B------:R-:W-:Y:S01]  /*f920*/  FFMA.FTZ R104, R126, c[0x0][0x23c], -R143 ;  /* 0x00008f007e687a23 */ /* 0x000fe2000001088f */
[----:B------:R-:W-:Y:S01]  /*f930*/  HMMA.16816.F32 R24, R80, R26, R48 ;  /* 0x0000001a5018723c */ /* 0x000fe20000001830 */
[----:B------:R-:W2:Y:S01]  /*f940*/  LDSM.16.MT88.4 R48, [R108+0x8000] ;  /* 0x008000006c30783b */ /* 0x000ea20000004200 */
[----:B-----5:R-:W-:Y:S01]  /*f950*/  F2FP.PACK_AB R55, R133, R134 ;  /* 0x000000868537723e */ /* 0x020fe200000000ff */
[--C-:B------:R-:W-:Y:S01]  /*f960*/  FFMA.FTZ R128, R105, c[0x0][0x23c], -R98.reuse ;  /* 0x00008f0069807a23 */ /* 0x100fe20000010862 */
[----:B------:R-:W-:Y:S01]  /*f970*/  MUFU.EX2 R142, R142 ;  /* 0x0000008e008e7308 */ /* 0x000fe20000000800 */
[----:B------:R-:W-:-:S02]  /*f980*/  FFMA.FTZ R107, R107, c[0x0][0x23c], -R98 ;  /* 0x00008f006b6b7a23 */ /* 0x000fc40000010862 */
[--C-:B------:R-:W-:Y:S02]  /*f990*/  FFMA.FTZ R105, R129, c[0x0][0x23c], -R98.reuse ;  /* 0x00008f0081697a23 */ /* 0x100fe40000010862 */
[C---:B----4-:R-:W-:Y:S01]  /*f9a0*/  HMMA.16816.F32 R4, R52.reuse, R60, R4 ;  /* 0x0000003c3404723c */ /* 0x050fe20000001804 */
[--C-:B------:R-:W-:Y:S02]  /*f9b0*/  FFMA.FTZ R126, R101, c[0x0][0x23c], -R98.reuse ;  /* 0x00008f00657e7a23 */ /* 0x100fe40000010862 */
[----:B------:R-:W-:Y:S01]  /*f9c0*/  MUFU.EX2 R145, R145 ;  /* 0x0000009100917308 */ /* 0x000fe20000000800 */
[----:B------:R-:W-:Y:S02]  /*f9d0*/  FFMA.FTZ R101, R125, c[0x0][0x23c], -R143 ;  /* 0x00008f007d657a23 */ /* 0x000fe4000001088f */
[--C-:B------:R-:W-:Y:S02]  /*f9e0*/  FFMA.FTZ R129, R91, c[0x0][0x23c], -R98.reuse ;  /* 0x00008f005b817a23 */ /* 0x100fe40000010862 */
[----:B------:R-:W-:Y:S01]  /*f9f0*/  HMMA.16816.F32 R8, R52, R62, R8 ;  /* 0x0000003e3408723c */ /* 0x000fe20000001808 */
[----:B------:R-:W4:Y:S01]  /*fa00*/  LDSM.16.MT88.4 R60, [R110+0x7400] ;  /* 0x007400006e3c783b */ /* 0x000f220000004200 */
[--C-:B------:R-:W-:Y:S01]  /*fa10*/  FFMA.FTZ R144, R89, c[0x0][0x23c], -R98.reuse ;  /* 0x00008f0059907a23 */ /* 0x100fe20000010862 */
[----:B------:R-:W-:Y:S01]  /*fa20*/  MUFU.EX2 R103, R103 ;  /* 0x0000006700677308 */ /* 0x000fe20000000800 */
[----:B------:R-:W-:-:S02]  /*fa30*/  FFMA.FTZ R96, R96, c[0x0][0x23c], -R98 ;  /* 0x00008f0060607a23 */ /* 0x000fc40000010862 */
[----:B------:R-:W-:Y:S02]  /*fa40*/  FFMA.FTZ R98, R94, c[0x0][0x23c], -R98 ;  /* 0x00008f005e627a23 */ /* 0x000fe40000010862 */
[C---:B-1----:R-:W-:Y:S01]  /*fa50*/  HMMA.16816.F32 R12, R52.reuse, R56, R12 ;  /* 0x00000038340c723c */ /* 0x042fe2000000180c */
[----:B------:R-:W-:Y:S02]  /*fa60*/  FFMA.FTZ R127, R127, R100, R99 ;  /* 0x000000647f7f7223 */ /* 0x000fe40000010063 */
[----:B------:R-:W-:Y:S01]  /*fa70*/  MUFU.EX2 R104, R104 ;  /* 0x0000006800687308 */ /* 0x000fe20000000800 */
[----:B------:R-:W-:Y:S02]  /*fa80*/  FFMA.FTZ R93, R130, R97, R93 ;  /* 0x00000061825d7223 */ /* 0x000fe4000001005d */
[----:B------:R-:W-:Y:S02]  /*fa90*/  FADD.FTZ R88, R88, R127 ;  /* 0x0000007f58587221 */ /* 0x000fe40000010000 */
[----:B------:R-:W-:Y:S01]  /*faa0*/  HMMA.16816.F32 R16, R52, R58, R16 ;  /* 0x0000003a3410723c */ /* 0x000fe20000001810 */
[----:B------:R-:W1:Y:S01]  /*fab0*/  LDSM.16.MT88.4 R56, [R108+0x7400] ;  /* 0x007400006c38783b */ /* 0x000e620000004200 */
[----:B------:R-:W-:Y:S01]  /*fac0*/  FADD.FTZ R94, R90, R93 ;  /* 0x0000005d5a5e7221 */ /* 0x000fe20000010000 */
[----:B------:R-:W-:Y:S01]  /*fad0*/  MUFU.EX2 R128, R128 ;  /* 0x0000008000807308 */ /* 0x000fe20000000800 */
[----:B------:R-:W-:-:S02]  /*fae0*/  FADD.FTZ R95, R95, R88 ;  /* 0x000000585f5f7221 */ /* 0x000fc40000010000 */
[----:B------:R-:W-:Y:S02]  /*faf0*/  FADD.FTZ R3, R3, R94 ;  /* 0x0000005e03037221 */ /* 0x000fe40000010000 */
[C---:B---3--:R-:W-:Y:S01]  /*fb00*/  HMMA.16816.F32 R36, R80.reuse, R40, R36 ;  /* 0x000000285024723c */ /* 0x048fe20000001824 */
[----:B------:R-:W-:Y:S02]  /*fb10*/  FADD.FTZ R86, R86, R95 ;  /* 0x0000005f56567221 */ /* 0x000fe40000010000 */
[----:B------:R-:W-:Y:S01]  /*fb20*/  MUFU.EX2 R107, R107 ;  /* 0x0000006b006b7308 */ /* 0x000fe20000000800 */
[----:B------:R-:W-:Y:S02]  /*fb30*/  FADD.FTZ R2, R2, R3 ;  /* 0x0000000302027221 */ /* 0x000fe40000010000 */
[----:B------:R-:W-:Y:S02]  /*fb40*/  FADD.FTZ R3, R141, R86 ;  /* 0x000000568d037221 */ /* 0x000fe40000010000 */
[C---:B------:R-:W-:Y:S01]  /*fb50*/  HMMA.16816.F32 R40, R80.reuse, R42, R64 ;  /* 0x0000002a5028723c */ /* 0x040fe20000001840 */
[----:B------:R-:W-:Y:S01]  /*fb60*/  LDSM.16.MT88.4 R64, [R110+0x8800] ;  /* 0x008800006e40783b */ /* 0x000fe20000004200 */
[----:B------:R-:W-:Y:S01]  /*fb70*/  FADD.FTZ R3, R140, R3 ;  /* 0x000000038c037221 */ /* 0x000fe20000010000 */
[----:B------:R-:W-:Y:S03]  /*fb80*/  MUFU.EX2 R105, R105 ;  /* 0x0000006900697308 */ /* 0x000fe60000000800 */
[----:B------:R-:W-:Y:S01]  /*fb90*/  FADD.FTZ R136, R136, R3 ;  /* 0x0000000388887221 */ /* 0x000fe20000010000 */
[----:B------:R-:W-:Y:S01]  /*fba0*/  MOV R3, R92 ;  /* 0x0000005c00037202 */ /* 0x000fe20000000f00 */
[----:B--2---:R-:W-:Y:S02]  /*fbb0*/  HMMA.16816.F32 R44, R80, R48, R44 ;  /* 0x00000030502c723c */ /* 0x004fe4000000182c */
[----:B------:R-:W-:Y:S01]  /*fbc0*/  FADD.FTZ R135, R135, R136 ;  /* 0x0000008887877221 */ /* 0x000fe20000010000 */
[----:B------:R-:W-:Y:S05]  /*fbd0*/  MUFU.EX2 R126, R126 ;  /* 0x0000007e007e7308 */ /* 0x000fea0000000800 */
[C---:B----4-:R-:W-:Y:S03]  /*fbe0*/  HMMA.16816.F32 R20, R52.reuse, R60, R20 ;  /* 0x0000003c3414723c */ /* 0x050fe60000001814 */
[----:B------:R-:W-:Y:S05]  /*fbf0*/  MUFU.EX2 R101, R101 ;  /* 0x0000006500657308 */ /* 0x000fea0000000800 */
[C---:B------:R-:W-:Y:S01]  /*fc00*/  HMMA.16816.F32 R24, R52.reuse, R62, R24 ;  /* 0x0000003e3418723c */ /* 0x040fe20000001818 */
[----:B------:R-:W2:Y:S02]  /*fc10*/  LDSM.16.MT88.4 R60, [R110+0x8400] ;  /* 0x008400006e3c783b */ /* 0x000ea40000004200 */
[----:B------:R-:W-:Y:S05]  /*fc20*/  MUFU.EX2 R129, R129 ;  /* 0x0000008100817308 */ /* 0x000fea0000000800 */
[C---:B-1----:R-:W-:Y:S03]  /*fc30*/  HMMA.16816.F32 R28, R52.reuse, R56, R28 ;  /* 0x00000038341c723c */ /* 0x042fe6000000181c */
[----:B------:R-:W1:Y:S05]  /*fc40*/  MUFU.EX2 R144, R144 ;  /* 0x0000009000907308 */ /* 0x000e6a0000000800 */
[----:B------:R-:W-:Y:S01]  /*fc50*/  HMMA.16816.F32 R32, R52, R58, R32 ;  /* 0x0000003a3420723c */ /* 0x000fe20000001820 */
[----:B------:R-:W3:Y:S02]  /*fc60*/  LDSM.16.MT88.4 R56, [R108+0x8400] ;  /* 0x008400006c38783b */ /* 0x000ee40000004200 */
[----:B------:R-:W-:Y:S05]  /*fc70*/  MUFU.EX2 R96, R96 ;  /* 0x0000006000607308 */ /* 0x000fea0000000800 */
[----:B------:R-:W-:Y:S01]  /*fc80*/  HMMA.16816.F32 R48, R80, R50, R72 ;  /* 0x000000325030723c */ /* 0x000fe20000001848 */
[----:B------:R-:W4:Y:S02]  /*fc90*/  LDSM.16.MT88.4 R72, [R108+0x8800] ;  /* 0x008800006c48783b */ /* 0x000f240000004200 */
[----:B------:R-:W5:Y:S01]  /*fca0*/  MUFU.EX2 R99, R98 ;  /* 0x0000006200637308 */ /* 0x000f620000000800 */
[----:B-1----:R-:W-:-:S03]  /*fcb0*/  F2FP.PACK_AB R89, R144, R129 ;  /* 0x000000819059723e */ /* 0x002fc600000000ff */
[--C-:B------:R-:W-:Y:S02]  /*fcc0*/  FFMA.FTZ R80, R102, c[0x0][0x23c], -R143.reuse ;  /* 0x00008f0066507a23 */ /* 0x100fe4000001088f */
[--C-:B------:R-:W-:Y:S02]  /*fcd0*/  FFMA.FTZ R102, R106, c[0x0][0x23c], -R143.reuse ;  /* 0x00008f006a667a23 */ /* 0x100fe4000001088f */
[----:B------:R-:W-:Y:S01]  /*fce0*/  FFMA.FTZ R106, R137, c[0x0][0x23c], -R143 ;  /* 0x00008f00896a7a23 */ /* 0x000fe2000001088f */
[----:B------:R-:W-:Y:S01]  /*fcf0*/  MUFU.EX2 R125, R80 ;  /* 0x00000050007d7308 */ /* 0x000fe20000000800 */
[----:B--2---:R-:W-:Y:S01]  /*fd00*/  HMMA.16816.F32 R36, R52, R60, R36 ;  /* 0x0000003c3424723c */ /* 0x004fe20000001824 */
[----:B-----5:R-:W-:-:S06]  /*fd10*/  F2FP.PACK_AB R91, R99, R96 ;  /* 0x00000060635b723e */ /* 0x020fcc00000000ff */
[----:B------:R-:W1:Y:S01]  /*fd20*/  MUFU.EX2 R102, R102 ;  /* 0x0000006600667308 */ /* 0x000e620000000800 */
[C---:B------:R-:W-:Y:S01]  /*fd30*/  HMMA.16816.F32 R40, R52.reuse, R62, R40 ;  /* 0x0000003e3428723c */ /* 0x040fe20000001828 */
[----:B------:R-:W2:Y:S06]  /*fd40*/  LDSM.16.MT88.4 R60, [R110+0x6800] ;  /* 0x006800006e3c783b */ /* 0x000eac0000004200 */
[----:B------:R-:W5:Y:S01]  /*fd50*/  MUFU.EX2 R106, R106 ;  /* 0x0000006a006a7308 */ /* 0x000f620000000800 */
[----:B---3--:R-:W-:Y:S01]  /*fd60*/  HMMA.16816.F32 R44, R52, R56, R44 ;  /* 0x00000038342c723c */ /* 0x008fe2000000182c */
[----:B-1----:R-:W-:-:S07]  /*fd70*/  F2FP.PACK_AB R88, R102, R125 ;  /* 0x0000007d6658723e */ /* 0x002fce00000000ff */
[----:B------:R-:W-:Y:S01]  /*fd80*/  HMMA.16816.F32 R48, R52, R58, R48 ;  /* 0x0000003a3430723c */ /* 0x000fe20000001830 */
[----:B------:R-:W1:Y:S01]  /*fd90*/  LDSM.16.MT88.4 R56, [R108+0x6800] ;  /* 0x006800006c38783b */ /* 0x000e620000004200 */
[----:B-----5:R-:W-:-:S05]  /*fda0*/  F2FP.PACK_AB R90, R106, R101 ;  /* 0x000000656a5a723e */ /* 0x020fca00000000ff */
[----:B------:R-:W-:Y:S02]  /*fdb0*/  F2FP.PACK_AB R52, R145, R142 ;  /* 0x0000008e9134723e */ /* 0x000fe400000000ff */
[----:B------:R-:W-:Y:S02]  /*fdc0*/  F2FP.PACK_AB R53, R107, R128 ;  /* 0x000000806b35723e */ /* 0x000fe400000000ff */
[----:B------:R-:W-:Y:S02]  /*fdd0*/  F2FP.PACK_AB R54, R104, R103 ;  /* 0x000000676836723e */ /* 0x000fe400000000ff */
[----:B------:R-:W-:-:S07]  /*fde0*/  F2FP.PACK_AB R55, R126, R105 ;  /* 0x000000697e37723e */ /* 0x000fce00000000ff */
[C---:B----4-:R-:W-:Y:S08]  /*fdf0*/  HMMA.16816.F32 R68, R52.reuse, R72, R44 ;  /* 0x000000483444723c */ /* 0x050ff0000000182c */
[C---:B--2---:R-:W-:Y:S08]  /*fe00*/  HMMA.16816.F32 R4, R52.reuse, R60, R4 ;  /* 0x0000003c3404723c */ /* 0x044ff00000001804 */
        /* <DEDUP_REMOVED lines=8> */
[----:B------:R-:W3:Y:S07]  /*fe90*/  LDSM.16.MT88.4 R8, [R110+0x8c00] ;  /* 0x008c00006e08783b */ /* 0x000eee0000004200 */
[C---:B------:R-:W-:Y:S01]  /*fea0*/  HMMA.16816.F32 R72, R52.reuse, R74, R48 ;  /* 0x0000004a3448723c */ /* 0x040fe20000001830 */
[----:B------:R-:W4:Y:S07]  /*feb0*/  LDSM.16.MT88.4 R48, [R110+0x7c00] ;  /* 0x007c00006e30783b */ /* 0x000f2e0000004200 */
[C---:B--2---:R-:W-:Y:S08]  /*fec0*/  HMMA.16816.F32 R20, R52.reuse, R60, R20 ;  /* 0x0000003c3414723c */ /* 0x044ff00000001814 */
[C---:B------:R-:W-:Y:S08]  /*fed0*/  HMMA.16816.F32 R24, R52.reuse, R62, R24 ;  /* 0x0000003e3418723c */ /* 0x040ff00000001818 */
[C---:B------:R-:W-:Y:S08]  /*fee0*/  HMMA.16816.F32 R60, R52.reuse, R64, R36 ;  /* 0x00000040343c723c */ /* 0x040ff00000001824 */
[C---:B------:R-:W-:Y:S01]  /*fef0*/  HMMA.16816.F32 R64, R52.reuse, R66, R40 ;  /* 0x000000423440723c */ /* 0x040fe20000001828 */
[----:B------:R-:W2:Y:S07]  /*ff00*/  LDSM.16.MT88.4 R40, [R108+0x6c00] ;  /* 0x006c00006c28783b */ /* 0x000eae0000004200 */
[C---:B-1----:R-:W-:Y:S08]  /*ff10*/  HMMA.16816.F32 R28, R52.reuse, R56, R28 ;  /* 0x00000038341c723c */ /* 0x042ff0000000181c */
[----:B------:R-:W-:Y:S01]  /*ff20*/  HMMA.16816.F32 R32, R52, R58, R32 ;  /* 0x0000003a3420723c */ /* 0x000fe20000001820 */
[----:B------:R-:W1:Y:S07]  /*ff30*/  LDSM.16.MT88.4 R56, [R108+0x7c00] ;  /* 0x007c00006c38783b */ /* 0x000e6e0000004200 */
[C---:B---3--:R-:W-:Y:S08]  /*ff40*/  HMMA.16816.F32 R60, R88.reuse, R8, R60 ;  /* 0x00000008583c723c */ /* 0x048ff0000000183c */
[C---:B----4-:R-:W-:Y:S08]  /*ff50*/  HMMA.16816.F32 R44, R88.reuse, R48, R20 ;  /* 0x00000030582c723c */ /* 0x050ff00000001814 */
[C---:B------:R-:W-:Y:S08]  /*ff60*/  HMMA.16816.F32 R48, R88.reuse, R50, R24 ;  /* 0x000000325830723c */ /* 0x040ff00000001818 */
[C---:B--2---:R-:W-:Y:S07]  /*ff70*/  HMMA.16816.F32 R36, R88.reuse, R40, R12 ;  /* 0x000000285824723c */ /* 0x044fee000000180c */
        /* <DEDUP_REMOVED lines=23> */
[----:B------:R-:W-:-:S04]  /*100f0*/  FADD.FTZ R129, R144, R129 ;  /* 0x0000008190817221 */ /* 0x000fc80000010000 */
[----:B------:R-:W-:Y:S01]  /*10100*/  FADD.FTZ R96, R96, R129 ;  /* 0x0000008160607221 */ /* 0x000fe20000010000 */
[----:B------:R-:W-:Y:S03]  /*10110*/  HMMA.16816.F32 R72, R88, R6, R72 ;  /* 0x000000065848723c */ /* 0x000fe60000001848 */
[----:B------:R-:W-:-:S05]  /*10120*/  FADD.FTZ R130, R99, R96 ;  /* 0x0000006063827221 */ /* 0x000fca0000010000 */
.L_x_5291:
        /* <DEDUP_REMOVED lines=12> */
.L_x_5301:
        /* <DEDUP_REMOVED lines=65> */
.L_x_5298:
        /* <DEDUP_REMOVED lines=194> */
.L_x_5300:
        /* <DEDUP_REMOVED lines=47> */
.L_x_5299:
        /* <DEDUP_REMOVED lines=34> */
[----:B------:R-:W-:Y:S01]  /*11730*/  FFMA.FTZ R7, R0, R3, R7 ;  /* 0x0000000300077223 */ /* 0x000fe20000010007 */
[----:B------:R-:W-:Y:S01]  /*11740*/  FMNMX.FTZ R98, R6, R87, !PT ;  /* 0x0000005706627209 */ /* 0x000fe20007810000 */
[C---:B------:R-:W-:Y:S02]  /*11750*/  FFMA.FTZ R10, R0.reuse, R99, R10 ;  /* 0x00000063000a7223 */ /* 0x040fe4000001000a */
        /* <DEDUP_REMOVED lines=8> */
[C---:B------:R-:W-:Y:S01]  /*117e0*/  FFMA.FTZ R18, R0.reuse, R93, R18 ;  /* 0x0000005d00127223 */ /* 0x040fe20000010012 */
[----:B------:R-:W-:Y:S01]  /*117f0*/  FMNMX.FTZ R103, R5, R98, !PT ;  /* 0x0000006205677209 */ /* 0x000fe20007810000 */
[----:B------:R-:W2:Y:S01]  /*11800*/  I2F R3, R3 ;  /* 0x0000000300037306 */ /* 0x000ea20000201400 */
[----:B------:R-:W-:Y:S01]  /*11810*/  FMNMX.FTZ R101, R11, R100, !PT ;  /* 0x000000640b657209 */ /* 0x000fe20007810000 */
[-C--:B------:R-:W-:Y:S01]  /*11820*/  FFMA.FTZ R19, R0, R94.reuse, R19 ;  /* 0x0000005e00137223 */ /* 0x080fe20000010013 */
[----:B------:R-:W-:Y:S01]  /*11830*/  FMNMX.FTZ R98, R8, R103, !PT ;  /* 0x0000006708627209 */ /* 0x000fe20007810000 */
[----:B------:R-:W-:Y:S01]  /*11840*/  FFMA.FTZ R17, R0, R94, R17 ;  /* 0x0000005e00117223 */ /* 0x000fe20000010011 */
[----:B------:R-:W-:Y:S01]  /*11850*/  FMNMX.FTZ R96, R14, R101, !PT ;  /* 0x000000650e607209 */ /* 0x000fe20007810000 */
[C---:B------:R-:W-:Y:S01]  /*11860*/  FFMA.FTZ R16, R0.reuse, R93, R16 ;  /* 0x0000005d00107223 */ /* 0x040fe20000010010 */
[----:B-1----:R-:W-:Y:S01]  /*11870*/  FMNMX.FTZ R97, R9, R98, !PT ;  /* 0x0000006209617209 */ /* 0x002fe20007810000 */
[C---:B------:R-:W-:Y:S01]  /*11880*/  FFMA.FTZ R22, R0.reuse, R95, R22 ;  /* 0x0000005f00167223 */ /* 0x040fe20000010016 */
[----:B------:R-:W-:Y:S01]  /*11890*/  FMNMX.FTZ R101, R15, R96, !PT ;  /* 0x000000600f657209 */ /* 0x000fe20007810000 */
[-C--:B------:R-:W-:Y:S01]  /*118a0*/  FFMA.FTZ R23, R0, R90.reuse, R23 ;  /* 0x0000005a00177223 */ /* 0x080fe20000010017 */
[----:B------:R-:W-:Y:S01]  /*118b0*/  FMNMX.FTZ R94, R12, R97, !PT ;  /* 0x000000610c5e7209 */ /* 0x000fe20007810000 */
[----:B------:R-:W-:Y:S01]  /*118c0*/  FFMA.FTZ R20, R0, R95, R20 ;  /* 0x0000005f00147223 */ /* 0x000fe20000010014 */
[----:B------:R-:W-:Y:S01]  /*118d0*/  IADD3 R99, R2, 0x38, RZ ;  /* 0x0000003802637810 */ /* 0x000fe20007ffe0ff */
[----:B------:R-:W-:Y:S01]  /*118e0*/  FFMA.FTZ R26, R0, R89, R26 ;  /* 0x00000059001a7223 */ /* 0x000fe2000001001a */
[----:B------:R-:W-:Y:S01]  /*118f0*/  FMNMX.FTZ R96, R18, R101, !PT ;  /* 0x0000006512607209 */ /* 0x000fe20007810000 */
[----:B------:R-:W-:Y:S01]  /*11900*/  FFMA.FTZ R21, R0, R90, R21 ;  /* 0x0000005a00157223 */ /* 0x000fe20000010015 */
[----:B------:R-:W-:Y:S01]  /*11910*/  FMNMX.FTZ R97, R13, R94, !PT ;  /* 0x0000005e0d617209 */ /* 0x000fe20007810000 */
[----:B------:R-:W1:Y:S01]  /*11920*/  I2F R93, R99 ;  /* 0x00000063005d7306 */ /* 0x000e620000201400 */
[----:B------:R-:W-:Y:S01]  /*11930*/  IADD3 R2, R2, 0x39, RZ ;  /* 0x0000003902027810 */ /* 0x000fe20007ffe0ff */
[C---:B------:R-:W-:Y:S01]  /*11940*/  FFMA.FTZ R24, R0.reuse, R89, R24 ;  /* 0x0000005900187223 */ /* 0x040fe20000010018 */
[----:B------:R-:W-:Y:S01]  /*11950*/  FMNMX.FTZ R101, R19, R96, !PT ;  /* 0x0000006013657209 */ /* 0x000fe20007810000 */
[----:B------:R-:W-:Y:S01]  /*11960*/  FFMA.FTZ R25, R0, R88, R25 ;  /* 0x0000005800197223 */ /* 0x000fe20000010019 */
[----:B------:R-:W-:Y:S01]  /*11970*/  FMNMX.FTZ R94, R16, R97, !PT ;  /* 0x00000061105e7209 */ /* 0x000fe20007810000 */
[----:B--2---:R-:W-:Y:S01]  /*11980*/  FFMA.FTZ R30, R0, R3, R30 ;  /* 0x00000003001e7223 */ /* 0x004fe2000001001e */
[----:B------:R-:W-:Y:S01]  /*11990*/  FMNMX.FTZ R96, R22, R101, !PT ;  /* 0x0000006516607209 */ /* 0x000fe20007810000 */
[C---:B------:R-:W-:Y:S01]  /*119a0*/  FFMA.FTZ R31, R0.reuse, R91, R31 ;  /* 0x0000005b001f7223 */ /* 0x040fe2000001001f */
[----:B------:R-:W-:Y:S01]  /*119b0*/  FMNMX.FTZ R95, R17, R94, !PT ;  /* 0x0000005e115f7209 */ /* 0x000fe20007810000 */
[----:B------:R-:W2:Y:S01]  /*119c0*/  I2F R2, R2 ;  /* 0x0000000200027306 */ /* 0x000ea20000201400 */
[----:B------:R-:W-:Y:S01]  /*119d0*/  FMNMX.FTZ R97, R23, R96, !PT ;  /* 0x0000006017617209 */ /* 0x000fe20007810000 */
[----:B------:R-:W-:Y:S01]  /*119e0*/  FFMA.FTZ R28, R0, R3, R28 ;  /* 0x00000003001c7223 */ /* 0x000fe2000001001c */
[----:B------:R-:W-:Y:S01]  /*119f0*/  FMNMX.FTZ R90, R20, R95, !PT ;  /* 0x0000005f145a7209 */ /* 0x000fe20007810000 */
[----:B------:R-:W-:Y:S01]  /*11a00*/  FFMA.FTZ R29, R0, R91, R29 ;  /* 0x0000005b001d7223 */ /* 0x000fe2000001001d */
[----:B------:R-:W-:Y:S02]  /*11a10*/  FMNMX.FTZ R94, R26, R97, !PT ;  /* 0x000000611a5e7209 */ /* 0x000fe40007810000 */
[----:B------:R-:W-:Y:S02]  /*11a20*/  FMNMX.FTZ R89, R21, R90, !PT ;  /* 0x0000005a15597209 */ /* 0x000fe40007810000 */
[----:B------:R-:W-:Y:S02]  /*11a30*/  FMNMX.FTZ R95, R27, R94, !PT ;  /* 0x0000005e1b5f7209 */ /* 0x000fe40007810000 */
        /* <DEDUP_REMOVED lines=30> */
[----:B------:R-:W-:Y:S02]  /*11c20*/  FMUL.FTZ R106, R3, c[0x0][0x23c] ;  /* 0x00008f00036a7a20 */ /* 0x000fe40000410000 */
[----:B------:R-:W-:Y:S02]  /*11c30*/  FMUL.FTZ R86, R88, c[0x0][0x23c] ;  /* 0x00008f0058567a20 */ /* 0x000fe40000410000 */
[----:B------:R-:W2:Y:S01]  /*11c40*/  LDSM.16.MT88.4 R88, [R110+0x6000] ;  /* 0x006000006e58783b */ /* 0x000ea20000004200 */
[----:B------:R-:W-:Y:S01]  /*11c50*/  FSEL R106, R106, RZ, P0 ;  /* 0x000000ff6a6a7208 */ /* 0x000fe20000000000 */
[--C-:B------:R-:W-:Y:S01]  /*11c60*/  FFMA.FTZ R94, R10, c[0x0][0x23c], -R105.reuse ;  /* 0x00008f000a5e7a23 */ /* 0x100fe20000010869 */
[----:B------:R-:W-:Y:S01]  /*11c70*/  ISETP.GT.AND P0, PT, R124, 0x1, PT ;  /* 0x000000017c00780c */ /* 0x000fe20003f04270 */
[--C-:B------:R-:W-:Y:S01]  /*11c80*/  FFMA.FTZ R93, R11, c[0x0][0x23c], -R105.reuse ;  /* 0x00008f000b5d7a23 */ /* 0x100fe20000010869 */
[----:B------:R-:W3:Y:S01]  /*11c90*/  MUFU.EX2 R86, R86 ;  /* 0x0000005600567308 */ /* 0x000ee20000000800 */
[--C-:B------:R-:W-:Y:S01]  /*11ca0*/  FFMA.FTZ R96, R8, c[0x0][0x23c], -R106.reuse ;  /* 0x00008f0008607a23 */ /* 0x100fe2000001086a */
[----:B------:R-:W-:Y:S01]  /*11cb0*/  MOV R124, R92 ;  /* 0x0000005c007c7202 */ /* 0x000fe20000000f00 */
        /* <DEDUP_REMOVED lines=13> */
[C---:B---3--:R-:W-:Y:S02]  /*11d90*/  FMUL.FTZ R8, R86.reuse, R76 ;  /* 0x0000004c56087220 */ /* 0x048fe40000410000 */
[C---:B------:R-:W-:Y:S02]  /*11da0*/  FMUL.FTZ R9, R86.reuse, R77 ;  /* 0x0000004d56097220 */ /* 0x040fe40000410000 */
[----:B------:R-:W1:Y:S01]  /*11db0*/  LDSM.16.MT88.4 R76, [R108+0x6000] ;  /* 0x006000006c4c783b */ /* 0x000e620000004200 */
[----:B------:R-:W3:Y:S01]  /*11dc0*/  MUFU.EX2 R97, R97 ;  /* 0x0000006100617308 */ /* 0x000ee20000000800 */
[C---:B------:R-:W-:Y:S02]  /*11dd0*/  FMUL.FTZ R4, R86.reuse, R80 ;  /* 0x0000005056047220 */ /* 0x040fe40000410000 */
[C---:B------:R-:W-:Y:S02]  /*11de0*/  FMUL.FTZ R5, R86.reuse, R81 ;  /* 0x0000005156057220 */ /* 0x040fe40000410000 */
[C---:B------:R-:W-:Y:S02]  /*11df0*/  FMUL.FTZ R39, R87.reuse, R39 ;  /* 0x0000002757277220 */ /* 0x040fe40000410000 */
[C---:B------:R-:W-:Y:S02]  /*11e00*/  FMUL.FTZ R36, R86.reuse, R36 ;  /* 0x0000002456247220 */ /* 0x040fe40000410000 */
[C---:B------:R-:W-:Y:S01]  /*11e10*/  FMUL.FTZ R37, R86.reuse, R37 ;  /* 0x0000002556257220 */ /* 0x040fe20000410000 */
[----:B------:R-:W4:Y:S01]  /*11e20*/  MUFU.EX2 R93, R93 ;  /* 0x0000005d005d7308 */ /* 0x000f220000000800 */
[C---:B------:R-:W-:Y:S02]  /*11e30*/  FMUL.FTZ R42, R87.reuse, R42 ;  /* 0x0000002a572a7220 */ /* 0x040fe40000410000 */
[C---:B------:R-:W-:Y:S02]  /*11e40*/  FMUL.FTZ R43, R87.reuse, R43 ;  /* 0x0000002b572b7220 */ /* 0x040fe40000410000 */
[C---:B------:R-:W-:Y:S02]  /*11e50*/  FMUL.FTZ R40, R86.reuse, R40 ;  /* 0x0000002856287220 */ /* 0x040fe40000410000 */
[C---:B------:R-:W-:Y:S02]  /*11e60*/  FMUL.FTZ R41, R86.reuse, R41 ;  /* 0x0000002956297220 */ /* 0x040fe40000410000 */
[C---:B------:R-:W-:Y:S01]  /*11e70*/  FMUL.FTZ R46, R87.reuse, R46 ;  /* 0x0000002e572e7220 */ /* 0x040fe20000410000 */
[----:B------:R-:W-:Y:S01]  /*11e80*/  MUFU.EX2 R99, R99 ;  /* 0x0000006300637308 */ /* 0x000fe20000000800 */
[----:B------:R-:W-:Y:S02]  /*11e90*/  FMUL.FTZ R47, R87, R47 ;  /* 0x0000002f572f7220 */ /* 0x000fe40000410000 */
[C---:B------:R-:W-:Y:S01]  /*11ea0*/  FMUL.FTZ R44, R86.reuse, R44 ;  /* 0x0000002c562c7220 */ /* 0x040fe20000410000 */
[----:B---3--:R-:W-:Y:S01]  /*11eb0*/  F2FP.PACK_AB R81, R97, R104 ;  /* 0x000000686151723e */ /* 0x008fe200000000ff */
[C---:B------:R-:W-:Y:S02]  /*11ec0*/  FMUL.FTZ R45, R86.reuse, R45 ;  /* 0x0000002d562d7220 */ /* 0x040fe40000410000 */
[C---:B------:R-:W-:Y:S02]  /*11ed0*/  FMUL.FTZ R50, R87.reuse, R50 ;  /* 0x0000003257327220 */ /* 0x040fe40000410000 */
[----:B------:R-:W-:Y:S01]  /*11ee0*/  FMUL.FTZ R51, R87, R51 ;  /* 0x0000003357337220 */ /* 0x000fe20000410000 */
[----:B------:R-:W3:Y:S01]  /*11ef0*/  MUFU.EX2 R98, R98 ;  /* 0x0000006200627308 */ /* 0x000ee20000000800 */
        /* <DEDUP_REMOVED lines=12> */
[----:B------:R-:W4:Y:S01]  /*11fc0*/  MUFU.EX2 R95, R95 ;  /* 0x0000005f005f7308 */ /* 0x000f220000000800 */
        /* <DEDUP_REMOVED lines=9> */
[C---:B------:R-:W-:Y:S02]  /*12060*/  FMUL.FTZ R65, R86.reuse, R65 ;  /* 0x0000004156417220 */ /* 0x040fe40000410000 */
[C---:B------:R-:W-:Y:S02]  /*12070*/  FMUL.FTZ R12, R86.reuse, R72 ;  /* 0x00000048560c7220 */ /* 0x040fe40000410000 */
[--C-:B------:R-:W-:Y:S02]  /*12080*/  FFMA.FTZ R101, R13, c[0x0][0x23c], -R106.reuse ;  /* 0x00008f000d657a23 */ /* 0x100fe4000001086a */
[----:B------:R-:W-:Y:S02]  /*12090*/  FMUL.FTZ R13, R86, R73 ;  /* 0x00000049560d7220 */ /* 0x000fe40000410000 */
[--C-:B------:R-:W-:Y:S01]  /*120a0*/  FFMA.FTZ R103, R16, c[0x0][0x23c], -R106.reuse ;  /* 0x00008f0010677a23 */ /* 0x100fe2000001086a */
[----:B----4-:R-:W-:Y:S01]  /*120b0*/  F2FP.PACK_AB R82, R95, R96 ;  /* 0x000000605f52723e */ /* 0x010fe200000000ff */
[--C-:B------:R-:W-:Y:S01]  /*120c0*/  FFMA.FTZ R134, R22, c[0x0][0x23c], -R105.reuse ;  /* 0x00008f0016867a23 */ /* 0x100fe20000010869 */
[----:B------:R-:W3:Y:S01]  /*120d0*/  MUFU.EX2 R101, R101 ;  /* 0x0000006500657308 */ /* 0x000ee20000000800 */
[--C-:B------:R-:W-:Y:S02]  /*120e0*/  FFMA.FTZ R131, R23, c[0x0][0x23c], -R105.reuse ;  /* 0x00008f0017837a23 */ /* 0x100fe40000010869 */
[--C-:B------:R-:W-:Y:S02]  /*120f0*/  FFMA.FTZ R136, R20, c[0x0][0x23c], -R106.reuse ;  /* 0x00008f0014887a23 */ /* 0x100fe4000001086a */
[C---:B--2---:R-:W-:Y:S05]  /*12100*/  HMMA.16816.F32 R4, R80.reuse, R88, R4 ;  /* 0x000000585004723c */ /* 0x044fea0000001804 */
[--C-:B------:R-:W-:Y:S01]  /*12110*/  FFMA.FTZ R133, R21, c[0x0][0x23c], -R106.reuse ;  /* 0x00008f0015857a23 */ /* 0x100fe2000001086a */
[----:B------:R-:W-:Y:S01]  /*12120*/  MUFU.EX2 R134, R134 ;  /* 0x0000008600867308 */ /* 0x000fe20000000800 */
[----:B------:R-:W-:Y:S01]  /*12130*/  LDSM.16.MT88.4 R20, [R110+0x6800] ;  /* 0x006800006e14783b */ /* 0x000fe20000004200 */
[C---:B------:R-:W-:Y:S04]  /*12140*/  HMMA.16816.F32 R8, R80.reuse, R90, R8 ;  /* 0x0000005a5008723c */ /* 0x040fe80000001808 */
[--C-:B------:R-:W-:Y:S02]  /*12150*/  FFMA.FTZ R132, R26, c[0x0][0x23c], -R105.reuse ;  /* 0x00008f001a847a23 */ /* 0x100fe40000010869 */
[--C-:B------:R-:W-:Y:S02]  /*12160*/  FFMA.FTZ R107, R27, c[0x0][0x23c], -R105.reuse ;  /* 0x00008f001b6b7a23 */ /* 0x100fe40000010869 */
[C---:B-1----:R-:W-:Y:S01]  /*12170*/  HMMA.16816.F32 R36, R80.reuse, R76, R36 ;  /* 0x0000004c5024723c */ /* 0x042fe20000001824 */
[----:B------:R-:W-:Y:S03]  /*12180*/  MUFU.EX2 R131, R131 ;  /* 0x0000008300837308 */ /* 0x000fe60000000800 */
[--C-:B------:R-:W-:Y:S01]  /*12190*/  FFMA.FTZ R138, R24, c[0x0][0x23c], -R106.reuse ;  /* 0x00008f00188a7a23 */ /* 0x100fe2000001086a */
[----:B---3--:R-:W-:Y:S01]  /*121a0*/  F2FP.PACK_AB R16, R101, R100 ;  /* 0x000000646510723e */ /* 0x008fe200000000ff */
[--C-:B------:R-:W-:Y:S02]  /*121b0*/  FFMA.FTZ R135, R25, c[0x0][0x23c], -R106.reuse ;  /* 0x00008f0019877a23 */ /* 0x100fe4000001086a */
[C---:B------:R-:W-:Y:S01]  /*121c0*/  HMMA.16816.F32 R40, R80.reuse, R78, R40 ;  /* 0x0000004e5028723c */ /* 0x040fe20000001828 */
[----:B------:R-:W1:Y:S02]  /*121d0*/  LDSM.16.MT88.4 R76, [R110+0x7000] ;  /* 0x007000006e4c783b */ /* 0x000e640000004200 */
[----:B------:R-:W-:Y:S01]  /*121e0*/  MUFU.EX2 R132, R132 ;  /* 0x0000008400847308 */ /* 0x000fe20000000800 */
[--C-:B------:R-:W-:Y:S02]  /*121f0*/  FFMA.FTZ R91, R14, c[0x0][0x23c], -R105.reuse ;  /* 0x00008f000e5b7a23 */ /* 0x100fe40000010869 */
[----:B------:R-:W-:Y:S02]  /*12200*/  FMUL.FTZ R14, R87, R74 ;  /* 0x0000004a570e7220 */ /* 0x000fe40000410000 */
[--C-:B------:R-:W-:Y:S01]  /*12210*/  FFMA.FTZ R90, R15, c[0x0][0x23c], -R105.reuse ;  /* 0x00008f000f5a7a23 */ /* 0x100fe20000010869 */
[----:B------:R-:W-:Y:S03]  /*12220*/  LDSM.16.MT88.4 R24, [R108+0x6800] ;  /* 0x006800006c18783b */ /* 0x000fe60000004200 */
[C---:B------:R-:W-:Y:S01]  /*12230*/  FMUL.FTZ R15, R87.reuse, R75 ;  /* 0x0000004b570f7220 */ /* 0x040fe20000410000 */
[----:B------:R-:W-:Y:S01]  /*12240*/  MUFU.EX2 R107, R107 ;  /* 0x0000006b006b7308 */ /* 0x000fe20000000800 */
[C---:B------:R-:W-:Y:S02]  /*12250*/  FMUL.FTZ R70, R87.reuse, R70 ;  /* 0x0000004657467220 */ /* 0x040fe40000410000 */
[----:B------:R-:W-:Y:S01]  /*12260*/  FMUL.FTZ R71, R87, R71 ;  /* 0x0000004757477220 */ /* 0x000fe20000410000 */
[----:B------:R-:W-:Y:S01]  /*12270*/  LDSM.16.MT88.4 R72, [R110+0x6400] ;  /* 0x006400006e48783b */ /* 0x000fe20000004200 */
[C---:B------:R-:W-:Y:S02]  /*12280*/  FMUL.FTZ R68, R86.reuse, R68 ;  /* 0x0000004456447220 */ /* 0x040fe40000410000 */
[----:B------:R-:W-:Y:S02]  /*12290*/  FMUL.FTZ R69, R86, R69 ;  /* 0x0000004556457220 */ /* 0x000fe40000410000 */
[--C-:B------:R-:W-:Y:S01]  /*122a0*/  FFMA.FTZ R89, R18, c[0x0][0x23c], -R105.reuse ;  /* 0x00008f0012597a23 */ /* 0x100fe20000010869 */
[----:B------:R-:W-:Y:S01]  /*122b0*/  MUFU.EX2 R136, R136 ;  /* 0x0000008800887308 */ /* 0x000fe20000000800 */
[----:B------:R-:W-:Y:S02]  /*122c0*/  FFMA.FTZ R88, R19, c[0x0][0x23c], -R105 ;  /* 0x00008f0013587a23 */ /* 0x000fe40000010869 */
[----:B------:R-:W-:Y:S02]  /*122d0*/  FFMA.FTZ R102, R17, c[0x0][0x23c], -R106 ;  /* 0x00008f0011667a23 */ /* 0x000fe4000001086a */
[----:B------:R-:W-:Y:S01]  /*122e0*/  FFMA.FTZ R104, R87, R130, R104 ;  /* 0x0000008257687223 */ /* 0x000fe20000010068 */
[----:B------:R-:W-:Y:S01]  /*122f0*/  MOV R87, R2 ;  /* 0x0000000200577202 */ /* 0x000fe20000000f00 */
[----:B------:R-:W-:Y:S02]  /*12300*/  FFMA.FTZ R99, R86, R127, R99 ;  /* 0x0000007f56637223 */ /* 0x000fe40000010063 */
[----:B------:R-:W-:Y:S01]  /*12310*/  FADD.FTZ R97, R97, R104 ;  /* 0x0000006861617221 */ /* 0x000fe20000010000 */
[----:B------:R-:W-:Y:S01]  /*12320*/  MUFU.EX2 R133, R133 ;  /* 0x0000008500857308 */ /* 0x000fe20000000800 */
[----:B------:R-:W-:Y:S02]  /*12330*/  FADD.FTZ R99, R98, R99 ;  /* 0x0000006362637221 */ /* 0x000fe40000010000 */
[----:B------:R-:W-:Y:S02]  /*12340*/  FADD.FTZ R86, R94, R97 ;  /* 0x000000615e567221 */ /* 0x000fe40000010000 */
[----:B------:R-:W-:Y:S02]  /*12350*/  FADD.FTZ R96, R96, R99 ;  /* 0x0000006360607221 */ /* 0x000fe40000010000 */
[----:B------:R-:W-:Y:S01]  /*12360*/  FADD.FTZ R86, R93, R86 ;  /* 0x000000565d567221 */ /* 0x000fe20000010000 */
[C---:B-1----:R-:W-:Y:S02]  /*12370*/  HMMA.16816.F32 R44, R80.reuse, R76, R44 ;  /* 0x0000004c502c723c */ /* 0x042fe4000000182c */
[----:B------:R-:W-:Y:S01]  /*12380*/  MUFU.EX2 R138, R138 ;  /* 0x0000008a008a7308 */ /* 0x000fe20000000800 */
[----:B------:R-:W-:Y:S04]  /*12390*/  FADD.FTZ R95, R95, R96 ;  /* 0x000000605f5f7221 */ /* 0x000fe80000010000 */
[----:B------:R-:W-:Y:S01]  /*123a0*/  FADD.FTZ R100, R100, R95 ;  /* 0x0000005f64647221 */ /* 0x000fe20000010000 */
[C---:B------:R-:W-:Y:S01]  /*123b0*/  HMMA.16816.F32 R48, R80.reuse, R78, R48 ;  /* 0x0000004e5030723c */ /* 0x040fe20000001830 */
[----:B------:R-:W1:Y:S03]  /*123c0*/  LDSM.16.MT88.4 R76, [R108+0x7000] ;  /* 0x007000006c4c783b */ /* 0x000e660000004200 */
[----:B------:R-:W-:Y:S01]  /*123d0*/  MUFU.EX2 R135, R135 ;  /* 0x0000008700877308 */ /* 0x000fe20000000800 */
[----:B------:R-:W-:Y:S09]  /*123e0*/  FADD.FTZ R100, R101, R100 ;  /* 0x0000006465647221 */ /* 0x000ff20000010000 */
[----:B------:R-:W-:Y:S10]  /*123f0*/  MUFU.EX2 R91, R91 ;  /* 0x0000005b005b7308 */ /* 0x000ff40000000800 */
[----:B------:R-:W2:Y:S10]  /*12400*/  MUFU.EX2 R90, R90 ;  /* 0x0000005a005a7308 */ /* 0x000eb40000000800 */
[----:B------:R-:W-:Y:S01]  /*12410*/  MUFU.EX2 R89, R89 ;  /* 0x0000005900597308 */ /* 0x000fe20000000800 */
[C---:B-1----:R-:W-:Y:S09]  /*12420*/  HMMA.16816.F32 R52, R80.reuse, R76, R52 ;  /* 0x0000004c5034723c */ /* 0x042ff20000001834 */
[----:B------:R-:W1:Y:S03]  /*12430*/  MUFU.EX2 R88, R88 ;  /* 0x0000005800587308 */ /* 0x000e660000000800 */
[C---:B--2---:R-:W-:Y:S01]  /*12440*/  F2FP.PACK_AB R17, R90.reuse, R91 ;  /* 0x0000005b5a11723e */ /* 0x044fe200000000ff */
[C---:B------:R-:W-:Y:S01]  /*12450*/  HMMA.16816.F32 R56, R80.reuse, R78, R56 ;  /* 0x0000004e5038723c */ /* 0x040fe20000001838 */
[----:B------:R-:W2:Y:S02]  /*12460*/  LDSM.16.MT88.4 R76, [R110+0x8000] ;  /* 0x008000006e4c783b */ /* 0x000ea40000004200 */
[----:B------:R-:W-:Y:S03]  /*12470*/  FADD.FTZ R91, R91, R86 ;  /* 0x000000565b5b7221 */ /* 0x000fe60000010000 */
[----:B------:R-:W-:Y:S01]  /*12480*/  MUFU.EX2 R103, R103 ;  /* 0x0000006700677308 */ /* 0x000fe20000000800 */
[----:B------:R-:W-:Y:S01]  /*12490*/  MOV R86, R3 ;  /* 0x0000000300567202 */ /* 0x000fe20000000f00 */
[----:B------:R-:W-:Y:S08]  /*124a0*/  FADD.FTZ R90, R90, R91 ;  /* 0x0000005b5a5a7221 */ /* 0x000ff00000010000 */
[----:B------:R-:W3:Y:S01]  /*124b0*/  MUFU.EX2 R102, R102 ;  /* 0x0000006600667308 */ /* 0x000ee20000000800 */
[C---:B-1----:R-:W-:Y:S01]  /*124c0*/  F2FP.PACK_AB R19, R88.reuse, R89 ;  /* 0x000000595813723e */ /* 0x042fe200000000ff */
[----:B------:R-:W-:Y:S04]  /*124d0*/  FADD.FTZ R89, R89, R90 ;  /* 0x0000005a59597221 */ /* 0x000fe80000010000 */
[----:B------:R-:W-:Y:S01]  /*124e0*/  FADD.FTZ R89, R88, R89 ;  /* 0x0000005958597221 */ /* 0x000fe20000010000 */
[C---:B---3--:R-:W-:Y:S01]  /*124f0*/  F2FP.PACK_AB R18, R102.reuse, R103 ;  /* 0x000000676612723e */ /* 0x048fe200000000ff */
[----:B------:R-:W-:Y:S01]  /*12500*/  FADD.FTZ R103, R103, R100 ;  /* 0x0000006467677221 */ /* 0x000fe20000010000 */
[C---:B--2---:R-:W-:Y:S03]  /*12510*/  HMMA.16816.F32 R60, R80.reuse, R76, R60 ;  /* 0x0000004c503c723c */ /* 0x044fe6000000183c */
[----:B------:R-:W-:Y:S05]  /*12520*/  FADD.FTZ R103, R102, R103 ;  /* 0x0000006766677221 */ /* 0x000fea0000010000 */
[C---:B------:R-:W-:Y:S01]  /*12530*/  HMMA.16816.F32 R64, R80.reuse, R78, R64 ;  /* 0x0000004e5040723c */ /* 0x040fe20000001840 */
[----:B------:R-:W1:Y:S07]  /*12540*/  LDSM.16.MT88.4 R76, [R108+0x8000] ;  /* 0x008000006c4c783b */ /* 0x000e6e0000004200 */
[C---:B-1----:R-:W-:Y:S08]  /*12550*/  HMMA.16816.F32 R68, R80.reuse, R76, R68 ;  /* 0x0000004c5044723c */ /* 0x042ff00000001844 */
[----:B------:R-:W-:Y:S01]  /*12560*/  HMMA.16816.F32 R12, R80, R78, R12 ;  /* 0x0000004e500c723c */ /* 0x000fe2000000180c */
[----:B------:R-:W-:Y:S07]  /*12570*/  LDSM.16.MT88.4 R76, [R110+0x6c00] ;  /* 0x006c00006e4c783b */ /* 0x000fee0000004200 */
        /* <DEDUP_REMOVED lines=15> */
[C---:B-1----:R-:W-:Y:S07]  /*12670*/  HMMA.16816.F32 R68, R16.reuse, R72, R68 ;  /* 0x000000481044723c */ /* 0x042fee0000001844 */
[--C-:B------:R-:W-:Y:S01]  /*12680*/  FFMA.FTZ R73, R31, c[0x0][0x23c], -R105.reuse ;  /* 0x00008f001f497a23 */ /* 0x100fe20000010869 */
[----:B------:R-:W-:Y:S04]  /*12690*/  HMMA.16816.F32 R12, R16, R74, R12 ;  /* 0x0000004a100c723c */ /* 0x000fe8000000180c */
[--C-:B------:R-:W-:Y:S02]  /*126a0*/  FFMA.FTZ R72, R34, c[0x0][0x23c], -R105.reuse ;  /* 0x00008f0022487a23 */ /* 0x100fe40000010869 */
[--C-:B------:R-:W-:Y:S01]  /*126b0*/  FFMA.FTZ R31, R28, c[0x0][0x23c], -R106.reuse ;  /* 0x00008f001c1f7a23 */ /* 0x100fe2000001086a */
[----:B------:R-:W-:Y:S01]  /*126c0*/  F2FP.PACK_AB R17, R131, R134 ;  /* 0x000000868311723e */ /* 0x000fe200000000ff */
[--C-:B------:R-:W-:Y:S01]  /*126d0*/  FFMA.FTZ R74, R30, c[0x0][0x23c], -R105.reuse ;  /* 0x00008f001e4a7a23 */ /* 0x100fe20000010869 */
[----:B------:R-:W-:Y:S01]  /*126e0*/  F2FP.PACK_AB R19, R107, R132 ;  /* 0x000000846b13723e */ /* 0x000fe200000000ff */
[----:B------:R-:W-:Y:S02]  /*126f0*/  MUFU.EX2 R28, R72 ;  /* 0x00000048001c7308 */ /* 0x000fe40000000800 */
[----:B------:R-:W-:Y:S01]  /*12700*/  F2FP.PACK_AB R16, R133, R136 ;  /* 0x000000888510723e */ /* 0x000fe200000000ff */
[----:B------:R-:W-:Y:S01]  /*12710*/  FFMA.FTZ R105, R35, c[0x0][0x23c], -R105 ;  /* 0x00008f0023697a23 */ /* 0x000fe20000010869 */
[----:B------:R-:W-:Y:S01]  /*12720*/  F2FP.PACK_AB R18, R135, R138 ;  /* 0x0000008a8712723e */ /* 0x000fe200000000ff */
[--C-:B------:R-:W-:Y:S02]  /*12730*/  FFMA.FTZ R30, R29, c[0x0][0x23c], -R106.reuse ;  /* 0x00008f001d1e7a23 */ /* 0x100fe4000001086a */
[--C-:B------:R-:W-:Y:S02]  /*12740*/  FFMA.FTZ R34, R32, c[0x0][0x23c], -R106.reuse ;  /* 0x00008f0020227a23 */ /* 0x100fe4000001086a */
[----:B------:R-:W-:Y:S01]  /*12750*/  FFMA.FTZ R106, R33, c[0x0][0x23c], -R106 ;  /* 0x00008f00216a7a23 */ /* 0x000fe2000001086a */
[----:B------:R-:W-:Y:S01]  /*12760*/  MUFU.EX2 R32, R74 ;  /* 0x0000004a00207308 */ /* 0x000fe20000000800 */
[C---:B------:R-:W-:Y:S03]  /*12770*/  HMMA.16816.F32 R4, R16.reuse, R20, R4 ;  /* 0x000000141004723c */ /* 0x040fe60000001804 */
[----:B------:R-:W-:Y:S02]  /*12780*/  FADD.FTZ R134, R134, R89 ;  /* 0x0000005986867221 */ /* 0x000fe40000010000 */
[----:B------:R-:W-:Y:S02]  /*12790*/  FADD.FTZ R136, R136, R103 ;  /* 0x0000006788887221 */ /* 0x000fe40000010000 */
[----:B------:R-:W-:Y:S01]  /*127a0*/  FADD.FTZ R131, R131, R134 ;  /* 0x0000008683837221 */ /* 0x000fe20000010000 */
[C---:B------:R-:W-:Y:S01]  /*127b0*/  HMMA.16816.F32 R8, R16.reuse, R22, R8 ;  /* 0x000000161008723c */ /* 0x040fe20000001808 */
[----:B------:R-:W1:Y:S01]  /*127c0*/  LDSM.16.MT88.4 R20, [R110+0x7800] ;  /* 0x007800006e14783b */ /* 0x000e620000004200 */
[----:B------:R-:W2:Y:S02]  /*127d0*/  MUFU.EX2 R29, R73 ;  /* 0x00000049001d7308 */ /* 0x000ea40000000800 */
[----:B------:R-:W-:Y:S02]  /*127e0*/  FADD.FTZ R133, R133, R136 ;  /* 0x0000008885857221 */ /* 0x000fe40000010000 */
[----:B------:R-:W-:Y:S01]  /*127f0*/  FADD.FTZ R132, R132, R131 ;  /* 0x0000008384847221 */ /* 0x000fe20000010000 */
[----:B------:R-:W-:Y:S01]  /*12800*/  MOV R131, R129 ;  /* 0x0000008100837202 */ /* 0x000fe20000000f00 */
[C---:B------:R-:W-:Y:S04]  /*12810*/  HMMA.16816.F32 R36, R16.reuse, R24, R36 ;  /* 0x000000181024723c */ /* 0x040fe80000001824 */
[----:B------:R-:W3:Y:S01]  /*12820*/  MUFU.EX2 R105, R105 ;  /* 0x0000006900697308 */ /* 0x000ee20000000800 */
[----:B------:R-:W-:Y:S02]  /*12830*/  FADD.FTZ R138, R138, R133 ;  /* 0x000000858a8a7221 */ /* 0x000fe40000010000 */
[----:B------:R-:W-:Y:S01]  /*12840*/  FADD.FTZ R107, R107, R132 ;  /* 0x000000846b6b7221 */ /* 0x000fe20000010000 */
[C---:B------:R-:W-:Y:S01]  /*12850*/  HMMA.16816.F32 R40, R16.reuse, R26, R40 ;  /* 0x0000001a1028723c */ /* 0x040fe20000001828 */
[----:B------:R-:W4:Y:S03]  /*12860*/  LDSM.16.MT88.4 R24, [R108+0x7800] ;  /* 0x007800006c18783b */ /* 0x000f260000004200 */
[----:B------:R-:W-:Y:S01]  /*12870*/  FADD.FTZ R138, R135, R138 ;  /* 0x0000008a878a7221 */ /* 0x000fe20000010000 */
[----:B------:R-:W-:Y:S01]  /*12880*/  MOV R132, R128 ;  /* 0x0000008000847202 */ /* 0x000fe20000000f00 */
[----:B------:R-:W-:Y:S01]  /*12890*/  MUFU.EX2 R31, R31 ;  /* 0x0000001f001f7308 */ /* 0x000fe20000000800 */
[C---:B--2---:R-:W-:Y:S01]  /*128a0*/  F2FP.PACK_AB R73, R29.reuse, R32 ;  /* 0x000000201d49723e */ /* 0x044fe200000000ff */
[----:B------:R-:W-:Y:S08]  /*128b0*/  FADD.FTZ R32, R32, R107 ;  /* 0x0000006b20207221 */ /* 0x000ff00000010000 */
[----:B------:R-:W2:Y:S01]  /*128c0*/  MUFU.EX2 R30, R30 ;  /* 0x0000001e001e7308 */ /* 0x000ea20000000800 */
[----:B------:R-:W-:Y:S01]  /*128d0*/  FADD.FTZ R29, R29, R32 ;  /* 0x000000201d1d7221 */ /* 0x000fe20000010000 */
[C---:B---3--:R-:W-:Y:S03]  /*128e0*/  F2FP.PACK_AB R75, R105.reuse, R28 ;  /* 0x0000001c694b723e */ /* 0x048fe600000000ff */
[----:B------:R-:W-:Y:S01]  /*128f0*/  FADD.FTZ R28, R28, R29 ;  /* 0x0000001d1c1c7221 */ /* 0x000fe20000010000 */
[C---:B-1----:R-:W-:Y:S04]  /*12900*/  HMMA.16816.F32 R44, R16.reuse, R20, R44 ;  /* 0x00000014102c723c */ /* 0x042fe8000000182c */
[----:B------:R-:W-:Y:S01]  /*12910*/  MUFU.EX2 R33, R34 ;  /* 0x0000002200217308 */ /* 0x000fe20000000800 */
[----:B------:R-:W-:Y:S03]  /*12920*/  FADD.FTZ R130, R105, R28 ;  /* 0x0000001c69827221 */ /* 0x000fe60000010000 */
[C---:B------:R-:W-:Y:S01]  /*12930*/  HMMA.16816.F32 R48, R16.reuse, R22, R48 ;  /* 0x000000161030723c */ /* 0x040fe20000001830 */
[----:B------:R-:W1:Y:S05]  /*12940*/  LDSM.16.MT88.4 R20, [R110+0x8800] ;  /* 0x008800006e14783b */ /* 0x000e6a0000004200 */
[----:B------:R-:W3:Y:S01]  /*12950*/  MUFU.EX2 R106, R106 ;  /* 0x0000006a006a7308 */ /* 0x000ee20000000800 */
[C---:B--2---:R-:W-:Y:S01]  /*12960*/  F2FP.PACK_AB R72, R30.reuse, R31 ;  /* 0x0000001f1e48723e */ /* 0x044fe200000000ff */
[C---:B----4-:R-:W-:Y:S04]  /*12970*/  HMMA.16816.F32 R52, R16.reuse, R24, R52 ;  /* 0x000000181034723c */ /* 0x050fe80000001834 */
[----:B------:R-:W-:Y:S04]  /*12980*/  FADD.FTZ R31, R31, R138 ;  /* 0x0000008a1f1f7221 */ /* 0x000fe80000010000 */
[C---:B------:R-:W-:Y:S01]  /*12990*/  HMMA.16816.F32 R56, R16.reuse, R26, R56 ;  /* 0x0000001a1038723c */ /* 0x040fe20000001838 */
[----:B------:R-:W2:Y:S03]  /*129a0*/  LDSM.16.MT88.4 R24, [R108+0x8800] ;  /* 0x008800006c18783b */ /* 0x000ea60000004200 */
[----:B------:R-:W-:Y:S01]  /*129b0*/  FADD.FTZ R30, R30, R31 ;  /* 0x0000001f1e1e7221 */ /* 0x000fe20000010000 */
[C---:B---3--:R-:W-:Y:S03]  /*129c0*/  F2FP.PACK_AB R74, R106.reuse, R33 ;  /* 0x000000216a4a723e */ /* 0x048fe600000000ff */
[----:B------:R-:W-:Y:S04]  /*129d0*/  FADD.FTZ R33, R33, R30 ;  /* 0x0000001e21217221 */ /* 0x000fe80000010000 */
[----:B------:R-:W-:Y:S01]  /*129e0*/  FADD.FTZ R127, R106, R33 ;  /* 0x000000216a7f7221 */ /* 0x000fe20000010000 */
        /* <DEDUP_REMOVED lines=10> */
[C---:B-1----:R-:W-:Y:S01]  /*12a90*/  HMMA.16816.F32 R36, R72.reuse, R20, R36 ;  /* 0x000000144824723c */ /* 0x042fe20000001824 */
[----:B------:R-:W1:Y:S07]  /*12aa0*/  LDSM.16.MT88.4 R8, [R108+0x8c00] ;  /* 0x008c00006c08783b */ /* 0x000e6e0000004200 */
[C---:B------:R-:W-:Y:S08]  /*12ab0*/  HMMA.16816.F32 R40, R72.reuse, R22, R40 ;  /* 0x000000164828723c */ /* 0x040ff00000001828 */
[C---:B--2---:R-:W-:Y:S08]  /*12ac0*/  HMMA.16816.F32 R44, R72.reuse, R16, R44 ;  /* 0x00000010482c723c */ /* 0x044ff0000000182c */
[C---:B------:R-:W-:Y:S08]  /*12ad0*/  HMMA.16816.F32 R48, R72.reuse, R18, R48 ;  /* 0x000000124830723c */ /* 0x040ff00000001830 */
[C---:B---3--:R-:W-:Y:S08]  /*12ae0*/  HMMA.16816.F32 R52, R72.reuse, R24, R52 ;  /* 0x000000184834723c */ /* 0x048ff00000001834 */
[C---:B------:R-:W-:Y:S08]  /*12af0*/  HMMA.16816.F32 R56, R72.reuse, R26, R56 ;  /* 0x0000001a4838723c */ /* 0x040ff00000001838 */
[C---:B----4-:R-:W-:Y:S08]  /*12b00*/  HMMA.16816.F32 R60, R72.reuse, R4, R60 ;  /* 0x00000004483c723c */ /* 0x050ff0000000183c */
[C---:B------:R-:W-:Y:S08]  /*12b10*/  HMMA.16816.F32 R64, R72.reuse, R6, R64 ;  /* 0x000000064840723c */ /* 0x040ff00000001840 */
[C---:B-1----:R-:W-:Y:S08]  /*12b20*/  HMMA.16816.F32 R68, R72.reuse, R8, R68 ;  /* 0x000000084844723c */ /* 0x042ff00000001844 */
[----:B------:R-:W-:Y:S01]  /*12b30*/  HMMA.16816.F32 R72, R72, R10, R12 ;  /* 0x0000000a4848723c */ /* 0x000fe2000000180c */
[----:B------:R-:W-:-:S07]  /*12b40*/  @P0 BRA `(.L_x_5301) ;  /* 0xffffd6a000000947 */ /* 0x000fce000383ffff */
.L_x_5297:
        /* <DEDUP_REMOVED lines=166> */
.L_x_5302:
[----:B------:R-:W1:Y:S04]  /*135b0*/  S2R R3, SR_CTAID.Z ;  /* 0x0000000000037919 */ /* 0x000e680000002700 */
[----:B------:R-:W1:Y:S02]  /*135c0*/  S2R R2, SR_CTAID.Y ;  /* 0x0000000000027919 */ /* 0x000e640000002600 */
[----:B-1----:R-:W-:-:S04]  /*135d0*/  IMAD R4, R2, c[0x0][0x1c0], R3 ;  /* 0x0000700002047a24 */ /* 0x002fc800078e0203 */
[----:B------:R-:W-:Y:S02]  /*135e0*/  IMAD R4, R4, c[0x0][0x214], RZ ;  /* 0x0000850004047a24 */ /* 0x000fe400078e02ff */
.L_x_5303:
        /* <DEDUP_REMOVED lines=35> */
.L_x_5305:
[----:B------:R-:W-:Y:S05]  /*13820*/  BSYNC B0 ;  /* 0x0000000000007941 */ /* 0x000fea0003800000 */
.L_x_5304:
        /* <DEDUP_REMOVED lines=33> */
.L_x_5307:
[----:B------:R-:W-:Y:S05]  /*13a40*/  BSYNC B0 ;  /* 0x0000000000007941 */ /* 0x000fea0003800000 */
.L_x_5306:
        /* <DEDUP_REMOVED lines=21> */
.L_x_5308:
        /* <DEDUP_REMOVED lines=14> */
.L_x_6166:


//--------------------- .text._ZN5flash24flash_fwd_splitkv_kernelI23Flash_fwd_kernel_traitsILi96ELi64ELi64ELi4ELb0ELb0EN7cutlass6half_tE19Flash_kernel_traitsILi96ELi64ELi64ELi4ES3_EELb1ELb0ELb1ELb0ELb0ELb1ELb0ELb1EEEvNS_16Flash_fwd_paramsE --------------------------
	.section	.text._ZN5flash24flash_fwd_splitkv_kernelI23Flash_fwd_kernel_traitsILi96ELi64ELi64ELi4ELb0ELb0EN7cutlass6half_tE19Flash_kernel_traitsILi96ELi64ELi64ELi4ES3_EELb1ELb0ELb1ELb0ELb0ELb1ELb0ELb1EEEvNS_16Flash_fwd_paramsE,"ax",@progbits
	.sectioninfo	@"SHI_REGISTERS=162"
	.align	128
        .global         _ZN5flash24flash_fwd_splitkv_kernelI23Flash_fwd_kernel_traitsILi96ELi64ELi64ELi4ELb0ELb0EN7cutlass6half_tE19Flash_kernel_traitsILi96ELi64ELi64ELi4ES3_EELb1ELb0ELb1ELb0ELb0ELb1ELb0ELb1EEEvNS_16Flash_fwd_paramsE
        .type           _ZN5flash24flash_fwd_splitkv_kernelI23Flash_fwd_kernel_traitsILi96ELi64ELi64ELi4ELb0ELb0EN7cutlass6half_tE19Flash_kernel_traitsILi96ELi64ELi64ELi4ES3_EELb1ELb0ELb1ELb0ELb0ELb1ELb0ELb1EEEvNS_16Flash_fwd_paramsE,@function
        .size           _ZN5flash24flash_fwd_splitkv_kernelI23Flash_fwd_kernel_traitsILi96ELi64ELi64ELi4ELb0ELb0EN7cutlass6half_tE19Flash_kernel_traitsILi96ELi64ELi64ELi4ES3_EELb1ELb0ELb1ELb0ELb0ELb1ELb0ELb1EEEvNS_16Flash_fwd_paramsE,(.L_x_6167 - _ZN5flash24flash_fwd_splitkv_kernelI23Flash_fwd_kernel_traitsILi96ELi64ELi64ELi4ELb0ELb0EN7cutlass6half_tE19Flash_kernel_traitsILi96ELi64ELi64ELi4ES3_EELb1ELb0ELb1ELb0ELb0ELb1ELb0ELb1EEEvNS_16Flash_fwd_paramsE)
        .other          _ZN5flash24flash_fwd_splitkv_kernelI23Flash_fwd_kernel_traitsILi96ELi64ELi64ELi4ELb0ELb0EN7cutlass6half_tE19Flash_kernel_traitsILi96ELi64ELi64ELi4ES3_EELb1ELb0ELb1ELb0ELb0ELb1ELb0ELb1EEEvNS_16Flash_fwd_paramsE,@"STO_CUDA_ENTRY STV_DEFAULT"
_ZN5flash24flash_fwd_splitkv_kernelI23Flash_fwd_kernel_traitsILi96ELi64ELi64ELi4ELb0ELb0EN7cutlass6half_tE19Flash_kernel_traitsILi96ELi64ELi64ELi4ES3_EELb1ELb0ELb1ELb0ELb0ELb1ELb0ELb1EEEvNS_16Flash_fwd_paramsE:
.text._ZN5flash24flash_fwd_splitkv_kernelI23Flash_fwd_kernel_traitsILi96ELi64ELi64ELi4ELb0ELb0EN7cutlass6half_tE19Flash_kernel_traitsILi96ELi64ELi64ELi4ES3_EELb1ELb0ELb1ELb0ELb0ELb1ELb0ELb1EEEvNS_16Flash_fwd_paramsE:
        /* <DEDUP_REMOVED lines=35> */
.L_x_5309:
[----:B-1-34-:R-:W-:Y:S02]  /*0230*/  MOV R3, c[0x0][0x218] ;  /* 0x0000860000037a02 */ /* 0x01afe40000000f00 */
.L_x_5310:
        /* <DEDUP_REMOVED lines=47> */
[----:B------:R-:W-:Y:S01]  /*0530*/  @!P0 IMAD R3, R9, c[0x0][0x1e4], R8 ;  /* 0x0000790009038a24 */ /* 0x000fe200078e0208 */
[----:B------:R-:W-:Y:S01]  /*0540*/  IADD3 R8, R4, 0x20, RZ ;  /* 0x0000002004087810 */ /* 0x000fe20007ffe0ff */
        /* <DEDUP_REMOVED lines=31> */
.L_x_5313:
[----:B------:R-:W-:Y:S05]  /*0740*/  BSYNC B0 ;  /* 0x0000000000007941 */ /* 0x000fea0003800000 */
.L_x_5312:
        /* <DEDUP_REMOVED lines=19> */
.L_x_5315:
[----:B------:R-:W-:Y:S05]  /*0880*/  BSYNC B0 ;  /* 0x0000000000007941 */ /* 0x000fea0003800000 */
.L_x_5314:
        /* <DEDUP_REMOVED lines=13> */
.L_x_5311:
        /* <DEDUP_REMOVED lines=79> */
[----:B------:R-:W-:-:S04]  /*0e50*/  IMAD.IADD R11, R11, 0x1, R4 ;  /* 0x000000010b0b7824 */ /* 0x000fc800078e0204 */
[----:B------:R-:W-:-:S04]  /*0e60*/  IMAD.WIDE.U32 R8, R15, c[0x0][0x198], R10 ;  /* 0x000066000f087a25 */ /* 0x000fc800078e000a */
[----:B------:R-:W-:Y:S01]  /*0e70*/  IMAD.WIDE.U32 R10, R0, c[0x0][0x188], RZ ;  /* 0x00006200000a7a25 */ /* 0x000fe200078e00ff */
[----:B------:R-:W-:-:S03]  /*0e80*/  IADD3 R9, R9, R2, RZ ;  /* 0x0000000209097210 */ /* 0x000fc60007ffe0ff */
[----:B------:R-:W-:Y:S01]  /*0e90*/  IMAD R2, R6, c[0x0][0x1b0], RZ ;  /* 0x00006c0006027a24 */ /* 0x000fe200078e02ff */
[----:B------:R-:W-:Y:S01]  /*0ea0*/  IADD3 R17, R11, R17, RZ ;  /* 0x000000110b117210 */ /* 0x000fe20007ffe0ff */
[----:B------:R-:W-:-:S04]  /*0eb0*/  IMAD.WIDE.U32 R8, R7, c[0x0][0x1b0], R8 ;  /* 0x00006c0007087a25 */ /* 0x000fc800078e0008 */
[----:B------:R-:W-:Y:S02]  /*0ec0*/  IMAD R2, R7, c[0x0][0x1b4], R2 ;  /* 0x00006d0007027a24 */ /* 0x000fe400078e0202 */
[----:B------:R-:W-:Y:S02]  /*0ed0*/  IMAD.MOV.U32 R0, RZ, RZ, R10 ;  /* 0x000000ffff007224 */ /* 0x000fe400078e000a */
[----:B------:R-:W-:Y:S01]  /*0ee0*/  IMAD.IADD R13, R9, 0x1, R2 ;  /* 0x00000001090d7824 */ /* 0x000fe200078e0202 */
[----:B------:R-:W-:Y:S01]  /*0ef0*/  MOV R2, R8 ;  /* 0x0000000800027202 */ /* 0x000fe20000000f00 */
[----:B------:R-:W-:Y:S05]  /*0f00*/  BRA `(.L_x_5317) ;  /* 0x0000044000007947 */ /* 0x000fea0003800000 */
.L_x_5316:
        /* <DEDUP_REMOVED lines=16> */
.L_x_5318:
[----:B------:R-:W-:Y:S02]  /*1010*/  IABS R2, c[0x0][0x1c8] ;  /* 0x0000720000027a13 */ /* 0x000fe40000000000 */
[----:B------:R-:W-:Y:S02]  /*1020*/  IABS R3, R110 ;  /* 0x0000006e00037213 */ /* 0x000fe40000000000 */
[----:B------:R-:W1:Y:S01]  /*1030*/  I2F.RP R5, R2 ;  /* 0x0000000200057306 */ /* 0x000e620000209400 */
[----:B------:R-:W-:-:S05]  /*1040*/  @P4 IADD3 R17, R4, R17, RZ ;  /* 0x0000001104114210 */ /* 0x000fca0007ffe0ff */
        /* <DEDUP_REMOVED lines=23> */
[----:B------:R-:W-:Y:S02]  /*11c0*/  IMAD R0, R5, c[0x0][0x198], RZ ;  /* 0x0000660005007a24 */ /* 0x000fe400078e02ff */
[----:B------:R-:W-:Y:S02]  /*11d0*/  IMAD.MOV.U32 R15, RZ, RZ, R3 ;  /* 0x000000ffff0f7224 */ /* 0x000fe400078e0003 */
[----:B------:R-:W-:Y:S01]  /*11e0*/  @!P1 IMAD.MOV R7, RZ, RZ, -R7 ;  /* 0x000000ffff079224 */ /* 0x000fe200078e0a07 */
[----:B------:R-:W-:Y:S01]  /*11f0*/  @!P0 LOP3.LUT R7, RZ, c[0x0][0x1c8], RZ, 0x33, !PT ;  /* 0x00007200ff078a12 */ /* 0x000fe200078e33ff */
[----:B------:R-:W-:-:S03]  /*1200*/  IMAD R0, R3, c[0x0][0x19c], R0 ;  /* 0x0000670003007a24 */ /* 0x000fc600078e0200 */
[----:B------:R-:W-:Y:S01]  /*1210*/  SHF.R.S32.HI R6, RZ, 0x1f, R7 ;  /* 0x0000001fff067819 */ /* 0x000fe20000011407 */
[----:B------:R-:W-:-:S04]  /*1220*/  IMAD.IADD R11, R11, 0x1, R0 ;  /* 0x000000010b0b7824 */ /* 0x000fc800078e0200 */
[----:B------:R-:W-:Y:S02]  /*1230*/  IMAD R0, R6, c[0x0][0x1b0], RZ ;  /* 0x00006c0006007a24 */ /* 0x000fe400078e02ff */
[----:B------:R-:W-:-:S04]  /*1240*/  IMAD.WIDE.U32 R10, R7, c[0x0][0x1b0], R10 ;  /* 0x00006c00070a7a25 */ /* 0x000fc800078e000a */
[----:B------:R-:W-:Y:S01]  /*1250*/  IMAD R13, R7, c[0x0][0x1b4], R0 ;  /* 0x00006d00070d7a24 */ /* 0x000fe200078e0200 */
[----:B------:R-:W-:Y:S01]  /*1260*/  @P4 MOV R0, R14 ;  /* 0x0000000e00004202 */ /* 0x000fe20000000f00 */
[----:B------:R-:W-:-:S03]  /*1270*/  IMAD.MOV.U32 R2, RZ, RZ, R10 ;  /* 0x000000ffff027224 */ /* 0x000fc600078e000a */
        /* <DEDUP_REMOVED lines=13> */
.L_x_5317:
[----:B------:R1:W5:Y:S02]  /*1350*/  @P5 LDG.E R122, [R116.64] ;  /* 0x00000006747a5981 */ /* 0x000364000c1e1900 */
[----:B-----5:R-:W-:Y:S01]  /*1360*/  SHF.R.S32.HI R9, RZ, 0x1f, R56 ;  /* 0x0000001fff097819 */ /* 0x020fe20000011438 */
[----:B------:R-:W-:Y:S01]  /*1370*/  IMAD.MOV.U32 R8, RZ, RZ, 0x2 ;  /* 0x00000002ff087424 */ /* 0x000fe200078e00ff */
[----:B------:R-:W-:Y:S01]  /*1380*/  ISETP.NE.AND P0, PT, R119, -0x1, PT ;  /* 0xffffffff7700780c */ /* 0x000fe20003f05270 */
[----:B------:R-:W-:Y:S01]  /*1390*/  IMAD.MOV.U32 R28, RZ, RZ, RZ ;  /* 0x000000ffff1c7224 */ /* 0x000fe200078e00ff */
[CC--:B------:R-:W-:Y:S01]  /*13a0*/  LEA.HI R25, R9.reuse, R56.reuse, RZ, 0x2 ;  /* 0x0000003809197211 */ /* 0x0c0fe200078f10ff */
[----:B------:R-:W-:Y:S01]  /*13b0*/  IMAD.MOV.U32 R29, RZ, RZ, c[0x0][0x230] ;  /* 0x00008c00ff1d7624 */ /* 0x000fe200078e00ff */
[-C--:B------:R-:W-:Y:S01]  /*13c0*/  LEA.HI R68, R9, R56.reuse, RZ, 0x3 ;  /* 0x0000003809447211 */ /* 0x080fe200078f18ff */
[----:B------:R-:W-:Y:S01]  /*13d0*/  IMAD.MOV.U32 R55, RZ, RZ, c[0x0][0x1a0] ;  /* 0x00006800ff377624 */ /* 0x000fe200078e00ff */
[----:B------:R-:W-:Y:S01]  /*13e0*/  LOP3.LUT R11, R25, 0xfffffffc, RZ, 0xc0, !PT ;  /* 0xfffffffc190b7812 */ /* 0x000fe200078ec0ff */
[----:B------:R-:W-:Y:S01]  /*13f0*/  IMAD.MOV.U32 R42, RZ, RZ, 0x10 ;  /* 0x00000010ff2a7424 */ /* 0x000fe200078e00ff */
[----:B------:R-:W-:-:S02]  /*1400*/  LEA.HI R65, R9, R56, RZ, 0x4 ;  /* 0x0000003809417211 */ /* 0x000fc400078f20ff */
[----:B------:R-:W-:Y:S01]  /*1410*/  SHF.R.S32.HI R67, RZ, 0x3, R68 ;  /* 0x00000003ff437819 */ /* 0x000fe20000011444 */
[----:B------:R-:W-:Y:S01]  /*1420*/  IMAD.IADD R76, R56, 0x1, -R11 ;  /* 0x00000001384c7824 */ /* 0x000fe200078e0a0b */
[----:B------:R-:W-:Y:S01]  /*1430*/  SHF.R.S32.HI R112, RZ, 0x2, R25 ;  /* 0x00000002ff707819 */ /* 0x000fe20000011419 */
[----:B------:R-:W-:Y:S01]  /*1440*/  @!P0 IMAD R4, R57, c[0x0][0x178], RZ ;  /* 0x00005e0039048a24 */ /* 0x000fe200078e02ff */
[----:B------:R-:W-:Y:S01]  /*1450*/  LOP3.LUT R11, R65, 0xfffffff0, RZ, 0xc0, !PT ;  /* 0xfffffff0410b7812 */ /* 0x000fe200078ec0ff */
[----:B------:R-:W-:Y:S01]  /*1460*/  @!P0 IMAD.WIDE.U32 R20, R59, c[0x0][0x178], RZ ;  /* 0x00005e003b148a25 */ /* 0x000fe200078e00ff */
[----:B------:R-:W-:Y:S02]  /*1470*/  LEA.HI R25, R25, R112, RZ, 0x1 ;  /* 0x0000007019197211 */ /* 0x000fe400078f08ff */
[----:B------:R-:W-:Y:S01]  /*1480*/  LEA.HI R9, R9, R56, RZ, 0x5 ;  /* 0x0000003809097211 */ /* 0x000fe200078f28ff */
[----:B------:R-:W-:Y:S01]  /*1490*/  IMAD.SHL.U32 R19, R67, 0x40, RZ ;  /* 0x0000004043137824 */ /* 0x000fe200078e00ff */
[----:B------:R-:W-:Y:S01]  /*14a0*/  LOP3.LUT R25, R25, 0x7fffffe, RZ, 0xc0, !PT ;  /* 0x07fffffe19197812 */ /* 0x000fe200078ec0ff */
[----:B------:R-:W-:Y:S01]  /*14b0*/  @P0 IMAD.WIDE.U32 R22, R119, c[0x0][0x190], RZ ;  /* 0x0000640077160a25 */ /* 0x000fe200078e00ff */
[----:B------:R-:W-:-:S02]  /*14c0*/  SHF.R.S32.HI R66, RZ, 0x5, R9 ;  /* 0x00000005ff427819 */ /* 0x000fc40000011409 */
[----:B------:R-:W-:Y:S01]  /*14d0*/  LOP3.LUT R19, R19, 0xc0, RZ, 0xc0, !PT ;  /* 0x000000c013137812 */ /* 0x000fe200078ec0ff */
[----:B------:R-:W-:Y:S01]  /*14e0*/  IMAD.IADD R64, R56, 0x1, -R11 ;  /* 0x0000000138407824 */ /* 0x000fe200078e0a0b */
[----:B------:R-:W-:Y:S01]  /*14f0*/  SHF.R.S32.HI R113, RZ, 0x1f, R112 ;  /* 0x0000001fff717819 */ /* 0x000fe20000011470 */
[----:B------:R-:W-:Y:S01]  /*1500*/  @!P0 IMAD R4, R59, c[0x0][0x17c], R4 ;  /* 0x00005f003b048a24 */ /* 0x000fe200078e0204 */
[----:B------:R-:W-:Y:S01]  /*1510*/  IADD3 R88, P1, R112, R15, RZ ;  /* 0x0000000f70587210 */ /* 0x000fe20007f3e0ff */
[----:B------:R-:W-:Y:S01]  /*1520*/  IMAD.SHL.U32 R10, R76, 0x8, RZ ;  /* 0x000000084c0a7824 */ /* 0x000fe200078e00ff */
[----:B------:R-:W-:Y:S01]  /*1530*/  LEA.HI R63, R64, R64, RZ, 0x1 ;  /* 0x00000040403f7211 */ /* 0x000fe200078f08ff */
[----:B------:R-:W-:Y:S01]  /*1540*/  @!P0 IMAD.MOV.U32 R22, RZ, RZ, R20 ;  /* 0x000000ffff168224 */ /* 0x000fe200078e0014 */
[----:B------:R-:W-:Y:S01]  /*1550*/  MOV R79, c[0x0][0x230] ;  /* 0x00008c00004f7a02 */ /* 0x000fe20000000f00 */
        /* <DEDUP_REMOVED lines=12> */
[----:B------:R-:W-:Y:S01]  /*1620*/  IMAD R5, R5, c[0x0][0x1a0], RZ ;  /* 0x0000680005057a24 */ /* 0x000fe200078e02ff */
[----:B------:R-:W-:Y:S01]  /*1630*/  LOP3.LUT R19, R4, R19, RZ, 0x3c, !PT ;  /* 0x0000001304137212 */ /* 0x000fe200078e3cff */
[----:B------:R-:W-:Y:S01]  /*1640*/  IMAD.WIDE R26, R27, 0x40, R112 ;  /* 0x000000401b1a7825 */ /* 0x000fe200078e0270 */
[----:B------:R-:W-:-:S02]  /*1650*/  LEA.HI R4, R21, R62, RZ, 0x2 ;  /* 0x0000003e15047211 */ /* 0x000fc400078f10ff */
[----:B------:R-:W-:Y:S01]  /*1660*/  IADD3 R16, P0, R10, R0, RZ ;  /* 0x000000000a107210 */ /* 0x000fe20007f1e0ff */
[----:B------:R-:W-:Y:S01]  /*1670*/  IMAD R5, R88, c[0x0][0x1a4], R5 ;  /* 0x0000690058057a24 */ /* 0x000fe200078e0205 */
[----:B------:R-:W-:Y:S01]  /*1680*/  LEA R106, R106, R19, 0x5 ;  /* 0x000000136a6a7211 */ /* 0x000fe200078e28ff */
[----:B------:R-:W-:Y:S01]  /*1690*/  IMAD.HI.U32 R79, R8, R79, R28 ;  /* 0x0000004f084f7227 */ /* 0x000fe200078e001c */
[----:B------:R-:W-:Y:S02]  /*16a0*/  LOP3.LUT R19, R4, 0xfffffffc, RZ, 0xc0, !PT ;  /* 0xfffffffc04137812 */ /* 0x000fe400078ec0ff */
[----:B------:R-:W-:Y:S01]  /*16b0*/  IADD3 R85, R10, 0x20, RZ ;  /* 0x000000200a557810 */ /* 0x000fe20007ffe0ff */
[----:B------:R-:W-:Y:S01]  /*16c0*/  IMAD R4, R6, c[0x0][0x1b8], RZ ;  /* 0x00006e0006047a24 */ /* 0x000fe200078e02ff */
[C---:B------:R-:W-:Y:S01]  /*16d0*/  IADD3 R84, R10.reuse, 0x40, RZ ;  /* 0x000000400a547810 */ /* 0x040fe20007ffe0ff */
[----:B------:R-:W-:Y:S01]  /*16e0*/  IMAD.X R17, R11, 0x1, R17, P0 ;  /* 0x000000010b117824 */ /* 0x000fe200000e0611 */
[----:B------:R-:W-:Y:S01]  /*16f0*/  ISETP.GE.AND P0, PT, R85, c[0x0][0x220], PT ;  /* 0x0000880055007a0c */ /* 0x000fe20003f06270 */
[C---:B------:R-:W-:Y:S01]  /*1700*/  IMAD R0, R7.reuse, c[0x0][0x1bc], R4 ;  /* 0x00006f0007007a24 */ /* 0x040fe200078e0204 */
[----:B------:R-:W-:Y:S01]  /*1710*/  ISETP.GE.AND P1, PT, R10, c[0x0][0x220], PT ;  /* 0x000088000a007a0c */ /* 0x000fe20003f26270 */
[----:B------:R-:W-:Y:S01]  /*1720*/  IMAD.WIDE.U32 R16, R7, c[0x0][0x1b8], R16 ;  /* 0x00006e0007107a25 */ /* 0x000fe200078e0010 */
[----:B------:R-:W-:-:S02]  /*1730*/  SEL R4, RZ, 0xffffffff, P0 ;  /* 0xffffffffff047807 */ /* 0x000fc40000000000 */
[----:B------:R-:W-:Y:S01]  /*1740*/  ISETP.GE.AND P0, PT, R84, c[0x0][0x220], PT ;  /* 0x0000880054007a0c */ /* 0x000fe20003f06270 */
[----:B------:R-:W-:Y:S01]  /*1750*/  IMAD R114, R27, c[0x0][0x190], RZ ;  /* 0x000064001b727a24 */ /* 0x000fe200078e02ff */
[----:B------:R-:W-:Y:S01]  /*1760*/  IADD3 R17, R17, R0, RZ ;  /* 0x0000000011117210 */ /* 0x000fe20007ffe0ff */
[----:B------:R-:W-:Y:S01]  /*1770*/  IMAD.SHL.U32 R4, R4, 0x2, RZ ;  /* 0x0000000204047824 */ /* 0x000fe200078e00ff */
[----:B------:R-:W-:Y:S01]  /*1780*/  SEL R70, RZ, 0x4, P0 ;  /* 0x00000004ff467807 */ /* 0x000fe20000000000 */
[----:B------:R-:W-:Y:S01]  /*1790*/  IMAD R114, R26, c[0x0][0x194], R114 ;  /* 0x000065001a727a24 */ /* 0x000fe200078e0272 */
[----:B------:R-:W-:Y:S01]  /*17a0*/  IADD3 R108, P0, R10, R2, RZ ;  /* 0x000000020a6c7210 */ /* 0x000fe20007f1e0ff */
[----:B------:R-:W-:Y:S01]  /*17b0*/  IMAD.WIDE.U32 R88, R88, c[0x0][0x1a0], R16 ;  /* 0x0000680058587a25 */ /* 0x000fe200078e0010 */
[----:B------:R-:W-:Y:S02]  /*17c0*/  SHF.R.S32.HI R17, RZ, 0x1f, R72 ;  /* 0x0000001fff117819 */ /* 0x000fe40000011448 */
[----:B------:R-:W-:Y:S01]  /*17d0*/  SEL R15, RZ, 0x1, P1 ;  /* 0x00000001ff0f7807 */ /* 0x000fe20000800000 */
[----:B------:R-:W-:Y:S01]  /*17e0*/  IMAD.X R109, R11, 0x1, R13, P0 ;  /* 0x000000010b6d7824 */ /* 0x000fe200000e060d */
[----:B------:R-:W-:Y:S01]  /*17f0*/  LEA.HI R82, R17, R72, RZ, 0x6 ;  /* 0x0000004811527211 */ /* 0x000fe200078f30ff */
[----:B------:R-:W-:Y:S01]  /*1800*/  IMAD.WIDE.U32 R22, R26, c[0x0][0x190], R22 ;  /* 0x000064001a167a25 */ /* 0x000fe200078e0016 */
[----:B------:R-:W-:-:S02]  /*1810*/  LOP3.LUT R9, R9, 0xffffffe0, RZ, 0xc0, !PT ;  /* 0xffffffe009097812 */ /* 0x000fc400078ec0ff */
[----:B------:R-:W-:Y:S01]  /*1820*/  SHF.R.S32.HI R82, RZ, 0x6, R82 ;  /* 0x00000006ff527819 */ /* 0x000fe20000011452 */
[----:B------:R-:W-:Y:S01]  /*1830*/  IMAD.SHL.U32 R76, R76, 0x4, RZ ;  /* 0x000000044c4c7824 */ /* 0x000fe200078e00ff */
[----:B------:R-:W-:Y:S01]  /*1840*/  SHF.R.S32.HI R75, RZ, 0x1, R79 ;  /* 0x00000001ff4b7819 */ /* 0x000fe2000001144f */
[----:B------:R-:W-:Y:S01]  /*1850*/  IMAD.IADD R62, R62, 0x1, -R19 ;  /* 0x000000013e3e7824 */ /* 0x000fe200078e0a13 */
[----:B------:R-:W-:Y:S01]  /*1860*/  IMNMX R82, RZ, R82, !PT ;  /* 0x00000052ff527217 */ /* 0x000fe20007800200 */
[----:B------:R-:W-:Y:S01]  /*1870*/  IMAD.IADD R115, R23, 0x1, R114 ;  /* 0x0000000117737824 */ /* 0x000fe200078e0272 */
[----:B------:R-:W-:Y:S01]  /*1880*/  SHF.R.S32.HI R111, RZ, 0x1f, R110 ;  /* 0x0000001fff6f7819 */ /* 0x000fe2000001146e */
[----:B------:R-:W-:Y:S01]  /*1890*/  IMAD.IADD R60, R56, 0x1, -R9 ;  /* 0x00000001383c7824 */ /* 0x000fe200078e0a09 */
[----:B------:R-:W-:Y:S01]  /*18a0*/  ISETP.GT.AND P0, PT, R87, R82, PT ;  /* 0x000000525700720c */ /* 0x000fe20003f04270 */
[----:B------:R-:W-:Y:S01]  /*18b0*/  IMAD R77, R112, R75, R76 ;  /* 0x0000004b704d7224 */ /* 0x000fe200078e024c */
[----:B------:R-:W-:Y:S01]  /*18c0*/  LOP3.LUT R15, R4, 0x2, R15, 0xe2, !PT ;  /* 0x00000002040f7812 */ /* 0x000fe200078ee20f */
[----:B------:R-:W-:Y:S01]  /*18d0*/  IMAD.MOV.U32 R114, RZ, RZ, R22 ;  /* 0x000000ffff727224 */ /* 0x000fe200078e0016 */
[----:B------:R-:W-:Y:S01]  /*18e0*/  LOP3.LUT P1, RZ, R62, 0x2, RZ, 0xc0, !PT ;  /* 0x000000023eff7812 */ /* 0x000fe2000782c0ff */
[----:B------:R-:W-:Y:S01]  /*18f0*/  IMAD R71, R111, c[0x0][0x1a8], RZ ;  /* 0x00006a006f477a24 */ /* 0x000fe200078e02ff */
[----:B------:R-:W-:Y:S01]  /*1900*/  LOP3.LUT R70, R15, R70, RZ, 0xfc, !PT ;  /* 0x000000460f467212 */ /* 0x000fe200078efcff */
[----:B------:R-:W-:Y:S01]  /*1910*/  IMAD R9, R113, c[0x0][0x198], RZ ;  /* 0x0000660071097a24 */ /* 0x000fe200078e02ff */
[----:B------:R-:W-:Y:S01]  /*1920*/  SHF.L.U32 R78, R75, 0x5, RZ ;  /* 0x000000054b4e7819 */ /* 0x000fe200000006ff */
[----:B------:R-:W-:Y:S01]  /*1930*/  IMAD.MOV.U32 R0, RZ, RZ, 0x5 ;  /* 0x00000005ff007424 */ /* 0x000fe200078e00ff */
[--C-:B------:R-:W-:Y:S01]  /*1940*/  SHF.R.S32.HI R74, RZ, 0x1f, R77.reuse ;  /* 0x0000001fff4a7819 */ /* 0x100fe2000001144d */
[----:B------:R-:W-:Y:S01]  /*1950*/  IMAD.MOV.U32 R15, RZ, RZ, c[0x0][0x198] ;  /* 0x00006600ff0f7624 */ /* 0x000fe200078e00ff */
[----:B------:R-:W-:Y:S01]  /*1960*/  SEL R42, R42, 0xfffffff0, !P1 ;  /* 0xfffffff02a2a7807 */ /* 0x000fe20004800000 */
[----:B------:R-:W-:Y:S01]  /*1970*/  IMAD.IADD R76, R76, 0x1, R77 ;  /* 0x000000014c4c7824 */ /* 0x000fe200078e024d */
[-C--:B------:R-:W-:Y:S01]  /*1980*/  SHF.L.U64.HI R54, R55, R0.reuse, c[0x0][0x1a4] ;  /* 0x0000690037367619 */ /* 0x080fe20000010200 */
[----:B------:R-:W-:Y:S01]  /*1990*/  IMAD R71, R110, c[0x0][0x1ac], R71 ;  /* 0x00006b006e477a24 */ /* 0x000fe200078e0247 */
[C---:B------:R-:W-:Y:S01]  /*19a0*/  SHF.L.U32 R61, R15.reuse, 0x5, RZ ;  /* 0x000000050f3d7819 */ /* 0x040fe200000006ff */
[C---:B------:R-:W-:Y:S01]  /*19b0*/  IMAD R9, R112.reuse, c[0x0][0x19c], R9 ;  /* 0x0000670070097a24 */ /* 0x040fe200078e0209 */
[----:B------:R-:W-:Y:S01]  /*19c0*/  SHF.L.U64.HI R58, R15, R0, c[0x0][0x19c] ;  /* 0x000067000f3a7619 */ /* 0x000fe20000010200 */
[----:B------:R-:W-:Y:S01]  /*19d0*/  IMAD.WIDE.U32 R108, R112, c[0x0][0x198], R108 ;  /* 0x00006600706c7a25 */ /* 0x000fe200078e006c */
[----:B------:R-:W-:-:S03]  /*19e0*/  SHF.R.S32.HI R73, RZ, 0x1f, R76 ;  /* 0x0000001fff497819 */ /* 0x000fc6000001144c */
[----:B------:R-:W-:-:S04]  /*19f0*/  IMAD.WIDE.U32 R114, R110, c[0x0][0x1a8], R114 ;  /* 0x00006a006e727a25 */ /* 0x000fc800078e0072 */
[----:B------:R-:W-:Y:S02]  /*1a00*/  IMAD.SHL.U32 R55, R55, 0x20, RZ ;  /* 0x0000002037377824 */ /* 0x000fe400078e00ff */
        /* <DEDUP_REMOVED lines=66> */
[C---:B------:R-:W-:Y:S01]  /*1e30*/  LEA R128, P1, R108.reuse, c[0x0][0x168], 0x1 ;  /* 0x00005a006c807a11 */ /* 0x040fe200078208ff */
        /* <DEDUP_REMOVED lines=24> */
.L_x_5368:
        /* <DEDUP_REMOVED lines=18> */
.L_x_5321:
[----:B------:R-:W-:Y:S05]  /*20e0*/  BSYNC B0 ;  /* 0x0000000000007941 */ /* 0x000fea0003800000 */
.L_x_5320:
        /* <DEDUP_REMOVED lines=18> */
.L_x_5323:
[----:B------:R-:W-:Y:S05]  /*2210*/  BSYNC B0 ;  /* 0x0000000000007941 */ /* 0x000fea0003800000 */
.L_x_5322:
        /* <DEDUP_REMOVED lines=69> */
.L_x_5329:
[----:B------:R-:W-:Y:S05]  /*2670*/  BSYNC B0 ;  /* 0x0000000000007941 */ /* 0x000fea0003800000 */
.L_x_5328:
        /* <DEDUP_REMOVED lines=54> */
.L_x_5331:
[----:B------:R-:W-:Y:S05]  /*29e0*/  BSYNC B0 ;  /* 0x0000000000007941 */ /* 0x000fea0003800000 */
.L_x_5330:
        /* <DEDUP_REMOVED lines=53> */
.L_x_5327:
[----:B------:R-:W-:Y:S05]  /*2d40*/  BSYNC B1 ;  /* 0x0000000000017941 */ /* 0x000fea0003800000 */
.L_x_5326:
        /* <DEDUP_REMOVED lines=61> */
.L_x_5335:
[----:B------:R-:W-:Y:S05]  /*3120*/  BSYNC B0 ;  /* 0x0000000000007941 */ /* 0x000fea0003800000 */
.L_x_5334:
        /* <DEDUP_REMOVED lines=54> */
.L_x_5337:
[----:B------:R-:W-:Y:S05]  /*3490*/  BSYNC B0 ;  /* 0x0000000000007941 */ /* 0x000fea0003800000 */
.L_x_5336:
        /* <DEDUP_REMOVED lines=53> */
.L_x_5333:
[----:B------:R-:W-:Y:S05]  /*37f0*/  BSYNC B1 ;  /* 0x0000000000017941 */ /* 0x000fea0003800000 */
.L_x_5332:
        /* <DEDUP_REMOVED lines=8> */
.L_x_5325:
        /* <DEDUP_REMOVED lines=97> */
.L_x_5344:
[----:B------:R-:W-:Y:S05]  /*3e90*/  BSYNC B0 ;  /* 0x0000000000007941 */ /* 0x000fea0003800000 */
.L_x_5343:
[----:B-----5:R2:W-:Y:S02]  /*3ea0*/  STG.E.128 [R128.64], R36 ;  /* 0x0000002480007986 */ /* 0x0205e4000c101d06 */
.L_x_5342:
[----:B------:R-:W-:Y:S05]  /*3eb0*/  BSYNC B1 ;  /* 0x0000000000017941 */ /* 0x000fea0003800000 */
.L_x_5341:
        /* <DEDUP_REMOVED lines=95> */
.L_x_5348:
[----:B------:R-:W-:Y:S05]  /*44b0*/  BSYNC B0 ;  /* 0x0000000000007941 */ /* 0x000fea0003800000 */
.L_x_5347:
[----:B-----5:R3:W-:Y:S02]  /*44c0*/  STG.E.128 [R128.64+0x40], R36 ;  /* 0x0000402480007986 */ /* 0x0207e4000c101d06 */
.L_x_5346:
[----:B------:R-:W-:Y:S05]  /*44d0*/  BSYNC B1 ;  /* 0x0000000000017941 */ /* 0x000fea0003800000 */
.L_x_5345:
        /* <DEDUP_REMOVED lines=94> */
.L_x_5350:
[----:B------:R-:W-:Y:S05]  /*4ac0*/  BSYNC B0 ;  /* 0x0000000000007941 */ /* 0x000fea0003800000 */
.L_x_5349:
[----:B-----5:R3:W-:Y:S02]  /*4ad0*/  STG.E.128 [R128.64+0x80], R36 ;  /* 0x0000802480007986 */ /* 0x0207e4000c101d06 */
.L_x_5340:
[----:B------:R-:W-:Y:S05]  /*4ae0*/  BSYNC B2 ;  /* 0x0000000000027941 */ /* 0x000fea0003800000 */
.L_x_5339:
        /* <DEDUP_REMOVED lines=101> */
.L_x_5356:
[----:B------:R-:W-:Y:S05]  /*5140*/  BSYNC B0 ;  /* 0x0000000000007941 */ /* 0x000fea0003800000 */
.L_x_5355:
[----:B-----5:R3:W-:Y:S02]  /*5150*/  STG.E.128 [R130.64], R36 ;  /* 0x0000002482007986 */ /* 0x0207e4000c101d06 */
.L_x_5354:
[----:B------:R-:W-:Y:S05]  /*5160*/  BSYNC B1 ;  /* 0x0000000000017941 */ /* 0x000fea0003800000 */
.L_x_5353:
        /* <DEDUP_REMOVED lines=101> */
.L_x_5360:
[----:B------:R-:W-:Y:S05]  /*57c0*/  BSYNC B0 ;  /* 0x0000000000007941 */ /* 0x000fea0003800000 */
.L_x_5359:
[----:B-----5:R3:W-:Y:S02]  /*57d0*/  STG.E.128 [R130.64+0x40], R36 ;  /* 0x0000402482007986 */ /* 0x0207e4000c101d06 */
.L_x_5358:
[----:B------:R-:W-:Y:S05]  /*57e0*/  BSYNC B1 ;  /* 0x0000000000017941 */ /* 0x000fea0003800000 */
.L_x_5357:
        /* <DEDUP_REMOVED lines=100> */
.L_x_5362:
[----:B------:R-:W-:Y:S05]  /*5e30*/  BSYNC B0 ;  /* 0x0000000000007941 */ /* 0x000fea0003800000 */
.L_x_5361:
[----:B-----5:R3:W-:Y:S02]  /*5e40*/  STG.E.128 [R130.64+0x80], R36 ;  /* 0x0000802482007986 */ /* 0x0207e4000c101d06 */
.L_x_5352:
[----:B------:R-:W-:Y:S05]  /*5e50*/  BSYNC B2 ;  /* 0x0000000000027941 */ /* 0x000fea0003800000 */
.L_x_5351:
        /* <DEDUP_REMOVED lines=8> */
.L_x_5324:
        /* <DEDUP_REMOVED lines=11> */
.L_x_5364:
[----:B------:R-:W-:Y:S05]  /*5f90*/  BSYNC B0 ;  /* 0x0000000000007941 */ /* 0x000fea0003800000 */
.L_x_5363:
        /* <DEDUP_REMOVED lines=12> */
.L_x_5365:
[----:B------:R-:W-:Y:S05]  /*6060*/  BSYNC B0 ;  /* 0x0000000000007941 */ /* 0x000fea0003800000 */
.L_x_5338:
        /* <DEDUP_REMOVED lines=80> */
.L_x_5366:
        /* <DEDUP_REMOVED lines=8> */
.L_x_5367:
[----:B------:R-:W-:Y:S04]  /*65f0*/  IADD3 R9, R9, -0x1, RZ ;  /* 0xffffffff09097810 */ /* 0x000fe80007ffe0ff */
[----:B------:R-:W-:Y:S11]  /*6600*/  ISETP.GT.AND P0, PT, R9, R82, PT ;  /* 0x000000520900720c */ /* 0x000ff60003f04270 */
[----:B------:R-:W-:Y:S02]  /*6610*/  @!UPT UIADD3 URZ, URZ, URZ, URZ ;  /* 0x0000003f3f3ff290 */ /* 0x000fe4000fffe03f */
[----:B------:R-:W-:-:S05]  /*6620*/  @P0 BRA `(.L_x_5368) ;  /* 0xffffb99000000947 */ /* 0x000fca000383ffff */
.L_x_5319:
        /* <DEDUP_REMOVED lines=23> */
[----:B------:R-:W-:Y:S02]  /*67a0*/  IADD3 R3, P6, R76, R2, RZ ;  /* 0x000000024c037210 */ /* 0x000fe40007fde0ff */
[----:B------:R-:W-:Y:S02]  /*67b0*/  SHF.R.S32.HI R2, RZ, 0x1f, R2 ;  /* 0x0000001fff027819 */ /* 0x000fe40000011402 */
[----:B------:R-:W-:Y:S02]  /*67c0*/  IADD3.X R71, R71, UR5, RZ, P4, !PT ;  /* 0x0000000547477c10 */ /* 0x000fe4000a7fe4ff */
[----:B------:R-:W-:Y:S01]  /*67d0*/  ISETP.GE.AND P4, PT, R112, R27, PT ;  /* 0x0000001b7000720c */ /* 0x000fe20003f86270 */
[--C-:B------:R-:W-:Y:S01]  /*67e0*/  IMAD.X R74, R74, 0x1, R2.reuse, P2 ;  /* 0x000000014a4a7824 */ /* 0x100fe200010e0602 */
[----:B------:R-:W-:Y:S01]  /*67f0*/  ISETP.NE.AND P2, PT, RZ, UR4, PT ;  /* 0x00000004ff007c0c */ /* 0x000fe2000bf45270 */
[----:B------:R-:W-:Y:S01]  /*6800*/  IMAD.X R9, R73, 0x1, R2, P6 ;  /* 0x0000000149097824 */ /* 0x000fe200030e0602 */
[----:B------:R-:W-:-:S02]  /*6810*/  LEA R24, P5, R0, c[0x0][0x160], 0x1 ;  /* 0x0000580000187a11 */ /* 0x000fc400078a08ff */
[----:B------:R-:W-:Y:S02]  /*6820*/  ISETP.GT.AND P4, PT, R56, -0x4, !P4 ;  /* 0xfffffffc3800780c */ /* 0x000fe40006784270 */
[----:B------:R-:W-:-:S07]  /*6830*/  LEA.HI.X R25, R0, c[0x0][0x164], R71, 0x1, P5 ;  /* 0x0000590000197a11 */ /* 0x000fce00028f0c47 */
        /* <DEDUP_REMOVED lines=60> */
.L_x_5377:
[----:B------:R-:W-:Y:S05]  /*6c00*/  BSYNC B0 ;  /* 0x0000000000007941 */ /* 0x000fea0003800000 */
.L_x_5376:
[----:B-----5:R4:W-:Y:S02]  /*6c10*/  STS.128 [R125], R12 ;  /* 0x0000000c7d007388 */ /* 0x0209e40000000c00 */
.L_x_5375:
[----:B------:R-:W-:Y:S05]  /*6c20*/  BSYNC B1 ;  /* 0x0000000000017941 */ /* 0x000fea0003800000 */
.L_x_5374:
        /* <DEDUP_REMOVED lines=48> */
.L_x_5381:
[----:B------:R-:W-:Y:S05]  /*6f30*/  BSYNC B0 ;  /* 0x0000000000007941 */ /* 0x000fea0003800000 */
.L_x_5380:
[----:B-----5:R1:W-:Y:S02]  /*6f40*/  STS.128 [R125+0x1000], R12 ;  /* 0x0010000c7d007388 */ /* 0x0203e40000000c00 */
.L_x_5379:
[----:B------:R-:W-:Y:S05]  /*6f50*/  BSYNC B1 ;  /* 0x0000000000017941 */ /* 0x000fea0003800000 */
.L_x_5378:
        /* <DEDUP_REMOVED lines=44> */
.L_x_5383:
[----:B------:R-:W-:Y:S05]  /*7220*/  BSYNC B0 ;  /* 0x0000000000007941 */ /* 0x000fea0003800000 */
.L_x_5382:
[----:B-----5:R2:W-:Y:S02]  /*7230*/  STS.128 [R125+0x2000], R28 ;  /* 0x0020001c7d007388 */ /* 0x0205e40000000c00 */
.L_x_5373:
[----:B------:R-:W-:Y:S05]  /*7240*/  BSYNC B2 ;  /* 0x0000000000027941 */ /* 0x000fea0003800000 */
.L_x_5372:
        /* <DEDUP_REMOVED lines=59> */
.L_x_5388:
[----:B------:R-:W-:Y:S05]  /*7600*/  BSYNC B0 ;  /* 0x0000000000007941 */ /* 0x000fea0003800000 */
.L_x_5387:
[----:B-----5:R4:W-:Y:S02]  /*7610*/  STS.128 [R125+0x800], R12 ;  /* 0x0008000c7d007388 */ /* 0x0209e40000000c00 */
.L_x_5386:
[----:B------:R-:W-:Y:S05]  /*7620*/  BSYNC B1 ;  /* 0x0000000000017941 */ /* 0x000fea0003800000 */
.L_x_5385:
        /* <DEDUP_REMOVED lines=46> */
.L_x_5392:
[----:B------:R-:W-:Y:S05]  /*7910*/  BSYNC B0 ;  /* 0x0000000000007941 */ /* 0x000fea0003800000 */
.L_x_5391:
[----:B-----5:R4:W-:Y:S02]  /*7920*/  STS.128 [R125+0x1800], R12 ;  /* 0x0018000c7d007388 */ /* 0x0209e40000000c00 */
.L_x_5390:
[----:B------:R-:W-:Y:S05]  /*7930*/  BSYNC B1 ;  /* 0x0000000000017941 */ /* 0x000fea0003800000 */
.L_x_5389:
        /* <DEDUP_REMOVED lines=44> */
.L_x_5394:
[----:B------:R-:W-:Y:S05]  /*7c00*/  BSYNC B0 ;  /* 0x0000000000007941 */ /* 0x000fea0003800000 */
.L_x_5393:
[----:B-----5:R1:W-:Y:S01]  /*7c10*/  STS.128 [R125+0x2800], R24 ;  /* 0x002800187d007388 */ /* 0x0203e20000000c00 */
[----:B------:R-:W-:Y:S05]  /*7c20*/  BRA `(.L_x_5384) ;  /* 0x0000268000007947 */ /* 0x000fea0003800000 */
.L_x_5371:
        /* <DEDUP_REMOVED lines=92> */
.L_x_5400:
[----:B------:R-:W-:Y:S05]  /*81f0*/  BSYNC B0 ;  /* 0x0000000000007941 */ /* 0x000fea0003800000 */
.L_x_5399:
[----:B-----5:R4:W-:Y:S02]  /*8200*/  STS.128 [R125], R20 ;  /* 0x000000147d007388 */ /* 0x0209e40000000c00 */
.L_x_5398:
[----:B------:R-:W-:Y:S05]  /*8210*/  BSYNC B1 ;  /* 0x0000000000017941 */ /* 0x000fea0003800000 */
.L_x_5397:
        /* <DEDUP_REMOVED lines=87> */
.L_x_5404:
[----:B------:R-:W-:Y:S05]  /*8790*/  BSYNC B0 ;  /* 0x0000000000007941 */ /* 0x000fea0003800000 */
.L_x_5403:
[----:B-----5:R1:W-:Y:S02]  /*87a0*/  STS.128 [R125+0x1000], R20 ;  /* 0x001000147d007388 */ /* 0x0203e40000000c00 */
.L_x_5402:
[----:B------:R-:W-:Y:S05]  /*87b0*/  BSYNC B1 ;  /* 0x0000000000017941 */ /* 0x000fea0003800000 */
.L_x_5401:
        /* <DEDUP_REMOVED lines=86> */
.L_x_5406:
[----:B------:R-:W-:Y:S05]  /*8d20*/  BSYNC B0 ;  /* 0x0000000000007941 */ /* 0x000fea0003800000 */
.L_x_5405:
[----:B-----5:R4:W-:Y:S02]  /*8d30*/  STS.128 [R125+0x2000], R20 ;  /* 0x002000147d007388 */ /* 0x0209e40000000c00 */
.L_x_5396:
[----:B------:R-:W-:Y:S05]  /*8d40*/  BSYNC B2 ;  /* 0x0000000000027941 */ /* 0x000fea0003800000 */
.L_x_5395:
        /* <DEDUP_REMOVED lines=94> */
.L_x_5410:
[----:B------:R-:W-:Y:S05]  /*9330*/  BSYNC B0 ;  /* 0x0000000000007941 */ /* 0x000fea0003800000 */
.L_x_5409:
[----:B-----5:R4:W-:Y:S02]  /*9340*/  STS.128 [R125+0x800], R20 ;  /* 0x000800147d007388 */ /* 0x0209e40000000c00 */
.L_x_5408:
[----:B------:R-:W-:Y:S05]  /*9350*/  BSYNC B1 ;  /* 0x0000000000017941 */ /* 0x000fea0003800000 */
.L_x_5407:
        /* <DEDUP_REMOVED lines=90> */
.L_x_5414:
[----:B------:R-:W-:Y:S05]  /*9900*/  BSYNC B0 ;  /* 0x0000000000007941 */ /* 0x000fea0003800000 */
.L_x_5413:
[----:B-----5:R4:W-:Y:S02]  /*9910*/  STS.128 [R125+0x1800], R20 ;  /* 0x001800147d007388 */ /* 0x0209e40000000c00 */
.L_x_5412:
[----:B------:R-:W-:Y:S05]  /*9920*/  BSYNC B1 ;  /* 0x0000000000017941 */ /* 0x000fea0003800000 */
.L_x_5411:
        /* <DEDUP_REMOVED lines=91> */
.L_x_5416:
[----:B------:R-:W-:Y:S05]  /*9ee0*/  BSYNC B0 ;  /* 0x0000000000007941 */ /* 0x000fea0003800000 */
.L_x_5415:
[----:B-----5:R1:W-:Y:S01]  /*9ef0*/  STS.128 [R125+0x2800], R16 ;  /* 0x002800107d007388 */ /* 0x0203e20000000c00 */
[----:B------:R-:W-:Y:S05]  /*9f00*/  BRA `(.L_x_5384) ;  /* 0x000003a000007947 */ /* 0x000fea0003800000 */
.L_x_5370:
        /* <DEDUP_REMOVED lines=29> */
.L_x_5418:
[----:B------:R-:W-:Y:S05]  /*a0e0*/  BSYNC B0 ;  /* 0x0000000000007941 */ /* 0x000fea0003800000 */
.L_x_5417:
        /* <DEDUP_REMOVED lines=28> */
.L_x_5384:
[----:B------:R-:W-:Y:S05]  /*a2b0*/  BSYNC B3 ;  /* 0x0000000000037941 */ /* 0x000fea0003800000 */
.L_x_5369:
[----:B---3--:R-:W-:Y:S01]  /*a2c0*/  IADD3 R128, R87, -0x1, RZ ;  /* 0xffffffff57807810 */ /* 0x008fe20007ffe0ff */
        /* <DEDUP_REMOVED lines=11> */
[----:B------:R-:W-:Y:S02]  /*a380*/  @P1 IMAD.MOV.U32 R2, RZ, RZ, R124 ;  /* 0x000000ffff021224 */ /* 0x000fe400078e007c */
[----:B------:R-:W-:Y:S01]  /*a390*/  @!P0 MOV R6, R124 ;  /* 0x0000007c00068202 */ /* 0x000fe20000000f00 */
        /* <DEDUP_REMOVED lines=22> */
.L_x_5421:
[----:B------:R2:W-:Y:S02]  /*a500*/  STS.128 [R125+0x5000], RZ ;  /* 0x005000ff7d007388 */ /* 0x0005e40000000c00 */
.L_x_5420:
[----:B------:R-:W-:Y:S05]  /*a510*/  BSYNC B0 ;  /* 0x0000000000007941 */ /* 0x000fea0003800000 */
.L_x_5419:
        /* <DEDUP_REMOVED lines=8> */
[----:B------:R-:W-:Y:S02]  /*a5a0*/  @P0 LEA R6, P2, R3, c[0x0][0x168], 0x1 ;  /* 0x00005a0003060a11 */ /* 0x000fe400078408ff */
[----:B----4-:R-:W-:Y:S02]  /*a5b0*/  @!P1 LEA R12, P4, R61, R124, 0x1 ;  /* 0x0000007c3d0c9211 */ /* 0x010fe400078808ff */
        /* <DEDUP_REMOVED lines=21> */
.L_x_5424:
[----:B------:R3:W-:Y:S02]  /*a710*/  STS.128 [R125+0x5800], RZ ;  /* 0x005800ff7d007388 */ /* 0x0007e40000000c00 */
.L_x_5423:
[----:B------:R-:W-:Y:S05]  /*a720*/  BSYNC B0 ;  /* 0x0000000000007941 */ /* 0x000fea0003800000 */
.L_x_5422:
        /* <DEDUP_REMOVED lines=8> */
[----:B---3--:R-:W-:Y:S01]  /*a7b0*/  LOP3.LUT R3, R68, 0xfffffff8, RZ, 0xc0, !PT ;  /* 0xfffffff844037812 */ /* 0x008fe200078ec0ff */
[----:B------:R-:W-:Y:S01]  /*a7c0*/  IMAD.SHL.U32 R62, R62, 0x40, RZ ;  /* 0x000000403e3e7824 */ /* 0x000fe200078e00ff */
[----:B------:R-:W-:Y:S01]  /*a7d0*/  SHF.R.S32.HI R7, RZ, 0x1f, R64 ;  /* 0x0000001fff077819 */ /* 0x000fe20000011440 */
[----:B------:R-:W-:Y:S01]  /*a7e0*/  IMAD.SHL.U32 R67, R67, 0x8, RZ ;  /* 0x0000000843437824 */ /* 0x000fe200078e00ff */
[----:B------:R-:W-:-:S04]  /*a7f0*/  DEPBAR.LE SB0, 0x0 ;  /* 0x000080000000791a */ /* 0x000fc80000000000 */
[----:B------:R-:W-:Y:S01]  /*a800*/  IMAD.IADD R2, R56, 0x1, -R3 ;  /* 0x0000000138027824 */ /* 0x000fe200078e0a03 */
[----:B------:R-:W-:Y:S01]  /*a810*/  SHF.R.S32.HI R6, RZ, 0x4, R65 ;  /* 0x00000004ff067819 */ /* 0x000fe20000011441 */
[----:B------:R-:W-:Y:S01]  /*a820*/  IMAD R69, R66, 0x10, R69 ;  /* 0x0000001042457824 */ /* 0x000fe200078e0245 */
[----:B------:R-:W-:Y:S01]  /*a830*/  LEA.HI R7, R7, R64, RZ, 0x3 ;  /* 0x0000004007077211 */ /* 0x000fe200078f18ff */
[----:B------:R-:W-:Y:S01]  /*a840*/  IMAD.SHL.U32 R127, R56, 0x2, RZ ;  /* 0x00000002387f7824 */ /* 0x000fe200078e00ff */
[----:B------:R-:W-:Y:S01]  /*a850*/  LEA.HI R9, R2, R2, RZ, 0x1 ;  /* 0x0000000202097211 */ /* 0x000fe200078f08ff */
[----:B------:R-:W-:Y:S01]  /*a860*/  BSSY B0, `(.L_x_5425) ;  /* 0x000004c000007945 */ /* 0x000fe20003800000 */
[----:B------:R-:W-:Y:S01]  /*a870*/  LEA.HI R65, R65, R6, RZ, 0x1 ;  /* 0x0000000641417211 */ /* 0x000fe200078f08ff */
[----:B------:R-:W-:Y:S01]  /*a880*/  IMAD.SHL.U32 R7, R7, 0x20, RZ ;  /* 0x0000002007077824 */ /* 0x000fe200078e00ff */
[----:B------:R-:W-:Y:S01]  /*a890*/  ISETP.GE.AND P1, PT, R112, R5, PT ;  /* 0x000000057000720c */ /* 0x000fe20003f26270 */
[----:B------:R-:W-:Y:S01]  /*a8a0*/  BAR.SYNC.DEFER_BLOCKING 0x0 ;  /* 0x0000000000007b1d */ /* 0x000fe20000010000 */
[----:B------:R-:W-:-:S02]  /*a8b0*/  LOP3.LUT R65, R65, 0xfffffffe, RZ, 0xc0, !PT ;  /* 0xfffffffe41417812 */ /* 0x000fc400078ec0ff */
[----:B------:R-:W-:Y:S02]  /*a8c0*/  LOP3.LUT R63, R63, 0x7fffffe, RZ, 0xc0, !PT ;  /* 0x07fffffe3f3f7812 */ /* 0x000fe400078ec0ff */
[----:B------:R-:W-:Y:S01]  /*a8d0*/  LOP3.LUT R62, R62, 0xc0, RZ, 0xc0, !PT ;  /* 0x000000c03e3e7812 */ /* 0x000fe200078ec0ff */
[----:B------:R-:W-:Y:S01]  /*a8e0*/  IMAD.IADD R65, R6, 0x1, -R65 ;  /* 0x0000000106417824 */ /* 0x000fe200078e0a41 */
[----:B-1----:R-:W-:Y:S01]  /*a8f0*/  LOP3.LUT R13, R9, 0x7fffffe, RZ, 0xc0, !PT ;  /* 0x07fffffe090d7812 */ /* 0x002fe200078ec0ff */
[----:B------:R-:W-:Y:S01]  /*a900*/  IMAD.IADD R4, R64, 0x1, -R63 ;  /* 0x0000000140047824 */ /* 0x000fe200078e0a3f */
[----:B------:R-:W-:Y:S02]  /*a910*/  SHF.R.S32.HI R9, RZ, 0x1, R9 ;  /* 0x00000001ff097819 */ /* 0x000fe40000011409 */
[----:B------:R-:W-:Y:S01]  /*a920*/  SHF.R.S32.HI R3, RZ, 0x1f, R60 ;  /* 0x0000001fff037819 */ /* 0x000fe2000001143c */
[----:B------:R-:W-:Y:S01]  /*a930*/  IMAD.IADD R2, R2, 0x1, -R13 ;  /* 0x0000000102027824 */ /* 0x000fe200078e0a0d */
[----:B------:R-:W-:Y:S01]  /*a940*/  LOP3.LUT R13, R7, 0xffffff00, RZ, 0xc0, !PT ;  /* 0xffffff00070d7812 */ /* 0x000fe200078ec0ff */
[----:B------:R-:W-:Y:S01]  /*a950*/  IMAD.SHL.U32 R7, R65, 0x8, RZ ;  /* 0x0000000841077824 */ /* 0x000fe200078e00ff */
[C---:B------:R-:W-:Y:S01]  /*a960*/  LOP3.LUT P2, RZ, R9.reuse, 0x2, RZ, 0xc0, !PT ;  /* 0x0000000209ff7812 */ /* 0x040fe2000784c0ff */
[----:B------:R-:W-:Y:S01]  /*a970*/  IMAD.SHL.U32 R9, R9, 0x40, RZ ;  /* 0x0000004009097824 */ /* 0x000fe200078e00ff */
[----:B------:R-:W-:Y:S01]  /*a980*/  LEA.HI R3, R3, R60, RZ, 0x2 ;  /* 0x0000003c03037211 */ /* 0x000fe200078f10ff */
[----:B------:R-:W-:Y:S01]  /*a990*/  IMAD R15, R66, 0x200, R13 ;  /* 0x00000200420f7824 */ /* 0x000fe200078e020d */
[----:B------:R-:W-:Y:S01]  /*a9a0*/  LOP3.LUT R7, R62, 0x8, R7, 0xf8, !PT ;  /* 0x000000083e077812 */ /* 0x000fe200078ef807 */
[C---:B------:R-:W-:Y:S01]  /*a9b0*/  IMAD R13, R4.reuse, 0x20, R13 ;  /* 0x00000020040d7824 */ /* 0x040fe200078e020d */
[----:B------:R-:W-:Y:S01]  /*a9c0*/  SHF.R.U32.HI R62, RZ, 0x3, R62 ;  /* 0x00000003ff3e7819 */ /* 0x000fe2000001163e */
[----:B------:R-:W-:Y:S01]  /*a9d0*/  IMAD R15, R4, 0x20, R15 ;  /* 0x00000020040f7824 */ /* 0x000fe200078e020f */
[----:B------:R-:W-:Y:S01]  /*a9e0*/  LOP3.LUT R4, R9, 0xc0, RZ, 0xc0, !PT ;  /* 0x000000c009047812 */ /* 0x000fe200078ec0ff */
[----:B------:R1:W-:Y:S01]  /*a9f0*/  @P1 STS [R125+0x6000], RZ ;  /* 0x006000ff7d001388 */ /* 0x0003e20000000800 */
[----:B------:R-:W-:Y:S01]  /*aa00*/  LOP3.LUT R62, R7, R62, RZ, 0x3c, !PT ;  /* 0x0000003e073e7212 */ /* 0x000fe200078e3cff */
[----:B------:R-:W-:Y:S01]  /*aa10*/  IMAD R2, R65, 0x8, R2 ;  /* 0x0000000841027824 */ /* 0x000fe200078e0202 */
[----:B------:R-:W-:Y:S01]  /*aa20*/  LOP3.LUT R9, R4, 0x8, R67, 0xf8, !PT ;  /* 0x0000000804097812 */ /* 0x000fe200078ef843 */
[----:B------:R1:W-:Y:S01]  /*aa30*/  @P1 STS [R125+0x6004], RZ ;  /* 0x006004ff7d001388 */ /* 0x0003e20000000800 */
[----:B------:R-:W-:Y:S01]  /*aa40*/  SHF.R.U32.HI R4, RZ, 0x3, R4 ;  /* 0x00000003ff047819 */ /* 0x000fe20000011604 */
[----:B------:R-:W4:Y:S01]  /*aa50*/  MUFU.RCP R7, c[0x0][0x238] ;  /* 0x00008e0000077b08 */ /* 0x000f220000001000 */
[----:B------:R-:W-:Y:S01]  /*aa60*/  SHF.R.S32.HI R126, RZ, 0x2, R3 ;  /* 0x00000002ff7e7819 */ /* 0x000fe20000011403 */
[----:B------:R1:W-:Y:S01]  /*aa70*/  @P1 STS.64 [R125+0x6008], RZ ;  /* 0x006008ff7d001388 */ /* 0x0003e20000000a00 */
[----:B------:R-:W-:Y:S01]  /*aa80*/  LOP3.LUT R9, R9, R4, RZ, 0x3c, !PT ;  /* 0x0000000409097212 */ /* 0x000fe200078e3cff */
[----:B------:R-:W-:Y:S01]  /*aa90*/  IMAD.MOV.U32 R3, RZ, RZ, 0x10 ;  /* 0x00000010ff037424 */ /* 0x000fe200078e00ff */
[----:B------:R-:W-:Y:S01]  /*aaa0*/  LEA R136, P0, R88, c[0x0][0x170], 0x1 ;  /* 0x00005c0058887a11 */ /* 0x000fe200078008ff */
[----:B------:R1:W-:Y:S01]  /*aab0*/  @P1 STS.128 [R125+0x7000], RZ ;  /* 0x007000ff7d001388 */ /* 0x0003e20000000c00 */
[----:B------:R-:W-:Y:S01]  /*aac0*/  IMAD.IADD R117, R62, 0x1, R15 ;  /* 0x000000013e757824 */ /* 0x000fe200078e020f */
[----:B------:R-:W-:Y:S01]  /*aad0*/  LOP3.LUT R127, R127, 0x6, RZ, 0xc0, !PT ;  /* 0x000000067f7f7812 */ /* 0x000fe200078ec0ff */
[----:B------:R-:W-:Y:S01]  /*aae0*/  IMAD.U32 R116, R2, 0x20, R9 ;  /* 0x0000002002747824 */ /* 0x000fe200078e0009 */
[----:B------:R1:W-:Y:S01]  /*aaf0*/  @P1 STS.128 [R125+0x8000], RZ ;  /* 0x008000ff7d001388 */ /* 0x0003e20000000c00 */
[----:B------:R-:W-:Y:S01]  /*ab00*/  IADD3 R2, R69, 0x1, R126 ;  /* 0x0000000145027810 */ /* 0x000fe20007ffe07e */
[----:B------:R-:W-:Y:S01]  /*ab10*/  IMAD.IADD R4, R62, 0x1, R13 ;  /* 0x000000013e047824 */ /* 0x000fe200078e020d */
[----:B------:R-:W-:Y:S01]  /*ab20*/  LEA.HI.X R135, R88, c[0x0][0x174], R86, 0x1, P0 ;  /* 0x00005d0058877a11 */ /* 0x000fe200000f0c56 */
[----:B------:R-:W-:Y:S01]  /*ab30*/  IMAD.SHL.U32 R117, R117, 0x2, RZ ;  /* 0x0000000275757824 */ /* 0x000fe200078e00ff */
[----:B------:R-:W-:-:S02]  /*ab40*/  IADD3 R2, R53, R2, -R118 ;  /* 0x0000000235027210 */ /* 0x000fc40007ffe876 */
[----:B------:R-:W-:Y:S02]  /*ab50*/  SEL R3, R3, 0xfffffff0, !P2 ;  /* 0xfffffff003037807 */ /* 0x000fe40005000000 */
[----:B------:R-:W-:Y:S01]  /*ab60*/  IADD3 R2, R2, c[0x0][0x2e8], RZ ;  /* 0x0000ba0002027a10 */ /* 0x000fe20007ffe0ff */
[----:B----4-:R-:W-:Y:S01]  /*ab70*/  FMUL.FTZ R0, R0, R7 ;  /* 0x0000000700007220 */ /* 0x010fe20000410000 */
        /* <DEDUP_REMOVED lines=25> */
.L_x_5427:
[----:B------:R3:W-:Y:S02]  /*ad10*/  STS.128 [R125+0x8000], RZ ;  /* 0x008000ff7d007388 */ /* 0x0007e40000000c00 */
.L_x_5426:
[----:B-1----:R-:W-:Y:S05]  /*ad20*/  BSYNC B0 ;  /* 0x0000000000007941 */ /* 0x002fea0003800000 */
.L_x_5425:
        /* <DEDUP_REMOVED lines=32> */
.L_x_5430:
[----:B------:R1:W-:Y:S02]  /*af30*/  STS.128 [R125+0x8800], RZ ;  /* 0x008800ff7d007388 */ /* 0x0003e40000000c00 */
.L_x_5429:
[----:B------:R-:W-:Y:S05]  /*af40*/  BSYNC B0 ;  /* 0x0000000000007941 */ /* 0x000fea0003800000 */
.L_x_5428:
[----:B------:R-:W-:Y:S01]  /*af50*/  IMAD.SHL.U32 R116, R116, 0x2, RZ ;  /* 0x0000000274747824 */ /* 0x000fe200078e00ff */
[----:B------:R-:W-:Y:S01]  /*af60*/  LDSM.16.M88.4 R32, [R117] ;  /* 0x000000007520783b */ /* 0x000fe20000000200 */
[----:B------:R-:W-:Y:S02]  /*af70*/  IMAD R115, R42, 0x2, R117 ;  /* 0x000000022a737824 */ /* 0x000fe400078e0275 */
[----:B------:R-:W-:Y:S01]  /*af80*/  IMAD R113, R3, 0x2, R116 ;  /* 0x0000000203717824 */ /* 0x000fe200078e0274 */
[----:B------:R-:W5:Y:S01]  /*af90*/  LDSM.16.M88.4 R64, [R116+0x3000] ;  /* 0x003000007440783b */ /* 0x000f620000000200 */
[----:B------:R-:W-:-:S03]  /*afa0*/  IMAD R5, R128, 0x40, R127 ;  /* 0x0000004080057824 */ /* 0x000fc600078e027f */
[----:B------:R-:W1:Y:S01]  /*afb0*/  LDSM.16.M88.4 R56, [R116+0x3400] ;  /* 0x003400007438783b */ /* 0x000e620000000200 */
[----:B------:R-:W-:Y:S01]  /*afc0*/  I2F R3, R5 ;  /* 0x0000000500037306 */ /* 0x000fe20000201400 */
[C---:B------:R-:W-:Y:S02]  /*afd0*/  IADD3 R40, R5.reuse, 0x8, RZ ;  /* 0x0000000805287810 */ /* 0x040fe40007ffe0ff */
[----:B------:R-:W2:Y:S01]  /*afe0*/  LDSM.16.M88.4 R44, [R116+0x3800] ;  /* 0x00380000742c783b */ /* 0x000ea20000000200 */
[C---:B------:R-:W-:Y:S02]  /*aff0*/  IADD3 R54, R5.reuse, 0x9, RZ ;  /* 0x0000000905367810 */ /* 0x040fe40007ffe0ff */
[C---:B------:R-:W-:Y:S01]  /*b000*/  IADD3 R98, R5.reuse, 0x28, RZ ;  /* 0x0000002805627810 */ /* 0x040fe20007ffe0ff */
[----:B------:R-:W3:Y:S01]  /*b010*/  LDSM.16.M88.4 R16, [R116+0x3c00] ;  /* 0x003c00007410783b */ /* 0x000ee20000000200 */
[----:B------:R-:W-:Y:S01]  /*b020*/  I2F R41, R40 ;  /* 0x0000002800297306 */ /* 0x000fe20000201400 */
[----:B----4-:R-:W-:-:S02]  /*b030*/  IADD3 R6, R5, 0x1, RZ ;  /* 0x0000000105067810 */ /* 0x010fc40007ffe0ff */
[----:B------:R-:W-:Y:S01]  /*b040*/  LDSM.16.M88.4 R80, [R115] ;  /* 0x000000007350783b */ /* 0x000fe20000000200 */
[C---:B------:R-:W-:Y:S02]  /*b050*/  IADD3 R100, R5.reuse, 0x29, RZ ;  /* 0x0000002905647810 */ /* 0x040fe40007ffe0ff */
[C---:B------:R-:W-:Y:S01]  /*b060*/  IADD3 R96, R5.reuse, 0x19, RZ ;  /* 0x0000001905607810 */ /* 0x040fe20007ffe0ff */
[----:B------:R-:W4:Y:S01]  /*b070*/  LDSM.16.M88.4 R92, [R113+0x3000] ;  /* 0x00300000715c783b */ /* 0x000f220000000200 */
[----:B------:R-:W-:Y:S03]  /*b080*/  I2F R43, R54 ;  /* 0x00000036002b7306 */ /* 0x000fe60000201400 */
[----:B------:R-:W2:Y:S04]  /*b090*/  LDSM.16.M88.4 R76, [R113+0x3400] ;  /* 0x00340000714c783b */ /* 0x000ea80000000200 */
[----:B------:R-:W3:Y:S01]  /*b0a0*/  LDSM.16.M88.4 R72, [R113+0x3800] ;  /* 0x003800007148783b */ /* 0x000ee20000000200 */
[----:B------:R-:W-:Y:S03]  /*b0b0*/  I2F R99, R98 ;  /* 0x0000006200637306 */ /* 0x000fe60000201400 */
[----:B------:R-:W3:Y:S04]  /*b0c0*/  LDSM.16.M88.4 R68, [R113+0x3c00] ;  /* 0x003c00007144783b */ /* 0x000ee80000000200 */
[----:B------:R-:W-:Y:S01]  /*b0d0*/  LDSM.16.M88.4 R28, [R117+0x1000] ;  /* 0x00100000751c783b */ /* 0x000fe20000000200 */
[----:B------:R-:W-:Y:S01]  /*b0e0*/  I2F R7, R6 ;  /* 0x0000000600077306 */ /* 0x000fe20000201400 */
[C---:B-----5:R-:W-:Y:S02]  /*b0f0*/  HMMA.16816.F32 R12, R32.reuse, R64, RZ ;  /* 0x00000040200c723c */ /* 0x060fe400000018ff */
[----:B------:R-:W5:Y:S04]  /*b100*/  LDSM.16.M88.4 R24, [R116+0x4000] ;  /* 0x004000007418783b */ /* 0x000f680000000200 */
[----:B------:R-:W-:Y:S01]  /*b110*/  LDSM.16.M88.4 R20, [R116+0x4400] ;  /* 0x004400007414783b */ /* 0x000fe20000000200 */
[----:B------:R-:W-:Y:S01]  /*b120*/  I2F R101, R100 ;  /* 0x0000006400657306 */ /* 0x000fe20000201400 */
[C---:B------:R-:W-:Y:S02]  /*b130*/  HMMA.16816.F32 R64, R32.reuse, R66, RZ ;  /* 0x000000422040723c */ /* 0x040fe400000018ff */
[----:B------:R-:W0:Y:S05]  /*b140*/  LDGDEPBAR ;  /* 0x00000000000079af */ /* 0x000e2a0000000000 */
[----:B------:R-:W-:Y:S01]  /*b150*/  I2F R97, R96 ;  /* 0x0000006000617306 */ /* 0x000fe20000201400 */
[C---:B-1----:R-:W-:Y:S08]  /*b160*/  HMMA.16816.F32 R60, R32.reuse, R56, RZ ;  /* 0x00000038203c723c */ /* 0x042ff000000018ff */
[C---:B--2---:R-:W-:Y:S08]  /*b170*/  HMMA.16816.F32 R48, R32.reuse, R44, RZ ;  /* 0x0000002c2030723c */ /* 0x044ff000000018ff */
[C---:B------:R-:W-:Y:S08]  /*b180*/  HMMA.16816.F32 R56, R32.reuse, R58, RZ ;  /* 0x0000003a2038723c */ /* 0x040ff000000018ff */
[C---:B------:R-:W-:Y:S08]  /*b190*/  HMMA.16816.F32 R44, R32.reuse, R46, RZ ;  /* 0x0000002e202c723c */ /* 0x040ff000000018ff */
[C---:B---3--:R-:W-:Y:S08]  /*b1a0*/  HMMA.16816.F32 R36, R32.reuse, R16, RZ ;  /* 0x000000102024723c */ /* 0x048ff000000018ff */
[----:B------:R-:W-:Y:S01]  /*b1b0*/  HMMA.16816.F32 R32, R32, R18, RZ ;  /* 0x000000122020723c */ /* 0x000fe200000018ff */
[----:B------:R-:W1:Y:S07]  /*b1c0*/  LDSM.16.M88.4 R16, [R116+0x4800] ;  /* 0x004800007410783b */ /* 0x000e6e0000000200 */
[C---:B----4-:R-:W-:Y:S07]  /*b1d0*/  HMMA.16816.F32 R12, R80.reuse, R92, R12 ;  /* 0x0000005c500c723c */ /* 0x050fee000000180c */
[C---:B------:R-:W-:Y:S01]  /*b1e0*/  IADD3 R93, R5.reuse, 0x11, RZ ;  /* 0x00000011055d7810 */ /* 0x040fe20007ffe0ff */
[----:B------:R-:W-:Y:S01]  /*b1f0*/  HMMA.16816.F32 R64, R80, R94, R64 ;  /* 0x0000005e5040723c */ /* 0x000fe20000001840 */
[----:B------:R-:W-:-:S02]  /*b200*/  IADD3 R92, R5, 0x10, RZ ;  /* 0x00000010055c7810 */ /* 0x000fc40007ffe0ff */
[----:B------:R-:W-:Y:S04]  /*b210*/  I2F R91, R93 ;  /* 0x0000005d005b7306 */ /* 0x000fe80000201400 */
[C---:B------:R-:W-:Y:S01]  /*b220*/  IADD3 R94, R5.reuse, 0x18, RZ ;  /* 0x00000018055e7810 */ /* 0x040fe20007ffe0ff */
[C---:B------:R-:W-:Y:S03]  /*b230*/  HMMA.16816.F32 R60, R80.reuse, R76, R60 ;  /* 0x0000004c503c723c */ /* 0x040fe6000000183c */
[----:B------:R-:W-:Y:S05]  /*b240*/  I2F R95, R94 ;  /* 0x0000005e005f7306 */ /* 0x000fea0000201400 */
[C---:B------:R-:W-:Y:S01]  /*b250*/  HMMA.16816.F32 R56, R80.reuse, R78, R56 ;  /* 0x0000004e5038723c */ /* 0x040fe20000001838 */
[----:B------:R-:W-:Y:S02]  /*b260*/  LDSM.16.M88.4 R76, [R116+0x4c00] ;  /* 0x004c0000744c783b */ /* 0x000fe40000000200 */
[----:B------:R-:W-:Y:S05]  /*b270*/  I2F R55, R92 ;  /* 0x0000005c00377306 */ /* 0x000fea0000201400 */
[C---:B------:R-:W-:Y:S08]  /*b280*/  HMMA.16816.F32 R48, R80.reuse, R72, R48 ;  /* 0x000000485030723c */ /* 0x040ff00000001830 */
[C---:B------:R-:W-:Y:S01]  /*b290*/  HMMA.16816.F32 R44, R80.reuse, R74, R44 ;  /* 0x0000004a502c723c */ /* 0x040fe2000000182c */
[----:B------:R-:W-:Y:S07]  /*b2a0*/  LDSM.16.M88.4 R72, [R113+0x4800] ;  /* 0x004800007148783b */ /* 0x000fee0000000200 */
[C---:B------:R-:W-:Y:S08]  /*b2b0*/  HMMA.16816.F32 R36, R80.reuse, R68, R36 ;  /* 0x000000445024723c */ /* 0x040ff00000001824 */
[----:B------:R-:W-:Y:S01]  /*b2c0*/  HMMA.16816.F32 R80, R80, R70, R32 ;  /* 0x000000465050723c */ /* 0x000fe20000001820 */
[----:B------:R-:W-:Y:S04]  /*b2d0*/  LDSM.16.M88.4 R68, [R115+0x1000] ;  /* 0x001000007344783b */ /* 0x000fe80000000200 */
[----:B------:R-:W2:Y:S03]  /*b2e0*/  LDSM.16.M88.4 R32, [R113+0x4000] ;  /* 0x004000007120783b */ /* 0x000ea60000000200 */
[C---:B-----5:R-:W-:Y:S08]  /*b2f0*/  HMMA.16816.F32 R12, R28.reuse, R24, R12 ;  /* 0x000000181c0c723c */ /* 0x060ff0000000180c */
[C---:B------:R-:W-:Y:S01]  /*b300*/  HMMA.16816.F32 R64, R28.reuse, R26, R64 ;  /* 0x0000001a1c40723c */ /* 0x040fe20000001840 */
[----:B------:R-:W-:Y:S07]  /*b310*/  LDSM.16.M88.4 R24, [R116+0x5000] ;  /* 0x005000007418783b */ /* 0x000fee0000000200 */
[C---:B-1----:R-:W-:Y:S08]  /*b320*/  HMMA.16816.F32 R48, R28.reuse, R16, R48 ;  /* 0x000000101c30723c */ /* 0x042ff00000001830 */
[C---:B------:R-:W-:Y:S01]  /*b330*/  HMMA.16816.F32 R44, R28.reuse, R18, R44 ;  /* 0x000000121c2c723c */ /* 0x040fe2000000182c */
[----:B------:R-:W1:Y:S07]  /*b340*/  LDSM.16.M88.4 R16, [R117+0x2000] ;  /* 0x002000007510783b */ /* 0x000e6e0000000200 */
[----:B------:R-:W-:Y:S08]  /*b350*/  HMMA.16816.F32 R60, R28, R20, R60 ;  /* 0x000000141c3c723c */ /* 0x000ff0000000183c */
[C---:B--2---:R-:W-:Y:S08]  /*b360*/  HMMA.16816.F32 R12, R68.reuse, R32, R12 ;  /* 0x00000020440c723c */ /* 0x044ff0000000180c */
[----:B------:R-:W-:Y:S01]  /*b370*/  HMMA.16816.F32 R64, R68, R34, R64 ;  /* 0x000000224440723c */ /* 0x000fe20000001840 */
[----:B------:R-:W-:Y:S07]  /*b380*/  LDSM.16.M88.4 R32, [R113+0x5000] ;  /* 0x005000007120783b */ /* 0x000fee0000000200 */
[C---:B------:R-:W-:Y:S01]  /*b390*/  HMMA.16816.F32 R56, R28.reuse, R22, R56 ;  /* 0x000000161c38723c */ /* 0x040fe20000001838 */
[----:B------:R-:W2:Y:S07]  /*b3a0*/  LDSM.16.M88.4 R20, [R113+0x4400] ;  /* 0x004400007114783b */ /* 0x000eae0000000200 */
[C---:B------:R-:W-:Y:S08]  /*b3b0*/  HMMA.16816.F32 R36, R28.reuse, R76, R36 ;  /* 0x0000004c1c24723c */ /* 0x040ff00000001824 */
[----:B------:R-:W-:Y:S01]  /*b3c0*/  HMMA.16816.F32 R80, R28, R78, R80 ;  /* 0x0000004e1c50723c */ /* 0x000fe20000001850 */
[----:B------:R-:W3:Y:S04]  /*b3d0*/  LDSM.16.M88.4 R28, [R115+0x2000] ;  /* 0x00200000731c783b */ /* 0x000ee80000000200 */
[----:B------:R-:W4:Y:S03]  /*b3e0*/  LDSM.16.M88.4 R76, [R113+0x4c00] ;  /* 0x004c0000714c783b */ /* 0x000f260000000200 */
[C---:B-1----:R-:W-:Y:S08]  /*b3f0*/  HMMA.16816.F32 R12, R16.reuse, R24, R12 ;  /* 0x00000018100c723c */ /* 0x042ff0000000180c */
[----:B------:R-:W-:Y:S01]  /*b400*/  HMMA.16816.F32 R64, R16, R26, R64 ;  /* 0x0000001a1040723c */ /* 0x000fe20000001840 */
[----:B------:R-:W-:Y:S07]  /*b410*/  LDSM.16.M88.4 R24, [R113+0x5400] ;  /* 0x005400007118783b */ /* 0x000fee0000000200 */
[C---:B------:R-:W-:Y:S07]  /*b420*/  HMMA.16816.F32 R48, R68.reuse, R72, R48 ;  /* 0x000000484430723c */ /* 0x040fee0000001830 */
[C---:B------:R-:W-:Y:S01]  /*b430*/  IADD3 R72, R5.reuse, 0x20, RZ ;  /* 0x0000002005487810 */ /* 0x040fe20007ffe0ff */
[C---:B--2---:R-:W-:Y:S03]  /*b440*/  HMMA.16816.F32 R60, R68.reuse, R20, R60 ;  /* 0x00000014443c723c */ /* 0x044fe6000000183c */
[----:B------:R-:W-:Y:S05]  /*b450*/  I2F R73, R72 ;  /* 0x0000004800497306 */ /* 0x000fea0000201400 */
[----:B------:R-:W-:Y:S01]  /*b460*/  HMMA.16816.F32 R56, R68, R22, R56 ;  /* 0x000000164438723c */ /* 0x000fe20000001838 */
[----:B------:R-:W1:Y:S07]  /*b470*/  LDSM.16.M88.4 R20, [R116+0x5400] ;  /* 0x005400007414783b */ /* 0x000e6e0000000200 */
[C---:B---3--:R-:W-:Y:S08]  /*b480*/  HMMA.16816.F32 R12, R28.reuse, R32, R12 ;  /* 0x000000201c0c723c */ /* 0x048ff0000000180c */
[----:B------:R-:W-:Y:S01]  /*b490*/  HMMA.16816.F32 R64, R28, R34, R64 ;  /* 0x000000221c40723c */ /* 0x000fe20000001840 */
[----:B------:R-:W2:Y:S07]  /*b4a0*/  LDSM.16.M88.4 R32, [R116+0x5800] ;  /* 0x005800007420783b */ /* 0x000eae0000000200 */
[C---:B------:R-:W-:Y:S07]  /*b4b0*/  HMMA.16816.F32 R44, R68.reuse, R74, R44 ;  /* 0x0000004a442c723c */ /* 0x040fee000000182c */
[----:B------:R-:W-:Y:S01]  /*b4c0*/  IADD3 R74, R5, 0x21, RZ ;  /* 0x00000021054a7810 */ /* 0x000fe20007ffe0ff */
[----:B------:R-:W-:Y:S01]  /*b4d0*/  FMUL.FTZ R12, R12, c[0x0][0x2ec] ;  /* 0x0000bb000c0c7a20 */ /* 0x000fe20000410000 */
[----:B----4-:R-:W-:Y:S01]  /*b4e0*/  HMMA.16816.F32 R80, R68, R78, R80 ;  /* 0x0000004e4450723c */ /* 0x010fe20000001850 */
[----:B------:R-:W-:Y:S01]  /*b4f0*/  FMUL.FTZ R13, R13, c[0x0][0x2ec] ;  /* 0x0000bb000d0d7a20 */ /* 0x000fe20000410000 */
[----:B------:R-:W-:Y:S01]  /*b500*/  I2F R75, R74 ;  /* 0x0000004a004b7306 */ /* 0x000fe20000201400 */
[----:B------:R-:W-:-:S04]  /*b510*/  FMUL.FTZ R103, R15, c[0x0][0x2ec] ;  /* 0x0000bb000f677a20 */ /* 0x000fc80000410000 */
[----:B------:R-:W-:Y:S01]  /*b520*/  FMUL.FTZ R79, R14, c[0x0][0x2ec] ;  /* 0x0000bb000e4f7a20 */ /* 0x000fe20000410000 */
[----:B-1----:R-:W-:Y:S01]  /*b530*/  HMMA.16816.F32 R60, R16, R20, R60 ;  /* 0x00000014103c723c */ /* 0x002fe2000000183c */
[----:B------:R-:W-:Y:S01]  /*b540*/  FMUL.FTZ R64, R64, c[0x0][0x2ec] ;  /* 0x0000bb0040407a20 */ /* 0x000fe20000410000 */
[----:B------:R-:W-:Y:S01]  /*b550*/  MUFU.TANH R78, R12 ;  /* 0x0000000c004e7308 */ /* 0x000fe20000002400 */
[----:B------:R-:W-:Y:S02]  /*b560*/  FMUL.FTZ R65, R65, c[0x0][0x2ec] ;  /* 0x0000bb0041417a20 */ /* 0x000fe40000410000 */
[----:B------:R-:W-:-:S03]  /*b570*/  FMUL.FTZ R66, R66, c[0x0][0x2ec] ;  /* 0x0000bb0042427a20 */ /* 0x000fc60000410000 */
[C---:B------:R-:W-:Y:S01]  /*b580*/  HMMA.16816.F32 R56, R16.reuse, R22, R56 ;  /* 0x000000161038723c */ /* 0x040fe20000001838 */
[----:B------:R-:W1:Y:S01]  /*b590*/  LDSM.16.M88.4 R20, [R116+0x5c00] ;  /* 0x005c00007414783b */ /* 0x000e620000000200 */
[----:B------:R3:W-:Y:S06]  /*b5a0*/  MUFU.TANH R102, R13 ;  /* 0x0000000d00667308 */ /* 0x0007ec0000002400 */
[C---:B--2---:R-:W-:Y:S02]  /*b5b0*/  HMMA.16816.F32 R48, R16.reuse, R32, R48 ;  /* 0x000000201030723c */ /* 0x044fe40000001830 */
[----:B------:R-:W2:Y:S05]  /*b5c0*/  MUFU.TANH R64, R64 ;  /* 0x0000004000407308 */ /* 0x000eaa0000002400 */
[----:B------:R-:W-:Y:S01]  /*b5d0*/  FMUL.FTZ R32, R67, c[0x0][0x2ec] ;  /* 0x0000bb0043207a20 */ /* 0x000fe20000410000 */
[----:B------:R-:W-:Y:S01]  /*b5e0*/  HMMA.16816.F32 R44, R16, R34, R44 ;  /* 0x00000022102c723c */ /* 0x000fe2000000182c */
[----:B---3--:R-:W3:Y:S01]  /*b5f0*/  LDSM.16.M88.4 R12, [R113+0x5800] ;  /* 0x00580000710c783b */ /* 0x008ee20000000200 */
[----:B------:R-:W-:Y:S06]  /*b600*/  MUFU.TANH R33, R66 ;  /* 0x0000004200217308 */ /* 0x000fec0000002400 */
[----:B------:R-:W-:Y:S01]  /*b610*/  HMMA.16816.F32 R36, R68, R76, R36 ;  /* 0x0000004c4424723c */ /* 0x000fe20000001824 */
[----:B--2---:R-:W-:Y:S01]  /*b620*/  FFMA.FTZ R64, R0, R41, R64 ;  /* 0x0000002900407223 */ /* 0x004fe20000010040 */
[----:B------:R-:W-:Y:S05]  /*b630*/  MUFU.TANH R65, R65 ;  /* 0x0000004100417308 */ /* 0x000fea0000002400 */
[C---:B------:R-:W-:Y:S01]  /*b640*/  IADD3 R68, R5.reuse, 0x38, RZ ;  /* 0x0000003805447810 */ /* 0x040fe20007ffe0ff */
[----:B------:R-:W-:Y:S01]  /*b650*/  HMMA.16816.F32 R60, R28, R24, R60 ;  /* 0x000000181c3c723c */ /* 0x000fe2000000183c */
[C---:B------:R-:W-:Y:S01]  /*b660*/  IADD3 R76, R5.reuse, 0x30, RZ ;  /* 0x00000030054c7810 */ /* 0x040fe20007ffe0ff */
[----:B------:R-:W2:Y:S01]  /*b670*/  MUFU.TANH R103, R103 ;  /* 0x0000006700677308 */ /* 0x000ea20000002400 */
[----:B------:R-:W-:-:S04]  /*b680*/  IADD3 R70, R5, 0x31, RZ ;  /* 0x0000003105467810 */ /* 0x000fc80007ffe0ff */
[----:B------:R-:W-:Y:S01]  /*b690*/  IADD3 R24, R5, 0x39, RZ ;  /* 0x0000003905187810 */ /* 0x000fe20007ffe0ff */
[----:B------:R-:W-:Y:S02]  /*b6a0*/  HMMA.16816.F32 R56, R28, R26, R56 ;  /* 0x0000001a1c38723c */ /* 0x000fe40000001838 */
[----:B------:R-:W4:Y:S06]  /*b6b0*/  MUFU.TANH R32, R32 ;  /* 0x0000002000207308 */ /* 0x000f2c0000002400 */
[C---:B-1----:R-:W-:Y:S02]  /*b6c0*/  HMMA.16816.F32 R80, R16.reuse, R22, R80 ;  /* 0x000000161050723c */ /* 0x042fe40000001850 */
[----:B------:R-:W-:Y:S06]  /*b6d0*/  I2F R69, R68 ;  /* 0x0000004400457306 */ /* 0x000fec0000201400 */
[----:B------:R-:W-:Y:S01]  /*b6e0*/  HMMA.16816.F32 R36, R16, R20, R36 ;  /* 0x000000141024723c */ /* 0x000fe20000001824 */
[----:B------:R-:W-:-:S02]  /*b6f0*/  FMUL.FTZ R60, R60, c[0x0][0x2ec] ;  /* 0x0000bb003c3c7a20 */ /* 0x000fc40000410000 */
[----:B------:R-:W-:Y:S01]  /*b700*/  FMUL.FTZ R34, R62, c[0x0][0x2ec] ;  /* 0x0000bb003e227a20 */ /* 0x000fe20000410000 */
[----:B------:R-:W-:Y:S01]  /*b710*/  IADD3 R62, R2, 0x8, RZ ;  /* 0x00000008023e7810 */ /* 0x000fe20007ffe0ff */
[----:B------:R-:W-:Y:S01]  /*b720*/  FMUL.FTZ R27, R61, c[0x0][0x2ec] ;  /* 0x0000bb003d1b7a20 */ /* 0x000fe20000410000 */
[----:B------:R-:W-:Y:S01]  /*b730*/  MUFU.TANH R26, R60 ;  /* 0x0000003c001a7308 */ /* 0x000fe20000002400 */
[----:B------:R-:W-:Y:S01]  /*b740*/  FMUL.FTZ R35, R63, c[0x0][0x2ec] ;  /* 0x0000bb003f237a20 */ /* 0x000fe20000410000 */
[C---:B---3--:R-:W-:Y:S01]  /*b750*/  HMMA.16816.F32 R48, R28.reuse, R12, R48 ;  /* 0x0000000c1c30723c */ /* 0x048fe20000001830 */
[----:B------:R-:W-:Y:S01]  /*b760*/  FMUL.FTZ R8, R56, c[0x0][0x2ec] ;  /* 0x0000bb0038087a20 */ /* 0x000fe20000410000 */
[----:B------:R-:W-:Y:S01]  /*b770*/  IMNMX R9, R62, R53, PT ;  /* 0x000000353e097217 */ /* 0x000fe20003800200 */
[----:B------:R-:W-:Y:S02]  /*b780*/  FMUL.FTZ R56, R57, c[0x0][0x2ec] ;  /* 0x0000bb0039387a20 */ /* 0x000fe40000410000 */
[----:B------:R-:W-:Y:S01]  /*b790*/  FMUL.FTZ R57, R58, c[0x0][0x2ec] ;  /* 0x0000bb003a397a20 */ /* 0x000fe20000410000 */
[----:B------:R1:W3:Y:S01]  /*b7a0*/  MUFU.TANH R60, R8 ;  /* 0x00000008003c7308 */ /* 0x0002e20000002400 */
[-C--:B------:R-:W-:Y:S01]  /*b7b0*/  ISETP.GE.AND P0, PT, R6, R9.reuse, PT ;  /* 0x000000090600720c */ /* 0x080fe20003f06270 */
[----:B------:R-:W-:Y:S01]  /*b7c0*/  HMMA.16816.F32 R44, R28, R14, R44 ;  /* 0x0000000e1c2c723c */ /* 0x000fe2000000182c */
[----:B------:R-:W5:Y:S01]  /*b7d0*/  LDSM.16.M88.4 R12, [R113+0x5c00] ;  /* 0x005c0000710c783b */ /* 0x000f620000000200 */
[----:B------:R-:W-:Y:S01]  /*b7e0*/  FMUL.FTZ R58, R59, c[0x0][0x2ec] ;  /* 0x0000bb003b3a7a20 */ /* 0x000fe20000410000 */
[----:B------:R-:W-:Y:S01]  /*b7f0*/  ISETP.GE.AND P2, PT, R54, R9, PT ;  /* 0x000000093600720c */ /* 0x000fe20003f46270 */
[----:B------:R-:W-:Y:S01]  /*b800*/  FFMA.FTZ R21, R0, R7, R102 ;  /* 0x0000000700157223 */ /* 0x000fe20000010066 */
[----:B------:R-:W-:Y:S01]  /*b810*/  ISETP.GE.AND P1, PT, R40, R9, PT ;  /* 0x000000092800720c */ /* 0x000fe20003f26270 */
[----:B------:R-:W3:Y:S01]  /*b820*/  MUFU.TANH R27, R27 ;  /* 0x0000001b001b7308 */ /* 0x000ee20000002400 */
[----:B--2---:R-:W-:Y:S01]  /*b830*/  FFMA.FTZ R7, R0, R7, R103 ;  /* 0x0000000700077223 */ /* 0x004fe20000010067 */
[----:B------:R-:W-:-:S04]  /*b840*/  DEPBAR.LE SB0, 0x0 ;  /* 0x000080000000791a */ /* 0x000fc80000000000 */
[----:B----4-:R-:W-:Y:S01]  /*b850*/  FFMA.FTZ R17, R0, R43, R32 ;  /* 0x0000002b00117223 */ /* 0x010fe20000010020 */
[----:B------:R-:W-:Y:S01]  /*b860*/  FSEL R7, R7, -INF , !P0 ;  /* 0xff80000007077808 */ /* 0x000fe20004000000 */
[----:B------:R-:W2:Y:S01]  /*b870*/  MUFU.TANH R34, R34 ;  /* 0x0000002200227308 */ /* 0x000ea20000002400 */
[----:B-1----:R-:W-:Y:S01]  /*b880*/  IMNMX R8, R2, R53, PT ;  /* 0x0000003502087217 */ /* 0x002fe20003800200 */
[----:B------:R-:W-:Y:S01]  /*b890*/  FMUL.FTZ R48, R48, c[0x0][0x2ec] ;  /* 0x0000bb0030307a20 */ /* 0x000fe20000410000 */
[----:B------:R-:W-:Y:S01]  /*b8a0*/  ISETP.GE.AND P0, PT, R92, R9, PT ;  /* 0x000000095c00720c */ /* 0x000fe20003f06270 */
[----:B------:R-:W-:Y:S01]  /*b8b0*/  FMUL.FTZ R49, R49, c[0x0][0x2ec] ;  /* 0x0000bb0031317a20 */ /* 0x000fe20000410000 */
[-C--:B------:R-:W-:Y:S01]  /*b8c0*/  ISETP.GE.AND P5, PT, R6, R8.reuse, PT ;  /* 0x000000080600720c */ /* 0x080fe20003fa6270 */
[----:B------:R-:W-:Y:S01]  /*b8d0*/  FMUL.FTZ R2, R50, c[0x0][0x2ec] ;  /* 0x0000bb0032027a20 */ /* 0x000fe20000410000 */
[-C--:B------:R-:W-:Y:S01]  /*b8e0*/  ISETP.GE.AND P6, PT, R54, R8.reuse, PT ;  /* 0x000000083600720c */ /* 0x080fe20003fc6270 */
[----:B------:R-:W-:Y:S01]  /*b8f0*/  FMUL.FTZ R6, R51, c[0x0][0x2ec] ;  /* 0x0000bb0033067a20 */ /* 0x000fe20000410000 */
[----:B------:R-:W1:Y:S01]  /*b900*/  MUFU.TANH R20, R49 ;  /* 0x0000003100147308 */ /* 0x000e620000002400 */
[----:B------:R-:W-:Y:S01]  /*b910*/  FMUL.FTZ R44, R44, c[0x0][0x2ec] ;  /* 0x0000bb002c2c7a20 */ /* 0x000fe20000410000 */
[-C--:B------:R-:W-:Y:S01]  /*b920*/  ISETP.GE.AND P4, PT, R40, R8.reuse, PT ;  /* 0x000000082800720c */ /* 0x080fe20003f86270 */
[----:B------:R-:W-:Y:S01]  /*b930*/  FMUL.FTZ R45, R45, c[0x0][0x2ec] ;  /* 0x0000bb002d2d7a20 */ /* 0x000fe20000410000 */
[----:B------:R-:W-:Y:S01]  /*b940*/  FSEL R21, R21, -INF , !P5 ;  /* 0xff80000015157808 */ /* 0x000fe20006800000 */
[----:B------:R-:W-:Y:S01]  /*b950*/  FMUL.FTZ R22, R47, c[0x0][0x2ec] ;  /* 0x0000bb002f167a20 */ /* 0x000fe20000410000 */
[----:B------:R-:W-:Y:S01]  /*b960*/  ISETP.GE.AND P5, PT, R92, R8, PT ;  /* 0x000000085c00720c */ /* 0x000fe20003fa6270 */
[----:B------:R-:W-:Y:S01]  /*b970*/  FMUL.FTZ R18, R46, c[0x0][0x2ec] ;  /* 0x0000bb002e127a20 */ /* 0x000fe20000410000 */
[----:B------:R-:W4:Y:S01]  /*b980*/  MUFU.TANH R48, R48 ;  /* 0x0000003000307308 */ /* 0x000f220000002400 */
[C---:B---3--:R-:W-:Y:S01]  /*b990*/  FFMA.FTZ R60, R0.reuse, R95, R60 ;  /* 0x0000005f003c7223 */ /* 0x048fe2000001003c */
[----:B------:R-:W-:Y:S01]  /*b9a0*/  FSEL R17, R17, -INF , !P2 ;  /* 0xff80000011117808 */ /* 0x000fe20005000000 */
[----:B------:R-:W-:Y:S01]  /*b9b0*/  FFMA.FTZ R27, R0, R91, R27 ;  /* 0x0000005b001b7223 */ /* 0x000fe2000001001b */
[----:B------:R-:W-:Y:S01]  /*b9c0*/  ISETP.GE.AND P2, PT, R94, R9, PT ;  /* 0x000000095e00720c */ /* 0x000fe20003f46270 */
[----:B------:R-:W-:-:S02]  /*b9d0*/  FFMA.FTZ R26, R0, R55, R26 ;  /* 0x00000037001a7223 */ /* 0x000fc4000001001a */
[C---:B--2---:R-:W-:Y:S01]  /*b9e0*/  FFMA.FTZ R23, R0.reuse, R55, R34 ;  /* 0x0000003700177223 */ /* 0x044fe20000010022 */
[----:B------:R-:W2:Y:S01]  /*b9f0*/  MUFU.TANH R2, R2 ;  /* 0x0000000200027308 */ /* 0x000ea20000002400 */
[----:B-1----:R-:W-:Y:S01]  /*ba00*/  FFMA.FTZ R20, R0, R75, R20 ;  /* 0x0000004b00147223 */ /* 0x002fe20000010014 */
[C---:B-----5:R-:W-:Y:S02]  /*ba10*/  HMMA.16816.F32 R80, R28.reuse, R14, R80 ;  /* 0x0000000e1c50723c */ /* 0x060fe40000001850 */
[----:B------:R-:W-:Y:S02]  /*ba20*/  FSEL R23, R23, -INF , !P0 ;  /* 0xff80000017177808 */ /* 0x000fe40004000000 */
[----:B------:R-:W-:Y:S02]  /*ba30*/  ISETP.GE.AND P0, PT, R96, R9, PT ;  /* 0x000000096000720c */ /* 0x000fe40003f06270 */
[----:B------:R-:W1:Y:S01]  /*ba40*/  MUFU.TANH R6, R6 ;  /* 0x0000000600067308 */ /* 0x000e620000002400 */
[C---:B----4-:R-:W-:Y:S01]  /*ba50*/  FFMA.FTZ R48, R0.reuse, R73, R48 ;  /* 0x0000004900307223 */ /* 0x050fe20000010030 */
[----:B------:R-:W-:Y:S06]  /*ba60*/  HMMA.16816.F32 R36, R28, R12, R36 ;  /* 0x0000000c1c24723c */ /* 0x000fec0000001824 */
[----:B------:R-:W3:Y:S01]  /*ba70*/  MUFU.TANH R12, R44 ;  /* 0x0000002c000c7308 */ /* 0x000ee20000002400 */
[----:B------:R-:W-:Y:S01]  /*ba80*/  FFMA.FTZ R13, R0, R41, R33 ;  /* 0x00000029000d7223 */ /* 0x000fe20000010021 */
[----:B------:R-:W-:Y:S01]  /*ba90*/  FSEL R33, R64, -INF , !P4 ;  /* 0xff80000040217808 */ /* 0x000fe20006000000 */
[C---:B------:R-:W-:Y:S01]  /*baa0*/  FFMA.FTZ R41, R0.reuse, R43, R65 ;  /* 0x0000002b00297223 */ /* 0x040fe20000010041 */
[----:B------:R-:W-:Y:S01]  /*bab0*/  ISETP.GE.AND P4, PT, R93, R8, PT ;  /* 0x000000085d00720c */ /* 0x000fe20003f86270 */
[----:B--2---:R-:W-:Y:S01]  /*bac0*/  FFMA.FTZ R107, R0, R73, R2 ;  /* 0x00000049006b7223 */ /* 0x004fe20000010002 */
[----:B------:R-:W-:-:S02]  /*bad0*/  FSEL R13, R13, -INF , !P1 ;  /* 0xff8000000d0d7808 */ /* 0x000fc40004800000 */
[----:B------:R-:W2:Y:S01]  /*bae0*/  MUFU.TANH R16, R45 ;  /* 0x0000002d00107308 */ /* 0x000ea20000002400 */
[----:B------:R-:W-:Y:S01]  /*baf0*/  FSEL R41, R41, -INF , !P6 ;  /* 0xff80000029297808 */ /* 0x000fe20007000000 */
[----:B------:R-:W-:Y:S01]  /*bb00*/  FMUL.FTZ R80, R80, c[0x0][0x2ec] ;  /* 0x0000bb0050507a20 */ /* 0x000fe20000410000 */
[-C--:B------:R-:W-:Y:S01]  /*bb10*/  ISETP.GE.AND P6, PT, R94, R8.reuse, PT ;  /* 0x000000085e00720c */ /* 0x080fe20003fc6270 */
[----:B-1----:R-:W-:Y:S01]  /*bb20*/  FFMA.FTZ R133, R0, R75, R6 ;  /* 0x0000004b00857223 */ /* 0x002fe20000010006 */
[----:B------:R-:W-:Y:S01]  /*bb30*/  FSEL R27, R27, -INF , !P4 ;  /* 0xff8000001b1b7808 */ /* 0x000fe20006000000 */
[----:B------:R-:W-:Y:S01]  /*bb40*/  FMUL.FTZ R82, R82, c[0x0][0x2ec] ;  /* 0x0000bb0052527a20 */ /* 0x000fe20000410000 */
[----:B------:R-:W-:Y:S01]  /*bb50*/  FSEL R29, R60, -INF , !P6 ;  /* 0xff8000003c1d7808 */ /* 0x000fe20007000000 */
[----:B------:R-:W1:Y:S01]  /*bb60*/  MUFU.TANH R57, R57 ;  /* 0x0000003900397308 */ /* 0x000e620000002400 */
[----:B---3--:R-:W-:Y:S01]  /*bb70*/  FFMA.FTZ R137, R0, R99, R12 ;  /* 0x0000006300897223 */ /* 0x008fe2000001000c */
[-C--:B------:R-:W-:Y:S01]  /*bb80*/  ISETP.GE.AND P6, PT, R74, R8.reuse, PT ;  /* 0x000000084a00720c */ /* 0x080fe20003fc6270 */
[----:B------:R-:W-:Y:S01]  /*bb90*/  FMUL.FTZ R36, R36, c[0x0][0x2ec] ;  /* 0x0000bb0024247a20 */ /* 0x000fe20000410000 */
[-C--:B------:R-:W-:Y:S01]  /*bba0*/  ISETP.GE.AND P4, PT, R72, R8.reuse, PT ;  /* 0x000000084800720c */ /* 0x080fe20003f86270 */
[----:B------:R-:W-:Y:S01]  /*bbb0*/  FMUL.FTZ R14, R37, c[0x0][0x2ec] ;  /* 0x0000bb00250e7a20 */ /* 0x000fe20000410000 */
[----:B------:R-:W-:Y:S01]  /*bbc0*/  FSEL R105, R20, -INF , !P6 ;  /* 0xff80000014697808 */ /* 0x000fe20007000000 */
[----:B------:R-:W-:Y:S01]  /*bbd0*/  FMUL.FTZ R38, R38, c[0x0][0x2ec] ;  /* 0x0000bb0026267a20 */ /* 0x000fe20000410000 */
[----:B------:R-:W3:Y:S01]  /*bbe0*/  MUFU.TANH R22, R22 ;  /* 0x0000001600167308 */ /* 0x000ee20000002400 */
[----:B------:R-:W-:Y:S01]  /*bbf0*/  FMUL.FTZ R39, R39, c[0x0][0x2ec] ;  /* 0x0000bb0027277a20 */ /* 0x000fe20000410000 */
[----:B------:R-:W-:Y:S01]  /*bc00*/  FSEL R139, R48, -INF , !P4 ;  /* 0xff800000308b7808 */ /* 0x000fe20006000000 */
[----:B------:R-:W-:Y:S01]  /*bc10*/  FMUL.FTZ R83, R83, c[0x0][0x2ec] ;  /* 0x0000bb0053537a20 */ /* 0x000fe20000410000 */
[----:B------:R-:W-:Y:S01]  /*bc20*/  ISETP.GE.AND P4, PT, R100, R8, PT ;  /* 0x000000086400720c */ /* 0x000fe20003f86270 */
[----:B--2---:R-:W-:Y:S01]  /*bc30*/  FFMA.FTZ R20, R0, R101, R16 ;  /* 0x0000006500147223 */ /* 0x004fe20000010010 */
[----:B------:R-:W-:Y:S01]  /*bc40*/  FSEL R43, R26, -INF , !P5 ;  /* 0xff8000001a2b7808 */ /* 0x000fe20006800000 */
[----:B------:R-:W-:Y:S01]  /*bc50*/  FMUL.FTZ R81, R81, c[0x0][0x2ec] ;  /* 0x0000bb0051517a20 */ /* 0x000fe20000410000 */
[----:B------:R-:W2:Y:S01]  /*bc60*/  MUFU.TANH R12, R80 ;  /* 0x00000050000c7308 */ /* 0x000ea20000002400 */
[----:B-1----:R-:W-:Y:S01]  /*bc70*/  FFMA.FTZ R57, R0, R95, R57 ;  /* 0x0000005f00397223 */ /* 0x002fe20000010039 */
[----:B------:R-:W-:-:S02]  /*bc80*/  ISETP.GE.AND P1, PT, R93, R9, PT ;  /* 0x000000095d00720c */ /* 0x000fc40003f26270 */
[-C--:B------:R-:W-:Y:S02]  /*bc90*/  ISETP.GE.AND P5, PT, R96, R8.reuse, PT ;  /* 0x000000086000720c */ /* 0x080fe40003fa6270 */
[----:B------:R-:W-:Y:S02]  /*bca0*/  FSEL R37, R57, -INF , !P2 ;  /* 0xff80000039257808 */ /* 0x000fe40005000000 */
[----:B------:R-:W1:Y:S01]  /*bcb0*/  MUFU.TANH R35, R35 ;  /* 0x0000002300237308 */ /* 0x000e620000002400 */
[----:B---3--:R-:W-:Y:S01]  /*bcc0*/  FFMA.FTZ R22, R0, R101, R22 ;  /* 0x0000006500167223 */ /* 0x008fe20000010016 */
[----:B------:R-:W-:Y:S02]  /*bcd0*/  FSEL R101, R20, -INF , !P4 ;  /* 0xff80000014657808 */ /* 0x000fe40006000000 */
[----:B------:R-:W-:Y:S02]  /*bce0*/  ISETP.GE.AND P4, PT, R68, R8, PT ;  /* 0x000000084400720c */ /* 0x000fe40003f86270 */
[----:B------:R-:W-:-:S02]  /*bcf0*/  ISETP.GE.AND P2, PT, R74, R9, PT ;  /* 0x000000094a00720c */ /* 0x000fc40003f46270 */
[----:B------:R-:W3:Y:S01]  /*bd00*/  MUFU.TANH R56, R56 ;  /* 0x0000003800387308 */ /* 0x000ee20000002400 */
[----:B--2---:R-:W-:Y:S01]  /*bd10*/  FFMA.FTZ R12, R0, R69, R12 ;  /* 0x00000045000c7223 */ /* 0x004fe2000001000c */
[----:B------:R-:W-:Y:S02]  /*bd20*/  FSEL R133, R133, -INF , !P2 ;  /* 0xff80000085857808 */ /* 0x000fe40005000000 */
[----:B------:R-:W-:Y:S02]  /*bd30*/  ISETP.GE.AND P6, PT, R76, R8, PT ;  /* 0x000000084c00720c */ /* 0x000fe40003fc6270 */
[----:B------:R-:W-:Y:S02]  /*bd40*/  FSEL R131, R12, -INF , !P4 ;  /* 0xff8000000c837808 */ /* 0x000fe40006000000 */
[----:B------:R-:W2:Y:S01]  /*bd50*/  MUFU.TANH R58, R58 ;  /* 0x0000003a003a7308 */ /* 0x000ea20000002400 */
[----:B-1----:R-:W-:Y:S01]  /*bd60*/  FFMA.FTZ R19, R0, R91, R35 ;  /* 0x0000005b00137223 */ /* 0x002fe20000010023 */
[----:B------:R-:W-:-:S02]  /*bd70*/  ISETP.GE.AND P4, PT, R87, 0x2, PT ;  /* 0x000000025700780c */ /* 0x000fc40003f86270 */
[----:B------:R-:W-:Y:S02]  /*bd80*/  ISETP.GE.AND P2, PT, R76, R9, PT ;  /* 0x000000094c00720c */ /* 0x000fe40003f46270 */
[----:B------:R-:W-:Y:S02]  /*bd90*/  FSEL R19, R19, -INF , !P1 ;  /* 0xff80000013137808 */ /* 0x000fe40004800000 */
[----:B------:R-:W1:Y:S01]  /*bda0*/  MUFU.TANH R18, R18 ;  /* 0x0000001200127308 */ /* 0x000e620000002400 */
[----:B---3--:R-:W-:Y:S01]  /*bdb0*/  FFMA.FTZ R45, R0, R97, R56 ;  /* 0x00000061002d7223 */ /* 0x008fe20000010038 */
[----:B------:R-:W-:-:S04]  /*bdc0*/  ISETP.GE.AND P1, PT, R72, R9, PT ;  /* 0x000000094800720c */ /* 0x000fc80003f26270 */
[----:B------:R-:W-:Y:S02]  /*bdd0*/  FSEL R45, R45, -INF , !P5 ;  /* 0xff8000002d2d7808 */ /* 0x000fe40006800000 */
[----:B------:R-:W-:Y:S01]  /*bde0*/  I2F R77, R76 ;  /* 0x0000004c004d7306 */ /* 0x000fe20000201400 */
[----:B--2---:R-:W-:Y:S01]  /*bdf0*/  FFMA.FTZ R15, R0, R97, R58 ;  /* 0x00000061000f7223 */ /* 0x004fe2000001003a */
[----:B------:R-:W-:Y:S02]  /*be00*/  ISETP.GE.AND P5, PT, R98, R8, PT ;  /* 0x000000086200720c */ /* 0x000fe40003fa6270 */
[----:B------:R-:W-:Y:S02]  /*be10*/  FSEL R107, R107, -INF , !P1 ;  /* 0xff8000006b6b7808 */ /* 0x000fe40004800000 */
[----:B------:R-:W-:Y:S02]  /*be20*/  FSEL R15, R15, -INF , !P0 ;  /* 0xff8000000f0f7808 */ /* 0x000fe40004000000 */
[----:B------:R-:W2:Y:S01]  /*be30*/  MUFU.TANH R36, R36 ;  /* 0x0000002400247308 */ /* 0x000ea20000002400 */
[----:B-1----:R-:W-:Y:S01]  /*be40*/  FFMA.FTZ R18, R0, R99, R18 ;  /* 0x0000006300127223 */ /* 0x002fe20000010012 */
[----:B------:R-:W-:-:S02]  /*be50*/  ISETP.GE.AND P0, PT, R98, R9, PT ;  /* 0x000000096200720c */ /* 0x000fc40003f06270 */
[----:B------:R-:W-:Y:S02]  /*be60*/  FSEL R137, R137, -INF , !P5 ;  /* 0xff80000089897808 */ /* 0x000fe40006800000 */
[----:B------:R-:W-:Y:S02]  /*be70*/  FSEL R103, R18, -INF , !P0 ;  /* 0xff80000012677808 */ /* 0x000fe40004000000 */
[----:B------:R-:W1:Y:S01]  /*be80*/  MUFU.TANH R2, R38 ;  /* 0x0000002600027308 */ /* 0x000e620000002400 */
[-C--:B------:R-:W-:Y:S02]  /*be90*/  ISETP.GE.AND P1, PT, R100, R9.reuse, PT ;  /* 0x000000096400720c */ /* 0x080fe40003f26270 */
        /* <DEDUP_REMOVED lines=9> */
[----:B------:R-:W-:-:S04]  /*bf30*/  ISETP.GE.AND P6, PT, R5, R8, PT ;  /* 0x000000080500720c */ /* 0x000fc80003fc6270 */
[----:B------:R-:W-:Y:S01]  /*bf40*/  FSEL R93, R2, -INF , !P2 ;  /* 0xff800000025d7808 */ /* 0x000fe20005000000 */
[----:B------:R-:W-:Y:S01]  /*bf50*/  FFMA.FTZ R2, R0, R3, R78 ;  /* 0x0000000300027223 */ /* 0x000fe2000001004e */
[----:B------:R-:W1:Y:S01]  /*bf60*/  MUFU.TANH R6, R39 ;  /* 0x0000002700067308 */ /* 0x000e620000002400 */
[----:B------:R-:W-:-:S03]  /*bf70*/  ISETP.GE.AND P2, PT, R5, R9, PT ;  /* 0x000000090500720c */ /* 0x000fc60003f46270 */
[----:B------:R-:W-:-:S04]  /*bf80*/  FSEL R2, R2, -INF , !P6 ;  /* 0xff80000002027808 */ /* 0x000fc80007000000 */
[----:B------:R-:W3:Y:S01]  /*bf90*/  MUFU.TANH R79, R79 ;  /* 0x0000004f004f7308 */ /* 0x000ee20000002400 */
[----:B--2---:R-:W-:-:S05]  /*bfa0*/  FFMA.FTZ R14, R0, R71, R14 ;  /* 0x00000047000e7223 */ /* 0x004fca000001000e */
[----:B------:R-:W-:Y:S02]  /*bfb0*/  FSEL R129, R14, -INF , !P5 ;  /* 0xff8000000e817808 */ /* 0x000fe40006800000 */
[----:B------:R-:W-:Y:S01]  /*bfc0*/  I2F R25, R24 ;  /* 0x0000001800197306 */ /* 0x000fe20000201400 */
[----:B-1----:R-:W-:Y:S01]  /*bfd0*/  FFMA.FTZ R6, R0, R71, R6 ;  /* 0x0000004700067223 */ /* 0x002fe20000010006 */
[----:B------:R-:W-:Y:S01]  /*bfe0*/  BAR.SYNC.DEFER_BLOCKING 0x0 ;  /* 0x0000000000007b1d */ /* 0x000fe20000010000 */
[----:B------:R-:W-:-:S03]  /*bff0*/  ISETP.GE.AND P5, PT, R24, R8, PT ;  /* 0x000000081800720c */ /* 0x000fc60003fa6270 */
[----:B------:R-:W-:Y:S02]  /*c000*/  FSEL R92, R6, -INF , !P0 ;  /* 0xff800000065c7808 */ /* 0x000fe40004000000 */
[----:B------:R-:W1:Y:S01]  /*c010*/  MUFU.TANH R16, R81 ;  /* 0x0000005100107308 */ /* 0x000e620000002400 */
[----:B---3--:R-:W-:Y:S01]  /*c020*/  FFMA.FTZ R5, R0, R3, R79 ;  /* 0x0000000300057223 */ /* 0x008fe2000001004f */
[----:B------:R-:W-:-:S04]  /*c030*/  ISETP.GE.AND P0, PT, R24, R9, PT ;  /* 0x000000091800720c */ /* 0x000fc80003f06270 */
[----:B------:R-:W-:Y:S02]  /*c040*/  FSEL R5, R5, -INF , !P2 ;  /* 0xff80000005057808 */ /* 0x000fe40005000000 */
[----:B------:R-:W2:Y:S08]  /*c050*/  MUFU.TANH R82, R82 ;  /* 0x0000005200527308 */ /* 0x000eb00000002400 */
        /* <DEDUP_REMOVED lines=68> */
.L_x_5432:
[----:B------:R-:W-:-:S05]  /*c4a0*/  IMAD.MOV.U32 R25, RZ, RZ, c[0x0][0x198] ;  /* 0x00006600ff197624 */ /* 0x000fca00078e00ff */
[----:B------:R-:W-:-:S04]  /*c4b0*/  LEA R25, -R25, RZ, 0x6 ;  /* 0x000000ff19197211 */ /* 0x000fc800078e31ff */
[----:B------:R-:W-:Y:S02]  /*c4c0*/  SHF.R.S32.HI R39, RZ, 0x1f, R25 ;  /* 0x0000001fff277819 */ /* 0x000fe40000011419 */
.L_x_5433:
        /* <DEDUP_REMOVED lines=11> */
[C---:B------:R-:W-:Y:S01]  /*c580*/  LEA R124, P5, R25.reuse, R124, 0x1 ;  /* 0x0000007c197c7211 */ /* 0x040fe200078a08ff */
[----:B------:R-:W-:Y:S01]  /*c590*/  IMAD.MOV.U32 R31, RZ, RZ, c[0x0][0x19c] ;  /* 0x00006700ff1f7624 */ /* 0x000fe200078e00ff */
[----:B------:R-:W-:Y:S01]  /*c5a0*/  @P1 LEA.HI.X R47, R12, c[0x0][0x16c], R3, 0x1, P0 ;  /* 0x00005b000c2f1a11 */ /* 0x000fe200000f0c03 */
[C---:B------:R-:W-:Y:S01]  /*c5b0*/  @P6 IMAD.SHL.U32 R3, R6.reuse, 0x20, RZ ;  /* 0x0000002006036824 */ /* 0x040fe200078e00ff */
[----:B------:R-:W-:Y:S01]  /*c5c0*/  LEA.HI.X R123, R25, R123, R39, 0x1, P5 ;  /* 0x0000007b197b7211 */ /* 0x000fe200028f0c27 */
[----:B------:R-:W-:Y:S01]  /*c5d0*/  @P6 IMAD.MOV.U32 R30, RZ, RZ, R124 ;  /* 0x000000ffff1e6224 */ /* 0x000fe200078e007c */
[----:B------:R-:W-:-:S02]  /*c5e0*/  LEA R25, P5, R6, R25, 0x5 ;  /* 0x0000001906197211 */ /* 0x000fc400078a28ff */
[C-C-:B------:R-:W-:Y:S02]  /*c5f0*/  @P6 SHF.L.U64.HI R12, R6.reuse, 0x5, R31.reuse ;  /* 0x00000005060c6819 */ /* 0x140fe4000001021f */
[C---:B------:R-:W-:Y:S02]  /*c600*/  @P6 LEA R38, P0, R3.reuse, R124, 0x1 ;  /* 0x0000007c03266211 */ /* 0x040fe400078008ff */
[----:B------:R-:W-:Y:S02]  /*c610*/  LEA.HI.X R31, R6, R39, R31, 0x5, P5 ;  /* 0x00000027061f7211 */ /* 0x000fe400028f2c1f */
[----:B------:R-:W-:Y:S02]  /*c620*/  @P6 LEA.HI.X R39, R3, R123, R12, 0x1, P0 ;  /* 0x0000007b03276211 */ /* 0x000fe400000f0c0c */
[CC--:B------:R-:W-:Y:S02]  /*c630*/  @P2 IADD3 R3, P5, R25.reuse, R108.reuse, RZ ;  /* 0x0000006c19032210 */ /* 0x0c0fe40007fbe0ff */
[----:B------:R-:W-:-:S03]  /*c640*/  @P1 IADD3 R25, P0, R25, R108, RZ ;  /* 0x0000006c19191210 */ /* 0x000fc60007f1e0ff */
[--C-:B------:R-:W-:Y:S01]  /*c650*/  @P2 IMAD.X R6, R31, 0x1, R52.reuse, P5 ;  /* 0x000000011f062824 */ /* 0x100fe200028e0634 */
[----:B------:R-:W-:Y:S01]  /*c660*/  @P2 LEA R50, P5, R3, c[0x0][0x168], 0x1 ;  /* 0x00005a0003322a11 */ /* 0x000fe200078a08ff */
[----:B------:R-:W-:Y:S01]  /*c670*/  @P1 IMAD.X R52, R31, 0x1, R52, P0 ;  /* 0x000000011f341824 */ /* 0x000fe200000e0634 */
[----:B------:R-:W-:Y:S01]  /*c680*/  @P1 LEA R24, P0, R25, c[0x0][0x168], 0x1 ;  /* 0x00005a0019181a11 */ /* 0x000fe200078008ff */
[----:B------:R-:W-:Y:S01]  /*c690*/  @P6 IMAD.MOV.U32 R31, RZ, RZ, R123 ;  /* 0x000000ffff1f6224 */ /* 0x000fe200078e007b */
[----:B------:R-:W-:Y:S02]  /*c6a0*/  @P2 LEA.HI.X R51, R3, c[0x0][0x16c], R6, 0x1, P5 ;  /* 0x00005b0003332a11 */ /* 0x000fe400028f0c06 */
[----:B------:R-:W-:Y:S02]  /*c6b0*/  @P1 LEA.HI.X R25, R25, c[0x0][0x16c], R52, 0x1, P0 ;  /* 0x00005b0019191a11 */ /* 0x000fe400000f0c34 */
        /* <DEDUP_REMOVED lines=33> */
.L_x_5431:
        /* <DEDUP_REMOVED lines=66> */
[----:B------:R-:W3:Y:S01]  /*ccf0*/  LDSM.16.MT88.4 R12, [R112+0x6400] ;  /* 0x00640000700c783b */ /* 0x000ee20000004200 */
[----:B------:R-:W-:Y:S02]  /*cd00*/  FFMA.FTZ R24, R45, c[0x0][0x23c], -R108 ;  /* 0x00008f002d187a23 */ /* 0x000fe4000001086c */
[--C-:B------:R-:W-:Y:S02]  /*cd10*/  FFMA.FTZ R30, R23, c[0x0][0x23c], -R96.reuse ;  /* 0x00008f00171e7a23 */ /* 0x100fe40000010860 */
[----:B------:R-:W4:Y:S01]  /*cd20*/  MUFU.EX2 R32, R32 ;  /* 0x0000002000207308 */ /* 0x000f220000000800 */
[----:B-1----:R-:W-:Y:S01]  /*cd30*/  F2FP.PACK_AB R48, R97, R98 ;  /* 0x000000626130723e */ /* 0x002fe200000000ff */
[--C-:B------:R-:W-:Y:S01]  /*cd40*/  FFMA.FTZ R29, R19, c[0x0][0x23c], -R96.reuse ;  /* 0x00008f00131d7a23 */ /* 0x100fe20000010860 */
[----:B------:R-:W-:Y:S01]  /*cd50*/  LDSM.16.MT88.4 R20, [R114+0x7400] ;  /* 0x007400007214783b */ /* 0x000fe20000004200 */
[----:B------:R-:W-:Y:S02]  /*cd60*/  FFMA.FTZ R28, R37, c[0x0][0x23c], -R96 ;  /* 0x00008f00251c7a23 */ /* 0x000fe40000010860 */
[--C-:B------:R-:W-:Y:S01]  /*cd70*/  FFMA.FTZ R106, R139, c[0x0][0x23c], -R108.reuse ;  /* 0x00008f008b6a7a23 */ /* 0x100fe2000001086c */
[----:B------:R-:W1:Y:S01]  /*cd80*/  LDSM.16.MT88.4 R16, [R114+0x6400] ;  /* 0x006400007210783b */ /* 0x000e620000004200 */
        /* <DEDUP_REMOVED lines=32> */
[----:B------:R-:W-:Y:S02]  /*cf90*/  HMMA.16816.F32 R68, R48, R70, RZ ;  /* 0x000000463044723c */ /* 0x000fe400000018ff */
[----:B------:R-:W5:Y:S01]  /*cfa0*/  MUFU.EX2 R24, R24 ;  /* 0x0000001800187308 */ /* 0x000f620000000800 */
[----:B----4-:R-:W-:Y:S01]  /*cfb0*/  F2FP.PACK_AB R4, R26, R31 ;  /* 0x0000001f1a04723e */ /* 0x010fe200000000ff */
[----:B------:R-:W-:-:S04]  /*cfc0*/  FADD.FTZ R31, R31, R32 ;  /* 0x000000201f1f7221 */ /* 0x000fc80000010000 */
[C---:B------:R-:W-:Y:S01]  /*cfd0*/  HMMA.16816.F32 R56, R48.reuse, R52, RZ ;  /* 0x000000343038723c */ /* 0x040fe200000018ff */
[----:B------:R-:W-:Y:S01]  /*cfe0*/  FADD.FTZ R26, R26, R31 ;  /* 0x0000001f1a1a7221 */ /* 0x000fe20000010000 */
[----:B------:R-:W-:Y:S06]  /*cff0*/  MUFU.EX2 R30, R30 ;  /* 0x0000001e001e7308 */ /* 0x000fec0000000800 */
[----:B------:R-:W-:Y:S02]  /*d000*/  HMMA.16816.F32 R52, R48, R54, RZ ;  /* 0x000000363034723c */ /* 0x000fe400000018ff */
[----:B------:R-:W4:Y:S01]  /*d010*/  MUFU.EX2 R29, R29 ;  /* 0x0000001d001d7308 */ /* 0x000f220000000800 */
[----:B-----5:R-:W-:Y:S01]  /*d020*/  F2FP.PACK_AB R6, R24, R27 ;  /* 0x0000001b1806723e */ /* 0x020fe200000000ff */
[----:B------:R-:W-:-:S04]  /*d030*/  FADD.FTZ R27, R27, R26 ;  /* 0x0000001a1b1b7221 */ /* 0x000fc80000010000 */
[C---:B------:R-:W-:Y:S01]  /*d040*/  HMMA.16816.F32 R80, R48.reuse, R76, RZ ;  /* 0x0000004c3050723c */ /* 0x040fe200000018ff */
[----:B------:R-:W-:Y:S01]  /*d050*/  FADD.FTZ R27, R24, R27 ;  /* 0x0000001b181b7221 */ /* 0x000fe20000010000 */
        /* <DEDUP_REMOVED lines=8> */
[----:B------:R-:W-:Y:S01]  /*d0e0*/  HMMA.16816.F32 R76, R48, R78, RZ ;  /* 0x0000004e304c723c */ /* 0x000fe200000018ff */
[----:B-----5:R-:W-:Y:S01]  /*d0f0*/  F2FP.PACK_AB R7, R25, R28 ;  /* 0x0000001c1907723e */ /* 0x020fe200000000ff */
        /* <DEDUP_REMOVED lines=19> */
[C---:B------:R-:W-:Y:S01]  /*d230*/  HMMA.16816.F32 R60, R4.reuse, R22, R60 ;  /* 0x00000016043c723c */ /* 0x040fe2000000183c */
[----:B------:R-:W-:Y:S01]  /*d240*/  LDSM.16.MT88.4 R20, [R114+0x6c00] ;  /* 0x006c00007214783b */ /* 0x000fe20000004200 */
[----:B------:R-:W1:Y:S06]  /*d250*/  MUFU.EX2 R129, R129 ;  /* 0x0000008100817308 */ /* 0x000e6c0000000800 */
[C---:B---3--:R-:W-:Y:S02]  /*d260*/  HMMA.16816.F32 R56, R4.reuse, R12, R56 ;  /* 0x0000000c0438723c */ /* 0x048fe40000001838 */
[----:B------:R-:W-:Y:S06]  /*d270*/  MUFU.EX2 R131, R131 ;  /* 0x0000008300837308 */ /* 0x000fec0000000800 */
[C---:B------:R-:W-:Y:S01]  /*d280*/  HMMA.16816.F32 R52, R4.reuse, R14, R52 ;  /* 0x0000000e0434723c */ /* 0x040fe20000001834 */
[----:B------:R-:W3:Y:S01]  /*d290*/  LDSM.16.MT88.4 R12, [R112+0x8000] ;  /* 0x00800000700c783b */ /* 0x000ee20000004200 */
[----:B------:R-:W-:Y:S06]  /*d2a0*/  MUFU.EX2 R108, R108 ;  /* 0x0000006c006c7308 */ /* 0x000fec0000000800 */
[C---:B-1----:R-:W-:Y:S02]  /*d2b0*/  HMMA.16816.F32 R36, R4.reuse, R16, R36 ;  /* 0x000000100424723c */ /* 0x042fe40000001824 */
[----:B------:R-:W-:Y:S06]  /*d2c0*/  MUFU.EX2 R93, R93 ;  /* 0x0000005d005d7308 */ /* 0x000fec0000000800 */
[----:B------:R-:W-:Y:S01]  /*d2d0*/  HMMA.16816.F32 R40, R4, R18, R40 ;  /* 0x000000120428723c */ /* 0x000fe20000001828 */
[----:B------:R-:W-:Y:S01]  /*d2e0*/  LDSM.16.MT88.4 R16, [R112+0x6c00] ;  /* 0x006c00007010783b */ /* 0x000fe20000004200 */
[----:B------:R-:W1:Y:S08]  /*d2f0*/  MUFU.EX2 R92, R92 ;  /* 0x0000005c005c7308 */ /* 0x000e700000000800 */
        /* <DEDUP_REMOVED lines=9> */
[----:B--2---:R-:W-:Y:S01]  /*d390*/  F2FP.PACK_AB R4, R105, R106 ;  /* 0x0000006a6904723e */ /* 0x004fe200000000ff */
        /* <DEDUP_REMOVED lines=29> */
[----:B------:R-:W-:Y:S01]  /*d570*/  F2FP.PACK_AB R4, R129, R110 ;  /* 0x0000006e8104723e */ /* 0x000fe200000000ff */
        /* <DEDUP_REMOVED lines=90> */
.L_x_5435:
[----:B------:R-:W-:-:S05]  /*db20*/  IMAD.MOV.U32 R13, RZ, RZ, c[0x0][0x1a0] ;  /* 0x00006800ff0d7624 */ /* 0x000fca00078e00ff */
[----:B------:R-:W-:-:S04]  /*db30*/  LEA R13, -R13, RZ, 0x6 ;  /* 0x000000ff0d0d7211 */ /* 0x000fc800078e31ff */
[----:B------:R-:W-:Y:S02]  /*db40*/  SHF.R.S32.HI R5, RZ, 0x1f, R13 ;  /* 0x0000001fff057819 */ /* 0x000fe4000001140d */
.L_x_5436:
        /* <DEDUP_REMOVED lines=37> */
[----:B------:R-:W-:Y:S01]  /*dda0*/  IMAD R86, R128, 0x40, R127 ;  /* 0x0000004080567824 */ /* 0x000fe200078e027f */
[----:B------:R-:W-:Y:S02]  /*ddb0*/  ISETP.GE.AND P0, PT, R87, 0x3, PT ;  /* 0x000000035700780c */ /* 0x000fe40003f06270 */
        /* <DEDUP_REMOVED lines=101> */
[----:B------:R-:W-:Y:S02]  /*e410*/  FMUL.FTZ R32, R32, c[0x0][0x2ec] ;  /* 0x0000bb0020207a20 */ /* 0x000fe40000410000 */
[----:B------:R-:W-:Y:S02]  /*e420*/  FMUL.FTZ R33, R33, c[0x0][0x2ec] ;  /* 0x0000bb0021217a20 */ /* 0x000fe40000410000 */
[----:B------:R-:W-:Y:S01]  /*e430*/  MUFU.TANH R129, R32 ;  /* 0x0000002000817308 */ /* 0x000fe20000002400 */
[----:B------:R-:W-:Y:S02]  /*e440*/  FMUL.FTZ R34, R34, c[0x0][0x2ec] ;  /* 0x0000bb0022227a20 */ /* 0x000fe40000410000 */
[----:B------:R-:W-:Y:S02]  /*e450*/  FMUL.FTZ R35, R35, c[0x0][0x2ec] ;  /* 0x0000bb0023237a20 */ /* 0x000fe40000410000 */
[----:B------:R-:W-:Y:S02]  /*e460*/  FMUL.FTZ R29, R29, c[0x0][0x2ec] ;  /* 0x0000bb001d1d7a20 */ /* 0x000fe40000410000 */
[----:B------:R-:W-:Y:S01]  /*e470*/  FMUL.FTZ R28, R28, c[0x0][0x2ec] ;  /* 0x0000bb001c1c7a20 */ /* 0x000fe20000410000 */
[----:B------:R-:W-:Y:S01]  /*e480*/  MUFU.TANH R105, R33 ;  /* 0x0000002100697308 */ /* 0x000fe20000002400 */
[----:B------:R-:W-:-:S02]  /*e490*/  FMUL.FTZ R30, R30, c[0x0][0x2ec] ;  /* 0x0000bb001e1e7a20 */ /* 0x000fc40000410000 */
[----:B------:R-:W-:Y:S01]  /*e4a0*/  FMUL.FTZ R31, R31, c[0x0][0x2ec] ;  /* 0x0000bb001f1f7a20 */ /* 0x000fe20000410000 */
[C---:B-1----:R-:W-:Y:S01]  /*e4b0*/  HMMA.16816.F32 R16, R100.reuse, R98, R16 ;  /* 0x000000626410723c */ /* 0x042fe20000001810 */
[----:B------:R-:W-:Y:S02]  /*e4c0*/  FMUL.FTZ R25, R25, c[0x0][0x2ec] ;  /* 0x0000bb0019197a20 */ /* 0x000fe40000410000 */
[----:B------:R-:W-:Y:S01]  /*e4d0*/  FMUL.FTZ R27, R27, c[0x0][0x2ec] ;  /* 0x0000bb001b1b7a20 */ /* 0x000fe20000410000 */
[----:B------:R-:W-:Y:S01]  /*e4e0*/  MUFU.TANH R147, R34 ;  /* 0x0000002200937308 */ /* 0x000fe20000002400 */
[----:B------:R-:W-:Y:S02]  /*e4f0*/  FMUL.FTZ R24, R24, c[0x0][0x2ec] ;  /* 0x0000bb0018187a20 */ /* 0x000fe40000410000 */
[----:B------:R-:W-:Y:S01]  /*e500*/  FMUL.FTZ R26, R26, c[0x0][0x2ec] ;  /* 0x0000bb001a1a7a20 */ /* 0x000fe20000410000 */
[C---:B------:R-:W-:Y:S04]  /*e510*/  HMMA.16816.F32 R20, R100.reuse, R96, R20 ;  /* 0x000000606414723c */ /* 0x040fe80000001814 */
[----:B------:R-:W-:Y:S04]  /*e520*/  MUFU.TANH R97, R25 ;  /* 0x0000001900617308 */ /* 0x000fe80000002400 */
[C---:B--2---:R-:W-:Y:S04]  /*e530*/  HMMA.16816.F32 R12, R100.reuse, R92, R12 ;  /* 0x0000005c640c723c */ /* 0x044fe8000000180c */
[----:B------:R-:W-:Y:S03]  /*e540*/  MUFU.TANH R111, R28 ;  /* 0x0000001c006f7308 */ /* 0x000fe60000002400 */
[----:B------:R-:W-:Y:S01]  /*e550*/  FMUL.FTZ R93, R88, c[0x0][0x2ec] ;  /* 0x0000bb00585d7a20 */ /* 0x000fe20000410000 */
[----:B------:R-:W-:Y:S01]  /*e560*/  IADD3 R92, R86, 0x1, RZ ;  /* 0x00000001565c7810 */ /* 0x000fe20007ffe0ff */
[----:B------:R-:W-:Y:S01]  /*e570*/  FMUL.FTZ R88, R89, c[0x0][0x2ec] ;  /* 0x0000bb0059587a20 */ /* 0x000fe20000410000 */
[----:B------:R-:W-:Y:S01]  /*e580*/  HMMA.16816.F32 R4, R100, R94, R4 ;  /* 0x0000005e6404723c */ /* 0x000fe20000001804 */
[----:B------:R-:W-:Y:S01]  /*e590*/  FMUL.FTZ R89, R90, c[0x0][0x2ec] ;  /* 0x0000bb005a597a20 */ /* 0x000fe20000410000 */
[----:B------:R-:W-:Y:S01]  /*e5a0*/  I2F R95, R92 ;  /* 0x0000005c005f7306 */ /* 0x000fe20000201400 */
[----:B------:R-:W-:Y:S01]  /*e5b0*/  FMUL.FTZ R90, R91, c[0x0][0x2ec] ;  /* 0x0000bb005b5a7a20 */ /* 0x000fe20000410000 */
[----:B------:R-:W-:Y:S01]  /*e5c0*/  ISETP.GE.AND P5, PT, R92, R8, PT ;  /* 0x000000085c00720c */ /* 0x000fe20003fa6270 */
[----:B------:R-:W-:Y:S01]  /*e5d0*/  FMUL.FTZ R16, R16, c[0x0][0x2ec] ;  /* 0x0000bb0010107a20 */ /* 0x000fe20000410000 */
[----:B------:R-:W-:Y:S01]  /*e5e0*/  ISETP.GE.AND P1, PT, R92, R9, PT ;  /* 0x000000095c00720c */ /* 0x000fe20003f26270 */
[----:B------:R-:W-:-:S02]  /*e5f0*/  FMUL.FTZ R20, R20, c[0x0][0x2ec] ;  /* 0x0000bb0014147a20 */ /* 0x000fc40000410000 */
[----:B------:R-:W-:Y:S01]  /*e600*/  FMUL.FTZ R23, R23, c[0x0][0x2ec] ;  /* 0x0000bb0017177a20 */ /* 0x000fe20000410000 */
[----:B------:R-:W1:Y:S01]  /*e610*/  MUFU.TANH R88, R88 ;  /* 0x0000005800587308 */ /* 0x000e620000002400 */
[----:B------:R-:W-:Y:S02]  /*e620*/  FMUL.FTZ R19, R19, c[0x0][0x2ec] ;  /* 0x0000bb0013137a20 */ /* 0x000fe40000410000 */
[----:B------:R-:W-:Y:S02]  /*e630*/  FMUL.FTZ R18, R18, c[0x0][0x2ec] ;  /* 0x0000bb0012127a20 */ /* 0x000fe40000410000 */
[----:B------:R-:W-:Y:S01]  /*e640*/  FMUL.FTZ R107, R12, c[0x0][0x2ec] ;  /* 0x0000bb000c6b7a20 */ /* 0x000fe20000410000 */
[----:B------:R-:W-:Y:S01]  /*e650*/  IADD3 R12, R86, 0x8, RZ ;  /* 0x00000008560c7810 */ /* 0x000fe20007ffe0ff */
[----:B------:R-:W-:Y:S01]  /*e660*/  FMUL.FTZ R21, R21, c[0x0][0x2ec] ;  /* 0x0000bb0015157a20 */ /* 0x000fe20000410000 */
[----:B------:R-:W-:Y:S01]  /*e670*/  MUFU.TANH R109, R16 ;  /* 0x00000010006d7308 */ /* 0x000fe20000002400 */
[----:B------:R-:W-:Y:S01]  /*e680*/  FMUL.FTZ R17, R17, c[0x0][0x2ec] ;  /* 0x0000bb0011117a20 */ /* 0x000fe20000410000 */
[----:B------:R-:W-:Y:S01]  /*e690*/  ISETP.GE.AND P2, PT, R12, R8, PT ;  /* 0x000000080c00720c */ /* 0x000fe20003f46270 */
[----:B------:R-:W-:Y:S01]  /*e6a0*/  FMUL.FTZ R14, R14, c[0x0][0x2ec] ;  /* 0x0000bb000e0e7a20 */ /* 0x000fe20000410000 */
[----:B------:R-:W-:Y:S01]  /*e6b0*/  ISETP.GE.AND P6, PT, R12, R9, PT ;  /* 0x000000090c00720c */ /* 0x000fe20003fc6270 */
[----:B------:R-:W-:-:S02]  /*e6c0*/  FMUL.FTZ R22, R22, c[0x0][0x2ec] ;  /* 0x0000bb0016167a20 */ /* 0x000fc40000410000 */
[----:B------:R-:W-:Y:S01]  /*e6d0*/  FMUL.FTZ R15, R15, c[0x0][0x2ec] ;  /* 0x0000bb000f0f7a20 */ /* 0x000fe20000410000 */
[----:B------:R-:W-:Y:S01]  /*e6e0*/  MUFU.TANH R90, R90 ;  /* 0x0000005a005a7308 */ /* 0x000fe20000002400 */
[----:B-1----:R-:W-:Y:S02]  /*e6f0*/  FFMA.FTZ R25, R0, R95, R88 ;  /* 0x0000005f00197223 */ /* 0x002fe40000010058 */
[----:B------:R-:W-:Y:S02]  /*e700*/  FMUL.FTZ R6, R6, c[0x0][0x2ec] ;  /* 0x0000bb0006067a20 */ /* 0x000fe40000410000 */
[----:B------:R-:W-:Y:S01]  /*e710*/  FMUL.FTZ R5, R5, c[0x0][0x2ec] ;  /* 0x0000bb0005057a20 */ /* 0x000fe20000410000 */
[----:B------:R-:W-:Y:S01]  /*e720*/  FSEL R25, R25, -INF , !P5 ;  /* 0xff80000019197808 */ /* 0x000fe20006800000 */
[----:B------:R-:W-:Y:S01]  /*e730*/  FMUL.FTZ R7, R7, c[0x0][0x2ec] ;  /* 0x0000bb0007077a20 */ /* 0x000fe20000410000 */
[----:B------:R1:W2:Y:S08]  /*e740*/  I2F R16, R12 ;  /* 0x0000000c00107306 */ /* 0x0002b00000201400 */
[----:B------:R3:W-:Y:S08]  /*e750*/  MUFU.TANH R133, R20 ;  /* 0x0000001400857308 */ /* 0x0007f00000002400 */
[----:B------:R-:W-:Y:S01]  /*e760*/  MUFU.TANH R101, R29 ;  /* 0x0000001d00657308 */ /* 0x000fe20000002400 */
[----:B-1----:R-:W-:-:S02]  /*e770*/  IADD3 R12, R86, 0x10, RZ ;  /* 0x00000010560c7810 */ /* 0x002fc40007ffe0ff */
[----:B---3--:R-:W-:-:S05]  /*e780*/  IADD3 R20, R86, 0x9, RZ ;  /* 0x0000000956147810 */ /* 0x008fca0007ffe0ff */
[----:B------:R1:W-:Y:S01]  /*e790*/  MUFU.TANH R91, R27 ;  /* 0x0000001b005b7308 */ /* 0x0003e20000002400 */
[C---:B------:R-:W-:Y:S02]  /*e7a0*/  ISETP.GE.AND P4, PT, R20.reuse, R8, PT ;  /* 0x000000081400720c */ /* 0x040fe40003f86270 */
[----:B------:R-:W-:-:S05]  /*e7b0*/  ISETP.GE.AND P5, PT, R20, R9, PT ;  /* 0x000000091400720c */ /* 0x000fca0003fa6270 */
[----:B------:R2:W-:Y:S08]  /*e7c0*/  MUFU.TANH R33, R23 ;  /* 0x0000001700217308 */ /* 0x0005f00000002400 */
[----:B------:R3:W-:Y:S01]  /*e7d0*/  MUFU.TANH R29, R19 ;  /* 0x00000013001d7308 */ /* 0x0007e20000002400 */
[----:B-1----:R-:W-:-:S07]  /*e7e0*/  FMUL.FTZ R27, R13, c[0x0][0x2ec] ;  /* 0x0000bb000d1b7a20 */ /* 0x002fce0000410000 */
[----:B------:R1:W-:Y:S01]  /*e7f0*/  I2F R13, R20 ;  /* 0x00000014000d7306 */ /* 0x0003e20000201400 */
[----:B--2---:R-:W-:-:S05]  /*e800*/  FFMA.FTZ R23, R0, R16, R129 ;  /* 0x0000001000177223 */ /* 0x004fca0000010081 */
[----:B------:R-:W-:Y:S01]  /*e810*/  FSEL R23, R23, -INF , !P2 ;  /* 0xff80000017177808 */ /* 0x000fe20005000000 */
[----:B---3--:R-:W-:Y:S01]  /*e820*/  FFMA.FTZ R19, R0, R95, R90 ;  /* 0x0000005f00137223 */ /* 0x008fe2000001005a */
[----:B------:R-:W-:Y:S01]  /*e830*/  MUFU.TANH R141, R18 ;  /* 0x00000012008d7308 */ /* 0x000fe20000002400 */
[----:B------:R-:W-:Y:S01]  /*e840*/  ISETP.GE.AND P2, PT, R12, R9, PT ;  /* 0x000000090c00720c */ /* 0x000fe20003f46270 */
[----:B------:R-:W-:Y:S02]  /*e850*/  FMUL.FTZ R95, R4, c[0x0][0x2ec] ;  /* 0x0000bb00045f7a20 */ /* 0x000fe40000410000 */
[----:B------:R-:W-:Y:S02]  /*e860*/  FSEL R19, R19, -INF , !P1 ;  /* 0xff80000013137808 */ /* 0x000fe40004800000 */
[----:B------:R-:W-:Y:S02]  /*e870*/  ISETP.GE.AND P1, PT, R12, R8, PT ;  /* 0x000000080c00720c */ /* 0x000fe40003f26270 */
[----:B-1----:R-:W-:Y:S01]  /*e880*/  IADD3 R20, R86, 0x11, RZ ;  /* 0x0000001156147810 */ /* 0x002fe20007ffe0ff */
[----:B------:R-:W-:Y:S08]  /*e890*/  MUFU.TANH R103, R35 ;  /* 0x0000002300677308 */ /* 0x000ff00000002400 */
[----:B------:R-:W1:Y:S08]  /*e8a0*/  I2F R18, R12 ;  /* 0x0000000c00127306 */ /* 0x000e700000201400 */
[----:B------:R-:W2:Y:S08]  /*e8b0*/  MUFU.TANH R145, R30 ;  /* 0x0000001e00917308 */ /* 0x000eb00000002400 */
[----:B------:R-:W3:Y:S01]  /*e8c0*/  I2F R12, R20 ;  /* 0x00000014000c7306 */ /* 0x000ee20000201400 */
[----:B-1----:R-:W-:-:S05]  /*e8d0*/  FFMA.FTZ R155, R0, R18, R111 ;  /* 0x00000012009b7223 */ /* 0x002fca000001006f */
[----:B------:R-:W-:Y:S02]  /*e8e0*/  FSEL R155, R155, -INF , !P1 ;  /* 0xff8000009b9b7808 */ /* 0x000fe40004800000 */
[----:B------:R-:W1:Y:S01]  /*e8f0*/  MUFU.TANH R99, R31 ;  /* 0x0000001f00637308 */ /* 0x000e620000002400 */
[----:B--2---:R-:W-:Y:S01]  /*e900*/  FFMA.FTZ R111, R0, R18, R145 ;  /* 0x00000012006f7223 */ /* 0x004fe20000010091 */
[----:B------:R-:W-:-:S04]  /*e910*/  IADD3 R18, R86, 0x20, RZ ;  /* 0x0000002056127810 */ /* 0x000fc80007ffe0ff */
[----:B------:R-:W-:Y:S02]  /*e920*/  FSEL R111, R111, -INF , !P2 ;  /* 0xff8000006f6f7808 */ /* 0x000fe40005000000 */
[----:B------:R2:W-:Y:S01]  /*e930*/  MUFU.TANH R35, R21 ;  /* 0x0000001500237308 */ /* 0x0005e20000002400 */
[----:B---3--:R-:W-:-:S07]  /*e940*/  FFMA.FTZ R101, R0, R12, R101 ;  /* 0x0000000c00657223 */ /* 0x008fce0000010065 */
[----:B------:R3:W-:Y:S01]  /*e950*/  MUFU.TANH R31, R17 ;  /* 0x00000011001f7308 */ /* 0x0007e20000002400 */
[C---:B-1----:R-:W-:Y:S02]  /*e960*/  FFMA.FTZ R99, R0.reuse, R12, R99 ;  /* 0x0000000c00637223 */ /* 0x042fe40000010063 */
[----:B--2---:R-:W-:-:S05]  /*e970*/  FFMA.FTZ R21, R0, R13, R105 ;  /* 0x0000000d00157223 */ /* 0x004fca0000010069 */
[----:B------:R1:W-:Y:S01]  /*e980*/  MUFU.TANH R87, R14 ;  /* 0x0000000e00577308 */ /* 0x0003e20000002400 */
[----:B------:R-:W-:Y:S01]  /*e990*/  FFMA.FTZ R13, R0, R13, R103 ;  /* 0x0000000d000d7223 */ /* 0x000fe20000010067 */
[----:B------:R-:W-:Y:S02]  /*e9a0*/  FSEL R21, R21, -INF , !P4 ;  /* 0xff80000015157808 */ /* 0x000fe40006000000 */
[----:B------:R-:W-:Y:S01]  /*e9b0*/  ISETP.GE.AND P4, PT, R20, R9, PT ;  /* 0x000000091400720c */ /* 0x000fe20003f86270 */
[----:B---3--:R-:W-:-:S03]  /*e9c0*/  FFMA.FTZ R17, R0, R16, R147 ;  /* 0x0000001000117223 */ /* 0x008fc60000010093 */
[----:B------:R-:W-:Y:S01]  /*e9d0*/  MUFU.TANH R137, R24 ;  /* 0x0000001800897308 */ /* 0x000fe20000002400 */
[----:B------:R-:W-:Y:S02]  /*e9e0*/  FSEL R13, R13, -INF , !P5 ;  /* 0xff8000000d0d7808 */ /* 0x000fe40006800000 */
[----:B------:R-:W-:Y:S02]  /*e9f0*/  FSEL R151, R99, -INF , !P4 ;  /* 0xff80000063977808 */ /* 0x000fe40006000000 */
[----:B------:R-:W-:Y:S02]  /*ea00*/  FSEL R17, R17, -INF , !P6 ;  /* 0xff80000011117808 */ /* 0x000fe40007000000 */
[----:B------:R-:W-:Y:S01]  /*ea10*/  ISETP.GE.AND P6, PT, R20, R8, PT ;  /* 0x000000081400720c */ /* 0x000fe20003fc6270 */
[----:B------:R-:W-:Y:S01]  /*ea20*/  MUFU.TANH R143, R26 ;  /* 0x0000001a008f7308 */ /* 0x000fe20000002400 */
[C---:B-1----:R-:W-:Y:S02]  /*ea30*/  IADD3 R14, R86.reuse, 0x18, RZ ;  /* 0x00000018560e7810 */ /* 0x042fe40007ffe0ff */
[----:B------:R-:W-:-:S02]  /*ea40*/  IADD3 R20, R86, 0x19, RZ ;  /* 0x0000001956147810 */ /* 0x000fc40007ffe0ff */
[CC--:B------:R-:W-:Y:S02]  /*ea50*/  ISETP.GE.AND P5, PT, R14.reuse, R8.reuse, PT ;  /* 0x000000080e00720c */ /* 0x0c0fe40003fa6270 */
[-C--:B------:R-:W-:Y:S01]  /*ea60*/  ISETP.GE.AND P1, PT, R14, R9.reuse, PT ;  /* 0x000000090e00720c */ /* 0x080fe20003f26270 */
[----:B------:R-:W1:Y:S01]  /*ea70*/  I2F R16, R14 ;  /* 0x0000000e00107306 */ /* 0x000e620000201400 */
[----:B------:R-:W-:Y:S02]  /*ea80*/  FSEL R129, R101, -INF , !P6 ;  /* 0xff80000065817808 */ /* 0x000fe40007000000 */
[CC--:B------:R-:W-:Y:S02]  /*ea90*/  ISETP.GE.AND P2, PT, R20.reuse, R8.reuse, PT ;  /* 0x000000081400720c */ /* 0x0c0fe40003f46270 */
[----:B------:R-:W-:Y:S02]  /*eaa0*/  ISETP.GE.AND P6, PT, R20, R9, PT ;  /* 0x000000091400720c */ /* 0x000fe40003fc6270 */
[----:B------:R-:W-:Y:S01]  /*eab0*/  ISETP.GE.AND P4, PT, R18, R8, PT ;  /* 0x000000081200720c */ /* 0x000fe20003f86270 */
[----:B------:R2:W3:Y:S08]  /*eac0*/  I2F R14, R20 ;  /* 0x00000014000e7306 */ /* 0x0004f00000201400 */
[----:B------:R-:W4:Y:S01]  /*ead0*/  I2F R12, R18 ;  /* 0x00000012000c7306 */ /* 0x000f220000201400 */
[----:B-1----:R-:W-:-:S02]  /*eae0*/  FFMA.FTZ R137, R0, R16, R137 ;  /* 0x0000001000897223 */ /* 0x002fc40000010089 */
[----:B------:R-:W-:Y:S01]  /*eaf0*/  FFMA.FTZ R143, R0, R16, R143 ;  /* 0x00000010008f7223 */ /* 0x000fe2000001008f */
[C---:B------:R-:W-:Y:S02]  /*eb00*/  IADD3 R16, R86.reuse, 0x28, RZ ;  /* 0x0000002856107810 */ /* 0x040fe40007ffe0ff */
[----:B------:R-:W-:Y:S02]  /*eb10*/  FSEL R153, R137, -INF , !P5 ;  /* 0xff80000089997808 */ /* 0x000fe40006800000 */
[----:B--2---:R-:W-:Y:S01]  /*eb20*/  IADD3 R20, R86, 0x21, RZ ;  /* 0x0000002156147810 */ /* 0x004fe20007ffe0ff */
[----:B------:R-:W1:Y:S01]  /*eb30*/  MUFU.TANH R139, R22 ;  /* 0x00000016008b7308 */ /* 0x000e620000002400 */
[-C--:B---3--:R-:W-:Y:S01]  /*eb40*/  FFMA.FTZ R97, R0, R14.reuse, R97 ;  /* 0x0000000e00617223 */ /* 0x088fe20000010061 */
[----:B------:R-:W-:Y:S01]  /*eb50*/  ISETP.GE.AND P5, PT, R18, R9, PT ;  /* 0x000000091200720c */ /* 0x000fe20003fa6270 */
[----:B------:R-:W-:Y:S01]  /*eb60*/  FFMA.FTZ R91, R0, R14, R91 ;  /* 0x0000000e005b7223 */ /* 0x000fe2000001005b */
[----:B------:R-:W-:-:S02]  /*eb70*/  FSEL R149, R143, -INF , !P1 ;  /* 0xff8000008f957808 */ /* 0x000fc40004800000 */
[----:B------:R-:W-:Y:S01]  /*eb80*/  ISETP.GE.AND P1, PT, R20, R8, PT ;  /* 0x000000081400720c */ /* 0x000fe20003f26270 */
[----:B----4-:R-:W-:Y:S01]  /*eb90*/  FFMA.FTZ R18, R0, R12, R133 ;  /* 0x0000000c00127223 */ /* 0x010fe20000010085 */
[----:B------:R-:W2:Y:S01]  /*eba0*/  I2F R4, R20 ;  /* 0x0000001400047306 */ /* 0x000ea20000201400 */
[----:B------:R-:W-:Y:S02]  /*ebb0*/  FSEL R101, R91, -INF , !P6 ;  /* 0xff8000005b657808 */ /* 0x000fe40007000000 */
[----:B------:R-:W-:Y:S02]  /*ebc0*/  ISETP.GE.AND P6, PT, R16, R8, PT ;  /* 0x000000081000720c */ /* 0x000fe40003fc6270 */
[----:B------:R-:W-:Y:S02]  /*ebd0*/  FSEL R103, R97, -INF , !P2 ;  /* 0xff80000061677808 */ /* 0x000fe40005000000 */
[----:B------:R-:W-:Y:S01]  /*ebe0*/  ISETP.GE.AND P2, PT, R20, R9, PT ;  /* 0x000000091400720c */ /* 0x000fe20003f46270 */
[----:B------:R-:W3:Y:S01]  /*ebf0*/  I2F R14, R16 ;  /* 0x00000010000e7306 */ /* 0x000ee20000201400 */
[----:B-1----:R-:W-:Y:S01]  /*ec00*/  FFMA.FTZ R133, R0, R12, R139 ;  /* 0x0000000c00857223 */ /* 0x002fe2000001008b */
[----:B------:R-:W-:-:S02]  /*ec10*/  FSEL R139, R18, -INF , !P4 ;  /* 0xff800000128b7808 */ /* 0x000fc40006000000 */
[----:B------:R-:W-:Y:S02]  /*ec20*/  IADD3 R18, R86, 0x29, RZ ;  /* 0x0000002956127810 */ /* 0x000fe40007ffe0ff */
[----:B------:R-:W-:Y:S01]  /*ec30*/  FSEL R133, R133, -INF , !P5 ;  /* 0xff80000085857808 */ /* 0x000fe20006800000 */
[----:B--2---:R-:W-:Y:S01]  /*ec40*/  FFMA.FTZ R35, R0, R4, R35 ;  /* 0x0000000400237223 */ /* 0x004fe20000010023 */
[----:B------:R-:W1:Y:S01]  /*ec50*/  I2F R12, R18 ;  /* 0x00000012000c7306 */ /* 0x000e620000201400 */
[----:B------:R-:W-:Y:S01]  /*ec60*/  ISETP.GE.AND P5, PT, R18, R8, PT ;  /* 0x000000081200720c */ /* 0x000fe20003fa6270 */
[----:B------:R-:W-:Y:S01]  /*ec70*/  FFMA.FTZ R143, R0, R4, R33 ;  /* 0x00000004008f7223 */ /* 0x000fe20000010021 */
[-C--:B------:R-:W-:Y:S02]  /*ec80*/  ISETP.GE.AND P4, PT, R16, R9.reuse, PT ;  /* 0x000000091000720c */ /* 0x080fe40003f86270 */
[----:B------:R-:W-:Y:S02]  /*ec90*/  FSEL R137, R35, -INF , !P1 ;  /* 0xff80000023897808 */ /* 0x000fe40004800000 */
[----:B------:R-:W-:Y:S01]  /*eca0*/  ISETP.GE.AND P1, PT, R18, R9, PT ;  /* 0x000000091200720c */ /* 0x000fe20003f26270 */
[CC--:B---3--:R-:W-:Y:S01]  /*ecb0*/  FFMA.FTZ R109, R0.reuse, R14.reuse, R109 ;  /* 0x0000000e006d7223 */ /* 0x0c8fe2000001006d */
[----:B------:R-:W-:Y:S01]  /*ecc0*/  MUFU.TANH R27, R27 ;  /* 0x0000001b001b7308 */ /* 0x000fe20000002400 */
[----:B------:R-:W-:Y:S01]  /*ecd0*/  FFMA.FTZ R141, R0, R14, R141 ;  /* 0x0000000e008d7223 */ /* 0x000fe2000001008d */
[----:B------:R-:W-:-:S02]  /*ece0*/  IADD3 R16, R86, 0x30, RZ ;  /* 0x0000003056107810 */ /* 0x000fc40007ffe0ff */
[----:B------:R-:W-:Y:S02]  /*ecf0*/  FSEL R143, R143, -INF , !P2 ;  /* 0xff8000008f8f7808 */ /* 0x000fe40005000000 */
[----:B------:R-:W-:Y:S01]  /*ed00*/  FSEL R147, R109, -INF , !P6 ;  /* 0xff8000006d937808 */ /* 0x000fe20007000000 */
[----:B-1----:R-:W-:Y:S01]  /*ed10*/  FFMA.FTZ R31, R0, R12, R31 ;  /* 0x0000000c001f7223 */ /* 0x002fe2000001001f */
[----:B------:R-:W-:Y:S01]  /*ed20*/  IADD3 R18, R86, 0x31, RZ ;  /* 0x0000003156127810 */ /* 0x000fe20007ffe0ff */
[----:B------:R-:W-:Y:S01]  /*ed30*/  MUFU.TANH R15, R15 ;  /* 0x0000000f000f7308 */ /* 0x000fe20000002400 */
[----:B------:R-:W-:Y:S01]  /*ed40*/  ISETP.GE.AND P2, PT, R16, R8, PT ;  /* 0x000000081000720c */ /* 0x000fe20003f46270 */
[----:B------:R-:W-:Y:S01]  /*ed50*/  FFMA.FTZ R29, R0, R12, R29 ;  /* 0x0000000c001d7223 */ /* 0x000fe2000001001d */
[----:B------:R-:W-:Y:S02]  /*ed60*/  ISETP.GE.AND P6, PT, R16, R9, PT ;  /* 0x000000091000720c */ /* 0x000fe40003fc6270 */
[----:B------:R-:W-:-:S02]  /*ed70*/  FSEL R141, R141, -INF , !P4 ;  /* 0xff8000008d8d7808 */ /* 0x000fc40006000000 */
[----:B------:R-:W-:Y:S01]  /*ed80*/  FSEL R145, R31, -INF , !P5 ;  /* 0xff8000001f917808 */ /* 0x000fe20006800000 */
[----:B------:R-:W1:Y:S01]  /*ed90*/  I2F R14, R18 ;  /* 0x00000012000e7306 */ /* 0x000e620000201400 */
[----:B------:R-:W-:Y:S02]  /*eda0*/  FSEL R105, R29, -INF , !P1 ;  /* 0xff8000001d697808 */ /* 0x000fe40004800000 */
[C---:B------:R-:W-:Y:S02]  /*edb0*/  ISETP.GE.AND P4, PT, R18.reuse, R8, PT ;  /* 0x000000081200720c */ /* 0x040fe40003f86270 */
[----:B------:R-:W-:-:S03]  /*edc0*/  ISETP.GE.AND P5, PT, R18, R9, PT ;  /* 0x000000091200720c */ /* 0x000fc60003fa6270 */
[----:B------:R-:W-:Y:S08]  /*edd0*/  MUFU.TANH R107, R107 ;  /* 0x0000006b006b7308 */ /* 0x000ff00000002400 */
[----:B------:R2:W3:Y:S01]  /*ede0*/  I2F R4, R16 ;  /* 0x0000001000047306 */ /* 0x0004e20000201400 */
[CC--:B-1----:R-:W-:Y:S02]  /*edf0*/  FFMA.FTZ R27, R0.reuse, R14.reuse, R27 ;  /* 0x0000000e001b7223 */ /* 0x0c2fe4000001001b */
[----:B------:R-:W-:Y:S01]  /*ee00*/  FFMA.FTZ R15, R0, R14, R15 ;  /* 0x0000000e000f7223 */ /* 0x000fe2000001000f */
[----:B------:R-:W-:-:S04]  /*ee10*/  IADD3 R14, R86, 0x39, RZ ;  /* 0x00000039560e7810 */ /* 0x000fc80007ffe0ff */
[----:B------:R-:W-:Y:S01]  /*ee20*/  MUFU.TANH R33, R6 ;  /* 0x0000000600217308 */ /* 0x000fe20000002400 */
[----:B------:R-:W-:Y:S02]  /*ee30*/  FSEL R88, R15, -INF , !P5 ;  /* 0xff8000000f587808 */ /* 0x000fe40006800000 */
[----:B------:R-:W-:Y:S02]  /*ee40*/  ISETP.GE.AND P5, PT, R14, R8, PT ;  /* 0x000000080e00720c */ /* 0x000fe40003fa6270 */
[----:B--2---:R-:W-:-:S03]  /*ee50*/  IADD3 R16, R86, 0x38, RZ ;  /* 0x0000003856107810 */ /* 0x004fc60007ffe0ff */
[----:B------:R-:W-:Y:S01]  /*ee60*/  MUFU.TANH R95, R95 ;  /* 0x0000005f005f7308 */ /* 0x000fe20000002400 */
[CC--:B---3--:R-:W-:Y:S01]  /*ee70*/  FFMA.FTZ R106, R0.reuse, R4.reuse, R107 ;  /* 0x00000004006a7223 */ /* 0x0c8fe2000001006b */
[----:B------:R-:W-:Y:S01]  /*ee80*/  FSEL R107, R27, -INF , !P4 ;  /* 0xff8000001b6b7808 */ /* 0x000fe20006000000 */
[----:B------:R-:W-:Y:S01]  /*ee90*/  FFMA.FTZ R87, R0, R4, R87 ;  /* 0x0000000400577223 */ /* 0x000fe20000010057 */
[-C--:B------:R-:W-:Y:S02]  /*eea0*/  ISETP.GE.AND P1, PT, R16, R8.reuse, PT ;  /* 0x000000081000720c */ /* 0x080fe40003f26270 */
[----:B------:R-:W-:Y:S02]  /*eeb0*/  FSEL R106, R106, -INF , !P2 ;  /* 0xff8000006a6a7808 */ /* 0x000fe40005000000 */
[----:B------:R-:W1:Y:S01]  /*eec0*/  I2F R6, R16 ;  /* 0x0000001000067306 */ /* 0x000e620000201400 */
[----:B------:R-:W-:Y:S02]  /*eed0*/  FSEL R97, R87, -INF , !P6 ;  /* 0xff80000057617808 */ /* 0x000fe40007000000 */
[----:B------:R-:W-:-:S02]  /*eee0*/  ISETP.GE.AND P6, PT, R86, R8, PT ;  /* 0x000000085600720c */ /* 0x000fc40003fc6270 */
[-C--:B------:R-:W-:Y:S02]  /*eef0*/  ISETP.GE.AND P2, PT, R16, R9.reuse, PT ;  /* 0x000000091000720c */ /* 0x080fe40003f46270 */
[----:B------:R-:W-:Y:S01]  /*ef00*/  ISETP.GE.AND P4, PT, R86, R9, PT ;  /* 0x000000095600720c */ /* 0x000fe20003f86270 */
[----:B------:R-:W-:Y:S08]  /*ef10*/  MUFU.TANH R93, R93 ;  /* 0x0000005d005d7308 */ /* 0x000ff00000002400 */
[----:B------:R-:W2:Y:S01]  /*ef20*/  I2F R12, R86 ;  /* 0x00000056000c7306 */ /* 0x000ea20000201400 */
[----:B-1----:R-:W-:-:S02]  /*ef30*/  FFMA.FTZ R95, R0, R6, R95 ;  /* 0x00000006005f7223 */ /* 0x002fc4000001005f */
[----:B------:R-:W-:-:S03]  /*ef40*/  FFMA.FTZ R33, R0, R6, R33 ;  /* 0x0000000600217223 */ /* 0x000fc60000010021 */
[----:B------:R-:W-:Y:S02]  /*ef50*/  FSEL R108, R95, -INF , !P1 ;  /* 0xff8000005f6c7808 */ /* 0x000fe40004800000 */
[----:B------:R-:W1:Y:S01]  /*ef60*/  MUFU.TANH R89, R89 ;  /* 0x0000005900597308 */ /* 0x000e620000002400 */
[----:B------:R-:W-:Y:S01]  /*ef70*/  BAR.SYNC.DEFER_BLOCKING 0x0 ;  /* 0x0000000000007b1d */ /* 0x000fe20000010000 */
[----:B------:R-:W-:Y:S02]  /*ef80*/  ISETP.GE.AND P1, PT, R14, R9, PT ;  /* 0x000000090e00720c */ /* 0x000fe40003f26270 */
[----:B------:R-:W-:-:S04]  /*ef90*/  FSEL R95, R33, -INF , !P2 ;  /* 0xff800000215f7808 */ /* 0x000fc80005000000 */
[----:B------:R-:W-:Y:S01]  /*efa0*/  MUFU.TANH R5, R5 ;  /* 0x0000000500057308 */ /* 0x000fe20000002400 */
[----:B--2---:R-:W-:-:S07]  /*efb0*/  FFMA.FTZ R93, R0, R12, R93 ;  /* 0x0000000c005d7223 */ /* 0x004fce000001005d */
[----:B------:R-:W-:Y:S01]  /*efc0*/  MUFU.TANH R7, R7 ;  /* 0x0000000700077308 */ /* 0x000fe20000002400 */
[----:B-1----:R-:W-:-:S07]  /*efd0*/  FFMA.FTZ R89, R0, R12, R89 ;  /* 0x0000000c00597223 */ /* 0x002fce0000010059 */
[----:B------:R-:W1:Y:S02]  /*efe0*/  I2F R4, R14 ;  /* 0x0000000e00047306 */ /* 0x000e640000201400 */
[CC--:B-1----:R-:W-:Y:S01]  /*eff0*/  FFMA.FTZ R109, R0.reuse, R4.reuse, R5 ;  /* 0x00000004006d7223 */ /* 0x0c2fe20000010005 */
[----:B------:R-:W-:Y:S01]  /*f000*/  FSEL R5, R89, -INF , !P4 ;  /* 0xff80000059057808 */ /* 0x000fe20006000000 */
[----:B------:R-:W-:Y:S01]  /*f010*/  FFMA.FTZ R7, R0, R4, R7 ;  /* 0x0000000400077223 */ /* 0x000fe20000010007 */
[----:B------:R-:W-:Y:S02]  /*f020*/  FSEL R4, R93, -INF , !P6 ;  /* 0xff8000005d047808 */ /* 0x000fe40007000000 */
        /* <DEDUP_REMOVED lines=9> */
[----:B------:R-:W-:-:S04]  /*f0c0*/  LOP3.LUT R7, R7, c[0x0][0x2d0], RZ, 0x3c, !PT ;  /* 0x0000b40007077a12 */ /* 0x000fc800078e3cff */
[----:B------:R-:W-:Y:S01]  /*f0d0*/  ISETP.GE.AND P2, PT, R7, RZ, PT ;  /* 0x000000ff0700720c */ /* 0x000fe20003f46270 */
[----:B-1----:R-:W1:Y:S02]  /*f0e0*/  MUFU.RCP R14, R8 ;  /* 0x00000008000e7308 */ /* 0x002e640000001000 */
[----:B-1----:R-:W-:Y:S02]  /*f0f0*/  IADD3 R14, R14, 0xffffffe, RZ ;  /* 0x0ffffffe0e0e7810 */ /* 0x002fe40007ffe0ff */
[----:B------:R-:W-:-:S04]  /*f100*/  IABS R8, R16 ;  /* 0x0000001000087213 */ /* 0x000fc80000000000 */
[----:B------:R-:W1:Y:S01]  /*f110*/  F2I.FTZ.U32.TRUNC.NTZ R15, R14 ;  /* 0x0000000e000f7305 */ /* 0x000e62000021f000 */
[----:B------:R-:W-:-:S04]  /*f120*/  LOP3.LUT R16, R16, c[0x0][0x2d0], RZ, 0x3c, !PT ;  /* 0x0000b40010107a12 */ /* 0x000fc800078e3cff */
[----:B------:R-:W-:Y:S01]  /*f130*/  ISETP.GE.AND P0, PT, R16, RZ, PT ;  /* 0x000000ff1000720c */ /* 0x000fe20003f06270 */
        /* <DEDUP_REMOVED lines=45> */
.L_x_5438:
[----:B------:R-:W-:-:S05]  /*f410*/  IMAD.MOV.U32 R8, RZ, RZ, c[0x0][0x198] ;  /* 0x00006600ff087624 */ /* 0x000fca00078e00ff */
[----:B------:R-:W-:-:S04]  /*f420*/  LEA R8, -R8, RZ, 0x6 ;  /* 0x000000ff08087211 */ /* 0x000fc800078e31ff */
[----:B------:R-:W-:Y:S02]  /*f430*/  SHF.R.S32.HI R7, RZ, 0x1f, R8 ;  /* 0x0000001fff077819 */ /* 0x000fe40000011408 */
.L_x_5439:
        /* <DEDUP_REMOVED lines=52> */
.L_x_5437:
[----:B-1----:R-:W-:Y:S01]  /*f780*/  FMNMX.FTZ R8, R3, R4, !PT ;  /* 0x0000000403087209 */ /* 0x002fe20007810000 */
        /* <DEDUP_REMOVED lines=51> */
[----:B------:R-:W-:Y:S01]  /*fac0*/  FFMA.FTZ R91, R23, c[0x0][0x23c], -R132 ;  /* 0x00008f00175b7a23 */ /* 0x000fe20000010884 */
[----:B------:R-:W-:Y:S01]  /*fad0*/  MUFU.EX2 R99, R99 ;  /* 0x0000006300637308 */ /* 0x000fe20000000800 */
[----:B------:R-:W-:Y:S01]  /*fae0*/  FADD.FTZ R4, R3, -R4 ;  /* 0x8000000403047221 */ /* 0x000fe20000010000 */
[----:B------:R-:W-:Y:S01]  /*faf0*/  FSEL R3, R87, RZ, P0 ;  /* 0x000000ff57037208 */ /* 0x000fe20000000000 */
[----:B------:R-:W-:Y:S02]  /*fb00*/  FFMA.FTZ R86, R21, c[0x0][0x23c], -R132 ;  /* 0x00008f0015567a23 */ /* 0x000fe40000010884 */
[----:B------:R-:W-:-:S02]  /*fb10*/  FMUL.FTZ R100, R4, c[0x0][0x23c] ;  /* 0x00008f0004647a20 */ /* 0x000fc40000410000 */
[----:B------:R-:W-:Y:S01]  /*fb20*/  FADD.FTZ R3, R2, -R3 ;  /* 0x8000000302037221 */ /* 0x000fe20000010000 */
[----:B------:R-:W-:Y:S01]  /*fb30*/  MUFU.EX2 R90, R90 ;  /* 0x0000005a005a7308 */ /* 0x000fe20000000800 */
[--C-:B------:R-:W-:Y:S02]  /*fb40*/  FFMA.FTZ R89, R5, c[0x0][0x23c], -R98.reuse ;  /* 0x00008f0005597a23 */ /* 0x100fe40000010862 */
[----:B------:R-:W-:Y:S02]  /*fb50*/  FMUL.FTZ R96, R3, c[0x0][0x23c] ;  /* 0x00008f0003607a20 */ /* 0x000fe40000410000 */
[--C-:B------:R-:W-:Y:S02]  /*fb60*/  FFMA.FTZ R94, R19, c[0x0][0x23c], -R98.reuse ;  /* 0x00008f00135e7a23 */ /* 0x100fe40000010862 */
[--C-:B------:R-:W-:Y:S01]  /*fb70*/  FFMA.FTZ R3, R17, c[0x0][0x23c], -R98.reuse ;  /* 0x00008f0011037a23 */ /* 0x100fe20000010862 */
[----:B------:R-:W2:Y:S01]  /*fb80*/  MUFU.EX2 R100, R100 ;  /* 0x0000006400647308 */ /* 0x000ea20000000800 */
[----:B------:R-:W-:Y:S01]  /*fb90*/  FFMA.FTZ R2, R13, c[0x0][0x23c], -R98 ;  /* 0x00008f000d027a23 */ /* 0x000fe20000010862 */
[----:B------:R-:W-:Y:S01]  /*fba0*/  LDSM.16.MT88.4 R16, [R112+0x6000] ;  /* 0x006000007010783b */ /* 0x000fe20000004200 */
[----:B------:R-:W-:-:S02]  /*fbb0*/  FFMA.FTZ R130, R155, c[0x0][0x23c], -R132 ;  /* 0x00008f009b827a23 */ /* 0x000fc40000010884 */
[--C-:B------:R-:W-:Y:S02]  /*fbc0*/  FFMA.FTZ R129, R129, c[0x0][0x23c], -R132.reuse ;  /* 0x00008f0081817a23 */ /* 0x100fe40000010884 */
[--C-:B------:R-:W-:Y:S01]  /*fbd0*/  FFMA.FTZ R104, R153, c[0x0][0x23c], -R132.reuse ;  /* 0x00008f0099687a23 */ /* 0x100fe20000010884 */
[----:B------:R-:W3:Y:S01]  /*fbe0*/  MUFU.EX2 R96, R96 ;  /* 0x0000006000607308 */ /* 0x000ee20000000800 */
[----:B------:R-:W-:Y:S02]  /*fbf0*/  FFMA.FTZ R103, R103, c[0x0][0x23c], -R132 ;  /* 0x00008f0067677a23 */ /* 0x000fe40000010884 */
[--C-:B------:R-:W-:Y:S02]  /*fc00*/  FFMA.FTZ R111, R111, c[0x0][0x23c], -R98.reuse ;  /* 0x00008f006f6f7a23 */ /* 0x100fe40000010862 */
[--C-:B------:R-:W-:Y:S02]  /*fc10*/  FFMA.FTZ R110, R151, c[0x0][0x23c], -R98.reuse ;  /* 0x00008f00976e7a23 */ /* 0x100fe40000010862 */
[----:B------:R-:W-:Y:S01]  /*fc20*/  FFMA.FTZ R102, R149, c[0x0][0x23c], -R98 ;  /* 0x00008f0095667a23 */ /* 0x000fe20000010862 */
[----:B------:R-:W-:Y:S01]  /*fc30*/  MUFU.EX2 R91, R91 ;  /* 0x0000005b005b7308 */ /* 0x000fe20000000800 */
[----:B--2---:R-:W-:-:S02]  /*fc40*/  FMUL.FTZ R28, R56, R100 ;  /* 0x00000064381c7220 */ /* 0x004fc40000410000 */
[-C--:B------:R-:W-:Y:S02]  /*fc50*/  FMUL.FTZ R29, R57, R100.reuse ;  /* 0x00000064391d7220 */ /* 0x080fe40000410000 */
[-C--:B------:R-:W-:Y:S01]  /*fc60*/  FMUL.FTZ R4, R80, R100.reuse ;  /* 0x0000006450047220 */ /* 0x080fe20000410000 */
[----:B------:R-:W-:Y:S01]  /*fc70*/  F2FP.PACK_AB R80, R90, R99 ;  /* 0x000000635a50723e */ /* 0x000fe200000000ff */
[----:B------:R-:W-:Y:S01]  /*fc80*/  FMUL.FTZ R5, R81, R100 ;  /* 0x0000006451057220 */ /* 0x000fe20000410000 */
[----:B------:R-:W2:Y:S01]  /*fc90*/  MUFU.EX2 R86, R86 ;  /* 0x0000005600567308 */ /* 0x000ea20000000800 */
[-C--:B---3--:R-:W-:Y:S02]  /*fca0*/  FMUL.FTZ R30, R58, R96.reuse ;  /* 0x000000603a1e7220 */ /* 0x088fe40000410000 */
[-C--:B------:R-:W-:Y:S02]  /*fcb0*/  FMUL.FTZ R31, R59, R96.reuse ;  /* 0x000000603b1f7220 */ /* 0x080fe40000410000 */
[----:B------:R-:W3:Y:S01]  /*fcc0*/  LDSM.16.MT88.4 R56, [R114+0x8000] ;  /* 0x008000007238783b */ /* 0x000ee20000004200 */
[----:B------:R-:W-:-:S02]  /*fcd0*/  FMUL.FTZ R6, R82, R96 ;  /* 0x0000006052067220 */ /* 0x000fc40000410000 */
[----:B------:R-:W-:Y:S01]  /*fce0*/  MUFU.EX2 R89, R89 ;  /* 0x0000005900597308 */ /* 0x000fe20000000800 */
[----:B------:R-:W-:Y:S02]  /*fcf0*/  FMUL.FTZ R7, R83, R96 ;  /* 0x0000006053077220 */ /* 0x000fe40000410000 */
[-C--:B------:R-:W-:Y:S02]  /*fd00*/  FMUL.FTZ R52, R52, R100.reuse ;  /* 0x0000006434347220 */ /* 0x080fe40000410000 */
[----:B------:R-:W-:Y:S02]  /*fd10*/  FMUL.FTZ R53, R53, R100 ;  /* 0x0000006435357220 */ /* 0x000fe40000410000 */
[-C--:B------:R-:W-:Y:S01]  /*fd20*/  FMUL.FTZ R54, R54, R96.reuse ;  /* 0x0000006036367220 */ /* 0x080fe20000410000 */
[----:B------:R-:W4:Y:S01]  /*fd30*/  MUFU.EX2 R94, R94 ;  /* 0x0000005e005e7308 */ /* 0x000f220000000800 */
[----:B--2---:R-:W-:Y:S01]  /*fd40*/  F2FP.PACK_AB R82, R86, R91 ;  /* 0x0000005b5652723e */ /* 0x004fe200000000ff */
        /* <DEDUP_REMOVED lines=8> */
[----:B------:R-:W2:Y:S01]  /*fdd0*/  MUFU.EX2 R2, R2 ;  /* 0x0000000200027308 */ /* 0x000ea20000000800 */
[----:B----4-:R-:W-:Y:S01]  /*fde0*/  F2FP.PACK_AB R81, R94, R89 ;  /* 0x000000595e51723e */ /* 0x010fe200000000ff */
[----:B------:R-:W-:-:S02]  /*fdf0*/  FMUL.FTZ R62, R62, R96 ;  /* 0x000000603e3e7220 */ /* 0x000fc40000410000 */
[----:B------:R-:W-:Y:S02]  /*fe00*/  FMUL.FTZ R63, R63, R96 ;  /* 0x000000603f3f7220 */ /* 0x000fe40000410000 */
[-C--:B------:R-:W-:Y:S02]  /*fe10*/  FMUL.FTZ R36, R36, R100.reuse ;  /* 0x0000006424247220 */ /* 0x080fe40000410000 */
[----:B------:R-:W-:Y:S01]  /*fe20*/  FMUL.FTZ R37, R37, R100 ;  /* 0x0000006425257220 */ /* 0x000fe20000410000 */
[----:B------:R-:W-:Y:S01]  /*fe30*/  MUFU.EX2 R130, R130 ;  /* 0x0000008200827308 */ /* 0x000fe20000000800 */
[-C--:B------:R-:W-:Y:S02]  /*fe40*/  FMUL.FTZ R38, R38, R96.reuse ;  /* 0x0000006026267220 */ /* 0x080fe40000410000 */
[----:B------:R-:W-:Y:S02]  /*fe50*/  FMUL.FTZ R39, R39, R96 ;  /* 0x0000006027277220 */ /* 0x000fe40000410000 */
[-C--:B------:R-:W-:Y:S01]  /*fe60*/  FMUL.FTZ R40, R40, R100.reuse ;  /* 0x0000006428287220 */ /* 0x080fe20000410000 */
[----:B--2---:R-:W-:Y:S01]  /*fe70*/  F2FP.PACK_AB R83, R2, R3 ;  /* 0x000000030253723e */ /* 0x004fe200000000ff */
[----:B------:R-:W-:Y:S01]  /*fe80*/  FMUL.FTZ R41, R41, R100 ;  /* 0x0000006429297220 */ /* 0x000fe20000410000 */
[----:B------:R-:W2:Y:S01]  /*fe90*/  MUFU.EX2 R129, R129 ;  /* 0x0000008100817308 */ /* 0x000ea20000000800 */
[----:B------:R-:W-:-:S02]  /*fea0*/  FMUL.FTZ R42, R42, R96 ;  /* 0x000000602a2a7220 */ /* 0x000fc40000410000 */
[----:B------:R-:W-:Y:S02]  /*feb0*/  FMUL.FTZ R43, R43, R96 ;  /* 0x000000602b2b7220 */ /* 0x000fe40000410000 */
[C---:B------:R-:W-:Y:S01]  /*fec0*/  HMMA.16816.F32 R28, R80.reuse, R32, R28 ;  /* 0x00000020501c723c */ /* 0x040fe2000000181c */
[-C--:B------:R-:W-:Y:S02]  /*fed0*/  FMUL.FTZ R12, R72, R100.reuse ;  /* 0x00000064480c7220 */ /* 0x080fe40000410000 */
[----:B------:R-:W-:Y:S01]  /*fee0*/  FMUL.FTZ R13, R73, R100 ;  /* 0x00000064490d7220 */ /* 0x000fe20000410000 */
[----:B------:R-:W-:Y:S01]  /*fef0*/  MUFU.EX2 R104, R104 ;  /* 0x0000006800687308 */ /* 0x000fe20000000800 */
[-C--:B------:R-:W-:Y:S02]  /*ff00*/  FMUL.FTZ R14, R74, R96.reuse ;  /* 0x000000604a0e7220 */ /* 0x080fe40000410000 */
[----:B------:R-:W-:Y:S01]  /*ff10*/  FMUL.FTZ R15, R75, R96 ;  /* 0x000000604b0f7220 */ /* 0x000fe20000410000 */
[----:B------:R-:W-:Y:S01]  /*ff20*/  HMMA.16816.F32 R32, R80, R34, R52 ;  /* 0x000000225020723c */ /* 0x000fe20000001834 */
[----:B------:R-:W4:Y:S01]  /*ff30*/  LDSM.16.MT88.4 R52, [R112+0x8000] ;  /* 0x008000007034783b */ /* 0x000f220000004200 */
[----:B------:R-:W-:-:S02]  /*ff40*/  FMUL.FTZ R76, R76, R100 ;  /* 0x000000644c4c7220 */ /* 0x000fc40000410000 */
[----:B------:R-:W-:Y:S01]  /*ff50*/  FMUL.FTZ R77, R77, R100 ;  /* 0x000000644d4d7220 */ /* 0x000fe20000410000 */
[----:B------:R-:W-:Y:S01]  /*ff60*/  MUFU.EX2 R103, R103 ;  /* 0x0000006700677308 */ /* 0x000fe20000000800 */
[-C--:B------:R-:W-:Y:S02]  /*ff70*/  FMUL.FTZ R78, R78, R96.reuse ;  /* 0x000000604e4e7220 */ /* 0x080fe40000410000 */
[C---:B-1----:R-:W-:Y:S01]  /*ff80*/  HMMA.16816.F32 R20, R80.reuse, R24, R20 ;  /* 0x000000185014723c */ /* 0x042fe20000001814 */
[----:B------:R-:W-:Y:S02]  /*ff90*/  FMUL.FTZ R79, R79, R96 ;  /* 0x000000604f4f7220 */ /* 0x000fe40000410000 */
[-C--:B------:R-:W-:Y:S02]  /*ffa0*/  FMUL.FTZ R68, R68, R100.reuse ;  /* 0x0000006444447220 */ /* 0x080fe40000410000 */
[----:B------:R-:W-:Y:S01]  /*ffb0*/  FMUL.FTZ R69, R69, R100 ;  /* 0x0000006445457220 */ /* 0x000fe20000410000 */
[----:B------:R-:W-:Y:S01]  /*ffc0*/  MUFU.EX2 R111, R111 ;  /* 0x0000006f006f7308 */ /* 0x000fe20000000800 */
[-C--:B------:R-:W-:Y:S01]  /*ffd0*/  FMUL.FTZ R70, R70, R96.reuse ;  /* 0x0000006046467220 */ /* 0x080fe20000410000 */
[----:B------:R-:W-:Y:S01]  /*ffe0*/  HMMA.16816.F32 R24, R80, R26, R60 ;  /* 0x0000001a5018723c */ /* 0x000fe2000000183c */
[----:B------:R-:W1:Y:S01]  /*fff0*/  LDSM.16.MT88.4 R60, [R114+0x6400] ;  /* 0x00640000723c783b */ /* 0x000e620000004200 */
[----:B------:R-:W-:-:S02]  /*10000*/  FMUL.FTZ R71, R71, R96 ;  /* 0x0000006047477220 */ /* 0x000fc40000410000 */
[----:B------:R-:W-:Y:S02]  /*10010*/  FFMA.FTZ R101, R101, c[0x0][0x23c], -R98 ;  /* 0x00008f0065657a23 */ /* 0x000fe40000010862 */
[----:B------:R-:W5:Y:S01]  /*10020*/  MUFU.EX2 R110, R110 ;  /* 0x0000006e006e7308 */ /* 0x000f620000000800 */
[-C--:B------:R-:W-:Y:S01]  /*10030*/  FMUL.FTZ R44, R44, R100.reuse ;  /* 0x000000642c2c7220 */ /* 0x080fe20000410000 */
[C---:B---3--:R-:W-:Y:S01]  /*10040*/  HMMA.16816.F32 R36, R80.reuse, R56, R36 ;  /* 0x000000385024723c */ /* 0x048fe20000001824 */
[----:B------:R-:W-:Y:S02]  /*10050*/  FMUL.FTZ R45, R45, R100 ;  /* 0x000000642d2d7220 */ /* 0x000fe40000410000 */
        /* <DEDUP_REMOVED lines=8> */
[----:B------:R-:W1:Y:S01]  /*100e0*/  MUFU.EX2 R101, R101 ;  /* 0x0000006500657308 */ /* 0x000e620000000800 */
[----:B------:R-:W-:Y:S01]  /*100f0*/  FMUL.FTZ R51, R51, R96 ;  /* 0x0000006033337220 */ /* 0x000fe20000410000 */
[C---:B------:R-:W-:Y:S01]  /*10100*/  HMMA.16816.F32 R4, R80.reuse, R8, R4 ;  /* 0x000000085004723c */ /* 0x040fe20000001804 */
[----:B------:R-:W-:Y:S02]  /*10110*/  FFMA.FTZ R140, R137, c[0x0][0x23c], -R132 ;  /* 0x00008f00898c7a23 */ /* 0x000fe40000010884 */
[----:B------:R-:W-:Y:S02]  /*10120*/  FFMA.FTZ R144, R133, c[0x0][0x23c], -R98 ;  /* 0x00008f0085907a23 */ /* 0x000fe40000010862 */
[--C-:B------:R-:W-:Y:S02]  /*10130*/  FFMA.FTZ R139, R139, c[0x0][0x23c], -R132.reuse ;  /* 0x00008f008b8b7a23 */ /* 0x100fe40000010884 */
[--C-:B------:R-:W-:Y:S01]  /*10140*/  FFMA.FTZ R137, R147, c[0x0][0x23c], -R132.reuse ;  /* 0x00008f0093897a23 */ /* 0x100fe20000010884 */
[----:B------:R-:W-:Y:S01]  /*10150*/  HMMA.16816.F32 R12, R80, R16, R12 ;  /* 0x00000010500c723c */ /* 0x000fe2000000180c */
[----:B------:R-:W-:Y:S01]  /*10160*/  FFMA.FTZ R138, R145, c[0x0][0x23c], -R132 ;  /* 0x00008f00918a7a23 */ /* 0x000fe20000010884 */
[----:B------:R-:W-:Y:S01]  /*10170*/  MUFU.EX2 R140, R140 ;  /* 0x0000008c008c7308 */ /* 0x000fe20000000800 */
[----:B------:R-:W-:-:S02]  /*10180*/  FFMA.FTZ R143, R143, c[0x0][0x23c], -R98 ;  /* 0x00008f008f8f7a23 */ /* 0x000fc40000010862 */
[--C-:B------:R-:W-:Y:S02]  /*10190*/  FFMA.FTZ R133, R141, c[0x0][0x23c], -R98.reuse ;  /* 0x00008f008d857a23 */ /* 0x100fe40000010862 */
[----:B------:R-:W-:Y:S01]  /*101a0*/  FFMA.FTZ R142, R105, c[0x0][0x23c], -R98 ;  /* 0x00008f00698e7a23 */ /* 0x000fe20000010862 */
[C---:B------:R-:W-:Y:S01]  /*101b0*/  HMMA.16816.F32 R8, R80.reuse, R10, R76 ;  /* 0x0000000a5008723c */ /* 0x040fe2000000184c */
[----:B------:R-:W-:Y:S01]  /*101c0*/  LDSM.16.MT88.4 R76, [R114+0x6c00] ;  /* 0x006c0000724c783b */ /* 0x000fe20000004200 */
[----:B------:R-:W-:Y:S01]  /*101d0*/  MUFU.EX2 R139, R139 ;  /* 0x0000008b008b7308 */ /* 0x000fe20000000800 */
[--C-:B------:R-:W-:Y:S02]  /*101e0*/  FFMA.FTZ R64, R106, c[0x0][0x23c], -R132.reuse ;  /* 0x00008f006a407a23 */ /* 0x100fe40000010884 */
[--C-:B------:R-:W-:Y:S02]  /*101f0*/  FFMA.FTZ R105, R108, c[0x0][0x23c], -R132.reuse ;  /* 0x00008f006c697a23 */ /* 0x100fe40000010884 */
[--C-:B------:R-:W-:Y:S01]  /*10200*/  FFMA.FTZ R106, R107, c[0x0][0x23c], -R132.reuse ;  /* 0x00008f006b6a7a23 */ /* 0x100fe20000010884 */
[----:B------:R-:W-:Y:S01]  /*10210*/  HMMA.16816.F32 R16, R80, R18, R68 ;  /* 0x000000125010723c */ /* 0x000fe20000001844 */
[----:B------:R-:W-:Y:S01]  /*10220*/  FFMA.FTZ R108, R109, c[0x0][0x23c], -R132 ;  /* 0x00008f006d6c7a23 */ /* 0x000fe20000010884 */
[----:B------:R-:W-:Y:S01]  /*10230*/  MUFU.EX2 R137, R137 ;  /* 0x0000008900897308 */ /* 0x000fe20000000800 */
[--C-:B------:R-:W-:Y:S01]  /*10240*/  FFMA.FTZ R97, R97, c[0x0][0x23c], -R98.reuse ;  /* 0x00008f0061617a23 */ /* 0x100fe20000010862 */
[----:B------:R-:W-:Y:S01]  /*10250*/  LDSM.16.MT88.4 R68, [R112+0x6c00] ;  /* 0x006c00007044783b */ /* 0x000fe20000004200 */
[----:B------:R-:W-:-:S02]  /*10260*/  FFMA.FTZ R132, R88, c[0x0][0x23c], -R98 ;  /* 0x00008f0058847a23 */ /* 0x000fc40000010862 */
[--C-:B------:R-:W-:Y:S01]  /*10270*/  FFMA.FTZ R95, R95, c[0x0][0x23c], -R98.reuse ;  /* 0x00008f005f5f7a23 */ /* 0x100fe20000010862 */
[C---:B----4-:R-:W-:Y:S01]  /*10280*/  HMMA.16816.F32 R44, R80.reuse, R52, R44 ;  /* 0x00000034502c723c */ /* 0x050fe2000000182c */
[----:B------:R-:W-:Y:S01]  /*10290*/  FFMA.FTZ R98, R93, c[0x0][0x23c], -R98 ;  /* 0x00008f005d627a23 */ /* 0x000fe20000010862 */
[----:B------:R-:W-:Y:S01]  /*102a0*/  MUFU.EX2 R138, R138 ;  /* 0x0000008a008a7308 */ /* 0x000fe20000000800 */
[----:B------:R-:W-:Y:S02]  /*102b0*/  FFMA.FTZ R99, R131, R100, R99 ;  /* 0x0000006483637223 */ /* 0x000fe40000010063 */
[----:B------:R-:W-:Y:S02]  /*102c0*/  FFMA.FTZ R89, R134, R96, R89 ;  /* 0x0000006086597223 */ /* 0x000fe40000010059 */
[----:B--2---:R-:W-:Y:S01]  /*102d0*/  F2FP.PACK_AB R52, R129, R130 ;  /* 0x000000828134723e */ /* 0x004fe200000000ff */
[----:B------:R-:W-:Y:S01]  /*102e0*/  HMMA.16816.F32 R48, R80, R54, R48 ;  /* 0x000000365030723c */ /* 0x000fe20000001830 */
[----:B-----5:R-:W-:Y:S01]  /*102f0*/  F2FP.PACK_AB R53, R110, R111 ;  /* 0x0000006f6e35723e */ /* 0x020fe200000000ff */
[----:B------:R-:W-:Y:S01]  /*10300*/  MUFU.EX2 R144, R144 ;  /* 0x0000009000907308 */ /* 0x000fe20000000800 */
        /* <DEDUP_REMOVED lines=19> */
[----:B------:R-:W-:Y:S01]  /*10440*/  FADD.FTZ R102, R102, R3 ;  /* 0x0000000366667221 */ /* 0x000fe20000010000 */
[----:B------:R-:W-:Y:S01]  /*10450*/  MOV R3, R92 ;  /* 0x0000005c00037202 */ /* 0x000fe20000000f00 */
[----:B------:R-:W-:Y:S01]  /*10460*/  FADD.FTZ R2, R103, R2 ;  /* 0x0000000267027221 */ /* 0x000fe20000010000 */
[C---:B---3--:R-:W-:Y:S01]  /*10470*/  HMMA.16816.F32 R12, R52.reuse, R56, R12 ;  /* 0x00000038340c723c */ /* 0x048fe2000000180c */
[----:B------:R-:W-:Y:S01]  /*10480*/  FADD.FTZ R101, R101, R102 ;  /* 0x0000006665657221 */ /* 0x000fe20000010000 */
[----:B------:R-:W-:Y:S06]  /*10490*/  MUFU.EX2 R107, R64 ;  /* 0x00000040006b7308 */ /* 0x000fec0000000800 */
[C---:B------:R-:W-:Y:S01]  /*104a0*/  HMMA.16816.F32 R16, R52.reuse, R58, R16 ;  /* 0x0000003a3410723c */ /* 0x040fe20000001810 */
[----:B------:R-:W2:Y:S01]  /*104b0*/  LDSM.16.MT88.4 R56, [R112+0x7400] ;  /* 0x007400007038783b */ /* 0x000ea20000004200 */
        /* <DEDUP_REMOVED lines=8> */
[----:B------:R-:W3:Y:S01]  /*10540*/  MUFU.EX2 R132, R132 ;  /* 0x0000008400847308 */ /* 0x000ee20000000800 */
[----:B----4-:R-:W-:Y:S01]  /*10550*/  F2FP.PACK_AB R90, R108, R105 ;  /* 0x000000696c5a723e */ /* 0x010fe200000000ff */
[C---:B--2---:R-:W-:Y:S06]  /*10560*/  HMMA.16816.F32 R28, R52.reuse, R56, R28 ;  /* 0x00000038341c723c */ /* 0x044fec000000181c */
[----:B------:R-:W-:Y:S02]  /*10570*/  MUFU.EX2 R95, R95 ;  /* 0x0000005f005f7308 */ /* 0x000fe40000000800 */
[----:B------:R-:W-:Y:S01]  /*10580*/  HMMA.16816.F32 R32, R52, R58, R32 ;  /* 0x0000003a3420723c */ /* 0x000fe20000001820 */
[----:B------:R-:W2:Y:S05]  /*10590*/  LDSM.16.MT88.4 R56, [R112+0x8400] ;  /* 0x008400007038783b */ /* 0x000eaa0000004200 */
[----:B------:R-:W4:Y:S01]  /*105a0*/  MUFU.EX2 R98, R98 ;  /* 0x0000006200627308 */ /* 0x000f220000000800 */
[----:B---3--:R-:W-:-:S02]  /*105b0*/  F2FP.PACK_AB R89, R132, R97 ;  /* 0x000000618459723e */ /* 0x008fc400000000ff */
[----:B----4-:R-:W-:Y:S01]  /*105c0*/  F2FP.PACK_AB R91, R98, R95 ;  /* 0x0000005f625b723e */ /* 0x010fe200000000ff */
        /* <DEDUP_REMOVED lines=8> */
[C---:B------:R-:W-:Y:S01]  /*10650*/  F2FP.PACK_AB R53, R143.reuse, R144 ;  /* 0x000000908f35723e */ /* 0x040fe200000000ff */
[----:B------:R-:W-:Y:S01]  /*10660*/  FADD.FTZ R2, R144, R101 ;  /* 0x0000006590027221 */ /* 0x000fe20000010000 */
[----:B------:R-:W-:Y:S01]  /*10670*/  F2FP.PACK_AB R54, R138, R137 ;  /* 0x000000898a36723e */ /* 0x000fe200000000ff */
[----:B------:R-:W-:Y:S01]  /*10680*/  FADD.FTZ R140, R140, R139 ;  /* 0x0000008b8c8c7221 */ /* 0x000fe20000010000 */
[----:B------:R-:W-:Y:S01]  /*10690*/  F2FP.PACK_AB R55, R142, R133 ;  /* 0x000000858e37723e */ /* 0x000fe200000000ff */
[----:B------:R-:W-:-:S02]  /*106a0*/  FADD.FTZ R2, R143, R2 ;  /* 0x000000028f027221 */ /* 0x000fc40000010000 */
[----:B------:R-:W-:Y:S02]  /*106b0*/  FADD.FTZ R137, R137, R140 ;  /* 0x0000008c89897221 */ /* 0x000fe40000010000 */
[----:B------:R-:W-:Y:S01]  /*106c0*/  FADD.FTZ R133, R133, R2 ;  /* 0x0000000285857221 */ /* 0x000fe20000010000 */
[----:B------:R-:W-:Y:S01]  /*106d0*/  MOV R2, R87 ;  /* 0x0000005700027202 */ /* 0x000fe20000000f00 */
        /* <DEDUP_REMOVED lines=13> */
[C---:B--2---:R-:W-:Y:S08]  /*107b0*/  HMMA.16816.F32 R12, R52.reuse, R56, R12 ;  /* 0x00000038340c723c */ /* 0x044ff0000000180c */
[----:B------:R-:W-:Y:S01]  /*107c0*/  HMMA.16816.F32 R16, R52, R58, R16 ;  /* 0x0000003a3410723c */ /* 0x000fe20000001810 */
[----:B------:R-:W2:Y:S07]  /*107d0*/  LDSM.16.MT88.4 R56, [R112+0x7800] ;  /* 0x007800007038783b */ /* 0x000eae0000004200 */
[C---:B------:R-:W-:Y:S01]  /*107e0*/  HMMA.16816.F32 R80, R88.reuse, R76, R4 ;  /* 0x0000004c5850723c */ /* 0x040fe20000001804 */
[----:B------:R-:W-:Y:S07]  /*107f0*/  LDSM.16.MT88.4 R4, [R112+0x8c00] ;  /* 0x008c00007004783b */ /* 0x000fee0000004200 */
[C---:B------:R-:W-:Y:S01]  /*10800*/  HMMA.16816.F32 R76, R88.reuse, R78, R8 ;  /* 0x0000004e584c723c */ /* 0x040fe20000001808 */
[----:B------:R-:W-:Y:S07]  /*10810*/  LDSM.16.MT88.4 R8, [R114+0x8c00] ;  /* 0x008c00007208783b */ /* 0x000fee0000004200 */
[----:B------:R-:W-:Y:S08]  /*10820*/  HMMA.16816.F32 R72, R88, R68, R12 ;  /* 0x000000445848723c */ /* 0x000ff0000000180c */
[C---:B-1----:R-:W-:Y:S08]  /*10830*/  HMMA.16816.F32 R20, R52.reuse, R60, R20 ;  /* 0x0000003c3414723c */ /* 0x042ff00000001814 */
[C---:B------:R-:W-:Y:S01]  /*10840*/  HMMA.16816.F32 R24, R52.reuse, R62, R24 ;  /* 0x0000003e3418723c */ /* 0x040fe20000001818 */
[----:B------:R-:W1:Y:S07]  /*10850*/  LDSM.16.MT88.4 R60, [R114+0x8800] ;  /* 0x00880000723c783b */ /* 0x000e6e0000004200 */
[C---:B--2---:R-:W-:Y:S08]  /*10860*/  HMMA.16816.F32 R28, R52.reuse, R56, R28 ;  /* 0x00000038341c723c */ /* 0x044ff0000000181c */
[----:B------:R-:W-:Y:S01]  /*10870*/  HMMA.16816.F32 R32, R52, R58, R32 ;  /* 0x0000003a3420723c */ /* 0x000fe20000001820 */
[----:B------:R-:W2:Y:S07]  /*10880*/  LDSM.16.MT88.4 R56, [R112+0x8800] ;  /* 0x008800007038783b */ /* 0x000eae0000004200 */
[----:B------:R-:W-:Y:S08]  /*10890*/  HMMA.16816.F32 R68, R88, R70, R16 ;  /* 0x000000465844723c */ /* 0x000ff00000001810 */
[C---:B-1----:R-:W-:Y:S08]  /*108a0*/  HMMA.16816.F32 R36, R52.reuse, R60, R36 ;  /* 0x0000003c3424723c */ /* 0x042ff00000001824 */
[C---:B------:R-:W-:Y:S01]  /*108b0*/  HMMA.16816.F32 R40, R52.reuse, R62, R40 ;  /* 0x0000003e3428723c */ /* 0x040fe20000001828 */
[----:B------:R-:W1:Y:S07]  /*108c0*/  LDSM.16.MT88.4 R60, [R114+0x7c00] ;  /* 0x007c0000723c783b */ /* 0x000e6e0000004200 */
[C---:B--2---:R-:W-:Y:S08]  /*108d0*/  HMMA.16816.F32 R44, R52.reuse, R56, R44 ;  /* 0x00000038342c723c */ /* 0x044ff0000000182c */
[----:B------:R-:W-:Y:S01]  /*108e0*/  HMMA.16816.F32 R48, R52, R58, R48 ;  /* 0x0000003a3430723c */ /* 0x000fe20000001830 */
[----:B------:R-:W2:Y:S07]  /*108f0*/  LDSM.16.MT88.4 R52, [R112+0x7c00] ;  /* 0x007c00007034783b */ /* 0x000eae0000004200 */
[C---:B------:R-:W-:Y:S08]  /*10900*/  HMMA.16816.F32 R36, R88.reuse, R8, R36 ;  /* 0x000000085824723c */ /* 0x040ff00000001824 */
[C---:B------:R-:W-:Y:S08]  /*10910*/  HMMA.16816.F32 R40, R88.reuse, R10, R40 ;  /* 0x0000000a5828723c */ /* 0x040ff00000001828 */
[C---:B------:R-:W-:Y:S08]  /*10920*/  HMMA.16816.F32 R44, R88.reuse, R4, R44 ;  /* 0x00000004582c723c */ /* 0x040ff0000000182c */
[C---:B-1----:R-:W-:Y:S08]  /*10930*/  HMMA.16816.F32 R64, R88.reuse, R60, R20 ;  /* 0x0000003c5840723c */ /* 0x042ff00000001814 */
[C---:B------:R-:W-:Y:S08]  /*10940*/  HMMA.16816.F32 R60, R88.reuse, R62, R24 ;  /* 0x0000003e583c723c */ /* 0x040ff00000001818 */
[C---:B--2---:R-:W-:Y:S08]  /*10950*/  HMMA.16816.F32 R56, R88.reuse, R52, R28 ;  /* 0x000000345838723c */ /* 0x044ff0000000181c */
[C---:B------:R-:W-:Y:S08]  /*10960*/  HMMA.16816.F32 R52, R88.reuse, R54, R32 ;  /* 0x000000365834723c */ /* 0x040ff00000001820 */
[----:B------:R-:W-:Y:S08]  /*10970*/  HMMA.16816.F32 R48, R88, R6, R48 ;  /* 0x000000065830723c */ /* 0x000ff00000001830 */
.L_x_5434:
        /* <DEDUP_REMOVED lines=12> */
.L_x_5444:
        /* <DEDUP_REMOVED lines=65> */
.L_x_5441:
[C---:B------:R-:W-:Y:S02]  /*10e50*/  LOP3.LUT P6, RZ, R122.reuse, 0x1, RZ, 0xc0, !PT ;  /* 0x000000017aff7812 */ /* 0x040fe400078cc0ff */
[C---:B------:R-:W-:Y:S02]  /*10e60*/  LEA R132, P1, R89.reuse, R136, 0x1 ;  /* 0x0000008859847211 */ /* 0x040fe400078208ff */
[C---:B------:R-:W-:Y:S02]  /*10e70*/  LOP3.LUT P5, RZ, R122.reuse, 0x2, RZ, 0xc0, !PT ;  /* 0x000000027aff7812 */ /* 0x040fe400078ac0ff */
[----:B------:R-:W-:Y:S02]  /*10e80*/  LEA.HI.X R133, R89, R135, R90, 0x1, P1 ;  /* 0x0000008759857211 */ /* 0x000fe400008f0c5a */
[----:B------:R-:W-:Y:S02]  /*10e90*/  LOP3.LUT P4, RZ, R122, 0x4, RZ, 0xc0, !PT ;  /* 0x000000047aff7812 */ /* 0x000fe4000788c0ff */
[----:B------:R-:W-:Y:S02]  /*10ea0*/  MOV R2, c[0x0][0x1a0] ;  /* 0x0000680000027a02 */ /* 0x000fe40000000f00 */
[----:B------:R-:W-:Y:S01]  /*10eb0*/  MOV R3, c[0x0][0x1a4] ;  /* 0x0000690000037a02 */ /* 0x000fe20000000f00 */
[----:B------:R-:W-:Y:S01]  /*10ec0*/  @!PT LDS RZ, [RZ] ;  /* 0x00000000fffff984 */ /* 0x000fe20000000800 */
[----:B------:R-:W-:Y:S01]  /*10ed0*/  @!PT LDS RZ, [RZ] ;  /* 0x00000000fffff984 */ /* 0x000fe20000000800 */
[----:B------:R-:W-:Y:S01]  /*10ee0*/  @!PT LDS RZ, [RZ] ;  /* 0x00000000fffff984 */ /* 0x000fe20000000800 */
[----:B------:R1:W-:Y:S01]  /*10ef0*/  @P6 LDGSTS.E.BYPASS.LTC128B.128 [R125+0x6000], [R132.64] ;  /* 0x06000000847d6fae */ /* 0x0003e2000b901d46 */
[C---:B------:R-:W-:Y:S02]  /*10f00*/  @P6 LEA R138, P2, R2.reuse, R132, 0x6 ;  /* 0x00000084028a6211 */ /* 0x040fe400078430ff */
[C---:B------:R-:W-:Y:S02]  /*10f10*/  LEA R88, P0, R2.reuse, R89, 0x5 ;  /* 0x0000005902587211 */ /* 0x040fe400078028ff */
[C-C-:B------:R-:W-:Y:S01]  /*10f20*/  @P6 LEA.HI.X R139, R2.reuse, R133, R3.reuse, 0x6, P2 ;  /* 0x00000085028b6211 */ /* 0x140fe200010f3403 */
[----:B------:R-:W-:Y:S01]  /*10f30*/  @!P6 STS [R125+0x6000], RZ ;  /* 0x006000ff7d00e388 */ /* 0x000fe20000000800 */
[----:B------:R-:W-:Y:S02]  /*10f40*/  LEA.HI.X R89, R2, R90, R3, 0x5, P0 ;  /* 0x0000005a02597211 */ /* 0x000fe400000f2c03 */
[CC--:B------:R-:W-:Y:S02]  /*10f50*/  @P5 LEA R90, P1, R88.reuse, R136.reuse, 0x1 ;  /* 0x00000088585a5211 */ /* 0x0c0fe400078208ff */
        /* <DEDUP_REMOVED lines=37> */
[----:B---3--:R-:W-:Y:S01]  /*111b0*/  LDSM.16.M88.4 R88, [R116+0x4800] ;  /* 0x004800007458783b */ /* 0x008fe20000000200 */
        /* <DEDUP_REMOVED lines=32> */
[----:B------:R-:W-:Y:S07]  /*113c0*/  LDSM.16.M88.4 R88, [R115+0x1000] ;  /* 0x001000007358783b */ /* 0x000fee0000000200 */
[C---:B-1----:R-:W-:Y:S08]  /*113d0*/  HMMA.16816.F32 R28, R100.reuse, R92, R28 ;  /* 0x0000005c641c723c */ /* 0x042ff0000000181c */
[----:B------:R-:W-:Y:S01]  /*113e0*/  HMMA.16816.F32 R32, R100, R94, R32 ;  /* 0x0000005e6420723c */ /* 0x000fe20000001820 */
[----:B------:R-:W1:Y:S07]  /*113f0*/  LDSM.16.M88.4 R92, [R113+0x4000] ;  /* 0x00400000715c783b */ /* 0x000e6e0000000200 */
[C---:B-1----:R-:W-:Y:S08]  /*11400*/  HMMA.16816.F32 R4, R88.reuse, R92, R4 ;  /* 0x0000005c5804723c */ /* 0x042ff00000001804 */
[C---:B------:R-:W-:Y:S01]  /*11410*/  HMMA.16816.F32 R8, R88.reuse, R94, R8 ;  /* 0x0000005e5808723c */ /* 0x040fe20000001808 */
[----:B------:R-:W1:Y:S07]  /*11420*/  LDSM.16.M88.4 R92, [R113+0x4800] ;  /* 0x00480000715c783b */ /* 0x000e6e0000000200 */
[C---:B------:R-:W-:Y:S08]  /*11430*/  HMMA.16816.F32 R12, R88.reuse, R96, R12 ;  /* 0x00000060580c723c */ /* 0x040ff0000000180c */
        /* <DEDUP_REMOVED lines=30> */
[----:B----4-:R-:W-:Y:S04]  /*11620*/  FMUL.FTZ R137, R5, c[0x0][0x2ec] ;  /* 0x0000bb0005897a20 */ /* 0x010fe80000410000 */
[----:B------:R-:W3:Y:S01]  /*11630*/  MUFU.TANH R3, R3 ;  /* 0x0000000300037308 */ /* 0x000ee20000002400 */
[----:B------:R-:W-:Y:S01]  /*11640*/  BAR.SYNC.DEFER_BLOCKING 0x0 ;  /* 0x0000000000007b1d */ /* 0x000fe20000010000 */
[----:B------:R-:W-:Y:S02]  /*11650*/  FMUL.FTZ R147, R6, c[0x0][0x2ec] ;  /* 0x0000bb0006937a20 */ /* 0x000fe40000410000 */
[----:B------:R-:W-:Y:S02]  /*11660*/  FMUL.FTZ R2, R13, c[0x0][0x2ec] ;  /* 0x0000bb000d027a20 */ /* 0x000fe40000410000 */
[----:B------:R-:W-:Y:S02]  /*11670*/  FMUL.FTZ R135, R15, c[0x0][0x2ec] ;  /* 0x0000bb000f877a20 */ /* 0x000fe40000410000 */
[----:B------:R-:W-:Y:S02]  /*11680*/  FMUL.FTZ R149, R7, c[0x0][0x2ec] ;  /* 0x0000bb0007957a20 */ /* 0x000fe40000410000 */
[----:B------:R4:W3:Y:S01]  /*11690*/  MUFU.TANH R103, R2 ;  /* 0x0000000200677308 */ /* 0x0008e20000002400 */
[----:B------:R-:W-:Y:S01]  /*116a0*/  FMUL.FTZ R151, R8, c[0x0][0x2ec] ;  /* 0x0000bb0008977a20 */ /* 0x000fe20000410000 */
[C---:B-1----:R-:W-:Y:S05]  /*116b0*/  HMMA.16816.F32 R20, R88.reuse, R92, R20 ;  /* 0x0000005c5814723c */ /* 0x042fea0000001814 */
[----:B------:R-:W-:Y:S03]  /*116c0*/  FMUL.FTZ R138, R17, c[0x0][0x2ec] ;  /* 0x0000bb00118a7a20 */ /* 0x000fe60000410000 */
[----:B------:R1:W1:Y:S01]  /*116d0*/  MUFU.TANH R100, R135 ;  /* 0x0000008700647308 */ /* 0x0002620000002400 */
[C---:B------:R-:W-:Y:S03]  /*116e0*/  HMMA.16816.F32 R24, R88.reuse, R94, R24 ;  /* 0x0000005e5818723c */ /* 0x040fe60000001818 */
[----:B------:R-:W-:Y:S02]  /*116f0*/  FMUL.FTZ R153, R9, c[0x0][0x2ec] ;  /* 0x0000bb0009997a20 */ /* 0x000fe40000410000 */
[----:B------:R-:W-:Y:S03]  /*11700*/  FMUL.FTZ R155, R10, c[0x0][0x2ec] ;  /* 0x0000bb000a9b7a20 */ /* 0x000fe60000410000 */
[C---:B--2---:R-:W-:Y:S01]  /*11710*/  HMMA.16816.F32 R28, R88.reuse, R96, R28 ;  /* 0x00000060581c723c */ /* 0x044fe2000000181c */
[----:B------:R-:W2:Y:S03]  /*11720*/  MUFU.TANH R111, R138 ;  /* 0x0000008a006f7308 */ /* 0x000ea60000002400 */
[----:B------:R-:W-:Y:S02]  /*11730*/  FMUL.FTZ R157, R11, c[0x0][0x2ec] ;  /* 0x0000bb000b9d7a20 */ /* 0x000fe40000410000 */
[----:B----4-:R-:W-:Y:S02]  /*11740*/  FMUL.FTZ R2, R18, c[0x0][0x2ec] ;  /* 0x0000bb0012027a20 */ /* 0x010fe40000410000 */
[----:B------:R-:W-:Y:S03]  /*11750*/  HMMA.16816.F32 R32, R88, R98, R32 ;  /* 0x000000625820723c */ /* 0x000fe60000001820 */
[----:B------:R4:W2:Y:S01]  /*11760*/  MUFU.TANH R102, R2 ;  /* 0x0000000200667308 */ /* 0x0008a20000002400 */
[----:B------:R-:W-:Y:S02]  /*11770*/  FMUL.FTZ R145, R12, c[0x0][0x2ec] ;  /* 0x0000bb000c917a20 */ /* 0x000fe40000410000 */
[----:B------:R-:W-:Y:S02]  /*11780*/  FMUL.FTZ R136, R14, c[0x0][0x2ec] ;  /* 0x0000bb000e887a20 */ /* 0x000fe40000410000 */
[----:B------:R-:W-:Y:S04]  /*11790*/  FMUL.FTZ R143, R16, c[0x0][0x2ec] ;  /* 0x0000bb00108f7a20 */ /* 0x000fe80000410000 */
[----:B------:R-:W-:Y:S01]  /*117a0*/  FMUL.FTZ R159, R19, c[0x0][0x2ec] ;  /* 0x0000bb00139f7a20 */ /* 0x000fe20000410000 */
[----:B------:R-:W2:Y:S01]  /*117b0*/  MUFU.TANH R137, R137 ;  /* 0x0000008900897308 */ /* 0x000ea20000002400 */
[----:B------:R-:W-:Y:S02]  /*117c0*/  FMUL.FTZ R141, R20, c[0x0][0x2ec] ;  /* 0x0000bb00148d7a20 */ /* 0x000fe40000410000 */
[----:B------:R-:W-:Y:S02]  /*117d0*/  FMUL.FTZ R88, R29, c[0x0][0x2ec] ;  /* 0x0000bb001d587a20 */ /* 0x000fe40000410000 */
[----:B------:R-:W-:Y:S02]  /*117e0*/  FMUL.FTZ R139, R21, c[0x0][0x2ec] ;  /* 0x0000bb00158b7a20 */ /* 0x000fe40000410000 */
[----:B------:R-:W-:Y:S02]  /*117f0*/  FMUL.FTZ R148, R22, c[0x0][0x2ec] ;  /* 0x0000bb0016947a20 */ /* 0x000fe40000410000 */
[----:B------:R-:W-:Y:S01]  /*11800*/  FMUL.FTZ R146, R23, c[0x0][0x2ec] ;  /* 0x0000bb0017927a20 */ /* 0x000fe20000410000 */
[----:B------:R5:W2:Y:S01]  /*11810*/  MUFU.TANH R105, R88 ;  /* 0x0000005800697308 */ /* 0x000aa20000002400 */
[----:B-1----:R-:W-:Y:S02]  /*11820*/  FMUL.FTZ R135, R24, c[0x0][0x2ec] ;  /* 0x0000bb0018877a20 */ /* 0x002fe40000410000 */
[----:B------:R-:W-:Y:S02]  /*11830*/  FMUL.FTZ R144, R26, c[0x0][0x2ec] ;  /* 0x0000bb001a907a20 */ /* 0x000fe40000410000 */
[----:B----4-:R-:W-:Y:S02]  /*11840*/  FMUL.FTZ R2, R28, c[0x0][0x2ec] ;  /* 0x0000bb001c027a20 */ /* 0x010fe40000410000 */
[----:B------:R-:W-:Y:S02]  /*11850*/  FMUL.FTZ R142, R27, c[0x0][0x2ec] ;  /* 0x0000bb001b8e7a20 */ /* 0x000fe40000410000 */
[----:B------:R-:W-:Y:S01]  /*11860*/  FMUL.FTZ R89, R34, c[0x0][0x2ec] ;  /* 0x0000bb0022597a20 */ /* 0x000fe20000410000 */
[----:B------:R1:W4:Y:S01]  /*11870*/  MUFU.TANH R107, R2 ;  /* 0x00000002006b7308 */ /* 0x0003220000002400 */
[----:B------:R-:W-:Y:S02]  /*11880*/  FMUL.FTZ R138, R25, c[0x0][0x2ec] ;  /* 0x0000bb00198a7a20 */ /* 0x000fe40000410000 */
[----:B------:R-:W-:Y:S02]  /*11890*/  FMUL.FTZ R140, R30, c[0x0][0x2ec] ;  /* 0x0000bb001e8c7a20 */ /* 0x000fe40000410000 */
[----:B------:R-:W-:Y:S02]  /*118a0*/  FMUL.FTZ R91, R31, c[0x0][0x2ec] ;  /* 0x0000bb001f5b7a20 */ /* 0x000fe40000410000 */
[----:B------:R-:W-:Y:S03]  /*118b0*/  FMUL.FTZ R90, R32, c[0x0][0x2ec] ;  /* 0x0000bb00205a7a20 */ /* 0x000fe60000410000 */
[----:B------:R-:W2:Y:S01]  /*118c0*/  MUFU.TANH R147, R147 ;  /* 0x0000009300937308 */ /* 0x000ea20000002400 */
[----:B-----5:R-:W-:Y:S09]  /*118d0*/  FMUL.FTZ R88, R35, c[0x0][0x2ec] ;  /* 0x0000bb0023587a20 */ /* 0x020ff20000410000 */
        /* <DEDUP_REMOVED lines=88> */
.L_x_5443:
        /* <DEDUP_REMOVED lines=47> */
.L_x_5442:
[----:B--234-:R-:W-:Y:S01]  /*12150*/  IADD3 R92, R128, -0x1, RZ ;  /* 0xffffffff805c7810 */ /* 0x01cfe20007ffe0ff */
[----:B------:R-:W-:Y:S03]  /*12160*/  LDSM.16.MT88.4 R28, [R114+0x7000] ;  /* 0x00700000721c783b */ /* 0x000fe60000004200 */
[----:B-1----:R-:W-:Y:S04]  /*12170*/  LEA R2, R92, R127, 0x6 ;  /* 0x0000007f5c027211 */ /* 0x002fe800078e30ff */
        /* <DEDUP_REMOVED lines=31> */
[CC--:B------:R-:W-:Y:S02]  /*12370*/  FFMA.FTZ R136, R0.reuse, R17.reuse, R136 ;  /* 0x0000001100887223 */ /* 0x0c0fe40000010088 */
[C---:B------:R-:W-:Y:S02]  /*12380*/  FFMA.FTZ R145, R0.reuse, R17, R145 ;  /* 0x0000001100917223 */ /* 0x040fe40000010091 */
[CC--:B------:R-:W-:Y:S01]  /*12390*/  FFMA.FTZ R155, R0.reuse, R8.reuse, R155 ;  /* 0x00000008009b7223 */ /* 0x0c0fe2000001009b */
[----:B------:R1:W2:Y:S01]  /*123a0*/  I2F R17, R3 ;  /* 0x0000000300117306 */ /* 0x0002a20000201400 */
[C---:B------:R-:W-:Y:S01]  /*123b0*/  FFMA.FTZ R151, R0.reuse, R8, R151 ;  /* 0x0000000800977223 */ /* 0x040fe20000010097 */
[----:B------:R-:W-:Y:S01]  /*123c0*/  FMNMX.FTZ R8, R147, R87, !PT ;  /* 0x0000005793087209 */ /* 0x000fe20007810000 */
[C---:B------:R-:W-:Y:S02]  /*123d0*/  FFMA.FTZ R13, R0.reuse, R13, R137 ;  /* 0x0000000d000d7223 */ /* 0x040fe40000010089 */
[C---:B------:R-:W-:Y:S01]  /*123e0*/  FFMA.FTZ R157, R0.reuse, R6, R157 ;  /* 0x00000006009d7223 */ /* 0x040fe2000001009d */
[----:B------:R-:W-:Y:S01]  /*123f0*/  FMNMX.FTZ R8, R149, R8, !PT ;  /* 0x0000000895087209 */ /* 0x000fe20007810000 */
[C---:B------:R-:W-:Y:S01]  /*12400*/  FFMA.FTZ R153, R0.reuse, R6, R153 ;  /* 0x0000000600997223 */ /* 0x040fe20000010099 */
[----:B------:R-:W-:Y:S01]  /*12410*/  FMNMX.FTZ R6, R11, R86, !PT ;  /* 0x000000560b067209 */ /* 0x000fe20007810000 */
[CC--:B------:R-:W-:Y:S01]  /*12420*/  FFMA.FTZ R100, R0.reuse, R23.reuse, R100 ;  /* 0x0000001700647223 */ /* 0x0c0fe20000010064 */
[----:B------:R-:W-:Y:S01]  /*12430*/  FMNMX.FTZ R8, R155, R8, !PT ;  /* 0x000000089b087209 */ /* 0x000fe20007810000 */
[C---:B------:R-:W-:Y:S01]  /*12440*/  FFMA.FTZ R103, R0.reuse, R23, R103 ;  /* 0x0000001700677223 */ /* 0x040fe20000010067 */
[----:B------:R-:W-:Y:S01]  /*12450*/  FMNMX.FTZ R6, R13, R6, !PT ;  /* 0x000000060d067209 */ /* 0x000fe20007810000 */
[CC--:B------:R-:W-:Y:S01]  /*12460*/  FFMA.FTZ R102, R0.reuse, R19.reuse, R102 ;  /* 0x0000001300667223 */ /* 0x0c0fe20000010066 */
[----:B------:R-:W-:Y:S01]  /*12470*/  FMNMX.FTZ R23, R157, R8, !PT ;  /* 0x000000089d177209 */ /* 0x000fe20007810000 */
[C---:B------:R-:W-:Y:S01]  /*12480*/  FFMA.FTZ R143, R0.reuse, R19, R143 ;  /* 0x00000013008f7223 */ /* 0x040fe2000001008f */
[----:B------:R-:W-:Y:S01]  /*12490*/  FMNMX.FTZ R6, R151, R6, !PT ;  /* 0x0000000697067209 */ /* 0x000fe20007810000 */
[----:B------:R-:W-:Y:S01]  /*124a0*/  FFMA.FTZ R98, R0, R4, R159 ;  /* 0x0000000400627223 */ /* 0x000fe2000001009f */
[----:B------:R-:W-:Y:S01]  /*124b0*/  FMNMX.FTZ R23, R136, R23, !PT ;  /* 0x0000001788177209 */ /* 0x000fe20007810000 */
[----:B------:R-:W-:Y:S01]  /*124c0*/  FFMA.FTZ R148, R0, R21, R148 ;  /* 0x0000001500947223 */ /* 0x000fe20000010094 */
[----:B------:R-:W-:Y:S01]  /*124d0*/  FMNMX.FTZ R6, R153, R6, !PT ;  /* 0x0000000699067209 */ /* 0x000fe20007810000 */
[----:B------:R-:W3:Y:S01]  /*124e0*/  I2F R19, R10 ;  /* 0x0000000a00137306 */ /* 0x000ee20000201400 */
        /* <DEDUP_REMOVED lines=8> */
[----:B-1----:R-:W-:Y:S01]  /*12570*/  IADD3 R3, R2, 0x39, RZ ;  /* 0x0000003902037810 */ /* 0x002fe20007ffe0ff */
[C---:B------:R-:W-:Y:S01]  /*12580*/  FFMA.FTZ R144, R0.reuse, R9, R144 ;  /* 0x0000000900907223 */ /* 0x040fe20000010090 */
[----:B------:R-:W-:Y:S01]  /*12590*/  FMNMX.FTZ R6, R143, R6, !PT ;  /* 0x000000068f067209 */ /* 0x000fe20007810000 */
[----:B------:R-:W-:Y:S01]  /*125a0*/  FFMA.FTZ R142, R0, R7, R142 ;  /* 0x00000007008e7223 */ /* 0x000fe2000001008e */
[----:B------:R-:W-:Y:S01]  /*125b0*/  FMNMX.FTZ R23, R98, R23, !PT ;  /* 0x0000001762177209 */ /* 0x000fe20007810000 */
[C---:B------:R-:W-:Y:S01]  /*125c0*/  FFMA.FTZ R135, R0.reuse, R9, R135 ;  /* 0x0000000900877223 */ /* 0x040fe20000010087 */
[----:B------:R-:W1:Y:S01]  /*125d0*/  I2F R3, R3 ;  /* 0x0000000300037306 */ /* 0x000e620000201400 */
[----:B------:R-:W-:Y:S01]  /*125e0*/  FMNMX.FTZ R6, R111, R6, !PT ;  /* 0x000000066f067209 */ /* 0x000fe20007810000 */
[----:B------:R-:W-:Y:S01]  /*125f0*/  FFMA.FTZ R110, R0, R7, R110 ;  /* 0x00000007006e7223 */ /* 0x000fe2000001006e */
[----:B------:R-:W-:Y:S01]  /*12600*/  FMNMX.FTZ R23, R148, R23, !PT ;  /* 0x0000001794177209 */ /* 0x000fe20007810000 */
[C---:B--2---:R-:W-:Y:S01]  /*12610*/  FFMA.FTZ R104, R0.reuse, R17, R104 ;  /* 0x0000001100687223 */ /* 0x044fe20000010068 */
[----:B------:R-:W-:Y:S01]  /*12620*/  FMNMX.FTZ R6, R141, R6, !PT ;  /* 0x000000068d067209 */ /* 0x000fe20007810000 */
[----:B------:R-:W-:Y:S01]  /*12630*/  FFMA.FTZ R107, R0, R5, R107 ;  /* 0x00000005006b7223 */ /* 0x000fe2000001006b */
[----:B------:R-:W-:Y:S01]  /*12640*/  FMNMX.FTZ R23, R146, R23, !PT ;  /* 0x0000001792177209 */ /* 0x000fe20007810000 */
[C---:B------:R-:W-:Y:S01]  /*12650*/  FFMA.FTZ R105, R0.reuse, R17, R105 ;  /* 0x0000001100697223 */ /* 0x040fe20000010069 */
[----:B------:R-:W-:Y:S01]  /*12660*/  FMNMX.FTZ R6, R139, R6, !PT ;  /* 0x000000068b067209 */ /* 0x000fe20007810000 */
[----:B---3--:R-:W-:Y:S01]  /*12670*/  FFMA.FTZ R89, R0, R19, R89 ;  /* 0x0000001300597223 */ /* 0x008fe20000010059 */
[----:B------:R-:W-:Y:S01]  /*12680*/  FMNMX.FTZ R23, R144, R23, !PT ;  /* 0x0000001790177209 */ /* 0x000fe20007810000 */
[----:B------:R-:W-:Y:S01]  /*12690*/  FFMA.FTZ R108, R0, R19, R108 ;  /* 0x00000013006c7223 */ /* 0x000fe2000001006c */
[----:B------:R-:W-:Y:S02]  /*126a0*/  FMNMX.FTZ R7, R135, R6, !PT ;  /* 0x0000000687077209 */ /* 0x000fe40007810000 */
        /* <DEDUP_REMOVED lines=8> */
[----:B------:R-:W-:Y:S01]  /*12730*/  FMNMX.FTZ R9, R89, R2, !PT ;  /* 0x0000000259097209 */ /* 0x000fe20007810000 */
[----:B------:R-:W-:Y:S01]  /*12740*/  LDSM.16.MT88.4 R20, [R112+0x6000] ;  /* 0x006000007014783b */ /* 0x000fe20000004200 */
        /* <DEDUP_REMOVED lines=26> */
[----:B------:R-:W-:Y:S01]  /*128f0*/  MOV R128, R92 ;  /* 0x0000005c00807202 */ /* 0x000fe20000000f00 */
[----:B------:R-:W2:Y:S01]  /*12900*/  LDSM.16.MT88.4 R12, [R114+0x6000] ;  /* 0x00600000720c783b */ /* 0x000ea20000004200 */
        /* <DEDUP_REMOVED lines=27> */
[----:B------:R-:W-:Y:S01]  /*12ac0*/  FMUL.FTZ R27, R87, R63 ;  /* 0x0000003f571b7220 */ /* 0x000fe20000410000 */
[----:B------:R-:W3:Y:S01]  /*12ad0*/  MUFU.EX2 R90, R90 ;  /* 0x0000005a005a7308 */ /* 0x000ee20000000800 */
[C---:B------:R-:W-:Y:S01]  /*12ae0*/  FMUL.FTZ R24, R86.reuse, R60 ;  /* 0x0000003c56187220 */ /* 0x040fe20000410000 */
        /* <DEDUP_REMOVED lines=12> */
[----:B------:R-:W4:Y:S01]  /*12bb0*/  LDSM.16.MT88.4 R52, [R114+0x8000] ;  /* 0x008000007234783b */ /* 0x000f220000004200 */
[----:B------:R-:W5:Y:S01]  /*12bc0*/  MUFU.EX2 R96, R96 ;  /* 0x0000006000607308 */ /* 0x000f620000000800 */
[----:B------:R-:W-:Y:S02]  /*12bd0*/  FMUL.FTZ R37, R86, R37 ;  /* 0x0000002556257220 */ /* 0x000fe40000410000 */
[C---:B------:R-:W-:Y:S01]  /*12be0*/  FMUL.FTZ R42, R87.reuse, R42 ;  /* 0x0000002a572a7220 */ /* 0x040fe20000410000 */
[----:B---3--:R-:W-:Y:S01]  /*12bf0*/  F2FP.PACK_AB R83, R90, R91 ;  /* 0x0000005b5a53723e */ /* 0x008fe200000000ff */
[----:B------:R-:W-:Y:S02]  /*12c00*/  FMUL.FTZ R43, R87, R43 ;  /* 0x0000002b572b7220 */ /* 0x000fe40000410000 */
[C---:B------:R-:W-:Y:S02]  /*12c10*/  FMUL.FTZ R40, R86.reuse, R40 ;  /* 0x0000002856287220 */ /* 0x040fe40000410000 */
[C---:B------:R-:W-:Y:S01]  /*12c20*/  FMUL.FTZ R41, R86.reuse, R41 ;  /* 0x0000002956297220 */ /* 0x040fe20000410000 */
[----:B------:R-:W-:Y:S01]  /*12c30*/  MUFU.EX2 R94, R94 ;  /* 0x0000005e005e7308 */ /* 0x000fe20000000800 */
[--C-:B------:R-:W-:Y:S02]  /*12c40*/  FFMA.FTZ R102, R145, c[0x0][0x23c], -R140.reuse ;  /* 0x00008f0091667a23 */ /* 0x100fe4000001088c */
[--C-:B------:R-:W-:Y:S02]  /*12c50*/  FFMA.FTZ R103, R103, c[0x0][0x23c], -R140.reuse ;  /* 0x00008f0067677a23 */ /* 0x100fe4000001088c */
[--C-:B------:R-:W-:Y:S02]  /*12c60*/  FFMA.FTZ R136, R143, c[0x0][0x23c], -R140.reuse ;  /* 0x00008f008f887a23 */ /* 0x100fe4000001088c */
[--C-:B------:R-:W-:Y:S02]  /*12c70*/  FFMA.FTZ R111, R111, c[0x0][0x23c], -R140.reuse ;  /* 0x00008f006f6f7a23 */ /* 0x100fe4000001088c */
[C---:B------:R-:W-:Y:S01]  /*12c80*/  FMUL.FTZ R46, R87.reuse, R46 ;  /* 0x0000002e572e7220 */ /* 0x040fe20000410000 */
[----:B------:R-:W3:Y:S01]  /*12c90*/  MUFU.EX2 R93, R93 ;  /* 0x0000005d005d7308 */ /* 0x000ee20000000800 */
[C---:B------:R-:W-:Y:S02]  /*12ca0*/  FMUL.FTZ R47, R87.reuse, R47 ;  /* 0x0000002f572f7220 */ /* 0x040fe40000410000 */
[----:B------:R-:W-:Y:S01]  /*12cb0*/  FMUL.FTZ R44, R86, R44 ;  /* 0x0000002c562c7220 */ /* 0x000fe20000410000 */
        /* <DEDUP_REMOVED lines=13> */
[----:B---3--:R-:W-:Y:S01]  /*12d90*/  F2FP.PACK_AB R82, R93, R94 ;  /* 0x0000005e5d52723e */ /* 0x008fe200000000ff */
[--C-:B------:R-:W-:Y:S02]  /*12da0*/  FFMA.FTZ R139, R139, c[0x0][0x23c], -R140.reuse ;  /* 0x00008f008b8b7a23 */ /* 0x100fe4000001088c */
[--C-:B------:R-:W-:Y:S02]  /*12db0*/  FFMA.FTZ R135, R135, c[0x0][0x23c], -R140.reuse ;  /* 0x00008f0087877a23 */ /* 0x100fe4000001088c */
[--C-:B------:R-:W-:Y:S01]  /*12dc0*/  FFMA.FTZ R110, R110, c[0x0][0x23c], -R140.reuse ;  /* 0x00008f006e6e7a23 */ /* 0x100fe2000001088c */
[----:B------:R-:W-:Y:S01]  /*12dd0*/  MUFU.EX2 R148, R148 ;  /* 0x0000009400947308 */ /* 0x000fe20000000800 */
[C---:B--2---:R-:W-:Y:S05]  /*12de0*/  HMMA.16816.F32 R4, R80.reuse, R12, R4 ;  /* 0x0000000c5004723c */ /* 0x044fea0000001804 */
[----:B------:R-:W-:Y:S02]  /*12df0*/  FFMA.FTZ R106, R106, c[0x0][0x23c], -R137 ;  /* 0x00008f006a6a7a23 */ /* 0x000fe40000010889 */
[C---:B------:R-:W-:Y:S01]  /*12e00*/  FMUL.FTZ R12, R86.reuse, R72 ;  /* 0x00000048560c7220 */ /* 0x040fe20000410000 */
[C---:B------:R-:W-:Y:S01]  /*12e10*/  HMMA.16816.F32 R8, R80.reuse, R14, R8 ;  /* 0x0000000e5008723c */ /* 0x040fe20000001808 */
[----:B------:R-:W-:Y:S03]  /*12e20*/  MUFU.EX2 R99, R99 ;  /* 0x0000006300637308 */ /* 0x000fe60000000800 */
[C---:B------:R-:W-:Y:S02]  /*12e30*/  FMUL.FTZ R13, R86.reuse, R73 ;  /* 0x00000049560d7220 */ /* 0x040fe40000410000 */
[----:B------:R-:W-:Y:S02]  /*12e40*/  FFMA.FTZ R105, R105, c[0x0][0x23c], -R140 ;  /* 0x00008f0069697a23 */ /* 0x000fe4000001088c */
[C---:B------:R-:W-:Y:S03]  /*12e50*/  FMUL.FTZ R14, R87.reuse, R74 ;  /* 0x0000004a570e7220 */ /* 0x040fe60000410000 */
[----:B------:R-:W-:Y:S01]  /*12e60*/  MUFU.EX2 R98, R98 ;  /* 0x0000006200627308 */ /* 0x000fe20000000800 */
        /* <DEDUP_REMOVED lines=17> */
[----:B------:R-:W-:Y:S02]  /*12f80*/  FFMA.FTZ R137, R88, c[0x0][0x23c], -R137 ;  /* 0x00008f0058897a23 */ /* 0x000fe40000010889 */
[--C-:B------:R-:W-:Y:S01]  /*12f90*/  FFMA.FTZ R65, R107, c[0x0][0x23c], -R140.reuse ;  /* 0x00008f006b417a23 */ /* 0x100fe2000001088c */
[C---:B------:R-:W-:Y:S03]  /*12fa0*/  HMMA.16816.F32 R20, R80.reuse, R28, R20 ;  /* 0x0000001c5014723c */ /* 0x040fe60000001814 */
[--C-:B------:R-:W-:Y:S02]  /*12fb0*/  FFMA.FTZ R107, R108, c[0x0][0x23c], -R140.reuse ;  /* 0x00008f006c6b7a23 */ /* 0x100fe4000001088c */
[----:B------:R-:W-:Y:S01]  /*12fc0*/  FFMA.FTZ R140, R109, c[0x0][0x23c], -R140 ;  /* 0x00008f006d8c7a23 */ /* 0x000fe2000001088c */
[----:B------:R-:W-:Y:S01]  /*12fd0*/  MUFU.EX2 R142, R142 ;  /* 0x0000008e008e7308 */ /* 0x000fe20000000800 */
[C---:B------:R-:W-:Y:S01]  /*12fe0*/  FMUL.FTZ R28, R86.reuse, R56 ;  /* 0x00000038561c7220 */ /* 0x040fe20000410000 */
[C---:B------:R-:W-:Y:S04]  /*12ff0*/  HMMA.16816.F32 R24, R80.reuse, R30, R24 ;  /* 0x0000001e5018723c */ /* 0x040fe80000001818 */
[----:B------:R-:W-:Y:S02]  /*13000*/  FMUL.FTZ R29, R86, R57 ;  /* 0x00000039561d7220 */ /* 0x000fe40000410000 */
[----:B------:R-:W-:Y:S02]  /*13010*/  FADD.FTZ R86, R90, R91 ;  /* 0x0000005b5a567221 */ /* 0x000fe40000010000 */
[C---:B------:R-:W-:Y:S01]  /*13020*/  FMUL.FTZ R30, R87.reuse, R58 ;  /* 0x0000003a571e7220 */ /* 0x040fe20000410000 */
[----:B------:R-:W2:Y:S03]  /*13030*/  MUFU.EX2 R103, R103 ;  /* 0x0000006700677308 */ /* 0x000ea60000000800 */
[----:B------:R-:W-:Y:S02]  /*13040*/  FMUL.FTZ R31, R87, R59 ;  /* 0x0000003b571f7220 */ /* 0x000fe40000410000 */
[----:B------:R-:W-:Y:S01]  /*13050*/  LDSM.16.MT88.4 R56, [R114+0x6400] ;  /* 0x006400007238783b */ /* 0x000fe20000004200 */
[----:B------:R-:W-:Y:S04]  /*13060*/  FADD.FTZ R94, R94, R97 ;  /* 0x000000615e5e7221 */ /* 0x000fe80000010000 */
[C---:B-1----:R-:W-:Y:S01]  /*13070*/  HMMA.16816.F32 R28, R80.reuse, R60, R28 ;  /* 0x0000003c501c723c */ /* 0x042fe2000000181c */
[----:B------:R-:W-:Y:S02]  /*13080*/  MUFU.EX2 R144, R144 ;  /* 0x0000009000907308 */ /* 0x000fe40000000800 */
[----:B------:R-:W-:Y:S05]  /*13090*/  FADD.FTZ R93, R93, R94 ;  /* 0x0000005e5d5d7221 */ /* 0x000fea0000010000 */
[C---:B------:R-:W-:Y:S01]  /*130a0*/  HMMA.16816.F32 R32, R80.reuse, R62, R32 ;  /* 0x0000003e5020723c */ /* 0x040fe20000001820 */
[----:B------:R-:W-:Y:S02]  /*130b0*/  LDSM.16.MT88.4 R60, [R112+0x6800] ;  /* 0x00680000703c783b */ /* 0x000fe40000004200 */
[----:B------:R-:W-:Y:S05]  /*130c0*/  MUFU.EX2 R139, R139 ;  /* 0x0000008b008b7308 */ /* 0x000fea0000000800 */
[C---:B----4-:R-:W-:Y:S05]  /*130d0*/  HMMA.16816.F32 R36, R80.reuse, R52, R36 ;  /* 0x000000345024723c */ /* 0x050fea0000001824 */
        /* <DEDUP_REMOVED lines=9> */
[----:B-----5:R-:W-:Y:S01]  /*13170*/  F2FP.PACK_AB R53, R100, R101 ;  /* 0x000000656435723e */ /* 0x020fe200000000ff */
[----:B------:R-:W-:Y:S03]  /*13180*/  HMMA.16816.F32 R48, R80, R54, R48 ;  /* 0x000000365030723c */ /* 0x000fe60000001830 */
[----:B--2---:R-:W-:Y:S01]  /*13190*/  F2FP.PACK_AB R52, R103, R102 ;  /* 0x000000666734723e */ /* 0x004fe200000000ff */
[----:B------:R-:W-:Y:S01]  /*131a0*/  FADD.FTZ R101, R101, R86 ;  /* 0x0000005665657221 */ /* 0x000fe20000010000 */
[----:B------:R-:W-:Y:S01]  /*131b0*/  MOV R86, R3 ;  /* 0x0000000300567202 */ /* 0x000fe20000000f00 */
[----:B------:R-:W-:Y:S01]  /*131c0*/  FADD.FTZ R102, R102, R93 ;  /* 0x0000005d66667221 */ /* 0x000fe20000010000 */
[----:B------:R-:W-:Y:S01]  /*131d0*/  F2FP.PACK_AB R55, R98, R99 ;  /* 0x000000636237723e */ /* 0x000fe200000000ff */
[----:B------:R-:W-:Y:S01]  /*131e0*/  MUFU.EX2 R104, R104 ;  /* 0x0000006800687308 */ /* 0x000fe20000000800 */
[----:B---3--:R-:W-:Y:S03]  /*131f0*/  F2FP.PACK_AB R54, R111, R136 ;  /* 0x000000886f36723e */ /* 0x008fe600000000ff */
[----:B------:R-:W-:Y:S02]  /*13200*/  FADD.FTZ R100, R100, R101 ;  /* 0x0000006564647221 */ /* 0x000fe40000010000 */
[----:B------:R-:W-:Y:S02]  /*13210*/  FADD.FTZ R103, R103, R102 ;  /* 0x0000006667677221 */ /* 0x000fe40000010000 */
[----:B------:R-:W-:Y:S01]  /*13220*/  FADD.FTZ R99, R99, R100 ;  /* 0x0000006463637221 */ /* 0x000fe20000010000 */
[C---:B------:R-:W-:Y:S01]  /*13230*/  HMMA.16816.F32 R4, R52.reuse, R56, R4 ;  /* 0x000000383404723c */ /* 0x040fe20000001804 */
[----:B------:R-:W2:Y:S04]  /*13240*/  MUFU.EX2 R137, R137 ;  /* 0x0000008900897308 */ /* 0x000ea80000000800 */
[----:B-1----:R-:W-:Y:S01]  /*13250*/  F2FP.PACK_AB R89, R87, R106 ;  /* 0x0000006a5759723e */ /* 0x002fe200000000ff */
[----:B------:R-:W-:Y:S02]  /*13260*/  FADD.FTZ R136, R136, R103 ;  /* 0x0000006788887221 */ /* 0x000fe40000010000 */
[C---:B------:R-:W-:Y:S01]  /*13270*/  HMMA.16816.F32 R8, R52.reuse, R58, R8 ;  /* 0x0000003a3408723c */ /* 0x040fe20000001808 */
[----:B------:R-:W1:Y:S02]  /*13280*/  LDSM.16.MT88.4 R56, [R112+0x6400] ;  /* 0x006400007038783b */ /* 0x000e640000004200 */
[----:B------:R-:W-:Y:S01]  /*13290*/  MUFU.EX2 R108, R65 ;  /* 0x00000041006c7308 */ /* 0x000fe20000000800 */
[----:B------:R-:W-:Y:S02]  /*132a0*/  FADD.FTZ R99, R98, R99 ;  /* 0x0000006362637221 */ /* 0x000fe40000010000 */
[----:B------:R-:W-:Y:S01]  /*132b0*/  FADD.FTZ R111, R111, R136 ;  /* 0x000000886f6f7221 */ /* 0x000fe20000010000 */
[----:B------:R-:W-:Y:S06]  /*132c0*/  MOV R136, R132 ;  /* 0x0000008400887202 */ /* 0x000fec0000000f00 */
        /* <DEDUP_REMOVED lines=39> */
[----:B------:R-:W-:Y:S01]  /*13540*/  MOV R87, R2 ;  /* 0x0000000200577202 */ /* 0x000fe20000000f00 */
        /* <DEDUP_REMOVED lines=36> */
.L_x_5440:
        /* <DEDUP_REMOVED lines=166> */
.L_x_5445:
[----:B------:R-:W1:Y:S04]  /*141f0*/  S2R R3, SR_CTAID.Z ;  /* 0x0000000000037919 */ /* 0x000e680000002700 */
[----:B------:R-:W1:Y:S02]  /*14200*/  S2R R2, SR_CTAID.Y ;  /* 0x0000000000027919 */ /* 0x000e640000002600 */
[----:B-1----:R-:W-:-:S04]  /*14210*/  IMAD R4, R2, c[0x0][0x1c0], R3 ;  /* 0x0000700002047a24 */ /* 0x002fc800078e0203 */
[----:B------:R-:W-:Y:S02]  /*14220*/  IMAD R4, R4, c[0x0][0x214], RZ ;  /* 0x0000850004047a24 */ /* 0x000fe400078e02ff */
.L_x_5446:
        /* <DEDUP_REMOVED lines=35> */
.L_x_5448:
[----:B------:R-:W-:Y:S05]  /*14460*/  BSYNC B0 ;  /* 0x0000000000007941 */ /* 0x000fea0003800000 */
.L_x_5447:
        /* <DEDUP_REMOVED lines=33> */
.L_x_5450:
[----:B------:R-:W-:Y:S05]  /*14680*/  BSYNC B0 ;  /* 0x0000000000007941 */ /* 0x000fea0003800000 */
.L_x_5449:
        /* <DEDUP_REMOVED lines=21> */
.L_x_5451:
        /* <DEDUP_REMOVED lines=10> */
.L_x_6167:


//--------------------- .text._ZN5flash24flash_fwd_splitkv_kernelI23Flash_fwd_kernel_traitsILi96ELi64ELi64ELi4ELb0ELb0EN7cutlass6half_tE19Flash_kernel_traitsILi96ELi64ELi64ELi4ES3_EELb1ELb0ELb0ELb0ELb1ELb0ELb1ELb0EEEvNS_16Flash_fwd_paramsE --------------------------
	.section	.text._ZN5flash24flash_fwd_splitkv_kernelI23Flash_fwd_kernel_traitsILi96ELi64ELi64ELi4ELb0ELb0EN7cutlass6half_tE19Flash_kernel_traitsILi96ELi64ELi64ELi4ES3_EELb1ELb0ELb0ELb0ELb1ELb0ELb1ELb0EEEvNS_16Flash_fwd_paramsE,"ax",@progbits
	.sectioninfo	@"SHI_REGISTERS=166"
	.align	128
        .global         _ZN5flash24flash_fwd_splitkv_kernelI23Flash_fwd_kernel_traitsILi96ELi64ELi64ELi4ELb0ELb0EN7cutlass6half_tE19Flash_kernel_traitsILi96ELi64ELi64ELi4ES3_EELb1ELb0ELb0ELb0ELb1ELb0ELb1ELb0EEEvNS_16Flash_fwd_paramsE
        .type           _ZN5flash24flash_fwd_splitkv_kernelI23Flash_fwd_kernel_traitsILi96ELi64ELi64ELi4ELb0ELb0EN7cutlass6half_tE19Flash_kernel_traitsILi96ELi64ELi64ELi4ES3_EELb1ELb0ELb0ELb0ELb1ELb0ELb1ELb0EEEvNS_16Flash_fwd_paramsE,@function
        .size           _ZN5flash24flash_fwd_splitkv_kernelI23Flash_fwd_kernel_traitsILi96ELi64ELi64ELi4ELb0ELb0EN7cutlass6half_tE19Flash_kernel_traitsILi96ELi64ELi64ELi4ES3_EELb1ELb0ELb0ELb0ELb1ELb0ELb1ELb0EEEvNS_16Flash_fwd_paramsE,(.L_x_6168 - _ZN5flash24flash_fwd_splitkv_kernelI23Flash_fwd_kernel_traitsILi96ELi64ELi64ELi4ELb0ELb0EN7cutlass6half_tE19Flash_kernel_traitsILi96ELi64ELi64ELi4ES3_EELb1ELb0ELb0ELb0ELb1ELb0ELb1ELb0EEEvNS_16Flash_fwd_paramsE)
        .other          _ZN5flash24flash_fwd_splitkv_kernelI23Flash_fwd_kernel_traitsILi96ELi64ELi64ELi4ELb0ELb0EN7cutlass6half_tE19Flash_kernel_traitsILi96ELi64ELi64ELi4ES3_EELb1ELb0ELb0ELb0ELb1ELb0ELb1ELb0EEEvNS_16Flash_fwd_paramsE,@"STO_CUDA_ENTRY STV_DEFAULT"
_ZN5flash24flash_fwd_splitkv_kernelI23Flash_fwd_kernel_traitsILi96ELi64ELi64ELi4ELb0ELb0EN7cutlass6half_tE19Flash_kernel_traitsILi96ELi64ELi64ELi4ES3_EELb1ELb0ELb0ELb0ELb1ELb0ELb1ELb0EEEvNS_16Flash_fwd_paramsE:
.text._ZN5flash24flash_fwd_splitkv_kernelI23Flash_fwd_kernel_traitsILi96ELi64ELi64ELi4ELb0ELb0EN7cutlass6half_tE19Flash_kernel_traitsILi96ELi64ELi64ELi4ES3_EELb1ELb0ELb0ELb0ELb1ELb0ELb1ELb0EEEvNS_16Flash_fwd_paramsE:
[----:B------:R-:W-:Y:S02]  /*0000*/  MOV R1, c[0x0][0x28] ;  /* 0x00000a0000017a02 */ /* 0x000fe40000000f00 */
[----:B------:R-:W1:Y:S01]  /*0010*/  I2F.U32.RP R6, c[0x0][0x1c0] ;  /* 0x0000700000067b06 */ /* 0x000e620000209000 */
[----:B------:R-:W2:Y:S01]  /*0020*/  S2R R3, SR_CTAID.Z ;  /* 0x0000000000037919 */ /* 0x000ea20000002700 */
[----:B------:R-:W-:Y:S01]  /*0030*/  IMAD.MOV.U32 R4, RZ, RZ, RZ ;  /* 0x000000ffff047224 */ /* 0x000fe200078e00ff */
[----:B------:R-:W-:Y:S01]  /*0040*/  ISETP.NE.U32.AND P1, PT, RZ, c[0x0][0x1c0], PT ;  /* 0x00007000ff007a0c */ /* 0x000fe20003f25070 */
[----:B------:R-:W-:-:S04]  /*0050*/  ULDC.64 UR8, c[0x0][0x118] ;  /* 0x0000460000087ab9 */ /* 0x000fc80000000a00 */
[----:B-1----:R-:W1:Y:S02]  /*0060*/  MUFU.RCP R5, R6 ;  /* 0x0000000600057308 */ /* 0x002e640000001000 */
[----:B-1----:R-:W-:-:S06]  /*0070*/  IADD3 R5, R5, 0xffffffe, RZ ;  /* 0x0ffffffe05057810 */ /* 0x002fcc0007ffe0ff */
[----:B------:R-:W1:Y:S02]  /*0080*/  F2I.FTZ.U32.TRUNC.NTZ R5, R5 ;  /* 0x0000000500057305 */ /* 0x000e64000021f000 */
[----:B-1----:R-:W-:-:S04]  /*0090*/  IMAD.MOV R0, RZ, RZ, -R5 ;  /* 0x000000ffff007224 */ /* 0x002fc800078e0a05 */
[----:B------:R-:W-:Y:S02]  /*00a0*/  IMAD R7, R0, c[0x0][0x1c0], RZ ;  /* 0x0000700000077a24 */ /* 0x000fe400078e02ff */
[----:B------:R-:W1:Y:S02]  /*00b0*/  LDC.U8 R0, c[0x0][0x312] ;  /* 0x0000c480ff007b82 */ /* 0x000e640000000000 */
[----:B------:R-:W-:-:S04]  /*00c0*/  IMAD.HI.U32 R4, R5, R7, R4 ;  /* 0x0000000705047227 */ /* 0x000fc800078e0004 */
[----:B------:R-:W-:Y:S02]  /*00d0*/  IMAD.MOV.U32 R5, RZ, RZ, -0x1 ;  /* 0xffffffffff057424 */ /* 0x000fe400078e00ff */
        /* <DEDUP_REMOVED lines=40> */
.L_x_5452:
[----:B-1-34-:R-:W-:Y:S02]  /*0360*/  MOV R6, c[0x0][0x218] ;  /* 0x0000860000067a02 */ /* 0x01afe40000000f00 */
.L_x_5453:
        /* <DEDUP_REMOVED lines=24> */
[----:B-1----:R-:W-:-:S04]  /*04f0*/  IADD3 R10, R10, 0xffffffe, RZ ;  /* 0x0ffffffe0a0a7810 */ /* 0x002fc80007ffe0ff */
[----:B------:R-:W1:Y:S02]  /*0500*/  F2I.FTZ.U32.TRUNC.NTZ R11, R10 ;  /* 0x0000000a000b7305 */ /* 0x000e64000021f000 */
[----:B-1----:R-:W-:Y:S02]  /*0510*/  IMAD.MOV R6, RZ, RZ, -R11 ;  /* 0x000000ffff067224 */ /* 0x002fe400078e0a0b */
[----:B------:R-:W-:Y:S02]  /*0520*/  IMAD.MOV.U32 R10, RZ, RZ, RZ ;  /* 0x000000ffff0a7224 */ /* 0x000fe400078e00ff */
[----:B------:R-:W-:-:S04]  /*0530*/  IMAD R6, R6, R7, RZ ;  /* 0x0000000706067224 */ /* 0x000fc800078e02ff */
[----:B------:R-:W-:Y:S01]  /*0540*/  IMAD.HI.U32 R6, R11, R6, R10 ;  /* 0x000000060b067227 */ /* 0x000fe200078e000a */
[----:B------:R-:W-:-:S05]  /*0550*/  IADD3 R10, R81, 0x3f, RZ ;  /* 0x0000003f510a7810 */ /* 0x000fca0007ffe0ff */
        /* <DEDUP_REMOVED lines=31> */
[----:B------:R-:W-:Y:S01]  /*0750*/  LOP3.LUT R4, R2, 0x3ffffff8, RZ, 0xc0, !PT ;  /* 0x3ffffff802047812 */ /* 0x000fe200078ec0ff */
[--C-:B------:R-:W-:Y:S01]  /*0760*/  IMAD R3, R16, c[0x0][0x214], R95.reuse ;  /* 0x0000850010037a24 */ /* 0x100fe200078e025f */
[----:B------:R-:W-:Y:S01]  /*0770*/  SHF.R.S32.HI R0, RZ, 0x3, R2 ;  /* 0x00000003ff007819 */ /* 0x000fe20000011402 */
[----:B------:R-:W-:Y:S02]  /*0780*/  IMAD.IADD R95, R96, 0x1, -R95 ;  /* 0x00000001605f7824 */ /* 0x000fe400078e0a5f */
[----:B------:R-:W-:Y:S01]  /*0790*/  IMAD.IADD R4, R93, 0x1, -R4 ;  /* 0x000000015d047824 */ /* 0x000fe200078e0a04 */
[C---:B------:R-:W-:Y:S01]  /*07a0*/  IADD3 R6, R0.reuse, 0x10, RZ ;  /* 0x0000001000067810 */ /* 0x040fe20007ffe0ff */
[----:B------:R-:W-:Y:S01]  /*07b0*/  IMAD R2, R3, c[0x0][0x22c], RZ ;  /* 0x00008b0003027a24 */ /* 0x000fe200078e02ff */
[-C--:B------:R-:W-:Y:S01]  /*07c0*/  ISETP.GE.AND P0, PT, R0, R95.reuse, PT ;  /* 0x0000005f0000720c */ /* 0x080fe20003f06270 */
[----:B------:R-:W-:Y:S01]  /*07d0*/  IMAD.SHL.U32 R4, R4, 0x4, RZ ;  /* 0x0000000404047824 */ /* 0x000fe200078e00ff */
[----:B------:R-:W-:-:S02]  /*07e0*/  ISETP.GE.OR P4, PT, R6, R95, P6 ;  /* 0x0000005f0600720c */ /* 0x000fc40003786670 */
        /* <DEDUP_REMOVED lines=41> */
.L_x_5454:
        /* <DEDUP_REMOVED lines=78> */
[----:B------:R-:W-:Y:S02]  /*0f60*/  IMAD R2, R20, c[0x0][0x184], R13 ;  /* 0x0000610014027a24 */ /* 0x000fe400078e020d */
[----:B------:R-:W-:-:S03]  /*0f70*/  IMAD R17, R17, c[0x0][0x188], RZ ;  /* 0x0000620011117a24 */ /* 0x000fc600078e02ff */
[----:B------:R-:W-:Y:S01]  /*0f80*/  IADD3 R83, R7, R2, RZ ;  /* 0x0000000207537210 */ /* 0x000fe20007ffe0ff */
[C---:B------:R-:W-:Y:S01]  /*0f90*/  IMAD R7, R11.reuse, c[0x0][0x19c], R0 ;  /* 0x000067000b077a24 */ /* 0x040fe200078e0200 */
[----:B------:R-:W-:Y:S01]  /*0fa0*/  SHF.R.S32.HI R2, RZ, 0x1f, R3 ;  /* 0x0000001fff027819 */ /* 0x000fe20000011403 */
[----:B------:R-:W-:Y:S02]  /*0fb0*/  IMAD R17, R20, c[0x0][0x18c], R17 ;  /* 0x0000630014117a24 */ /* 0x000fe400078e0211 */
[----:B------:R-:W-:-:S04]  /*0fc0*/  IMAD.WIDE.U32 R82, R11, c[0x0][0x198], R82 ;  /* 0x000066000b527a25 */ /* 0x000fc800078e0052 */
[----:B------:R-:W-:Y:S01]  /*0fd0*/  IMAD R0, R2, c[0x0][0x1b0], RZ ;  /* 0x00006c0002007a24 */ /* 0x000fe200078e02ff */
[----:B------:R-:W-:Y:S01]  /*0fe0*/  IADD3 R83, R83, R7, RZ ;  /* 0x0000000753537210 */ /* 0x000fe20007ffe0ff */
[----:B------:R-:W-:-:S04]  /*0ff0*/  IMAD.WIDE.U32 R20, R20, c[0x0][0x188], RZ ;  /* 0x0000620014147a25 */ /* 0x000fc800078e00ff */
[C---:B------:R-:W-:Y:S02]  /*1000*/  IMAD R15, R3.reuse, c[0x0][0x1b4], R0 ;  /* 0x00006d00030f7a24 */ /* 0x040fe400078e0200 */
[----:B------:R-:W-:-:S04]  /*1010*/  IMAD.WIDE.U32 R82, R3, c[0x0][0x1b0], R82 ;  /* 0x00006c0003527a25 */ /* 0x000fc800078e0052 */
[----:B------:R-:W-:Y:S01]  /*1020*/  IMAD.IADD R17, R21, 0x1, R17 ;  /* 0x0000000115117824 */ /* 0x000fe200078e0211 */
[----:B------:R-:W-:Y:S01]  /*1030*/  IADD3 R15, R83, R15, RZ ;  /* 0x0000000f530f7210 */ /* 0x000fe20007ffe0ff */
[----:B------:R-:W-:Y:S05]  /*1040*/  BRA `(.L_x_5456) ;  /* 0x0000040000007947 */ /* 0x000fea0003800000 */
.L_x_5455:
        /* <DEDUP_REMOVED lines=16> */
.L_x_5457:
        /* <DEDUP_REMOVED lines=13> */
[----:B------:R-:W-:-:S05]  /*1220*/  LEA R11, R86, 0xffffffc0, 0x6 ;  /* 0xffffffc0560b7811 */ /* 0x000fca00078e30ff */
[----:B------:R-:W-:-:S04]  /*1230*/  IMAD.HI.U32 R3, R3, R2, RZ ;  /* 0x0000000203037227 */ /* 0x000fc800078e00ff */
[----:B------:R-:W-:Y:S01]  /*1240*/  IMAD.WIDE.U32 R12, R11, c[0x0][0x198], R6 ;  /* 0x000066000b0c7a25 */ /* 0x000fe200078e0006 */
        /* <DEDUP_REMOVED lines=32> */
.L_x_5456:
[----:B------:R-:W-:Y:S01]  /*1450*/  ISETP.NE.AND P0, PT, R5, -0x1, PT ;  /* 0xffffffff0500780c */ /* 0x000fe20003f05270 */
[----:B------:R-:W-:Y:S01]  /*1460*/  IMAD.IADD R118, R96, 0x1, -R95 ;  /* 0x0000000160767824 */ /* 0x000fe200078e0a5f */
[----:B------:R-:W-:Y:S01]  /*1470*/  SHF.R.S32.HI R14, RZ, 0x1f, R93 ;  /* 0x0000001fff0e7819 */ /* 0x000fe2000001145d */
[----:B------:R-:W-:Y:S01]  /*1480*/  IMAD R2, R2, c[0x0][0x1b8], RZ ;  /* 0x00006e0002027a24 */ /* 0x000fe200078e02ff */
[----:B------:R-:W-:Y:S01]  /*1490*/  IADD3 R120, R86, -0x1, RZ ;  /* 0xffffffff56787810 */ /* 0x000fe20007ffe0ff */
[----:B------:R-:W-:Y:S01]  /*14a0*/  ULDC.64 UR4, c[0x0][0x198] ;  /* 0x0000660000047ab9 */ /* 0x000fe20000000a00 */
[CC--:B------:R-:W-:Y:S01]  /*14b0*/  LEA.HI R13, R14.reuse, R93.reuse, RZ, 0x2 ;  /* 0x0000005d0e0d7211 */ /* 0x0c0fe200078f10ff */
[----:B------:R-:W-:Y:S01]  /*14c0*/  IMAD R2, R3, c[0x0][0x1bc], R2 ;  /* 0x00006f0003027a24 */ /* 0x000fe200078e0202 */
[CC--:B------:R-:W-:Y:S01]  /*14d0*/  LEA.HI R8, R14.reuse, R93.reuse, RZ, 0x3 ;  /* 0x0000005d0e087211 */ /* 0x0c0fe200078f18ff */
[----:B------:R-:W-:Y:S01]  /*14e0*/  USHF.L.U32 UR7, UR4, 0x5, URZ ;  /* 0x0000000504077899 */ /* 0x000fe2000800063f */
[----:B------:R-:W-:Y:S01]  /*14f0*/  LOP3.LUT R26, R13, 0xfffffffc, RZ, 0xc0, !PT ;  /* 0xfffffffc0d1a7812 */ /* 0x000fe200078ec0ff */
[----:B------:R-:W-:Y:S01]  /*1500*/  UMOV UR6, 0x5 ;  /* 0x0000000500067882 */ /* 0x000fe20000000000 */
[----:B------:R-:W-:Y:S01]  /*1510*/  SHF.R.S32.HI R123, RZ, 0x3, R8 ;  /* 0x00000003ff7b7819 */ /* 0x000fe20000011408 */
[C---:B------:R-:W-:Y:S01]  /*1520*/  @P0 IMAD.WIDE.U32 R24, R5.reuse, c[0x0][0x190], RZ ;  /* 0x0000640005180a25 */ /* 0x040fe200078e00ff */
[----:B-----5:R-:W-:Y:S01]  /*1530*/  @!P0 SHF.R.S32.HI R0, RZ, 0x1f, R125 ;  /* 0x0000001fff008819 */ /* 0x020fe2000001147d */
[----:B------:R-:W-:Y:S01]  /*1540*/  USHF.L.U64.HI UR5, UR4, UR6, UR5 ;  /* 0x0000000604057299 */ /* 0x000fe20008010205 */
[----:B------:R-:W-:Y:S01]  /*1550*/  LEA.HI R12, R14, R93, RZ, 0x4 ;  /* 0x0000005d0e0c7211 */ /* 0x000fe200078f20ff */
[----:B------:R-:W-:Y:S01]  /*1560*/  @P0 IMAD R18, R5, c[0x0][0x194], R25 ;  /* 0x0000650005120a24 */ /* 0x000fe200078e0219 */
[----:B------:R-:W-:Y:S01]  /*1570*/  SHF.R.S32.HI R6, RZ, 0x2, R13 ;  /* 0x00000002ff067819 */ /* 0x000fe2000001140d */
[----:B------:R-:W-:Y:S01]  /*1580*/  @!P0 IMAD R0, R0, c[0x0][0x178], RZ ;  /* 0x00005e0000008a24 */ /* 0x000fe200078e02ff */
[----:B------:R-:W-:Y:S01]  /*1590*/  LEA.HI R28, R8, R123, RZ, 0x1 ;  /* 0x0000007b081c7211 */ /* 0x000fe200078f08ff */
[----:B------:R-:W-:Y:S01]  /*15a0*/  @!P0 IMAD.WIDE.U32 R4, R125, c[0x0][0x178], RZ ;  /* 0x00005e007d048a25 */ /* 0x000fe200078e00ff */
[----:B------:R-:W-:-:S02]  /*15b0*/  IADD3 R19, R6, 0x20, RZ ;  /* 0x0000002006137810 */ /* 0x000fc40007ffe0ff */
[----:B------:R-:W-:Y:S01]  /*15c0*/  LOP3.LUT R8, R8, 0xfffffff8, RZ, 0xc0, !PT ;  /* 0xfffffff808087812 */ /* 0x000fe200078ec0ff */
[----:B------:R-:W-:Y:S01]  /*15d0*/  @!P0 IMAD R0, R125, c[0x0][0x17c], R0 ;  /* 0x00005f007d008a24 */ /* 0x000fe200078e0200 */
[----:B------:R-:W-:Y:S01]  /*15e0*/  ISETP.GE.AND P5, PT, R19, R118, PT ;  /* 0x000000761300720c */ /* 0x000fe20003fa6270 */
[----:B------:R-:W-:Y:S01]  /*15f0*/  IMAD.IADD R26, R93, 0x1, -R26 ;  /* 0x000000015d1a7824 */ /* 0x000fe200078e0a1a */
[----:B------:R-:W-:Y:S01]  /*1600*/  LEA.HI R121, R13, R6, RZ, 0x1 ;  /* 0x000000060d797211 */ /* 0x000fe200078f08ff */
[----:B------:R-:W-:Y:S01]  /*1610*/  @!P0 IMAD.IADD R18, R5, 0x1, R0 ;  /* 0x0000000105128824 */ /* 0x000fe200078e0200 */
[----:B------:R-:W-:Y:S01]  /*1620*/  SHF.R.S32.HI R5, RZ, 0x4, R12 ;  /* 0x00000004ff057819 */ /* 0x000fe2000001140c */
[----:B------:R-:W-:Y:S01]  /*1630*/  IMAD.SHL.U32 R0, R120, 0x40, RZ ;  /* 0x0000004078007824 */ /* 0x000fe200078e00ff */
[----:B------:R-:W-:Y:S01]  /*1640*/  LOP3.LUT R12, R12, 0xfffffff0, RZ, 0xc0, !PT ;  /* 0xfffffff00c0c7812 */ /* 0x000fe200078ec0ff */
[----:B------:R-:W-:Y:S01]  /*1650*/  IMAD.SHL.U32 R21, R123, 0x40, RZ ;  /* 0x000000407b157824 */ /* 0x000fe200078e00ff */
[----:B------:R-:W-:Y:S01]  /*1660*/  LEA.HI R10, R5, R5, RZ, 0x1 ;  /* 0x00000005050a7211 */ /* 0x000fe200078f08ff */
[----:B------:R-:W-:Y:S01]  /*1670*/  @!P0 IMAD.MOV.U32 R24, RZ, RZ, R4 ;  /* 0x000000ffff188224 */ /* 0x000fe200078e0004 */
[----:B------:R-:W-:Y:S01]  /*1680*/  LEA.HI R97, R14, R93, RZ, 0x5 ;  /* 0x0000005d0e617211 */ /* 0x000fe200078f28ff */
[----:B------:R-:W-:Y:S01]  /*1690*/  IMAD.IADD R4, R81, 0x1, -R0 ;  /* 0x0000000151047824 */ /* 0x000fe200078e0a00 */
[----:B------:R-:W-:Y:S01]  /*16a0*/  LOP3.LUT R21, R21, 0xc0, RZ, 0xc0, !PT ;  /* 0x000000c015157812 */ /* 0x000fe200078ec0ff */
[----:B------:R-:W-:Y:S01]  /*16b0*/  IMAD.SHL.U32 R26, R26, 0x8, RZ ;  /* 0x000000081a1a7824 */ /* 0x000fe200078e00ff */
[----:B------:R-:W-:Y:S01]  /*16c0*/  LOP3.LUT R10, R10, 0xfffffffe, RZ, 0xc0, !PT ;  /* 0xfffffffe0a0a7812 */ /* 0x000fe200078ec0ff */
[----:B------:R-:W-:Y:S01]  /*16d0*/  IMAD.IADD R13, R93, 0x1, -R8 ;  /* 0x000000015d0d7824 */ /* 0x000fe200078e0a08 */
[CC--:B------:R-:W-:Y:S01]  /*16e0*/  ISETP.GE.AND P3, PT, R19.reuse, R4.reuse, PT ;  /* 0x000000041300720c */ /* 0x0c0fe20003f66270 */
[----:B------:R-:W-:Y:S01]  /*16f0*/  IMAD.MOV.U32 R85, RZ, RZ, 0x20 ;  /* 0x00000020ff557424 */ /* 0x000fe200078e00ff */
[----:B------:R-:W-:Y:S01]  /*1700*/  ISETP.GE.AND P2, PT, R19, R4, PT ;  /* 0x000000041300720c */ /* 0x000fe20003f46270 */
[----:B------:R-:W-:Y:S01]  /*1710*/  IMAD.IADD R5, R5, 0x1, -R10 ;  /* 0x0000000105057824 */ /* 0x000fe200078e0a0a */
[----:B------:R-:W-:-:S02]  /*1720*/  IADD3 R20, P1, R26, R20, RZ ;  /* 0x000000141a147210 */ /* 0x000fc40007f3e0ff */
[C---:B------:R-:W-:Y:S02]  /*1730*/  IADD3 R82, P4, R26.reuse, R82, RZ ;  /* 0x000000521a527210 */ /* 0x040fe40007f9e0ff */
[--C-:B------:R-:W-:Y:S02]  /*1740*/  LOP3.LUT R19, R21, 0x18, R26.reuse, 0xf8, !PT ;  /* 0x0000001815137812 */ /* 0x100fe400078ef81a */
[----:B------:R-:W-:Y:S02]  /*1750*/  IADD3 R24, P0, R26, R24, RZ ;  /* 0x000000181a187210 */ /* 0x000fe40007f1e0ff */
[----:B------:R-:W-:Y:S02]  /*1760*/  SHF.R.S32.HI R26, RZ, 0x1f, R26 ;  /* 0x0000001fff1a7819 */ /* 0x000fe4000001141a */
[----:B------:R-:W-:Y:S02]  /*1770*/  SHF.R.U32.HI R10, RZ, 0x3, R21 ;  /* 0x00000003ff0a7819 */ /* 0x000fe40000011615 */
[----:B------:R-:W-:Y:S01]  /*1780*/  LOP3.LUT R121, R121, 0x7fffffe, RZ, 0xc0, !PT ;  /* 0x07fffffe79797812 */ /* 0x000fe200078ec0ff */
[C---:B------:R-:W-:Y:S01]  /*1790*/  IMAD.X R21, R26.reuse, 0x1, R17, P1 ;  /* 0x000000011a157824 */ /* 0x040fe200008e0611 */
[----:B------:R-:W-:Y:S01]  /*17a0*/  LOP3.LUT R10, R19, R10, RZ, 0x3c, !PT ;  /* 0x0000000a130a7212 */ /* 0x000fe200078e3cff */
[----:B------:R-:W-:Y:S01]  /*17b0*/  IMAD.IADD R17, R93, 0x1, -R12 ;  /* 0x000000015d117824 */ /* 0x000fe200078e0a0c */
[----:B------:R-:W-:Y:S01]  /*17c0*/  SHF.R.S32.HI R19, RZ, 0x1f, R16 ;  /* 0x0000001fff137819 */ /* 0x000fe20000011410 */
[----:B------:R-:W-:Y:S01]  /*17d0*/  IMAD.X R83, R26, 0x1, R15, P4 ;  /* 0x000000011a537824 */ /* 0x000fe200020e060f */
[C---:B------:R-:W-:Y:S01]  /*17e0*/  ISETP.GE.AND P1, PT, R6.reuse, R118, PT ;  /* 0x000000760600720c */ /* 0x040fe20003f26270 */
[----:B------:R-:W-:Y:S01]  /*17f0*/  IMAD.IADD R121, R6, 0x1, -R121 ;  /* 0x0000000106797824 */ /* 0x000fe200078e0a79 */
[----:B------:R-:W-:Y:S01]  /*1800*/  LEA.HI R15, R17, R17, RZ, 0x1 ;  /* 0x00000011110f7211 */ /* 0x000fe200078f08ff */
[----:B------:R-:W-:Y:S01]  /*1810*/  IMAD R19, R19, c[0x0][0x1a8], RZ ;  /* 0x00006a0013137a24 */ /* 0x000fe200078e02ff */
[----:B------:R-:W-:Y:S01]  /*1820*/  SHF.R.S32.HI R7, RZ, 0x1f, R6 ;  /* 0x0000001fff077819 */ /* 0x000fe20000011406 */
[----:B------:R-:W-:Y:S01]  /*1830*/  IMAD.X R25, R26, 0x1, R18, P0 ;  /* 0x000000011a197824 */ /* 0x000fe200000e0612 */
[----:B------:R-:W-:Y:S01]  /*1840*/  LEA.HI R124, R13, R13, RZ, 0x1 ;  /* 0x0000000d0d7c7211 */ /* 0x000fe200078f08ff */
[----:B------:R-:W-:Y:S01]  /*1850*/  IMAD R19, R16, c[0x0][0x1ac], R19 ;  /* 0x00006b0010137a24 */ /* 0x000fe200078e0213 */
[----:B------:R-:W-:Y:S01]  /*1860*/  SHF.R.S32.HI R94, RZ, 0x5, R97 ;  /* 0x00000005ff5e7819 */ /* 0x000fe20000011461 */
[----:B------:R-:W-:Y:S01]  /*1870*/  IMAD.WIDE R22, R23, 0x40, R6 ;  /* 0x0000004017167825 */ /* 0x000fe200078e0206 */
[----:B------:R-:W-:-:S02]  /*1880*/  LOP3.LUT R92, R15, 0x7fffffe, RZ, 0xc0, !PT ;  /* 0x07fffffe0f5c7812 */ /* 0x000fc400078ec0ff */
[----:B------:R-:W-:Y:S01]  /*1890*/  SHF.R.S32.HI R8, RZ, 0x1f, R17 ;  /* 0x0000001fff087819 */ /* 0x000fe20000011411 */
[----:B------:R-:W-:Y:S01]  /*18a0*/  IMAD R121, R94, 0x8, R121 ;  /* 0x000000085e797824 */ /* 0x000fe200078e0279 */
[----:B------:R-:W-:Y:S01]  /*18b0*/  LOP3.LUT R122, R124, 0xfffffffe, RZ, 0xc0, !PT ;  /* 0xfffffffe7c7a7812 */ /* 0x000fe200078ec0ff */
[----:B------:R-:W-:Y:S01]  /*18c0*/  IMAD.IADD R92, R17, 0x1, -R92 ;  /* 0x00000001115c7824 */ /* 0x000fe200078e0a5c */
[--C-:B------:R-:W-:Y:S01]  /*18d0*/  SHF.R.S32.HI R14, RZ, 0x1, R15.reuse ;  /* 0x00000001ff0e7819 */ /* 0x100fe2000001140f */
[----:B------:R-:W-:Y:S01]  /*18e0*/  IMAD.U32 R121, R121, 0x20, R10 ;  /* 0x0000002079797824 */ /* 0x000fe200078e000a */
[----:B------:R-:W-:Y:S01]  /*18f0*/  SHF.R.S32.HI R15, RZ, 0x1f, R15 ;  /* 0x0000001fff0f7819 */ /* 0x000fe2000001140f */
[----:B------:R-:W-:Y:S01]  /*1900*/  IMAD.IADD R122, R13, 0x1, -R122 ;  /* 0x000000010d7a7824 */ /* 0x000fe200078e0a7a */
[----:B------:R-:W-:Y:S01]  /*1910*/  LEA.HI R8, R8, R17, RZ, 0x3 ;  /* 0x0000001108087211 */ /* 0x000fe200078f18ff */
[----:B------:R-:W-:Y:S01]  /*1920*/  IMAD.WIDE.U32 R16, R16, c[0x0][0x1a8], R24 ;  /* 0x00006a0010107a25 */ /* 0x000fe200078e0018 */
[----:B------:R-:W-:-:S02]  /*1930*/  @!P5 IADD3 R13, P0, R22, 0x20, RZ ;  /* 0x00000020160dd810 */ /* 0x000fc40007f1e0ff */
[----:B------:R-:W-:Y:S01]  /*1940*/  LEA.HI R15, R15, R14, RZ, 0x2 ;  /* 0x0000000e0f0f7211 */ /* 0x000fe200078f10ff */
[----:B------:R-:W-:Y:S01]  /*1950*/  @!P1 IMAD R10, R23, c[0x0][0x190], RZ ;  /* 0x00006400170a9a24 */ /* 0x000fe200078e02ff */
[----:B------:R-:W-:Y:S01]  /*1960*/  ISETP.GE.AND P4, PT, R6, R4, PT ;  /* 0x000000040600720c */ /* 0x000fe20003f86270 */
[----:B------:R-:W-:Y:S01]  /*1970*/  IMAD.IADD R17, R17, 0x1, R19 ;  /* 0x0000000111117824 */ /* 0x000fe200078e0213 */
[----:B------:R-:W-:Y:S01]  /*1980*/  LOP3.LUT R15, R15, 0xfffffffc, RZ, 0xc0, !PT ;  /* 0xfffffffc0f0f7812 */ /* 0x000fe200078ec0ff */
[----:B------:R-:W-:Y:S01]  /*1990*/  @!P1 IMAD R10, R22, c[0x0][0x194], R10 ;  /* 0x00006500160a9a24 */ /* 0x000fe200078e020a */
[----:B------:R-:W-:Y:S01]  /*19a0*/  LOP3.LUT R28, R28, 0xfffffffe, RZ, 0xc0, !PT ;  /* 0xfffffffe1c1c7812 */ /* 0x000fe200078ec0ff */
[----:B------:R-:W-:Y:S01]  /*19b0*/  @!P5 IMAD.X R12, RZ, RZ, R23, P0 ;  /* 0x000000ffff0cd224 */ /* 0x000fe200000e0617 */
[----:B------:R-:W-:Y:S01]  /*19c0*/  SHF.R.S32.HI R124, RZ, 0x1, R124 ;  /* 0x00000001ff7c7819 */ /* 0x000fe2000001147c */
[----:B------:R-:W-:-:S04]  /*19d0*/  @!P1 IMAD.WIDE.U32 R22, R22, c[0x0][0x190], R16 ;  /* 0x0000640016169a25 */ /* 0x000fc800078e0010 */
[----:B------:R-:W-:-:S04]  /*19e0*/  IMAD.WIDE.U32 R20, R3, c[0x0][0x1b8], R20 ;  /* 0x00006e0003147a25 */ /* 0x000fc800078e0014 */
[----:B------:R-:W-:Y:S01]  /*19f0*/  IMAD.IADD R3, R14, 0x1, -R15 ;  /* 0x000000010e037824 */ /* 0x000fe200078e0a0f */
[----:B------:R-:W-:Y:S01]  /*1a00*/  @!P1 LEA R14, P0, R22, c[0x0][0x160], 0x1 ;  /* 0x00005800160e9a11 */ /* 0x000fe200078008ff */
[----:B------:R-:W-:Y:S02]  /*1a10*/  @!P1 IMAD.IADD R15, R23, 0x1, R10 ;  /* 0x00000001170f9824 */ /* 0x000fe400078e020a */
[----:B------:R-:W-:Y:S02]  /*1a20*/  @!P5 IMAD R12, R12, c[0x0][0x190], RZ ;  /* 0x000064000c0cda24 */ /* 0x000fe400078e02ff */
[----:B------:R-:W-:Y:S01]  /*1a30*/  IMAD.SHL.U32 R121, R121, 0x2, RZ ;  /* 0x0000000279797824 */ /* 0x000fe200078e00ff */
[----:B------:R-:W-:Y:S01]  /*1a40*/  @!P1 LEA.HI.X R15, R22, c[0x0][0x164], R15, 0x1, P0 ;  /* 0x00005900160f9a11 */ /* 0x000fe200000f0c0f */
[C---:B------:R-:W-:Y:S01]  /*1a50*/  @!P5 IMAD R12, R13.reuse, c[0x0][0x194], R12 ;  /* 0x000065000d0cda24 */ /* 0x040fe200078e020c */
[----:B------:R-:W-:Y:S01]  /*1a60*/  IADD3 R11, P0, R6, R11, RZ ;  /* 0x0000000b060b7210 */ /* 0x000fe20007f1e0ff */
[----:B------:R-:W-:-:S02]  /*1a70*/  @!P5 IMAD.WIDE.U32 R16, R13, c[0x0][0x190], R16 ;  /* 0x000064000d10da25 */ /* 0x000fc400078e0010 */
[----:B------:R-:W-:Y:S01]  /*1a80*/  @!PT LDS RZ, [RZ] ;  /* 0x00000000fffff984 */ /* 0x000fe20000000800 */
[----:B------:R-:W-:Y:S01]  /*1a90*/  @!PT LDS RZ, [RZ] ;  /* 0x00000000fffff984 */ /* 0x000fe20000000800 */
[----:B------:R-:W-:Y:S01]  /*1aa0*/  @!PT LDS RZ, [RZ] ;  /* 0x00000000fffff984 */ /* 0x000fe20000000800 */
[----:B------:R1:W-:Y:S02]  /*1ab0*/  @!P1 LDGSTS.E.BYPASS.LTC128B.128 [R121], [R14.64] ;  /* 0x000000000e799fae */ /* 0x0003e4000b901d48 */
[C---:B------:R-:W-:Y:S02]  /*1ac0*/  IMAD.X R9, R7.reuse, 0x1, R9, P0 ;  /* 0x0000000107097824 */ /* 0x040fe400000e0609 */
[----:B------:R-:W-:Y:S01]  /*1ad0*/  IMAD R7, R7, c[0x0][0x198], RZ ;  /* 0x0000660007077a24 */ /* 0x000fe200078e02ff */
[----:B------:R1:W-:Y:S01]  /*1ae0*/  @!P1 LDGSTS.E.BYPASS.LTC128B.128 [R121+0x1000], [R14.64+0x40] ;  /* 0x010000400e799fae */ /* 0x0003e2000b901d48 */
[----:B------:R-:W-:-:S03]  /*1af0*/  IMAD.WIDE.U32 R82, R6, c[0x0][0x198], R82 ;  /* 0x0000660006527a25 */ /* 0x000fc600078e0052 */
[----:B------:R1:W-:Y:S01]  /*1b00*/  @!P1 LDGSTS.E.BYPASS.LTC128B.128 [R121+0x2000], [R14.64+0x80] ;  /* 0x020000800e799fae */ /* 0x0003e2000b901d48 */
[----:B------:R-:W-:Y:S01]  /*1b10*/  IMAD R7, R6, c[0x0][0x19c], R7 ;  /* 0x0000670006077a24 */ /* 0x000fe200078e0207 */
[----:B------:R-:W-:Y:S01]  /*1b20*/  @!P5 LEA R18, P1, R16, c[0x0][0x160], 0x1 ;  /* 0x000058001012da11 */ /* 0x000fe200078208ff */
[----:B------:R-:W-:Y:S02]  /*1b30*/  @!P5 IMAD.IADD R13, R17, 0x1, R12 ;  /* 0x00000001110dd824 */ /* 0x000fe400078e020c */
[----:B------:R-:W-:Y:S02]  /*1b40*/  IMAD.IADD R21, R21, 0x1, R2 ;  /* 0x0000000115157824 */ /* 0x000fe400078e0202 */
[----:B------:R-:W-:Y:S01]  /*1b50*/  IMAD.IADD R2, R83, 0x1, R7 ;  /* 0x0000000153027824 */ /* 0x000fe200078e0207 */
[----:B------:R-:W-:Y:S01]  /*1b60*/  @!P3 IADD3 R7, P0, R82, UR7, RZ ;  /* 0x000000075207bc10 */ /* 0x000fe2000ff1e0ff */
[----:B------:R-:W-:Y:S01]  /*1b70*/  IMAD.SHL.U32 R80, R3, 0x40, RZ ;  /* 0x0000004003507824 */ /* 0x000fe200078e00ff */
[----:B------:R-:W-:Y:S01]  /*1b80*/  @!P5 LEA.HI.X R19, R16, c[0x0][0x164], R13, 0x1, P1 ;  /* 0x000059001013da11 */ /* 0x000fe200008f0c0d */
[----:B------:R-:W-:Y:S01]  /*1b90*/  IMAD R12, R9, c[0x0][0x1a0], RZ ;  /* 0x00006800090c7a24 */ /* 0x000fe200078e02ff */
[----:B------:R-:W-:Y:S01]  /*1ba0*/  @!P4 LEA R16, P1, R82, c[0x0][0x168], 0x1 ;  /* 0x00005a005210ca11 */ /* 0x000fe200078208ff */
[----:B------:R-:W-:Y:S01]  /*1bb0*/  IMAD.IADD R123, R123, 0x1, -R28 ;  /* 0x000000017b7b7824 */ /* 0x000fe200078e0a1c */
[----:B------:R-:W-:Y:S01]  /*1bc0*/  @!P3 IADD3.X R10, R2, UR5, RZ, P0, !PT ;  /* 0x00000005020abc10 */ /* 0x000fe200087fe4ff */
[----:B------:R2:W-:Y:S01]  /*1bd0*/  @!P5 LDGSTS.E.BYPASS.LTC128B.128 [R121+0x800], [R18.64] ;  /* 0x008000001279dfae */ /* 0x0005e2000b901d48 */
[----:B------:R-:W-:Y:S01]  /*1be0*/  @!P4 LEA.HI.X R17, R82, c[0x0][0x16c], R2, 0x1, P1 ;  /* 0x00005b005211ca11 */ /* 0x000fe200008f0c02 */
[----:B------:R-:W-:Y:S01]  /*1bf0*/  IMAD.SHL.U32 R116, R124, 0x40, RZ ;  /* 0x000000407c747824 */ /* 0x000fe200078e00ff */
[----:B------:R-:W-:Y:S01]  /*1c00*/  LOP3.LUT R80, R80, 0xc0, RZ, 0xc0, !PT ;  /* 0x000000c050507812 */ /* 0x000fe200078ec0ff */
[----:B------:R2:W-:Y:S01]  /*1c10*/  @!P5 LDGSTS.E.BYPASS.LTC128B.128 [R121+0x1800], [R18.64+0x40] ;  /* 0x018000401279dfae */ /* 0x0005e2000b901d48 */
[----:B------:R-:W-:Y:S01]  /*1c20*/  IMAD.SHL.U32 R9, R5, 0x8, RZ ;  /* 0x0000000805097824 */ /* 0x000fe200078e00ff */
[----:B------:R-:W-:Y:S01]  /*1c30*/  ISETP.GE.AND P1, PT, R6, R4, PT ;  /* 0x000000040600720c */ /* 0x000fe20003f26270 */
[----:B------:R-:W-:Y:S01]  /*1c40*/  IMAD.SHL.U32 R8, R8, 0x20, RZ ;  /* 0x0000002008087824 */ /* 0x000fe200078e00ff */
[----:B------:R2:W-:Y:S01]  /*1c50*/  @!P5 LDGSTS.E.BYPASS.LTC128B.128 [R121+0x2800], [R18.64+0x80] ;  /* 0x028000801279dfae */ /* 0x0005e2000b901d48 */
[C---:B------:R-:W-:Y:S01]  /*1c60*/  IMAD R13, R11.reuse, c[0x0][0x1a4], R12 ;  /* 0x000069000b0d7a24 */ /* 0x040fe200078e020c */
[----:B------:R-:W-:Y:S01]  /*1c70*/  LOP3.LUT R116, R116, 0xc0, RZ, 0xc0, !PT ;  /* 0x000000c074747812 */ /* 0x000fe200078ec0ff */
[----:B------:R-:W-:Y:S01]  /*1c80*/  IMAD.WIDE.U32 R88, R11, c[0x0][0x1a0], R20 ;  /* 0x000068000b587a25 */ /* 0x000fe200078e0014 */
[----:B-1----:R-:W-:Y:S01]  /*1c90*/  @!P3 LEA R14, P0, R7, c[0x0][0x168], 0x1 ;  /* 0x00005a00070eba11 */ /* 0x002fe200078008ff */
[----:B------:R2:W-:Y:S01]  /*1ca0*/  @!P4 LDGSTS.E.BYPASS.LTC128B.128 [R121+0x3000], [R16.64] ;  /* 0x030000001079cfae */ /* 0x0005e2000b901d48 */
[----:B------:R-:W-:Y:S01]  /*1cb0*/  LOP3.LUT R9, R80, 0x8, R9, 0xf8, !PT ;  /* 0x0000000850097812 */ /* 0x000fe200078ef809 */
[----:B------:R-:W-:Y:S01]  /*1cc0*/  IMAD.SHL.U32 R11, R123, 0x8, RZ ;  /* 0x000000087b0b7824 */ /* 0x000fe200078e00ff */
[----:B------:R-:W-:Y:S01]  /*1cd0*/  @!P3 LEA.HI.X R15, R7, c[0x0][0x16c], R10, 0x1, P0 ;  /* 0x00005b00070fba11 */ /* 0x000fe200000f0c0a */
[----:B------:R2:W-:Y:S01]  /*1ce0*/  @!P4 LDGSTS.E.BYPASS.LTC128B.128 [R121+0x4000], [R16.64+0x40] ;  /* 0x040000401079cfae */ /* 0x0005e2000b901d48 */
[----:B------:R-:W-:Y:S01]  /*1cf0*/  SHF.R.U32.HI R80, RZ, 0x3, R80 ;  /* 0x00000003ff507819 */ /* 0x000fe20000011650 */
[----:B------:R-:W-:Y:S01]  /*1d00*/  IMAD.MOV.U32 R7, RZ, RZ, 0x40 ;  /* 0x00000040ff077424 */ /* 0x000fe200078e00ff */
[----:B------:R-:W-:Y:S01]  /*1d10*/  LOP3.LUT R91, R8, 0xffffff00, RZ, 0xc0, !PT ;  /* 0xffffff00085b7812 */ /* 0x000fe200078ec0ff */
[----:B------:R2:W-:Y:S01]  /*1d20*/  @!P4 LDGSTS.E.BYPASS.LTC128B.128 [R121+0x5000], [R16.64+0x80] ;  /* 0x050000801079cfae */ /* 0x0005e2000b901d48 */
[----:B------:R-:W-:Y:S01]  /*1d30*/  LOP3.LUT R11, R116, 0x8, R11, 0xf8, !PT ;  /* 0x00000008740b7812 */ /* 0x000fe200078ef80b */
[----:B------:R-:W-:Y:S01]  /*1d40*/  IMAD.IADD R84, R89, 0x1, R13 ;  /* 0x0000000159547824 */ /* 0x000fe200078e020d */
[----:B------:R-:W-:Y:S01]  /*1d50*/  SHF.R.U32.HI R116, RZ, 0x3, R116 ;  /* 0x00000003ff747819 */ /* 0x000fe20000011674 */
[----:B------:R1:W-:Y:S01]  /*1d60*/  @!P3 LDGSTS.E.BYPASS.LTC128B.128 [R121+0x3800], [R14.64] ;  /* 0x038000000e79bfae */ /* 0x0003e2000b901d48 */
[----:B------:R-:W-:Y:S01]  /*1d70*/  LOP3.LUT R80, R9, R80, RZ, 0x3c, !PT ;  /* 0x0000005009507212 */ /* 0x000fe200078e3cff */
[----:B------:R-:W-:Y:S01]  /*1d80*/  IMAD.WIDE.U32 R8, R7, c[0x0][0x1a0], RZ ;  /* 0x0000680007087a25 */ /* 0x000fe200078e00ff */
[----:B------:R-:W-:Y:S01]  /*1d90*/  LEA R130, P0, R88, c[0x0][0x170], 0x1 ;  /* 0x00005c0058827a11 */ /* 0x000fe200078008ff */
[----:B------:R1:W-:Y:S01]  /*1da0*/  @!P3 LDGSTS.E.BYPASS.LTC128B.128 [R121+0x4800], [R14.64+0x40] ;  /* 0x048000400e79bfae */ /* 0x0003e2000b901d48 */
[----:B------:R-:W-:Y:S01]  /*1db0*/  LOP3.LUT R116, R11, R116, RZ, 0x3c, !PT ;  /* 0x000000740b747212 */ /* 0x000fe200078e3cff */
[----:B------:R-:W-:Y:S01]  /*1dc0*/  IMAD R117, R94, 0x200, R91 ;  /* 0x000002005e757824 */ /* 0x000fe200078e025b */
[----:B------:R-:W-:Y:S01]  /*1dd0*/  LEA.HI.X R131, R88, c[0x0][0x174], R84, 0x1, P0 ;  /* 0x00005d0058837a11 */ /* 0x000fe200000f0c54 */
[----:B------:R1:W-:Y:S01]  /*1de0*/  @!P3 LDGSTS.E.BYPASS.LTC128B.128 [R121+0x5800], [R14.64+0x80] ;  /* 0x058000800e79bfae */ /* 0x0003e2000b901d48 */
[----:B------:R-:W-:Y:S01]  /*1df0*/  IMAD R7, R7, c[0x0][0x1a4], RZ ;  /* 0x0000690007077a24 */ /* 0x000fe200078e02ff */
[----:B------:R-:W-:Y:S01]  /*1e00*/  @!P2 IADD3 R8, P0, R130, R8, RZ ;  /* 0x000000088208a210 */ /* 0x000fe20007f1e0ff */
[----:B------:R-:W-:Y:S01]  /*1e10*/  IMAD R5, R5, 0x8, R122 ;  /* 0x0000000805057824 */ /* 0x000fe200078e027a */
[----:B------:R-:W0:Y:S01]  /*1e20*/  LDGDEPBAR ;  /* 0x00000000000079af */ /* 0x000e220000000000 */
[----:B------:R-:W-:Y:S01]  /*1e30*/  IMAD R117, R92, 0x20, R117 ;  /* 0x000000205c757824 */ /* 0x000fe200078e0275 */
[----:B------:R-:W-:Y:S01]  /*1e40*/  @!P2 IADD3.X R9, R131, R9, R7, P0, !PT ;  /* 0x000000098309a210 */ /* 0x000fe200007fe407 */
[----:B------:R-:W-:Y:S01]  /*1e50*/  IMAD.U32 R116, R5, 0x20, R116 ;  /* 0x0000002005747824 */ /* 0x000fe200078e0074 */
[----:B------:R-:W-:Y:S01]  /*1e60*/  LOP3.LUT P0, RZ, R124, 0x2, RZ, 0xc0, !PT ;  /* 0x000000027cff7812 */ /* 0x000fe2000780c0ff */
[----:B------:R-:W-:-:S02]  /*1e70*/  IMAD.IADD R117, R80, 0x1, R117 ;  /* 0x0000000150757824 */ /* 0x000fc400078e0275 */
[----:B------:R-:W-:Y:S01]  /*1e80*/  IMAD.SHL.U32 R116, R116, 0x2, RZ ;  /* 0x0000000274747824 */ /* 0x000fe200078e00ff */
[----:B------:R-:W-:Y:S01]  /*1e90*/  SEL R85, R85, 0xffffffe0, !P0 ;  /* 0xffffffe055557807 */ /* 0x000fe20004000000 */
[----:B------:R-:W-:Y:S02]  /*1ea0*/  IMAD.SHL.U32 R117, R117, 0x2, RZ ;  /* 0x0000000275757824 */ /* 0x000fe400078e00ff */
[----:B------:R-:W-:Y:S02]  /*1eb0*/  IMAD R91, R92, 0x20, R91 ;  /* 0x000000205c5b7824 */ /* 0x000fe400078e025b */
[----:B------:R-:W-:Y:S01]  /*1ec0*/  IMAD.IADD R90, R116, 0x1, R85 ;  /* 0x00000001745a7824 */ /* 0x000fe200078e0255 */
        /* <DEDUP_REMOVED lines=13> */
[----:B------:R-:W-:Y:S01]  /*1fa0*/  LOP3.LUT P1, RZ, R3, 0x2, RZ, 0xc0, !PT ;  /* 0x0000000203ff7812 */ /* 0x000fe2000782c0ff */
[----:B------:R-:W-:-:S02]  /*1fb0*/  IMAD.MOV.U32 R3, RZ, RZ, 0x10 ;  /* 0x00000010ff037424 */ /* 0x000fc400078e00ff */
[----:B------:R-:W-:Y:S03]  /*1fc0*/  @P2 STS.128 [R121+0x6800], RZ ;  /* 0x006800ff79002388 */ /* 0x000fe60000000c00 */
[----:B------:R-:W-:Y:S01]  /*1fd0*/  SEL R3, R3, 0xfffffff0, !P1 ;  /* 0xfffffff003037807 */ /* 0x000fe20004800000 */
[----:B------:R-:W-:Y:S04]  /*1fe0*/  @P2 STS.128 [R121+0x7800], RZ ;  /* 0x007800ff79002388 */ /* 0x000fe80000000c00 */
[----:B------:R-:W-:Y:S01]  /*1ff0*/  @P2 STS.128 [R121+0x8800], RZ ;  /* 0x008800ff79002388 */ /* 0x000fe20000000c00 */
[----:B------:R-:W-:-:S03]  /*2000*/  IMAD R115, R3, 0x2, R117 ;  /* 0x0000000203737824 */ /* 0x000fc600078e0275 */
        /* <DEDUP_REMOVED lines=8> */
[----:B-1----:R-:W1:Y:S04]  /*2090*/  LDSM.16.M88.4 R12, [R116+0x3400] ;  /* 0x00340000740c783b */ /* 0x002e680000000200 */
        /* <DEDUP_REMOVED lines=26> */
[C---:B------:R-:W-:Y:S08]  /*2240*/  HMMA.16816.F32 R12, R72.reuse, R78, R12 ;  /* 0x0000004e480c723c */ /* 0x040ff0000000180c */
[C---:B------:R-:W-:Y:S08]  /*2250*/  HMMA.16816.F32 R60, R72.reuse, R68, R60 ;  /* 0x00000044483c723c */ /* 0x040ff0000000183c */
[C---:B------:R-:W-:Y:S08]  /*2260*/  HMMA.16816.F32 R52, R72.reuse, R64, R52 ;  /* 0x000000404834723c */ /* 0x040ff00000001834 */
[----:B------:R-:W-:Y:S01]  /*2270*/  HMMA.16816.F32 R48, R72, R66, R48 ;  /* 0x000000424830723c */ /* 0x000fe20000001830 */
[----:B------:R-:W3:Y:S07]  /*2280*/  LDSM.16.M88.4 R64, [R90+0x4400] ;  /* 0x004400005a40783b */ /* 0x000eee0000000200 */
[C---:B--2---:R-:W-:Y:S08]  /*2290*/  HMMA.16816.F32 R24, R44.reuse, R40, R24 ;  /* 0x000000282c18723c */ /* 0x044ff00000001818 */
[----:B------:R-:W-:Y:S01]  /*22a0*/  HMMA.16816.F32 R20, R44, R42, R20 ;  /* 0x0000002a2c14723c */ /* 0x000fe20000001814 */
[----:B------:R-:W2:Y:S07]  /*22b0*/  LDSM.16.M88.4 R40, [R90+0x4800] ;  /* 0x004800005a28783b */ /* 0x000eae0000000200 */
[----:B------:R-:W-:Y:S08]  /*22c0*/  HMMA.16816.F32 R56, R72, R70, R56 ;  /* 0x000000464838723c */ /* 0x000ff00000001838 */
[C---:B------:R-:W-:Y:S08]  /*22d0*/  HMMA.16816.F32 R16, R44.reuse, R36, R16 ;  /* 0x000000242c10723c */ /* 0x040ff00000001810 */
[C---:B------:R-:W-:Y:S01]  /*22e0*/  HMMA.16816.F32 R12, R44.reuse, R38, R12 ;  /* 0x000000262c0c723c */ /* 0x040fe2000000180c */
[----:B------:R-:W-:Y:S07]  /*22f0*/  LDSM.16.M88.4 R36, [R116+0x5000] ;  /* 0x005000007424783b */ /* 0x000fee0000000200 */
[C---:B------:R-:W-:Y:S08]  /*2300*/  HMMA.16816.F32 R60, R44.reuse, R32, R60 ;  /* 0x000000202c3c723c */ /* 0x040ff0000000183c */
[C---:B------:R-:W-:Y:S08]  /*2310*/  HMMA.16816.F32 R52, R44.reuse, R28, R52 ;  /* 0x0000001c2c34723c */ /* 0x040ff00000001834 */
[C---:B------:R-:W-:Y:S01]  /*2320*/  HMMA.16816.F32 R48, R44.reuse, R30, R48 ;  /* 0x0000001e2c30723c */ /* 0x040fe20000001830 */
[----:B------:R-:W4:Y:S07]  /*2330*/  LDSM.16.M88.4 R28, [R90+0x4c00] ;  /* 0x004c00005a1c783b */ /* 0x000f2e0000000200 */
[----:B------:R-:W-:Y:S01]  /*2340*/  HMMA.16816.F32 R56, R44, R34, R56 ;  /* 0x000000222c38723c */ /* 0x000fe20000001838 */
[----:B------:R-:W-:Y:S04]  /*2350*/  LDSM.16.M88.4 R32, [R116+0x5400] ;  /* 0x005400007420783b */ /* 0x000fe80000000200 */
[----:B------:R-:W-:Y:S03]  /*2360*/  LDSM.16.M88.4 R44, [R116+0x5800] ;  /* 0x00580000742c783b */ /* 0x000fe60000000200 */
[C---:B-1----:R-:W-:Y:S08]  /*2370*/  HMMA.16816.F32 R24, R8.reuse, R4, R24 ;  /* 0x000000040818723c */ /* 0x042ff00000001818 */
[C---:B------:R-:W-:Y:S01]  /*2380*/  HMMA.16816.F32 R20, R8.reuse, R6, R20 ;  /* 0x000000060814723c */ /* 0x040fe20000001814 */
[----:B------:R-:W1:Y:S07]  /*2390*/  LDSM.16.M88.4 R4, [R117+0x2000] ;  /* 0x002000007504783b */ /* 0x000e6e0000000200 */
[C---:B---3--:R-:W-:Y:S08]  /*23a0*/  HMMA.16816.F32 R16, R8.reuse, R64, R16 ;  /* 0x000000400810723c */ /* 0x048ff00000001810 */
[C---:B------:R-:W-:Y:S08]  /*23b0*/  HMMA.16816.F32 R12, R8.reuse, R66, R12 ;  /* 0x00000042080c723c */ /* 0x040ff0000000180c */
[C---:B--2---:R-:W-:Y:S01]  /*23c0*/  HMMA.16816.F32 R64, R8.reuse, R40, R60 ;  /* 0x000000280840723c */ /* 0x044fe2000000183c */
[----:B------:R-:W2:Y:S07]  /*23d0*/  LDSM.16.M88.4 R60, [R116+0x5c00] ;  /* 0x005c0000743c783b */ /* 0x000eae0000000200 */
[C---:B------:R-:W-:Y:S01]  /*23e0*/  HMMA.16816.F32 R68, R8.reuse, R42, R56 ;  /* 0x0000002a0844723c */ /* 0x040fe20000001838 */
[----:B------:R-:W-:Y:S04]  /*23f0*/  LDSM.16.M88.4 R40, [R115+0x2000] ;  /* 0x002000007328783b */ /* 0x000fe80000000200 */
[----:B------:R-:W3:Y:S03]  /*2400*/  LDSM.16.M88.4 R56, [R90+0x5000] ;  /* 0x005000005a38783b */ /* 0x000ee60000000200 */
[C---:B----4-:R-:W-:Y:S07]  /*2410*/  HMMA.16816.F32 R52, R8.reuse, R28, R52 ;  /* 0x0000001c0834723c */ /* 0x050fee0000001834 */
[----:B------:R-:W-:Y:S01]  /*2420*/  LOP3.LUT R28, R97, 0xffffffe0, RZ, 0xc0, !PT ;  /* 0xffffffe0611c7812 */ /* 0x000fe200078ec0ff */
[----:B------:R-:W-:Y:S01]  /*2430*/  HMMA.16816.F32 R48, R8, R30, R48 ;  /* 0x0000001e0830723c */ /* 0x000fe20000001830 */
[----:B------:R-:W4:Y:S03]  /*2440*/  LDSM.16.M88.4 R8, [R90+0x5400] ;  /* 0x005400005a08783b */ /* 0x000f260000000200 */
[----:B------:R-:W-:-:S02]  /*2450*/  IMAD.IADD R28, R93, 0x1, -R28 ;  /* 0x000000015d1c7824 */ /* 0x000fc400078e0a1c */
[----:B------:R-:W-:Y:S02]  /*2460*/  IMAD.SHL.U32 R93, R93, 0x2, RZ ;  /* 0x000000025d5d7824 */ /* 0x000fe400078e00ff */
[----:B-1----:R-:W-:Y:S01]  /*2470*/  HMMA.16816.F32 R24, R4, R36, R24 ;  /* 0x000000240418723c */ /* 0x002fe20000001818 */
[----:B------:R-:W-:-:S04]  /*2480*/  SHF.R.S32.HI R129, RZ, 0x1f, R28 ;  /* 0x0000001fff817819 */ /* 0x000fc8000001141c */
[----:B------:R-:W-:Y:S02]  /*2490*/  LEA.HI R129, R129, R28, RZ, 0x2 ;  /* 0x0000001c81817211 */ /* 0x000fe400078f10ff */
[----:B------:R-:W1:Y:S01]  /*24a0*/  LDSM.16.M88.4 R28, [R90+0x5800] ;  /* 0x005800005a1c783b */ /* 0x000e620000000200 */
[----:B------:R-:W-:Y:S01]  /*24b0*/  HMMA.16816.F32 R20, R4, R38, R20 ;  /* 0x000000260414723c */ /* 0x000fe20000001814 */
[----:B------:R-:W-:-:S07]  /*24c0*/  SHF.R.S32.HI R129, RZ, 0x2, R129 ;  /* 0x00000002ff817819 */ /* 0x000fce0000011481 */
[C---:B------:R-:W-:Y:S07]  /*24d0*/  HMMA.16816.F32 R16, R4.reuse, R32, R16 ;  /* 0x000000200410723c */ /* 0x040fee0000001810 */
[----:B------:R-:W-:Y:S01]  /*24e0*/  IMAD R32, R94, 0x10, R95 ;  /* 0x000000105e207824 */ /* 0x000fe200078e025f */
[----:B------:R-:W-:Y:S01]  /*24f0*/  HMMA.16816.F32 R12, R4, R34, R12 ;  /* 0x00000022040c723c */ /* 0x000fe2000000180c */
[----:B------:R-:W-:-:S03]  /*2500*/  SHF.R.S32.HI R33, RZ, 0x1f, R94 ;  /* 0x0000001fff217819 */ /* 0x000fc6000001145e */
[----:B------:R-:W-:Y:S02]  /*2510*/  IADD3 R32, R32, 0x1, R129 ;  /* 0x0000000120207810 */ /* 0x000fe40007ffe081 */
[----:B------:R-:W-:Y:S02]  /*2520*/  LEA.HI R33, R33, R94, RZ, 0x2 ;  /* 0x0000005e21217211 */ /* 0x000fe400078f10ff */
[C---:B------:R-:W-:Y:S01]  /*2530*/  HMMA.16816.F32 R64, R4.reuse, R44, R64 ;  /* 0x0000002c0440723c */ /* 0x040fe20000001840 */
[----:B------:R-:W-:Y:S02]  /*2540*/  IADD3 R32, R81, R32, -R96 ;  /* 0x0000002051207210 */ /* 0x000fe40007ffe860 */
[----:B------:R-:W-:Y:S02]  /*2550*/  LOP3.LUT R35, R33, 0xfffffffc, RZ, 0xc0, !PT ;  /* 0xfffffffc21237812 */ /* 0x000fe400078ec0ff */
[----:B------:R-:W-:Y:S02]  /*2560*/  LOP3.LUT R33, R93, 0x6, RZ, 0xc0, !PT ;  /* 0x000000065d217812 */ /* 0x000fe400078ec0ff */
[----:B------:R-:W-:Y:S01]  /*2570*/  IADD3 R32, R32, c[0x0][0x2e8], RZ ;  /* 0x0000ba0020207a10 */ /* 0x000fe20007ffe0ff */
[----:B------:R-:W-:Y:S01]  /*2580*/  HMMA.16816.F32 R68, R4, R46, R68 ;  /* 0x0000002e0444723c */ /* 0x000fe20000001844 */
[----:B------:R-:W-:-:S02]  /*2590*/  IMAD.IADD R128, R94, 0x1, -R35 ;  /* 0x000000015e807824 */ /* 0x000fc400078e0a23 */
[----:B------:R-:W-:Y:S01]  /*25a0*/  IMAD.IADD R33, R0, 0x1, R33 ;  /* 0x0000000100217824 */ /* 0x000fe200078e0221 */
[C---:B------:R-:W-:Y:S02]  /*25b0*/  IADD3 R96, R32.reuse, 0x8, RZ ;  /* 0x0000000820607810 */ /* 0x040fe40007ffe0ff */
[-C--:B------:R-:W-:Y:S02]  /*25c0*/  IMNMX R97, R32, R81.reuse, PT ;  /* 0x0000005120617217 */ /* 0x080fe40003800200 */
[----:B--2---:R-:W-:Y:S01]  /*25d0*/  HMMA.16816.F32 R52, R4, R60, R52 ;  /* 0x0000003c0434723c */ /* 0x004fe20000001834 */
[----:B------:R-:W-:Y:S02]  /*25e0*/  IMNMX R96, R96, R81, PT ;  /* 0x0000005160607217 */ /* 0x000fe40003800200 */
[----:B------:R-:W-:-:S04]  /*25f0*/  IADD3 R32, R33, 0x1, RZ ;  /* 0x0000000121207810 */ /* 0x000fc80007ffe0ff */
[C---:B------:R-:W-:Y:S01]  /*2600*/  ISETP.GE.AND P0, PT, R32.reuse, R97, PT ;  /* 0x000000612000720c */ /* 0x040fe20003f06270 */
[----:B------:R-:W-:Y:S01]  /*2610*/  HMMA.16816.F32 R48, R4, R62, R48 ;  /* 0x0000003e0430723c */ /* 0x000fe20000001830 */
[----:B------:R-:W2:Y:S01]  /*2620*/  LDSM.16.M88.4 R4, [R90+0x5c00] ;  /* 0x005c00005a04783b */ /* 0x000ea20000000200 */
[----:B------:R-:W-:Y:S01]  /*2630*/  ISETP.GE.AND P4, PT, R32, R96, PT ;  /* 0x000000602000720c */ /* 0x000fe20003f86270 */
[----:B------:R-:W-:-:S05]  /*2640*/  DEPBAR.LE SB0, 0x0 ;  /* 0x000080000000791a */ /* 0x000fca0000000000 */
[C---:B---3--:R-:W-:Y:S08]  /*2650*/  HMMA.16816.F32 R24, R40.reuse, R56, R24 ;  /* 0x000000382818723c */ /* 0x048ff00000001818 */
[C---:B------:R-:W-:Y:S08]  /*2660*/  HMMA.16816.F32 R20, R40.reuse, R58, R20 ;  /* 0x0000003a2814723c */ /* 0x040ff00000001814 */
[C---:B----4-:R-:W-:Y:S07]  /*2670*/  HMMA.16816.F32 R16, R40.reuse, R8, R16 ;  /* 0x000000082810723c */ /* 0x050fee0000001810 */
[C---:B------:R-:W-:Y:S01]  /*2680*/  IADD3 R9, R33.reuse, 0x8, RZ ;  /* 0x0000000821097810 */ /* 0x040fe20007ffe0ff */
[----:B------:R-:W-:Y:S01]  /*2690*/  HMMA.16816.F32 R12, R40, R10, R12 ;  /* 0x0000000a280c723c */ /* 0x000fe2000000180c */
[----:B------:R-:W-:-:S02]  /*26a0*/  IADD3 R8, R33, 0x9, RZ ;  /* 0x0000000921087810 */ /* 0x000fc40007ffe0ff */
[CC--:B------:R-:W-:Y:S02]  /*26b0*/  ISETP.GE.AND P1, PT, R9.reuse, R97.reuse, PT ;  /* 0x000000610900720c */ /* 0x0c0fe40003f26270 */
[-C--:B------:R-:W-:Y:S02]  /*26c0*/  ISETP.GE.AND P3, PT, R9, R96.reuse, PT ;  /* 0x000000600900720c */ /* 0x080fe40003f66270 */
[C---:B------:R-:W-:Y:S01]  /*26d0*/  IADD3 R9, R33.reuse, 0x10, RZ ;  /* 0x0000001021097810 */ /* 0x040fe20007ffe0ff */
[----:B-1----:R-:W-:Y:S01]  /*26e0*/  HMMA.16816.F32 R64, R40, R28, R64 ;  /* 0x0000001c2840723c */ /* 0x002fe20000001840 */
[C---:B------:R-:W-:Y:S02]  /*26f0*/  ISETP.GE.AND P5, PT, R8.reuse, R97, PT ;  /* 0x000000610800720c */ /* 0x040fe40003fa6270 */
[----:B------:R-:W-:Y:S02]  /*2700*/  ISETP.GE.AND P2, PT, R8, R96, PT ;  /* 0x000000600800720c */ /* 0x000fe40003f46270 */
[----:B------:R-:W-:-:S02]  /*2710*/  IADD3 R11, R33, 0x11, RZ ;  /* 0x00000011210b7810 */ /* 0x000fc40007ffe0ff */
[----:B------:R-:W-:Y:S01]  /*2720*/  FSEL R8, R25, -INF , !P0 ;  /* 0xff80000019087808 */ /* 0x000fe20004000000 */
[C---:B------:R-:W-:Y:S01]  /*2730*/  HMMA.16816.F32 R68, R40.reuse, R30, R68 ;  /* 0x0000001e2844723c */ /* 0x040fe20000001844 */
[----:B------:R-:W-:Y:S01]  /*2740*/  FSEL R20, R20, -INF , !P1 ;  /* 0xff80000014147808 */ /* 0x000fe20004800000 */
[----:B------:R-:W-:Y:S01]  /*2750*/  BAR.SYNC.DEFER_BLOCKING 0x0 ;  /* 0x0000000000007b1d */ /* 0x000fe20000010000 */
[C---:B------:R-:W-:Y:S02]  /*2760*/  ISETP.GE.AND P0, PT, R9.reuse, R97, PT ;  /* 0x000000610900720c */ /* 0x040fe40003f06270 */
[----:B------:R-:W-:Y:S02]  /*2770*/  ISETP.GE.AND P1, PT, R9, R96, PT ;  /* 0x000000600900720c */ /* 0x000fe40003f26270 */
[----:B------:R-:W-:Y:S01]  /*2780*/  FSEL R9, R22, -INF , !P3 ;  /* 0xff80000016097808 */ /* 0x000fe20005800000 */
[----:B--2---:R-:W-:Y:S01]  /*2790*/  HMMA.16816.F32 R52, R40, R4, R52 ;  /* 0x000000042834723c */ /* 0x004fe20000001834 */
[----:B------:R-:W-:-:S02]  /*27a0*/  FSEL R10, R21, -INF , !P5 ;  /* 0xff800000150a7808 */ /* 0x000fc40006800000 */
[C---:B------:R-:W-:Y:S02]  /*27b0*/  ISETP.GE.AND P3, PT, R11.reuse, R97, PT ;  /* 0x000000610b00720c */ /* 0x040fe40003f66270 */
[----:B------:R-:W-:Y:S02]  /*27c0*/  ISETP.GE.AND P5, PT, R11, R96, PT ;  /* 0x000000600b00720c */ /* 0x000fe40003fa6270 */
[C---:B------:R-:W-:Y:S01]  /*27d0*/  IADD3 R11, R33.reuse, 0x18, RZ ;  /* 0x00000018210b7810 */ /* 0x040fe20007ffe0ff */
[----:B------:R-:W-:Y:S01]  /*27e0*/  HMMA.16816.F32 R48, R40, R6, R48 ;  /* 0x000000062830723c */ /* 0x000fe20000001830 */
        /* <DEDUP_REMOVED lines=16> */
[----:B------:R-:W-:Y:S02]  /*28f0*/  ISETP.GE.AND P0, PT, R21, R97, PT ;  /* 0x000000611500720c */ /* 0x000fe40003f06270 */
[----:B------:R-:W-:Y:S02]  /*2900*/  IADD3 R5, R33, 0x29, RZ ;  /* 0x0000002921057810 */ /* 0x000fe40007ffe0ff */
[----:B------:R-:W-:Y:S02]  /*2910*/  FSEL R12, R13, -INF , !P1 ;  /* 0xff8000000d0c7808 */ /* 0x000fe40004800000 */
[----:B------:R-:W-:Y:S02]  /*2920*/  ISETP.GE.AND P1, PT, R21, R96, PT ;  /* 0x000000601500720c */ /* 0x000fe40003f26270 */
[----:B------:R-:W-:-:S02]  /*2930*/  IADD3 R13, R33, 0x28, RZ ;  /* 0x00000028210d7810 */ /* 0x000fc40007ffe0ff */
[----:B------:R-:W-:Y:S02]  /*2940*/  IADD3 R4, R33, 0x30, RZ ;  /* 0x0000003021047810 */ /* 0x000fe40007ffe0ff */
[----:B------:R-:W-:Y:S02]  /*2950*/  FSEL R100, R65, -INF , !P0 ;  /* 0xff80000041647808 */ /* 0x000fe40004000000 */
[----:B------:R-:W-:Y:S02]  /*2960*/  ISETP.GE.AND P0, PT, R5, R96, PT ;  /* 0x000000600500720c */ /* 0x000fe40003f06270 */
[----:B------:R-:W-:Y:S02]  /*2970*/  FSEL R15, R15, -INF , !P3 ;  /* 0xff8000000f0f7808 */ /* 0x000fe40005800000 */
[----:B------:R-:W-:Y:S02]  /*2980*/  FSEL R103, R67, -INF , !P1 ;  /* 0xff80000043677808 */ /* 0x000fe40004800000 */
[----:B------:R-:W-:-:S02]  /*2990*/  ISETP.GE.AND P3, PT, R13, R97, PT ;  /* 0x000000610d00720c */ /* 0x000fc40003f66270 */
[----:B------:R-:W-:Y:S02]  /*29a0*/  ISETP.GE.AND P1, PT, R4, R97, PT ;  /* 0x000000610400720c */ /* 0x000fe40003f26270 */
[----:B------:R-:W-:Y:S02]  /*29b0*/  FSEL R107, R71, -INF , !P0 ;  /* 0xff800000476b7808 */ /* 0x000fe40004000000 */
[----:B------:R-:W-:Y:S02]  /*29c0*/  ISETP.GT.AND P0, PT, R120, R119, PT ;  /* 0x000000777800720c */ /* 0x000fe40003f04270 */
[----:B------:R-:W-:Y:S02]  /*29d0*/  FSEL R93, R64, -INF , !P5 ;  /* 0xff800000405d7808 */ /* 0x000fe40006800000 */
[----:B------:R-:W-:Y:S02]  /*29e0*/  FSEL R95, R66, -INF , !P2 ;  /* 0xff800000425f7808 */ /* 0x000fe40005000000 */
[----:B------:R-:W-:-:S02]  /*29f0*/  FSEL R104, R68, -INF , !P3 ;  /* 0xff80000044687808 */ /* 0x000fc40005800000 */
[----:B------:R-:W-:Y:S02]  /*2a00*/  FSEL R106, R52, -INF , !P1 ;  /* 0xff800000346a7808 */ /* 0x000fe40004800000 */
[-C--:B------:R-:W-:Y:S02]  /*2a10*/  ISETP.GE.AND P5, PT, R13, R96.reuse, PT ;  /* 0x000000600d00720c */ /* 0x080fe40003fa6270 */
[-C--:B------:R-:W-:Y:S01]  /*2a20*/  ISETP.GE.AND P2, PT, R5, R97.reuse, PT ;  /* 0x000000610500720c */ /* 0x080fe20003f46270 */
[----:B------:R-:W-:Y:S01]  /*2a30*/  @!P0 IMAD.MOV.U32 R99, RZ, RZ, R82 ;  /* 0x000000ffff638224 */ /* 0x000fe200078e0052 */
[----:B------:R-:W-:Y:S01]  /*2a40*/  ISETP.GE.AND P3, PT, R4, R96, PT ;  /* 0x000000600400720c */ /* 0x000fe20003f66270 */
[----:B------:R-:W-:Y:S01]  /*2a50*/  @!P0 IMAD.MOV.U32 R98, RZ, RZ, R2 ;  /* 0x000000ffff628224 */ /* 0x000fe200078e0002 */
[C---:B------:R-:W-:Y:S02]  /*2a60*/  ISETP.GE.AND P1, PT, R33.reuse, R97, PT ;  /* 0x000000612100720c */ /* 0x040fe40003f26270 */
        /* <DEDUP_REMOVED lines=8> */
[-C--:B------:R-:W-:Y:S02]  /*2af0*/  ISETP.GE.AND P2, PT, R5, R96.reuse, PT ;  /* 0x000000600500720c */ /* 0x080fe40003f46270 */
[C---:B------:R-:W-:Y:S02]  /*2b00*/  ISETP.GE.AND P4, PT, R4.reuse, R97, PT ;  /* 0x000000610400720c */ /* 0x040fe40003f86270 */
[CC--:B------:R-:W-:Y:S02]  /*2b10*/  ISETP.GE.AND P3, PT, R33.reuse, R96.reuse, PT ;  /* 0x000000602100720c */ /* 0x0c0fe40003f66270 */
[----:B------:R-:W-:Y:S02]  /*2b20*/  ISETP.GE.AND P1, PT, R4, R96, PT ;  /* 0x000000600400720c */ /* 0x000fe40003f26270 */
[----:B------:R-:W-:-:S02]  /*2b30*/  IADD3 R4, R33, 0x39, RZ ;  /* 0x0000003921047810 */ /* 0x000fc40007ffe0ff */
[----:B------:R-:W-:Y:S02]  /*2b40*/  FSEL R26, R26, -INF , !P3 ;  /* 0xff8000001a1a7808 */ /* 0x000fe40005800000 */
[----:B------:R-:W-:Y:S02]  /*2b50*/  FSEL R108, R53, -INF , !P5 ;  /* 0xff800000356c7808 */ /* 0x000fe40006800000 */
[----:B------:R-:W-:Y:S02]  /*2b60*/  FSEL R33, R55, -INF , !P2 ;  /* 0xff80000037217808 */ /* 0x000fe40005000000 */
[----:B------:R-:W-:Y:S02]  /*2b70*/  @!P0 LEA R134, P2, R82, c[0x0][0x168], 0x1 ;  /* 0x00005a0052868a11 */ /* 0x000fe400078408ff */
[C---:B------:R-:W-:Y:S02]  /*2b80*/  ISETP.GE.AND P5, PT, R4.reuse, R97, PT ;  /* 0x000000610400720c */ /* 0x040fe40003fa6270 */
[----:B------:R-:W-:Y:S01]  /*2b90*/  ISETP.GE.AND P3, PT, R4, R96, PT ;  /* 0x000000600400720c */ /* 0x000fe20003f66270 */
[----:B------:R-:W-:Y:S01]  /*2ba0*/  IMAD.IADD R4, R80, 0x1, R91 ;  /* 0x0000000150047824 */ /* 0x000fe200078e025b */
[----:B------:R-:W-:-:S02]  /*2bb0*/  @!P0 LEA.HI.X R135, R82, c[0x0][0x16c], R2, 0x1, P2 ;  /* 0x00005b0052878a11 */ /* 0x000fc400010f0c02 */
        /* <DEDUP_REMOVED lines=63> */
.L_x_5459:
[----:B------:R-:W-:-:S04]  /*2fb0*/  ULEA UR4, -UR4, URZ, 0x6 ;  /* 0x0000003f04047291 */ /* 0x000fc8000f8e313f */
[----:B------:R-:W-:Y:S02]  /*2fc0*/  USHF.R.S32.HI UR6, URZ, 0x1f, UR4 ;  /* 0x0000001f3f067899 */ /* 0x000fe40008011404 */
[----:B------:R-:W-:-:S04]  /*2fd0*/  MOV R7, UR4 ;  /* 0x0000000400077c02 */ /* 0x000fc80008000f00 */
[----:B------:R-:W-:Y:S02]  /*2fe0*/  MOV R5, UR6 ;  /* 0x0000000600057c02 */ /* 0x000fe40008000f00 */
.L_x_5460:
[----:B------:R-:W-:Y:S02]  /*2ff0*/  IADD3 R99, P2, R7, R82, RZ ;  /* 0x0000005207637210 */ /* 0x000fe40007f5e0ff */
[----:B------:R-:W-:-:S03]  /*3000*/  IADD3 R0, P1, P0, R82, UR7, R7 ;  /* 0x0000000752007c10 */ /* 0x000fc6000f83e007 */
[----:B------:R-:W-:Y:S01]  /*3010*/  IMAD.X R98, R5, 0x1, R2, P2 ;  /* 0x0000000105627824 */ /* 0x000fe200010e0602 */
[----:B------:R-:W-:Y:S02]  /*3020*/  IADD3.X R5, R2, UR5, R5, P1, P0 ;  /* 0x0000000502057c10 */ /* 0x000fe40008fe0405 */
[C---:B------:R-:W-:Y:S02]  /*3030*/  LEA R134, P1, R99.reuse, c[0x0][0x168], 0x1 ;  /* 0x00005a0063867a11 */ /* 0x040fe400078208ff */
        /* <DEDUP_REMOVED lines=13> */
.L_x_5458:
[----:B------:R-:W-:Y:S02]  /*3110*/  FMNMX.FTZ R5, R24, R8, !PT ;  /* 0x0000000818057209 */ /* 0x000fe40007810000 */
[----:B------:R-:W-:-:S02]  /*3120*/  SHF.L.U32 R114, R4, 0x1, RZ ;  /* 0x0000000104727819 */ /* 0x000fc400000006ff */
[----:B------:R-:W-:Y:S02]  /*3130*/  FMNMX.FTZ R5, R20, R5, !PT ;  /* 0x0000000514057209 */ /* 0x000fe40007810000 */
[----:B------:R-:W-:Y:S01]  /*3140*/  LEA R113, R3, R114, 0x1 ;  /* 0x0000007203717211 */ /* 0x000fe200078e08ff */
[----:B------:R-:W-:Y:S01]  /*3150*/  LDSM.16.MT88.4 R72, [R114+0x8000] ;  /* 0x008000007248783b */ /* 0x000fe20000004200 */
[----:B------:R-:W-:Y:S02]  /*3160*/  FMNMX.FTZ R5, R10, R5, !PT ;  /* 0x000000050a057209 */ /* 0x000fe40007810000 */
[----:B------:R-:W-:Y:S01]  /*3170*/  ISETP.GT.AND P3, PT, R120, R119, PT ;  /* 0x000000777800720c */ /* 0x000fe20003f64270 */
        /* <DEDUP_REMOVED lines=71> */
[----:B------:R-:W2:Y:S01]  /*35f0*/  LDSM.16.MT88.4 R8, [R113+0x7400] ;  /* 0x007400007108783b */ /* 0x000ea20000004200 */
[--C-:B------:R-:W-:Y:S02]  /*3600*/  FFMA.FTZ R23, R19, c[0x0][0x23c], -R90.reuse ;  /* 0x00008f0013177a23 */ /* 0x100fe4000001085a */
[--C-:B------:R-:W-:Y:S02]  /*3610*/  FFMA.FTZ R22, R17, c[0x0][0x23c], -R90.reuse ;  /* 0x00008f0011167a23 */ /* 0x100fe4000001085a */
[----:B------:R-:W3:Y:S01]  /*3620*/  MUFU.EX2 R132, R132 ;  /* 0x0000008400847308 */ /* 0x000ee20000000800 */
[----:B-1----:R-:W-:Y:S01]  /*3630*/  F2FP.PACK_AB R82, R91, R92 ;  /* 0x0000005c5b52723e */ /* 0x002fe200000000ff */
[--C-:B------:R-:W-:Y:S01]  /*3640*/  FFMA.FTZ R3, R15, c[0x0][0x23c], -R90.reuse ;  /* 0x00008f000f037a23 */ /* 0x100fe2000001085a */
[----:B------:R-:W1:Y:S01]  /*3650*/  LDSM.16.MT88.4 R16, [R113+0x6400] ;  /* 0x006400007110783b */ /* 0x000e620000004200 */
[--C-:B------:R-:W-:Y:S02]  /*3660*/  FFMA.FTZ R95, R95, c[0x0][0x23c], -R90.reuse ;  /* 0x00008f005f5f7a23 */ /* 0x100fe4000001085a */
[----:B------:R-:W-:Y:S01]  /*3670*/  FFMA.FTZ R110, R110, c[0x0][0x23c], -R137 ;  /* 0x00008f006e6e7a23 */ /* 0x000fe20000010889 */
[----:B------:R-:W-:Y:S01]  /*3680*/  LDSM.16.MT88.4 R12, [R114+0x7400] ;  /* 0x00740000720c783b */ /* 0x000fe20000004200 */
        /* <DEDUP_REMOVED lines=9> */
[----:B------:R-:W-:Y:S01]  /*3720*/  MUFU.EX2 R29, R29 ;  /* 0x0000001d001d7308 */ /* 0x000fe20000000800 */
[----:B----4-:R-:W-:-:S07]  /*3730*/  F2FP.PACK_AB R83, R31, R94 ;  /* 0x0000005e1f53723e */ /* 0x010fce00000000ff */
[----:B------:R-:W3:Y:S01]  /*3740*/  MUFU.EX2 R28, R28 ;  /* 0x0000001c001c7308 */ /* 0x000ee20000000800 */
[----:B------:R-:W-:-:S04]  /*3750*/  FADD.FTZ R94, R94, R111 ;  /* 0x0000006f5e5e7221 */ /* 0x000fc80000010000 */
[----:B------:R-:W-:Y:S01]  /*3760*/  FADD.FTZ R31, R31, R94 ;  /* 0x0000005e1f1f7221 */ /* 0x000fe20000010000 */
[C---:B------:R-:W-:Y:S02]  /*3770*/  HMMA.16816.F32 R60, R80.reuse, R64, RZ ;  /* 0x00000040503c723c */ /* 0x040fe400000018ff */
[----:B------:R-:W-:Y:S06]  /*3780*/  MUFU.EX2 R21, R21 ;  /* 0x0000001500157308 */ /* 0x000fec0000000800 */
[----:B------:R-:W-:Y:S02]  /*3790*/  HMMA.16816.F32 R64, R80, R66, RZ ;  /* 0x000000425040723c */ /* 0x000fe400000018ff */
[----:B------:R-:W4:Y:S01]  /*37a0*/  MUFU.EX2 R20, R20 ;  /* 0x0000001400147308 */ /* 0x000f220000000800 */
[----:B---3--:R-:W-:-:S05]  /*37b0*/  F2FP.PACK_AB R4, R28, R29 ;  /* 0x0000001d1c04723e */ /* 0x008fca00000000ff */
[C---:B------:R-:W-:Y:S02]  /*37c0*/  HMMA.16816.F32 R68, R80.reuse, R72, RZ ;  /* 0x000000485044723c */ /* 0x040fe400000018ff */
[----:B------:R-:W-:Y:S06]  /*37d0*/  MUFU.EX2 R30, R30 ;  /* 0x0000001e001e7308 */ /* 0x000fec0000000800 */
[----:B------:R-:W-:Y:S02]  /*37e0*/  HMMA.16816.F32 R72, R80, R74, RZ ;  /* 0x0000004a5048723c */ /* 0x000fe400000018ff */
[----:B------:R-:W3:Y:S01]  /*37f0*/  MUFU.EX2 R23, R23 ;  /* 0x0000001700177308 */ /* 0x000ee20000000800 */
[----:B----4-:R-:W-:-:S05]  /*3800*/  F2FP.PACK_AB R6, R20, R21 ;  /* 0x000000151406723e */ /* 0x010fca00000000ff */
[C---:B------:R-:W-:Y:S02]  /*3810*/  HMMA.16816.F32 R36, R80.reuse, R40, RZ ;  /* 0x000000285024723c */ /* 0x040fe400000018ff */
[----:B------:R-:W-:Y:S06]  /*3820*/  MUFU.EX2 R22, R22 ;  /* 0x0000001600167308 */ /* 0x000fec0000000800 */
[----:B------:R-:W-:Y:S02]  /*3830*/  HMMA.16816.F32 R44, R80, R48, RZ ;  /* 0x00000030502c723c */ /* 0x000fe400000018ff */
[----:B------:R-:W4:Y:S01]  /*3840*/  MUFU.EX2 R3, R3 ;  /* 0x0000000300037308 */ /* 0x000f220000000800 */
[----:B---3--:R-:W-:Y:S01]  /*3850*/  F2FP.PACK_AB R5, R23, R30 ;  /* 0x0000001e1705723e */ /* 0x008fe200000000ff */
[----:B------:R-:W-:-:S04]  /*3860*/  FADD.FTZ R30, R30, R31 ;  /* 0x0000001f1e1e7221 */ /* 0x000fc80000010000 */
[C---:B------:R-:W-:Y:S01]  /*3870*/  HMMA.16816.F32 R52, R80.reuse, R56, RZ ;  /* 0x000000385034723c */ /* 0x040fe200000018ff */
[----:B------:R-:W-:Y:S01]  /*3880*/  FADD.FTZ R23, R23, R30 ;  /* 0x0000001e17177221 */ /* 0x000fe20000010000 */
[----:B------:R-:W-:Y:S06]  /*3890*/  MUFU.EX2 R102, R102 ;  /* 0x0000006600667308 */ /* 0x000fec0000000800 */
[----:B------:R-:W-:Y:S01]  /*38a0*/  HMMA.16816.F32 R40, R80, R42, RZ ;  /* 0x0000002a5028723c */ /* 0x000fe200000018ff */
[----:B----4-:R-:W-:Y:S01]  /*38b0*/  F2FP.PACK_AB R7, R3, R22 ;  /* 0x000000160307723e */ /* 0x010fe200000000ff */
[----:B------:R-:W3:Y:S01]  /*38c0*/  MUFU.EX2 R93, R93 ;  /* 0x0000005d005d7308 */ /* 0x000ee20000000800 */
        /* <DEDUP_REMOVED lines=17> */
[--C-:B------:R-:W-:Y:S01]  /*39e0*/  FFMA.FTZ R26, R103, c[0x0][0x23c], -R90.reuse ;  /* 0x00008f00671a7a23 */ /* 0x100fe2000001085a */
[C---:B-1----:R-:W-:Y:S01]  /*39f0*/  HMMA.16816.F32 R44, R4.reuse, R16, R44 ;  /* 0x00000010042c723c */ /* 0x042fe2000000182c */
[----:B------:R-:W-:Y:S01]  /*3a00*/  FFMA.FTZ R27, R101, c[0x0][0x23c], -R90 ;  /* 0x00008f00651b7a23 */ /* 0x000fe2000001085a */
        /* <DEDUP_REMOVED lines=8> */
[----:B------:R-:W4:Y:S06]  /*3a90*/  MUFU.EX2 R24, R24 ;  /* 0x0000001800187308 */ /* 0x000f2c0000000800 */
[C---:B------:R-:W-:Y:S02]  /*3aa0*/  HMMA.16816.F32 R52, R4.reuse, R12, R52 ;  /* 0x0000000c0434723c */ /* 0x040fe40000001834 */
[----:B------:R-:W-:Y:S06]  /*3ab0*/  MUFU.EX2 R101, R108 ;  /* 0x0000006c00657308 */ /* 0x000fec0000000800 */
[----:B------:R-:W-:Y:S01]  /*3ac0*/  HMMA.16816.F32 R56, R4, R14, R56 ;  /* 0x0000000e0438723c */ /* 0x000fe20000001838 */
[----:B------:R-:W-:Y:S01]  /*3ad0*/  LDSM.16.MT88.4 R12, [R113+0x6c00] ;  /* 0x006c0000710c783b */ /* 0x000fe20000004200 */
[----:B------:R-:W5:Y:S08]  /*3ae0*/  MUFU.EX2 R33, R33 ;  /* 0x0000002100217308 */ /* 0x000f700000000800 */
        /* <DEDUP_REMOVED lines=9> */
[----:B---3--:R-:W-:-:S02]  /*3b80*/  F2FP.PACK_AB R4, R93, R102 ;  /* 0x000000665d04723e */ /* 0x008fc400000000ff */
[----:B-1----:R-:W-:Y:S01]  /*3b90*/  F2FP.PACK_AB R5, R26, R95 ;  /* 0x0000005f1a05723e */ /* 0x002fe200000000ff */
[----:B------:R-:W-:Y:S01]  /*3ba0*/  FADD.FTZ R95, R95, R22 ;  /* 0x000000165f5f7221 */ /* 0x000fe20000010000 */
[----:B------:R-:W-:Y:S02]  /*3bb0*/  F2FP.PACK_AB R6, R25, R100 ;  /* 0x000000641906723e */ /* 0x000fe400000000ff */
[----:B----4-:R-:W-:Y:S01]  /*3bc0*/  F2FP.PACK_AB R7, R24, R27 ;  /* 0x0000001b1807723e */ /* 0x010fe200000000ff */
        /* <DEDUP_REMOVED lines=23> */
[----:B------:R-:W-:Y:S01]  /*3d40*/  FADD.FTZ R32, R32, R27 ;  /* 0x0000001b20207221 */ /* 0x000fe20000010000 */
[----:B------:R-:W-:Y:S01]  /*3d50*/  F2FP.PACK_AB R6, R110, R109 ;  /* 0x0000006d6e06723e */ /* 0x000fe200000000ff */
[----:B------:R-:W-:Y:S01]  /*3d60*/  FADD.FTZ R4, R91, R4 ;  /* 0x000000045b047221 */ /* 0x000fe20000010000 */
[----:B------:R-:W-:Y:S01]  /*3d70*/  F2FP.PACK_AB R7, R108, R35 ;  /* 0x000000236c07723e */ /* 0x000fe200000000ff */
[----:B------:R-:W-:-:S02]  /*3d80*/  FADD.FTZ R32, R33, R32 ;  /* 0x0000002021207221 */ /* 0x000fc40000010000 */
[----:B------:R-:W-:Y:S01]  /*3d90*/  FADD.FTZ R29, R29, R4 ;  /* 0x000000041d1d7221 */ /* 0x000fe20000010000 */
[----:B------:R-:W-:Y:S01]  /*3da0*/  F2FP.PACK_AB R4, R101, R106 ;  /* 0x0000006a6504723e */ /* 0x000fe200000000ff */
[----:B------:R-:W-:Y:S02]  /*3db0*/  FADD.FTZ R35, R35, R32 ;  /* 0x0000002023237221 */ /* 0x000fe40000010000 */
[----:B------:R-:W-:Y:S02]  /*3dc0*/  FADD.FTZ R28, R28, R29 ;  /* 0x0000001d1c1c7221 */ /* 0x000fe40000010000 */
[----:B------:R-:W-:Y:S02]  /*3dd0*/  FADD.FTZ R108, R108, R35 ;  /* 0x000000236c6c7221 */ /* 0x000fe40000010000 */
[----:B------:R-:W-:Y:S01]  /*3de0*/  HMMA.16816.F32 R36, R4, R16, R36 ;  /* 0x000000100424723c */ /* 0x000fe20000001824 */
[----:B------:R-:W-:-:S04]  /*3df0*/  FADD.FTZ R21, R21, R28 ;  /* 0x0000001c15157221 */ /* 0x000fc80000010000 */
[----:B------:R-:W-:-:S03]  /*3e00*/  FADD.FTZ R21, R20, R21 ;  /* 0x0000001514157221 */ /* 0x000fc60000010000 */
[----:B------:R-:W-:Y:S01]  /*3e10*/  HMMA.16816.F32 R40, R4, R18, R40 ;  /* 0x000000120428723c */ /* 0x000fe20000001828 */
[----:B------:R-:W2:Y:S01]  /*3e20*/  LDSM.16.MT88.4 R16, [R113+0x7c00] ;  /* 0x007c00007110783b */ /* 0x000ea20000004200 */
        /* <DEDUP_REMOVED lines=8> */
[----:B------:R-:W-:Y:S02]  /*3eb0*/  FADD.FTZ R106, R101, R106 ;  /* 0x0000006a656a7221 */ /* 0x000fe40000010000 */
[----:B-1----:R-:W-:Y:S02]  /*3ec0*/  HMMA.16816.F32 R52, R4, R8, R52 ;  /* 0x000000080434723c */ /* 0x002fe40000001834 */
[----:B------:R-:W-:-:S04]  /*3ed0*/  FADD.FTZ R109, R109, R106 ;  /* 0x0000006a6d6d7221 */ /* 0x000fc80000010000 */
[----:B------:R-:W-:Y:S02]  /*3ee0*/  FADD.FTZ R109, R110, R109 ;  /* 0x0000006d6e6d7221 */ /* 0x000fe40000010000 */
        /* <DEDUP_REMOVED lines=71> */
.L_x_5462:
[----:B------:R-:W-:-:S05]  /*4360*/  IMAD.MOV.U32 R6, RZ, RZ, c[0x0][0x1a0] ;  /* 0x00006800ff067624 */ /* 0x000fca00078e00ff */
[----:B------:R-:W-:-:S04]  /*4370*/  LEA R6, -R6, RZ, 0x6 ;  /* 0x000000ff06067211 */ /* 0x000fc800078e31ff */
[----:B------:R-:W-:Y:S02]  /*4380*/  SHF.R.S32.HI R5, RZ, 0x1f, R6 ;  /* 0x0000001fff057819 */ /* 0x000fe40000011406 */
.L_x_5463:
[----:B------:R-:W-:Y:S01]  /*4390*/  IMAD.MOV.U32 R3, RZ, RZ, c[0x0][0x1a0] ;  /* 0x00006800ff037624 */ /* 0x000fe200078e00ff */
[----:B------:R-:W-:Y:S01]  /*43a0*/  LEA R7, R88, c[0x0][0x170], 0x1 ;  /* 0x00005c0058077a11 */ /* 0x000fe200078e08ff */
[----:B------:R-:W-:Y:S01]  /*43b0*/  IMAD.MOV.U32 R4, RZ, RZ, c[0x0][0x1a4] ;  /* 0x00006900ff047624 */ /* 0x000fe200078e00ff */
[C---:B------:R-:W-:Y:S02]  /*43c0*/  IADD3 R8, P0, R6.reuse, R88, RZ ;  /* 0x0000005806087210 */ /* 0x040fe40007f1e0ff */
[----:B------:R-:W-:Y:S02]  /*43d0*/  LEA R9, P1, R3, R6, 0x5 ;  /* 0x0000000603097211 */ /* 0x000fe400078228ff */
[----:B------:R-:W-:Y:S01]  /*43e0*/  LEA R130, P3, R6, R7, 0x1 ;  /* 0x0000000706827211 */ /* 0x000fe200078608ff */
[----:B------:R-:W-:Y:S01]  /*43f0*/  IMAD.X R7, R5, 0x1, R84, P0 ;  /* 0x0000000105077824 */ /* 0x000fe200000e0654 */
[----:B------:R-:W-:Y:S02]  /*4400*/  IADD3 R88, P0, R9, R88, RZ ;  /* 0x0000005809587210 */ /* 0x000fe40007f1e0ff */
[----:B------:R-:W-:-:S02]  /*4410*/  LEA.HI.X R9, R3, R5, R4, 0x5, P1 ;  /* 0x0000000503097211 */ /* 0x000fc400008f2c04 */
[----:B------:R-:W-:Y:S02]  /*4420*/  LEA R10, P2, R8, c[0x0][0x170], 0x1 ;  /* 0x00005c00080a7a11 */ /* 0x000fe400078408ff */
[----:B------:R-:W-:Y:S01]  /*4430*/  LEA.HI.X R131, R6, R131, R5, 0x1, P3 ;  /* 0x0000008306837211 */ /* 0x000fe200018f0c05 */
[----:B------:R-:W-:Y:S01]  /*4440*/  IMAD.X R9, R9, 0x1, R84, P0 ;  /* 0x0000000109097824 */ /* 0x000fe200000e0654 */
[----:B------:R-:W-:Y:S02]  /*4450*/  LEA.HI.X R11, R8, c[0x0][0x174], R7, 0x1, P2 ;  /* 0x00005d00080b7a11 */ /* 0x000fe400010f0c07 */
[C---:B------:R-:W-:Y:S01]  /*4460*/  LEA R12, P1, R3.reuse, R130, 0x6 ;  /* 0x00000082030c7211 */ /* 0x040fe200078230ff */
[----:B------:R-:W-:Y:S01]  /*4470*/  @!PT LDS RZ, [RZ] ;  /* 0x00000000fffff984 */ /* 0x000fe20000000800 */
[----:B------:R-:W-:Y:S01]  /*4480*/  @!PT LDS RZ, [RZ] ;  /* 0x00000000fffff984 */ /* 0x000fe20000000800 */
[----:B------:R-:W-:Y:S01]  /*4490*/  @!PT LDS RZ, [RZ] ;  /* 0x00000000fffff984 */ /* 0x000fe20000000800 */
[----:B------:R1:W-:Y:S01]  /*44a0*/  LDGSTS.E.BYPASS.LTC128B.128 [R121+0x6000], [R130.64] ;  /* 0x0600000082797fae */ /* 0x0003e2000b901d48 */
[C---:B------:R-:W-:Y:S02]  /*44b0*/  LEA R8, P0, R88.reuse, c[0x0][0x170], 0x1 ;  /* 0x00005c0058087a11 */ /* 0x040fe400078008ff */
[----:B------:R-:W-:Y:S01]  /*44c0*/  LEA.HI.X R13, R3, R131, R4, 0x6, P1 ;  /* 0x00000083030d7211 */ /* 0x000fe200008f3404 */
[----:B------:R2:W-:Y:S01]  /*44d0*/  LDGSTS.E.BYPASS.LTC128B.128 [R121+0x7000], [R10.64+0x40] ;  /* 0x070000400a797fae */ /* 0x0005e2000b901d48 */
[----:B------:R-:W-:Y:S01]  /*44e0*/  LEA.HI.X R9, R88, c[0x0][0x174], R9, 0x1, P0 ;  /* 0x00005d0058097a11 */ /* 0x000fe200000f0c09 */
[----:B------:R-:W-:-:S02]  /*44f0*/  IMAD.IADD R3, R116, 0x1, R85 ;  /* 0x0000000174037824 */ /* 0x000fc400078e0255 */
[----:B------:R2:W-:Y:S04]  /*4500*/  LDGSTS.E.BYPASS.LTC128B.128 [R121+0x8000], [R10.64+0x80] ;  /* 0x080000800a797fae */ /* 0x0005e8000b901d48 */
[----:B------:R3:W-:Y:S04]  /*4510*/  LDGSTS.E.BYPASS.LTC128B.128 [R121+0x6800], [R12.64] ;  /* 0x068000000c797fae */ /* 0x0007e8000b901d48 */
[----:B------:R2:W-:Y:S04]  /*4520*/  LDGSTS.E.BYPASS.LTC128B.128 [R121+0x7800], [R8.64+0x40] ;  /* 0x0780004008797fae */ /* 0x0005e8000b901d48 */
[----:B------:R2:W-:Y:S04]  /*4530*/  LDGSTS.E.BYPASS.LTC128B.128 [R121+0x8800], [R8.64+0x80] ;  /* 0x0880008008797fae */ /* 0x0005e8000b901d48 */
[----:B------:R-:W-:Y:S04]  /*4540*/  LDSM.16.M88.4 R4, [R117] ;  /* 0x000000007504783b */ /* 0x000fe80000000200 */
[----:B------:R-:W4:Y:S04]  /*4550*/  LDSM.16.M88.4 R28, [R116+0x3000] ;  /* 0x00300000741c783b */ /* 0x000f280000000200 */
[----:B------:R-:W5:Y:S04]  /*4560*/  LDSM.16.M88.4 R20, [R116+0x3400] ;  /* 0x003400007414783b */ /* 0x000f680000000200 */
[----:B------:R-:W-:Y:S04]  /*4570*/  LDSM.16.M88.4 R84, [R115] ;  /* 0x000000007354783b */ /* 0x000fe80000000200 */
[----:B------:R-:W1:Y:S04]  /*4580*/  LDSM.16.M88.4 R16, [R3+0x3000] ;  /* 0x003000000310783b */ /* 0x000e680000000200 */
[----:B---3--:R-:W3:Y:S04]  /*4590*/  LDSM.16.M88.4 R12, [R116+0x3800] ;  /* 0x00380000740c783b */ /* 0x008ee80000000200 */
[----:B--2---:R-:W2:Y:S04]  /*45a0*/  LDSM.16.M88.4 R8, [R3+0x3400] ;  /* 0x003400000308783b */ /* 0x004ea80000000200 */
[----:B------:R-:W1:Y:S04]  /*45b0*/  LDSM.16.M88.4 R88, [R116+0x3c00] ;  /* 0x003c00007458783b */ /* 0x000e680000000200 */
[----:B------:R-:W1:Y:S04]  /*45c0*/  LDSM.16.M88.4 R92, [R3+0x3800] ;  /* 0x00380000035c783b */ /* 0x000e680000000200 */
[----:B------:R-:W0:Y:S01]  /*45d0*/  LDGDEPBAR ;  /* 0x00000000000079af */ /* 0x000e220000000000 */
[C---:B----4-:R-:W-:Y:S08]  /*45e0*/  HMMA.16816.F32 R32, R4.reuse, R28, RZ ;  /* 0x0000001c0420723c */ /* 0x050ff000000018ff */
[C---:B------:R-:W-:Y:S08]  /*45f0*/  HMMA.16816.F32 R28, R4.reuse, R30, RZ ;  /* 0x0000001e041c723c */ /* 0x040ff000000018ff */
[C---:B-----5:R-:W-:Y:S08]  /*4600*/  HMMA.16816.F32 R24, R4.reuse, R20, RZ ;  /* 0x000000140418723c */ /* 0x060ff000000018ff */
        /* <DEDUP_REMOVED lines=63> */
[C---:B-1----:R-:W-:Y:S01]  /*4a00*/  HMMA.16816.F32 R16, R92.reuse, R88, R16 ;  /* 0x000000585c10723c */ /* 0x042fe20000001810 */
[----:B------:R-:W1:Y:S07]  /*4a10*/  S2R R88, SR_TID.X ;  /* 0x0000000000587919 */ /* 0x000e6e0000002100 */
[C---:B------:R-:W-:Y:S08]  /*4a20*/  HMMA.16816.F32 R12, R92.reuse, R90, R12 ;  /* 0x0000005a5c0c723c */ /* 0x040ff0000000180c */
[C---:B--2---:R-:W-:Y:S08]  /*4a30*/  HMMA.16816.F32 R8, R92.reuse, R84, R8 ;  /* 0x000000545c08723c */ /* 0x044ff00000001808 */
[----:B------:R-:W-:Y:S01]  /*4a40*/  HMMA.16816.F32 R4, R92, R86, R4 ;  /* 0x000000565c04723c */ /* 0x000fe20000001804 */
[----:B-1----:R-:W-:-:S05]  /*4a50*/  IMAD.SHL.U32 R85, R88, 0x2, RZ ;  /* 0x0000000258557824 */ /* 0x002fca00078e00ff */
[----:B------:R-:W-:-:S05]  /*4a60*/  LOP3.LUT R85, R85, 0x6, RZ, 0xc0, !PT ;  /* 0x0000000655557812 */ /* 0x000fca00078ec0ff */
[----:B------:R-:W-:-:S05]  /*4a70*/  IMAD R84, R120, 0x40, R85 ;  /* 0x0000004078547824 */ /* 0x000fca00078e0255 */
[C---:B------:R-:W-:Y:S02]  /*4a80*/  IADD3 R86, R84.reuse, 0x1, RZ ;  /* 0x0000000154567810 */ /* 0x040fe40007ffe0ff */
[C---:B------:R-:W-:Y:S02]  /*4a90*/  IADD3 R85, R84.reuse, 0x8, RZ ;  /* 0x0000000854557810 */ /* 0x040fe40007ffe0ff */
[----:B------:R-:W-:Y:S01]  /*4aa0*/  IADD3 R3, R84, 0x9, RZ ;  /* 0x0000000954037810 */ /* 0x000fe20007ffe0ff */
[----:B------:R-:W-:Y:S01]  /*4ab0*/  BAR.SYNC.DEFER_BLOCKING 0x0 ;  /* 0x0000000000007b1d */ /* 0x000fe20000010000 */
[CC--:B------:R-:W-:Y:S02]  /*4ac0*/  ISETP.GE.AND P2, PT, R86.reuse, R97.reuse, PT ;  /* 0x000000615600720c */ /* 0x0c0fe40003f46270 */
[----:B------:R-:W-:Y:S02]  /*4ad0*/  ISETP.GE.AND P3, PT, R86, R96, PT ;  /* 0x000000605600720c */ /* 0x000fe40003f66270 */
[----:B------:R-:W-:-:S02]  /*4ae0*/  ISETP.GE.AND P5, PT, R85, R97, PT ;  /* 0x000000615500720c */ /* 0x000fc40003fa6270 */
[C---:B------:R-:W-:Y:S02]  /*4af0*/  IADD3 R86, R84.reuse, 0x10, RZ ;  /* 0x0000001054567810 */ /* 0x040fe40007ffe0ff */
[-C--:B------:R-:W-:Y:S02]  /*4b00*/  ISETP.GE.AND P1, PT, R85, R96.reuse, PT ;  /* 0x000000605500720c */ /* 0x080fe40003f26270 */
[C---:B------:R-:W-:Y:S02]  /*4b10*/  ISETP.GE.AND P4, PT, R3.reuse, R97, PT ;  /* 0x000000610300720c */ /* 0x040fe40003f86270 */
[----:B------:R-:W-:Y:S02]  /*4b20*/  ISETP.GE.AND P0, PT, R3, R96, PT ;  /* 0x000000600300720c */ /* 0x000fe40003f06270 */
[----:B------:R-:W-:Y:S02]  /*4b30*/  IADD3 R87, R84, 0x11, RZ ;  /* 0x0000001154577810 */ /* 0x000fe40007ffe0ff */
[----:B------:R-:W-:-:S02]  /*4b40*/  FSEL R85, R33, -INF , !P2 ;  /* 0xff80000021557808 */ /* 0x000fc40005000000 */
[----:B------:R-:W-:Y:S02]  /*4b50*/  FSEL R3, R28, -INF , !P5 ;  /* 0xff8000001c037808 */ /* 0x000fe40006800000 */
[CC--:B------:R-:W-:Y:S02]  /*4b60*/  ISETP.GE.AND P2, PT, R86.reuse, R97.reuse, PT ;  /* 0x000000615600720c */ /* 0x0c0fe40003f46270 */
[----:B------:R-:W-:Y:S02]  /*4b70*/  ISETP.GE.AND P5, PT, R86, R96, PT ;  /* 0x000000605600720c */ /* 0x000fe40003fa6270 */
[----:B------:R-:W-:Y:S02]  /*4b80*/  IADD3 R86, R84, 0x18, RZ ;  /* 0x0000001854567810 */ /* 0x000fe40007ffe0ff */
[----:B------:R-:W-:Y:S02]  /*4b90*/  FSEL R33, R30, -INF , !P1 ;  /* 0xff8000001e217808 */ /* 0x000fe40004800000 */
[----:B------:R-:W-:-:S02]  /*4ba0*/  ISETP.GE.AND P1, PT, R87, R97, PT ;  /* 0x000000615700720c */ /* 0x000fc40003f26270 */
[----:B------:R-:W-:Y:S02]  /*4bb0*/  FSEL R31, R31, -INF , !P0 ;  /* 0xff8000001f1f7808 */ /* 0x000fe40004000000 */
[----:B------:R-:W-:Y:S02]  /*4bc0*/  ISETP.GE.AND P0, PT, R86, R97, PT ;  /* 0x000000615600720c */ /* 0x000fe40003f06270 */
[----:B------:R-:W-:Y:S02]  /*4bd0*/  FSEL R111, R24, -INF , !P2 ;  /* 0xff800000186f7808 */ /* 0x000fe40005000000 */
[----:B------:R-:W-:Y:S02]  /*4be0*/  ISETP.GE.AND P2, PT, R86, R96, PT ;  /* 0x000000605600720c */ /* 0x000fe40003f46270 */
[----:B------:R-:W-:Y:S02]  /*4bf0*/  IADD3 R24, R84, 0x20, RZ ;  /* 0x0000002054187810 */ /* 0x000fe40007ffe0ff */
[----:B------:R-:W-:-:S02]  /*4c00*/  FSEL R159, R25, -INF , !P1 ;  /* 0xff800000199f7808 */ /* 0x000fc40004800000 */
[----:B------:R-:W-:Y:S02]  /*4c10*/  IADD3 R25, R84, 0x21, RZ ;  /* 0x0000002154197810 */ /* 0x000fe40007ffe0ff */
[----:B------:R-:W-:Y:S02]  /*4c20*/  FSEL R161, R20, -INF , !P0 ;  /* 0xff80000014a17808 */ /* 0x000fe40004000000 */
[----:B------:R-:W-:Y:S02]  /*4c30*/  ISETP.GE.AND P0, PT, R24, R96, PT ;  /* 0x000000601800720c */ /* 0x000fe40003f06270 */
[----:B------:R-:W-:Y:S02]  /*4c40*/  FSEL R107, R22, -INF , !P2 ;  /* 0xff800000166b7808 */ /* 0x000fe40005000000 */
[----:B------:R-:W-:Y:S02]  /*4c50*/  ISETP.GE.AND P2, PT, R25, R97, PT ;  /* 0x000000611900720c */ /* 0x000fe40003f46270 */
[----:B------:R-:W-:-:S02]  /*4c60*/  IADD3 R20, R84, 0x29, RZ ;  /* 0x0000002954147810 */ /* 0x000fc40007ffe0ff */
[----:B------:R-:W-:Y:S02]  /*4c70*/  FSEL R147, R18, -INF , !P0 ;  /* 0xff80000012937808 */ /* 0x000fe40004000000 */
[----:B------:R-:W-:Y:S02]  /*4c80*/  ISETP.GE.AND P0, PT, R20, R97, PT ;  /* 0x000000611400720c */ /* 0x000fe40003f06270 */
[----:B------:R-:W-:Y:S02]  /*4c90*/  FSEL R149, R17, -INF , !P2 ;  /* 0xff80000011957808 */ /* 0x000fe40005000000 */
[----:B------:R-:W-:Y:S02]  /*4ca0*/  FSEL R29, R29, -INF , !P4 ;  /* 0xff8000001d1d7808 */ /* 0x000fe40006000000 */
[----:B------:R-:W-:Y:S02]  /*4cb0*/  IADD3 R17, R84, 0x31, RZ ;  /* 0x0000003154117810 */ /* 0x000fe40007ffe0ff */
[----:B------:R-:W-:-:S02]  /*4cc0*/  ISETP.GE.AND P4, PT, R87, R96, PT ;  /* 0x000000605700720c */ /* 0x000fc40003f86270 */
[----:B------:R-:W-:Y:S02]  /*4cd0*/  IADD3 R28, R84, 0x19, RZ ;  /* 0x00000019541c7810 */ /* 0x000fe40007ffe0ff */
[----:B------:R-:W-:Y:S02]  /*4ce0*/  FSEL R153, R13, -INF , !P0 ;  /* 0xff8000000d997808 */ /* 0x000fe40004000000 */
[----:B------:R-:W-:Y:S02]  /*4cf0*/  ISETP.GE.AND P0, PT, R17, R96, PT ;  /* 0x000000601100720c */ /* 0x000fe40003f06270 */
[----:B------:R-:W-:Y:S02]  /*4d00*/  FSEL R35, R35, -INF , !P3 ;  /* 0xff80000023237808 */ /* 0x000fe40005800000 */
[----:B------:R-:W-:Y:S02]  /*4d10*/  FSEL R133, R26, -INF , !P5 ;  /* 0xff8000001a857808 */ /* 0x000fe40006800000 */
[----:B------:R-:W-:-:S02]  /*4d20*/  FSEL R157, R27, -INF , !P4 ;  /* 0xff8000001b9d7808 */ /* 0x000fc40006000000 */
[-C--:B------:R-:W-:Y:S02]  /*4d30*/  ISETP.GE.AND P3, PT, R84, R97.reuse, PT ;  /* 0x000000615400720c */ /* 0x080fe40003f66270 */
[CC--:B------:R-:W-:Y:S02]  /*4d40*/  ISETP.GE.AND P5, PT, R28.reuse, R97.reuse, PT ;  /* 0x000000611c00720c */ /* 0x0c0fe40003fa6270 */
[----:B------:R-:W-:Y:S02]  /*4d50*/  ISETP.GE.AND P1, PT, R28, R96, PT ;  /* 0x000000601c00720c */ /* 0x000fe40003f26270 */
[----:B------:R-:W-:Y:S02]  /*4d60*/  ISETP.GE.AND P4, PT, R24, R97, PT ;  /* 0x000000611800720c */ /* 0x000fe40003f86270 */
[----:B------:R-:W-:Y:S02]  /*4d70*/  IADD3 R24, R84, 0x28, RZ ;  /* 0x0000002854187810 */ /* 0x000fe40007ffe0ff */
[----:B------:R-:W-:-:S02]  /*4d80*/  FSEL R94, R11, -INF , !P0 ;  /* 0xff8000000b5e7808 */ /* 0x000fc40004000000 */
[----:B------:R-:W-:Y:S02]  /*4d90*/  FSEL R11, R32, -INF , !P3 ;  /* 0xff800000200b7808 */ /* 0x000fe40005800000 */
[----:B------:R-:W-:Y:S02]  /*4da0*/  FSEL R163, R21, -INF , !P5 ;  /* 0xff80000015a37808 */ /* 0x000fe40006800000 */
[----:B------:R-:W-:Y:S02]  /*4db0*/  FSEL R155, R23, -INF , !P1 ;  /* 0xff800000179b7808 */ /* 0x000fe40004800000 */
[----:B------:R-:W-:Y:S02]  /*4dc0*/  FSEL R145, R16, -INF , !P4 ;  /* 0xff80000010917808 */ /* 0x000fe40006000000 */
[----:B------:R-:W-:Y:S02]  /*4dd0*/  ISETP.GT.AND P3, PT, R120, R119, PT ;  /* 0x000000777800720c */ /* 0x000fe40003f64270 */
[----:B------:R-:W-:-:S02]  /*4de0*/  ISETP.GE.AND P5, PT, R25, R96, PT ;  /* 0x000000601900720c */ /* 0x000fc40003fa6270 */
[C---:B------:R-:W-:Y:S02]  /*4df0*/  ISETP.GE.AND P1, PT, R24.reuse, R97, PT ;  /* 0x000000611800720c */ /* 0x040fe40003f26270 */
[-C--:B------:R-:W-:Y:S02]  /*4e00*/  ISETP.GE.AND P4, PT, R24, R96.reuse, PT ;  /* 0x000000601800720c */ /* 0x080fe40003f86270 */
        /* <DEDUP_REMOVED lines=8> */
[----:B------:R-:W-:Y:S02]  /*4e90*/  ISETP.GE.AND P4, PT, R17, R97, PT ;  /* 0x000000611100720c */ /* 0x000fe40003f86270 */
[----:B------:R-:W-:-:S02]  /*4ea0*/  ISETP.GE.AND P2, PT, R84, R96, PT ;  /* 0x000000605400720c */ /* 0x000fc40003f46270 */
[C---:B------:R-:W-:Y:S02]  /*4eb0*/  IADD3 R12, R84.reuse, 0x38, RZ ;  /* 0x00000038540c7810 */ /* 0x040fe40007ffe0ff */
[----:B------:R-:W-:Y:S02]  /*4ec0*/  IADD3 R84, R84, 0x39, RZ ;  /* 0x0000003954547810 */ /* 0x000fe40007ffe0ff */
        /* <DEDUP_REMOVED lines=74> */
.L_x_5465:
[----:B------:R-:W-:-:S04]  /*5370*/  LEA R6, -R5, RZ, 0x6 ;  /* 0x000000ff05067211 */ /* 0x000fc800078e31ff */
[----:B------:R-:W-:Y:S02]  /*5380*/  SHF.R.S32.HI R7, RZ, 0x1f, R6 ;  /* 0x0000001fff077819 */ /* 0x000fe40000011406 */
.L_x_5466:
        /* <DEDUP_REMOVED lines=21> */
.L_x_5464:
[----:B------:R-:W-:Y:S01]  /*54e0*/  FMNMX.FTZ R6, R2, R11, !PT ;  /* 0x0000000b02067209 */ /* 0x000fe20007810000 */
[----:B------:R-:W-:Y:S01]  /*54f0*/  LDSM.16.MT88.4 R24, [R114+0x7000] ;  /* 0x007000007218783b */ /* 0x000fe20000004200 */
[----:B-1----:R-:W-:-:S02]  /*5500*/  FMNMX.FTZ R4, R0, R9, !PT ;  /* 0x0000000900047209 */ /* 0x002fc40007810000 */
        /* <DEDUP_REMOVED lines=54> */
[----:B------:R-:W-:Y:S02]  /*5870*/  FFMA.FTZ R97, R9, c[0x0][0x23c], -R102 ;  /* 0x00008f0009617a23 */ /* 0x000fe40000010866 */
[----:B------:R-:W-:Y:S01]  /*5880*/  FMUL.FTZ R99, R99, c[0x0][0x23c] ;  /* 0x00008f0063637a20 */ /* 0x000fe20000410000 */
[----:B------:R-:W1:Y:S01]  /*5890*/  LDSM.16.MT88.4 R8, [R114+0x6000] ;  /* 0x006000007208783b */ /* 0x000e620000004200 */
[----:B------:R-:W-:-:S02]  /*58a0*/  FMUL.FTZ R98, R98, c[0x0][0x23c] ;  /* 0x00008f0062627a20 */ /* 0x000fc40000410000 */
[--C-:B------:R-:W-:Y:S01]  /*58b0*/  FFMA.FTZ R91, R33, c[0x0][0x23c], -R102.reuse ;  /* 0x00008f00215b7a23 */ /* 0x100fe20000010866 */
[----:B------:R-:W-:Y:S01]  /*58c0*/  MUFU.EX2 R96, R96 ;  /* 0x0000006000607308 */ /* 0x000fe20000000800 */
[--C-:B------:R-:W-:Y:S02]  /*58d0*/  FFMA.FTZ R0, R31, c[0x0][0x23c], -R102.reuse ;  /* 0x00008f001f007a23 */ /* 0x100fe40000010866 */
[----:B------:R-:W-:Y:S02]  /*58e0*/  FFMA.FTZ R35, R35, c[0x0][0x23c], -R102 ;  /* 0x00008f0023237a23 */ /* 0x000fe40000010866 */
[----:B------:R-:W-:Y:S02]  /*58f0*/  FFMA.FTZ R137, R111, c[0x0][0x23c], -R106 ;  /* 0x00008f006f897a23 */ /* 0x000fe4000001086a */
[----:B------:R-:W-:Y:S01]  /*5900*/  FFMA.FTZ R110, R107, c[0x0][0x23c], -R102 ;  /* 0x00008f006b6e7a23 */ /* 0x000fe20000010866 */
[----:B------:R-:W2:Y:S01]  /*5910*/  MUFU.EX2 R92, R92 ;  /* 0x0000005c005c7308 */ /* 0x000ea20000000800 */
[----:B------:R-:W-:-:S02]  /*5920*/  FFMA.FTZ R136, R159, c[0x0][0x23c], -R106 ;  /* 0x00008f009f887a23 */ /* 0x000fc4000001086a */
[--C-:B------:R-:W-:Y:S02]  /*5930*/  FFMA.FTZ R112, R161, c[0x0][0x23c], -R106.reuse ;  /* 0x00008f00a1707a23 */ /* 0x100fe4000001086a */
[----:B------:R-:W-:Y:S02]  /*5940*/  FFMA.FTZ R111, R163, c[0x0][0x23c], -R106 ;  /* 0x00008f00a36f7a23 */ /* 0x000fe4000001086a */
[--C-:B------:R-:W-:Y:S01]  /*5950*/  FFMA.FTZ R133, R133, c[0x0][0x23c], -R102.reuse ;  /* 0x00008f0085857a23 */ /* 0x100fe20000010866 */
[----:B------:R-:W3:Y:S01]  /*5960*/  MUFU.EX2 R3, R3 ;  /* 0x0000000300037308 */ /* 0x000ee20000000800 */
[--C-:B------:R-:W-:Y:S02]  /*5970*/  FFMA.FTZ R132, R157, c[0x0][0x23c], -R102.reuse ;  /* 0x00008f009d847a23 */ /* 0x100fe40000010866 */
[----:B------:R-:W-:Y:S02]  /*5980*/  FFMA.FTZ R107, R155, c[0x0][0x23c], -R102 ;  /* 0x00008f009b6b7a23 */ /* 0x000fe40000010866 */
[----:B------:R-:W-:-:S02]  /*5990*/  FFMA.FTZ R140, R145, c[0x0][0x23c], -R106 ;  /* 0x00008f00918c7a23 */ /* 0x000fc4000001086a */
[--C-:B------:R-:W-:Y:S01]  /*59a0*/  FFMA.FTZ R149, R149, c[0x0][0x23c], -R106.reuse ;  /* 0x00008f0095957a23 */ /* 0x100fe2000001086a */
[----:B------:R-:W-:Y:S01]  /*59b0*/  MUFU.EX2 R97, R97 ;  /* 0x0000006100617308 */ /* 0x000fe20000000800 */
[----:B--2---:R-:W-:Y:S01]  /*59c0*/  F2FP.PACK_AB R84, R92, R96 ;  /* 0x000000605c54723e */ /* 0x004fe200000000ff */
[--C-:B------:R-:W-:Y:S02]  /*59d0*/  FFMA.FTZ R138, R151, c[0x0][0x23c], -R106.reuse ;  /* 0x00008f00978a7a23 */ /* 0x100fe4000001086a */
[----:B------:R-:W-:Y:S02]  /*59e0*/  FFMA.FTZ R145, R153, c[0x0][0x23c], -R106 ;  /* 0x00008f0099917a23 */ /* 0x000fe4000001086a */
[--C-:B------:R-:W-:Y:S02]  /*59f0*/  FFMA.FTZ R144, R147, c[0x0][0x23c], -R102.reuse ;  /* 0x00008f0093907a23 */ /* 0x100fe40000010866 */
[----:B------:R-:W2:Y:S01]  /*5a00*/  MUFU.EX2 R2, R35 ;  /* 0x0000002300027308 */ /* 0x000ea20000000800 */
[----:B---3--:R-:W-:Y:S01]  /*5a10*/  F2FP.PACK_AB R86, R3, R88 ;  /* 0x000000580356723e */ /* 0x008fe200000000ff */
[----:B------:R-:W-:-:S02]  /*5a20*/  FFMA.FTZ R143, R143, c[0x0][0x23c], -R102 ;  /* 0x00008f008f8f7a23 */ /* 0x000fc40000010866 */
[--C-:B------:R-:W-:Y:S02]  /*5a30*/  FFMA.FTZ R139, R139, c[0x0][0x23c], -R102.reuse ;  /* 0x00008f008b8b7a23 */ /* 0x100fe40000010866 */
[----:B------:R-:W-:Y:S02]  /*5a40*/  FFMA.FTZ R142, R141, c[0x0][0x23c], -R102 ;  /* 0x00008f008d8e7a23 */ /* 0x000fe40000010866 */
[----:B------:R-:W3:Y:S01]  /*5a50*/  MUFU.EX2 R99, R99 ;  /* 0x0000006300637308 */ /* 0x000ee20000000800 */
[--C-:B------:R-:W-:Y:S02]  /*5a60*/  FFMA.FTZ R146, R103, c[0x0][0x23c], -R106.reuse ;  /* 0x00008f0067927a23 */ /* 0x100fe4000001086a */
[--C-:B------:R-:W-:Y:S02]  /*5a70*/  FFMA.FTZ R103, R104, c[0x0][0x23c], -R106.reuse ;  /* 0x00008f0068677a23 */ /* 0x100fe4000001086a */
[--C-:B------:R-:W-:Y:S02]  /*5a80*/  FFMA.FTZ R101, R101, c[0x0][0x23c], -R106.reuse ;  /* 0x00008f0065657a23 */ /* 0x100fe4000001086a */
[----:B------:R-:W-:Y:S01]  /*5a90*/  FFMA.FTZ R104, R105, c[0x0][0x23c], -R106 ;  /* 0x00008f0069687a23 */ /* 0x000fe2000001086a */
[----:B------:R-:W4:Y:S01]  /*5aa0*/  MUFU.EX2 R98, R98 ;  /* 0x0000006200627308 */ /* 0x000f220000000800 */
[----:B--2---:R-:W-:Y:S01]  /*5ab0*/  F2FP.PACK_AB R85, R2, R97 ;  /* 0x000000610255723e */ /* 0x004fe200000000ff */
[----:B------:R-:W2:Y:S01]  /*5ac0*/  LDSM.16.MT88.4 R32, [R113+0x7000] ;  /* 0x007000007120783b */ /* 0x000ea20000004200 */
[----:B------:R-:W-:-:S02]  /*5ad0*/  FFMA.FTZ R93, R93, c[0x0][0x23c], -R102 ;  /* 0x00008f005d5d7a23 */ /* 0x000fc40000010866 */
[--C-:B------:R-:W-:Y:S02]  /*5ae0*/  FFMA.FTZ R94, R94, c[0x0][0x23c], -R102.reuse ;  /* 0x00008f005e5e7a23 */ /* 0x100fe40000010866 */
[----:B------:R-:W-:Y:S01]  /*5af0*/  FFMA.FTZ R95, R95, c[0x0][0x23c], -R102 ;  /* 0x00008f005f5f7a23 */ /* 0x000fe20000010866 */
[----:B------:R-:W-:Y:S01]  /*5b00*/  MUFU.EX2 R91, R91 ;  /* 0x0000005b005b7308 */ /* 0x000fe20000000800 */
[-C--:B---3--:R-:W-:Y:S02]  /*5b10*/  FMUL.FTZ R20, R52, R99.reuse ;  /* 0x0000006334147220 */ /* 0x088fe40000410000 */
[-C--:B------:R-:W-:Y:S02]  /*5b20*/  FMUL.FTZ R21, R53, R99.reuse ;  /* 0x0000006335157220 */ /* 0x080fe40000410000 */
[-C--:B------:R-:W-:Y:S02]  /*5b30*/  FMUL.FTZ R56, R56, R99.reuse ;  /* 0x0000006338387220 */ /* 0x080fe40000410000 */
[----:B------:R-:W-:Y:S01]  /*5b40*/  FMUL.FTZ R57, R57, R99 ;  /* 0x0000006339397220 */ /* 0x000fe20000410000 */
[----:B------:R-:W3:Y:S01]  /*5b50*/  MUFU.EX2 R0, R0 ;  /* 0x0000000000007308 */ /* 0x000ee20000000800 */
        /* <DEDUP_REMOVED lines=9> */
[----:B---3--:R-:W-:Y:S01]  /*5bf0*/  F2FP.PACK_AB R87, R0, R91 ;  /* 0x0000005b0057723e */ /* 0x008fe200000000ff */
[-C--:B------:R-:W-:Y:S01]  /*5c00*/  FMUL.FTZ R40, R40, R99.reuse ;  /* 0x0000006328287220 */ /* 0x080fe20000410000 */
[----:B------:R-:W3:Y:S01]  /*5c10*/  MUFU.EX2 R136, R136 ;  /* 0x0000008800887308 */ /* 0x000ee20000000800 */
[-C--:B------:R-:W-:Y:S02]  /*5c20*/  FMUL.FTZ R41, R41, R99.reuse ;  /* 0x0000006329297220 */ /* 0x080fe40000410000 */
[-C--:B------:R-:W-:Y:S02]  /*5c30*/  FMUL.FTZ R42, R42, R98.reuse ;  /* 0x000000622a2a7220 */ /* 0x080fe40000410000 */
[----:B------:R-:W-:Y:S01]  /*5c40*/  HMMA.16816.F32 R20, R84, R24, R20 ;  /* 0x000000185414723c */ /* 0x000fe20000001814 */
[----:B------:R-:W-:Y:S02]  /*5c50*/  FMUL.FTZ R43, R43, R98 ;  /* 0x000000622b2b7220 */ /* 0x000fe40000410000 */
[----:B------:R-:W-:Y:S01]  /*5c60*/  MUFU.EX2 R112, R112 ;  /* 0x0000007000707308 */ /* 0x000fe20000000800 */
[----:B------:R-:W-:-:S02]  /*5c70*/  FMUL.FTZ R28, R60, R99 ;  /* 0x000000633c1c7220 */ /* 0x000fc40000410000 */
[----:B------:R-:W-:Y:S02]  /*5c80*/  FMUL.FTZ R29, R61, R99 ;  /* 0x000000633d1d7220 */ /* 0x000fe40000410000 */
[C---:B------:R-:W-:Y:S01]  /*5c90*/  HMMA.16816.F32 R24, R84.reuse, R26, R56 ;  /* 0x0000001a5418723c */ /* 0x040fe20000001838 */
[----:B------:R-:W4:Y:S01]  /*5ca0*/  LDSM.16.MT88.4 R56, [R114+0x6400] ;  /* 0x006400007238783b */ /* 0x000f220000004200 */
[-C--:B------:R-:W-:Y:S01]  /*5cb0*/  FMUL.FTZ R30, R62, R98.reuse ;  /* 0x000000623e1e7220 */ /* 0x080fe20000410000 */
[----:B------:R-:W5:Y:S01]  /*5cc0*/  MUFU.EX2 R111, R111 ;  /* 0x0000006f006f7308 */ /* 0x000f620000000800 */
[----:B------:R-:W-:Y:S01]  /*5cd0*/  FMUL.FTZ R31, R63, R98 ;  /* 0x000000623f1f7220 */ /* 0x000fe20000410000 */
[----:B---3--:R-:W-:Y:S01]  /*5ce0*/  F2FP.PACK_AB R52, R136, R137 ;  /* 0x000000898834723e */ /* 0x008fe200000000ff */
[----:B------:R-:W3:Y:S01]  /*5cf0*/  LDSM.16.MT88.4 R60, [R113+0x6400] ;  /* 0x00640000713c783b */ /* 0x000ee20000004200 */
[-C--:B------:R-:W-:Y:S01]  /*5d00*/  FMUL.FTZ R12, R44, R99.reuse ;  /* 0x000000632c0c7220 */ /* 0x080fe20000410000 */
[----:B-1----:R-:W-:Y:S01]  /*5d10*/  HMMA.16816.F32 R4, R84, R8, R4 ;  /* 0x000000085404723c */ /* 0x002fe20000001804 */
[----:B------:R-:W-:-:S02]  /*5d20*/  FMUL.FTZ R13, R45, R99 ;  /* 0x000000632d0d7220 */ /* 0x000fc40000410000 */
[----:B------:R-:W-:Y:S01]  /*5d30*/  MUFU.EX2 R133, R133 ;  /* 0x0000008500857308 */ /* 0x000fe20000000800 */
[-C--:B------:R-:W-:Y:S02]  /*5d40*/  FMUL.FTZ R14, R46, R98.reuse ;  /* 0x000000622e0e7220 */ /* 0x080fe40000410000 */
[----:B------:R-:W-:Y:S02]  /*5d50*/  FMUL.FTZ R15, R47, R98 ;  /* 0x000000622f0f7220 */ /* 0x000fe40000410000 */
[----:B------:R-:W-:Y:S01]  /*5d60*/  HMMA.16816.F32 R8, R84, R10, R40 ;  /* 0x0000000a5408723c */ /* 0x000fe20000001828 */
[-C--:B------:R-:W-:Y:S01]  /*5d70*/  FMUL.FTZ R48, R48, R99.reuse ;  /* 0x0000006330307220 */ /* 0x080fe20000410000 */
[----:B------:R-:W1:Y:S01]  /*5d80*/  LDSM.16.MT88.4 R40, [R114+0x8000] ;  /* 0x008000007228783b */ /* 0x000e620000004200 */
[----:B------:R-:W2:Y:S01]  /*5d90*/  MUFU.EX2 R132, R132 ;  /* 0x0000008400847308 */ /* 0x000ea20000000800 */
[----:B-----5:R-:W-:Y:S01]  /*5da0*/  F2FP.PACK_AB R54, R111, R112 ;  /* 0x000000706f36723e */ /* 0x020fe200000000ff */
[----:B------:R-:W-:-:S02]  /*5db0*/  FMUL.FTZ R49, R49, R99 ;  /* 0x0000006331317220 */ /* 0x000fc40000410000 */
[-C--:B------:R-:W-:Y:S01]  /*5dc0*/  FMUL.FTZ R50, R50, R98.reuse ;  /* 0x0000006232327220 */ /* 0x080fe20000410000 */
[C---:B------:R-:W-:Y:S01]  /*5dd0*/  HMMA.16816.F32 R12, R84.reuse, R16, R12 ;  /* 0x00000010540c723c */ /* 0x040fe2000000180c */
[-C--:B------:R-:W-:Y:S02]  /*5de0*/  FMUL.FTZ R51, R51, R98.reuse ;  /* 0x0000006233337220 */ /* 0x080fe40000410000 */
[----:B------:R-:W-:Y:S01]  /*5df0*/  MUFU.EX2 R110, R110 ;  /* 0x0000006e006e7308 */ /* 0x000fe20000000800 */
[-C--:B------:R-:W-:Y:S02]  /*5e00*/  FMUL.FTZ R64, R64, R99.reuse ;  /* 0x0000006340407220 */ /* 0x080fe40000410000 */
[----:B------:R-:W-:Y:S02]  /*5e10*/  FMUL.FTZ R65, R65, R99 ;  /* 0x0000006341417220 */ /* 0x000fe40000410000 */
[----:B------:R-:W-:Y:S01]  /*5e20*/  HMMA.16816.F32 R16, R84, R18, R48 ;  /* 0x000000125410723c */ /* 0x000fe20000001830 */
[-C--:B------:R-:W-:Y:S01]  /*5e30*/  FMUL.FTZ R66, R66, R98.reuse ;  /* 0x0000006242427220 */ /* 0x080fe20000410000 */
[----:B------:R-:W5:Y:S01]  /*5e40*/  LDSM.16.MT88.4 R48, [R113+0x8000] ;  /* 0x008000007130783b */ /* 0x000f620000004200 */
[----:B------:R-:W3:Y:S01]  /*5e50*/  MUFU.EX2 R107, R107 ;  /* 0x0000006b006b7308 */ /* 0x000ee20000000800 */
[----:B--2---:R-:W-:Y:S01]  /*5e60*/  F2FP.PACK_AB R53, R132, R133 ;  /* 0x000000858435723e */ /* 0x004fe200000000ff */
        /* <DEDUP_REMOVED lines=9> */
[----:B------:R-:W-:Y:S01]  /*5f00*/  FMUL.FTZ R73, R73, R99 ;  /* 0x0000006349497220 */ /* 0x000fe20000410000 */
[----:B------:R-:W-:Y:S01]  /*5f10*/  LDSM.16.MT88.4 R64, [R113+0x7c00] ;  /* 0x007c00007140783b */ /* 0x000fe20000004200 */
[----:B---3--:R-:W-:Y:S01]  /*5f20*/  F2FP.PACK_AB R55, R107, R110 ;  /* 0x0000006e6b37723e */ /* 0x008fe200000000ff */
[-C--:B------:R-:W-:Y:S01]  /*5f30*/  FMUL.FTZ R74, R74, R98.reuse ;  /* 0x000000624a4a7220 */ /* 0x080fe20000410000 */
[----:B------:R-:W-:Y:S01]  /*5f40*/  MUFU.EX2 R149, R149 ;  /* 0x0000009500957308 */ /* 0x000fe20000000800 */
[----:B------:R-:W-:-:S02]  /*5f50*/  FMUL.FTZ R75, R75, R98 ;  /* 0x000000624b4b7220 */ /* 0x000fc40000410000 */
[-C--:B------:R-:W-:Y:S02]  /*5f60*/  FMUL.FTZ R44, R76, R99.reuse ;  /* 0x000000634c2c7220 */ /* 0x080fe40000410000 */
[C---:B----4-:R-:W-:Y:S01]  /*5f70*/  HMMA.16816.F32 R4, R52.reuse, R56, R4 ;  /* 0x000000383404723c */ /* 0x050fe20000001804 */
        /* <DEDUP_REMOVED lines=9> */
[----:B------:R-:W-:Y:S01]  /*6010*/  MUFU.EX2 R145, R145 ;  /* 0x0000009100917308 */ /* 0x000fe20000000800 */
[----:B------:R-:W-:Y:S02]  /*6020*/  FMUL.FTZ R83, R83, R98 ;  /* 0x0000006253537220 */ /* 0x000fe40000410000 */
[C---:B------:R-:W-:Y:S01]  /*6030*/  HMMA.16816.F32 R12, R52.reuse, R60, R12 ;  /* 0x0000003c340c723c */ /* 0x040fe2000000180c */
[----:B------:R-:W-:Y:S02]  /*6040*/  FFMA.FTZ R100, R100, c[0x0][0x23c], -R102 ;  /* 0x00008f0064647a23 */ /* 0x000fe40000010866 */
[----:B------:R-:W-:Y:S02]  /*6050*/  FFMA.FTZ R99, R109, R99, R96 ;  /* 0x000000636d637223 */ /* 0x000fe40000010060 */
[----:B------:R-:W-:Y:S03]  /*6060*/  MUFU.EX2 R144, R144 ;  /* 0x0000009000907308 */ /* 0x000fe60000000800 */
[----:B------:R-:W-:Y:S01]  /*6070*/  HMMA.16816.F32 R16, R52, R62, R16 ;  /* 0x0000003e3410723c */ /* 0x000fe20000001810 */
[----:B------:R-:W3:Y:S04]  /*6080*/  LDSM.16.MT88.4 R60, [R113+0x7400] ;  /* 0x00740000713c783b */ /* 0x000ee80000004200 */
[----:B------:R-:W-:Y:S03]  /*6090*/  MUFU.EX2 R143, R143 ;  /* 0x0000008f008f7308 */ /* 0x000fe60000000800 */
[C---:B-1----:R-:W-:Y:S05]  /*60a0*/  HMMA.16816.F32 R36, R84.reuse, R40, R36 ;  /* 0x000000285424723c */ /* 0x042fea0000001824 */
[----:B------:R-:W-:Y:S03]  /*60b0*/  MUFU.EX2 R139, R139 ;  /* 0x0000008b008b7308 */ /* 0x000fe60000000800 */
[C---:B------:R-:W-:Y:S01]  /*60c0*/  HMMA.16816.F32 R40, R84.reuse, R42, R72 ;  /* 0x0000002a5428723c */ /* 0x040fe20000001848 */
[----:B------:R-:W-:Y:S04]  /*60d0*/  LDSM.16.MT88.4 R72, [R114+0x8800] ;  /* 0x008800007248783b */ /* 0x000fe80000004200 */
[----:B------:R-:W-:Y:S03]  /*60e0*/  MUFU.EX2 R142, R142 ;  /* 0x0000008e008e7308 */ /* 0x000fe60000000800 */
[----:B-----5:R-:W-:Y:S05]  /*60f0*/  HMMA.16816.F32 R44, R84, R48, R44 ;  /* 0x00000030542c723c */ /* 0x020fea000000182c */
[----:B------:R-:W-:Y:S03]  /*6100*/  MUFU.EX2 R101, R101 ;  /* 0x0000006500657308 */ /* 0x000fe60000000800 */
[C---:B--2---:R-:W-:Y:S05]  /*6110*/  HMMA.16816.F32 R20, R52.reuse, R56, R20 ;  /* 0x000000383414723c */ /* 0x044fea0000001814 */
[----:B------:R-:W1:Y:S03]  /*6120*/  MUFU.EX2 R146, R146 ;  /* 0x0000009200927308 */ /* 0x000e660000000800 */
[C---:B------:R-:W-:Y:S01]  /*6130*/  HMMA.16816.F32 R24, R52.reuse, R58, R24 ;  /* 0x0000003a3418723c */ /* 0x040fe20000001818 */
[----:B------:R-:W2:Y:S04]  /*6140*/  LDSM.16.MT88.4 R56, [R114+0x8400] ;  /* 0x008400007238783b */ /* 0x000ea80000004200 */
[----:B------:R-:W-:Y:S03]  /*6150*/  MUFU.EX2 R103, R103 ;  /* 0x0000006700677308 */ /* 0x000fe60000000800 */
[C---:B---3--:R-:W-:Y:S05]  /*6160*/  HMMA.16816.F32 R28, R52.reuse, R60, R28 ;  /* 0x0000003c341c723c */ /* 0x048fea000000181c */
[----:B------:R-:W3:Y:S03]  /*6170*/  MUFU.EX2 R104, R104 ;  /* 0x0000006800687308 */ /* 0x000ee60000000800 */
[----:B------:R-:W-:Y:S01]  /*6180*/  HMMA.16816.F32 R32, R52, R62, R32 ;  /* 0x0000003e3420723c */ /* 0x000fe20000001820 */
[----:B------:R-:W4:Y:S04]  /*6190*/  LDSM.16.MT88.4 R60, [R113+0x8400] ;  /* 0x00840000713c783b */ /* 0x000f280000004200 */
[----:B------:R-:W-:Y:S03]  /*61a0*/  MUFU.EX2 R93, R93 ;  /* 0x0000005d005d7308 */ /* 0x000fe60000000800 */
[----:B------:R-:W-:Y:S01]  /*61b0*/  HMMA.16816.F32 R48, R84, R50, R80 ;  /* 0x000000325430723c */ /* 0x000fe20000001850 */
[----:B------:R-:W-:Y:S04]  /*61c0*/  LDSM.16.MT88.4 R80, [R113+0x8800] ;  /* 0x008800007150783b */ /* 0x000fe80000004200 */
[----:B------:R-:W5:Y:S02]  /*61d0*/  MUFU.EX2 R94, R94 ;  /* 0x0000005e005e7308 */ /* 0x000f640000000800 */
[----:B-1----:R-:W-:-:S02]  /*61e0*/  F2FP.PACK_AB R84, R146, R101 ;  /* 0x000000659254723e */ /* 0x002fc400000000ff */
[----:B---3--:R-:W-:-:S04]  /*61f0*/  F2FP.PACK_AB R86, R104, R103 ;  /* 0x000000676856723e */ /* 0x008fc800000000ff */
[----:B------:R-:W-:Y:S01]  /*6200*/  MUFU.EX2 R95, R95 ;  /* 0x0000005f005f7308 */ /* 0x000fe20000000800 */
[C---:B--2---:R-:W-:Y:S07]  /*6210*/  HMMA.16816.F32 R36, R52.reuse, R56, R36 ;  /* 0x000000383424723c */ /* 0x044fee0000001824 */
[----:B------:R-:W1:Y:S01]  /*6220*/  MUFU.EX2 R100, R100 ;  /* 0x0000006400647308 */ /* 0x000e620000000800 */
[----:B-----5:R-:W-:Y:S01]  /*6230*/  F2FP.PACK_AB R85, R94, R93 ;  /* 0x0000005d5e55723e */ /* 0x020fe200000000ff */
[C---:B------:R-:W-:Y:S01]  /*6240*/  HMMA.16816.F32 R40, R52.reuse, R58, R40 ;  /* 0x0000003a3428723c */ /* 0x040fe20000001828 */
[----:B------:R-:W2:Y:S07]  /*6250*/  LDSM.16.MT88.4 R56, [R114+0x6800] ;  /* 0x006800007238783b */ /* 0x000eae0000004200 */
[----:B----4-:R-:W-:Y:S01]  /*6260*/  HMMA.16816.F32 R44, R52, R60, R44 ;  /* 0x0000003c342c723c */ /* 0x010fe2000000182c */
[----:B-1----:R-:W-:-:S07]  /*6270*/  F2FP.PACK_AB R87, R100, R95 ;  /* 0x0000005f6457723e */ /* 0x002fce00000000ff */
[----:B------:R-:W-:Y:S01]  /*6280*/  HMMA.16816.F32 R48, R52, R62, R48 ;  /* 0x0000003e3430723c */ /* 0x000fe20000001830 */
[----:B------:R-:W1:Y:S06]  /*6290*/  LDSM.16.MT88.4 R60, [R113+0x6800] ;  /* 0x00680000713c783b */ /* 0x000e6c0000004200 */
[----:B------:R-:W-:Y:S02]  /*62a0*/  F2FP.PACK_AB R52, R149, R140 ;  /* 0x0000008c9534723e */ /* 0x000fe400000000ff */
[----:B------:R-:W-:Y:S02]  /*62b0*/  F2FP.PACK_AB R53, R143, R144 ;  /* 0x000000908f35723e */ /* 0x000fe400000000ff */
[----:B------:R-:W-:-:S02]  /*62c0*/  F2FP.PACK_AB R54, R145, R138 ;  /* 0x0000008a9136723e */ /* 0x000fc400000000ff */
[----:B------:R-:W-:-:S07]  /*62d0*/  F2FP.PACK_AB R55, R142, R139 ;  /* 0x0000008b8e37723e */ /* 0x000fce00000000ff */
[C---:B------:R-:W-:Y:S07]  /*62e0*/  HMMA.16816.F32 R68, R52.reuse, R72, R36 ;  /* 0x000000483444723c */ /* 0x040fee0000001824 */
[----:B------:R-:W-:Y:S01]  /*62f0*/  FFMA.FTZ R37, R108, R98, R97 ;  /* 0x000000626c257223 */ /* 0x000fe20000010061 */
[----:B--2---:R-:W-:Y:S01]  /*6300*/  HMMA.16816.F32 R4, R52, R56, R4 ;  /* 0x000000383404723c */ /* 0x004fe20000001804 */
[----:B------:R-:W-:Y:S02]  /*6310*/  FADD.FTZ R97, R92, R99 ;  /* 0x000000635c617221 */ /* 0x000fe40000010000 */
[----:B------:R-:W-:-:S02]  /*6320*/  FADD.FTZ R2, R2, R37 ;  /* 0x0000002502027221 */ /* 0x000fc40000010000 */
[----:B------:R-:W-:Y:S02]  /*6330*/  FADD.FTZ R88, R88, R97 ;  /* 0x0000006158587221 */ /* 0x000fe40000010000 */
[----:B------:R-:W-:Y:S01]  /*6340*/  FADD.FTZ R91, R91, R2 ;  /* 0x000000025b5b7221 */ /* 0x000fe20000010000 */
[C---:B------:R-:W-:Y:S01]  /*6350*/  HMMA.16816.F32 R8, R52.reuse, R58, R8 ;  /* 0x0000003a3408723c */ /* 0x040fe20000001808 */
[----:B------:R-:W2:Y:S01]  /*6360*/  LDSM.16.MT88.4 R56, [R114+0x7800] ;  /* 0x007800007238783b */ /* 0x000ea20000004200 */
[----:B------:R-:W-:Y:S02]  /*6370*/  FADD.FTZ R2, R3, R88 ;  /* 0x0000005803027221 */ /* 0x000fe40000010000 */
[----:B------:R-:W-:Y:S02]  /*6380*/  FADD.FTZ R0, R0, R91 ;  /* 0x0000005b00007221 */ /* 0x000fe40000010000 */
[----:B------:R-:W-:Y:S01]  /*6390*/  FADD.FTZ R3, R137, R2 ;  /* 0x0000000289037221 */ /* 0x000fe20000010000 */
[----:B------:R-:W-:Y:S01]  /*63a0*/  MOV R2, R90 ;  /* 0x0000005a00027202 */ /* 0x000fe20000000f00 */
[----:B------:R-:W-:Y:S01]  /*63b0*/  HMMA.16816.F32 R72, R52, R74, R40 ;  /* 0x0000004a3448723c */ /* 0x000fe20000001828 */
[----:B------:R-:W3:Y:S01]  /*63c0*/  LDSM.16.MT88.4 R40, [R114+0x6c00] ;  /* 0x006c00007228783b */ /* 0x000ee20000004200 */
[----:B------:R-:W-:-:S04]  /*63d0*/  FADD.FTZ R3, R136, R3 ;  /* 0x0000000388037221 */ /* 0x000fc80000010000 */
[----:B------:R-:W-:Y:S02]  /*63e0*/  FADD.FTZ R112, R112, R3 ;  /* 0x0000000370707221 */ /* 0x000fe40000010000 */
[----:B------:R-:W-:Y:S02]  /*63f0*/  HMMA.16816.F32 R76, R52, R80, R44 ;  /* 0x00000050344c723c */ /* 0x000fe4000000182c */
[----:B------:R-:W-:-:S04]  /*6400*/  FADD.FTZ R111, R111, R112 ;  /* 0x000000706f6f7221 */ /* 0x000fc80000010000 */
[----:B------:R-:W-:Y:S02]  /*6410*/  FADD.FTZ R140, R140, R111 ;  /* 0x0000006f8c8c7221 */ /* 0x000fe40000010000 */
[----:B------:R-:W-:Y:S01]  /*6420*/  HMMA.16816.F32 R80, R52, R82, R48 ;  /* 0x000000523450723c */ /* 0x000fe20000001830 */
[----:B------:R-:W4:Y:S01]  /*6430*/  LDSM.16.MT88.4 R48, [R113+0x6c00] ;  /* 0x006c00007130783b */ /* 0x000f220000004200 */
[----:B------:R-:W-:-:S04]  /*6440*/  FADD.FTZ R149, R149, R140 ;  /* 0x0000008c95957221 */ /* 0x000fc80000010000 */
[----:B------:R-:W-:Y:S02]  /*6450*/  FADD.FTZ R138, R138, R149 ;  /* 0x000000958a8a7221 */ /* 0x000fe40000010000 */
[C---:B-1----:R-:W-:Y:S08]  /*6460*/  HMMA.16816.F32 R12, R52.reuse, R60, R12 ;  /* 0x0000003c340c723c */ /* 0x042ff0000000180c */
[C---:B------:R-:W-:Y:S08]  /*6470*/  HMMA.16816.F32 R16, R52.reuse, R62, R16 ;  /* 0x0000003e3410723c */ /* 0x040ff00000001810 */
[C---:B--2---:R-:W-:Y:S08]  /*6480*/  HMMA.16816.F32 R20, R52.reuse, R56, R20 ;  /* 0x000000383414723c */ /* 0x044ff00000001814 */
[----:B------:R-:W-:Y:S01]  /*6490*/  HMMA.16816.F32 R24, R52, R58, R24 ;  /* 0x0000003a3418723c */ /* 0x000fe20000001818 */
[----:B------:R-:W1:Y:S07]  /*64a0*/  LDSM.16.MT88.4 R56, [R113+0x7800] ;  /* 0x007800007138783b */ /* 0x000e6e0000004200 */
[C---:B---3--:R-:W-:Y:S01]  /*64b0*/  HMMA.16816.F32 R36, R84.reuse, R40, R4 ;  /* 0x000000285424723c */ /* 0x048fe20000001804 */
[----:B------:R-:W-:Y:S07]  /*64c0*/  LDSM.16.MT88.4 R4, [R113+0x8c00] ;  /* 0x008c00007104783b */ /* 0x000fee0000004200 */
[C---:B------:R-:W-:Y:S01]  /*64d0*/  HMMA.16816.F32 R40, R84.reuse, R42, R8 ;  /* 0x0000002a5428723c */ /* 0x040fe20000001808 */
[----:B------:R-:W2:Y:S07]  /*64e0*/  LDSM.16.MT88.4 R8, [R114+0x8c00] ;  /* 0x008c00007208783b */ /* 0x000eae0000004200 */
[C---:B----4-:R-:W-:Y:S07]  /*64f0*/  HMMA.16816.F32 R44, R84.reuse, R48, R12 ;  /* 0x00000030542c723c */ /* 0x050fee000000180c */
[----:B------:R-:W-:Y:S01]  /*6500*/  FADD.FTZ R13, R133, R0 ;  /* 0x00000000850d7221 */ /* 0x000fe20000010000 */
[----:B------:R-:W-:Y:S03]  /*6510*/  HMMA.16816.F32 R48, R84, R50, R16 ;  /* 0x000000325430723c */ /* 0x000fe60000001810 */
        /* <DEDUP_REMOVED lines=9> */
[C---:B--2---:R-:W-:Y:S01]  /*65b0*/  HMMA.16816.F32 R68, R84.reuse, R8, R68 ;  /* 0x000000085444723c */ /* 0x044fe20000001844 */
[----:B------:R-:W-:Y:S02]  /*65c0*/  FADD.FTZ R0, R145, R138 ;  /* 0x0000008a91007221 */ /* 0x000fe40000010000 */
[----:B------:R-:W-:Y:S02]  /*65d0*/  FADD.FTZ R142, R142, R139 ;  /* 0x0000008b8e8e7221 */ /* 0x000fe40000010000 */
[----:B------:R-:W-:Y:S01]  /*65e0*/  FADD.FTZ R101, R101, R0 ;  /* 0x0000000065657221 */ /* 0x000fe20000010000 */
[----:B------:R-:W-:Y:S01]  /*65f0*/  MOV R0, R89 ;  /* 0x0000005900007202 */ /* 0x000fe20000000f00 */
        /* <DEDUP_REMOVED lines=8> */
[----:B------:R-:W-:-:S05]  /*6680*/  FADD.FTZ R108, R100, R95 ;  /* 0x0000005f646c7221 */ /* 0x000fca0000010000 */
[C---:B------:R-:W-:Y:S08]  /*6690*/  HMMA.16816.F32 R72, R84.reuse, R10, R72 ;  /* 0x0000000a5448723c */ /* 0x040ff00000001848 */
[C---:B------:R-:W-:Y:S08]  /*66a0*/  HMMA.16816.F32 R76, R84.reuse, R4, R76 ;  /* 0x00000004544c723c */ /* 0x040ff0000000184c */
[C---:B-1----:R-:W-:Y:S08]  /*66b0*/  HMMA.16816.F32 R52, R84.reuse, R56, R20 ;  /* 0x000000385434723c */ /* 0x042ff00000001814 */
[C---:B------:R-:W-:Y:S08]  /*66c0*/  HMMA.16816.F32 R56, R84.reuse, R58, R24 ;  /* 0x0000003a5438723c */ /* 0x040ff00000001818 */
[----:B------:R-:W-:Y:S11]  /*66d0*/  HMMA.16816.F32 R80, R84, R6, R80 ;  /* 0x000000065450723c */ /* 0x000ff60000001850 */
[----:B------:R-:W-:Y:S08]  /*66e0*/  @!UPT UIADD3 URZ, URZ, URZ, URZ ;  /* 0x0000003f3f3ff290 */ /* 0x000ff0000fffe03f */
.L_x_5461:
[----:B------:R-:W-:Y:S05]  /*66f0*/  @!P3 BRA `(.L_x_5467) ;  /* 0x000022400000b947 */ /* 0x000fea0003800000 */
[----:B------:R-:W-:Y:S01]  /*6700*/  ULDC.64 UR4, c[0x0][0x1a0] ;  /* 0x0000680000047ab9 */ /* 0x000fe20000000a00 */
[----:B------:R-:W-:Y:S01]  /*6710*/  IMAD.MOV.U32 R5, RZ, RZ, 0x20 ;  /* 0x00000020ff057424 */ /* 0x000fe200078e00ff */
[----:B------:R-:W-:Y:S01]  /*6720*/  ULEA UR6, -UR4, URZ, 0x6 ;  /* 0x0000003f04067291 */ /* 0x000fe2000f8e313f */
[----:B------:R-:W-:Y:S01]  /*6730*/  LOP3.LUT P0, RZ, R124, 0x2, RZ, 0xc0, !PT ;  /* 0x000000027cff7812 */ /* 0x000fe2000780c0ff */
[----:B------:R-:W-:Y:S01]  /*6740*/  UMOV UR7, 0x5 ;  /* 0x0000000500077882 */ /* 0x000fe20000000000 */
[----:B------:R-:W-:Y:S01]  /*6750*/  IMAD.MOV.U32 R3, RZ, RZ, R0 ;  /* 0x000000ffff037224 */ /* 0x000fe200078e0000 */
[----:B------:R-:W-:Y:S01]  /*6760*/  USHF.R.S32.HI UR10, URZ, 0x1f, UR6 ;  /* 0x0000001f3f0a7899 */ /* 0x000fe20008011406 */
[----:B------:R-:W-:Y:S01]  /*6770*/  SEL R5, R5, 0xffffffe0, !P0 ;  /* 0xffffffe005057807 */ /* 0x000fe20004000000 */
[----:B------:R-:W-:Y:S01]  /*6780*/  USHF.L.U64.HI UR5, UR4, UR7, UR5 ;  /* 0x0000000704057299 */ /* 0x000fe20008010205 */
[----:B------:R-:W-:Y:S01]  /*6790*/  MOV R85, R2 ;  /* 0x0000000200557202 */ /* 0x000fe20000000f00 */
[----:B------:R-:W-:Y:S01]  /*67a0*/  USHF.L.U32 UR11, UR4, 0x5, URZ ;  /* 0x00000005040b7899 */ /* 0x000fe2000800063f */
[----:B------:R-:W-:Y:S01]  /*67b0*/  IADD3 R112, R5, 0x3000, R116 ;  /* 0x0000300005707810 */ /* 0x000fe20007ffe074 */
[----:B------:R-:W-:Y:S01]  /*67c0*/  ULDC UR7, c[0x0][0x198] ;  /* 0x0000660000077ab9 */ /* 0x000fe20000000800 */
[----:B------:R-:W-:Y:S01]  /*67d0*/  IMAD.U32 R133, RZ, RZ, UR6 ;  /* 0x00000006ff857e24 */ /* 0x000fe2000f8e00ff */
[----:B------:R-:W-:Y:S01]  /*67e0*/  ULEA UR7, -UR7, URZ, 0x6 ;  /* 0x0000003f07077291 */ /* 0x000fe2000f8e313f */
[----:B------:R-:W-:Y:S01]  /*67f0*/  MOV R132, UR10 ;  /* 0x0000000a00847c02 */ /* 0x000fe20008000f00 */
[----:B------:R-:W-:-:S02]  /*6800*/  USHF.L.U64.HI UR5, UR11, 0x1, UR5 ;  /* 0x000000010b057899 */ /* 0x000fc40008010205 */
[----:B------:R-:W-:Y:S02]  /*6810*/  USHF.R.S32.HI UR4, URZ, 0x1f, UR7 ;  /* 0x0000001f3f047899 */ /* 0x000fe40008011407 */
[----:B------:R-:W-:Y:S02]  /*6820*/  USHF.L.U32 UR11, UR11, 0x1, URZ ;  /* 0x000000010b0b7899 */ /* 0x000fe4000800063f */
.L_x_5471:
        /* <DEDUP_REMOVED lines=65> */
.L_x_5468:
        /* <DEDUP_REMOVED lines=159> */
[----:B------:R-:W-:Y:S03]  /*7630*/  IMAD.IADD R89, R91, 0x1, R87 ;  /* 0x000000015b597824 */ /* 0x000fe600078e0257 */
.L_x_5470:
        /* <DEDUP_REMOVED lines=16> */
.L_x_5469:
        /* <DEDUP_REMOVED lines=56> */
[----:B------:R-:W-:Y:S01]  /*7ac0*/  FFMA.FTZ R111, R8, c[0x0][0x23c], -R106 ;  /* 0x00008f00086f7a23 */ /* 0x000fe2000001086a */
[----:B------:R-:W-:Y:S01]  /*7ad0*/  ISETP.GT.AND P0, PT, R120, R119, PT ;  /* 0x000000777800720c */ /* 0x000fe20003f04270 */
[--C-:B------:R-:W-:Y:S02]  /*7ae0*/  FFMA.FTZ R107, R6, c[0x0][0x23c], -R104.reuse ;  /* 0x00008f00066b7a23 */ /* 0x100fe40000010868 */
[----:B------:R-:W-:Y:S02]  /*7af0*/  FFMA.FTZ R110, R7, c[0x0][0x23c], -R104 ;  /* 0x00008f00076e7a23 */ /* 0x000fe40000010868 */
[----:B------:R-:W-:Y:S02]  /*7b00*/  FFMA.FTZ R136, R9, c[0x0][0x23c], -R106 ;  /* 0x00008f0009887a23 */ /* 0x000fe4000001086a */
[--C-:B------:R-:W-:Y:S01]  /*7b10*/  FFMA.FTZ R137, R10, c[0x0][0x23c], -R104.reuse ;  /* 0x00008f000a897a23 */ /* 0x100fe20000010868 */
[----:B------:R-:W-:Y:S01]  /*7b20*/  MUFU.EX2 R105, R105 ;  /* 0x0000006900697308 */ /* 0x000fe20000000800 */
[----:B------:R-:W-:Y:S02]  /*7b30*/  FFMA.FTZ R90, R11, c[0x0][0x23c], -R104 ;  /* 0x00008f000b5a7a23 */ /* 0x000fe40000010868 */
[--C-:B------:R-:W-:Y:S02]  /*7b40*/  FFMA.FTZ R138, R12, c[0x0][0x23c], -R106.reuse ;  /* 0x00008f000c8a7a23 */ /* 0x100fe4000001086a */
[----:B------:R-:W-:Y:S02]  /*7b50*/  FFMA.FTZ R139, R13, c[0x0][0x23c], -R106 ;  /* 0x00008f000d8b7a23 */ /* 0x000fe4000001086a */
[--C-:B------:R-:W-:Y:S02]  /*7b60*/  FFMA.FTZ R140, R14, c[0x0][0x23c], -R104.reuse ;  /* 0x00008f000e8c7a23 */ /* 0x100fe40000010868 */
[----:B------:R-:W-:Y:S01]  /*7b70*/  FFMA.FTZ R141, R15, c[0x0][0x23c], -R104 ;  /* 0x00008f000f8d7a23 */ /* 0x000fe20000010868 */
[----:B------:R-:W-:Y:S01]  /*7b80*/  MUFU.EX2 R107, R107 ;  /* 0x0000006b006b7308 */ /* 0x000fe20000000800 */
[--C-:B------:R-:W-:Y:S02]  /*7b90*/  FFMA.FTZ R142, R16, c[0x0][0x23c], -R106.reuse ;  /* 0x00008f00108e7a23 */ /* 0x100fe4000001086a */
[----:B------:R-:W-:Y:S02]  /*7ba0*/  FFMA.FTZ R143, R17, c[0x0][0x23c], -R106 ;  /* 0x00008f00118f7a23 */ /* 0x000fe4000001086a */
        /* <DEDUP_REMOVED lines=23> */
[----:B------:R-:W-:Y:S01]  /*7d20*/  FMUL.FTZ R46, R3, R46 ;  /* 0x0000002e032e7220 */ /* 0x000fe20000410000 */
        /* <DEDUP_REMOVED lines=33> */
[----:B--2---:R-:W-:Y:S01]  /*7f40*/  F2FP.PACK_AB R95, R90, R137 ;  /* 0x000000895a5f723e */ /* 0x004fe200000000ff */
[----:B------:R-:W-:Y:S02]  /*7f50*/  FMUL.FTZ R81, R84, R81 ;  /* 0x0000005154517220 */ /* 0x000fe40000410000 */
[C---:B------:R-:W-:Y:S02]  /*7f60*/  FMUL.FTZ R82, R3.reuse, R82 ;  /* 0x0000005203527220 */ /* 0x040fe40000410000 */
[----:B------:R-:W-:Y:S01]  /*7f70*/  FMUL.FTZ R83, R3, R83 ;  /* 0x0000005303537220 */ /* 0x000fe20000410000 */
[----:B------:R-:W1:Y:S01]  /*7f80*/  MUFU.EX2 R140, R140 ;  /* 0x0000008c008c7308 */ /* 0x000e620000000800 */
[C---:B------:R-:W-:Y:S05]  /*7f90*/  HMMA.16816.F32 R36, R92.reuse, R96, R36 ;  /* 0x000000605c24723c */ /* 0x040fea0000001824 */
[--C-:B------:R-:W-:Y:S02]  /*7fa0*/  FFMA.FTZ R145, R18, c[0x0][0x23c], -R104.reuse ;  /* 0x00008f0012917a23 */ /* 0x100fe40000010868 */
[----:B------:R-:W-:Y:S01]  /*7fb0*/  FFMA.FTZ R146, R19, c[0x0][0x23c], -R104 ;  /* 0x00008f0013927a23 */ /* 0x000fe20000010868 */
[C---:B------:R-:W-:Y:S01]  /*7fc0*/  HMMA.16816.F32 R40, R92.reuse, R98, R40 ;  /* 0x000000625c28723c */ /* 0x040fe20000001828 */
[----:B------:R-:W2:Y:S01]  /*7fd0*/  LDSM.16.MT88.4 R96, [R113+0x6000] ;  /* 0x006000007160783b */ /* 0x000ea20000004200 */
[----:B------:R-:W3:Y:S02]  /*7fe0*/  MUFU.EX2 R141, R141 ;  /* 0x0000008d008d7308 */ /* 0x000ee40000000800 */
[--C-:B------:R-:W-:Y:S02]  /*7ff0*/  FFMA.FTZ R148, R20, c[0x0][0x23c], -R106.reuse ;  /* 0x00008f0014947a23 */ /* 0x100fe4000001086a */
[----:B------:R-:W-:Y:S02]  /*8000*/  FFMA.FTZ R149, R21, c[0x0][0x23c], -R106 ;  /* 0x00008f0015957a23 */ /* 0x000fe4000001086a */
[--C-:B------:R-:W-:Y:S04]  /*8010*/  FFMA.FTZ R151, R22, c[0x0][0x23c], -R104.reuse ;  /* 0x00008f0016977a23 */ /* 0x100fe80000010868 */
[----:B------:R-:W-:Y:S01]  /*8020*/  FFMA.FTZ R152, R23, c[0x0][0x23c], -R104 ;  /* 0x00008f0017987a23 */ /* 0x000fe20000010868 */
[----:B------:R-:W-:Y:S01]  /*8030*/  MUFU.EX2 R142, R142 ;  /* 0x0000008e008e7308 */ /* 0x000fe20000000800 */
[--C-:B------:R-:W-:Y:S02]  /*8040*/  FFMA.FTZ R147, R24, c[0x0][0x23c], -R106.reuse ;  /* 0x00008f0018937a23 */ /* 0x100fe4000001086a */
[----:B------:R-:W-:Y:S02]  /*8050*/  FFMA.FTZ R150, R25, c[0x0][0x23c], -R106 ;  /* 0x00008f0019967a23 */ /* 0x000fe4000001086a */
[--C-:B------:R-:W-:Y:S02]  /*8060*/  FFMA.FTZ R153, R26, c[0x0][0x23c], -R104.reuse ;  /* 0x00008f001a997a23 */ /* 0x100fe40000010868 */
[----:B------:R-:W-:Y:S02]  /*8070*/  FFMA.FTZ R154, R27, c[0x0][0x23c], -R104 ;  /* 0x00008f001b9a7a23 */ /* 0x000fe40000010868 */
[--C-:B------:R-:W-:Y:S01]  /*8080*/  FFMA.FTZ R155, R28, c[0x0][0x23c], -R106.reuse ;  /* 0x00008f001c9b7a23 */ /* 0x100fe2000001086a */
[----:B------:R-:W4:Y:S01]  /*8090*/  MUFU.EX2 R143, R143 ;  /* 0x0000008f008f7308 */ /* 0x000f220000000800 */
[--C-:B------:R-:W-:Y:S02]  /*80a0*/  FFMA.FTZ R156, R29, c[0x0][0x23c], -R106.reuse ;  /* 0x00008f001d9c7a23 */ /* 0x100fe4000001086a */
[--C-:B------:R-:W-:Y:S02]  /*80b0*/  FFMA.FTZ R160, R32, c[0x0][0x23c], -R106.reuse ;  /* 0x00008f0020a07a23 */ /* 0x100fe4000001086a */
[----:B------:R-:W-:Y:S02]  /*80c0*/  FFMA.FTZ R106, R33, c[0x0][0x23c], -R106 ;  /* 0x00008f00216a7a23 */ /* 0x000fe4000001086a */
[--C-:B------:R-:W-:Y:S02]  /*80d0*/  FFMA.FTZ R157, R30, c[0x0][0x23c], -R104.reuse ;  /* 0x00008f001e9d7a23 */ /* 0x100fe40000010868 */
[--C-:B------:R-:W-:Y:S01]  /*80e0*/  FFMA.FTZ R158, R31, c[0x0][0x23c], -R104.reuse ;  /* 0x00008f001f9e7a23 */ /* 0x100fe20000010868 */
[----:B------:R-:W-:Y:S01]  /*80f0*/  MUFU.EX2 R159, R106 ;  /* 0x0000006a009f7308 */ /* 0x000fe20000000800 */
[--C-:B------:R-:W-:Y:S02]  /*8100*/  FFMA.FTZ R161, R34, c[0x0][0x23c], -R104.reuse ;  /* 0x00008f0022a17a23 */ /* 0x100fe40000010868 */
[----:B------:R-:W-:Y:S02]  /*8110*/  FFMA.FTZ R104, R35, c[0x0][0x23c], -R104 ;  /* 0x00008f0023687a23 */ /* 0x000fe40000010868 */
[----:B------:R-:W-:Y:S02]  /*8120*/  FFMA.FTZ R144, R84, R109, R144 ;  /* 0x0000006d54907223 */ /* 0x000fe40000010090 */
[----:B------:R-:W-:Y:S01]  /*8130*/  FFMA.FTZ R109, R3, R108, R107 ;  /* 0x0000006c036d7223 */ /* 0x000fe2000001006b */
[C---:B--2---:R-:W-:Y:S02]  /*8140*/  HMMA.16816.F32 R44, R92.reuse, R96, R44 ;  /* 0x000000605c2c723c */ /* 0x044fe4000000182c */
[----:B------:R2:W-:Y:S01]  /*8150*/  MUFU.EX2 R162, R104 ;  /* 0x0000006800a27308 */ /* 0x0005e20000000800 */
[----:B------:R-:W-:Y:S01]  /*8160*/  FADD.FTZ R144, R105, R144 ;  /* 0x0000009069907221 */ /* 0x000fe20000010000 */
[----:B------:R-:W-:Y:S01]  /*8170*/  MOV R3, R0 ;  /* 0x0000000000037202 */ /* 0x000fe20000000f00 */
[----:B------:R-:W-:Y:S02]  /*8180*/  FADD.FTZ R110, R110, R109 ;  /* 0x0000006d6e6e7221 */ /* 0x000fe40000010000 */
[----:B------:R-:W-:Y:S01]  /*8190*/  FADD.FTZ R111, R111, R144 ;  /* 0x000000906f6f7221 */ /* 0x000fe20000010000 */
[C---:B------:R-:W-:Y:S01]  /*81a0*/  HMMA.16816.F32 R48, R92.reuse, R98, R48 ;  /* 0x000000625c30723c */ /* 0x040fe20000001830 */
[----:B------:R-:W5:Y:S03]  /*81b0*/  LDSM.16.MT88.4 R96, [R114+0x7000] ;  /* 0x007000007260783b */ /* 0x000f660000004200 */
[----:B------:R-:W-:Y:S01]  /*81c0*/  FADD.FTZ R163, R137, R110 ;  /* 0x0000006e89a37221 */ /* 0x000fe20000010000 */
[----:B------:R-:W-:Y:S01]  /*81d0*/  MUFU.EX2 R145, R145 ;  /* 0x0000009100917308 */ /* 0x000fe20000000800 */
[----:B------:R-:W-:Y:S02]  /*81e0*/  FADD.FTZ R137, R136, R111 ;  /* 0x0000006f88897221 */ /* 0x000fe40000010000 */
[----:B------:R-:W-:Y:S01]  /*81f0*/  FADD.FTZ R163, R90, R163 ;  /* 0x000000a35aa37221 */ /* 0x000fe20000010000 */
[----:B------:R-:W-:Y:S03]  /*8200*/  LDSM.16.MT88.4 R108, [R113+0x7c00] ;  /* 0x007c0000716c783b */ /* 0x000fe60000004200 */
[----:B-1----:R-:W-:Y:S03]  /*8210*/  FADD.FTZ R90, R140, R163 ;  /* 0x000000a38c5a7221 */ /* 0x002fe60000010000 */
[----:B------:R-:W1:Y:S01]  /*8220*/  MUFU.EX2 R146, R146 ;  /* 0x0000009200927308 */ /* 0x000e620000000800 */
[----:B---3--:R-:W-:Y:S01]  /*8230*/  FADD.FTZ R90, R141, R90 ;  /* 0x0000005a8d5a7221 */ /* 0x008fe20000010000 */
[----:B--2---:R-:W-:Y:S08]  /*8240*/  LDSM.16.MT88.4 R104, [R113+0x6c00] ;  /* 0x006c00007168783b */ /* 0x004ff00000004200 */
[----:B------:R-:W2:Y:S10]  /*8250*/  MUFU.EX2 R148, R148 ;  /* 0x0000009400947308 */ /* 0x000eb40000000800 */
[----:B------:R-:W3:Y:S01]  /*8260*/  MUFU.EX2 R149, R149 ;  /* 0x0000009500957308 */ /* 0x000ee20000000800 */
[C---:B-----5:R-:W-:Y:S09]  /*8270*/  HMMA.16816.F32 R52, R92.reuse, R96, R52 ;  /* 0x000000605c34723c */ /* 0x060ff20000001834 */
[----:B------:R-:W-:Y:S01]  /*8280*/  MUFU.EX2 R151, R151 ;  /* 0x0000009700977308 */ /* 0x000fe20000000800 */
[C---:B------:R-:W-:Y:S01]  /*8290*/  HMMA.16816.F32 R56, R92.reuse, R98, R56 ;  /* 0x000000625c38723c */ /* 0x040fe20000001838 */
[----:B------:R-:W5:Y:S08]  /*82a0*/  LDSM.16.MT88.4 R96, [R113+0x7000] ;  /* 0x007000007160783b */ /* 0x000f700000004200 */
[----:B------:R-:W1:Y:S10]  /*82b0*/  MUFU.EX2 R152, R152 ;  /* 0x0000009800987308 */ /* 0x000e740000000800 */
[----:B------:R-:W-:Y:S10]  /*82c0*/  MUFU.EX2 R147, R147 ;  /* 0x0000009300937308 */ /* 0x000ff40000000800 */
[----:B------:R-:W1:Y:S10]  /*82d0*/  MUFU.EX2 R150, R150 ;  /* 0x0000009600967308 */ /* 0x000e740000000800 */
[----:B------:R-:W-:Y:S01]  /*82e0*/  MUFU.EX2 R153, R153 ;  /* 0x0000009900997308 */ /* 0x000fe20000000800 */
[C---:B-----5:R-:W-:Y:S09]  /*82f0*/  HMMA.16816.F32 R60, R92.reuse, R96, R60 ;  /* 0x000000605c3c723c */ /* 0x060ff2000000183c */
[----:B------:R-:W5:Y:S01]  /*8300*/  MUFU.EX2 R154, R154 ;  /* 0x0000009a009a7308 */ /* 0x000f620000000800 */
[C---:B------:R-:W-:Y:S01]  /*8310*/  HMMA.16816.F32 R64, R92.reuse, R98, R64 ;  /* 0x000000625c40723c */ /* 0x040fe20000001840 */
[----:B------:R-:W1:Y:S08]  /*8320*/  LDSM.16.MT88.4 R96, [R114+0x8000] ;  /* 0x008000007260783b */ /* 0x000e700000004200 */
[----:B------:R-:W-:Y:S10]  /*8330*/  MUFU.EX2 R155, R155 ;  /* 0x0000009b009b7308 */ /* 0x000ff40000000800 */
[----:B------:R-:W1:Y:S10]  /*8340*/  MUFU.EX2 R156, R156 ;  /* 0x0000009c009c7308 */ /* 0x000e740000000800 */
[----:B------:R-:W-:Y:S10]  /*8350*/  MUFU.EX2 R157, R157 ;  /* 0x0000009d009d7308 */ /* 0x000ff40000000800 */
[----:B------:R-:W2:Y:S01]  /*8360*/  MUFU.EX2 R158, R158 ;  /* 0x0000009e009e7308 */ /* 0x000ea20000000800 */
[C---:B-1----:R-:W-:Y:S09]  /*8370*/  HMMA.16816.F32 R68, R92.reuse, R96, R68 ;  /* 0x000000605c44723c */ /* 0x042ff20000001844 */
[----:B------:R-:W1:Y:S01]  /*8380*/  MUFU.EX2 R160, R160 ;  /* 0x000000a000a07308 */ /* 0x000e620000000800 */
        /* <DEDUP_REMOVED lines=15> */
[----:B------:R-:W-:Y:S04]  /*8480*/  FADD.FTZ R143, R143, R142 ;  /* 0x0000008e8f8f7221 */ /* 0x000fe80000010000 */
[----:B--2---:R-:W-:Y:S04]  /*8490*/  FADD.FTZ R90, R148, R143 ;  /* 0x0000008f945a7221 */ /* 0x004fe80000010000 */
[C---:B---3--:R-:W-:Y:S01]  /*84a0*/  FADD.FTZ R90, R149.reuse, R90 ;  /* 0x0000005a955a7221 */ /* 0x048fe20000010000 */
        /* <DEDUP_REMOVED lines=22> */
[----:B-----5:R-:W-:Y:S01]  /*8610*/  F2FP.PACK_AB R95, R154, R153 ;  /* 0x000000999a5f723e */ /* 0x020fe200000000ff */
[----:B------:R-:W-:Y:S02]  /*8620*/  FADD.FTZ R147, R147, R90 ;  /* 0x0000005a93937221 */ /* 0x000fe40000010000 */
[----:B------:R-:W-:Y:S02]  /*8630*/  FADD.FTZ R152, R152, R151 ;  /* 0x0000009798987221 */ /* 0x000fe40000010000 */
[----:B------:R-:W-:Y:S02]  /*8640*/  FADD.FTZ R150, R150, R147 ;  /* 0x0000009396967221 */ /* 0x000fe40000010000 */
        /* <DEDUP_REMOVED lines=35> */
[----:B------:R-:W3:Y:S07]  /*8880*/  LDSM.16.MT88.4 R104, [R113+0x8c00] ;  /* 0x008c00007168783b */ /* 0x000eee0000004200 */
[C---:B--2---:R-:W-:Y:S08]  /*8890*/  HMMA.16816.F32 R52, R92.reuse, R100, R52 ;  /* 0x000000645c34723c */ /* 0x044ff00000001834 */
[C---:B------:R-:W-:Y:S08]  /*88a0*/  HMMA.16816.F32 R56, R92.reuse, R102, R56 ;  /* 0x000000665c38723c */ /* 0x040ff00000001838 */
[C---:B------:R-:W-:Y:S07]  /*88b0*/  HMMA.16816.F32 R60, R92.reuse, R108, R60 ;  /* 0x0000006c5c3c723c */ /* 0x040fee000000183c */
[----:B------:R-:W-:Y:S01]  /*88c0*/  FADD.FTZ R109, R159, R160 ;  /* 0x000000a09f6d7221 */ /* 0x000fe20000010000 */
[C---:B------:R-:W-:Y:S04]  /*88d0*/  HMMA.16816.F32 R64, R92.reuse, R110, R64 ;  /* 0x0000006e5c40723c */ /* 0x040fe80000001840 */
[----:B------:R-:W-:Y:S04]  /*88e0*/  FADD.FTZ R108, R162, R161 ;  /* 0x000000a1a26c7221 */ /* 0x000fe80000010000 */
[C---:B-1----:R-:W-:Y:S08]  /*88f0*/  HMMA.16816.F32 R68, R92.reuse, R96, R68 ;  /* 0x000000605c44723c */ /* 0x042ff00000001844 */
[C---:B------:R-:W-:Y:S08]  /*8900*/  HMMA.16816.F32 R72, R92.reuse, R98, R72 ;  /* 0x000000625c48723c */ /* 0x040ff00000001848 */
[C---:B---3--:R-:W-:Y:S08]  /*8910*/  HMMA.16816.F32 R76, R92.reuse, R104, R76 ;  /* 0x000000685c4c723c */ /* 0x048ff0000000184c */
[----:B------:R-:W-:Y:S01]  /*8920*/  HMMA.16816.F32 R80, R92, R106, R80 ;  /* 0x0000006a5c50723c */ /* 0x000fe20000001850 */
[----:B------:R-:W-:-:S07]  /*8930*/  @P0 BRA `(.L_x_5471) ;  /* 0xffffdef000000947 */ /* 0x000fce000383ffff */
.L_x_5467:
        /* <DEDUP_REMOVED lines=133> */
[----:B------:R-:W-:Y:S04]  /*9190*/  STS.64 [R12+0x4000], R72 ;  /* 0x004000480c007388 */ /* 0x000fe80000000a00 */
[----:B---3--:R-:W3:Y:S01]  /*91a0*/  S2R R60, SR_CTAID.Y ;  /* 0x00000000003c7919 */ /* 0x008ee20000002600 */
[----:B----4-:R-:W-:-:S03]  /*91b0*/  IADD3 R62, -R125, RZ, RZ ;  /* 0x000000ff7d3e7210 */ /* 0x010fc60007ffe1ff */
[----:B------:R-:W-:Y:S01]  /*91c0*/  STS.64 [R12+0x4400], R74 ;  /* 0x0044004a0c007388 */ /* 0x000fe20000000a00 */
[----:B-----5:R-:W-:-:S03]  /*91d0*/  LOP3.LUT R64, R3, 0xffffffe0, RZ, 0xc0, !PT ;  /* 0xffffffe003407812 */ /* 0x020fc600078ec0ff */
[----:B------:R-:W-:Y:S01]  /*91e0*/  STS.64 [R11+0x4000], R76 ;  /* 0x0040004c0b007388 */ /* 0x000fe20000000a00 */
[----:B--2---:R-:W-:Y:S01]  /*91f0*/  IMAD R9, R62, c[0x0][0x1c0], R9 ;  /* 0x000070003e097a24 */ /* 0x004fe200078e0209 */
[----:B------:R-:W-:Y:S01]  /*9200*/  MOV R3, 0xff800000 ;  /* 0xff80000000037802 */ /* 0x000fe20000000f00 */
[----:B------:R-:W-:Y:S01]  /*9210*/  @P3 FFMA.FTZ R3, R2, c[0x0][0x238], R7 ;  /* 0x00008e0002033a23 */ /* 0x000fe20000010007 */
[----:B------:R2:W-:Y:S01]  /*9220*/  STS.64 [R11+0x4400], R78 ;  /* 0x0044004e0b007388 */ /* 0x0005e20000000a00 */
[----:B------:R-:W-:-:S03]  /*9230*/  IADD3 R64, R5, -R64, RZ ;  /* 0x8000004005407210 */ /* 0x000fc60007ffe0ff */
[----:B------:R-:W-:Y:S01]  /*9240*/  STS.64 [R13+0x4000], R80 ;  /* 0x004000500d007388 */ /* 0x000fe20000000a00 */
[----:B------:R-:W-:-:S03]  /*9250*/  LOP3.LUT P0, RZ, R64, 0x3, RZ, 0xc0, !PT ;  /* 0x0000000340ff7812 */ /* 0x000fc6000780c0ff */
[----:B-1----:R-:W1:Y:S04]  /*9260*/  S2R R10, SR_CTAID.X ;  /* 0x00000000000a7919 */ /* 0x002e680000002500 */
[----:B------:R-:W-:Y:S01]  /*9270*/  STS.64 [R13+0x4400], R82 ;  /* 0x004400520d007388 */ /* 0x000fe20000000a00 */
[----:B---3--:R-:W-:-:S03]  /*9280*/  IMAD R60, R60, c[0x0][0x210], R125 ;  /* 0x000084003c3c7a24 */ /* 0x008fc600078e027d */
[----:B------:R-:W-:Y:S01]  /*9290*/  BAR.SYNC.DEFER_BLOCKING 0x0 ;  /* 0x0000000000007b1d */ /* 0x000fe20000010000 */
[----:B------:R-:W-:Y:S02]  /*92a0*/  IMAD R9, R60, c[0x0][0x1c0], R9 ;  /* 0x000070003c097a24 */ /* 0x000fe400078e0209 */
[----:B--2---:R-:W-:Y:S01]  /*92b0*/  @P2 FMUL.FTZ R11, R6, 0.69314718246459960938 ;  /* 0x3f317218060b2820 */ /* 0x004fe20000410000 */
[----:B-1----:R-:W-:-:S05]  /*92c0*/  SHF.L.U32 R10, R10, 0x6, RZ ;  /* 0x000000060a0a7819 */ /* 0x002fca00000006ff */
[----:B------:R-:W-:Y:S01]  /*92d0*/  IMAD R10, R9, c[0x0][0x214], R10 ;  /* 0x00008500090a7a24 */ /* 0x000fe200078e020a */
        /* <DEDUP_REMOVED lines=25> */
.L_x_5473:
[----:B--234-:R-:W-:Y:S05]  /*9470*/  BSYNC B0 ;  /* 0x0000000000007941 */ /* 0x01cfea0003800000 */
.L_x_5472:
[----:B------:R-:W2:Y:S01]  /*9480*/  S2R R0, SR_TID.X ;  /* 0x0000000000007919 */ /* 0x000ea20000002100 */
[----:B------:R-:W-:Y:S01]  /*9490*/  LEA.HI R2, R4, R5, RZ, 0x3 ;  /* 0x0000000504027211 */ /* 0x000fe200078f18ff */
[----:B------:R-:W-:-:S03]  /*94a0*/  IMAD R10, R10, c[0x0][0x22c], RZ ;  /* 0x00008b000a0a7a24 */ /* 0x000fc600078e02ff */
[----:B------:R-:W-:-:S05]  /*94b0*/  LOP3.LUT R2, R2, 0xfffffff8, RZ, 0xc0, !PT ;  /* 0xfffffff802027812 */ /* 0x000fca00078ec0ff */
[----:B------:R-:W-:-:S04]  /*94c0*/  IMAD.IADD R5, R5, 0x1, -R2 ;  /* 0x0000000105057824 */ /* 0x000fc800078e0a02 */
[----:B------:R-:W-:-:S05]  /*94d0*/  IMAD.SHL.U32 R4, R5, 0x4, RZ ;  /* 0x0000000405047824 */ /* 0x000fca00078e00ff */
[----:B------:R-:W-:Y:S02]  /*94e0*/  SHF.R.S32.HI R5, RZ, 0x1f, R4 ;  /* 0x0000001fff057819 */ /* 0x000fe40000011404 */
[----:B--2---:R-:W-:-:S04]  /*94f0*/  SHF.R.S32.HI R3, RZ, 0x1f, R0 ;  /* 0x0000001fff037819 */ /* 0x004fc80000011400 */
[----:B------:R-:W-:-:S04]  /*9500*/  LEA.HI R3, R3, R0, RZ, 0x3 ;  /* 0x0000000003037211 */ /* 0x000fc800078f18ff */
[----:B------:R-:W-:-:S04]  /*9510*/  SHF.R.S32.HI R3, RZ, 0x3, R3 ;  /* 0x00000003ff037819 */ /* 0x000fc80000011403 */
[C---:B------:R-:W-:Y:S01]  /*9520*/  ISETP.GE.AND P3, PT, R3.reuse, R118, PT ;  /* 0x000000760300720c */ /* 0x040fe20003f66270 */
[C---:B------:R-:W-:Y:S01]  /*9530*/  IMAD.WIDE R6, R3.reuse, 0x60, R4 ;  /* 0x0000006003067825 */ /* 0x040fe200078e0204 */
[----:B------:R-:W-:-:S04]  /*9540*/  IADD3 R5, R3, 0x10, RZ ;  /* 0x0000001003057810 */ /* 0x000fc80007ffe0ff */
[C---:B------:R-:W-:Y:S02]  /*9550*/  IADD3 R0, P0, R10.reuse, R6, RZ ;  /* 0x000000060a007210 */ /* 0x040fe40007f1e0ff */
[----:B------:R-:W-:Y:S02]  /*9560*/  ISETP.GE.AND P2, PT, R5, R118, PT ;  /* 0x000000760500720c */ /* 0x000fe40003f46270 */
[C---:B------:R-:W-:Y:S02]  /*9570*/  IADD3 R5, R3.reuse, 0x20, RZ ;  /* 0x0000002003057810 */ /* 0x040fe40007ffe0ff */
[----:B------:R-:W-:Y:S02]  /*9580*/  LEA.HI.X.SX32 R7, R10, R7, 0x1, P0 ;  /* 0x000000070a077211 */ /* 0x000fe400000f0eff */
[----:B------:R-:W-:Y:S02]  /*9590*/  LEA R4, P0, R0, c[0x0][0x1d8], 0x2 ;  /* 0x0000760000047a11 */ /* 0x000fe400078010ff */
[----:B------:R-:W-:-:S02]  /*95a0*/  IADD3 R3, R3, 0x30, RZ ;  /* 0x0000003003037810 */ /* 0x000fc40007ffe0ff */
[-C--:B------:R-:W-:Y:S02]  /*95b0*/  ISETP.GE.AND P1, PT, R5, R118.reuse, PT ;  /* 0x000000760500720c */ /* 0x080fe40003f26270 */
        /* <DEDUP_REMOVED lines=17> */
.L_x_5474:
        /* <DEDUP_REMOVED lines=11> */
.L_x_6168:


//--------------------- .text._ZN5flash24flash_fwd_splitkv_kernelI23Flash_fwd_kernel_traitsILi96ELi64ELi64ELi4ELb0ELb0EN7cutlass6half_tE19Flash_kernel_traitsILi96ELi64ELi64ELi4ES3_EELb1ELb0ELb0ELb0ELb1ELb1ELb1ELb0EEEvNS_16Flash_fwd_paramsE --------------------------
	.section	.text._ZN5flash24flash_fwd_splitkv_kernelI23Flash_fwd_kernel_traitsILi96ELi64ELi64ELi4ELb0ELb0EN7cutlass6half_tE19Flash_kernel_traitsILi96ELi64ELi64ELi4ES3_EELb1ELb0ELb0ELb0ELb1ELb1ELb1ELb0EEEvNS_16Flash_fwd_paramsE,"ax",@progbits
	.sectioninfo	@"SHI_REGISTERS=167"
	.align	128
        .global         _ZN5flash24flash_fwd_splitkv_kernelI23Flash_fwd_kernel_traitsILi96ELi64ELi64ELi4ELb0ELb0EN7cutlass6half_tE19Flash_kernel_traitsILi96ELi64ELi64ELi4ES3_EELb1ELb0ELb0ELb0ELb1ELb1ELb1ELb0EEEvNS_16Flash_fwd_paramsE
        .type           _ZN5flash24flash_fwd_splitkv_kernelI23Flash_fwd_kernel_traitsILi96ELi64ELi64ELi4ELb0ELb0EN7cutlass6half_tE19Flash_kernel_traitsILi96ELi64ELi64ELi4ES3_EELb1ELb0ELb0ELb0ELb1ELb1ELb1ELb0EEEvNS_16Flash_fwd_paramsE,@function
        .size           _ZN5flash24flash_fwd_splitkv_kernelI23Flash_fwd_kernel_traitsILi96ELi64ELi64ELi4ELb0ELb0EN7cutlass6half_tE19Flash_kernel_traitsILi96ELi64ELi64ELi4ES3_EELb1ELb0ELb0ELb0ELb1ELb1ELb1ELb0EEEvNS_16Flash_fwd_paramsE,(.L_x_6169 - _ZN5flash24flash_fwd_splitkv_kernelI23Flash_fwd_kernel_traitsILi96ELi64ELi64ELi4ELb0ELb0EN7cutlass6half_tE19Flash_kernel_traitsILi96ELi64ELi64ELi4ES3_EELb1ELb0ELb0ELb0ELb1ELb1ELb1ELb0EEEvNS_16Flash_fwd_paramsE)
        .other          _ZN5flash24flash_fwd_splitkv_kernelI23Flash_fwd_kernel_traitsILi96ELi64ELi64ELi4ELb0ELb0EN7cutlass6half_tE19Flash_kernel_traitsILi96ELi64ELi64ELi4ES3_EELb1ELb0ELb0ELb0ELb1ELb1ELb1ELb0EEEvNS_16Flash_fwd_paramsE,@"STO_CUDA_ENTRY STV_DEFAULT"
_ZN5flash24flash_fwd_splitkv_kernelI23Flash_fwd_kernel_traitsILi96ELi64ELi64ELi4ELb0ELb0EN7cutlass6half_tE19Flash_kernel_traitsILi96ELi64ELi64ELi4ES3_EELb1ELb0ELb0ELb0ELb1ELb1ELb1ELb0EEEvNS_16Flash_fwd_paramsE:
.text._ZN5flash24flash_fwd_splitkv_kernelI23Flash_fwd_kernel_traitsILi96ELi64ELi64ELi4ELb0ELb0EN7cutlass6half_tE19Flash_kernel_traitsILi96ELi64ELi64ELi4ES3_EELb1ELb0ELb0ELb0ELb1ELb1ELb1ELb0EEEvNS_16Flash_fwd_paramsE:
        /* <DEDUP_REMOVED lines=54> */
.L_x_5475:
[----:B-1-34-:R-:W-:Y:S02]  /*0360*/  MOV R5, c[0x0][0x218] ;  /* 0x0000860000057a02 */ /* 0x01afe40000000f00 */
.L_x_5476:
        /* <DEDUP_REMOVED lines=114> */
.L_x_5477:
        /* <DEDUP_REMOVED lines=93> */
.L_x_5478:
        /* <DEDUP_REMOVED lines=15> */
.L_x_5480:
[----:B------:R-:W-:Y:S01]  /*1150*/  IABS R7, c[0x0][0x1c8] ;  /* 0x0000720000077a13 */ /* 0x000fe20000000000 */
[----:B------:R-:W-:Y:S01]  /*1160*/  IMAD.MOV.U32 R8, RZ, RZ, RZ ;  /* 0x000000ffff087224 */ /* 0x000fe200078e00ff */
[----:B------:R-:W-:Y:S01]  /*1170*/  LEA R11, R90, 0xffffffc0, 0x6 ;  /* 0xffffffc05a0b7811 */ /* 0x000fe200078e30ff */
        /* <DEDUP_REMOVED lines=12> */
[----:B------:R-:W-:-:S03]  /*1240*/  SHF.R.S32.HI R9, RZ, 0x1f, R11 ;  /* 0x0000001fff097819 */ /* 0x000fc6000001140b */
        /* <DEDUP_REMOVED lines=12> */
[----:B------:R-:W-:Y:S02]  /*1310*/  IMAD R5, R11, c[0x0][0x19c], R2 ;  /* 0x000067000b057a24 */ /* 0x000fe400078e0202 */
        /* <DEDUP_REMOVED lines=21> */
.L_x_5479:
        /* <DEDUP_REMOVED lines=13> */
[----:B------:R-:W-:Y:S01]  /*1540*/  @P0 IMAD.WIDE.U32 R24, R17, c[0x0][0x190], RZ ;  /* 0x0000640011180a25 */ /* 0x000fe200078e00ff */
[----:B-----5:R-:W-:Y:S01]  /*1550*/  @!P0 SHF.R.S32.HI R0, RZ, 0x1f, R121 ;  /* 0x0000001fff008819 */ /* 0x020fe20000011479 */
[----:B------:R-:W-:Y:S01]  /*1560*/  USHF.L.U64.HI UR5, UR4, UR6, UR5 ;  /* 0x0000000604057299 */ /* 0x000fe20008010205 */
[----:B------:R-:W-:Y:S01]  /*1570*/  LEA.HI R12, R104, R99, RZ, 0x4 ;  /* 0x00000063680c7211 */ /* 0x000fe200078f20ff */
[----:B------:R-:W-:Y:S01]  /*1580*/  @!P0 IMAD.WIDE.U32 R4, R121, c[0x0][0x178], RZ ;  /* 0x00005e0079048a25 */ /* 0x000fe200078e00ff */
[----:B------:R-:W-:-:S02]  /*1590*/  SHF.R.S32.HI R6, RZ, 0x2, R13 ;  /* 0x00000002ff067819 */ /* 0x000fc4000001140d */
[----:B------:R-:W-:Y:S01]  /*15a0*/  LEA.HI R26, R8, R119, RZ, 0x1 ;  /* 0x00000077081a7211 */ /* 0x000fe200078f08ff */
[----:B------:R-:W-:Y:S01]  /*15b0*/  @!P0 IMAD R0, R0, c[0x0][0x178], RZ ;  /* 0x00005e0000008a24 */ /* 0x000fe200078e02ff */
[----:B------:R-:W-:Y:S01]  /*15c0*/  IADD3 R19, R6, 0x20, RZ ;  /* 0x0000002006137810 */ /* 0x000fe20007ffe0ff */
[----:B------:R-:W-:Y:S01]  /*15d0*/  @P0 IMAD R17, R17, c[0x0][0x194], R25 ;  /* 0x0000650011110a24 */ /* 0x000fe200078e0219 */
        /* <DEDUP_REMOVED lines=12> */
[----:B------:R-:W-:Y:S01]  /*16a0*/  SHF.R.S32.HI R7, RZ, 0x1f, R6 ;  /* 0x0000001fff077819 */ /* 0x000fe20000011406 */
[----:B------:R-:W-:Y:S01]  /*16b0*/  IMAD.IADD R4, R95, 0x1, -R0 ;  /* 0x000000015f047824 */ /* 0x000fe200078e0a00 */
[----:B------:R-:W-:Y:S01]  /*16c0*/  LOP3.LUT R21, R21, 0xc0, RZ, 0xc0, !PT ;  /* 0x000000c015157812 */ /* 0x000fe200078ec0ff */
[----:B------:R-:W-:Y:S01]  /*16d0*/  IMAD.SHL.U32 R18, R18, 0x8, RZ ;  /* 0x0000000812127824 */ /* 0x000fe200078e00ff */
[----:B------:R-:W-:Y:S01]  /*16e0*/  LOP3.LUT R10, R10, 0xfffffffe, RZ, 0xc0, !PT ;  /* 0xfffffffe0a0a7812 */ /* 0x000fe200078ec0ff */
[----:B------:R-:W-:Y:S01]  /*16f0*/  IMAD.IADD R12, R99, 0x1, -R12 ;  /* 0x00000001630c7824 */ /* 0x000fe200078e0a0c */
[-C--:B------:R-:W-:Y:S01]  /*1700*/  ISETP.GE.AND P3, PT, R19, R4.reuse, PT ;  /* 0x000000041300720c */ /* 0x080fe20003f66270 */
[----:B------:R-:W-:Y:S01]  /*1710*/  IMAD.WIDE R22, R23, 0x40, R6 ;  /* 0x0000004017167825 */ /* 0x000fe200078e0206 */
[----:B------:R-:W-:-:S02]  /*1720*/  ISETP.GE.AND P2, PT, R19, R4, PT ;  /* 0x000000041300720c */ /* 0x000fc40003f46270 */
[C---:B------:R-:W-:Y:S01]  /*1730*/  IADD3 R20, P1, R18.reuse, R20, RZ ;  /* 0x0000001412147210 */ /* 0x040fe20007f3e0ff */
[----:B------:R-:W-:Y:S01]  /*1740*/  IMAD.IADD R5, R5, 0x1, -R10 ;  /* 0x0000000105057824 */ /* 0x000fe200078e0a0a */
[C---:B------:R-:W-:Y:S01]  /*1750*/  IADD3 R100, P4, R18.reuse, R100, RZ ;  /* 0x0000006412647210 */ /* 0x040fe20007f9e0ff */
[----:B------:R-:W-:Y:S01]  /*1760*/  IMAD.MOV.U32 R89, RZ, RZ, 0x20 ;  /* 0x00000020ff597424 */ /* 0x000fe200078e00ff */
[--C-:B------:R-:W-:Y:S02]  /*1770*/  LOP3.LUT R19, R21, 0x18, R18.reuse, 0xf8, !PT ;  /* 0x0000001815137812 */ /* 0x100fe400078ef812 */
[----:B------:R-:W-:Y:S02]  /*1780*/  IADD3 R24, P0, R18, R24, RZ ;  /* 0x0000001812187210 */ /* 0x000fe40007f1e0ff */
[----:B------:R-:W-:Y:S02]  /*1790*/  SHF.R.S32.HI R18, RZ, 0x1f, R18 ;  /* 0x0000001fff127819 */ /* 0x000fe40000011412 */
[----:B------:R-:W-:-:S02]  /*17a0*/  SHF.R.U32.HI R10, RZ, 0x3, R21 ;  /* 0x00000003ff0a7819 */ /* 0x000fc40000011615 */
[----:B------:R-:W-:Y:S01]  /*17b0*/  SHF.R.S32.HI R103, RZ, 0x5, R104 ;  /* 0x00000005ff677819 */ /* 0x000fe20000011468 */
[C---:B------:R-:W-:Y:S01]  /*17c0*/  IMAD.X R25, R18.reuse, 0x1, R17, P0 ;  /* 0x0000000112197824 */ /* 0x040fe200000e0611 */
[----:B------:R-:W-:Y:S01]  /*17d0*/  LEA.HI R17, R13, R6, RZ, 0x1 ;  /* 0x000000060d117211 */ /* 0x000fe200078f08ff */
[----:B------:R-:W-:Y:S01]  /*17e0*/  IMAD.IADD R13, R99, 0x1, -R8 ;  /* 0x00000001630d7824 */ /* 0x000fe200078e0a08 */
[----:B------:R-:W-:Y:S01]  /*17f0*/  LOP3.LUT R10, R19, R10, RZ, 0x3c, !PT ;  /* 0x0000000a130a7212 */ /* 0x000fe200078e3cff */
[C---:B------:R-:W-:Y:S01]  /*1800*/  IMAD.X R21, R18.reuse, 0x1, R15, P1 ;  /* 0x0000000112157824 */ /* 0x040fe200008e060f */
[----:B------:R-:W-:Y:S01]  /*1810*/  LOP3.LUT R17, R17, 0x7fffffe, RZ, 0xc0, !PT ;  /* 0x07fffffe11117812 */ /* 0x000fe200078ec0ff */
[----:B------:R-:W-:Y:S01]  /*1820*/  IMAD.X R101, R18, 0x1, R14, P4 ;  /* 0x0000000112657824 */ /* 0x000fe200020e060e */
[----:B------:R-:W-:Y:S01]  /*1830*/  SHF.R.S32.HI R19, RZ, 0x1f, R16 ;  /* 0x0000001fff137819 */ /* 0x000fe20000011410 */
[----:B------:R-:W-:Y:S01]  /*1840*/  IMAD.WIDE.U32 R20, R3, c[0x0][0x1b8], R20 ;  /* 0x00006e0003147a25 */ /* 0x000fe200078e0014 */
[----:B------:R-:W-:-:S02]  /*1850*/  ISETP.GE.AND P1, PT, R6, R114, PT ;  /* 0x000000720600720c */ /* 0x000fc40003f26270 */
[----:B------:R-:W-:Y:S01]  /*1860*/  LEA.HI R120, R13, R13, RZ, 0x1 ;  /* 0x0000000d0d787211 */ /* 0x000fe200078f08ff */
[----:B------:R-:W-:Y:S01]  /*1870*/  IMAD.IADD R8, R6, 0x1, -R17 ;  /* 0x0000000106087824 */ /* 0x000fe200078e0a11 */
[-C--:B------:R-:W-:Y:S01]  /*1880*/  LEA.HI R15, R12, R12.reuse, RZ, 0x1 ;  /* 0x0000000c0c0f7211 */ /* 0x080fe200078f08ff */
[----:B------:R-:W-:Y:S01]  /*1890*/  IMAD R19, R19, c[0x0][0x1a8], RZ ;  /* 0x00006a0013137a24 */ /* 0x000fe200078e02ff */
[----:B------:R-:W-:Y:S01]  /*18a0*/  SHF.R.S32.HI R17, RZ, 0x1f, R12 ;  /* 0x0000001fff117819 */ /* 0x000fe2000001140c */
[----:B------:R-:W-:Y:S01]  /*18b0*/  IMAD R117, R103, 0x8, R8 ;  /* 0x0000000867757824 */ /* 0x000fe200078e0208 */
[----:B------:R-:W-:Y:S01]  /*18c0*/  LOP3.LUT R118, R120, 0xfffffffe, RZ, 0xc0, !PT ;  /* 0xfffffffe78767812 */ /* 0x000fe200078ec0ff */
[C---:B------:R-:W-:Y:S01]  /*18d0*/  IMAD R19, R16.reuse, c[0x0][0x1ac], R19 ;  /* 0x00006b0010137a24 */ /* 0x040fe200078e0213 */
[----:B------:R-:W-:Y:S01]  /*18e0*/  LOP3.LUT R97, R15, 0x7fffffe, RZ, 0xc0, !PT ;  /* 0x07fffffe0f617812 */ /* 0x000fe200078ec0ff */
[----:B------:R-:W-:Y:S01]  /*18f0*/  IMAD.U32 R117, R117, 0x20, R10 ;  /* 0x0000002075757824 */ /* 0x000fe200078e000a */
[--C-:B------:R-:W-:Y:S01]  /*1900*/  SHF.R.S32.HI R14, RZ, 0x1, R15.reuse ;  /* 0x00000001ff0e7819 */ /* 0x100fe2000001140f */
[----:B------:R-:W-:Y:S01]  /*1910*/  IMAD.IADD R118, R13, 0x1, -R118 ;  /* 0x000000010d767824 */ /* 0x000fe200078e0a76 */
[----:B------:R-:W-:Y:S01]  /*1920*/  SHF.R.S32.HI R15, RZ, 0x1f, R15 ;  /* 0x0000001fff0f7819 */ /* 0x000fe2000001140f */
[----:B------:R-:W-:Y:S01]  /*1930*/  @!P1 IMAD R10, R23, c[0x0][0x190], RZ ;  /* 0x00006400170a9a24 */ /* 0x000fe200078e02ff */
[----:B------:R-:W-:Y:S01]  /*1940*/  LEA.HI R8, R17, R12, RZ, 0x3 ;  /* 0x0000000c11087211 */ /* 0x000fe200078f18ff */
[----:B------:R-:W-:Y:S01]  /*1950*/  IMAD.WIDE.U32 R16, R16, c[0x0][0x1a8], R24 ;  /* 0x00006a0010107a25 */ /* 0x000fe200078e0018 */
[----:B------:R-:W-:-:S02]  /*1960*/  @!P5 IADD3 R13, P0, R22, 0x20, RZ ;  /* 0x00000020160dd810 */ /* 0x000fc40007f1e0ff */
[----:B------:R-:W-:Y:S01]  /*1970*/  LEA.HI R15, R15, R14, RZ, 0x2 ;  /* 0x0000000e0f0f7211 */ /* 0x000fe200078f10ff */
[----:B------:R-:W-:Y:S01]  /*1980*/  IMAD.IADD R17, R17, 0x1, R19 ;  /* 0x0000000111117824 */ /* 0x000fe200078e0213 */
[----:B------:R-:W-:Y:S01]  /*1990*/  ISETP.GE.AND P4, PT, R6, R4, PT ;  /* 0x000000040600720c */ /* 0x000fe20003f86270 */
[----:B------:R-:W-:Y:S01]  /*19a0*/  IMAD.IADD R97, R12, 0x1, -R97 ;  /* 0x000000010c617824 */ /* 0x000fe200078e0a61 */
[----:B------:R-:W-:Y:S01]  /*19b0*/  LOP3.LUT R15, R15, 0xfffffffc, RZ, 0xc0, !PT ;  /* 0xfffffffc0f0f7812 */ /* 0x000fe200078ec0ff */
[----:B------:R-:W-:Y:S01]  /*19c0*/  @!P1 IMAD R10, R22, c[0x0][0x194], R10 ;  /* 0x00006500160a9a24 */ /* 0x000fe200078e020a */
[----:B------:R-:W-:Y:S01]  /*19d0*/  LOP3.LUT R26, R26, 0xfffffffe, RZ, 0xc0, !PT ;  /* 0xfffffffe1a1a7812 */ /* 0x000fe200078ec0ff */
[----:B------:R-:W-:Y:S01]  /*19e0*/  @!P5 IMAD.X R12, RZ, RZ, R23, P0 ;  /* 0x000000ffff0cd224 */ /* 0x000fe200000e0617 */
[----:B------:R-:W-:Y:S01]  /*19f0*/  SHF.R.S32.HI R120, RZ, 0x1, R120 ;  /* 0x00000001ff787819 */ /* 0x000fe20000011478 */
[----:B------:R-:W-:Y:S01]  /*1a00*/  @!P1 IMAD.WIDE.U32 R22, R22, c[0x0][0x190], R16 ;  /* 0x0000640016169a25 */ /* 0x000fe200078e0010 */
[----:B------:R-:W-:-:S03]  /*1a10*/  LOP3.LUT R104, R104, 0xffffffe0, RZ, 0xc0, !PT ;  /* 0xffffffe068687812 */ /* 0x000fc600078ec0ff */
        /* <DEDUP_REMOVED lines=24> */
[----:B------:R-:W-:Y:S01]  /*1ba0*/  IMAD R12, R9, c[0x0][0x1a0], RZ ;  /* 0x00006800090c7a24 */ /* 0x000fe200078e02ff */
[----:B------:R-:W-:Y:S01]  /*1bb0*/  @!P5 LEA.HI.X R19, R16, c[0x0][0x164], R13, 0x1, P1 ;  /* 0x000059001013da11 */ /* 0x000fe200008f0c0d */
[----:B------:R-:W-:Y:S01]  /*1bc0*/  IMAD.IADD R119, R119, 0x1, -R26 ;  /* 0x0000000177777824 */ /* 0x000fe200078e0a1a */
[----:B------:R-:W-:Y:S01]  /*1bd0*/  @!P4 LEA R16, P1, R100, c[0x0][0x168], 0x1 ;  /* 0x00005a006410ca11 */ /* 0x000fe200078208ff */
[----:B------:R-:W-:Y:S01]  /*1be0*/  IMAD.SHL.U32 R112, R120, 0x40, RZ ;  /* 0x0000004078707824 */ /* 0x000fe200078e00ff */
[----:B------:R-:W-:Y:S01]  /*1bf0*/  @!P3 IADD3.X R10, R2, UR5, RZ, P0, !PT ;  /* 0x00000005020abc10 */ /* 0x000fe200087fe4ff */
[----:B------:R2:W-:Y:S01]  /*1c00*/  @!P5 LDGSTS.E.BYPASS.LTC128B.128 [R117+0x800], [R18.64] ;  /* 0x008000001275dfae */ /* 0x0005e2000b901d48 */
[----:B------:R-:W-:Y:S01]  /*1c10*/  @!P4 LEA.HI.X R17, R100, c[0x0][0x16c], R2, 0x1, P1 ;  /* 0x00005b006411ca11 */ /* 0x000fe200008f0c02 */
[C---:B------:R-:W-:Y:S01]  /*1c20*/  IMAD R13, R11.reuse, c[0x0][0x1a4], R12 ;  /* 0x000069000b0d7a24 */ /* 0x040fe200078e020c */
[----:B------:R-:W-:Y:S01]  /*1c30*/  LOP3.LUT R112, R112, 0xc0, RZ, 0xc0, !PT ;  /* 0x000000c070707812 */ /* 0x000fe200078ec0ff */
[----:B------:R2:W-:Y:S01]  /*1c40*/  @!P5 LDGSTS.E.BYPASS.LTC128B.128 [R117+0x1800], [R18.64+0x40] ;  /* 0x018000401275dfae */ /* 0x0005e2000b901d48 */
[----:B------:R-:W-:Y:S01]  /*1c50*/  IMAD.WIDE.U32 R92, R11, c[0x0][0x1a0], R20 ;  /* 0x000068000b5c7a25 */ /* 0x000fe200078e0014 */
[----:B------:R-:W-:-:S02]  /*1c60*/  ISETP.GE.AND P1, PT, R6, R4, PT ;  /* 0x000000040600720c */ /* 0x000fc40003f26270 */
[----:B------:R2:W-:Y:S01]  /*1c70*/  @!P5 LDGSTS.E.BYPASS.LTC128B.128 [R117+0x2800], [R18.64+0x80] ;  /* 0x028000801275dfae */ /* 0x0005e2000b901d48 */
[----:B------:R-:W-:Y:S02]  /*1c80*/  IMAD.SHL.U32 R94, R3, 0x40, RZ ;  /* 0x00000040035e7824 */ /* 0x000fe400078e00ff */
[----:B------:R-:W-:Y:S01]  /*1c90*/  IMAD.SHL.U32 R11, R119, 0x8, RZ ;  /* 0x00000008770b7824 */ /* 0x000fe200078e00ff */
[----:B-1----:R-:W-:Y:S01]  /*1ca0*/  @!P3 LEA R14, P0, R7, c[0x0][0x168], 0x1 ;  /* 0x00005a00070eba11 */ /* 0x002fe200078008ff */
[----:B------:R2:W-:Y:S01]  /*1cb0*/  @!P4 LDGSTS.E.BYPASS.LTC128B.128 [R117+0x3000], [R16.64] ;  /* 0x030000001075cfae */ /* 0x0005e2000b901d48 */
[----:B------:R-:W-:Y:S01]  /*1cc0*/  IMAD.SHL.U32 R8, R8, 0x20, RZ ;  /* 0x0000002008087824 */ /* 0x000fe200078e00ff */
[----:B------:R-:W-:Y:S01]  /*1cd0*/  LOP3.LUT R94, R94, 0xc0, RZ, 0xc0, !PT ;  /* 0x000000c05e5e7812 */ /* 0x000fe200078ec0ff */
[----:B------:R-:W-:Y:S01]  /*1ce0*/  IMAD.SHL.U32 R9, R5, 0x8, RZ ;  /* 0x0000000805097824 */ /* 0x000fe200078e00ff */
[----:B------:R-:W-:Y:S01]  /*1cf0*/  @!P3 LEA.HI.X R15, R7, c[0x0][0x16c], R10, 0x1, P0 ;  /* 0x00005b00070fba11 */ /* 0x000fe200000f0c0a */
[----:B------:R2:W-:Y:S01]  /*1d00*/  @!P4 LDGSTS.E.BYPASS.LTC128B.128 [R117+0x4000], [R16.64+0x40] ;  /* 0x040000401075cfae */ /* 0x0005e2000b901d48 */
[----:B------:R-:W-:Y:S01]  /*1d10*/  LOP3.LUT R11, R112, 0x8, R11, 0xf8, !PT ;  /* 0x00000008700b7812 */ /* 0x000fe200078ef80b */
[----:B------:R-:W-:Y:S01]  /*1d20*/  IMAD.MOV.U32 R7, RZ, RZ, 0x40 ;  /* 0x00000040ff077424 */ /* 0x000fe200078e00ff */
[----:B------:R-:W-:Y:S01]  /*1d30*/  SHF.R.U32.HI R112, RZ, 0x3, R112 ;  /* 0x00000003ff707819 */ /* 0x000fe20000011670 */
[----:B------:R2:W-:Y:S01]  /*1d40*/  @!P4 LDGSTS.E.BYPASS.LTC128B.128 [R117+0x5000], [R16.64+0x80] ;  /* 0x050000801075cfae */ /* 0x0005e2000b901d48 */
[----:B------:R-:W-:Y:S01]  /*1d50*/  LOP3.LUT R96, R8, 0xffffff00, RZ, 0xc0, !PT ;  /* 0xffffff0008607812 */ /* 0x000fe200078ec0ff */
[----:B------:R-:W-:Y:S01]  /*1d60*/  IMAD.IADD R88, R93, 0x1, R13 ;  /* 0x000000015d587824 */ /* 0x000fe200078e020d */
[----:B------:R-:W-:Y:S01]  /*1d70*/  LOP3.LUT R9, R94, 0x8, R9, 0xf8, !PT ;  /* 0x000000085e097812 */ /* 0x000fe200078ef809 */
[----:B------:R1:W-:Y:S01]  /*1d80*/  @!P3 LDGSTS.E.BYPASS.LTC128B.128 [R117+0x3800], [R14.64] ;  /* 0x038000000e75bfae */ /* 0x0003e2000b901d48 */
[----:B------:R-:W-:Y:S01]  /*1d90*/  SHF.R.U32.HI R94, RZ, 0x3, R94 ;  /* 0x00000003ff5e7819 */ /* 0x000fe2000001165e */
[----:B------:R-:W-:Y:S01]  /*1da0*/  IMAD R8, R103, 0x200, R96 ;  /* 0x0000020067087824 */ /* 0x000fe200078e0260 */
[----:B------:R-:W-:Y:S01]  /*1db0*/  LOP3.LUT R112, R11, R112, RZ, 0x3c, !PT ;  /* 0x000000700b707212 */ /* 0x000fe200078e3cff */
[----:B------:R1:W-:Y:S01]  /*1dc0*/  @!P3 LDGSTS.E.BYPASS.LTC128B.128 [R117+0x4800], [R14.64+0x40] ;  /* 0x048000400e75bfae */ /* 0x0003e2000b901d48 */
[C---:B------:R-:W-:Y:S01]  /*1dd0*/  LEA R126, P0, R92.reuse, c[0x0][0x170], 0x1 ;  /* 0x00005c005c7e7a11 */ /* 0x040fe200078008ff */
[----:B------:R-:W-:Y:S01]  /*1de0*/  IMAD.WIDE.U32 R10, R7, c[0x0][0x1a0], RZ ;  /* 0x00006800070a7a25 */ /* 0x000fe200078e00ff */
[----:B------:R-:W-:Y:S01]  /*1df0*/  LOP3.LUT R94, R9, R94, RZ, 0x3c, !PT ;  /* 0x0000005e095e7212 */ /* 0x000fe200078e3cff */
[----:B------:R1:W-:Y:S01]  /*1e00*/  @!P3 LDGSTS.E.BYPASS.LTC128B.128 [R117+0x5800], [R14.64+0x80] ;  /* 0x058000800e75bfae */ /* 0x0003e2000b901d48 */
[----:B------:R-:W-:Y:S01]  /*1e10*/  LEA.HI.X R127, R92, c[0x0][0x174], R88, 0x1, P0 ;  /* 0x00005d005c7f7a11 */ /* 0x000fe200000f0c58 */
[----:B------:R-:W-:Y:S01]  /*1e20*/  IMAD R7, R7, c[0x0][0x1a4], RZ ;  /* 0x0000690007077a24 */ /* 0x000fe200078e02ff */
[----:B------:R-:W-:Y:S01]  /*1e30*/  @!P2 IADD3 R10, P0, R126, R10, RZ ;  /* 0x0000000a7e0aa210 */ /* 0x000fe20007f1e0ff */
[----:B------:R-:W0:Y:S01]  /*1e40*/  LDGDEPBAR ;  /* 0x00000000000079af */ /* 0x000e220000000000 */
[----:B------:R-:W-:-:S02]  /*1e50*/  IMAD R5, R5, 0x8, R118 ;  /* 0x0000000805057824 */ /* 0x000fc400078e0276 */
[----:B------:R-:W-:Y:S01]  /*1e60*/  IMAD R113, R97, 0x20, R8 ;  /* 0x0000002061717824 */ /* 0x000fe200078e0208 */
[----:B------:R-:W-:Y:S01]  /*1e70*/  @!P2 IADD3.X R11, R127, R11, R7, P0, !PT ;  /* 0x0000000b7f0ba210 */ /* 0x000fe200007fe407 */
[----:B------:R-:W-:Y:S01]  /*1e80*/  IMAD.U32 R112, R5, 0x20, R112 ;  /* 0x0000002005707824 */ /* 0x000fe200078e0070 */
[----:B------:R-:W-:Y:S01]  /*1e90*/  LOP3.LUT P0, RZ, R120, 0x2, RZ, 0xc0, !PT ;  /* 0x0000000278ff7812 */ /* 0x000fe2000780c0ff */
[----:B------:R-:W-:Y:S02]  /*1ea0*/  IMAD.IADD R113, R94, 0x1, R113 ;  /* 0x000000015e717824 */ /* 0x000fe400078e0271 */
[----:B------:R-:W-:Y:S01]  /*1eb0*/  IMAD.SHL.U32 R112, R112, 0x2, RZ ;  /* 0x0000000270707824 */ /* 0x000fe200078e00ff */
[----:B------:R-:W-:Y:S01]  /*1ec0*/  SEL R89, R89, 0xffffffe0, !P0 ;  /* 0xffffffe059597807 */ /* 0x000fe20004000000 */
[----:B------:R-:W-:Y:S02]  /*1ed0*/  IMAD.SHL.U32 R113, R113, 0x2, RZ ;  /* 0x0000000271717824 */ /* 0x000fe400078e00ff */
[----:B------:R-:W-:-:S02]  /*1ee0*/  IMAD.IADD R104, R99, 0x1, -R104 ;  /* 0x0000000163687824 */ /* 0x000fc400078e0a68 */
[----:B------:R-:W-:Y:S02]  /*1ef0*/  IMAD.IADD R102, R112, 0x1, R89 ;  /* 0x0000000170667824 */ /* 0x000fe400078e0259 */
[----:B------:R-:W-:-:S05]  /*1f00*/  IMAD.SHL.U32 R99, R99, 0x2, RZ ;  /* 0x0000000263637824 */ /* 0x000fca00078e00ff */
[----:B------:R-:W-:Y:S01]  /*1f10*/  LOP3.LUT R99, R99, 0x6, RZ, 0xc0, !PT ;  /* 0x0000000663637812 */ /* 0x000fe200078ec0ff */
        /* <DEDUP_REMOVED lines=28> */
[----:B------:R-:W-:Y:S04]  /*20e0*/  LDSM.16.M88.4 R72, [R111] ;  /* 0x000000006f48783b */ /* 0x000fe80000000200 */
[----:B------:R-:W-:Y:S04]  /*20f0*/  LDSM.16.M88.4 R4, [R102+0x3000] ;  /* 0x003000006604783b */ /* 0x000fe80000000200 */
[----:B------:R-:W-:Y:S04]  /*2100*/  LDSM.16.M88.4 R56, [R113+0x1000] ;  /* 0x001000007138783b */ /* 0x000fe80000000200 */
[----:B------:R-:W-:Y:S04]  /*2110*/  LDSM.16.M88.4 R64, [R112+0x4000] ;  /* 0x004000007040783b */ /* 0x000fe80000000200 */
[----:B------:R-:W3:Y:S04]  /*2120*/  LDSM.16.M88.4 R36, [R112+0x3400] ;  /* 0x003400007024783b */ /* 0x000ee80000000200 */
[----:B-1----:R-:W-:Y:S04]  /*2130*/  LDSM.16.M88.4 R12, [R111+0x1000] ;  /* 0x001000006f0c783b */ /* 0x002fe80000000200 */
[----:B------:R-:W-:Y:S04]  /*2140*/  LDSM.16.M88.4 R40, [R102+0x4000] ;  /* 0x004000006628783b */ /* 0x000fe80000000200 */
[----:B------:R-:W1:Y:S04]  /*2150*/  LDSM.16.M88.4 R44, [R112+0x3800] ;  /* 0x00380000702c783b */ /* 0x000e680000000200 */
[----:B------:R-:W-:Y:S01]  /*2160*/  LDSM.16.M88.4 R52, [R102+0x3400] ;  /* 0x003400006634783b */ /* 0x000fe20000000200 */
[C---:B--2---:R-:W-:Y:S03]  /*2170*/  HMMA.16816.F32 R16, R60.reuse, R20, RZ ;  /* 0x000000143c10723c */ /* 0x044fe600000018ff */
[----:B----4-:R-:W-:Y:S04]  /*2180*/  LDSM.16.M88.4 R8, [R113+0x2000] ;  /* 0x002000007108783b */ /* 0x010fe80000000200 */
[----:B------:R-:W-:Y:S01]  /*2190*/  LDSM.16.M88.4 R24, [R112+0x5000] ;  /* 0x005000007018783b */ /* 0x000fe20000000200 */
[C---:B------:R-:W-:Y:S03]  /*21a0*/  HMMA.16816.F32 R20, R60.reuse, R22, RZ ;  /* 0x000000163c14723c */ /* 0x040fe600000018ff */
[----:B------:R-:W-:Y:S04]  /*21b0*/  LDSM.16.M88.4 R84, [R102+0x3800] ;  /* 0x003800006654783b */ /* 0x000fe80000000200 */
[----:B------:R-:W-:Y:S04]  /*21c0*/  LDSM.16.M88.4 R32, [R112+0x4400] ;  /* 0x004400007020783b */ /* 0x000fe80000000200 */
[----:B------:R-:W-:Y:S01]  /*21d0*/  LDSM.16.M88.4 R76, [R102+0x5000] ;  /* 0x00500000664c783b */ /* 0x000fe20000000200 */
[----:B---3--:R-:W-:Y:S03]  /*21e0*/  HMMA.16816.F32 R28, R60, R36, RZ ;  /* 0x000000243c1c723c */ /* 0x008fe600000018ff */
[----:B------:R-:W-:Y:S04]  /*21f0*/  LDSM.16.M88.4 R68, [R102+0x3c00] ;  /* 0x003c00006644783b */ /* 0x000fe80000000200 */
[----:B------:R-:W-:Y:S01]  /*2200*/  LDSM.16.M88.4 R80, [R102+0x4400] ;  /* 0x004400006650783b */ /* 0x000fe20000000200 */
[C---:B------:R-:W-:Y:S03]  /*2210*/  HMMA.16816.F32 R16, R72.reuse, R4, R16 ;  /* 0x000000044810723c */ /* 0x040fe60000001810 */
[----:B------:R-:W0:Y:S05]  /*2220*/  LDGDEPBAR ;  /* 0x00000000000079af */ /* 0x000e2a0000000000 */
[----:B------:R-:W-:Y:S01]  /*2230*/  HMMA.16816.F32 R20, R72, R6, R20 ;  /* 0x000000064814723c */ /* 0x000fe20000001814 */
[----:B------:R-:W2:Y:S07]  /*2240*/  LDSM.16.M88.4 R4, [R112+0x3c00] ;  /* 0x003c00007004783b */ /* 0x000eae0000000200 */
[----:B------:R-:W-:Y:S08]  /*2250*/  HMMA.16816.F32 R36, R60, R38, RZ ;  /* 0x000000263c24723c */ /* 0x000ff000000018ff */
[C---:B------:R-:W-:Y:S08]  /*2260*/  HMMA.16816.F32 R16, R56.reuse, R64, R16 ;  /* 0x000000403810723c */ /* 0x040ff00000001810 */
[----:B------:R-:W-:Y:S08]  /*2270*/  HMMA.16816.F32 R20, R56, R66, R20 ;  /* 0x000000423814723c */ /* 0x000ff00000001814 */
[----:B-1----:R-:W-:Y:S08]  /*2280*/  HMMA.16816.F32 R48, R60, R44, RZ ;  /* 0x0000002c3c30723c */ /* 0x002ff000000018ff */
[----:B------:R-:W-:Y:S08]  /*2290*/  HMMA.16816.F32 R16, R12, R40, R16 ;  /* 0x000000280c10723c */ /* 0x000ff00000001810 */
[C---:B------:R-:W-:Y:S08]  /*22a0*/  HMMA.16816.F32 R44, R60.reuse, R46, RZ ;  /* 0x0000002e3c2c723c */ /* 0x040ff000000018ff */
[C---:B--2---:R-:W-:Y:S08]  /*22b0*/  HMMA.16816.F32 R64, R60.reuse, R4, RZ ;  /* 0x000000043c40723c */ /* 0x044ff000000018ff */
[----:B------:R-:W-:Y:S01]  /*22c0*/  HMMA.16816.F32 R60, R60, R6, RZ ;  /* 0x000000063c3c723c */ /* 0x000fe200000018ff */
[----:B------:R-:W1:Y:S07]  /*22d0*/  LDSM.16.M88.4 R4, [R111+0x2000] ;  /* 0x002000006f04783b */ /* 0x000e6e0000000200 */
[----:B------:R-:W-:Y:S01]  /*22e0*/  HMMA.16816.F32 R20, R12, R42, R20 ;  /* 0x0000002a0c14723c */ /* 0x000fe20000001814 */
[----:B------:R-:W-:Y:S07]  /*22f0*/  LDSM.16.M88.4 R40, [R102+0x4800] ;  /* 0x004800006628783b */ /* 0x000fee0000000200 */
[C---:B------:R-:W-:Y:S08]  /*2300*/  HMMA.16816.F32 R28, R72.reuse, R52, R28 ;  /* 0x00000034481c723c */ /* 0x040ff0000000181c */
[----:B------:R-:W-:Y:S01]  /*2310*/  HMMA.16816.F32 R36, R72, R54, R36 ;  /* 0x000000364824723c */ /* 0x000fe20000001824 */
[----:B------:R-:W2:Y:S07]  /*2320*/  LDSM.16.M88.4 R52, [R112+0x4800] ;  /* 0x004800007034783b */ /* 0x000eae0000000200 */
[----:B------:R-:W-:Y:S08]  /*2330*/  HMMA.16816.F32 R16, R8, R24, R16 ;  /* 0x000000180810723c */ /* 0x000ff00000001810 */
[----:B------:R-:W-:Y:S08]  /*2340*/  HMMA.16816.F32 R48, R72, R84, R48 ;  /* 0x000000544830723c */ /* 0x000ff00000001830 */
[----:B------:R-:W-:Y:S01]  /*2350*/  HMMA.16816.F32 R20, R8, R26, R20 ;  /* 0x0000001a0814723c */ /* 0x000fe20000001814 */
[----:B------:R-:W-:Y:S07]  /*2360*/  LDSM.16.M88.4 R24, [R102+0x5400] ;  /* 0x005400006618783b */ /* 0x000fee0000000200 */
[----:B------:R-:W-:Y:S08]  /*2370*/  HMMA.16816.F32 R28, R56, R32, R28 ;  /* 0x00000020381c723c */ /* 0x000ff0000000181c */
[----:B-1----:R-:W-:Y:S08]  /*2380*/  HMMA.16816.F32 R16, R4, R76, R16 ;  /* 0x0000004c0410723c */ /* 0x002ff00000001810 */
[C---:B--2---:R-:W-:Y:S08]  /*2390*/  HMMA.16816.F32 R48, R56.reuse, R52, R48 ;  /* 0x000000343830723c */ /* 0x044ff00000001830 */
[----:B------:R-:W-:Y:S01]  /*23a0*/  HMMA.16816.F32 R36, R56, R34, R36 ;  /* 0x000000223824723c */ /* 0x000fe20000001824 */
[----:B------:R-:W1:Y:S07]  /*23b0*/  LDSM.16.M88.4 R32, [R112+0x5400] ;  /* 0x005400007020783b */ /* 0x000e6e0000000200 */
[----:B------:R-:W-:Y:S01]  /*23c0*/  HMMA.16816.F32 R20, R4, R78, R20 ;  /* 0x0000004e0414723c */ /* 0x000fe20000001814 */
[----:B------:R-:W-:-:S02]  /*23d0*/  FMUL.FTZ R16, R16, c[0x0][0x2ec] ;  /* 0x0000bb0010107a20 */ /* 0x000fc40000410000 */
[----:B------:R-:W-:Y:S02]  /*23e0*/  FMUL.FTZ R53, R17, c[0x0][0x2ec] ;  /* 0x0000bb0011357a20 */ /* 0x000fe40000410000 */
[----:B------:R2:W-:Y:S03]  /*23f0*/  MUFU.TANH R52, R16 ;  /* 0x0000001000347308 */ /* 0x0005e60000002400 */
[----:B------:R-:W-:Y:S01]  /*2400*/  HMMA.16816.F32 R76, R72, R68, R64 ;  /* 0x00000044484c723c */ /* 0x000fe20000001840 */
[----:B------:R-:W3:Y:S04]  /*2410*/  LDSM.16.M88.4 R64, [R112+0x5800] ;  /* 0x005800007040783b */ /* 0x000ee80000000200 */
[----:B------:R-:W4:Y:S03]  /*2420*/  MUFU.TANH R53, R53 ;  /* 0x0000003500357308 */ /* 0x000f260000002400 */
[----:B------:R-:W-:Y:S08]  /*2430*/  HMMA.16816.F32 R28, R12, R80, R28 ;  /* 0x000000500c1c723c */ /* 0x000ff0000000181c */
[----:B------:R-:W-:Y:S01]  /*2440*/  HMMA.16816.F32 R44, R72, R86, R44 ;  /* 0x00000056482c723c */ /* 0x000fe2000000182c */
[----:B------:R-:W-:-:S04]  /*2450*/  FMUL.FTZ R20, R20, c[0x0][0x2ec] ;  /* 0x0000bb0014147a20 */ /* 0x000fc80000410000 */
[----:B------:R1:W-:Y:S03]  /*2460*/  MUFU.TANH R68, R20 ;  /* 0x0000001400447308 */ /* 0x0003e60000002400 */
[C---:B------:R-:W-:Y:S07]  /*2470*/  HMMA.16816.F32 R48, R12.reuse, R40, R48 ;  /* 0x000000280c30723c */ /* 0x040fee0000001830 */
[----:B------:R-:W-:Y:S01]  /*2480*/  FMUL.FTZ R40, R18, c[0x0][0x2ec] ;  /* 0x0000bb0012287a20 */ /* 0x000fe20000410000 */
[----:B------:R-:W-:Y:S01]  /*2490*/  HMMA.16816.F32 R36, R12, R82, R36 ;  /* 0x000000520c24723c */ /* 0x000fe20000001824 */
[----:B------:R-:W-:-:S02]  /*24a0*/  FMUL.FTZ R41, R19, c[0x0][0x2ec] ;  /* 0x0000bb0013297a20 */ /* 0x000fc40000410000 */
[----:B--2---:R-:W2:Y:S02]  /*24b0*/  LDSM.16.M88.4 R16, [R112+0x4c00] ;  /* 0x004c00007010783b */ /* 0x004ea40000000200 */
[----:B------:R-:W-:Y:S03]  /*24c0*/  MUFU.TANH R40, R40 ;  /* 0x0000002800287308 */ /* 0x000fe60000002400 */
[----:B-1----:R-:W-:Y:S05]  /*24d0*/  HMMA.16816.F32 R28, R8, R32, R28 ;  /* 0x00000020081c723c */ /* 0x002fea000000181c */
[----:B------:R-:W1:Y:S03]  /*24e0*/  MUFU.TANH R41, R41 ;  /* 0x0000002900297308 */ /* 0x000e660000002400 */
[----:B------:R-:W-:Y:S07]  /*24f0*/  HMMA.16816.F32 R44, R56, R54, R44 ;  /* 0x00000036382c723c */ /* 0x000fee000000182c */
[----:B------:R-:W-:Y:S01]  /*2500*/  FMUL.FTZ R54, R21, c[0x0][0x2ec] ;  /* 0x0000bb0015367a20 */ /* 0x000fe20000410000 */
[----:B---3--:R-:W-:Y:S01]  /*2510*/  HMMA.16816.F32 R48, R8, R64, R48 ;  /* 0x000000400830723c */ /* 0x008fe20000001830 */
[----:B------:R-:W-:-:S04]  /*2520*/  FMUL.FTZ R55, R22, c[0x0][0x2ec] ;  /* 0x0000bb0016377a20 */ /* 0x000fc80000410000 */
[----:B------:R-:W-:Y:S02]  /*2530*/  MUFU.TANH R54, R54 ;  /* 0x0000003600367308 */ /* 0x000fe40000002400 */
[----:B------:R-:W-:Y:S01]  /*2540*/  FMUL.FTZ R64, R23, c[0x0][0x2ec] ;  /* 0x0000bb0017407a20 */ /* 0x000fe20000410000 */
[----:B------:R-:W-:Y:S01]  /*2550*/  HMMA.16816.F32 R36, R8, R34, R36 ;  /* 0x000000220824723c */ /* 0x000fe20000001824 */
[----:B------:R-:W3:Y:S04]  /*2560*/  LDSM.16.M88.4 R20, [R102+0x4c00] ;  /* 0x004c00006614783b */ /* 0x000ee80000000200 */
[----:B------:R-:W1:Y:S01]  /*2570*/  LDSM.16.M88.4 R32, [R102+0x5800] ;  /* 0x005800006620783b */ /* 0x000e620000000200 */
[----:B------:R-:W1:Y:S02]  /*2580*/  MUFU.TANH R55, R55 ;  /* 0x0000003700377308 */ /* 0x000e640000002400 */
[----:B------:R-:W-:Y:S06]  /*2590*/  HMMA.16816.F32 R60, R72, R70, R60 ;  /* 0x00000046483c723c */ /* 0x000fec000000183c */
[----:B------:R-:W1:Y:S02]  /*25a0*/  MUFU.TANH R64, R64 ;  /* 0x0000004000407308 */ /* 0x000e640000002400 */
[----:B--2---:R-:W-:Y:S08]  /*25b0*/  HMMA.16816.F32 R76, R56, R16, R76 ;  /* 0x00000010384c723c */ /* 0x004ff0000000184c */
[C---:B------:R-:W-:Y:S08]  /*25c0*/  HMMA.16816.F32 R28, R4.reuse, R24, R28 ;  /* 0x00000018041c723c */ /* 0x040ff0000000181c */
[----:B------:R-:W-:Y:S01]  /*25d0*/  HMMA.16816.F32 R36, R4, R26, R36 ;  /* 0x0000001a0424723c */ /* 0x000fe20000001824 */
[----:B------:R-:W2:Y:S07]  /*25e0*/  LDSM.16.M88.4 R24, [R112+0x5c00] ;  /* 0x005c00007018783b */ /* 0x000eae0000000200 */
[----:B------:R-:W-:Y:S08]  /*25f0*/  HMMA.16816.F32 R60, R56, R18, R60 ;  /* 0x00000012383c723c */ /* 0x000ff0000000183c */
[----:B---3--:R-:W-:Y:S01]  /*2600*/  HMMA.16816.F32 R76, R12, R20, R76 ;  /* 0x000000140c4c723c */ /* 0x008fe2000000184c */
[----:B------:R-:W-:-:S02]  /*2610*/  FMUL.FTZ R16, R31, c[0x0][0x2ec] ;  /* 0x0000bb001f107a20 */ /* 0x000fc40000410000 */
[----:B------:R-:W-:Y:S02]  /*2620*/  FMUL.FTZ R28, R28, c[0x0][0x2ec] ;  /* 0x0000bb001c1c7a20 */ /* 0x000fe40000410000 */
[----:B------:R-:W-:Y:S02]  /*2630*/  FMUL.FTZ R30, R30, c[0x0][0x2ec] ;  /* 0x0000bb001e1e7a20 */ /* 0x000fe40000410000 */
[----:B------:R-:W-:Y:S01]  /*2640*/  FMUL.FTZ R29, R29, c[0x0][0x2ec] ;  /* 0x0000bb001d1d7a20 */ /* 0x000fe20000410000 */
[----:B------:R-:W-:Y:S01]  /*2650*/  HMMA.16816.F32 R44, R12, R42, R44 ;  /* 0x0000002a0c2c723c */ /* 0x000fe2000000182c */
[----:B------:R-:W-:Y:S01]  /*2660*/  FMUL.FTZ R31, R36, c[0x0][0x2ec] ;  /* 0x0000bb00241f7a20 */ /* 0x000fe20000410000 */
[----:B------:R-:W3:Y:S01]  /*2670*/  MUFU.TANH R28, R28 ;  /* 0x0000001c001c7308 */ /* 0x000ee20000002400 */
[----:B------:R-:W-:Y:S02]  /*2680*/  IMAD R36, R103, 0x10, R105 ;  /* 0x0000001067247824 */ /* 0x000fe400078e0269 */
[----:B------:R-:W-:-:S02]  /*2690*/  FMUL.FTZ R20, R38, c[0x0][0x2ec] ;  /* 0x0000bb0026147a20 */ /* 0x000fc40000410000 */
[----:B------:R-:W-:Y:S01]  /*26a0*/  FMUL.FTZ R21, R39, c[0x0][0x2ec] ;  /* 0x0000bb0027157a20 */ /* 0x000fe20000410000 */
[----:B-1----:R-:W-:Y:S02]  /*26b0*/  HMMA.16816.F32 R48, R4, R32, R48 ;  /* 0x000000200430723c */ /* 0x002fe40000001830 */
[----:B------:R1:W-:Y:S05]  /*26c0*/  MUFU.TANH R32, R16 ;  /* 0x0000001000207308 */ /* 0x0003ea0000002400 */
[----:B------:R-:W-:Y:S01]  /*26d0*/  FMUL.FTZ R33, R37, c[0x0][0x2ec] ;  /* 0x0000bb0025217a20 */ /* 0x000fe20000410000 */
[----:B------:R-:W-:Y:S01]  /*26e0*/  HMMA.16816.F32 R60, R12, R22, R60 ;  /* 0x000000160c3c723c */ /* 0x000fe2000000183c */
[----:B------:R-:W-:Y:S01]  /*26f0*/  SHF.R.S32.HI R37, RZ, 0x1f, R104 ;  /* 0x0000001fff257819 */ /* 0x000fe20000011468 */
[----:B------:R-:W3:Y:S03]  /*2700*/  MUFU.TANH R30, R30 ;  /* 0x0000001e001e7308 */ /* 0x000ee60000002400 */
[----:B------:R-:W-:-:S03]  /*2710*/  LEA.HI R37, R37, R104, RZ, 0x2 ;  /* 0x0000006825257211 */ /* 0x000fc600078f10ff */
[----:B--2---:R-:W-:Y:S01]  /*2720*/  HMMA.16816.F32 R76, R8, R24, R76 ;  /* 0x00000018084c723c */ /* 0x004fe2000000184c */
[----:B------:R-:W-:Y:S01]  /*2730*/  SHF.R.S32.HI R125, RZ, 0x2, R37 ;  /* 0x00000002ff7d7819 */ /* 0x000fe20000011425 */
[----:B-1----:R-:W1:Y:S01]  /*2740*/  LDSM.16.M88.4 R16, [R102+0x5c00] ;  /* 0x005c00006610783b */ /* 0x002e620000000200 */
[----:B------:R-:W2:Y:S01]  /*2750*/  MUFU.TANH R31, R31 ;  /* 0x0000001f001f7308 */ /* 0x000ea20000002400 */
[----:B------:R-:W-:-:S04]  /*2760*/  DEPBAR.LE SB0, 0x0 ;  /* 0x000080000000791a */ /* 0x000fc80000000000 */
[C---:B------:R-:W-:Y:S01]  /*2770*/  HMMA.16816.F32 R44, R8.reuse, R66, R44 ;  /* 0x00000042082c723c */ /* 0x040fe2000000182c */
[----:B------:R-:W-:Y:S01]  /*2780*/  IADD3 R36, R36, 0x1, R125 ;  /* 0x0000000124247810 */ /* 0x000fe20007ffe07d */
[----:B------:R-:W-:Y:S01]  /*2790*/  IMAD R25, R97, 0x20, R96 ;  /* 0x0000002061197824 */ /* 0x000fe200078e0260 */
[----:B------:R-:W-:Y:S01]  /*27a0*/  MUFU.TANH R33, R33 ;  /* 0x0000002100217308 */ /* 0x000fe20000002400 */
[----:B------:R-:W-:Y:S01]  /*27b0*/  IMAD.IADD R24, R0, 0x1, R99 ;  /* 0x0000000100187824 */ /* 0x000fe200078e0263 */
[----:B------:R-:W-:Y:S01]  /*27c0*/  IADD3 R36, R95, R36, -R98 ;  /* 0x000000245f247210 */ /* 0x000fe20007ffe862 */
[----:B------:R-:W-:Y:S02]  /*27d0*/  FMUL.FTZ R49, R49, c[0x0][0x2ec] ;  /* 0x0000bb0031317a20 */ /* 0x000fe40000410000 */
[----:B------:R-:W-:Y:S01]  /*27e0*/  HMMA.16816.F32 R60, R8, R26, R60 ;  /* 0x0000001a083c723c */ /* 0x000fe2000000183c */
[----:B------:R-:W-:Y:S01]  /*27f0*/  IADD3 R36, R36, c[0x0][0x2e8], RZ ;  /* 0x0000ba0024247a10 */ /* 0x000fe20007ffe0ff */
[----:B------:R-:W-:Y:S01]  /*2800*/  FMUL.FTZ R48, R48, c[0x0][0x2ec] ;  /* 0x0000bb0030307a20 */ /* 0x000fe20000410000 */
[----:B------:R-:W-:Y:S01]  /*2810*/  IADD3 R12, R24, 0x1, RZ ;  /* 0x00000001180c7810 */ /* 0x000fe20007ffe0ff */
[----:B------:R-:W1:Y:S01]  /*2820*/  MUFU.TANH R20, R20 ;  /* 0x0000001400147308 */ /* 0x000e620000002400 */
[C---:B------:R-:W-:Y:S01]  /*2830*/  IADD3 R96, R36.reuse, 0x8, RZ ;  /* 0x0000000824607810 */ /* 0x040fe20007ffe0ff */
[----:B------:R-:W-:Y:S01]  /*2840*/  FMUL.FTZ R51, R51, c[0x0][0x2ec] ;  /* 0x0000bb0033337a20 */ /* 0x000fe20000410000 */
[-C--:B------:R-:W-:Y:S01]  /*2850*/  IMNMX R97, R36, R95.reuse, PT ;  /* 0x0000005f24617217 */ /* 0x080fe20003800200 */
[----:B------:R-:W-:Y:S01]  /*2860*/  IMAD.IADD R110, R94, 0x1, R25 ;  /* 0x000000015e6e7824 */ /* 0x000fe200078e0219 */
[----:B------:R-:W-:-:S02]  /*2870*/  IMNMX R96, R96, R95, PT ;  /* 0x0000005f60607217 */ /* 0x000fc40003800200 */
[----:B------:R-:W-:Y:S01]  /*2880*/  IADD3 R13, R24, 0x8, RZ ;  /* 0x00000008180d7810 */ /* 0x000fe20007ffe0ff */
[----:B------:R-:W2:Y:S01]  /*2890*/  MUFU.TANH R21, R21 ;  /* 0x0000001500157308 */ /* 0x000ea20000002400 */
[CC--:B------:R-:W-:Y:S02]  /*28a0*/  ISETP.GE.AND P3, PT, R12.reuse, R97.reuse, PT ;  /* 0x000000610c00720c */ /* 0x0c0fe40003f66270 */
[-C--:B------:R-:W-:Y:S01]  /*28b0*/  ISETP.GE.AND P0, PT, R12, R96.reuse, PT ;  /* 0x000000600c00720c */ /* 0x080fe20003f06270 */
[----:B------:R-:W-:Y:S01]  /*28c0*/  HMMA.16816.F32 R44, R4, R34, R44 ;  /* 0x00000022042c723c */ /* 0x000fe2000000182c */
[C---:B------:R-:W-:Y:S02]  /*28d0*/  ISETP.GE.AND P4, PT, R13.reuse, R97, PT ;  /* 0x000000610d00720c */ /* 0x040fe40003f86270 */
[----:B------:R-:W-:Y:S01]  /*28e0*/  ISETP.GE.AND P2, PT, R13, R96, PT ;  /* 0x000000600d00720c */ /* 0x000fe20003f46270 */
[----:B------:R-:W2:Y:S01]  /*28f0*/  MUFU.TANH R29, R29 ;  /* 0x0000001d001d7308 */ /* 0x000ea20000002400 */
[----:B------:R-:W-:-:S02]  /*2900*/  IADD3 R12, R24, 0x9, RZ ;  /* 0x00000009180c7810 */ /* 0x000fc40007ffe0ff */
[----:B------:R-:W-:Y:S02]  /*2910*/  SHF.R.S32.HI R34, RZ, 0x1f, R103 ;  /* 0x0000001fff227819 */ /* 0x000fe40000011467 */
[----:B------:R-:W-:Y:S01]  /*2920*/  IADD3 R13, R24, 0x10, RZ ;  /* 0x00000010180d7810 */ /* 0x000fe20007ffe0ff */
[C---:B-1----:R-:W-:Y:S01]  /*2930*/  HMMA.16816.F32 R76, R4.reuse, R16, R76 ;  /* 0x00000010044c723c */ /* 0x042fe2000000184c */
[----:B------:R-:W-:Y:S01]  /*2940*/  LEA.HI R34, R34, R103, RZ, 0x2 ;  /* 0x0000006722227211 */ /* 0x000fe200078f10ff */
[----:B------:R-:W1:Y:S01]  /*2950*/  MUFU.TANH R87, R49 ;  /* 0x0000003100577308 */ /* 0x000e620000002400 */
[----:B----4-:R-:W-:Y:S02]  /*2960*/  FSEL R53, R53, -INF , !P3 ;  /* 0xff80000035357808 */ /* 0x010fe40005800000 */
[----:B------:R-:W-:Y:S02]  /*2970*/  LOP3.LUT R34, R34, 0xfffffffc, RZ, 0xc0, !PT ;  /* 0xfffffffc22227812 */ /* 0x000fe400078ec0ff */
[----:B------:R-:W-:Y:S01]  /*2980*/  FSEL R41, R41, -INF , !P0 ;  /* 0xff80000029297808 */ /* 0x000fe20004000000 */
[----:B------:R-:W-:Y:S01]  /*2990*/  HMMA.16816.F32 R60, R4, R18, R60 ;  /* 0x00000012043c723c */ /* 0x000fe2000000183c */
[----:B------:R-:W-:Y:S01]  /*29a0*/  IADD3 R9, R24, 0x11, RZ ;  /* 0x0000001118097810 */ /* 0x000fe20007ffe0ff */
[----:B------:R-:W-:Y:S01]  /*29b0*/  IMAD.IADD R124, R103, 0x1, -R34 ;  /* 0x00000001677c7824 */ /* 0x000fe200078e0a22 */
[-C--:B------:R-:W-:Y:S01]  /*29c0*/  ISETP.GE.AND P1, PT, R12, R97.reuse, PT ;  /* 0x000000610c00720c */ /* 0x080fe20003f26270 */
[----:B------:R-:W-:Y:S01]  /*29d0*/  FMUL.FTZ R34, R50, c[0x0][0x2ec] ;  /* 0x0000bb0032227a20 */ /* 0x000fe20000410000 */
[-C--:B------:R-:W-:Y:S01]  /*29e0*/  ISETP.GE.AND P5, PT, R12, R96.reuse, PT ;  /* 0x000000600c00720c */ /* 0x080fe20003fa6270 */
[----:B------:R-:W4:Y:S01]  /*29f0*/  MUFU.TANH R141, R48 ;  /* 0x00000030008d7308 */ /* 0x000f220000002400 */
[CC--:B------:R-:W-:Y:S01]  /*2a00*/  ISETP.GE.AND P3, PT, R13.reuse, R97.reuse, PT ;  /* 0x000000610d00720c */ /* 0x0c0fe20003f66270 */
[----:B------:R-:W-:Y:S01]  /*2a10*/  FMUL.FTZ R44, R44, c[0x0][0x2ec] ;  /* 0x0000bb002c2c7a20 */ /* 0x000fe20000410000 */
[-C--:B------:R-:W-:Y:S01]  /*2a20*/  ISETP.GE.AND P0, PT, R13, R96.reuse, PT ;  /* 0x000000600d00720c */ /* 0x080fe20003f06270 */
[----:B------:R-:W-:Y:S01]  /*2a30*/  FMUL.FTZ R45, R45, c[0x0][0x2ec] ;  /* 0x0000bb002d2d7a20 */ /* 0x000fe20000410000 */
[----:B------:R-:W-:Y:S01]  /*2a40*/  IADD3 R8, R24, 0x18, RZ ;  /* 0x0000001818087810 */ /* 0x000fe20007ffe0ff */
[----:B------:R-:W-:Y:S01]  /*2a50*/  FMUL.FTZ R46, R46, c[0x0][0x2ec] ;  /* 0x0000bb002e2e7a20 */ /* 0x000fe20000410000 */
[----:B------:R-:W-:Y:S01]  /*2a60*/  IADD3 R10, R24, 0x19, RZ ;  /* 0x00000019180a7810 */ /* 0x000fe20007ffe0ff */
[----:B------:R-:W1:Y:S01]  /*2a70*/  MUFU.TANH R34, R34 ;  /* 0x0000002200227308 */ /* 0x000e620000002400 */
[----:B------:R-:W-:Y:S01]  /*2a80*/  FSEL R15, R68, -INF , !P4 ;  /* 0xff800000440f7808 */ /* 0x000fe20006000000 */
[----:B------:R-:W-:Y:S01]  /*2a90*/  FMUL.FTZ R76, R76, c[0x0][0x2ec] ;  /* 0x0000bb004c4c7a20 */ /* 0x000fe20000410000 */
[----:B------:R-:W-:Y:S01]  /*2aa0*/  FSEL R55, R55, -INF , !P2 ;  /* 0xff80000037377808 */ /* 0x000fe20005000000 */
[----:B------:R-:W-:Y:S01]  /*2ab0*/  FMUL.FTZ R47, R47, c[0x0][0x2ec] ;  /* 0x0000bb002f2f7a20 */ /* 0x000fe20000410000 */
[-C--:B------:R-:W-:Y:S01]  /*2ac0*/  ISETP.GE.AND P4, PT, R9, R97.reuse, PT ;  /* 0x000000610900720c */ /* 0x080fe20003f86270 */
[----:B------:R-:W-:Y:S01]  /*2ad0*/  FMUL.FTZ R77, R77, c[0x0][0x2ec] ;  /* 0x0000bb004d4d7a20 */ /* 0x000fe20000410000 */
[-C--:B------:R-:W-:Y:S01]  /*2ae0*/  ISETP.GE.AND P2, PT, R9, R96.reuse, PT ;  /* 0x000000600900720c */ /* 0x080fe20003f46270 */
[----:B------:R-:W1:Y:S01]  /*2af0*/  MUFU.TANH R105, R76 ;  /* 0x0000004c00697308 */ /* 0x000e620000002400 */
[----:B------:R-:W-:Y:S01]  /*2b00*/  FSEL R17, R54, -INF , !P1 ;  /* 0xff80000036117808 */ /* 0x000fe20004800000 */
[----:B------:R-:W-:Y:S01]  /*2b10*/  FMUL.FTZ R78, R78, c[0x0][0x2ec] ;  /* 0x0000bb004e4e7a20 */ /* 0x000fe20000410000 */
[----:B------:R-:W-:Y:S01]  /*2b20*/  FSEL R13, R64, -INF , !P5 ;  /* 0xff800000400d7808 */ /* 0x000fe20006800000 */
[----:B------:R-:W-:Y:S01]  /*2b30*/  FMUL.FTZ R60, R60, c[0x0][0x2ec] ;  /* 0x0000bb003c3c7a20 */ /* 0x000fe20000410000 */
[----:B---3--:R-:W-:Y:S01]  /*2b40*/  FSEL R27, R28, -INF , !P3 ;  /* 0xff8000001c1b7808 */ /* 0x008fe20005800000 */
[----:B------:R-:W-:Y:S01]  /*2b50*/  FMUL.FTZ R35, R63, c[0x0][0x2ec] ;  /* 0x0000bb003f237a20 */ /* 0x000fe20000410000 */
[----:B------:R-:W-:Y:S01]  /*2b60*/  FSEL R9, R30, -INF , !P0 ;  /* 0xff8000001e097808 */ /* 0x000fe20004000000 */
[----:B------:R-:W3:Y:S01]  /*2b70*/  MUFU.TANH R135, R51 ;  /* 0x0000003300877308 */ /* 0x000ee20000002400 */
[C---:B------:R-:W-:Y:S01]  /*2b80*/  ISETP.GE.AND P1, PT, R8.reuse, R97, PT ;  /* 0x000000610800720c */ /* 0x040fe20003f26270 */
[----:B------:R-:W-:Y:S01]  /*2b90*/  FMUL.FTZ R61, R61, c[0x0][0x2ec] ;  /* 0x0000bb003d3d7a20 */ /* 0x000fe20000410000 */
[----:B------:R-:W-:-:S02]  /*2ba0*/  ISETP.GE.AND P5, PT, R8, R96, PT ;  /* 0x000000600800720c */ /* 0x000fc40003fa6270 */
[C---:B------:R-:W-:Y:S02]  /*2bb0*/  ISETP.GE.AND P3, PT, R10.reuse, R97, PT ;  /* 0x000000610a00720c */ /* 0x040fe40003f66270 */
[----:B------:R-:W-:Y:S01]  /*2bc0*/  ISETP.GE.AND P0, PT, R10, R96, PT ;  /* 0x000000600a00720c */ /* 0x000fe20003f06270 */
[----:B------:R-:W1:Y:S01]  /*2bd0*/  MUFU.TANH R139, R44 ;  /* 0x0000002c008b7308 */ /* 0x000e620000002400 */
[C---:B------:R-:W-:Y:S02]  /*2be0*/  IADD3 R4, R24.reuse, 0x21, RZ ;  /* 0x0000002118047810 */ /* 0x040fe40007ffe0ff */
[C---:B------:R-:W-:Y:S02]  /*2bf0*/  IADD3 R6, R24.reuse, 0x28, RZ ;  /* 0x0000002818067810 */ /* 0x040fe40007ffe0ff */
[----:B------:R-:W-:Y:S02]  /*2c00*/  IADD3 R8, R24, 0x20, RZ ;  /* 0x0000002018087810 */ /* 0x000fe40007ffe0ff */
[----:B------:R-:W-:Y:S01]  /*2c10*/  FSEL R11, R32, -INF , !P2 ;  /* 0xff800000200b7808 */ /* 0x000fe20005000000 */
[----:B------:R-:W-:Y:S01]  /*2c20*/  FMUL.FTZ R32, R62, c[0x0][0x2ec] ;  /* 0x0000bb003e207a20 */ /* 0x000fe20000410000 */
[----:B--2---:R-:W-:Y:S01]  /*2c30*/  FSEL R31, R31, -INF , !P1 ;  /* 0xff8000001f1f7808 */ /* 0x004fe20004800000 */
[----:B------:R-:W-:Y:S01]  /*2c40*/  MUFU.TANH R137, R45 ;  /* 0x0000002d00897308 */ /* 0x000fe20000002400 */
[----:B------:R-:W-:-:S02]  /*2c50*/  FSEL R7, R20, -INF , !P5 ;  /* 0xff80000014077808 */ /* 0x000fc40006800000 */
[----:B------:R-:W-:Y:S01]  /*2c60*/  FSEL R19, R33, -INF , !P3 ;  /* 0xff80000021137808 */ /* 0x000fe20005800000 */
[----:B------:R-:W-:Y:S01]  /*2c70*/  FMUL.FTZ R33, R79, c[0x0][0x2ec] ;  /* 0x0000bb004f217a20 */ /* 0x000fe20000410000 */
[----:B------:R-:W-:Y:S02]  /*2c80*/  FSEL R5, R21, -INF , !P0 ;  /* 0xff80000015057808 */ /* 0x000fe40004000000 */
[CC--:B------:R-:W-:Y:S01]  /*2c90*/  ISETP.GE.AND P1, PT, R4.reuse, R97.reuse, PT ;  /* 0x000000610400720c */ /* 0x0c0fe20003f26270 */
[----:B------:R-:W2:Y:S01]  /*2ca0*/  MUFU.TANH R129, R46 ;  /* 0x0000002e00817308 */ /* 0x000ea20000002400 */
[-C--:B------:R-:W-:Y:S02]  /*2cb0*/  ISETP.GE.AND P5, PT, R4, R96.reuse, PT ;  /* 0x000000600400720c */ /* 0x080fe40003fa6270 */
[C---:B------:R-:W-:Y:S02]  /*2cc0*/  ISETP.GE.AND P3, PT, R6.reuse, R97, PT ;  /* 0x000000610600720c */ /* 0x040fe40003f66270 */
[----:B------:R-:W-:-:S02]  /*2cd0*/  ISETP.GE.AND P0, PT, R6, R96, PT ;  /* 0x000000600600720c */ /* 0x000fc40003f06270 */
[----:B------:R-:W-:Y:S01]  /*2ce0*/  IADD3 R6, R24, 0x30, RZ ;  /* 0x0000003018067810 */ /* 0x000fe20007ffe0ff */
[----:B------:R-:W2:Y:S01]  /*2cf0*/  MUFU.TANH R107, R47 ;  /* 0x0000002f006b7308 */ /* 0x000ea20000002400 */
[----:B------:R-:W-:Y:S02]  /*2d00*/  FSEL R23, R29, -INF , !P4 ;  /* 0xff8000001d177808 */ /* 0x000fe40006000000 */
[C---:B------:R-:W-:Y:S02]  /*2d10*/  ISETP.GE.AND P4, PT, R8.reuse, R97, PT ;  /* 0x000000610800720c */ /* 0x040fe40003f86270 */
[----:B------:R-:W-:Y:S02]  /*2d20*/  ISETP.GE.AND P2, PT, R8, R96, PT ;  /* 0x000000600800720c */ /* 0x000fe40003f46270 */
[----:B------:R-:W-:Y:S01]  /*2d30*/  IADD3 R8, R24, 0x29, RZ ;  /* 0x0000002918087810 */ /* 0x000fe20007ffe0ff */
[----:B------:R-:W-:Y:S01]  /*2d40*/  MUFU.TANH R104, R77 ;  /* 0x0000004d00687308 */ /* 0x000fe20000002400 */
[----:B-1----:R-:W-:-:S02]  /*2d50*/  FSEL R87, R87, -INF , !P1 ;  /* 0xff80000057577808 */ /* 0x002fc40004800000 */
[-C--:B------:R-:W-:Y:S02]  /*2d60*/  ISETP.GE.AND P1, PT, R6, R97.reuse, PT ;  /* 0x000000610600720c */ /* 0x080fe40003f26270 */
[----:B----4-:R-:W-:Y:S02]  /*2d70*/  FSEL R141, R141, -INF , !P4 ;  /* 0xff8000008d8d7808 */ /* 0x010fe40006000000 */
[----:B------:R-:W-:Y:S01]  /*2d80*/  FSEL R95, R34, -INF , !P2 ;  /* 0xff800000225f7808 */ /* 0x000fe20005000000 */
[----:B------:R-:W1:Y:S01]  /*2d90*/  MUFU.TANH R4, R78 ;  /* 0x0000004e00047308 */ /* 0x000e620000002400 */
[C---:B------:R-:W-:Y:S02]  /*2da0*/  ISETP.GE.AND P4, PT, R8.reuse, R97, PT ;  /* 0x000000610800720c */ /* 0x040fe40003f86270 */
[----:B------:R-:W-:Y:S02]  /*2db0*/  ISETP.GE.AND P2, PT, R8, R96, PT ;  /* 0x000000600800720c */ /* 0x000fe40003f46270 */
[----:B------:R-:W-:-:S02]  /*2dc0*/  IADD3 R8, R24, 0x31, RZ ;  /* 0x0000003118087810 */ /* 0x000fc40007ffe0ff */
[----:B------:R-:W-:Y:S01]  /*2dd0*/  FSEL R105, R105, -INF , !P1 ;  /* 0xff80000069697808 */ /* 0x000fe20004800000 */
[----:B------:R-:W4:Y:S01]  /*2de0*/  MUFU.TANH R33, R33 ;  /* 0x0000002100217308 */ /* 0x000f220000002400 */
[----:B------:R-:W-:Y:S02]  /*2df0*/  ISETP.GT.AND P1, PT, R116, R115, PT ;  /* 0x000000737400720c */ /* 0x000fe40003f24270 */
[----:B---3--:R-:W-:Y:S02]  /*2e00*/  FSEL R135, R135, -INF , !P5 ;  /* 0xff80000087877808 */ /* 0x008fe40006800000 */
[----:B------:R-:W-:Y:S02]  /*2e10*/  FSEL R139, R139, -INF , !P3 ;  /* 0xff8000008b8b7808 */ /* 0x000fe40005800000 */
[----:B------:R-:W-:Y:S01]  /*2e20*/  ISETP.GE.AND P5, PT, R6, R96, PT ;  /* 0x000000600600720c */ /* 0x000fe20003fa6270 */
[----:B------:R-:W3:Y:S01]  /*2e30*/  MUFU.TANH R103, R60 ;  /* 0x0000003c00677308 */ /* 0x000ee20000002400 */
[----:B------:R-:W-:-:S02]  /*2e40*/  ISETP.GE.AND P3, PT, R8, R97, PT ;  /* 0x000000610800720c */ /* 0x000fc40003f66270 */
[----:B------:R-:W-:Y:S02]  /*2e50*/  IADD3 R6, R24, 0x38, RZ ;  /* 0x0000003818067810 */ /* 0x000fe40007ffe0ff */
[----:B--2---:R-:W-:Y:S01]  /*2e60*/  FSEL R129, R129, -INF , !P0 ;  /* 0xff80000081817808 */ /* 0x004fe20004000000 */
[----:B------:R-:W-:Y:S01]  /*2e70*/  @!P1 IMAD.MOV.U32 R99, RZ, RZ, R100 ;  /* 0x000000ffff639224 */ /* 0x000fe200078e0064 */
[----:B------:R-:W-:Y:S01]  /*2e80*/  FSEL R137, R137, -INF , !P4 ;  /* 0xff80000089897808 */ /* 0x000fe20006000000 */
[----:B------:R-:W2:Y:S01]  /*2e90*/  MUFU.TANH R32, R32 ;  /* 0x0000002000207308 */ /* 0x000ea20000002400 */
[----:B------:R-:W-:Y:S01]  /*2ea0*/  FSEL R107, R107, -INF , !P2 ;  /* 0xff8000006b6b7808 */ /* 0x000fe20005000000 */
[----:B------:R-:W-:Y:S01]  /*2eb0*/  @!P1 IMAD.MOV.U32 R98, RZ, RZ, R2 ;  /* 0x000000ffff629224 */ /* 0x000fe200078e0002 */
[----:B-1----:R-:W-:Y:S02]  /*2ec0*/  FSEL R34, R4, -INF , !P5 ;  /* 0xff80000004227808 */ /* 0x002fe40006800000 */
[----:B------:R-:W-:Y:S01]  /*2ed0*/  FSEL R104, R104, -INF , !P3 ;  /* 0xff80000068687808 */ /* 0x000fe20005800000 */
[----:B------:R-:W-:Y:S01]  /*2ee0*/  BAR.SYNC.DEFER_BLOCKING 0x0 ;  /* 0x0000000000007b1d */ /* 0x000fe20000010000 */
[----:B------:R-:W-:-:S02]  /*2ef0*/  ISETP.GE.AND P0, PT, R8, R96, PT ;  /* 0x000000600800720c */ /* 0x000fc40003f06270 */
[CC--:B------:R-:W-:Y:S02]  /*2f00*/  ISETP.GE.AND P4, PT, R6.reuse, R97.reuse, PT ;  /* 0x000000610600720c */ /* 0x0c0fe40003f86270 */
[-C--:B------:R-:W-:Y:S01]  /*2f10*/  ISETP.GE.AND P2, PT, R6, R96.reuse, PT ;  /* 0x000000600600720c */ /* 0x080fe20003f46270 */
[----:B------:R-:W1:Y:S01]  /*2f20*/  MUFU.TANH R106, R61 ;  /* 0x0000003d006a7308 */ /* 0x000e620000002400 */
[C---:B------:R-:W-:Y:S02]  /*2f30*/  ISETP.GE.AND P5, PT, R24.reuse, R97, PT ;  /* 0x000000611800720c */ /* 0x040fe40003fa6270 */
[C---:B------:R-:W-:Y:S02]  /*2f40*/  ISETP.GE.AND P3, PT, R24.reuse, R96, PT ;  /* 0x000000601800720c */ /* 0x040fe40003f66270 */
[----:B------:R-:W-:Y:S02]  /*2f50*/  IADD3 R24, R24, 0x39, RZ ;  /* 0x0000003918187810 */ /* 0x000fe40007ffe0ff */
[----:B----4-:R-:W-:Y:S01]  /*2f60*/  FSEL R33, R33, -INF , !P0 ;  /* 0xff80000021217808 */ /* 0x010fe20004000000 */
[----:B------:R-:W4:Y:S01]  /*2f70*/  MUFU.TANH R35, R35 ;  /* 0x0000002300237308 */ /* 0x000f220000002400 */
[----:B---3--:R-:W-:-:S02]  /*2f80*/  FSEL R103, R103, -INF , !P4 ;  /* 0xff80000067677808 */ /* 0x008fc40006000000 */
[----:B--2---:R-:W-:Y:S02]  /*2f90*/  FSEL R32, R32, -INF , !P2 ;  /* 0xff80000020207808 */ /* 0x004fe40005000000 */
[----:B------:R-:W-:Y:S02]  /*2fa0*/  @!P1 LEA R130, P0, R100, c[0x0][0x168], 0x1 ;  /* 0x00005a0064829a11 */ /* 0x000fe400078008ff */
[C---:B------:R-:W-:Y:S02]  /*2fb0*/  ISETP.GE.AND P4, PT, R24.reuse, R97, PT ;  /* 0x000000611800720c */ /* 0x040fe40003f86270 */
[----:B------:R-:W-:Y:S02]  /*2fc0*/  ISETP.GE.AND P2, PT, R24, R96, PT ;  /* 0x000000601800720c */ /* 0x000fe40003f46270 */
[----:B------:R-:W-:Y:S02]  /*2fd0*/  @!P1 LEA.HI.X R131, R100, c[0x0][0x16c], R2, 0x1, P0 ;  /* 0x00005b0064839a11 */ /* 0x000fe400000f0c02 */
[----:B------:R-:W-:-:S02]  /*2fe0*/  FSEL R52, R52, -INF , !P5 ;  /* 0xff80000034347808 */ /* 0x000fc40006800000 */
[----:B------:R-:W-:Y:S02]  /*2ff0*/  FSEL R40, R40, -INF , !P3 ;  /* 0xff80000028287808 */ /* 0x000fe40005800000 */
[----:B-1----:R-:W-:Y:S02]  /*3000*/  FSEL R106, R106, -INF , !P4 ;  /* 0xff8000006a6a7808 */ /* 0x002fe40006000000 */
[----:B----4-:R-:W-:Y:S01]  /*3010*/  FSEL R35, R35, -INF , !P2 ;  /* 0xff80000023237808 */ /* 0x010fe20005000000 */
        /* <DEDUP_REMOVED lines=59> */
.L_x_5482:
[----:B------:R-:W-:-:S04]  /*33d0*/  ULEA UR4, -UR4, URZ, 0x6 ;  /* 0x0000003f04047291 */ /* 0x000fc8000f8e313f */
[----:B------:R-:W-:Y:S02]  /*33e0*/  USHF.R.S32.HI UR6, URZ, 0x1f, UR4 ;  /* 0x0000001f3f067899 */ /* 0x000fe40008011404 */
[----:B------:R-:W-:-:S04]  /*33f0*/  MOV R25, UR4 ;  /* 0x0000000400197c02 */ /* 0x000fc80008000f00 */
[----:B------:R-:W-:Y:S02]  /*3400*/  MOV R21, UR6 ;  /* 0x0000000600157c02 */ /* 0x000fe40008000f00 */
.L_x_5483:
        /* <DEDUP_REMOVED lines=18> */
.L_x_5481:
        /* <DEDUP_REMOVED lines=22> */
[----:B-1----:R-:W-:Y:S02]  /*3690*/  FMNMX.FTZ R21, R105, R2, !PT ;  /* 0x0000000269157209 */ /* 0x002fe40007810000 */
[----:B------:R-:W-:Y:S01]  /*36a0*/  LEA R109, R3, R110, 0x1 ;  /* 0x0000006e036d7211 */ /* 0x000fe200078e08ff */
[----:B------:R-:W-:Y:S01]  /*36b0*/  LDSM.16.MT88.4 R76, [R110+0x6000] ;  /* 0x006000006e4c783b */ /* 0x000fe20000004200 */
[----:B------:R-:W-:Y:S02]  /*36c0*/  FMNMX.FTZ R2, R104, R21, !PT ;  /* 0x0000001568027209 */ /* 0x000fe40007810000 */
[----:B------:R-:W-:Y:S01]  /*36d0*/  ISETP.GT.AND P3, PT, R116, R115, PT ;  /* 0x000000737400720c */ /* 0x000fe20003f64270 */
[----:B------:R-:W-:Y:S01]  /*36e0*/  LDSM.16.MT88.4 R68, [R109+0x6000] ;  /* 0x006000006d44783b */ /* 0x000fe20000004200 */
[----:B------:R-:W-:-:S03]  /*36f0*/  FMNMX.FTZ R21, R103, R2, !PT ;  /* 0x0000000267157209 */ /* 0x000fc60007810000 */
[----:B------:R-:W-:Y:S01]  /*3700*/  LDSM.16.MT88.4 R60, [R110+0x7000] ;  /* 0x007000006e3c783b */ /* 0x000fe20000004200 */
[----:B------:R-:W-:Y:S02]  /*3710*/  FMNMX.FTZ R4, R106, R21, !PT ;  /* 0x000000156a047209 */ /* 0x000fe40007810000 */
[----:B------:R-:W-:-:S03]  /*3720*/  FMNMX.FTZ R21, R107, R0, !PT ;  /* 0x000000006b157209 */ /* 0x000fc60007810000 */
[----:B------:R-:W1:Y:S01]  /*3730*/  SHFL.BFLY PT, R29, R4, 0x2, 0x1f ;  /* 0x0c401f00041d7f89 */ /* 0x000e6200000e0000 */
[----:B------:R-:W-:-:S04]  /*3740*/  FMNMX.FTZ R0, R34, R21, !PT ;  /* 0x0000001522007209 */ /* 0x000fc80007810000 */
        /* <DEDUP_REMOVED lines=24> */
[--C-:B------:R-:W-:Y:S01]  /*38d0*/  FFMA.FTZ R20, R19, c[0x0][0x23c], -R128.reuse ;  /* 0x00008f0013147a23 */ /* 0x100fe20000010880 */
[----:B------:R-:W-:Y:S01]  /*38e0*/  LDSM.16.MT88.4 R24, [R110+0x6400] ;  /* 0x006400006e18783b */ /* 0x000fe20000004200 */
[--C-:B------:R-:W-:Y:S01]  /*38f0*/  FFMA.FTZ R102, R141, c[0x0][0x23c], -R128.reuse ;  /* 0x00008f008d667a23 */ /* 0x100fe20000010880 */
[----:B------:R-:W-:Y:S01]  /*3900*/  FSEL R84, R84, RZ, P0 ;  /* 0x000000ff54547208 */ /* 0x000fe20000000000 */
[--C-:B------:R-:W-:Y:S01]  /*3910*/  FFMA.FTZ R87, R87, c[0x0][0x23c], -R128.reuse ;  /* 0x00008f0057577a23 */ /* 0x100fe20000010880 */
[----:B------:R-:W-:Y:S01]  /*3920*/  LDSM.16.MT88.4 R16, [R109+0x6400] ;  /* 0x006400006d10783b */ /* 0x000fe20000004200 */
[----:B------:R-:W-:Y:S01]  /*3930*/  FFMA.FTZ R100, R139, c[0x0][0x23c], -R128 ;  /* 0x00008f008b647a23 */ /* 0x000fe20000010880 */
[----:B------:R-:W-:Y:S01]  /*3940*/  MUFU.EX2 R86, R86 ;  /* 0x0000005600567308 */ /* 0x000fe20000000800 */
[----:B------:R-:W-:-:S02]  /*3950*/  FFMA.FTZ R94, R55, c[0x0][0x23c], -R84 ;  /* 0x00008f00375e7a23 */ /* 0x000fc40000010854 */
[----:B------:R-:W2:Y:S01]  /*3960*/  LDSM.16.MT88.4 R52, [R109+0x7000] ;  /* 0x007000006d34783b */ /* 0x000ea20000004200 */
[--C-:B------:R-:W-:Y:S02]  /*3970*/  FFMA.FTZ R101, R40, c[0x0][0x23c], -R84.reuse ;  /* 0x00008f0028657a23 */ /* 0x100fe40000010854 */
[--C-:B------:R-:W-:Y:S02]  /*3980*/  FFMA.FTZ R132, R41, c[0x0][0x23c], -R84.reuse ;  /* 0x00008f0029847a23 */ /* 0x100fe40000010854 */
[--C-:B------:R-:W-:Y:S01]  /*3990*/  FFMA.FTZ R31, R13, c[0x0][0x23c], -R84.reuse ;  /* 0x00008f000d1f7a23 */ /* 0x100fe20000010854 */
[----:B------:R-:W3:Y:S01]  /*39a0*/  MUFU.EX2 R85, R85 ;  /* 0x0000005500557308 */ /* 0x000ee20000000800 */
[--C-:B------:R-:W-:Y:S01]  /*39b0*/  FFMA.FTZ R30, R9, c[0x0][0x23c], -R84.reuse ;  /* 0x00008f00091e7a23 */ /* 0x100fe20000010854 */
[----:B-1----:R-:W-:Y:S01]  /*39c0*/  F2FP.PACK_AB R48, R108, R133 ;  /* 0x000000856c30723e */ /* 0x002fe200000000ff */
[--C-:B------:R-:W-:Y:S01]  /*39d0*/  FFMA.FTZ R23, R11, c[0x0][0x23c], -R84.reuse ;  /* 0x00008f000b177a23 */ /* 0x100fe20000010854 */
[----:B------:R-:W1:Y:S01]  /*39e0*/  LDSM.16.MT88.4 R40, [R110+0x8000] ;  /* 0x008000006e28783b */ /* 0x000e620000004200 */
[----:B------:R-:W-:-:S02]  /*39f0*/  FFMA.FTZ R22, R7, c[0x0][0x23c], -R84 ;  /* 0x00008f0007167a23 */ /* 0x000fc40000010854 */
[--C-:B------:R-:W-:Y:S01]  /*3a00*/  FFMA.FTZ R3, R5, c[0x0][0x23c], -R84.reuse ;  /* 0x00008f0005037a23 */ /* 0x100fe20000010854 */
[----:B------:R-:W-:Y:S01]  /*3a10*/  MUFU.EX2 R101, R101 ;  /* 0x0000006500657308 */ /* 0x000fe20000000800 */
[----:B------:R-:W4:Y:S01]  /*3a20*/  LDSM.16.MT88.4 R8, [R109+0x7400] ;  /* 0x007400006d08783b */ /* 0x000f220000004200 */
[----:B------:R-:W-:Y:S02]  /*3a30*/  FFMA.FTZ R95, R95, c[0x0][0x23c], -R84 ;  /* 0x00008f005f5f7a23 */ /* 0x000fe40000010854 */
[--C-:B------:R-:W-:Y:S01]  /*3a40*/  FFMA.FTZ R105, R105, c[0x0][0x23c], -R128.reuse ;  /* 0x00008f0069697a23 */ /* 0x100fe20000010880 */
[----:B------:R-:W-:Y:S01]  /*3a50*/  LDSM.16.MT88.4 R12, [R110+0x7400] ;  /* 0x007400006e0c783b */ /* 0x000fe20000004200 */
[--C-:B------:R-:W-:Y:S02]  /*3a60*/  FFMA.FTZ R104, R104, c[0x0][0x23c], -R128.reuse ;  /* 0x00008f0068687a23 */ /* 0x100fe40000010880 */
[----:B------:R-:W5:Y:S01]  /*3a70*/  MUFU.EX2 R132, R132 ;  /* 0x0000008400847308 */ /* 0x000f620000000800 */
[----:B---3--:R-:W-:Y:S01]  /*3a80*/  F2FP.PACK_AB R50, R85, R86 ;  /* 0x000000565532723e */ /* 0x008fe200000000ff */
[----:B------:R-:W-:-:S02]  /*3a90*/  FFMA.FTZ R103, R103, c[0x0][0x23c], -R128 ;  /* 0x00008f0067677a23 */ /* 0x000fc40000010880 */
[----:B------:R-:W-:Y:S02]  /*3aa0*/  FFMA.FTZ R106, R106, c[0x0][0x23c], -R128 ;  /* 0x00008f006a6a7a23 */ /* 0x000fe40000010880 */
[--C-:B------:R-:W-:Y:S02]  /*3ab0*/  FFMA.FTZ R34, R34, c[0x0][0x23c], -R84.reuse ;  /* 0x00008f0022227a23 */ /* 0x100fe40000010854 */
[----:B------:R-:W-:Y:S01]  /*3ac0*/  MUFU.EX2 R94, R94 ;  /* 0x0000005e005e7308 */ /* 0x000fe20000000800 */
[--C-:B------:R-:W-:Y:S02]  /*3ad0*/  FFMA.FTZ R33, R33, c[0x0][0x23c], -R84.reuse ;  /* 0x00008f0021217a23 */ /* 0x100fe40000010854 */
[----:B------:R-:W-:Y:S02]  /*3ae0*/  FFMA.FTZ R32, R32, c[0x0][0x23c], -R84 ;  /* 0x00008f0020207a23 */ /* 0x000fe40000010854 */
[----:B------:R-:W-:-:S03]  /*3af0*/  FADD.FTZ R133, R133, R108 ;  /* 0x0000006c85857221 */ /* 0x000fc60000010000 */
[----:B------:R-:W3:Y:S01]  /*3b00*/  MUFU.EX2 R31, R31 ;  /* 0x0000001f001f7308 */ /* 0x000ee20000000800 */
[----:B-----5:R-:W-:Y:S01]  /*3b10*/  F2FP.PACK_AB R49, R132, R101 ;  /* 0x000000658431723e */ /* 0x020fe200000000ff */
[----:B------:R-:W-:Y:S02]  /*3b20*/  FADD.FTZ R101, R101, R132 ;  /* 0x0000008465657221 */ /* 0x000fe40000010000 */
[----:B------:R-:W-:-:S04]  /*3b30*/  FFMA.FTZ R132, R35, c[0x0][0x23c], -R84 ;  /* 0x00008f0023847a23 */ /* 0x000fc80000010854 */
[----:B------:R-:W-:Y:S01]  /*3b40*/  MUFU.EX2 R29, R29 ;  /* 0x0000001d001d7308 */ /* 0x000fe20000000800 */
[----:B---3--:R-:W-:-:S07]  /*3b50*/  F2FP.PACK_AB R51, R31, R94 ;  /* 0x0000005e1f33723e */ /* 0x008fce00000000ff */
[----:B------:R-:W3:Y:S01]  /*3b60*/  MUFU.EX2 R28, R28 ;  /* 0x0000001c001c7308 */ /* 0x000ee20000000800 */
[----:B------:R-:W-:-:S04]  /*3b70*/  FADD.FTZ R94, R94, R101 ;  /* 0x000000655e5e7221 */ /* 0x000fc80000010000 */
[----:B------:R-:W-:Y:S01]  /*3b80*/  FADD.FTZ R31, R31, R94 ;  /* 0x0000005e1f1f7221 */ /* 0x000fe20000010000 */
[C---:B--2---:R-:W-:Y:S02]  /*3b90*/  HMMA.16816.F32 R56, R48.reuse, R52, RZ ;  /* 0x000000343038723c */ /* 0x044fe400000018ff */
[----:B------:R-:W-:Y:S06]  /*3ba0*/  MUFU.EX2 R21, R21 ;  /* 0x0000001500157308 */ /* 0x000fec0000000800 */
[----:B------:R-:W-:Y:S02]  /*3bb0*/  HMMA.16816.F32 R52, R48, R54, RZ ;  /* 0x000000363034723c */ /* 0x000fe400000018ff */
[----:B------:R-:W2:Y:S01]  /*3bc0*/  MUFU.EX2 R20, R20 ;  /* 0x0000001400147308 */ /* 0x000ea20000000800 */
[----:B---3--:R-:W-:-:S05]  /*3bd0*/  F2FP.PACK_AB R4, R28, R29 ;  /* 0x0000001d1c04723e */ /* 0x008fca00000000ff */
[C---:B-1----:R-:W-:Y:S02]  /*3be0*/  HMMA.16816.F32 R36, R48.reuse, R40, RZ ;  /* 0x000000283024723c */ /* 0x042fe400000018ff */
[----:B------:R-:W-:Y:S06]  /*3bf0*/  MUFU.EX2 R30, R30 ;  /* 0x0000001e001e7308 */ /* 0x000fec0000000800 */
[----:B------:R-:W-:Y:S02]  /*3c00*/  HMMA.16816.F32 R40, R48, R42, RZ ;  /* 0x0000002a3028723c */ /* 0x000fe400000018ff */
[----:B------:R-:W1:Y:S01]  /*3c10*/  MUFU.EX2 R23, R23 ;  /* 0x0000001700177308 */ /* 0x000e620000000800 */
[----:B--2---:R-:W-:-:S05]  /*3c20*/  F2FP.PACK_AB R6, R20, R21 ;  /* 0x000000151406723e */ /* 0x004fca00000000ff */
[C---:B------:R-:W-:Y:S02]  /*3c30*/  HMMA.16816.F32 R80, R48.reuse, R76, RZ ;  /* 0x0000004c3050723c */ /* 0x040fe400000018ff */
        /* <DEDUP_REMOVED lines=15> */
[C---:B----4-:R-:W-:Y:S02]  /*3d30*/  HMMA.16816.F32 R56, R4.reuse, R8, R56 ;  /* 0x000000080438723c */ /* 0x050fe40000001838 */
        /* <DEDUP_REMOVED lines=13> */
[C---:B------:R-:W-:Y:S01]  /*3e10*/  HMMA.16816.F32 R72, R4.reuse, R16, R72 ;  /* 0x000000100448723c */ /* 0x040fe20000001848 */
[----:B------:R-:W-:Y:S01]  /*3e20*/  FFMA.FTZ R27, R129, c[0x0][0x23c], -R84 ;  /* 0x00008f00811b7a23 */ /* 0x000fe20000010854 */
[----:B------:R-:W-:Y:S06]  /*3e30*/  MUFU.EX2 R25, R25 ;  /* 0x0000001900197308 */ /* 0x000fec0000000800 */
[C---:B------:R-:W-:Y:S01]  /*3e40*/  HMMA.16816.F32 R68, R4.reuse, R18, R68 ;  /* 0x000000120444723c */ /* 0x040fe20000001844 */
[----:B------:R-:W-:Y:S01]  /*3e50*/  LDSM.16.MT88.4 R16, [R110+0x6c00] ;  /* 0x006c00006e10783b */ /* 0x000fe20000004200 */
[----:B------:R-:W3:Y:S06]  /*3e60*/  MUFU.EX2 R26, R26 ;  /* 0x0000001a001a7308 */ /* 0x000eec0000000800 */
        /* <DEDUP_REMOVED lines=20> */
[----:B---3--:R-:W-:Y:S01]  /*3fb0*/  F2FP.PACK_AB R5, R26, R95 ;  /* 0x0000005f1a05723e */ /* 0x008fe200000000ff */
        /* <DEDUP_REMOVED lines=124> */
.L_x_5485:
[----:B------:R-:W-:-:S05]  /*4780*/  IMAD.MOV.U32 R6, RZ, RZ, c[0x0][0x1a0] ;  /* 0x00006800ff067624 */ /* 0x000fca00078e00ff */
[----:B------:R-:W-:-:S04]  /*4790*/  LEA R6, -R6, RZ, 0x6 ;  /* 0x000000ff06067211 */ /* 0x000fc800078e31ff */
[----:B------:R-:W-:Y:S02]  /*47a0*/  SHF.R.S32.HI R5, RZ, 0x1f, R6 ;  /* 0x0000001fff057819 */ /* 0x000fe40000011406 */
.L_x_5486:
        /* <DEDUP_REMOVED lines=101> */
[----:B------:R2:W3:Y:S01]  /*4e00*/  LDSM.16.M88.4 R84, [R3+0x5c00] ;  /* 0x005c00000354783b */ /* 0x0004e20000000200 */
[----:B------:R-:W-:Y:S01]  /*4e10*/  FMUL.FTZ R35, R35, c[0x0][0x2ec] ;  /* 0x0000bb0023237a20 */ /* 0x000fe20000410000 */
[----:B------:R-:W-:-:S04]  /*4e20*/  DEPBAR.LE SB0, 0x0 ;  /* 0x000080000000791a */ /* 0x000fc80000000000 */
[----:B------:R-:W-:Y:S01]  /*4e30*/  FMUL.FTZ R32, R32, c[0x0][0x2ec] ;  /* 0x0000bb0020207a20 */ /* 0x000fe20000410000 */
[----:B------:R-:W4:Y:S08]  /*4e40*/  MUFU.TANH R35, R35 ;  /* 0x0000002300237308 */ /* 0x000f300000002400 */
[----:B------:R-:W-:Y:S01]  /*4e50*/  FMUL.FTZ R157, R20, c[0x0][0x2ec] ;  /* 0x0000bb00149d7a20 */ /* 0x000fe20000410000 */
[----:B------:R-:W-:Y:S01]  /*4e60*/  MUFU.TANH R32, R32 ;  /* 0x0000002000207308 */ /* 0x000fe20000002400 */
[----:B------:R-:W5:Y:S01]  /*4e70*/  S2R R20, SR_TID.X ;  /* 0x0000000000147919 */ /* 0x000f620000002100 */
[----:B------:R-:W-:-:S02]  /*4e80*/  FMUL.FTZ R22, R22, c[0x0][0x2ec] ;  /* 0x0000bb0016167a20 */ /* 0x000fc40000410000 */
[----:B------:R-:W-:Y:S02]  /*4e90*/  FMUL.FTZ R21, R21, c[0x0][0x2ec] ;  /* 0x0000bb0015157a20 */ /* 0x000fe40000410000 */
[----:B------:R-:W-:Y:S01]  /*4ea0*/  FMUL.FTZ R23, R23, c[0x0][0x2ec] ;  /* 0x0000bb0017177a20 */ /* 0x000fe20000410000 */
[C---:B-1----:R-:W-:Y:S01]  /*4eb0*/  HMMA.16816.F32 R16, R92.reuse, R88, R16 ;  /* 0x000000585c10723c */ /* 0x042fe20000001810 */
[----:B--2---:R-:W-:Y:S01]  /*4ec0*/  FMUL.FTZ R3, R29, c[0x0][0x2ec] ;  /* 0x0000bb001d037a20 */ /* 0x004fe20000410000 */
[----:B------:R-:W-:Y:S01]  /*4ed0*/  MUFU.TANH R157, R157 ;  /* 0x0000009d009d7308 */ /* 0x000fe20000002400 */
[----:B------:R-:W-:Y:S02]  /*4ee0*/  FMUL.FTZ R29, R30, c[0x0][0x2ec] ;  /* 0x0000bb001e1d7a20 */ /* 0x000fe40000410000 */
[----:B------:R-:W-:Y:S02]  /*4ef0*/  FMUL.FTZ R24, R24, c[0x0][0x2ec] ;  /* 0x0000bb0018187a20 */ /* 0x000fe40000410000 */
[----:B------:R-:W-:Y:S01]  /*4f00*/  FMUL.FTZ R26, R26, c[0x0][0x2ec] ;  /* 0x0000bb001a1a7a20 */ /* 0x000fe20000410000 */
[----:B------:R-:W-:Y:S01]  /*4f10*/  HMMA.16816.F32 R12, R92, R90, R12 ;  /* 0x0000005a5c0c723c */ /* 0x000fe2000000180c */
[----:B------:R-:W-:Y:S01]  /*4f20*/  FMUL.FTZ R25, R25, c[0x0][0x2ec] ;  /* 0x0000bb0019197a20 */ /* 0x000fe20000410000 */
[----:B------:R-:W1:Y:S01]  /*4f30*/  MUFU.TANH R29, R29 ;  /* 0x0000001d001d7308 */ /* 0x000e620000002400 */
[----:B------:R-:W-:-:S05]  /*4f40*/  FMUL.FTZ R27, R27, c[0x0][0x2ec] ;  /* 0x0000bb001b1b7a20 */ /* 0x000fca0000410000 */
[C---:B---3--:R-:W-:Y:S02]  /*4f50*/  HMMA.16816.F32 R8, R92.reuse, R84, R8 ;  /* 0x000000545c08723c */ /* 0x048fe40000001808 */
[----:B------:R-:W2:Y:S05]  /*4f60*/  MUFU.TANH R3, R3 ;  /* 0x0000000300037308 */ /* 0x000eaa0000002400 */
[----:B------:R-:W-:Y:S01]  /*4f70*/  FMUL.FTZ R84, R33, c[0x0][0x2ec] ;  /* 0x0000bb0021547a20 */ /* 0x000fe20000410000 */
[----:B------:R-:W-:Y:S01]  /*4f80*/  HMMA.16816.F32 R4, R92, R86, R4 ;  /* 0x000000565c04723c */ /* 0x000fe20000001804 */
[----:B------:R-:W-:Y:S01]  /*4f90*/  FMUL.FTZ R145, R17, c[0x0][0x2ec] ;  /* 0x0000bb0011917a20 */ /* 0x000fe20000410000 */
[----:B------:R-:W-:Y:S01]  /*4fa0*/  MUFU.TANH R129, R24 ;  /* 0x0000001800817308 */ /* 0x000fe20000002400 */
[----:B-----5:R-:W-:-:S02]  /*4fb0*/  IMAD.SHL.U32 R17, R20, 0x2, RZ ;  /* 0x0000000214117824 */ /* 0x020fc400078e00ff */
[----:B------:R-:W-:Y:S02]  /*4fc0*/  FMUL.FTZ R33, R34, c[0x0][0x2ec] ;  /* 0x0000bb0022217a20 */ /* 0x000fe40000410000 */
[----:B------:R-:W-:Y:S01]  /*4fd0*/  FMUL.FTZ R34, R28, c[0x0][0x2ec] ;  /* 0x0000bb001c227a20 */ /* 0x000fe20000410000 */
[----:B------:R-:W-:Y:S01]  /*4fe0*/  LOP3.LUT R17, R17, 0x6, RZ, 0xc0, !PT ;  /* 0x0000000611117812 */ /* 0x000fe200078ec0ff */
[----:B------:R-:W-:Y:S01]  /*4ff0*/  FMUL.FTZ R143, R16, c[0x0][0x2ec] ;  /* 0x0000bb00108f7a20 */ /* 0x000fe20000410000 */
[----:B------:R-:W-:Y:S01]  /*5000*/  MUFU.TANH R84, R84 ;  /* 0x0000005400547308 */ /* 0x000fe20000002400 */
[----:B------:R-:W-:Y:S02]  /*5010*/  FMUL.FTZ R28, R31, c[0x0][0x2ec] ;  /* 0x0000bb001f1c7a20 */ /* 0x000fe40000410000 */
[----:B------:R-:W-:Y:S02]  /*5020*/  IMAD R16, R116, 0x40, R17 ;  /* 0x0000004074107824 */ /* 0x000fe400078e0211 */
[----:B------:R-:W-:-:S02]  /*5030*/  FMUL.FTZ R147, R12, c[0x0][0x2ec] ;  /* 0x0000bb000c937a20 */ /* 0x000fc40000410000 */
[----:B------:R-:W-:Y:S01]  /*5040*/  FMUL.FTZ R19, R19, c[0x0][0x2ec] ;  /* 0x0000bb0013137a20 */ /* 0x000fe20000410000 */
[----:B------:R-:W-:Y:S01]  /*5050*/  MUFU.TANH R34, R34 ;  /* 0x0000002200227308 */ /* 0x000fe20000002400 */
[----:B------:R-:W-:Y:S01]  /*5060*/  IADD3 R17, R16, 0x1, RZ ;  /* 0x0000000110117810 */ /* 0x000fe20007ffe0ff */
[----:B------:R-:W-:Y:S01]  /*5070*/  FMUL.FTZ R18, R18, c[0x0][0x2ec] ;  /* 0x0000bb0012127a20 */ /* 0x000fe20000410000 */
[----:B------:R-:W-:Y:S01]  /*5080*/  IADD3 R12, R16, 0x8, RZ ;  /* 0x00000008100c7810 */ /* 0x000fe20007ffe0ff */
[----:B------:R-:W-:Y:S01]  /*5090*/  FMUL.FTZ R135, R14, c[0x0][0x2ec] ;  /* 0x0000bb000e877a20 */ /* 0x000fe20000410000 */
[-C--:B------:R-:W-:Y:S01]  /*50a0*/  ISETP.GE.AND P4, PT, R17, R97.reuse, PT ;  /* 0x000000611100720c */ /* 0x080fe20003f86270 */
[----:B------:R-:W-:Y:S01]  /*50b0*/  FMUL.FTZ R137, R15, c[0x0][0x2ec] ;  /* 0x0000bb000f897a20 */ /* 0x000fe20000410000 */
[-C--:B------:R-:W-:Y:S01]  /*50c0*/  ISETP.GE.AND P0, PT, R17, R96.reuse, PT ;  /* 0x000000601100720c */ /* 0x080fe20003f06270 */
[----:B------:R-:W-:Y:S01]  /*50d0*/  MUFU.TANH R28, R28 ;  /* 0x0000001c001c7308 */ /* 0x000fe20000002400 */
[----:B------:R-:W-:Y:S01]  /*50e0*/  IADD3 R17, R16, 0x9, RZ ;  /* 0x0000000910117810 */ /* 0x000fe20007ffe0ff */
[----:B------:R-:W-:Y:S01]  /*50f0*/  FMUL.FTZ R13, R13, c[0x0][0x2ec] ;  /* 0x0000bb000d0d7a20 */ /* 0x000fe20000410000 */
[-C--:B------:R-:W-:Y:S01]  /*5100*/  ISETP.GE.AND P5, PT, R12, R97.reuse, PT ;  /* 0x000000610c00720c */ /* 0x080fe20003fa6270 */
[----:B------:R-:W-:Y:S01]  /*5110*/  FMUL.FTZ R101, R8, c[0x0][0x2ec] ;  /* 0x0000bb0008657a20 */ /* 0x000fe20000410000 */
[-C--:B------:R-:W-:Y:S01]  /*5120*/  ISETP.GE.AND P2, PT, R12, R96.reuse, PT ;  /* 0x000000600c00720c */ /* 0x080fe20003f46270 */
[----:B------:R-:W-:Y:S01]  /*5130*/  FMUL.FTZ R9, R9, c[0x0][0x2ec] ;  /* 0x0000bb0009097a20 */ /* 0x000fe20000410000 */
[----:B------:R-:W-:Y:S01]  /*5140*/  IADD3 R12, R16, 0x10, RZ ;  /* 0x00000010100c7810 */ /* 0x000fe20007ffe0ff */
[----:B------:R-:W3:Y:S01]  /*5150*/  MUFU.TANH R155, R26 ;  /* 0x0000001a009b7308 */ /* 0x000ee20000002400 */
[CC--:B------:R-:W-:Y:S01]  /*5160*/  ISETP.GE.AND P3, PT, R17.reuse, R97.reuse, PT ;  /* 0x000000611100720c */ /* 0x0c0fe20003f66270 */
[----:B------:R-:W-:Y:S01]  /*5170*/  FMUL.FTZ R103, R4, c[0x0][0x2ec] ;  /* 0x0000bb0004677a20 */ /* 0x000fe20000410000 */
[-C--:B------:R-:W-:Y:S01]  /*5180*/  ISETP.GE.AND P1, PT, R17, R96.reuse, PT ;  /* 0x000000601100720c */ /* 0x080fe20003f26270 */
[----:B------:R-:W-:Y:S01]  /*5190*/  FMUL.FTZ R10, R10, c[0x0][0x2ec] ;  /* 0x0000bb000a0a7a20 */ /* 0x000fe20000410000 */
[----:B----4-:R-:W-:Y:S01]  /*51a0*/  FSEL R17, R35, -INF , !P0 ;  /* 0xff80000023117808 */ /* 0x010fe20004000000 */
[----:B------:R-:W-:Y:S01]  /*51b0*/  FMUL.FTZ R11, R11, c[0x0][0x2ec] ;  /* 0x0000bb000b0b7a20 */ /* 0x000fe20000410000 */
[----:B------:R-:W-:Y:S01]  /*51c0*/  ISETP.GE.AND P0, PT, R12, R96, PT ;  /* 0x000000600c00720c */ /* 0x000fe20003f06270 */
[----:B------:R-:W4:Y:S01]  /*51d0*/  MUFU.TANH R159, R25 ;  /* 0x00000019009f7308 */ /* 0x000f220000002400 */
[----:B-1----:R-:W-:Y:S01]  /*51e0*/  FSEL R15, R29, -INF , !P2 ;  /* 0xff8000001d0f7808 */ /* 0x002fe20005000000 */
[----:B------:R-:W-:Y:S01]  /*51f0*/  FMUL.FTZ R5, R5, c[0x0][0x2ec] ;  /* 0x0000bb0005057a20 */ /* 0x000fe20000410000 */
[----:B------:R-:W-:Y:S01]  /*5200*/  IADD3 R14, R16, 0x18, RZ ;  /* 0x00000018100e7810 */ /* 0x000fe20007ffe0ff */
[----:B------:R-:W-:Y:S01]  /*5210*/  FMUL.FTZ R6, R6, c[0x0][0x2ec] ;  /* 0x0000bb0006067a20 */ /* 0x000fe20000410000 */
[----:B--2---:R-:W-:Y:S01]  /*5220*/  FSEL R3, R3, -INF , !P3 ;  /* 0xff80000003037808 */ /* 0x004fe20005800000 */
[----:B------:R-:W-:Y:S01]  /*5230*/  FMUL.FTZ R7, R7, c[0x0][0x2ec] ;  /* 0x0000bb0007077a20 */ /* 0x000fe20000410000 */
[----:B------:R-:W-:Y:S01]  /*5240*/  ISETP.GE.AND P3, PT, R14, R97, PT ;  /* 0x000000610e00720c */ /* 0x000fe20003f66270 */
[----:B------:R-:W1:Y:S01]  /*5250*/  MUFU.TANH R107, R27 ;  /* 0x0000001b006b7308 */ /* 0x000e620000002400 */
[----:B---3--:R-:W-:-:S02]  /*5260*/  FSEL R155, R155, -INF , !P0 ;  /* 0xff8000009b9b7808 */ /* 0x008fc40004000000 */
[----:B------:R-:W-:Y:S02]  /*5270*/  IADD3 R8, R16, 0x21, RZ ;  /* 0x0000002110087810 */ /* 0x000fe40007ffe0ff */
[----:B------:R-:W-:Y:S02]  /*5280*/  FSEL R157, R157, -INF , !P3 ;  /* 0xff8000009d9d7808 */ /* 0x000fe40005800000 */
[----:B------:R-:W-:Y:S01]  /*5290*/  ISETP.GE.AND P3, PT, R8, R97, PT ;  /* 0x000000610800720c */ /* 0x000fe20003f66270 */
[----:B------:R-:W-:Y:S01]  /*52a0*/  MUFU.TANH R153, R22 ;  /* 0x0000001600997308 */ /* 0x000fe20000002400 */
[----:B------:R-:W-:-:S07]  /*52b0*/  IADD3 R4, R16, 0x31, RZ ;  /* 0x0000003110047810 */ /* 0x000fce0007ffe0ff */
[----:B------:R2:W-:Y:S08]  /*52c0*/  MUFU.TANH R139, R19 ;  /* 0x00000013008b7308 */ /* 0x0005f00000002400 */
[----:B------:R3:W5:Y:S01]  /*52d0*/  MUFU.TANH R105, R21 ;  /* 0x0000001500697308 */ /* 0x0007620000002400 */
[----:B--2---:R-:W-:-:S07]  /*52e0*/  FSEL R19, R84, -INF , !P4 ;  /* 0xff80000054137808 */ /* 0x004fce0006000000 */
[----:B------:R-:W2:Y:S01]  /*52f0*/  MUFU.TANH R151, R23 ;  /* 0x0000001700977308 */ /* 0x000ea20000002400 */
[-C--:B------:R-:W-:Y:S02]  /*5300*/  ISETP.GE.AND P4, PT, R12, R97.reuse, PT ;  /* 0x000000610c00720c */ /* 0x080fe40003f86270 */
[----:B------:R-:W-:Y:S02]  /*5310*/  IADD3 R12, R16, 0x11, RZ ;  /* 0x00000011100c7810 */ /* 0x000fe40007ffe0ff */
[----:B------:R-:W-:Y:S02]  /*5320*/  FSEL R129, R129, -INF , !P4 ;  /* 0xff80000081817808 */ /* 0x000fe40006000000 */
[----:B---3--:R-:W-:Y:S01]  /*5330*/  FSEL R21, R34, -INF , !P5 ;  /* 0xff80000022157808 */ /* 0x008fe20006800000 */
[----:B------:R-:W3:Y:S01]  /*5340*/  MUFU.TANH R143, R143 ;  /* 0x0000008f008f7308 */ /* 0x000ee20000002400 */
[C---:B------:R-:W-:Y:S02]  /*5350*/  ISETP.GE.AND P5, PT, R12.reuse, R97, PT ;  /* 0x000000610c00720c */ /* 0x040fe40003fa6270 */
[----:B------:R-:W-:-:S02]  /*5360*/  ISETP.GE.AND P2, PT, R12, R96, PT ;  /* 0x000000600c00720c */ /* 0x000fc40003f46270 */
[----:B------:R-:W-:Y:S02]  /*5370*/  IADD3 R12, R16, 0x19, RZ ;  /* 0x00000019100c7810 */ /* 0x000fe40007ffe0ff */
[----:B----4-:R-:W-:Y:S01]  /*5380*/  FSEL R159, R159, -INF , !P5 ;  /* 0xff8000009f9f7808 */ /* 0x010fe20006800000 */
[----:B------:R-:W4:Y:S01]  /*5390*/  MUFU.TANH R141, R18 ;  /* 0x00000012008d7308 */ /* 0x000f220000002400 */
[CC--:B------:R-:W-:Y:S02]  /*53a0*/  ISETP.GE.AND P4, PT, R12.reuse, R97.reuse, PT ;  /* 0x000000610c00720c */ /* 0x0c0fe40003f86270 */
[----:B------:R-:W-:Y:S02]  /*53b0*/  ISETP.GE.AND P0, PT, R12, R96, PT ;  /* 0x000000600c00720c */ /* 0x000fe40003f06270 */
[----:B------:R-:W-:Y:S02]  /*53c0*/  IADD3 R12, R16, 0x20, RZ ;  /* 0x00000020100c7810 */ /* 0x000fe40007ffe0ff */
[----:B-1----:R-:W-:Y:S01]  /*53d0*/  FSEL R107, R107, -INF , !P2 ;  /* 0xff8000006b6b7808 */ /* 0x002fe20005000000 */
[----:B------:R-:W1:Y:S01]  /*53e0*/  MUFU.TANH R145, R145 ;  /* 0x0000009100917308 */ /* 0x000e620000002400 */
[----:B------:R-:W-:-:S02]  /*53f0*/  ISETP.GE.AND P5, PT, R12, R97, PT ;  /* 0x000000610c00720c */ /* 0x000fc40003fa6270 */
[----:B------:R-:W-:Y:S02]  /*5400*/  ISETP.GE.AND P2, PT, R12, R96, PT ;  /* 0x000000600c00720c */ /* 0x000fe40003f46270 */
[----:B-----5:R-:W-:Y:S02]  /*5410*/  FSEL R105, R105, -INF , !P4 ;  /* 0xff80000069697808 */ /* 0x020fe40006000000 */
[----:B--2---:R-:W-:Y:S01]  /*5420*/  FSEL R151, R151, -INF , !P0 ;  /* 0xff80000097977808 */ /* 0x004fe20004000000 */
[----:B------:R-:W2:Y:S01]  /*5430*/  MUFU.TANH R147, R147 ;  /* 0x0000009300937308 */ /* 0x000ea20000002400 */
[----:B---3--:R-:W-:Y:S02]  /*5440*/  FSEL R143, R143, -INF , !P5 ;  /* 0xff8000008f8f7808 */ /* 0x008fe40006800000 */
[----:B----4-:R-:W-:-:S05]  /*5450*/  FSEL R141, R141, -INF , !P2 ;  /* 0xff8000008d8d7808 */ /* 0x010fca0005000000 */
[----:B------:R3:W-:Y:S01]  /*5460*/  MUFU.TANH R149, R13 ;  /* 0x0000000d00957308 */ /* 0x0007e20000002400 */
[----:B-1----:R-:W-:-:S07]  /*5470*/  FSEL R145, R145, -INF , !P3 ;  /* 0xff80000091917808 */ /* 0x002fce0005800000 */
[----:B------:R-:W1:Y:S01]  /*5480*/  MUFU.TANH R135, R135 ;  /* 0x0000008700877308 */ /* 0x000e620000002400 */
[----:B---3--:R-:W-:-:S07]  /*5490*/  FSEL R13, R28, -INF , !P1 ;  /* 0xff8000001c0d7808 */ /* 0x008fce0004800000 */
[----:B------:R-:W3:Y:S01]  /*54a0*/  MUFU.TANH R101, R101 ;  /* 0x0000006500657308 */ /* 0x000ee20000002400 */
[----:B------:R-:W-:-:S04]  /*54b0*/  ISETP.GE.AND P1, PT, R14, R96, PT ;  /* 0x000000600e00720c */ /* 0x000fc80003f26270 */
[----:B------:R-:W-:Y:S02]  /*54c0*/  FSEL R153, R153, -INF , !P1 ;  /* 0xff80000099997808 */ /* 0x000fe40004800000 */
[-C--:B------:R-:W-:Y:S01]  /*54d0*/  ISETP.GE.AND P1, PT, R8, R96.reuse, PT ;  /* 0x000000600800720c */ /* 0x080fe20003f26270 */
[----:B------:R4:W-:Y:S01]  /*54e0*/  MUFU.TANH R100, R9 ;  /* 0x0000000900647308 */ /* 0x0009e20000002400 */
[----:B------:R-:W-:Y:S02]  /*54f0*/  IADD3 R8, R16, 0x28, RZ ;  /* 0x0000002810087810 */ /* 0x000fe40007ffe0ff */
[----:B------:R-:W-:Y:S02]  /*5500*/  FSEL R139, R139, -INF , !P1 ;  /* 0xff8000008b8b7808 */ /* 0x000fe40004800000 */
[C---:B------:R-:W-:Y:S02]  /*5510*/  ISETP.GE.AND P4, PT, R8.reuse, R97, PT ;  /* 0x000000610800720c */ /* 0x040fe40003f86270 */
[----:B------:R-:W-:Y:S01]  /*5520*/  ISETP.GE.AND P0, PT, R8, R96, PT ;  /* 0x000000600800720c */ /* 0x000fe20003f06270 */
[----:B------:R-:W-:Y:S01]  /*5530*/  MUFU.TANH R103, R103 ;  /* 0x0000006700677308 */ /* 0x000fe20000002400 */
[----:B--2---:R-:W-:-:S02]  /*5540*/  FSEL R147, R147, -INF , !P4 ;  /* 0xff80000093937808 */ /* 0x004fc40006000000 */
[----:B-1----:R-:W-:Y:S02]  /*5550*/  FSEL R135, R135, -INF , !P0 ;  /* 0xff80000087877808 */ /* 0x002fe40004000000 */
[CC--:B------:R-:W-:Y:S02]  /*5560*/  ISETP.GE.AND P4, PT, R4.reuse, R97.reuse, PT ;  /* 0x000000610400720c */ /* 0x0c0fe40003f86270 */
[----:B------:R-:W-:Y:S01]  /*5570*/  ISETP.GE.AND P0, PT, R4, R96, PT ;  /* 0x000000600400720c */ /* 0x000fe20003f06270 */
[----:B------:R-:W1:Y:S01]  /*5580*/  MUFU.TANH R137, R137 ;  /* 0x0000008900897308 */ /* 0x000e620000002400 */
[C---:B----4-:R-:W-:Y:S02]  /*5590*/  IADD3 R9, R16.reuse, 0x29, RZ ;  /* 0x0000002910097810 */ /* 0x050fe40007ffe0ff */
[----:B------:R-:W-:Y:S02]  /*55a0*/  IADD3 R4, R16, 0x38, RZ ;  /* 0x0000003810047810 */ /* 0x000fe40007ffe0ff */
[----:B------:R-:W-:-:S02]  /*55b0*/  ISETP.GE.AND P5, PT, R9, R97, PT ;  /* 0x000000610900720c */ /* 0x000fc40003fa6270 */
[----:B------:R-:W-:Y:S01]  /*55c0*/  ISETP.GE.AND P2, PT, R9, R96, PT ;  /* 0x000000600900720c */ /* 0x000fe20003f46270 */
[----:B------:R-:W2:Y:S01]  /*55d0*/  MUFU.TANH R95, R10 ;  /* 0x0000000a005f7308 */ /* 0x000ea20000002400 */
[C---:B------:R-:W-:Y:S02]  /*55e0*/  IADD3 R9, R16.reuse, 0x30, RZ ;  /* 0x0000003010097810 */ /* 0x040fe40007ffe0ff */
[----:B------:R-:W-:Y:S02]  /*55f0*/  FSEL R149, R149, -INF , !P5 ;  /* 0xff80000095957808 */ /* 0x000fe40006800000 */
[-C--:B------:R-:W-:Y:S02]  /*5600*/  ISETP.GE.AND P3, PT, R9, R97.reuse, PT ;  /* 0x000000610900720c */ /* 0x080fe40003f66270 */
[----:B------:R-:W-:Y:S01]  /*5610*/  ISETP.GE.AND P5, PT, R16, R97, PT ;  /* 0x000000611000720c */ /* 0x000fe20003fa6270 */
[----:B------:R-:W4:Y:S01]  /*5620*/  MUFU.TANH R8, R11 ;  /* 0x0000000b00087308 */ /* 0x000f220000002400 */
[----:B---3--:R-:W-:-:S02]  /*5630*/  FSEL R101, R101, -INF , !P3 ;  /* 0xff80000065657808 */ /* 0x008fc40005800000 */
[----:B------:R-:W-:Y:S02]  /*5640*/  ISETP.GE.AND P3, PT, R4, R97, PT ;  /* 0x000000610400720c */ /* 0x000fe40003f66270 */
[----:B-1----:R-:W-:Y:S02]  /*5650*/  FSEL R137, R137, -INF , !P2 ;  /* 0xff80000089897808 */ /* 0x002fe40005000000 */
[----:B------:R-:W-:Y:S01]  /*5660*/  FSEL R103, R103, -INF , !P3 ;  /* 0xff80000067677808 */ /* 0x000fe20005800000 */
[----:B------:R-:W1:Y:S01]  /*5670*/  MUFU.TANH R33, R33 ;  /* 0x0000002100217308 */ /* 0x000e620000002400 */
[----:B------:R-:W-:Y:S01]  /*5680*/  BAR.SYNC.DEFER_BLOCKING 0x0 ;  /* 0x0000000000007b1d */ /* 0x000fe20000010000 */
[----:B------:R-:W-:Y:S02]  /*5690*/  ISETP.GT.AND P3, PT, R116, R115, PT ;  /* 0x000000737400720c */ /* 0x000fe40003f64270 */
[C---:B------:R-:W-:Y:S02]  /*56a0*/  ISETP.GE.AND P2, PT, R16.reuse, R96, PT ;  /* 0x000000601000720c */ /* 0x040fe40003f46270 */
[----:B------:R-:W-:-:S02]  /*56b0*/  IADD3 R16, R16, 0x39, RZ ;  /* 0x0000003910107810 */ /* 0x000fc40007ffe0ff */
[----:B------:R3:W5:Y:S01]  /*56c0*/  MUFU.TANH R102, R5 ;  /* 0x0000000500667308 */ /* 0x0007620000002400 */
[-C--:B------:R-:W-:Y:S02]  /*56d0*/  ISETP.GE.AND P1, PT, R9, R96.reuse, PT ;  /* 0x000000600900720c */ /* 0x080fe40003f26270 */
[----:B------:R-:W-:Y:S02]  /*56e0*/  FSEL R100, R100, -INF , !P4 ;  /* 0xff80000064647808 */ /* 0x000fe40006000000 */
[----:B------:R-:W-:Y:S02]  /*56f0*/  ISETP.GE.AND P4, PT, R16, R97, PT ;  /* 0x000000611000720c */ /* 0x000fe40003f86270 */
[----:B--2---:R-:W-:Y:S01]  /*5700*/  FSEL R95, R95, -INF , !P1 ;  /* 0xff8000005f5f7808 */ /* 0x004fe20004800000 */
[----:B------:R-:W2:Y:S01]  /*5710*/  MUFU.TANH R92, R6 ;  /* 0x00000006005c7308 */ /* 0x000ea20000002400 */
[----:B----4-:R-:W-:Y:S02]  /*5720*/  FSEL R97, R8, -INF , !P0 ;  /* 0xff80000008617808 */ /* 0x010fe40004000000 */
[----:B------:R-:W-:-:S02]  /*5730*/  ISETP.GE.AND P1, PT, R4, R96, PT ;  /* 0x000000600400720c */ /* 0x000fc40003f26270 */
[----:B------:R-:W-:Y:S02]  /*5740*/  ISETP.GE.AND P0, PT, R16, R96, PT ;  /* 0x000000601000720c */ /* 0x000fe40003f06270 */
[----:B-1----:R-:W-:Y:S01]  /*5750*/  FSEL R33, R33, -INF , !P2 ;  /* 0xff80000021217808 */ /* 0x002fe20005000000 */
[----:B------:R-:W1:Y:S01]  /*5760*/  MUFU.TANH R87, R7 ;  /* 0x0000000700577308 */ /* 0x000e620000002400 */
[----:B---3--:R-:W-:Y:S02]  /*5770*/  FSEL R5, R32, -INF , !P5 ;  /* 0xff80000020057808 */ /* 0x008fe40006800000 */
[----:B-----5:R-:W-:Y:S02]  /*5780*/  FSEL R102, R102, -INF , !P4 ;  /* 0xff80000066667808 */ /* 0x020fe40006000000 */
[----:B--2---:R-:W-:Y:S02]  /*5790*/  FSEL R92, R92, -INF , !P1 ;  /* 0xff8000005c5c7808 */ /* 0x004fe40004800000 */
[----:B-1----:R-:W-:Y:S01]  /*57a0*/  FSEL R87, R87, -INF , !P0 ;  /* 0xff80000057577808 */ /* 0x002fe20004000000 */
[----:B------:R-:W-:Y:S05]  /*57b0*/  @!P3 BRA `(.L_x_5487) ;  /* 0x000005400000b947 */ /* 0x000fea0003800000 */
[----:B------:R-:W-:Y:S01]  /*57c0*/  MOV R6, c[0x0][0x198] ;  /* 0x0000660000067a02 */ /* 0x000fe20000000f00 */
[----:B------:R-:W-:Y:S05]  /*57d0*/  @!P6 BRA `(.L_x_5488) ;  /* 0x000003b00000e947 */ /* 0x000fea0003800000 */
[----:B------:R-:W-:Y:S01]  /*57e0*/  IABS R4, c[0x0][0x2d0] ;  /* 0x0000b40000047a13 */ /* 0x000fe20000000000 */
[----:B------:R-:W-:-:S02]  /*57f0*/  IMAD.SHL.U32 R7, R116, 0x40, RZ ;  /* 0x0000004074077824 */ /* 0x000fc400078e00ff */
        /* <DEDUP_REMOVED lines=57> */
.L_x_5488:
[----:B------:R-:W-:-:S04]  /*5b90*/  LEA R4, -R6, RZ, 0x6 ;  /* 0x000000ff06047211 */ /* 0x000fc800078e31ff */
[----:B------:R-:W-:Y:S02]  /*5ba0*/  SHF.R.S32.HI R9, RZ, 0x1f, R4 ;  /* 0x0000001fff097819 */ /* 0x000fe40000011404 */
.L_x_5489:
        /* <DEDUP_REMOVED lines=21> */
.L_x_5487:
        /* <DEDUP_REMOVED lines=56> */
[----:B------:R-:W-:-:S02]  /*6080*/  FMUL.FTZ R94, R94, c[0x0][0x23c] ;  /* 0x00008f005e5e7a20 */ /* 0x000fc40000410000 */
[----:B------:R-:W-:Y:S02]  /*6090*/  FMUL.FTZ R93, R93, c[0x0][0x23c] ;  /* 0x00008f005d5d7a20 */ /* 0x000fe40000410000 */
[----:B------:R-:W-:Y:S01]  /*60a0*/  FFMA.FTZ R85, R33, c[0x0][0x23c], -R96 ;  /* 0x00008f0021557a23 */ /* 0x000fe20000010860 */
[----:B------:R-:W-:Y:S01]  /*60b0*/  MUFU.EX2 R84, R84 ;  /* 0x0000005400547308 */ /* 0x000fe20000000800 */
[----:B------:R-:W1:Y:S01]  /*60c0*/  LDSM.16.MT88.4 R32, [R109+0x7000] ;  /* 0x007000006d20783b */ /* 0x000e620000004200 */
[----:B------:R-:W-:Y:S02]  /*60d0*/  FFMA.FTZ R3, R3, c[0x0][0x23c], -R98 ;  /* 0x00008f0003037a23 */ /* 0x000fe40000010862 */
[--C-:B------:R-:W-:Y:S02]  /*60e0*/  FFMA.FTZ R91, R15, c[0x0][0x23c], -R96.reuse ;  /* 0x00008f000f5b7a23 */ /* 0x100fe40000010860 */
[--C-:B------:R-:W-:Y:S02]  /*60f0*/  FFMA.FTZ R0, R13, c[0x0][0x23c], -R96.reuse ;  /* 0x00008f000d007a23 */ /* 0x100fe40000010860 */
[----:B------:R-:W2:Y:S01]  /*6100*/  MUFU.EX2 R94, R94 ;  /* 0x0000005e005e7308 */ /* 0x000ea20000000800 */
[----:B------:R-:W-:-:S02]  /*6110*/  FFMA.FTZ R17, R17, c[0x0][0x23c], -R96 ;  /* 0x00008f0011117a23 */ /* 0x000fc40000010860 */
[--C-:B------:R-:W-:Y:S02]  /*6120*/  FFMA.FTZ R129, R129, c[0x0][0x23c], -R98.reuse ;  /* 0x00008f0081817a23 */ /* 0x100fe40000010862 */
[--C-:B------:R-:W-:Y:S02]  /*6130*/  FFMA.FTZ R128, R159, c[0x0][0x23c], -R98.reuse ;  /* 0x00008f009f807a23 */ /* 0x100fe40000010862 */
[--C-:B------:R-:W-:Y:S01]  /*6140*/  FFMA.FTZ R106, R157, c[0x0][0x23c], -R98.reuse ;  /* 0x00008f009d6a7a23 */ /* 0x100fe20000010862 */
[----:B------:R-:W3:Y:S01]  /*6150*/  MUFU.EX2 R93, R93 ;  /* 0x0000005d005d7308 */ /* 0x000ee20000000800 */
[----:B------:R-:W-:Y:S02]  /*6160*/  FFMA.FTZ R105, R105, c[0x0][0x23c], -R98 ;  /* 0x00008f0069697a23 */ /* 0x000fe40000010862 */
[--C-:B------:R-:W-:Y:S02]  /*6170*/  FFMA.FTZ R108, R155, c[0x0][0x23c], -R96.reuse ;  /* 0x00008f009b6c7a23 */ /* 0x100fe40000010860 */
[----:B------:R-:W-:-:S02]  /*6180*/  FFMA.FTZ R107, R107, c[0x0][0x23c], -R96 ;  /* 0x00008f006b6b7a23 */ /* 0x000fc40000010860 */
[----:B------:R-:W-:Y:S01]  /*6190*/  FFMA.FTZ R104, R153, c[0x0][0x23c], -R96 ;  /* 0x00008f0099687a23 */ /* 0x000fe20000010860 */
[----:B------:R-:W-:Y:S01]  /*61a0*/  MUFU.EX2 R88, R88 ;  /* 0x0000005800587308 */ /* 0x000fe20000000800 */
[-C--:B--2---:R-:W-:Y:S02]  /*61b0*/  FMUL.FTZ R28, R56, R94.reuse ;  /* 0x0000005e381c7220 */ /* 0x084fe40000410000 */
[-C--:B------:R-:W-:Y:S02]  /*61c0*/  FMUL.FTZ R29, R57, R94.reuse ;  /* 0x0000005e391d7220 */ /* 0x080fe40000410000 */
[----:B------:R-:W-:Y:S01]  /*61d0*/  FMUL.FTZ R4, R80, R94 ;  /* 0x0000005e50047220 */ /* 0x000fe20000410000 */
[----:B------:R-:W-:Y:S01]  /*61e0*/  F2FP.PACK_AB R80, R84, R86 ;  /* 0x000000565450723e */ /* 0x000fe200000000ff */
[----:B------:R-:W-:Y:S01]  /*61f0*/  FMUL.FTZ R5, R81, R94 ;  /* 0x0000005e51057220 */ /* 0x000fe20000410000 */
[----:B------:R-:W2:Y:S01]  /*6200*/  MUFU.EX2 R3, R3 ;  /* 0x0000000300037308 */ /* 0x000ea20000000800 */
[----:B---3--:R-:W-:-:S02]  /*6210*/  FMUL.FTZ R30, R58, R93 ;  /* 0x0000005d3a1e7220 */ /* 0x008fc40000410000 */
[-C--:B------:R-:W-:Y:S02]  /*6220*/  FMUL.FTZ R31, R59, R93.reuse ;  /* 0x0000005d3b1f7220 */ /* 0x080fe40000410000 */
[----:B------:R-:W3:Y:S01]  /*6230*/  LDSM.16.MT88.4 R56, [R110+0x8000] ;  /* 0x008000006e38783b */ /* 0x000ee20000004200 */
[-C--:B------:R-:W-:Y:S02]  /*6240*/  FMUL.FTZ R6, R82, R93.reuse ;  /* 0x0000005d52067220 */ /* 0x080fe40000410000 */
[----:B------:R-:W-:Y:S01]  /*6250*/  MUFU.EX2 R85, R85 ;  /* 0x0000005500557308 */ /* 0x000fe20000000800 */
[----:B------:R-:W-:Y:S02]  /*6260*/  FMUL.FTZ R7, R83, R93 ;  /* 0x0000005d53077220 */ /* 0x000fe40000410000 */
[-C--:B------:R-:W-:Y:S02]  /*6270*/  FMUL.FTZ R52, R52, R94.reuse ;  /* 0x0000005e34347220 */ /* 0x080fe40000410000 */
[----:B------:R-:W-:-:S02]  /*6280*/  FMUL.FTZ R53, R53, R94 ;  /* 0x0000005e35357220 */ /* 0x000fc40000410000 */
[-C--:B------:R-:W-:Y:S01]  /*6290*/  FMUL.FTZ R54, R54, R93.reuse ;  /* 0x0000005d36367220 */ /* 0x080fe20000410000 */
[----:B------:R-:W4:Y:S01]  /*62a0*/  MUFU.EX2 R2, R17 ;  /* 0x0000001100027308 */ /* 0x000f220000000800 */
[----:B--2---:R-:W-:Y:S01]  /*62b0*/  F2FP.PACK_AB R82, R3, R88 ;  /* 0x000000580352723e */ /* 0x004fe200000000ff */
[-C--:B------:R-:W-:Y:S02]  /*62c0*/  FMUL.FTZ R55, R55, R93.reuse ;  /* 0x0000005d37377220 */ /* 0x080fe40000410000 */
[-C--:B------:R-:W-:Y:S02]  /*62d0*/  FMUL.FTZ R36, R36, R94.reuse ;  /* 0x0000005e24247220 */ /* 0x080fe40000410000 */
[----:B------:R-:W-:Y:S02]  /*62e0*/  FMUL.FTZ R37, R37, R94 ;  /* 0x0000005e25257220 */ /* 0x000fe40000410000 */
[----:B------:R-:W-:Y:S01]  /*62f0*/  MUFU.EX2 R91, R91 ;  /* 0x0000005b005b7308 */ /* 0x000fe20000000800 */
[----:B------:R-:W-:-:S02]  /*6300*/  FMUL.FTZ R38, R38, R93 ;  /* 0x0000005d26267220 */ /* 0x000fc40000410000 */
[----:B------:R-:W-:Y:S02]  /*6310*/  FMUL.FTZ R39, R39, R93 ;  /* 0x0000005d27277220 */ /* 0x000fe40000410000 */
[-C--:B------:R-:W-:Y:S02]  /*6320*/  FMUL.FTZ R40, R40, R94.reuse ;  /* 0x0000005e28287220 */ /* 0x080fe40000410000 */
[-C--:B------:R-:W-:Y:S01]  /*6330*/  FMUL.FTZ R41, R41, R94.reuse ;  /* 0x0000005e29297220 */ /* 0x080fe20000410000 */
[----:B------:R-:W2:Y:S01]  /*6340*/  MUFU.EX2 R0, R0 ;  /* 0x0000000000007308 */ /* 0x000ea20000000800 */
[----:B----4-:R-:W-:Y:S01]  /*6350*/  F2FP.PACK_AB R81, R2, R85 ;  /* 0x000000550251723e */ /* 0x010fe200000000ff */
[-C--:B------:R-:W-:Y:S01]  /*6360*/  FMUL.FTZ R42, R42, R93.reuse ;  /* 0x0000005d2a2a7220 */ /* 0x080fe20000410000 */
[----:B------:R-:W-:Y:S01]  /*6370*/  LDSM.16.MT88.4 R16, [R109+0x6000] ;  /* 0x006000006d10783b */ /* 0x000fe20000004200 */
[----:B------:R-:W-:Y:S02]  /*6380*/  FMUL.FTZ R43, R43, R93 ;  /* 0x0000005d2b2b7220 */ /* 0x000fe40000410000 */
[----:B------:R-:W-:-:S02]  /*6390*/  FMUL.FTZ R76, R76, R94 ;  /* 0x0000005e4c4c7220 */ /* 0x000fc40000410000 */
[-C--:B------:R-:W-:Y:S01]  /*63a0*/  FMUL.FTZ R77, R77, R94.reuse ;  /* 0x0000005e4d4d7220 */ /* 0x080fe20000410000 */
[----:B------:R-:W-:Y:S01]  /*63b0*/  MUFU.EX2 R129, R129 ;  /* 0x0000008100817308 */ /* 0x000fe20000000800 */
[-C--:B------:R-:W-:Y:S02]  /*63c0*/  FMUL.FTZ R78, R78, R93.reuse ;  /* 0x0000005d4e4e7220 */ /* 0x080fe40000410000 */
[----:B------:R-:W-:Y:S02]  /*63d0*/  FMUL.FTZ R79, R79, R93 ;  /* 0x0000005d4f4f7220 */ /* 0x000fe40000410000 */
[----:B------:R-:W-:Y:S01]  /*63e0*/  FFMA.FTZ R99, R151, c[0x0][0x23c], -R96 ;  /* 0x00008f0097637a23 */ /* 0x000fe20000010860 */
[----:B--2---:R-:W-:Y:S02]  /*63f0*/  F2FP.PACK_AB R83, R0, R91 ;  /* 0x0000005b0053723e */ /* 0x004fe400000000ff */
[----:B------:R-:W2:Y:S01]  /*6400*/  MUFU.EX2 R128, R128 ;  /* 0x0000008000807308 */ /* 0x000ea20000000800 */
[----:B------:R-:W-:-:S02]  /*6410*/  FMUL.FTZ R20, R64, R94 ;  /* 0x0000005e40147220 */ /* 0x000fc40000410000 */
[-C--:B------:R-:W-:Y:S02]  /*6420*/  FMUL.FTZ R21, R65, R94.reuse ;  /* 0x0000005e41157220 */ /* 0x080fe40000410000 */
[-C--:B------:R-:W-:Y:S01]  /*6430*/  FMUL.FTZ R22, R66, R93.reuse ;  /* 0x0000005d42167220 */ /* 0x080fe20000410000 */
[C---:B-1----:R-:W-:Y:S01]  /*6440*/  HMMA.16816.F32 R28, R80.reuse, R32, R28 ;  /* 0x00000020501c723c */ /* 0x042fe2000000181c */
[-C--:B------:R-:W-:Y:S01]  /*6450*/  FMUL.FTZ R23, R67, R93.reuse ;  /* 0x0000005d43177220 */ /* 0x080fe20000410000 */
[----:B------:R-:W-:Y:S01]  /*6460*/  MUFU.EX2 R106, R106 ;  /* 0x0000006a006a7308 */ /* 0x000fe20000000800 */
[-C--:B------:R-:W-:Y:S02]  /*6470*/  FMUL.FTZ R60, R60, R94.reuse ;  /* 0x0000005e3c3c7220 */ /* 0x080fe40000410000 */
[----:B------:R-:W-:Y:S02]  /*6480*/  FMUL.FTZ R61, R61, R94 ;  /* 0x0000005e3d3d7220 */ /* 0x000fe40000410000 */
[-C--:B------:R-:W-:Y:S01]  /*6490*/  FMUL.FTZ R62, R62, R93.reuse ;  /* 0x0000005d3e3e7220 */ /* 0x080fe20000410000 */
[----:B------:R-:W-:Y:S01]  /*64a0*/  HMMA.16816.F32 R32, R80, R34, R52 ;  /* 0x000000225020723c */ /* 0x000fe20000001834 */
[----:B------:R-:W1:Y:S01]  /*64b0*/  LDSM.16.MT88.4 R52, [R109+0x8000] ;  /* 0x008000006d34783b */ /* 0x000e620000004200 */
[----:B------:R-:W-:Y:S01]  /*64c0*/  MUFU.EX2 R105, R105 ;  /* 0x0000006900697308 */ /* 0x000fe20000000800 */
        /* <DEDUP_REMOVED lines=10> */
[----:B------:R-:W3:Y:S01]  /*6570*/  LDSM.16.MT88.4 R56, [R110+0x6400] ;  /* 0x006400006e38783b */ /* 0x000ee20000004200 */
[----:B------:R-:W4:Y:S01]  /*6580*/  MUFU.EX2 R107, R107 ;  /* 0x0000006b006b7308 */ /* 0x000f220000000800 */
        /* <DEDUP_REMOVED lines=11> */
[----:B------:R-:W5:Y:S01]  /*6640*/  MUFU.EX2 R99, R99 ;  /* 0x0000006300637308 */ /* 0x000f620000000800 */
[-C--:B------:R-:W-:Y:S01]  /*6650*/  FMUL.FTZ R70, R70, R93.reuse ;  /* 0x0000005d46467220 */ /* 0x080fe20000410000 */
[----:B------:R-:W-:Y:S01]  /*6660*/  LDSM.16.MT88.4 R76, [R110+0x6c00] ;  /* 0x006c00006e4c783b */ /* 0x000fe20000004200 */
[----:B------:R-:W-:-:S02]  /*6670*/  FMUL.FTZ R71, R71, R93 ;  /* 0x0000005d47477220 */ /* 0x000fc40000410000 */
[--C-:B------:R-:W-:Y:S01]  /*6680*/  FFMA.FTZ R136, R143, c[0x0][0x23c], -R98.reuse ;  /* 0x00008f008f887a23 */ /* 0x100fe20000010862 */
[C---:B------:R-:W-:Y:S01]  /*6690*/  HMMA.16816.F32 R20, R80.reuse, R24, R20 ;  /* 0x000000185014723c */ /* 0x040fe20000001814 */
[--C-:B------:R-:W-:Y:S02]  /*66a0*/  FFMA.FTZ R145, R145, c[0x0][0x23c], -R98.reuse ;  /* 0x00008f0091917a23 */ /* 0x100fe40000010862 */
[--C-:B------:R-:W-:Y:S02]  /*66b0*/  FFMA.FTZ R134, R147, c[0x0][0x23c], -R98.reuse ;  /* 0x00008f0093867a23 */ /* 0x100fe40000010862 */
[----:B------:R-:W-:Y:S01]  /*66c0*/  FFMA.FTZ R143, R149, c[0x0][0x23c], -R98 ;  /* 0x00008f00958f7a23 */ /* 0x000fe20000010862 */
[----:B------:R-:W-:Y:S01]  /*66d0*/  MUFU.EX2 R136, R136 ;  /* 0x0000008800887308 */ /* 0x000fe20000000800 */
[--C-:B------:R-:W-:Y:S01]  /*66e0*/  FFMA.FTZ R140, R141, c[0x0][0x23c], -R96.reuse ;  /* 0x00008f008d8c7a23 */ /* 0x100fe20000010860 */
[----:B------:R-:W-:Y:S01]  /*66f0*/  HMMA.16816.F32 R24, R80, R26, R60 ;  /* 0x0000001a5018723c */ /* 0x000fe2000000183c */
[----:B------:R-:W3:Y:S01]  /*6700*/  LDSM.16.MT88.4 R60, [R109+0x6400] ;  /* 0x006400006d3c783b */ /* 0x000ee20000004200 */
[----:B------:R-:W-:-:S02]  /*6710*/  FFMA.FTZ R139, R139, c[0x0][0x23c], -R96 ;  /* 0x00008f008b8b7a23 */ /* 0x000fc40000010860 */
[--C-:B------:R-:W-:Y:S02]  /*6720*/  FFMA.FTZ R135, R135, c[0x0][0x23c], -R96.reuse ;  /* 0x00008f0087877a23 */ /* 0x100fe40000010860 */
[----:B------:R-:W-:Y:S01]  /*6730*/  FFMA.FTZ R138, R137, c[0x0][0x23c], -R96 ;  /* 0x00008f00898a7a23 */ /* 0x000fe20000010860 */
[----:B------:R-:W-:Y:S01]  /*6740*/  MUFU.EX2 R145, R145 ;  /* 0x0000009100917308 */ /* 0x000fe20000000800 */
[C---:B-1----:R-:W-:Y:S01]  /*6750*/  HMMA.16816.F32 R44, R80.reuse, R52, R44 ;  /* 0x00000034502c723c */ /* 0x042fe2000000182c */
[--C-:B------:R-:W-:Y:S02]  /*6760*/  FFMA.FTZ R101, R101, c[0x0][0x23c], -R98.reuse ;  /* 0x00008f0065657a23 */ /* 0x100fe40000010862 */
[----:B------:R-:W-:Y:S02]  /*6770*/  FFMA.FTZ R100, R100, c[0x0][0x23c], -R98 ;  /* 0x00008f0064647a23 */ /* 0x000fe40000010862 */
[--C-:B------:R-:W-:Y:S02]  /*6780*/  FFMA.FTZ R95, R95, c[0x0][0x23c], -R96.reuse ;  /* 0x00008f005f5f7a23 */ /* 0x100fe40000010860 */
[----:B--2---:R-:W-:Y:S01]  /*6790*/  F2FP.PACK_AB R52, R128, R129 ;  /* 0x000000818034723e */ /* 0x004fe200000000ff */
[----:B------:R-:W-:Y:S01]  /*67a0*/  HMMA.16816.F32 R48, R80, R54, R48 ;  /* 0x000000365030723c */ /* 0x000fe20000001830 */
[----:B----4-:R-:W-:Y:S01]  /*67b0*/  F2FP.PACK_AB R53, R107, R108 ;  /* 0x0000006c6b35723e */ /* 0x010fe200000000ff */
[----:B------:R-:W-:Y:S01]  /*67c0*/  MUFU.EX2 R134, R134 ;  /* 0x0000008600867308 */ /* 0x000fe20000000800 */
[----:B------:R-:W-:-:S02]  /*67d0*/  FFMA.FTZ R92, R92, c[0x0][0x23c], -R96 ;  /* 0x00008f005c5c7a23 */ /* 0x000fc40000010860 */
[----:B------:R-:W-:Y:S02]  /*67e0*/  FFMA.FTZ R133, R133, R94, R86 ;  /* 0x0000005e85857223 */ /* 0x000fe40000010056 */
[----:B------:R-:W-:Y:S01]  /*67f0*/  F2FP.PACK_AB R54, R105, R106 ;  /* 0x0000006a6936723e */ /* 0x000fe200000000ff */
[----:B------:R-:W-:Y:S01]  /*6800*/  HMMA.16816.F32 R12, R80, R16, R12 ;  /* 0x00000010500c723c */ /* 0x000fe2000000180c */
[----:B-----5:R-:W-:Y:S01]  /*6810*/  F2FP.PACK_AB R55, R99, R104 ;  /* 0x000000686337723e */ /* 0x020fe200000000ff */
[----:B------:R-:W-:Y:S01]  /*6820*/  MUFU.EX2 R143, R143 ;  /* 0x0000008f008f7308 */ /* 0x000fe20000000800 */
[----:B------:R-:W-:Y:S02]  /*6830*/  FFMA.FTZ R85, R132, R93, R85 ;  /* 0x0000005d84557223 */ /* 0x000fe40000010055 */
[----:B------:R-:W-:Y:S02]  /*6840*/  FADD.FTZ R93, R84, R133 ;  /* 0x00000085545d7221 */ /* 0x000fe40000010000 */
[----:B------:R-:W-:Y:S01]  /*6850*/  FADD.FTZ R2, R2, R85 ;  /* 0x0000005502027221 */ /* 0x000fe20000010000 */
[----:B---3--:R-:W-:Y:S01]  /*6860*/  HMMA.16816.F32 R4, R52, R56, R4 ;  /* 0x000000383404723c */ /* 0x008fe20000001804 */
[----:B------:R-:W-:Y:S01]  /*6870*/  FADD.FTZ R88, R88, R93 ;  /* 0x0000005d58587221 */ /* 0x000fe20000010000 */
[----:B------:R-:W1:Y:S01]  /*6880*/  MUFU.EX2 R140, R140 ;  /* 0x0000008c008c7308 */ /* 0x000e620000000800 */
[----:B------:R-:W-:-:S02]  /*6890*/  FADD.FTZ R91, R91, R2 ;  /* 0x000000025b5b7221 */ /* 0x000fc40000010000 */
[----:B------:R-:W-:Y:S02]  /*68a0*/  FADD.FTZ R2, R3, R88 ;  /* 0x0000005803027221 */ /* 0x000fe40000010000 */
[----:B------:R-:W-:Y:S01]  /*68b0*/  FADD.FTZ R3, R0, R91 ;  /* 0x0000005b00037221 */ /* 0x000fe20000010000 */
[----:B------:R-:W-:Y:S01]  /*68c0*/  HMMA.16816.F32 R8, R52, R58, R8 ;  /* 0x0000003a3408723c */ /* 0x000fe20000001808 */
[----:B------:R-:W2:Y:S01]  /*68d0*/  LDSM.16.MT88.4 R56, [R110+0x7400] ;  /* 0x007400006e38783b */ /* 0x000ea20000004200 */
[----:B------:R-:W3:Y:S01]  /*68e0*/  MUFU.EX2 R139, R139 ;  /* 0x0000008b008b7308 */ /* 0x000ee20000000800 */
[----:B------:R-:W-:Y:S01]  /*68f0*/  FADD.FTZ R129, R129, R2 ;  /* 0x0000000281817221 */ /* 0x000fe20000010000 */
[----:B------:R-:W-:Y:S01]  /*6900*/  MOV R2, R90 ;  /* 0x0000005a00027202 */ /* 0x000fe20000000f00 */
[----:B------:R-:W-:Y:S02]  /*6910*/  FADD.FTZ R108, R108, R3 ;  /* 0x000000036c6c7221 */ /* 0x000fe40000010000 */
[----:B------:R-:W-:Y:S01]  /*6920*/  FADD.FTZ R3, R128, R129 ;  /* 0x0000008180037221 */ /* 0x000fe20000010000 */
[----:B------:R-:W-:Y:S01]  /*6930*/  HMMA.16816.F32 R16, R80, R18, R68 ;  /* 0x000000125010723c */ /* 0x000fe20000001844 */
[----:B------:R-:W-:Y:S01]  /*6940*/  LDSM.16.MT88.4 R68, [R109+0x6c00] ;  /* 0x006c00006d44783b */ /* 0x000fe20000004200 */
[----:B------:R-:W-:Y:S01]  /*6950*/  MUFU.EX2 R135, R135 ;  /* 0x0000008700877308 */ /* 0x000fe20000000800 */
[----:B------:R-:W-:-:S02]  /*6960*/  FADD.FTZ R107, R107, R108 ;  /* 0x0000006c6b6b7221 */ /* 0x000fc40000010000 */
[----:B------:R-:W-:Y:S02]  /*6970*/  FADD.FTZ R106, R106, R3 ;  /* 0x000000036a6a7221 */ /* 0x000fe40000010000 */
[----:B------:R-:W-:Y:S01]  /*6980*/  FADD.FTZ R104, R104, R107 ;  /* 0x0000006b68687221 */ /* 0x000fe20000010000 */
[----:B------:R-:W-:Y:S01]  /*6990*/  HMMA.16816.F32 R12, R52, R60, R12 ;  /* 0x0000003c340c723c */ /* 0x000fe2000000180c */
[----:B------:R-:W-:Y:S01]  /*69a0*/  FADD.FTZ R105, R105, R106 ;  /* 0x0000006a69697221 */ /* 0x000fe20000010000 */
[----:B------:R-:W-:Y:S01]  /*69b0*/  MUFU.EX2 R138, R138 ;  /* 0x0000008a008a7308 */ /* 0x000fe20000000800 */
[----:B------:R-:W-:-:S04]  /*69c0*/  FADD.FTZ R99, R99, R104 ;  /* 0x0000006863637221 */ /* 0x000fc80000010000 */
[----:B-1----:R-:W-:-:S03]  /*69d0*/  FADD.FTZ R0, R140, R99 ;  /* 0x000000638c007221 */ /* 0x002fc60000010000 */
[----:B------:R-:W-:Y:S01]  /*69e0*/  MUFU.EX2 R101, R101 ;  /* 0x0000006500657308 */ /* 0x000fe20000000800 */
[----:B---3--:R-:W-:-:S05]  /*69f0*/  FADD.FTZ R0, R139, R0 ;  /* 0x000000008b007221 */ /* 0x008fca0000010000 */
[C---:B------:R-:W-:Y:S01]  /*6a00*/  HMMA.16816.F32 R16, R52.reuse, R62, R16 ;  /* 0x0000003e3410723c */ /* 0x040fe20000001810 */
[----:B------:R-:W1:Y:S01]  /*6a10*/  LDSM.16.MT88.4 R60, [R109+0x7400] ;  /* 0x007400006d3c783b */ /* 0x000e620000004200 */
[----:B------:R-:W3:Y:S06]  /*6a20*/  MUFU.EX2 R100, R100 ;  /* 0x0000006400647308 */ /* 0x000eec0000000800 */
[C---:B--2---:R-:W-:Y:S02]  /*6a30*/  HMMA.16816.F32 R20, R52.reuse, R56, R20 ;  /* 0x000000383414723c */ /* 0x044fe40000001814 */
[----:B------:R-:W-:Y:S06]  /*6a40*/  MUFU.EX2 R95, R95 ;  /* 0x0000005f005f7308 */ /* 0x000fec0000000800 */
[----:B------:R-:W-:Y:S01]  /*6a50*/  HMMA.16816.F32 R24, R52, R58, R24 ;  /* 0x0000003a3418723c */ /* 0x000fe20000001818 */
[----:B------:R-:W2:Y:S01]  /*6a60*/  LDSM.16.MT88.4 R56, [R110+0x8400] ;  /* 0x008400006e38783b */ /* 0x000ea20000004200 */
[----:B------:R-:W-:Y:S01]  /*6a70*/  MUFU.EX2 R92, R92 ;  /* 0x0000005c005c7308 */ /* 0x000fe20000000800 */
[----:B---3--:R-:W-:-:S05]  /*6a80*/  F2FP.PACK_AB R84, R100, R101 ;  /* 0x000000656454723e */ /* 0x008fca00000000ff */
        /* <DEDUP_REMOVED lines=14> */
[----:B------:R-:W-:Y:S01]  /*6b70*/  F2FP.PACK_AB R55, R138, R135 ;  /* 0x000000878a37723e */ /* 0x000fe200000000ff */
[----:B------:R-:W-:Y:S02]  /*6b80*/  FADD.FTZ R135, R135, R0 ;  /* 0x0000000087877221 */ /* 0x000fe40000010000 */
[----:B------:R-:W-:Y:S02]  /*6b90*/  FADD.FTZ R134, R134, R145 ;  /* 0x0000009186867221 */ /* 0x000fe40000010000 */
[----:B------:R-:W-:Y:S02]  /*6ba0*/  FADD.FTZ R138, R138, R135 ;  /* 0x000000878a8a7221 */ /* 0x000fe40000010000 */
[----:B--2---:R-:W-:Y:S01]  /*6bb0*/  HMMA.16816.F32 R4, R52, R56, R4 ;  /* 0x000000383404723c */ /* 0x004fe20000001804 */
[----:B------:R-:W-:-:S04]  /*6bc0*/  FADD.FTZ R0, R143, R134 ;  /* 0x000000868f007221 */ /* 0x000fc80000010000 */
[----:B------:R-:W-:Y:S01]  /*6bd0*/  FADD.FTZ R101, R101, R0 ;  /* 0x0000000065657221 */ /* 0x000fe20000010000 */
[----:B------:R-:W-:Y:S02]  /*6be0*/  MOV R0, R89 ;  /* 0x0000005900007202 */ /* 0x000fe40000000f00 */
[----:B------:R-:W-:Y:S01]  /*6bf0*/  HMMA.16816.F32 R8, R52, R58, R8 ;  /* 0x0000003a3408723c */ /* 0x000fe20000001808 */
[----:B------:R-:W2:Y:S01]  /*6c00*/  LDSM.16.MT88.4 R56, [R110+0x7800] ;  /* 0x007800006e38783b */ /* 0x000ea20000004200 */
[----:B------:R-:W-:-:S06]  /*6c10*/  FADD.FTZ R101, R100, R101 ;  /* 0x0000006564657221 */ /* 0x000fcc0000010000 */
[C---:B-1----:R-:W-:Y:S08]  /*6c20*/  HMMA.16816.F32 R12, R52.reuse, R60, R12 ;  /* 0x0000003c340c723c */ /* 0x042ff0000000180c */
[C---:B------:R-:W-:Y:S01]  /*6c30*/  HMMA.16816.F32 R16, R52.reuse, R62, R16 ;  /* 0x0000003e3410723c */ /* 0x040fe20000001810 */
[----:B------:R-:W1:Y:S07]  /*6c40*/  LDSM.16.MT88.4 R60, [R110+0x8800] ;  /* 0x008800006e3c783b */ /* 0x000e6e0000004200 */
[C---:B--2---:R-:W-:Y:S08]  /*6c50*/  HMMA.16816.F32 R20, R52.reuse, R56, R20 ;  /* 0x000000383414723c */ /* 0x044ff00000001814 */
[C---:B------:R-:W-:Y:S01]  /*6c60*/  HMMA.16816.F32 R24, R52.reuse, R58, R24 ;  /* 0x0000003a3418723c */ /* 0x040fe20000001818 */
[----:B------:R-:W2:Y:S07]  /*6c70*/  LDSM.16.MT88.4 R56, [R109+0x7800] ;  /* 0x007800006d38783b */ /* 0x000eae0000004200 */
[C---:B-1----:R-:W-:Y:S07]  /*6c80*/  HMMA.16816.F32 R36, R52.reuse, R60, R36 ;  /* 0x0000003c3424723c */ /* 0x042fee0000001824 */
[--C-:B------:R-:W-:Y:S01]  /*6c90*/  FFMA.FTZ R60, R103, c[0x0][0x23c], -R98.reuse ;  /* 0x00008f00673c7a23 */ /* 0x100fe20000010862 */
[----:B------:R-:W-:Y:S01]  /*6ca0*/  HMMA.16816.F32 R40, R52, R62, R40 ;  /* 0x0000003e3428723c */ /* 0x000fe20000001828 */
[----:B------:R-:W-:-:S02]  /*6cb0*/  FFMA.FTZ R103, R102, c[0x0][0x23c], -R98 ;  /* 0x00008f0066677a23 */ /* 0x000fc40000010862 */
[--C-:B------:R-:W-:Y:S01]  /*6cc0*/  FFMA.FTZ R102, R97, c[0x0][0x23c], -R96.reuse ;  /* 0x00008f0061667a23 */ /* 0x100fe20000010860 */
[----:B------:R1:W-:Y:S01]  /*6cd0*/  MUFU.EX2 R98, R60 ;  /* 0x0000003c00627308 */ /* 0x0003e20000000800 */
[----:B------:R-:W-:-:S07]  /*6ce0*/  FFMA.FTZ R97, R87, c[0x0][0x23c], -R96 ;  /* 0x00008f0057617a23 */ /* 0x000fce0000010860 */
[----:B------:R-:W3:Y:S01]  /*6cf0*/  MUFU.EX2 R103, R103 ;  /* 0x0000006700677308 */ /* 0x000ee20000000800 */
[C---:B--2---:R-:W-:Y:S07]  /*6d00*/  HMMA.16816.F32 R28, R52.reuse, R56, R28 ;  /* 0x00000038341c723c */ /* 0x044fee000000181c */
[----:B------:R-:W2:Y:S01]  /*6d10*/  MUFU.EX2 R102, R102 ;  /* 0x0000006600667308 */ /* 0x000ea20000000800 */
[----:B-1----:R-:W-:Y:S01]  /*6d20*/  LDSM.16.MT88.4 R60, [R110+0x7c00] ;  /* 0x007c00006e3c783b */ /* 0x002fe20000004200 */
[----:B------:R-:W-:Y:S03]  /*6d30*/  HMMA.16816.F32 R32, R52, R58, R32 ;  /* 0x0000003a3420723c */ /* 0x000fe60000001820 */
[----:B------:R-:W1:Y:S03]  /*6d40*/  LDSM.16.MT88.4 R56, [R109+0x8800] ;  /* 0x008800006d38783b */ /* 0x000e660000004200 */
[----:B------:R-:W4:Y:S01]  /*6d50*/  MUFU.EX2 R97, R97 ;  /* 0x0000006100617308 */ /* 0x000f220000000800 */
[----:B---3--:R-:W-:Y:S01]  /*6d60*/  F2FP.PACK_AB R86, R103, R98 ;  /* 0x000000626756723e */ /* 0x008fe200000000ff */
[----:B------:R-:W-:-:S04]  /*6d70*/  FADD.FTZ R98, R98, R101 ;  /* 0x0000006562627221 */ /* 0x000fc80000010000 */
[----:B------:R-:W-:Y:S01]  /*6d80*/  FADD.FTZ R133, R103, R98 ;  /* 0x0000006267857221 */ /* 0x000fe20000010000 */
[----:B--2---:R-:W-:Y:S01]  /*6d90*/  F2FP.PACK_AB R85, R102, R95 ;  /* 0x0000005f6655723e */ /* 0x004fe200000000ff */
[----:B------:R-:W-:-:S04]  /*6da0*/  FADD.FTZ R95, R95, R138 ;  /* 0x0000008a5f5f7221 */ /* 0x000fc80000010000 */
[----:B------:R-:W-:Y:S01]  /*6db0*/  FADD.FTZ R95, R102, R95 ;  /* 0x0000005f665f7221 */ /* 0x000fe20000010000 */
[----:B----4-:R-:W-:-:S03]  /*6dc0*/  F2FP.PACK_AB R87, R97, R92 ;  /* 0x0000005c6157723e */ /* 0x010fc600000000ff */
[----:B------:R-:W-:-:S04]  /*6dd0*/  FADD.FTZ R92, R92, R95 ;  /* 0x0000005f5c5c7221 */ /* 0x000fc80000010000 */
[----:B------:R-:W-:Y:S01]  /*6de0*/  FADD.FTZ R132, R97, R92 ;  /* 0x0000005c61847221 */ /* 0x000fe20000010000 */
[C---:B------:R-:W-:Y:S01]  /*6df0*/  HMMA.16816.F32 R80, R84.reuse, R76, R4 ;  /* 0x0000004c5450723c */ /* 0x040fe20000001804 */
[----:B------:R-:W-:Y:S07]  /*6e00*/  LDSM.16.MT88.4 R4, [R109+0x8c00] ;  /* 0x008c00006d04783b */ /* 0x000fee0000004200 */
[----:B------:R-:W-:Y:S01]  /*6e10*/  HMMA.16816.F32 R76, R84, R78, R8 ;  /* 0x0000004e544c723c */ /* 0x000fe20000001808 */
[----:B------:R-:W2:Y:S07]  /*6e20*/  LDSM.16.MT88.4 R8, [R110+0x8c00] ;  /* 0x008c00006e08783b */ /* 0x000eae0000004200 */
[C---:B-1----:R-:W-:Y:S08]  /*6e30*/  HMMA.16816.F32 R44, R52.reuse, R56, R44 ;  /* 0x00000038342c723c */ /* 0x042ff0000000182c */
[----:B------:R-:W-:Y:S01]  /*6e40*/  HMMA.16816.F32 R48, R52, R58, R48 ;  /* 0x0000003a3430723c */ /* 0x000fe20000001830 */
[----:B------:R-:W1:Y:S07]  /*6e50*/  LDSM.16.MT88.4 R52, [R109+0x7c00] ;  /* 0x007c00006d34783b */ /* 0x000e6e0000004200 */
[C---:B------:R-:W-:Y:S08]  /*6e60*/  HMMA.16816.F32 R72, R84.reuse, R68, R12 ;  /* 0x000000445448723c */ /* 0x040ff0000000180c */
[C---:B------:R-:W-:Y:S08]  /*6e70*/  HMMA.16816.F32 R64, R84.reuse, R60, R20 ;  /* 0x0000003c5440723c */ /* 0x040ff00000001814 */
[C---:B------:R-:W-:Y:S08]  /*6e80*/  HMMA.16816.F32 R68, R84.reuse, R70, R16 ;  /* 0x000000465444723c */ /* 0x040ff00000001810 */
[C---:B------:R-:W-:Y:S08]  /*6e90*/  HMMA.16816.F32 R60, R84.reuse, R62, R24 ;  /* 0x0000003e543c723c */ /* 0x040ff00000001818 */
[C---:B--2---:R-:W-:Y:S08]  /*6ea0*/  HMMA.16816.F32 R36, R84.reuse, R8, R36 ;  /* 0x000000085424723c */ /* 0x044ff00000001824 */
[C---:B-1----:R-:W-:Y:S08]  /*6eb0*/  HMMA.16816.F32 R56, R84.reuse, R52, R28 ;  /* 0x000000345438723c */ /* 0x042ff0000000181c */
[C---:B------:R-:W-:Y:S08]  /*6ec0*/  HMMA.16816.F32 R52, R84.reuse, R54, R32 ;  /* 0x000000365434723c */ /* 0x040ff00000001820 */
[C---:B------:R-:W-:Y:S08]  /*6ed0*/  HMMA.16816.F32 R40, R84.reuse, R10, R40 ;  /* 0x0000000a5428723c */ /* 0x040ff00000001828 */
[C---:B------:R-:W-:Y:S08]  /*6ee0*/  HMMA.16816.F32 R44, R84.reuse, R4, R44 ;  /* 0x00000004542c723c */ /* 0x040ff0000000182c */
[----:B------:R-:W-:Y:S11]  /*6ef0*/  HMMA.16816.F32 R48, R84, R6, R48 ;  /* 0x000000065430723c */ /* 0x000ff60000001830 */
[----:B------:R-:W-:Y:S08]  /*6f00*/  @!UPT UIADD3 URZ, URZ, URZ, URZ ;  /* 0x0000003f3f3ff290 */ /* 0x000ff0000fffe03f */
.L_x_5484:
        /* <DEDUP_REMOVED lines=20> */
.L_x_5494:
        /* <DEDUP_REMOVED lines=65> */
.L_x_5491:
        /* <DEDUP_REMOVED lines=8> */
[----:B------:R-:W-:Y:S05]  /*74e0*/  ISETP.GT.AND P0, PT, R116, R115, PT ;  /* 0x000000737400720c */ /* 0x000fea0003f04270 */
        /* <DEDUP_REMOVED lines=124> */
[----:B--2---:R-:W-:Y:S01]  /*7cb0*/  FMUL.FTZ R85, R34, c[0x0][0x2ec] ;  /* 0x0000bb0022557a20 */ /* 0x004fe20000410000 */
[----:B------:R-:W2:Y:S01]  /*7cc0*/  MUFU.TANH R152, R152 ;  /* 0x0000009800987308 */ /* 0x000ea20000002400 */
        /* <DEDUP_REMOVED lines=88> */
.L_x_5493:
        /* <DEDUP_REMOVED lines=16> */
.L_x_5492:
        /* <DEDUP_REMOVED lines=49> */
[C---:B------:R-:W-:Y:S01]  /*8660*/  FMUL.FTZ R94, R0.reuse, c[0x0][0x23c] ;  /* 0x00008f00005e7a20 */ /* 0x040fe20000410000 */
[----:B------:R-:W-:Y:S01]  /*8670*/  MOV R87, R2 ;  /* 0x0000000200577202 */ /* 0x000fe20000000f00 */
        /* <DEDUP_REMOVED lines=50> */
[----:B------:R-:W3:Y:S01]  /*89a0*/  LDSM.16.MT88.4 R52, [R110+0x8000] ;  /* 0x008000006e34783b */ /* 0x000ee20000004200 */
[----:B------:R-:W4:Y:S01]  /*89b0*/  MUFU.EX2 R90, R90 ;  /* 0x0000005a005a7308 */ /* 0x000f220000000800 */
        /* <DEDUP_REMOVED lines=48> */
[C---:B------:R-:W-:Y:S02]  /*8cc0*/  FFMA.FTZ R104, R86.reuse, R133, R104 ;  /* 0x0000008556687223 */ /* 0x040fe40000010068 */
        /* <DEDUP_REMOVED lines=13> */
[----:B------:R-:W-:Y:S02]  /*8da0*/  FFMA.FTZ R105, R147, c[0x0][0x23c], -R105 ;  /* 0x00008f0093697a23 */ /* 0x000fe40000010869 */
[----:B------:R-:W-:Y:S01]  /*8db0*/  FADD.FTZ R104, R95, R104 ;  /* 0x000000685f687221 */ /* 0x000fe20000010000 */
[----:B------:R-:W-:Y:S01]  /*8dc0*/  MUFU.EX2 R143, R143 ;  /* 0x0000008f008f7308 */ /* 0x000fe20000000800 */
[C---:B------:R-:W-:Y:S01]  /*8dd0*/  FMUL.FTZ R28, R86.reuse, R56 ;  /* 0x00000038561c7220 */ /* 0x040fe20000410000 */
[C---:B------:R-:W-:Y:S04]  /*8de0*/  HMMA.16816.F32 R24, R80.reuse, R30, R24 ;  /* 0x0000001e5018723c */ /* 0x040fe80000001818 */
[----:B------:R-:W-:Y:S02]  /*8df0*/  FMUL.FTZ R29, R86, R57 ;  /* 0x00000039561d7220 */ /* 0x000fe40000410000 */
[----:B------:R-:W-:Y:S02]  /*8e00*/  FADD.FTZ R92, R92, R93 ;  /* 0x0000005d5c5c7221 */ /* 0x000fe40000010000 */
[C---:B------:R-:W-:Y:S01]  /*8e10*/  FMUL.FTZ R30, R3.reuse, R58 ;  /* 0x0000003a031e7220 */ /* 0x040fe20000410000 */
[----:B------:R-:W5:Y:S03]  /*8e20*/  MUFU.EX2 R101, R101 ;  /* 0x0000006500657308 */ /* 0x000f660000000800 */
        /* <DEDUP_REMOVED lines=35> */
[----:B------:R-:W-:Y:S04]  /*9060*/  FADD.FTZ R3, R103, R96 ;  /* 0x0000006067037221 */ /* 0x000fe80000010000 */
        /* <DEDUP_REMOVED lines=31> */
[----:B------:R-:W-:Y:S04]  /*9260*/  FADD.FTZ R134, R135, R134 ;  /* 0x0000008687867221 */ /* 0x000fe80000010000 */
        /* <DEDUP_REMOVED lines=42> */
[----:B------:R-:W-:Y:S04]  /*9510*/  FADD.FTZ R133, R133, R86 ;  /* 0x0000005685857221 */ /* 0x000fe80000010000 */
[----:B------:R-:W-:Y:S04]  /*9520*/  FADD.FTZ R140, R140, R133 ;  /* 0x000000858c8c7221 */ /* 0x000fe80000010000 */
[----:B------:R-:W-:Y:S01]  /*9530*/  FADD.FTZ R133, R105, R140 ;  /* 0x0000008c69857221 */ /* 0x000fe20000010000 */
[----:B------:R-:W-:-:S05]  /*9540*/  @P0 BRA `(.L_x_5494) ;  /* 0xffffdb0000000947 */ /* 0x000fca000383ffff */
.L_x_5490:
        /* <DEDUP_REMOVED lines=123> */
[----:B------:R3:W-:Y:S04]  /*9d00*/  STS.64 [R10.X4+0x2000], R64 ;  /* 0x002000400a007388 */ /* 0x0007e80000004a00 */
[----:B------:R-:W-:Y:S04]  /*9d10*/  STS.64 [R10.X4+0x2400], R66 ;  /* 0x002400420a007388 */ /* 0x000fe80000004a00 */
[----:B------:R-:W-:Y:S04]  /*9d20*/  STS.64 [R12+0x2000], R60 ;  /* 0x0020003c0c007388 */ /* 0x000fe80000000a00 */
[----:B------:R-:W-:Y:S04]  /*9d30*/  STS.64 [R12+0x2400], R62 ;  /* 0x0024003e0c007388 */ /* 0x000fe80000000a00 */
[----:B------:R-:W-:Y:S04]  /*9d40*/  STS.64 [R11+0x2000], R56 ;  /* 0x002000380b007388 */ /* 0x000fe80000000a00 */
[----:B------:R-:W-:Y:S04]  /*9d50*/  STS.64 [R11+0x2400], R58 ;  /* 0x0024003a0b007388 */ /* 0x000fe80000000a00 */
[----:B------:R-:W-:Y:S04]  /*9d60*/  STS.64 [R13+0x2000], R52 ;  /* 0x002000340d007388 */ /* 0x000fe80000000a00 */
[----:B---3--:R-:W3:Y:S04]  /*9d70*/  S2R R64, SR_CTAID.Y ;  /* 0x0000000000407919 */ /* 0x008ee80000002600 */
[----:B------:R-:W-:Y:S04]  /*9d80*/  STS.64 [R13+0x2400], R54 ;  /* 0x002400360d007388 */ /* 0x000fe80000000a00 */
[----:B------:R-:W-:Y:S04]  /*9d90*/  STS.64 [R10.X4+0x4000], R36 ;  /* 0x004000240a007388 */ /* 0x000fe80000004a00 */
[----:B------:R4:W-:Y:S04]  /*9da0*/  STS.64 [R10.X4+0x4400], R38 ;  /* 0x004400260a007388 */ /* 0x0009e80000004a00 */
[----:B------:R-:W-:Y:S04]  /*9db0*/  STS.64 [R12+0x4000], R40 ;  /* 0x004000280c007388 */ /* 0x000fe80000000a00 */
[----:B------:R-:W-:Y:S04]  /*9dc0*/  STS.64 [R12+0x4400], R42 ;  /* 0x0044002a0c007388 */ /* 0x000fe80000000a00 */
[----:B------:R-:W-:Y:S01]  /*9dd0*/  STS.64 [R11+0x4000], R44 ;  /* 0x0040002c0b007388 */ /* 0x000fe20000000a00 */
[----:B---3--:R-:W-:-:S03]  /*9de0*/  IMAD R64, R64, c[0x0][0x210], R121 ;  /* 0x0000840040407a24 */ /* 0x008fc600078e0279 */
[----:B------:R1:W-:Y:S04]  /*9df0*/  STS.64 [R11+0x4400], R46 ;  /* 0x0044002e0b007388 */ /* 0x0003e80000000a00 */
[----:B------:R3:W-:Y:S04]  /*9e00*/  STS.64 [R13+0x4000], R48 ;  /* 0x004000300d007388 */ /* 0x0007e80000000a00 */
[----:B------:R5:W-:Y:S04]  /*9e10*/  STS.64 [R13+0x4400], R50 ;  /* 0x004400320d007388 */ /* 0x000be80000000a00 */
[----:B----4-:R-:W4:Y:S04]  /*9e20*/  S2R R10, SR_CTAID.X ;  /* 0x00000000000a7919 */ /* 0x010f280000002500 */
[----:B------:R-:W-:Y:S01]  /*9e30*/  BAR.SYNC.DEFER_BLOCKING 0x0 ;  /* 0x0000000000007b1d */ /* 0x000fe20000010000 */
[----:B-1----:R-:W-:Y:S01]  /*9e40*/  @P2 FMUL.FTZ R11, R6, 0.69314718246459960938 ;  /* 0x3f317218060b2820 */ /* 0x002fe20000410000 */
[----:B---3--:R-:W-:-:S02]  /*9e50*/  IADD3 R48, -R121, RZ, RZ ;  /* 0x000000ff79307210 */ /* 0x008fc40007ffe1ff */
[----:B-----5:R-:W-:-:S03]  /*9e60*/  LOP3.LUT R50, R3, 0xffffffe0, RZ, 0xc0, !PT ;  /* 0xffffffe003327812 */ /* 0x020fc600078ec0ff */
[----:B--2---:R-:W-:Y:S01]  /*9e70*/  IMAD R9, R48, c[0x0][0x1c0], R9 ;  /* 0x0000700030097a24 */ /* 0x004fe200078e0209 */
[----:B----4-:R-:W-:Y:S02]  /*9e80*/  SHF.L.U32 R10, R10, 0x6, RZ ;  /* 0x000000060a0a7819 */ /* 0x010fe400000006ff */
[----:B------:R-:W-:Y:S01]  /*9e90*/  IADD3 R50, R5, -R50, RZ ;  /* 0x8000003205327210 */ /* 0x000fe20007ffe0ff */
[----:B------:R-:W-:Y:S01]  /*9ea0*/  IMAD R9, R64, c[0x0][0x1c0], R9 ;  /* 0x0000700040097a24 */ /* 0x000fe200078e0209 */
[----:B------:R-:W1:Y:S01]  /*9eb0*/  LDS.128 R60, [R8.X4] ;  /* 0x00000000083c7984 */ /* 0x000e620000004c00 */
[----:B------:R-:W-:Y:S01]  /*9ec0*/  MOV R3, 0xff800000 ;  /* 0xff80000000037802 */ /* 0x000fe20000000f00 */
[----:B------:R-:W-:Y:S01]  /*9ed0*/  @P3 FFMA.FTZ R3, R2, c[0x0][0x238], R7 ;  /* 0x00008e0002033a23 */ /* 0x000fe20000010007 */
[----:B------:R-:W-:Y:S01]  /*9ee0*/  LOP3.LUT P0, RZ, R50, 0x3, RZ, 0xc0, !PT ;  /* 0x0000000332ff7812 */ /* 0x000fe2000780c0ff */
        /* <DEDUP_REMOVED lines=25> */
.L_x_5496:
[----:B--234-:R-:W-:Y:S05]  /*a080*/  BSYNC B0 ;  /* 0x0000000000007941 */ /* 0x01cfea0003800000 */
.L_x_5495:
        /* <DEDUP_REMOVED lines=37> */
.L_x_5497:
        /* <DEDUP_REMOVED lines=10> */
.L_x_6169:


//--------------------- .text._ZN5flash24flash_fwd_splitkv_kernelI23Flash_fwd_kernel_traitsILi96ELi64ELi64ELi4ELb0ELb0EN7cutlass6half_tE19Flash_kernel_traitsILi96ELi64ELi64ELi4ES3_EELb1ELb0ELb1ELb0ELb0ELb0ELb1ELb0EEEvNS_16Flash_fwd_paramsE --------------------------
	.section	.text._ZN5flash24flash_fwd_splitkv_kernelI23Flash_fwd_kernel_traitsILi96ELi64ELi64ELi4ELb0ELb0EN7cutlass6half_tE19Flash_kernel_traitsILi96ELi64ELi64ELi4ES3_EELb1ELb0ELb1ELb0ELb0ELb0ELb1ELb0EEEvNS_16Flash_fwd_paramsE,"ax",@progbits
	.sectioninfo	@"SHI_REGISTERS=155"
	.align	128
        .global         _ZN5flash24flash_fwd_splitkv_kernelI23Flash_fwd_kernel_traitsILi96ELi64ELi64ELi4ELb0ELb0EN7cutlass6half_tE19Flash_kernel_traitsILi96ELi64ELi64ELi4ES3_EELb1ELb0ELb1ELb0ELb0ELb0ELb1ELb0EEEvNS_16Flash_fwd_paramsE
        .type           _ZN5flash24flash_fwd_splitkv_kernelI23Flash_fwd_kernel_traitsILi96ELi64ELi64ELi4ELb0ELb0EN7cutlass6half_tE19Flash_kernel_traitsILi96ELi64ELi64ELi4ES3_EELb1ELb0ELb1ELb0ELb0ELb0ELb1ELb0EEEvNS_16Flash_fwd_paramsE,@function
        .size           _ZN5flash24flash_fwd_splitkv_kernelI23Flash_fwd_kernel_traitsILi96ELi64ELi64ELi4ELb0ELb0EN7cutlass6half_tE19Flash_kernel_traitsILi96ELi64ELi64ELi4ES3_EELb1ELb0ELb1ELb0ELb0ELb0ELb1ELb0EEEvNS_16Flash_fwd_paramsE,(.L_x_6170 - _ZN5flash24flash_fwd_splitkv_kernelI23Flash_fwd_kernel_traitsILi96ELi64ELi64ELi4ELb0ELb0EN7cutlass6half_tE19Flash_kernel_traitsILi96ELi64ELi64ELi4ES3_EELb1ELb0ELb1ELb0ELb0ELb0ELb1ELb0EEEvNS_16Flash_fwd_paramsE)
        .other          _ZN5flash24flash_fwd_splitkv_kernelI23Flash_fwd_kernel_traitsILi96ELi64ELi64ELi4ELb0ELb0EN7cutlass6half_tE19Flash_kernel_traitsILi96ELi64ELi64ELi4ES3_EELb1ELb0ELb1ELb0ELb0ELb0ELb1ELb0EEEvNS_16Flash_fwd_paramsE,@"STO_CUDA_ENTRY STV_DEFAULT"
_ZN5flash24flash_fwd_splitkv_kernelI23Flash_fwd_kernel_traitsILi96ELi64ELi64ELi4ELb0ELb0EN7cutlass6half_tE19Flash_kernel_traitsILi96ELi64ELi64ELi4ES3_EELb1ELb0ELb1ELb0ELb0ELb0ELb1ELb0EEEvNS_16Flash_fwd_paramsE:
.text._ZN5flash24flash_fwd_splitkv_kernelI23Flash_fwd_kernel_traitsILi96ELi64ELi64ELi4ELb0ELb0EN7cutlass6half_tE19Flash_kernel_traitsILi96ELi64ELi64ELi4ES3_EELb1ELb0ELb1ELb0ELb0ELb0ELb1ELb0EEEvNS_16Flash_fwd_paramsE:
        /* <DEDUP_REMOVED lines=54> */
.L_x_5498:
[----:B-1-34-:R-:W-:Y:S02]  /*0360*/  MOV R5, c[0x0][0x218] ;  /* 0x0000860000057a02 */ /* 0x01afe40000000f00 */
.L_x_5499:
        /* <DEDUP_REMOVED lines=62> */
[----:B------:R-:W-:Y:S01]  /*0750*/  LOP3.LUT R4, R2, 0xfffffff8, RZ, 0xc0, !PT ;  /* 0xfffffff802047812 */ /* 0x000fe200078ec0ff */
[----:B------:R-:W-:Y:S01]  /*0760*/  IMAD R0, R123, c[0x0][0x214], R100 ;  /* 0x000085007b007a24 */ /* 0x000fe200078e0264 */
[----:B------:R-:W-:Y:S01]  /*0770*/  SHF.R.S32.HI R3, RZ, 0x3, R2 ;  /* 0x00000003ff037819 */ /* 0x000fe20000011402 */
[----:B------:R-:W-:Y:S02]  /*0780*/  IMAD.IADD R100, R93, 0x1, -R100 ;  /* 0x000000015d647824 */ /* 0x000fe400078e0a64 */
[----:B------:R-:W-:Y:S02]  /*0790*/  IMAD.IADD R95, R95, 0x1, -R4 ;  /* 0x000000015f5f7824 */ /* 0x000fe400078e0a04 */
[----:B------:R-:W-:Y:S01]  /*07a0*/  IMAD R7, R0, c[0x0][0x22c], RZ ;  /* 0x00008b0000077a24 */ /* 0x000fe200078e02ff */
[----:B------:R-:W-:Y:S01]  /*07b0*/  ISETP.GE.AND P1, PT, R3, R100, PT ;  /* 0x000000640300720c */ /* 0x000fe20003f26270 */
[----:B------:R-:W-:-:S05]  /*07c0*/  IMAD.SHL.U32 R4, R95, 0x4, RZ ;  /* 0x000000045f047824 */ /* 0x000fca00078e00ff */
        /* <DEDUP_REMOVED lines=15> */
.L_x_5502:
[----:B------:R-:W-:Y:S05]  /*08c0*/  BSYNC B0 ;  /* 0x0000000000007941 */ /* 0x000fea0003800000 */
.L_x_5501:
        /* <DEDUP_REMOVED lines=10> */
.L_x_5504:
[----:B------:R-:W-:Y:S05]  /*0970*/  BSYNC B0 ;  /* 0x0000000000007941 */ /* 0x000fea0003800000 */
.L_x_5503:
        /* <DEDUP_REMOVED lines=10> */
.L_x_5506:
[----:B------:R-:W-:Y:S05]  /*0a20*/  BSYNC B0 ;  /* 0x0000000000007941 */ /* 0x000fea0003800000 */
.L_x_5505:
        /* <DEDUP_REMOVED lines=10> */
.L_x_5508:
[----:B------:R-:W-:Y:S05]  /*0ad0*/  BSYNC B0 ;  /* 0x0000000000007941 */ /* 0x000fea0003800000 */
.L_x_5507:
        /* <DEDUP_REMOVED lines=20> */
.L_x_5500:
[----:B------:R-:W-:Y:S01]  /*0c20*/  ISETP.NE.U32.AND P0, PT, RZ, c[0x0][0x2b8], PT ;  /* 0x0000ae00ff007a0c */ /* 0x000fe20003f05070 */
[----:B------:R-:W-:Y:S01]  /*0c30*/  IMAD.MOV.U32 R0, RZ, RZ, R123 ;  /* 0x000000ffff007224 */ /* 0x000fe200078e007b */
[----:B------:R-:W-:Y:S02]  /*0c40*/  ISETP.NE.U32.AND P1, PT, RZ, c[0x0][0x2c0], PT ;  /* 0x0000b000ff007a0c */ /* 0x000fe40003f25070 */
[----:B------:R-:W-:Y:S02]  /*0c50*/  ISETP.NE.AND.EX P0, PT, RZ, c[0x0][0x2bc], PT, P0 ;  /* 0x0000af00ff007a0c */ /* 0x000fe40003f05300 */
[----:B------:R-:W-:-:S11]  /*0c60*/  ISETP.NE.AND.EX P1, PT, RZ, c[0x0][0x2c4], PT, P1 ;  /* 0x0000b100ff007a0c */ /* 0x000fd60003f25310 */
[C---:B------:R-:W-:Y:S02]  /*0c70*/  @P0 IMAD.WIDE R6, R123.reuse, R2, c[0x0][0x2b8] ;  /* 0x0000ae007b060625 */ /* 0x040fe400078e0202 */
[----:B------:R-:W-:Y:S02]  /*0c80*/  @P1 SHF.R.S32.HI R2, RZ, 0x1f, R123 ;  /* 0x0000001fff021819 */ /* 0x000fe4000001147b */
[----:B------:R-:W-:Y:S01]  /*0c90*/  @P1 IMAD.WIDE.U32 R4, R123, c[0x0][0x2c8], RZ ;  /* 0x0000b2007b041a25 */ /* 0x000fe200078e00ff */
[----:B------:R-:W-:Y:S01]  /*0ca0*/  CS2R R124, SRZ ;  /* 0x00000000007c7805 */ /* 0x000fe2000001ff00 */
[----:B------:R1:W5:Y:S01]  /*0cb0*/  @P0 LDG.E R0, [R6.64] ;  /* 0x0000000406000981 */ /* 0x000362000c1e1900 */
[----:B------:R-:W-:Y:S01]  /*0cc0*/  PLOP3.LUT P6, PT, PT, PT, PT, 0x8, 0x0 ;  /* 0x000000000000781c */ /* 0x000fe20003fce170 */
[----:B------:R-:W-:Y:S01]  /*0cd0*/  @P1 IMAD R2, R2, c[0x0][0x2c8], RZ ;  /* 0x0000b20002021a24 */ /* 0x000fe200078e02ff */
[----:B------:R-:W-:-:S03]  /*0ce0*/  @P1 LEA R124, P0, R4, c[0x0][0x2c0], 0x2 ;  /* 0x0000b000047c1a11 */ /* 0x000fc600078010ff */
[----:B------:R-:W-:-:S04]  /*0cf0*/  @P1 IMAD R2, R123, c[0x0][0x2cc], R2 ;  /* 0x0000b3007b021a24 */ /* 0x000fc800078e0202 */
[----:B------:R-:W-:-:S05]  /*0d00*/  @P1 IMAD.IADD R2, R5, 0x1, R2 ;  /* 0x0000000105021824 */ /* 0x000fca00078e0202 */
[----:B------:R-:W-:-:S04]  /*0d10*/  @P1 SHF.L.U64.HI R2, R4, 0x2, R2 ;  /* 0x0000000204021819 */ /* 0x000fc80000010202 */
[----:B------:R-:W-:Y:S02]  /*0d20*/  @P1 IADD3.X R125, R2, c[0x0][0x2c4], RZ, P0, !PT ;  /* 0x0000b100027d1a10 */ /* 0x000fe400007fe4ff */
[----:B------:R-:W-:-:S04]  /*0d30*/  @P1 ISETP.NE.U32.AND P0, PT, R124, RZ, PT ;  /* 0x000000ff7c00120c */ /* 0x000fc80003f05070 */
[----:B------:R-:W-:Y:S02]  /*0d40*/  @P1 ISETP.NE.AND.EX P6, PT, R125, RZ, PT, P0 ;  /* 0x000000ff7d00120c */ /* 0x000fe40003fc5300 */
[----:B-1----:R-:W-:-:S11]  /*0d50*/  IABS R6, c[0x0][0x2d0] ;  /* 0x0000b40000067a13 */ /* 0x002fd60000000000 */
[----:B------:R-:W-:Y:S05]  /*0d60*/  @!P6 BRA `(.L_x_5509) ;  /* 0x000004700000e947 */ /* 0x000fea0003800000 */
        /* <DEDUP_REMOVED lines=62> */
[----:B------:R-:W-:Y:S01]  /*1150*/  SHF.R.S32.HI R2, RZ, 0x1f, R24 ;  /* 0x0000001fff027819 */ /* 0x000fe20000011418 */
        /* <DEDUP_REMOVED lines=8> */
.L_x_5509:
[----:B------:R-:W-:-:S13]  /*11e0*/  ISETP.NE.AND P3, PT, R10, -0x1, PT ;  /* 0xffffffff0a00780c */ /* 0x000fda0003f65270 */
        /* <DEDUP_REMOVED lines=16> */
.L_x_5511:
        /* <DEDUP_REMOVED lines=25> */
[----:B------:R-:W-:-:S04]  /*1480*/  LEA R7, R86, 0xffffffc0, 0x6 ;  /* 0xffffffc056077811 */ /* 0x000fc800078e30ff */
[----:B------:R-:W-:Y:S01]  /*1490*/  SHF.R.S32.HI R9, RZ, 0x1f, R7 ;  /* 0x0000001fff097819 */ /* 0x000fe20000011407 */
[----:B------:R-:W-:-:S04]  /*14a0*/  IMAD.WIDE.U32 R12, R7, c[0x0][0x198], R12 ;  /* 0x00006600070c7a25 */ /* 0x000fc800078e000c */
[----:B------:R-:W-:Y:S02]  /*14b0*/  IMAD R4, R9, c[0x0][0x198], RZ ;  /* 0x0000660009047a24 */ /* 0x000fe400078e02ff */
[----:B------:R-:W-:Y:S02]  /*14c0*/  @P2 IADD3 R24, R24, 0x1, RZ ;  /* 0x0000000118182810 */ /* 0x000fe40007ffe0ff */
[----:B------:R-:W-:Y:S02]  /*14d0*/  IMAD R4, R7, c[0x0][0x19c], R4 ;  /* 0x0000670007047a24 */ /* 0x000fe400078e0204 */
[----:B------:R-:W-:Y:S02]  /*14e0*/  @!P1 IADD3 R24, -R24, RZ, RZ ;  /* 0x000000ff18189210 */ /* 0x000fe40007ffe1ff */
[----:B------:R-:W-:Y:S02]  /*14f0*/  @!P0 LOP3.LUT R24, RZ, c[0x0][0x1c8], RZ, 0x33, !PT ;  /* 0x00007200ff188a12 */ /* 0x000fe400078e33ff */
[----:B------:R-:W-:-:S02]  /*1500*/  IADD3 R13, R13, R4, RZ ;  /* 0x000000040d0d7210 */ /* 0x000fc40007ffe0ff */
        /* <DEDUP_REMOVED lines=16> */
.L_x_5510:
[----:B------:R-:W-:Y:S01]  /*1610*/  ISETP.NE.AND P0, PT, R11, -0x1, PT ;  /* 0xffffffff0b00780c */ /* 0x000fe20003f05270 */
[----:B------:R-:W-:Y:S01]  /*1620*/  BSSY B0, `(.L_x_5512) ;  /* 0x0000072000007945 */ /* 0x000fe20003800000 */
[----:B-----5:R-:W-:Y:S02]  /*1630*/  SHF.R.S32.HI R0, RZ, 0x1f, R95 ;  /* 0x0000001fff007819 */ /* 0x020fe4000001145f */
[----:B------:R-:W-:Y:S02]  /*1640*/  IADD3 R114, -R100, R93, RZ ;  /* 0x0000005d64727210 */ /* 0x000fe40007ffe1ff */
[CC--:B------:R-:W-:Y:S02]  /*1650*/  LEA.HI R12, R0.reuse, R95.reuse, RZ, 0x3 ;  /* 0x0000005f000c7211 */ /* 0x0c0fe400078f18ff */
[----:B------:R-:W-:Y:S02]  /*1660*/  LEA.HI R5, R0, R95, RZ, 0x2 ;  /* 0x0000005f00057211 */ /* 0x000fe400078f10ff */
[----:B------:R-:W-:-:S02]  /*1670*/  SHF.R.S32.HI R21, RZ, 0x3, R12 ;  /* 0x00000003ff157819 */ /* 0x000fc4000001140c */
[----:B------:R-:W-:Y:S01]  /*1680*/  LOP3.LUT R122, R5, 0xfffffffc, RZ, 0xc0, !PT ;  /* 0xfffffffc057a7812 */ /* 0x000fe200078ec0ff */
[----:B------:R-:W-:Y:S01]  /*1690*/  @!P0 IMAD.WIDE.U32 R30, R123, c[0x0][0x178], RZ ;  /* 0x00005e007b1e8a25 */ /* 0x000fe200078e00ff */
[----:B------:R-:W-:Y:S02]  /*16a0*/  @!P0 SHF.R.S32.HI R8, RZ, 0x1f, R123 ;  /* 0x0000001fff088819 */ /* 0x000fe4000001147b */
[-C--:B------:R-:W-:Y:S01]  /*16b0*/  LEA.HI R112, R0, R95.reuse, RZ, 0x4 ;  /* 0x0000005f00707211 */ /* 0x080fe200078f20ff */
[----:B------:R-:W-:Y:S01]  /*16c0*/  IMAD.IADD R122, R95, 0x1, -R122 ;  /* 0x000000015f7a7824 */ /* 0x000fe200078e0a7a */
[----:B------:R-:W-:Y:S01]  /*16d0*/  SHF.R.S32.HI R18, RZ, 0x2, R5 ;  /* 0x00000002ff127819 */ /* 0x000fe20000011405 */
[----:B------:R-:W-:Y:S01]  /*16e0*/  @!P0 IMAD R8, R8, c[0x0][0x178], RZ ;  /* 0x00005e0008088a24 */ /* 0x000fe200078e02ff */
[----:B------:R-:W-:Y:S01]  /*16f0*/  LEA.HI R0, R0, R95, RZ, 0x5 ;  /* 0x0000005f00007211 */ /* 0x000fe200078f28ff */
[----:B------:R-:W-:Y:S01]  /*1700*/  @P0 IMAD.WIDE.U32 R14, R11, c[0x0][0x190], RZ ;  /* 0x000064000b0e0a25 */ /* 0x000fe200078e00ff */
[----:B------:R-:W-:-:S02]  /*1710*/  LEA.HI R121, R5, R18, RZ, 0x1 ;  /* 0x0000001205797211 */ /* 0x000fc400078f08ff */
[----:B------:R-:W-:Y:S01]  /*1720*/  SHF.R.S32.HI R19, RZ, 0x1f, R18 ;  /* 0x0000001fff137819 */ /* 0x000fe20000011412 */
[----:B------:R-:W-:Y:S01]  /*1730*/  @!P0 IMAD R3, R123, c[0x0][0x17c], R8 ;  /* 0x00005f007b038a24 */ /* 0x000fe200078e0208 */
[----:B------:R-:W-:Y:S01]  /*1740*/  LEA.HI R8, R12, R21, RZ, 0x1 ;  /* 0x000000150c087211 */ /* 0x000fe200078f08ff */
[----:B------:R-:W-:Y:S01]  /*1750*/  IMAD.SHL.U32 R122, R122, 0x8, RZ ;  /* 0x000000087a7a7824 */ /* 0x000fe200078e00ff */
[----:B------:R-:W-:Y:S01]  /*1760*/  LOP3.LUT R12, R12, 0xfffffff8, RZ, 0xc0, !PT ;  /* 0xfffffff80c0c7812 */ /* 0x000fe200078ec0ff */
[----:B------:R-:W-:Y:S01]  /*1770*/  @!P0 IMAD.MOV.U32 R14, RZ, RZ, R30 ;  /* 0x000000ffff0e8224 */ /* 0x000fe200078e001e */
[----:B------:R-:W-:Y:S01]  /*1780*/  LOP3.LUT R8, R8, 0xfffffffe, RZ, 0xc0, !PT ;  /* 0xfffffffe08087812 */ /* 0x000fe200078ec0ff */
[----:B------:R-:W-:Y:S01]  /*1790*/  @P0 IMAD R11, R11, c[0x0][0x194], R15 ;  /* 0x000065000b0b0a24 */ /* 0x000fe200078e020f */
[----:B------:R-:W-:Y:S01]  /*17a0*/  IADD3 R28, P1, R122, R28, RZ ;  /* 0x0000001c7a1c7210 */ /* 0x000fe20007f3e0ff */
[----:B------:R-:W-:Y:S01]  /*17b0*/  IMAD.IADD R13, R95, 0x1, -R12 ;  /* 0x000000015f0d7824 */ /* 0x000fe200078e0a0c */
[----:B------:R-:W-:Y:S01]  /*17c0*/  LOP3.LUT R12, R112, 0xfffffff0, RZ, 0xc0, !PT ;  /* 0xfffffff0700c7812 */ /* 0x000fe200078ec0ff */
[----:B------:R-:W-:Y:S01]  /*17d0*/  @!P0 IMAD.IADD R11, R31, 0x1, R3 ;  /* 0x000000011f0b8824 */ /* 0x000fe200078e0203 */
[----:B------:R-:W-:Y:S01]  /*17e0*/  SHF.R.S32.HI R15, RZ, 0x1f, R122 ;  /* 0x0000001fff0f7819 */ /* 0x000fe2000001147a */
[----:B------:R-:W-:Y:S01]  /*17f0*/  IMAD.IADD R8, R21, 0x1, -R8 ;  /* 0x0000000115087824 */ /* 0x000fe200078e0a08 */
[C---:B------:R-:W-:Y:S01]  /*1800*/  IADD3 R26, P2, R122.reuse, R26, RZ ;  /* 0x0000001a7a1a7210 */ /* 0x040fe20007f5e0ff */
[----:B------:R-:W-:Y:S01]  /*1810*/  IMAD.IADD R12, R95, 0x1, -R12 ;  /* 0x000000015f0c7824 */ /* 0x000fe200078e0a0c */
[----:B------:R-:W-:Y:S01]  /*1820*/  IADD3 R14, P0, R122, R14, RZ ;  /* 0x0000000e7a0e7210 */ /* 0x000fe20007f1e0ff */
[----:B------:R-:W-:Y:S01]  /*1830*/  IMAD.SHL.U32 R21, R21, 0x40, RZ ;  /* 0x0000004015157824 */ /* 0x000fe200078e00ff */
[C---:B------:R-:W-:Y:S01]  /*1840*/  IADD3.X R27, R15.reuse, R4, RZ, P2, !PT ;  /* 0x000000040f1b7210 */ /* 0x040fe200017fe4ff */
[C---:B------:R-:W-:Y:S01]  /*1850*/  IMAD.X R29, R15.reuse, 0x1, R10, P1 ;  /* 0x000000010f1d7824 */ /* 0x040fe200008e060a */
[----:B------:R-:W-:Y:S01]  /*1860*/  LEA.HI R5, R12, R12, RZ, 0x1 ;  /* 0x0000000c0c057211 */ /* 0x000fe200078f08ff */
[----:B------:R-:W-:Y:S01]  /*1870*/  IMAD.X R15, R15, 0x1, R11, P0 ;  /* 0x000000010f0f7824 */ /* 0x000fe200000e060b */
[----:B------:R-:W-:Y:S01]  /*1880*/  IADD3 R88, P0, R18, R7, RZ ;  /* 0x0000000712587210 */ /* 0x000fe20007f1e0ff */
[----:B------:R-:W-:Y:S01]  /*1890*/  IMAD R11, R2, c[0x0][0x1b8], RZ ;  /* 0x00006e00020b7a24 */ /* 0x000fe200078e02ff */
[----:B------:R-:W-:Y:S01]  /*18a0*/  LEA.HI R3, R13, R13, RZ, 0x1 ;  /* 0x0000000d0d037211 */ /* 0x000fe200078f08ff */
[C---:B------:R-:W-:Y:S01]  /*18b0*/  IMAD R97, R19.reuse, c[0x0][0x198], RZ ;  /* 0x0000660013617a24 */ /* 0x040fe200078e02ff */
[----:B------:R-:W-:Y:S01]  /*18c0*/  SHF.R.S32.HI R7, RZ, 0x1, R5 ;  /* 0x00000001ff077819 */ /* 0x000fe20000011405 */
[----:B------:R-:W-:Y:S01]  /*18d0*/  IMAD.X R2, R19, 0x1, R9, P0 ;  /* 0x0000000113027824 */ /* 0x000fe200000e0609 */
[----:B------:R-:W-:Y:S01]  /*18e0*/  SHF.R.S32.HI R10, RZ, 0x1f, R5 ;  /* 0x0000001fff0a7819 */ /* 0x000fe20000011405 */
[C---:B------:R-:W-:Y:S01]  /*18f0*/  IMAD R97, R18.reuse, c[0x0][0x19c], R97 ;  /* 0x0000670012617a24 */ /* 0x040fe200078e0261 */
[----:B------:R-:W-:Y:S01]  /*1900*/  LOP3.LUT R21, R21, 0xc0, RZ, 0xc0, !PT ;  /* 0x000000c015157812 */ /* 0x000fe200078ec0ff */
[----:B------:R-:W-:Y:S01]  /*1910*/  IMAD.WIDE.U32 R26, R18, c[0x0][0x198], R26 ;  /* 0x00006600121a7a25 */ /* 0x000fe200078e001a */
[----:B------:R-:W-:-:S02]  /*1920*/  LOP3.LUT R4, R3, 0xfffffffe, RZ, 0xc0, !PT ;  /* 0xfffffffe03047812 */ /* 0x000fc400078ec0ff */
[----:B------:R-:W-:Y:S01]  /*1930*/  LOP3.LUT R121, R121, 0x7fffffe, RZ, 0xc0, !PT ;  /* 0x07fffffe79797812 */ /* 0x000fe200078ec0ff */
[----:B------:R-:W-:Y:S01]  /*1940*/  IMAD.WIDE.U32 R14, R16, c[0x0][0x1a8], R14 ;  /* 0x00006a00100e7a25 */ /* 0x000fe200078e000e */
[----:B------:R-:W-:Y:S02]  /*1950*/  LEA.HI R10, R10, R7, RZ, 0x2 ;  /* 0x000000070a0a7211 */ /* 0x000fe400078f10ff */
[----:B------:R-:W-:Y:S01]  /*1960*/  LOP3.LUT R17, R21, 0x18, R122, 0xf8, !PT ;  /* 0x0000001815117812 */ /* 0x000fe200078ef87a */
[----:B------:R-:W-:Y:S01]  /*1970*/  IMAD.IADD R13, R13, 0x1, -R4 ;  /* 0x000000010d0d7824 */ /* 0x000fe200078e0a04 */
[----:B------:R-:W-:Y:S01]  /*1980*/  SHF.R.U32.HI R20, RZ, 0x3, R21 ;  /* 0x00000003ff147819 */ /* 0x000fe20000011615 */
[----:B------:R-:W-:Y:S01]  /*1990*/  IMAD.IADD R121, R18, 0x1, -R121 ;  /* 0x0000000112797824 */ /* 0x000fe200078e0a79 */
[----:B------:R-:W-:Y:S01]  /*19a0*/  LOP3.LUT R10, R10, 0xfffffffc, RZ, 0xc0, !PT ;  /* 0xfffffffc0a0a7812 */ /* 0x000fe200078ec0ff */
[----:B------:R-:W-:Y:S01]  /*19b0*/  IMAD R4, R24, c[0x0][0x1bc], R11 ;  /* 0x00006f0018047a24 */ /* 0x000fe200078e020b */
[----:B------:R-:W-:Y:S01]  /*19c0*/  ISETP.GE.AND P0, PT, R18, R114, PT ;  /* 0x000000721200720c */ /* 0x000fe20003f06270 */
[----:B------:R-:W-:Y:S01]  /*19d0*/  IMAD.WIDE.U32 R24, R24, c[0x0][0x1b8], R28 ;  /* 0x00006e0018187a25 */ /* 0x000fe200078e001c */
[----:B------:R-:W-:-:S02]  /*19e0*/  LOP3.LUT R20, R17, R20, RZ, 0x3c, !PT ;  /* 0x0000001411147212 */ /* 0x000fc400078e3cff */
[----:B------:R-:W-:Y:S01]  /*19f0*/  SHF.R.S32.HI R98, RZ, 0x5, R0 ;  /* 0x00000005ff627819 */ /* 0x000fe20000011400 */
[----:B------:R-:W-:Y:S01]  /*1a00*/  IMAD.IADD R10, R7, 0x1, -R10 ;  /* 0x00000001070a7824 */ /* 0x000fe200078e0a0a */
[----:B------:R-:W-:Y:S01]  /*1a10*/  SHF.R.S32.HI R17, RZ, 0x1f, R16 ;  /* 0x0000001fff117819 */ /* 0x000fe20000011410 */
[----:B------:R-:W-:Y:S01]  /*1a20*/  IMAD R7, R2, c[0x0][0x1a0], RZ ;  /* 0x0000680002077a24 */ /* 0x000fe200078e02ff */
[----:B------:R-:W-:Y:S01]  /*1a30*/  LEA R121, R98, R121, 0x3 ;  /* 0x0000007962797211 */ /* 0x000fe200078e18ff */
[----:B------:R-:W-:Y:S01]  /*1a40*/  IMAD.IADD R25, R25, 0x1, R4 ;  /* 0x0000000119197824 */ /* 0x000fe200078e0204 */
[----:B------:R-:W-:Y:S01]  /*1a50*/  SHF.R.S32.HI R3, RZ, 0x1, R3 ;  /* 0x00000001ff037819 */ /* 0x000fe20000011403 */
[----:B------:R-:W-:Y:S01]  /*1a60*/  IMAD R21, R17, c[0x0][0x1a8], RZ ;  /* 0x00006a0011157a24 */ /* 0x000fe200078e02ff */
[----:B------:R-:W-:Y:S01]  /*1a70*/  IADD3 R87, R122, 0x20, RZ ;  /* 0x000000207a577810 */ /* 0x000fe20007ffe0ff */
[----:B------:R-:W-:Y:S01]  /*1a80*/  IMAD R7, R88, c[0x0][0x1a4], R7 ;  /* 0x0000690058077a24 */ /* 0x000fe200078e0207 */
[----:B------:R-:W-:Y:S01]  /*1a90*/  IADD3 R85, R122, 0x40, RZ ;  /* 0x000000407a557810 */ /* 0x000fe20007ffe0ff */
[----:B------:R-:W-:-:S02]  /*1aa0*/  IMAD.U32 R121, R121, 0x20, R20 ;  /* 0x0000002079797824 */ /* 0x000fc400078e0014 */
[----:B------:R-:W-:-:S04]  /*1ab0*/  IMAD.WIDE.U32 R88, R88, c[0x0][0x1a0], R24 ;  /* 0x0000680058587a25 */ /* 0x000fc800078e0018 */
[----:B------:R-:W-:Y:S02]  /*1ac0*/  IMAD R21, R16, c[0x0][0x1ac], R21 ;  /* 0x00006b0010157a24 */ /* 0x000fe400078e0215 */
[----:B------:R-:W-:-:S04]  /*1ad0*/  IMAD.WIDE R22, R23, 0x40, R18 ;  /* 0x0000004017167825 */ /* 0x000fc800078e0212 */
[----:B------:R-:W-:Y:S02]  /*1ae0*/  IMAD.IADD R97, R27, 0x1, R97 ;  /* 0x000000011b617824 */ /* 0x000fe400078e0261 */
[----:B------:R-:W-:Y:S02]  /*1af0*/  IMAD.MOV.U32 R96, RZ, RZ, R26 ;  /* 0x000000ffff607224 */ /* 0x000fe400078e001a */
        /* <DEDUP_REMOVED lines=36> */
.L_x_5513:
[----:B------:R-:W-:Y:S05]  /*1d40*/  BSYNC B0 ;  /* 0x0000000000007941 */ /* 0x000fea0003800000 */
.L_x_5512:
        /* <DEDUP_REMOVED lines=36> */
.L_x_5515:
[----:B------:R-:W-:Y:S05]  /*1f90*/  BSYNC B0 ;  /* 0x0000000000007941 */ /* 0x000fea0003800000 */
.L_x_5514:
        /* <DEDUP_REMOVED lines=33> */
.L_x_5517:
[----:B------:R-:W-:Y:S05]  /*21b0*/  BSYNC B0 ;  /* 0x0000000000007941 */ /* 0x000fea0003800000 */
.L_x_5516:
[----:B------:R-:W-:Y:S01]  /*21c0*/  ISETP.GE.AND P0, PT, R9, R4, PT ;  /* 0x000000040900720c */ /* 0x000fe20003f06270 */
[----:B------:R-:W-:Y:S01]  /*21d0*/  IMAD.MOV.U32 R2, RZ, RZ, c[0x0][0x198] ;  /* 0x00006600ff027624 */ /* 0x000fe200078e00ff */
[----:B------:R-:W-:Y:S01]  /*21e0*/  LOP3.LUT R0, R0, 0xffffffe0, RZ, 0xc0, !PT ;  /* 0xffffffe000007812 */ /* 0x000fe200078ec0ff */
[----:B------:R-:W-:Y:S01]  /*21f0*/  IMAD.MOV.U32 R118, RZ, RZ, 0x5 ;  /* 0x00000005ff767424 */ /* 0x000fe200078e00ff */
[----:B------:R-:W-:Y:S01]  /*2200*/  BSSY B0, `(.L_x_5518) ;  /* 0x000001f000007945 */ /* 0x000fe20003800000 */
[C---:B------:R-:W-:Y:S01]  /*2210*/  IMAD.SHL.U32 R117, R2.reuse, 0x20, RZ ;  /* 0x0000002002757824 */ /* 0x040fe200078e00ff */
[----:B------:R-:W-:Y:S02]  /*2220*/  IADD3 R0, R95, -R0, RZ ;  /* 0x800000005f007210 */ /* 0x000fe40007ffe0ff */
[----:B------:R-:W-:-:S05]  /*2230*/  SHF.L.U64.HI R116, R2, R118, c[0x0][0x19c] ;  /* 0x0000670002747619 */ /* 0x000fca0000010276 */
[----:B------:R-:W-:Y:S05]  /*2240*/  @P0 BRA `(.L_x_5519) ;  /* 0x000001a000000947 */ /* 0x000fea0003800000 */
[----:B------:R-:W-:Y:S02]  /*2250*/  ISETP.GE.AND P4, PT, R122, c[0x0][0x220], PT ;  /* 0x000088007a007a0c */ /* 0x000fe40003f86270 */
[----:B------:R-:W-:Y:S02]  /*2260*/  ISETP.GE.AND P3, PT, R87, c[0x0][0x220], PT ;  /* 0x0000880057007a0c */ /* 0x000fe40003f66270 */
[----:B------:R-:W-:Y:S02]  /*2270*/  ISETP.GE.AND P1, PT, R85, c[0x0][0x220], PT ;  /* 0x0000880055007a0c */ /* 0x000fe40003f26270 */
[----:B--2---:R-:W-:-:S05]  /*2280*/  IADD3 R14, P0, R117, R96, RZ ;  /* 0x00000060750e7210 */ /* 0x004fca0007f1e0ff */
[----:B------:R-:W-:Y:S02]  /*2290*/  IMAD.X R11, R116, 0x1, R97, P0 ;  /* 0x00000001740b7824 */ /* 0x000fe400000e0661 */
[C---:B------:R-:W-:Y:S01]  /*22a0*/  @!P4 LEA R24, P5, R14.reuse, c[0x0][0x168], 0x1 ;  /* 0x00005a000e18ca11 */ /* 0x040fe200078a08ff */
[----:B------:R2:W-:Y:S01]  /*22b0*/  @P4 STS.128 [R121+0x3800], RZ ;  /* 0x003800ff79004388 */ /* 0x0005e20000000c00 */
[C---:B------:R-:W-:Y:S02]  /*22c0*/  @!P3 LEA R22, P2, R14.reuse, c[0x0][0x168], 0x1 ;  /* 0x00005a000e16ba11 */ /* 0x040fe400078408ff */
[C---:B------:R-:W-:Y:S02]  /*22d0*/  @!P1 LEA R20, P0, R14.reuse, c[0x0][0x168], 0x1 ;  /* 0x00005a000e149a11 */ /* 0x040fe400078008ff */
[C-C-:B------:R-:W-:Y:S02]  /*22e0*/  @!P4 LEA.HI.X R25, R14.reuse, c[0x0][0x16c], R11.reuse, 0x1, P5 ;  /* 0x00005b000e19ca11 */ /* 0x140fe400028f0c0b */
[----:B------:R-:W-:-:S02]  /*22f0*/  @!P3 LEA.HI.X R23, R14, c[0x0][0x16c], R11, 0x1, P2 ;  /* 0x00005b000e17ba11 */ /* 0x000fc400010f0c0b */
        /* <DEDUP_REMOVED lines=15> */
.L_x_5519:
[----:B------:R-:W-:Y:S05]  /*23f0*/  BSYNC B0 ;  /* 0x0000000000007941 */ /* 0x000fea0003800000 */
.L_x_5518:
[----:B------:R-:W-:Y:S01]  /*2400*/  SHF.R.S32.HI R11, RZ, 0x1f, R123 ;  /* 0x0000001fff0b7819 */ /* 0x000fe2000001147b */
[----:B------:R-:W-:Y:S01]  /*2410*/  IMAD.WIDE.U32 R16, R123, c[0x0][0x320], R16 ;  /* 0x0000c8007b107a25 */ /* 0x000fe200078e0010 */
[----:B------:R-:W0:Y:S03]  /*2420*/  LDGDEPBAR ;  /* 0x00000000000079af */ /* 0x000e260000000000 */
[----:B--2---:R-:W-:Y:S01]  /*2430*/  IMAD R14, R11, c[0x0][0x320], RZ ;  /* 0x0000c8000b0e7a24 */ /* 0x004fe200078e02ff */
[----:B------:R-:W-:-:S03]  /*2440*/  LEA R20, P0, R16, c[0x0][0x318], 0x2 ;  /* 0x0000c60010147a11 */ /* 0x000fc600078010ff */
        /* <DEDUP_REMOVED lines=8> */
[----:B------:R-:W-:Y:S02]  /*24d0*/  SHF.R.S32.HI R15, RZ, 0x1f, R0 ;  /* 0x0000001fff0f7819 */ /* 0x000fe40000011400 */
[C---:B------:R-:W-:Y:S02]  /*24e0*/  LEA R136, P0, R88.reuse, c[0x0][0x170], 0x1 ;  /* 0x00005c0058887a11 */ /* 0x040fe400078008ff */
[----:B------:R-:W-:Y:S01]  /*24f0*/  LEA.HI R94, R15, R0, RZ, 0x2 ;  /* 0x000000000f5e7211 */ /* 0x000fe200078f10ff */
        /* <DEDUP_REMOVED lines=10> */
[----:B---3--:R-:W-:Y:S02]  /*25a0*/  ISETP.GE.AND P2, PT, R122, c[0x0][0x220], PT ;  /* 0x000088007a007a0c */ /* 0x008fe40003f46270 */
        /* <DEDUP_REMOVED lines=22> */
.L_x_5521:
[----:B---3--:R-:W-:Y:S05]  /*2710*/  BSYNC B0 ;  /* 0x0000000000007941 */ /* 0x008fea0003800000 */
.L_x_5520:
        /* <DEDUP_REMOVED lines=18> */
[C---:B--2---:R-:W-:Y:S02]  /*2840*/  @!P2 LEA R14, P1, R119.reuse, R136, 0x1 ;  /* 0x00000088770ea211 */ /* 0x044fe400078208ff */
        /* <DEDUP_REMOVED lines=13> */
[----:B----4-:R-:W-:-:S04]  /*2920*/  LEA R14, P0, R119, R136, 0x1 ;  /* 0x00000088770e7211 */ /* 0x010fc800078008ff */
[----:B------:R-:W-:-:S05]  /*2930*/  LEA.HI.X R15, R119, R137, R118, 0x1, P0 ;  /* 0x00000089770f7211 */ /* 0x000fca00000f0c76 */
[----:B------:R-:W-:Y:S01]  /*2940*/  @!PT LDS RZ, [RZ] ;  /* 0x00000000fffff984 */ /* 0x000fe20000000800 */
[----:B------:R-:W-:Y:S01]  /*2950*/  @!PT LDS RZ, [RZ] ;  /* 0x00000000fffff984 */ /* 0x000fe20000000800 */
[----:B------:R-:W-:Y:S01]  /*2960*/  @!PT LDS RZ, [RZ] ;  /* 0x00000000fffff984 */ /* 0x000fe20000000800 */
[----:B------:R2:W-:Y:S04]  /*2970*/  LDGSTS.E.BYPASS.LTC128B.128 [R121+0x8800], [R14.64+0x80] ;  /* 0x088000800e797fae */ /* 0x0005e8000b901d44 */
.L_x_5523:
[----:B------:R-:W-:Y:S05]  /*2980*/  BSYNC B0 ;  /* 0x0000000000007941 */ /* 0x000fea0003800000 */
.L_x_5522:
        /* <DEDUP_REMOVED lines=13> */
[----:B------:R-:W-:Y:S01]  /*2a60*/  IMAD.IADD R112, R112, 0x1, -R9 ;  /* 0x0000000170707824 */ /* 0x000fe200078e0a09 */
[----:B------:R-:W-:Y:S01]  /*2a70*/  LOP3.LUT R126, R126, 0x6, RZ, 0xc0, !PT ;  /* 0x000000067e7e7812 */ /* 0x000fe200078ec0ff */
[----:B------:R-:W-:Y:S01]  /*2a80*/  IMAD.SHL.U32 R91, R91, 0x20, RZ ;  /* 0x000000205b5b7824 */ /* 0x000fe200078e00ff */
[----:B------:R-:W-:Y:S01]  /*2a90*/  LOP3.LUT R5, R5, 0xc0, RZ, 0xc0, !PT ;  /* 0x000000c005057812 */ /* 0x000fe200078ec0ff */
[----:B------:R-:W-:-:S02]  /*2aa0*/  IMAD.SHL.U32 R11, R112, 0x8, RZ ;  /* 0x00000008700b7824 */ /* 0x000fc400078e00ff */
[----:B------:R-:W-:Y:S01]  /*2ab0*/  IMAD R112, R112, 0x8, R13 ;  /* 0x0000000870707824 */ /* 0x000fe200078e020d */
[----:B------:R-:W-:Y:S01]  /*2ac0*/  LOP3.LUT R91, R91, 0xffffff00, RZ, 0xc0, !PT ;  /* 0xffffff005b5b7812 */ /* 0x000fe200078ec0ff */
[----:B------:R-:W-:Y:S01]  /*2ad0*/  IMAD.MOV.U32 R3, RZ, RZ, 0x20 ;  /* 0x00000020ff037424 */ /* 0x000fe200078e00ff */
[----:B------:R-:W-:Y:S02]  /*2ae0*/  LOP3.LUT R8, R5, 0x8, R8, 0xf8, !PT ;  /* 0x0000000805087812 */ /* 0x000fe400078ef808 */
[----:B------:R-:W-:Y:S01]  /*2af0*/  SHF.R.U32.HI R5, RZ, 0x3, R5 ;  /* 0x00000003ff057819 */ /* 0x000fe20000011605 */
[----:B------:R-:W-:Y:S01]  /*2b00*/  IMAD R9, R98, 0x200, R91 ;  /* 0x0000020062097824 */ /* 0x000fe200078e025b */
[----:B------:R-:W-:Y:S02]  /*2b10*/  LOP3.LUT R11, R10, 0x8, R11, 0xf8, !PT ;  /* 0x000000080a0b7812 */ /* 0x000fe400078ef80b */
[----:B------:R-:W-:Y:S02]  /*2b20*/  SHF.R.U32.HI R10, RZ, 0x3, R10 ;  /* 0x00000003ff0a7819 */ /* 0x000fe4000001160a */
        /* <DEDUP_REMOVED lines=10> */
[----:B-1----:R-:W-:Y:S01]  /*2bd0*/  LDSM.16.M88.4 R24, [R112+0x3000] ;  /* 0x003000007018783b */ /* 0x002fe20000000200 */
[----:B------:R-:W-:Y:S02]  /*2be0*/  IMAD R111, R4, 0x2, R113 ;  /* 0x00000002046f7824 */ /* 0x000fe400078e0271 */
[----:B------:R-:W-:Y:S01]  /*2bf0*/  IMAD R3, R98, 0x10, R100 ;  /* 0x0000001062037824 */ /* 0x000fe200078e0264 */
[----:B------:R-:W1:Y:S01]  /*2c00*/  LDSM.16.M88.4 R52, [R113] ;  /* 0x000000007134783b */ /* 0x000e620000000200 */
[----:B------:R-:W-:-:S03]  /*2c10*/  IMAD.IADD R5, R5, 0x1, R92 ;  /* 0x0000000105057824 */ /* 0x000fc600078e025c */
[----:B----4-:R-:W4:Y:S01]  /*2c20*/  LDSM.16.M88.4 R16, [R112+0x3400] ;  /* 0x003400007010783b */ /* 0x010f220000000200 */
[----:B------:R-:W-:Y:S01]  /*2c30*/  IADD3 R94, R3, 0x1, R94 ;  /* 0x00000001035e7810 */ /* 0x000fe20007ffe05e */
[----:B------:R-:W-:Y:S02]  /*2c40*/  IMAD.IADD R3, R7, 0x1, R126 ;  /* 0x0000000107037824 */ /* 0x000fe400078e027e */
[----:B------:R-:W5:Y:S01]  /*2c50*/  LDSM.16.M88.4 R60, [R112+0x3800] ;  /* 0x00380000703c783b */ /* 0x000f620000000200 */
[----:B------:R-:W-:-:S03]  /*2c60*/  IADD3 R94, R90, R94, -R93 ;  /* 0x0000005e5a5e7210 */ /* 0x000fc60007ffe85d */
[----:B------:R-:W2:Y:S01]  /*2c70*/  LDSM.16.M88.4 R48, [R112+0x3c00] ;  /* 0x003c00007030783b */ /* 0x000ea20000000200 */
[----:B------:R-:W-:-:S03]  /*2c80*/  IADD3 R99, R94, c[0x0][0x2e8], RZ ;  /* 0x0000ba005e637a10 */ /* 0x000fc60007ffe0ff */
[----:B------:R-:W-:Y:S04]  /*2c90*/  LDSM.16.M88.4 R44, [R109+0x3000] ;  /* 0x003000006d2c783b */ /* 0x000fe80000000200 */
[----:B--2---:R-:W2:Y:S04]  /*2ca0*/  LDSM.16.M88.4 R12, [R111] ;  /* 0x000000006f0c783b */ /* 0x004ea80000000200 */
[----:B------:R-:W3:Y:S04]  /*2cb0*/  LDSM.16.M88.4 R36, [R109+0x3800] ;  /* 0x003800006d24783b */ /* 0x000ee80000000200 */
[----:B------:R-:W2:Y:S04]  /*2cc0*/  LDSM.16.M88.4 R32, [R109+0x3c00] ;  /* 0x003c00006d20783b */ /* 0x000ea80000000200 */
[----:B------:R-:W-:Y:S04]  /*2cd0*/  LDSM.16.M88.4 R8, [R112+0x4000] ;  /* 0x004000007008783b */ /* 0x000fe80000000200 */
[----:B------:R-:W2:Y:S01]  /*2ce0*/  LDSM.16.M88.4 R76, [R113+0x1000] ;  /* 0x00100000714c783b */ /* 0x000ea20000000200 */
[C---:B-1----:R-:W-:Y:S03]  /*2cf0*/  HMMA.16816.F32 R28, R52.reuse, R24, RZ ;  /* 0x00000018341c723c */ /* 0x042fe600000018ff */
[----:B------:R-:W1:Y:S04]  /*2d00*/  LDSM.16.M88.4 R40, [R109+0x3400] ;  /* 0x003400006d28783b */ /* 0x000e680000000200 */
[----:B------:R-:W1:Y:S01]  /*2d10*/  LDSM.16.M88.4 R72, [R112+0x4800] ;  /* 0x004800007048783b */ /* 0x000e620000000200 */
[C---:B------:R-:W-:Y:S03]  /*2d20*/  HMMA.16816.F32 R24, R52.reuse, R26, RZ ;  /* 0x0000001a3418723c */ /* 0x040fe600000018ff */
[----:B------:R-:W1:Y:S04]  /*2d30*/  LDSM.16.M88.4 R68, [R112+0x4c00] ;  /* 0x004c00007044783b */ /* 0x000e680000000200 */
[----:B------:R-:W-:Y:S01]  /*2d40*/  LDSM.16.M88.4 R80, [R112+0x4400] ;  /* 0x004400007050783b */ /* 0x000fe20000000200 */
[C---:B----4-:R-:W-:Y:S08]  /*2d50*/  HMMA.16816.F32 R20, R52.reuse, R16, RZ ;  /* 0x000000103414723c */ /* 0x050ff000000018ff */
[C---:B-----5:R-:W-:Y:S08]  /*2d60*/  HMMA.16816.F32 R64, R52.reuse, R60, RZ ;  /* 0x0000003c3440723c */ /* 0x060ff000000018ff */
        /* <DEDUP_REMOVED lines=13> */
[----:B------:R-:W-:Y:S07]  /*2e40*/  LDSM.16.M88.4 R32, [R109+0x4c00] ;  /* 0x004c00006d20783b */ /* 0x000fee0000000200 */
[C---:B------:R-:W-:Y:S08]  /*2e50*/  HMMA.16816.F32 R28, R76.reuse, R8, R28 ;  /* 0x000000084c1c723c */ /* 0x040ff0000000181c */
[----:B------:R-:W-:Y:S01]  /*2e60*/  HMMA.16816.F32 R24, R76, R10, R24 ;  /* 0x0000000a4c18723c */ /* 0x000fe20000001818 */
[----:B------:R-:W-:Y:S07]  /*2e70*/  LDSM.16.M88.4 R8, [R113+0x2000] ;  /* 0x002000007108783b */ /* 0x000fee0000000200 */
[C---:B-1----:R-:W-:Y:S08]  /*2e80*/  HMMA.16816.F32 R20, R12.reuse, R40, R20 ;  /* 0x000000280c14723c */ /* 0x042ff00000001814 */
[----:B------:R-:W-:Y:S01]  /*2e90*/  HMMA.16816.F32 R16, R12, R42, R16 ;  /* 0x0000002a0c10723c */ /* 0x000fe20000001810 */
[----:B------:R-:W1:Y:S04]  /*2ea0*/  LDSM.16.M88.4 R12, [R112+0x5000] ;  /* 0x00500000700c783b */ /* 0x000e680000000200 */
[----:B------:R-:W3:Y:S03]  /*2eb0*/  LDSM.16.M88.4 R40, [R109+0x4400] ;  /* 0x004400006d28783b */ /* 0x000ee60000000200 */
[C---:B------:R-:W-:Y:S08]  /*2ec0*/  HMMA.16816.F32 R64, R76.reuse, R72, R64 ;  /* 0x000000484c40723c */ /* 0x040ff00000001840 */
[C---:B------:R-:W-:Y:S08]  /*2ed0*/  HMMA.16816.F32 R60, R76.reuse, R74, R60 ;  /* 0x0000004a4c3c723c */ /* 0x040ff0000000183c */
[C---:B------:R-:W-:Y:S08]  /*2ee0*/  HMMA.16816.F32 R56, R76.reuse, R68, R56 ;  /* 0x000000444c38723c */ /* 0x040ff00000001838 */
[----:B------:R-:W-:Y:S08]  /*2ef0*/  HMMA.16816.F32 R52, R76, R70, R52 ;  /* 0x000000464c34723c */ /* 0x000ff00000001834 */
[C---:B--2---:R-:W-:Y:S01]  /*2f00*/  HMMA.16816.F32 R68, R48.reuse, R44, R28 ;  /* 0x0000002c3044723c */ /* 0x044fe2000000181c */
[----:B------:R-:W2:Y:S07]  /*2f10*/  LDSM.16.M88.4 R28, [R112+0x5400] ;  /* 0x00540000701c783b */ /* 0x000eae0000000200 */
[----:B------:R-:W-:Y:S01]  /*2f20*/  HMMA.16816.F32 R72, R48, R46, R24 ;  /* 0x0000002e3048723c */ /* 0x000fe20000001818 */
[----:B------:R-:W-:Y:S04]  /*2f30*/  LDSM.16.M88.4 R44, [R109+0x5000] ;  /* 0x005000006d2c783b */ /* 0x000fe80000000200 */
[----:B------:R-:W4:Y:S03]  /*2f40*/  LDSM.16.M88.4 R24, [R111+0x2000] ;  /* 0x002000006f18783b */ /* 0x000f260000000200 */
[C---:B------:R-:W-:Y:S08]  /*2f50*/  HMMA.16816.F32 R20, R76.reuse, R80, R20 ;  /* 0x000000504c14723c */ /* 0x040ff00000001814 */
[----:B------:R-:W-:Y:S08]  /*2f60*/  HMMA.16816.F32 R16, R76, R82, R16 ;  /* 0x000000524c10723c */ /* 0x000ff00000001810 */
[C---:B-1----:R-:W-:Y:S08]  /*2f70*/  HMMA.16816.F32 R68, R8.reuse, R12, R68 ;  /* 0x0000000c0844723c */ /* 0x042ff00000001844 */
[----:B------:R-:W-:Y:S01]  /*2f80*/  HMMA.16816.F32 R72, R8, R14, R72 ;  /* 0x0000000e0848723c */ /* 0x000fe20000001848 */
[----:B------:R-:W1:Y:S07]  /*2f90*/  LDSM.16.M88.4 R12, [R112+0x5800] ;  /* 0x00580000700c783b */ /* 0x000e6e0000000200 */
[C---:B---3--:R-:W-:Y:S08]  /*2fa0*/  HMMA.16816.F32 R20, R48.reuse, R40, R20 ;  /* 0x000000283014723c */ /* 0x048ff00000001814 */
[C---:B------:R-:W-:Y:S07]  /*2fb0*/  HMMA.16816.F32 R16, R48.reuse, R42, R16 ;  /* 0x0000002a3010723c */ /* 0x040fee0000001810 */
[C---:B------:R-:W-:Y:S01]  /*2fc0*/  IADD3 R42, R3.reuse, 0x9, RZ ;  /* 0x00000009032a7810 */ /* 0x040fe20007ffe0ff */
[C---:B------:R-:W-:Y:S08]  /*2fd0*/  HMMA.16816.F32 R56, R48.reuse, R32, R56 ;  /* 0x000000203038723c */ /* 0x040ff00000001838 */
[C---:B------:R-:W-:Y:S01]  /*2fe0*/  HMMA.16816.F32 R52, R48.reuse, R34, R52 ;  /* 0x000000223034723c */ /* 0x040fe20000001834 */
[----:B------:R-:W3:Y:S07]  /*2ff0*/  LDSM.16.M88.4 R32, [R109+0x5400] ;  /* 0x005400006d20783b */ /* 0x000eee0000000200 */
[----:B------:R-:W-:Y:S07]  /*3000*/  HMMA.16816.F32 R64, R48, R36, R64 ;  /* 0x000000243040723c */ /* 0x000fee0000001840 */
[C---:B------:R-:W-:Y:S01]  /*3010*/  IADD3 R36, R3.reuse, 0x1, RZ ;  /* 0x0000000103247810 */ /* 0x040fe20007ffe0ff */
[----:B--2---:R-:W-:Y:S01]  /*3020*/  HMMA.16816.F32 R20, R8, R28, R20 ;  /* 0x0000001c0814723c */ /* 0x004fe20000001814 */
[----:B------:R-:W-:-:S02]  /*3030*/  IADD3 R37, R3, 0x8, RZ ;  /* 0x0000000803257810 */ /* 0x000fc40007ffe0ff */
[----:B------:R-:W2:Y:S04]  /*3040*/  I2F R40, R36 ;  /* 0x0000002400287306 */ /* 0x000ea80000201400 */
[C---:B------:R-:W-:Y:S01]  /*3050*/  IADD3 R29, R99.reuse, 0x8, RZ ;  /* 0x00000008631d7810 */ /* 0x040fe20007ffe0ff */
[----:B----4-:R-:W-:Y:S01]  /*3060*/  HMMA.16816.F32 R68, R24, R44, R68 ;  /* 0x0000002c1844723c */ /* 0x010fe20000001844 */
[-C--:B------:R-:W-:Y:S02]  /*3070*/  IMNMX R99, R99, R90.reuse, PT ;  /* 0x0000005a63637217 */ /* 0x080fe40003800200 */
[----:B------:R-:W-:Y:S01]  /*3080*/  IMNMX R98, R29, R90, PT ;  /* 0x0000005a1d627217 */ /* 0x000fe20003800200 */
[----:B------:R4:W5:Y:S01]  /*3090*/  I2F R43, R37 ;  /* 0x00000025002b7306 */ /* 0x0009620000201400 */
[----:B------:R-:W-:-:S02]  /*30a0*/  ISETP.GE.AND P4, PT, R36, R99, PT ;  /* 0x000000632400720c */ /* 0x000fc40003f86270 */
[-C--:B------:R-:W-:Y:S01]  /*30b0*/  ISETP.GE.AND P1, PT, R36, R98.reuse, PT ;  /* 0x000000622400720c */ /* 0x080fe20003f26270 */
[----:B------:R-:W-:Y:S01]  /*30c0*/  HMMA.16816.F32 R60, R48, R38, R60 ;  /* 0x00000026303c723c */ /* 0x000fe2000000183c */
[CC--:B------:R-:W-:Y:S02]  /*30d0*/  ISETP.GE.AND P0, PT, R37.reuse, R99.reuse, PT ;  /* 0x000000632500720c */ /* 0x0c0fe40003f06270 */
[-C--:B------:R-:W-:Y:S02]  /*30e0*/  ISETP.GE.AND P2, PT, R37, R98.reuse, PT ;  /* 0x000000622500720c */ /* 0x080fe40003f46270 */
[C---:B------:R-:W-:Y:S02]  /*30f0*/  ISETP.GE.AND P5, PT, R42.reuse, R99, PT ;  /* 0x000000632a00720c */ /* 0x040fe40003fa6270 */
[----:B------:R-:W-:Y:S01]  /*3100*/  ISETP.GE.AND P3, PT, R42, R98, PT ;  /* 0x000000622a00720c */ /* 0x000fe20003f66270 */
[----:B------:R-:W-:Y:S01]  /*3110*/  HMMA.16816.F32 R72, R24, R46, R72 ;  /* 0x0000002e1848723c */ /* 0x000fe20000001848 */
[----:B----4-:R-:W-:Y:S06]  /*3120*/  LDSM.16.M88.4 R36, [R109+0x5800] ;  /* 0x005800006d24783b */ /* 0x010fec0000000200 */
[C---:B------:R-:W-:Y:S01]  /*3130*/  IADD3 R46, R3.reuse, 0x11, RZ ;  /* 0x00000011032e7810 */ /* 0x040fe20007ffe0ff */
[----:B------:R-:W-:Y:S01]  /*3140*/  HMMA.16816.F32 R16, R8, R30, R16 ;  /* 0x0000001e0810723c */ /* 0x000fe20000001810 */
[----:B------:R-:W4:Y:S01]  /*3150*/  LDSM.16.M88.4 R28, [R112+0x5c00] ;  /* 0x005c0000701c783b */ /* 0x000f220000000200 */
[CC--:B--2---:R-:W-:Y:S01]  /*3160*/  FFMA.FTZ R41, R0.reuse, R40.reuse, R69 ;  /* 0x0000002800297223 */ /* 0x0c4fe20000010045 */
[----:B------:R-:W-:Y:S01]  /*3170*/  IADD3 R47, R3, 0x20, RZ ;  /* 0x00000020032f7810 */ /* 0x000fe20007ffe0ff */
[----:B------:R-:W-:-:S02]  /*3180*/  FFMA.FTZ R71, R0, R40, R71 ;  /* 0x0000002800477223 */ /* 0x000fc40000010047 */
[----:B------:R-:W-:Y:S01]  /*3190*/  I2F R40, R46 ;  /* 0x0000002e00287306 */ /* 0x000fe20000201400 */
[----:B------:R-:W-:Y:S01]  /*31a0*/  FSEL R41, R41, -INF , !P4 ;  /* 0xff80000029297808 */ /* 0x000fe20006000000 */
[----:B-1----:R-:W-:Y:S06]  /*31b0*/  HMMA.16816.F32 R64, R8, R12, R64 ;  /* 0x0000000c0840723c */ /* 0x002fec0000001840 */
[----:B------:R-:W1:Y:S01]  /*31c0*/  I2F R12, R42 ;  /* 0x0000002a000c7306 */ /* 0x000e620000201400 */
[----:B------:R-:W-:Y:S01]  /*31d0*/  IADD3 R13, R3, 0x10, RZ ;  /* 0x00000010030d7810 */ /* 0x000fe20007ffe0ff */
[----:B---3--:R-:W-:Y:S01]  /*31e0*/  HMMA.16816.F32 R20, R24, R32, R20 ;  /* 0x000000201814723c */ /* 0x008fe20000001814 */
[----:B-----5:R-:W-:-:S02]  /*31f0*/  FFMA.FTZ R72, R0, R43, R72 ;  /* 0x0000002b00487223 */ /* 0x020fc40000010048 */
[----:B------:R-:W-:Y:S01]  /*3200*/  ISETP.GE.AND P4, PT, R13, R99, PT ;  /* 0x000000630d00720c */ /* 0x000fe20003f86270 */
[----:B------:R-:W-:Y:S02]  /*3210*/  FFMA.FTZ R44, R0, R43, R74 ;  /* 0x0000002b002c7223 */ /* 0x000fe4000001004a */
[----:B------:R2:W3:Y:S01]  /*3220*/  I2F R33, R13 ;  /* 0x0000000d00217306 */ /* 0x0004e20000201400 */
[----:B------:R-:W-:Y:S01]  /*3230*/  FSEL R32, R71, -INF , !P1 ;  /* 0xff80000047207808 */ /* 0x000fe20004800000 */
[----:B------:R-:W-:Y:S01]  /*3240*/  HMMA.16816.F32 R60, R8, R14, R60 ;  /* 0x0000000e083c723c */ /* 0x000fe2000000183c */
[----:B------:R-:W-:Y:S02]  /*3250*/  ISETP.GE.AND P1, PT, R13, R98, PT ;  /* 0x000000620d00720c */ /* 0x000fe40003f26270 */
[----:B------:R-:W-:Y:S02]  /*3260*/  FSEL R43, R72, -INF , !P0 ;  /* 0xff800000482b7808 */ /* 0x000fe40004000000 */
[----:B------:R-:W-:Y:S01]  /*3270*/  FSEL R44, R44, -INF , !P2 ;  /* 0xff8000002c2c7808 */ /* 0x000fe20005000000 */
[CC--:B-1----:R-:W-:Y:S01]  /*3280*/  FFMA.FTZ R45, R0.reuse, R12.reuse, R73 ;  /* 0x0000000c002d7223 */ /* 0x0c2fe20000010049 */
[----:B------:R-:W-:Y:S01]  /*3290*/  IADD3 R42, R3, 0x18, RZ ;  /* 0x00000018032a7810 */ /* 0x000fe20007ffe0ff */
[----:B------:R-:W-:Y:S01]  /*32a0*/  FFMA.FTZ R75, R0, R12, R75 ;  /* 0x0000000c004b7223 */ /* 0x000fe2000001004b */
[----:B------:R-:W-:Y:S01]  /*32b0*/  HMMA.16816.F32 R16, R24, R34, R16 ;  /* 0x000000221810723c */ /* 0x000fe20000001810 */
[C---:B------:R-:W-:Y:S01]  /*32c0*/  ISETP.GE.AND P0, PT, R46.reuse, R99, PT ;  /* 0x000000632e00720c */ /* 0x040fe20003f06270 */
[----:B------:R-:W1:Y:S01]  /*32d0*/  I2F R35, R42 ;  /* 0x0000002a00237306 */ /* 0x000e620000201400 */
[----:B------:R-:W-:Y:S01]  /*32e0*/  ISETP.GE.AND P2, PT, R46, R98, PT ;  /* 0x000000622e00720c */ /* 0x000fe20003f46270 */
[----:B--2---:R-:W2:Y:S01]  /*32f0*/  LDSM.16.M88.4 R12, [R109+0x5c00] ;  /* 0x005c00006d0c783b */ /* 0x004ea20000000200 */
[----:B------:R-:W-:-:S02]  /*3300*/  FSEL R45, R45, -INF , !P5 ;  /* 0xff8000002d2d7808 */ /* 0x000fc40006800000 */
[CC--:B---3--:R-:W-:Y:S01]  /*3310*/  FFMA.FTZ R20, R0.reuse, R33.reuse, R20 ;  /* 0x0000002100147223 */ /* 0x0c8fe20000010014 */
[C---:B----4-:R-:W-:Y:S01]  /*3320*/  HMMA.16816.F32 R56, R8.reuse, R28, R56 ;  /* 0x0000001c0838723c */ /* 0x050fe20000001838 */
[----:B------:R-:W-:Y:S01]  /*3330*/  IADD3 R34, R3, 0x19, RZ ;  /* 0x0000001903227810 */ /* 0x000fe20007ffe0ff */
[----:B------:R-:W-:Y:S01]  /*3340*/  FFMA.FTZ R33, R0, R33, R22 ;  /* 0x0000002100217223 */ /* 0x000fe20000010016 */
[----:B------:R-:W-:Y:S01]  /*3350*/  ISETP.GE.AND P5, PT, R42, R99, PT ;  /* 0x000000632a00720c */ /* 0x000fe20003fa6270 */
[CC--:B------:R-:W-:Y:S01]  /*3360*/  FFMA.FTZ R23, R0.reuse, R40.reuse, R23 ;  /* 0x0000002800177223 */ /* 0x0c0fe20000010017 */
[----:B------:R-:W3:Y:S01]  /*3370*/  I2F R22, R34 ;  /* 0x0000002200167306 */ /* 0x000ee20000201400 */
[----:B------:R-:W-:Y:S01]  /*3380*/  FSEL R46, R75, -INF , !P3 ;  /* 0xff8000004b2e7808 */ /* 0x000fe20005800000 */
[----:B------:R-:W-:Y:S01]  /*3390*/  FFMA.FTZ R21, R0, R40, R21 ;  /* 0x0000002800157223 */ /* 0x000fe20000010015 */
[----:B------:R-:W-:Y:S01]  /*33a0*/  HMMA.16816.F32 R52, R8, R30, R52 ;  /* 0x0000001e0834723c */ /* 0x000fe20000001834 */
[----:B------:R-:W-:Y:S01]  /*33b0*/  FSEL R29, R20, -INF , !P4 ;  /* 0xff800000141d7808 */ /* 0x000fe20006000000 */
[----:B------:R-:W-:-:S04]  /*33c0*/  DEPBAR.LE SB0, 0x0 ;  /* 0x000080000000791a */ /* 0x000fc80000000000 */
[----:B------:R-:W-:Y:S02]  /*33d0*/  ISETP.GE.AND P4, PT, R34, R99, PT ;  /* 0x000000632200720c */ /* 0x000fe40003f86270 */
[C---:B------:R-:W-:Y:S01]  /*33e0*/  HMMA.16816.F32 R60, R24.reuse, R38, R60 ;  /* 0x00000026183c723c */ /* 0x040fe2000000183c */
[----:B------:R-:W-:Y:S01]  /*33f0*/  IADD3 R10, R3, 0x29, RZ ;  /* 0x00000029030a7810 */ /* 0x000fe20007ffe0ff */
[C---:B-1----:R-:W-:Y:S01]  /*3400*/  FFMA.FTZ R16, R0.reuse, R35, R16 ;  /* 0x0000002300107223 */ /* 0x042fe20000010010 */
[----:B------:R-:W-:Y:S01]  /*3410*/  FSEL R20, R33, -INF , !P1 ;  /* 0xff80000021147808 */ /* 0x000fe20004800000 */
[----:B---3--:R-:W-:Y:S01]  /*3420*/  FFMA.FTZ R17, R0, R22, R17 ;  /* 0x0000001600117223 */ /* 0x008fe20000010011 */
[----:B------:R-:W-:Y:S01]  /*3430*/  ISETP.GE.AND P1, PT, R34, R98, PT ;  /* 0x000000622200720c */ /* 0x000fe20003f26270 */
[----:B------:R-:W1:Y:S02]  /*3440*/  I2F R33, R47 ;  /* 0x0000002f00217306 */ /* 0x000e640000201400 */
[----:B------:R-:W-:Y:S01]  /*3450*/  HMMA.16816.F32 R64, R24, R36, R64 ;  /* 0x000000241840723c */ /* 0x000fe20000001840 */
[----:B------:R-:W-:Y:S01]  /*3460*/  IADD3 R34, R3, 0x21, RZ ;  /* 0x0000002103227810 */ /* 0x000fe20007ffe0ff */
[----:B------:R-:W-:Y:S01]  /*3470*/  FFMA.FTZ R19, R0, R22, R19 ;  /* 0x0000001600137223 */ /* 0x000fe20000010013 */
[----:B------:R-:W-:-:S02]  /*3480*/  FSEL R9, R17, -INF , !P4 ;  /* 0xff80000011097808 */ /* 0x000fc40006000000 */
[C---:B------:R-:W-:Y:S02]  /*3490*/  IADD3 R17, R3.reuse, 0x30, RZ ;  /* 0x0000003003117810 */ /* 0x040fe40007ffe0ff */
[----:B------:R-:W-:Y:S01]  /*34a0*/  FFMA.FTZ R36, R0, R35, R18 ;  /* 0x0000002300247223 */ /* 0x000fe20000010012 */
[----:B------:R-:W-:Y:S01]  /*34b0*/  IADD3 R35, R3, 0x28, RZ ;  /* 0x0000002803237810 */ /* 0x000fe20007ffe0ff */
[----:B------:R-:W3:Y:S01]  /*34c0*/  I2F R18, R34 ;  /* 0x0000002200127306 */ /* 0x000ee20000201400 */
[----:B------:R-:W-:Y:S02]  /*34d0*/  ISETP.GE.AND P3, PT, R42, R98, PT ;  /* 0x000000622a00720c */ /* 0x000fe40003f66270 */
[----:B------:R-:W-:Y:S01]  /*34e0*/  FSEL R28, R23, -INF , !P2 ;  /* 0xff800000171c7808 */ /* 0x000fe20005000000 */
[----:B--2---:R-:W-:Y:S01]  /*34f0*/  HMMA.16816.F32 R56, R24, R12, R56 ;  /* 0x0000000c1838723c */ /* 0x004fe20000001838 */
[----:B------:R-:W-:Y:S02]  /*3500*/  FSEL R23, R16, -INF , !P5 ;  /* 0xff80000010177808 */ /* 0x000fe40006800000 */
[----:B------:R-:W-:Y:S01]  /*3510*/  FSEL R16, R36, -INF , !P3 ;  /* 0xff80000024107808 */ /* 0x000fe20005800000 */
[----:B------:R-:W2:Y:S01]  /*3520*/  I2F R12, R10 ;  /* 0x0000000a000c7306 */ /* 0x000ea20000201400 */
[----:B------:R-:W-:-:S02]  /*3530*/  ISETP.GE.AND P5, PT, R34, R99, PT ;  /* 0x000000632200720c */ /* 0x000fc40003fa6270 */
[----:B------:R-:W-:Y:S01]  /*3540*/  ISETP.GE.AND P3, PT, R34, R98, PT ;  /* 0x000000622200720c */ /* 0x000fe20003f66270 */
[----:B------:R-:W-:Y:S01]  /*3550*/  HMMA.16816.F32 R52, R24, R14, R52 ;  /* 0x0000000e1834723c */ /* 0x000fe20000001834 */
[----:B------:R-:W-:Y:S02]  /*3560*/  FSEL R21, R21, -INF , !P0 ;  /* 0xff80000015157808 */ /* 0x000fe40004000000 */
[CC--:B-1----:R-:W-:Y:S01]  /*3570*/  FFMA.FTZ R64, R0.reuse, R33.reuse, R64 ;  /* 0x0000002100407223 */ /* 0x0c2fe20000010040 */
[----:B------:R-:W1:Y:S01]  /*3580*/  I2F R13, R17 ;  /* 0x00000011000d7306 */ /* 0x000e620000201400 */
[C---:B------:R-:W-:Y:S01]  /*3590*/  FFMA.FTZ R66, R0.reuse, R33, R66 ;  /* 0x0000002100427223 */ /* 0x040fe20000010042 */
[C---:B------:R-:W-:Y:S01]  /*35a0*/  ISETP.GE.AND P0, PT, R47.reuse, R99, PT ;  /* 0x000000632f00720c */ /* 0x040fe20003f06270 */
[C---:B---3--:R-:W-:Y:S01]  /*35b0*/  FFMA.FTZ R65, R0.reuse, R18, R65 ;  /* 0x0000001200417223 */ /* 0x048fe20000010041 */
[----:B------:R-:W-:Y:S01]  /*35c0*/  ISETP.GE.AND P2, PT, R47, R98, PT ;  /* 0x000000622f00720c */ /* 0x000fe20003f46270 */
[----:B------:R-:W-:Y:S01]  /*35d0*/  FFMA.FTZ R67, R0, R18, R67 ;  /* 0x0000001200437223 */ /* 0x000fe20000010043 */
[----:B------:R-:W-:-:S02]  /*35e0*/  FSEL R8, R19, -INF , !P1 ;  /* 0xff80000013087808 */ /* 0x000fc40004800000 */
[----:B------:R-:W3:Y:S01]  /*35f0*/  I2F R11, R35 ;  /* 0x00000023000b7306 */ /* 0x000ee20000201400 */
[CC--:B--2---:R-:W-:Y:S01]  /*3600*/  FFMA.FTZ R61, R0.reuse, R12.reuse, R61 ;  /* 0x0000000c003d7223 */ /* 0x0c4fe2000001003d */
[----:B------:R-:W-:Y:S01]  /*3610*/  ISETP.GE.AND P4, PT, R35, R99, PT ;  /* 0x000000632300720c */ /* 0x000fe20003f86270 */
[C---:B------:R-:W-:Y:S01]  /*3620*/  FFMA.FTZ R63, R0.reuse, R12, R63 ;  /* 0x0000000c003f7223 */ /* 0x040fe2000001003f */
[----:B------:R-:W-:Y:S02]  /*3630*/  IADD3 R12, R3, 0x38, RZ ;  /* 0x00000038030c7810 */ /* 0x000fe40007ffe0ff */
[----:B------:R-:W-:Y:S01]  /*3640*/  ISETP.GE.AND P1, PT, R35, R98, PT ;  /* 0x000000622300720c */ /* 0x000fe20003f26270 */
[-C--:B-1----:R-:W-:Y:S01]  /*3650*/  FFMA.FTZ R56, R0, R13.reuse, R56 ;  /* 0x0000000d00387223 */ /* 0x082fe20000010038 */
[----:B------:R-:W-:Y:S01]  /*3660*/  FSEL R94, R64, -INF , !P0 ;  /* 0xff800000405e7808 */ /* 0x000fe20004000000 */
[----:B------:R-:W-:Y:S01]  /*3670*/  FFMA.FTZ R34, R0, R13, R58 ;  /* 0x0000000d00227223 */ /* 0x000fe2000001003a */
[----:B------:R-:W-:Y:S01]  /*3680*/  FSEL R104, R66, -INF , !P2 ;  /* 0xff80000042687808 */ /* 0x000fe20005000000 */
[----:B------:R-:W1:Y:S01]  /*3690*/  I2F R13, R12 ;  /* 0x0000000c000d7306 */ /* 0x000e620000201400 */
[----:B------:R-:W-:-:S02]  /*36a0*/  FSEL R100, R65, -INF , !P5 ;  /* 0xff80000041647808 */ /* 0x000fc40006800000 */
[----:B------:R-:W-:Y:S01]  /*36b0*/  FSEL R106, R67, -INF , !P3 ;  /* 0xff800000436a7808 */ /* 0x000fe20005800000 */
[----:B---3--:R-:W-:Y:S01]  /*36c0*/  FFMA.FTZ R60, R0, R11, R60 ;  /* 0x0000000b003c7223 */ /* 0x008fe2000001003c */
[----:B------:R-:W-:Y:S01]  /*36d0*/  ISETP.GE.AND P0, PT, R10, R99, PT ;  /* 0x000000630a00720c */ /* 0x000fe20003f06270 */
[----:B------:R-:W-:Y:S01]  /*36e0*/  FFMA.FTZ R62, R0, R11, R62 ;  /* 0x0000000b003e7223 */ /* 0x000fe2000001003e */
[----:B------:R-:W-:Y:S01]  /*36f0*/  IADD3 R11, R3, 0x31, RZ ;  /* 0x00000031030b7810 */ /* 0x000fe20007ffe0ff */
[----:B------:R-:W2:Y:S01]  /*3700*/  I2F R15, R3 ;  /* 0x00000003000f7306 */ /* 0x000ea20000201400 */
[-C--:B------:R-:W-:Y:S02]  /*3710*/  ISETP.GE.AND P2, PT, R10, R98.reuse, PT ;  /* 0x000000620a00720c */ /* 0x080fe40003f46270 */
[C---:B------:R-:W-:Y:S02]  /*3720*/  ISETP.GE.AND P5, PT, R17.reuse, R99, PT ;  /* 0x000000631100720c */ /* 0x040fe40003fa6270 */
[----:B------:R-:W-:-:S02]  /*3730*/  ISETP.GE.AND P3, PT, R17, R98, PT ;  /* 0x000000621100720c */ /* 0x000fc40003f66270 */
[----:B------:R-:W-:Y:S01]  /*3740*/  FSEL R101, R60, -INF , !P4 ;  /* 0xff8000003c657808 */ /* 0x000fe20006000000 */
[----:B------:R-:W3:Y:S01]  /*3750*/  I2F R10, R11 ;  /* 0x0000000b000a7306 */ /* 0x000ee20000201400 */
[----:B------:R-:W-:Y:S01]  /*3760*/  FSEL R102, R62, -INF , !P1 ;  /* 0xff8000003e667808 */ /* 0x000fe20004800000 */
[C---:B-1----:R-:W-:Y:S01]  /*3770*/  FFMA.FTZ R52, R0.reuse, R13, R52 ;  /* 0x0000000d00347223 */ /* 0x042fe20000010034 */
[C---:B------:R-:W-:Y:S01]  /*3780*/  ISETP.GE.AND P4, PT, R11.reuse, R99, PT ;  /* 0x000000630b00720c */ /* 0x040fe20003f86270 */
[----:B------:R-:W-:Y:S01]  /*3790*/  FFMA.FTZ R54, R0, R13, R54 ;  /* 0x0000000d00367223 */ /* 0x000fe20000010036 */
[----:B------:R-:W-:Y:S02]  /*37a0*/  ISETP.GE.AND P1, PT, R11, R98, PT ;  /* 0x000000620b00720c */ /* 0x000fe40003f26270 */
[----:B------:R-:W-:Y:S01]  /*37b0*/  FSEL R105, R56, -INF , !P5 ;  /* 0xff80000038697808 */ /* 0x000fe20006800000 */
[----:B--2---:R-:W-:Y:S01]  /*37c0*/  FFMA.FTZ R68, R0, R15, R68 ;  /* 0x0000000f00447223 */ /* 0x004fe20000010044 */
[----:B------:R-:W-:Y:S01]  /*37d0*/  FSEL R34, R34, -INF , !P3 ;  /* 0xff80000022227808 */ /* 0x000fe20005800000 */
[----:B------:R-:W-:Y:S01]  /*37e0*/  BAR.SYNC.DEFER_BLOCKING 0x0 ;  /* 0x0000000000007b1d */ /* 0x000fe20000010000 */
[----:B------:R-:W-:-:S02]  /*37f0*/  ISETP.GE.AND P5, PT, R3, R99, PT ;  /* 0x000000630300720c */ /* 0x000fc40003fa6270 */
[----:B------:R-:W-:Y:S02]  /*3800*/  ISETP.GE.AND P3, PT, R3, R98, PT ;  /* 0x000000620300720c */ /* 0x000fe40003f66270 */
[----:B------:R-:W-:Y:S01]  /*3810*/  FSEL R130, R61, -INF , !P0 ;  /* 0xff8000003d827808 */ /* 0x000fe20004000000 */
[CC--:B---3--:R-:W-:Y:S01]  /*3820*/  FFMA.FTZ R57, R0.reuse, R10.reuse, R57 ;  /* 0x0000000a00397223 */ /* 0x0c8fe20000010039 */
[----:B------:R-:W-:Y:S01]  /*3830*/  IADD3 R11, R3, 0x39, RZ ;  /* 0x00000039030b7810 */ /* 0x000fe20007ffe0ff */
[----:B------:R-:W-:Y:S01]  /*3840*/  FFMA.FTZ R33, R0, R10, R59 ;  /* 0x0000000a00217223 */ /* 0x000fe2000001003b */
[----:B------:R-:W-:Y:S01]  /*3850*/  ISETP.GE.AND P0, PT, R12, R99, PT ;  /* 0x000000630c00720c */ /* 0x000fe20003f06270 */
[----:B------:R-:W-:Y:S01]  /*3860*/  FFMA.FTZ R10, R0, R15, R70 ;  /* 0x0000000f000a7223 */ /* 0x000fe20000010046 */
[----:B------:R-:W1:Y:S01]  /*3870*/  I2F R3, R11 ;  /* 0x0000000b00037306 */ /* 0x000e620000201400 */
[----:B------:R-:W-:Y:S02]  /*3880*/  FSEL R128, R63, -INF , !P2 ;  /* 0xff8000003f807808 */ /* 0x000fe40005000000 */
[----:B------:R-:W-:-:S02]  /*3890*/  FSEL R127, R52, -INF , !P0 ;  /* 0xff800000347f7808 */ /* 0x000fc40004000000 */
[----:B------:R-:W-:Y:S02]  /*38a0*/  ISETP.GT.AND P0, PT, R120, R115, PT ;  /* 0x000000737800720c */ /* 0x000fe40003f04270 */
[----:B------:R-:W-:Y:S02]  /*38b0*/  FSEL R107, R57, -INF , !P4 ;  /* 0xff800000396b7808 */ /* 0x000fe40006000000 */
[----:B------:R-:W-:Y:S02]  /*38c0*/  FSEL R33, R33, -INF , !P1 ;  /* 0xff80000021217808 */ /* 0x000fe40004800000 */
[-C--:B------:R-:W-:Y:S02]  /*38d0*/  ISETP.GE.AND P2, PT, R12, R98.reuse, PT ;  /* 0x000000620c00720c */ /* 0x080fe40003f46270 */
[C---:B------:R-:W-:Y:S02]  /*38e0*/  ISETP.GE.AND P4, PT, R11.reuse, R99, PT ;  /* 0x000000630b00720c */ /* 0x040fe40003f86270 */
[----:B------:R-:W-:Y:S01]  /*38f0*/  ISETP.GE.AND P1, PT, R11, R98, PT ;  /* 0x000000620b00720c */ /* 0x000fe20003f26270 */
[-C--:B-1----:R-:W-:Y:S01]  /*3900*/  FFMA.FTZ R53, R0, R3.reuse, R53 ;  /* 0x0000000300357223 */ /* 0x082fe20000010035 */
[----:B------:R-:W-:Y:S01]  /*3910*/  FSEL R90, R54, -INF , !P2 ;  /* 0xff800000365a7808 */ /* 0x000fe20005000000 */
[----:B------:R-:W-:Y:S01]  /*3920*/  FFMA.FTZ R35, R0, R3, R55 ;  /* 0x0000000300237223 */ /* 0x000fe20000010037 */
[----:B------:R-:W-:-:S02]  /*3930*/  FSEL R11, R68, -INF , !P5 ;  /* 0xff800000440b7808 */ /* 0x000fc40006800000 */
[----:B------:R-:W-:Y:S02]  /*3940*/  FSEL R10, R10, -INF , !P3 ;  /* 0xff8000000a0a7808 */ /* 0x000fe40005800000 */
[----:B------:R-:W-:Y:S02]  /*3950*/  FSEL R129, R53, -INF , !P4 ;  /* 0xff80000035817808 */ /* 0x000fe40006000000 */
[----:B------:R-:W-:Y:S01]  /*3960*/  FSEL R35, R35, -INF , !P1 ;  /* 0xff80000023237808 */ /* 0x000fe20004800000 */
        /* <DEDUP_REMOVED lines=59> */
.L_x_5525:
[----:B------:R-:W-:-:S04]  /*3d20*/  LEA R2, -R2, RZ, 0x6 ;  /* 0x000000ff02027211 */ /* 0x000fc800078e31ff */
[----:B------:R-:W-:Y:S02]  /*3d30*/  SHF.R.S32.HI R6, RZ, 0x1f, R2 ;  /* 0x0000001fff067819 */ /* 0x000fe40000011402 */
.L_x_5526:
        /* <DEDUP_REMOVED lines=59> */
.L_x_5528:
[----:B------:R-:W-:Y:S05]  /*40f0*/  BSYNC B0 ;  /* 0x0000000000007941 */ /* 0x000fea0003800000 */
.L_x_5527:
[----:B------:R-:W0:Y:S01]  /*4100*/  LDGDEPBAR ;  /* 0x00000000000079af */ /* 0x000e220000000000 */
[----:B------:R-:W-:Y:S02]  /*4110*/  MOV R96, R12 ;  /* 0x0000000c00607202 */ /* 0x000fe40000000f00 */
[----:B------:R-:W-:Y:S02]  /*4120*/  MOV R97, R7 ;  /* 0x0000000700617202 */ /* 0x000fe40000000f00 */
.L_x_5524:
        /* <DEDUP_REMOVED lines=44> */
[----:B--2---:R-:W-:Y:S02]  /*43f0*/  FMNMX.FTZ R6, R13, R6, !PT ;  /* 0x000000060d067209 */ /* 0x004fe40007810000 */
[----:B------:R-:W-:Y:S02]  /*4400*/  LDSM.16.MT88.4 R12, [R110+0x7400] ;  /* 0x007400006e0c783b */ /* 0x000fe40000004200 */
[----:B------:R-:W-:Y:S02]  /*4410*/  FSEL R134, R134, RZ, P1 ;  /* 0x000000ff86867208 */ /* 0x000fe40000800000 */
[----:B------:R-:W1:Y:S03]  /*4420*/  SHFL.BFLY PT, R7, R6, 0x1, 0x1f ;  /* 0x0c201f0006077f89 */ /* 0x000e6600000e0000 */
[----:B------:R-:W-:-:S02]  /*4430*/  FFMA.FTZ R133, R11, c[0x0][0x23c], -R134 ;  /* 0x00008f000b857a23 */ /* 0x000fc40000010886 */
[--C-:B------:R-:W-:Y:S02]  /*4440*/  FFMA.FTZ R132, R41, c[0x0][0x23c], -R134.reuse ;  /* 0x00008f0029847a23 */ /* 0x100fe40000010886 */
[--C-:B------:R-:W-:Y:S02]  /*4450*/  FFMA.FTZ R93, R43, c[0x0][0x23c], -R134.reuse ;  /* 0x00008f002b5d7a23 */ /* 0x100fe40000010886 */
[--C-:B------:R-:W-:Y:S01]  /*4460*/  FFMA.FTZ R92, R45, c[0x0][0x23c], -R134.reuse ;  /* 0x00008f002d5c7a23 */ /* 0x100fe20000010886 */
[----:B------:R-:W-:Y:S01]  /*4470*/  MUFU.EX2 R133, R133 ;  /* 0x0000008500857308 */ /* 0x000fe20000000800 */
[--C-:B------:R-:W-:Y:S01]  /*4480*/  FFMA.FTZ R30, R29, c[0x0][0x23c], -R134.reuse ;  /* 0x00008f001d1e7a23 */ /* 0x100fe20000010886 */
[----:B------:R-:W2:Y:S01]  /*4490*/  LDSM.16.MT88.4 R40, [R110+0x6000] ;  /* 0x006000006e28783b */ /* 0x000ea20000004200 */
[--C-:B------:R-:W-:Y:S02]  /*44a0*/  FFMA.FTZ R29, R21, c[0x0][0x23c], -R134.reuse ;  /* 0x00008f00151d7a23 */ /* 0x100fe40000010886 */
[----:B------:R-:W-:-:S02]  /*44b0*/  FFMA.FTZ R21, R9, c[0x0][0x23c], -R134 ;  /* 0x00008f0009157a23 */ /* 0x000fc40000010886 */
[--C-:B------:R-:W-:Y:S01]  /*44c0*/  FFMA.FTZ R22, R23, c[0x0][0x23c], -R134.reuse ;  /* 0x00008f0017167a23 */ /* 0x100fe20000010886 */
[----:B------:R-:W3:Y:S01]  /*44d0*/  MUFU.EX2 R132, R132 ;  /* 0x0000008400847308 */ /* 0x000ee20000000800 */
[--C-:B------:R-:W-:Y:S02]  /*44e0*/  FFMA.FTZ R103, R94, c[0x0][0x23c], -R134.reuse ;  /* 0x00008f005e677a23 */ /* 0x100fe40000010886 */
[--C-:B------:R-:W-:Y:S02]  /*44f0*/  FFMA.FTZ R94, R101, c[0x0][0x23c], -R134.reuse ;  /* 0x00008f00655e7a23 */ /* 0x100fe40000010886 */
[--C-:B------:R-:W-:Y:S01]  /*4500*/  FFMA.FTZ R100, R100, c[0x0][0x23c], -R134.reuse ;  /* 0x00008f0064647a23 */ /* 0x100fe20000010886 */
[----:B-1----:R-:W-:Y:S01]  /*4510*/  FMNMX.FTZ R2, R6, R7, !PT ;  /* 0x0000000706027209 */ /* 0x002fe20007810000 */
[--C-:B------:R-:W-:Y:S01]  /*4520*/  FFMA.FTZ R105, R105, c[0x0][0x23c], -R134.reuse ;  /* 0x00008f0069697a23 */ /* 0x100fe20000010886 */
[----:B------:R-:W-:Y:S01]  /*4530*/  MUFU.EX2 R93, R93 ;  /* 0x0000005d005d7308 */ /* 0x000fe20000000800 */
[----:B------:R-:W-:Y:S01]  /*4540*/  FFMA.FTZ R107, R107, c[0x0][0x23c], -R134 ;  /* 0x00008f006b6b7a23 */ /* 0x000fe20000010886 */
[C---:B------:R-:W-:Y:S01]  /*4550*/  FSETP.NEU.FTZ.AND P1, PT, R2.reuse, -INF , PT ;  /* 0xff8000000200780b */ /* 0x040fe20003f3d000 */
[----:B------:R-:W-:-:S02]  /*4560*/  FMUL.FTZ R91, R2, c[0x0][0x23c] ;  /* 0x00008f00025b7a20 */ /* 0x000fc40000410000 */
[--C-:B------:R-:W-:Y:S02]  /*4570*/  FFMA.FTZ R127, R127, c[0x0][0x23c], -R134.reuse ;  /* 0x00008f007f7f7a23 */ /* 0x100fe40000010886 */
[----:B------:R-:W-:Y:S01]  /*4580*/  FFMA.FTZ R129, R129, c[0x0][0x23c], -R134 ;  /* 0x00008f0081817a23 */ /* 0x000fe20000010886 */
[----:B------:R-:W-:Y:S01]  /*4590*/  FSEL R91, R91, RZ, P1 ;  /* 0x000000ff5b5b7208 */ /* 0x000fe20000800000 */
[----:B------:R-:W1:Y:S01]  /*45a0*/  MUFU.EX2 R92, R92 ;  /* 0x0000005c005c7308 */ /* 0x000e620000000800 */
[----:B---3--:R-:W-:Y:S01]  /*45b0*/  F2FP.PACK_AB R80, R132, R133 ;  /* 0x000000858450723e */ /* 0x008fe200000000ff */
[----:B------:R-:W-:Y:S02]  /*45c0*/  FADD.FTZ R132, R133, R132 ;  /* 0x0000008485847221 */ /* 0x000fe40000010000 */
[--C-:B------:R-:W-:Y:S02]  /*45d0*/  FFMA.FTZ R138, R32, c[0x0][0x23c], -R91.reuse ;  /* 0x00008f00208a7a23 */ /* 0x100fe4000001085b */
[----:B------:R-:W-:-:S02]  /*45e0*/  FFMA.FTZ R131, R10, c[0x0][0x23c], -R91 ;  /* 0x00008f000a837a23 */ /* 0x000fc4000001085b */
[--C-:B------:R-:W-:Y:S01]  /*45f0*/  FFMA.FTZ R95, R44, c[0x0][0x23c], -R91.reuse ;  /* 0x00008f002c5f7a23 */ /* 0x100fe2000001085b */
[----:B------:R-:W-:Y:S01]  /*4600*/  MUFU.EX2 R30, R30 ;  /* 0x0000001e001e7308 */ /* 0x000fe20000000800 */
[--C-:B------:R-:W-:Y:S02]  /*4610*/  FFMA.FTZ R32, R46, c[0x0][0x23c], -R91.reuse ;  /* 0x00008f002e207a23 */ /* 0x100fe4000001085b */
[--C-:B------:R-:W-:Y:S02]  /*4620*/  FFMA.FTZ R31, R20, c[0x0][0x23c], -R91.reuse ;  /* 0x00008f00141f7a23 */ /* 0x100fe4000001085b */
[--C-:B------:R-:W-:Y:S02]  /*4630*/  FFMA.FTZ R20, R8, c[0x0][0x23c], -R91.reuse ;  /* 0x00008f0008147a23 */ /* 0x100fe4000001085b */
[----:B------:R-:W3:Y:S01]  /*4640*/  LDSM.16.MT88.4 R8, [R108+0x7400] ;  /* 0x007400006c08783b */ /* 0x000ee20000004200 */
[----:B------:R-:W-:Y:S01]  /*4650*/  MUFU.EX2 R131, R131 ;  /* 0x0000008300837308 */ /* 0x000fe20000000800 */
[----:B-1----:R-:W-:Y:S01]  /*4660*/  F2FP.PACK_AB R82, R92, R93 ;  /* 0x0000005d5c52723e */ /* 0x002fe200000000ff */
[----:B------:R-:W-:-:S02]  /*4670*/  FFMA.FTZ R28, R28, c[0x0][0x23c], -R91 ;  /* 0x00008f001c1c7a23 */ /* 0x000fc4000001085b */
[--C-:B------:R-:W-:Y:S02]  /*4680*/  FFMA.FTZ R23, R16, c[0x0][0x23c], -R91.reuse ;  /* 0x00008f0010177a23 */ /* 0x100fe4000001085b */
[----:B------:R-:W1:Y:S01]  /*4690*/  LDSM.16.MT88.4 R16, [R108+0x6400] ;  /* 0x006400006c10783b */ /* 0x000e620000004200 */
[--C-:B------:R-:W-:Y:S01]  /*46a0*/  FFMA.FTZ R101, R104, c[0x0][0x23c], -R91.reuse ;  /* 0x00008f0068657a23 */ /* 0x100fe2000001085b */
[----:B------:R-:W4:Y:S01]  /*46b0*/  MUFU.EX2 R138, R138 ;  /* 0x0000008a008a7308 */ /* 0x000f220000000800 */
[--C-:B------:R-:W-:Y:S02]  /*46c0*/  FFMA.FTZ R34, R34, c[0x0][0x23c], -R91.reuse ;  /* 0x00008f0022227a23 */ /* 0x100fe4000001085b */
[--C-:B------:R-:W-:Y:S02]  /*46d0*/  FFMA.FTZ R33, R33, c[0x0][0x23c], -R91.reuse ;  /* 0x00008f0021217a23 */ /* 0x100fe4000001085b */
[----:B------:R-:W-:-:S03]  /*46e0*/  FFMA.FTZ R90, R90, c[0x0][0x23c], -R91 ;  /* 0x00008f005a5a7a23 */ /* 0x000fc6000001085b */
[----:B------:R-:W-:Y:S08]  /*46f0*/  MUFU.EX2 R95, R95 ;  /* 0x0000005f005f7308 */ /* 0x000ff00000000800 */
[----:B------:R-:W5:Y:S01]  /*4700*/  MUFU.EX2 R32, R32 ;  /* 0x0000002000207308 */ /* 0x000f620000000800 */
[----:B----4-:R-:W-:Y:S01]  /*4710*/  F2FP.PACK_AB R81, R138, R131 ;  /* 0x000000838a51723e */ /* 0x010fe200000000ff */
[----:B------:R-:W-:-:S06]  /*4720*/  FADD.FTZ R138, R131, R138 ;  /* 0x0000008a838a7221 */ /* 0x000fcc0000010000 */
[----:B------:R-:W4:Y:S01]  /*4730*/  MUFU.EX2 R29, R29 ;  /* 0x0000001d001d7308 */ /* 0x000f220000000800 */
[----:B-----5:R-:W-:-:S07]  /*4740*/  F2FP.PACK_AB R83, R32, R95 ;  /* 0x0000005f2053723e */ /* 0x020fce00000000ff */
[----:B------:R-:W-:Y:S01]  /*4750*/  MUFU.EX2 R22, R22 ;  /* 0x0000001600167308 */ /* 0x000fe20000000800 */
[----:B------:R-:W-:-:S04]  /*4760*/  FADD.FTZ R95, R95, R138 ;  /* 0x0000008a5f5f7221 */ /* 0x000fc80000010000 */
[----:B------:R-:W-:Y:S01]  /*4770*/  FADD.FTZ R32, R32, R95 ;  /* 0x0000005f20207221 */ /* 0x000fe20000010000 */
[C---:B------:R-:W-:Y:S01]  /*4780*/  HMMA.16816.F32 R60, R80.reuse, R64, RZ ;  /* 0x00000040503c723c */ /* 0x040fe200000018ff */
[----:B----4-:R-:W-:Y:S01]  /*4790*/  F2FP.PACK_AB R4, R29, R30 ;  /* 0x0000001e1d04723e */ /* 0x010fe200000000ff */
[----:B------:R-:W4:Y:S06]  /*47a0*/  MUFU.EX2 R21, R21 ;  /* 0x0000001500157308 */ /* 0x000f2c0000000800 */
[C---:B------:R-:W-:Y:S02]  /*47b0*/  HMMA.16816.F32 R64, R80.reuse, R66, RZ ;  /* 0x000000425040723c */ /* 0x040fe400000018ff */
[----:B------:R-:W-:Y:S06]  /*47c0*/  MUFU.EX2 R31, R31 ;  /* 0x0000001f001f7308 */ /* 0x000fec0000000800 */
[----:B------:R-:W-:Y:S02]  /*47d0*/  HMMA.16816.F32 R68, R80, R72, RZ ;  /* 0x000000485044723c */ /* 0x000fe400000018ff */
[----:B------:R-:W5:Y:S01]  /*47e0*/  MUFU.EX2 R28, R28 ;  /* 0x0000001c001c7308 */ /* 0x000f620000000800 */
[----:B----4-:R-:W-:-:S05]  /*47f0*/  F2FP.PACK_AB R6, R21, R22 ;  /* 0x000000161506723e */ /* 0x010fca00000000ff */
[C---:B------:R-:W-:Y:S02]  /*4800*/  HMMA.16816.F32 R72, R80.reuse, R74, RZ ;  /* 0x0000004a5048723c */ /* 0x040fe400000018ff */
[----:B------:R-:W-:Y:S06]  /*4810*/  MUFU.EX2 R23, R23 ;  /* 0x0000001700177308 */ /* 0x000fec0000000800 */
[----:B--2---:R-:W-:Y:S02]  /*4820*/  HMMA.16816.F32 R36, R80, R40, RZ ;  /* 0x000000285024723c */ /* 0x004fe400000018ff */
        /* <DEDUP_REMOVED lines=28> */
[----:B------:R-:W-:Y:S01]  /*49f0*/  FFMA.FTZ R27, R130, c[0x0][0x23c], -R134 ;  /* 0x00008f00821b7a23 */ /* 0x000fe20000010886 */
[----:B-1----:R-:W-:Y:S01]  /*4a00*/  HMMA.16816.F32 R44, R4, R16, R44 ;  /* 0x00000010042c723c */ /* 0x002fe2000000182c */
[--C-:B------:R-:W-:Y:S01]  /*4a10*/  FFMA.FTZ R26, R106, c[0x0][0x23c], -R91.reuse ;  /* 0x00008f006a1a7a23 */ /* 0x100fe2000001085b */
[----:B------:R-:W-:Y:S01]  /*4a20*/  LEA R130, P1, R96, c[0x0][0x168], 0x1 ;  /* 0x00005a0060827a11 */ /* 0x000fe200078208ff */
[----:B------:R-:W-:Y:S01]  /*4a30*/  MUFU.EX2 R25, R25 ;  /* 0x0000001900197308 */ /* 0x000fe20000000800 */
[----:B------:R-:W-:-:S02]  /*4a40*/  FFMA.FTZ R134, R35, c[0x0][0x23c], -R91 ;  /* 0x00008f0023867a23 */ /* 0x000fc4000001085b */
[----:B------:R-:W-:Y:S02]  /*4a50*/  LEA.HI.X R131, R96, c[0x0][0x16c], R97, 0x1, P1 ;  /* 0x00005b0060837a11 */ /* 0x000fe400008f0c61 */
[C---:B---3--:R-:W-:Y:S03]  /*4a60*/  HMMA.16816.F32 R68, R4.reuse, R8, R68 ;  /* 0x000000080444723c */ /* 0x048fe60000001844 */
[----:B------:R-:W-:Y:S05]  /*4a70*/  MUFU.EX2 R27, R27 ;  /* 0x0000001b001b7308 */ /* 0x000fea0000000800 */
[C---:B------:R-:W-:Y:S01]  /*4a80*/  HMMA.16816.F32 R72, R4.reuse, R10, R72 ;  /* 0x0000000a0448723c */ /* 0x040fe20000001848 */
[----:B------:R-:W1:Y:S02]  /*4a90*/  LDSM.16.MT88.4 R8, [R108+0x8000] ;  /* 0x008000006c08783b */ /* 0x000e640000004200 */
[----:B------:R-:W3:Y:S05]  /*4aa0*/  MUFU.EX2 R26, R26 ;  /* 0x0000001a001a7308 */ /* 0x000eea0000000800 */
[C---:B------:R-:W-:Y:S01]  /*4ab0*/  HMMA.16816.F32 R48, R4.reuse, R18, R48 ;  /* 0x000000120430723c */ /* 0x040fe20000001830 */
[----:B------:R-:W-:Y:S02]  /*4ac0*/  LDSM.16.MT88.4 R16, [R110+0x6c00] ;  /* 0x006c00006e10783b */ /* 0x000fe40000004200 */
[----:B------:R-:W4:Y:S05]  /*4ad0*/  MUFU.EX2 R24, R24 ;  /* 0x0000001800187308 */ /* 0x000f2a0000000800 */
[C---:B------:R-:W-:Y:S03]  /*4ae0*/  HMMA.16816.F32 R52, R4.reuse, R12, R52 ;  /* 0x0000000c0434723c */ /* 0x040fe60000001834 */
[----:B------:R-:W-:Y:S05]  /*4af0*/  MUFU.EX2 R33, R33 ;  /* 0x0000002100217308 */ /* 0x000fea0000000800 */
[----:B------:R-:W-:Y:S01]  /*4b00*/  HMMA.16816.F32 R56, R4, R14, R56 ;  /* 0x0000000e0438723c */ /* 0x000fe20000001838 */
[----:B------:R-:W-:Y:S02]  /*4b10*/  LDSM.16.MT88.4 R12, [R108+0x6c00] ;  /* 0x006c00006c0c783b */ /* 0x000fe40000004200 */
[----:B------:R-:W-:Y:S08]  /*4b20*/  MUFU.EX2 R35, R90 ;  /* 0x0000005a00237308 */ /* 0x000ff00000000800 */
[----:B------:R-:W5:Y:S01]  /*4b30*/  MUFU.EX2 R134, R134 ;  /* 0x0000008600867308 */ /* 0x000f620000000800 */
        /* <DEDUP_REMOVED lines=34> */
[----:B------:R-:W-:-:S02]  /*4d60*/  F2FP.PACK_AB R4, R102, R105 ;  /* 0x000000696604723e */ /* 0x000fc400000000ff */
[----:B------:R-:W-:Y:S01]  /*4d70*/  F2FP.PACK_AB R6, R129, R104 ;  /* 0x000000688106723e */ /* 0x000fe200000000ff */
[----:B------:R-:W-:Y:S01]  /*4d80*/  FADD.FTZ R5, R92, R5 ;  /* 0x000000055c057221 */ /* 0x000fe20000010000 */
[----:B-----5:R-:W-:-:S03]  /*4d90*/  F2FP.PACK_AB R7, R134, R35 ;  /* 0x000000238607723e */ /* 0x020fc600000000ff */
[----:B------:R-:W-:Y:S01]  /*4da0*/  FADD.FTZ R30, R30, R5 ;  /* 0x000000051e1e7221 */ /* 0x000fe20000010000 */
[----:B------:R-:W-:Y:S01]  /*4db0*/  F2FP.PACK_AB R5, R33, R34 ;  /* 0x000000222105723e */ /* 0x000fe200000000ff */
[----:B------:R-:W-:Y:S02]  /*4dc0*/  FADD.FTZ R34, R34, R25 ;  /* 0x0000001922227221 */ /* 0x000fe40000010000 */
[----:B------:R-:W-:Y:S02]  /*4dd0*/  FADD.FTZ R29, R29, R30 ;  /* 0x0000001e1d1d7221 */ /* 0x000fe40000010000 */
[----:B------:R-:W-:Y:S02]  /*4de0*/  FADD.FTZ R34, R33, R34 ;  /* 0x0000002221227221 */ /* 0x000fe40000010000 */
[----:B------:R-:W-:Y:S02]  /*4df0*/  HMMA.16816.F32 R44, R4, R12, R44 ;  /* 0x0000000c042c723c */ /* 0x000fe4000000182c */
[----:B------:R-:W-:-:S04]  /*4e00*/  FADD.FTZ R35, R35, R34 ;  /* 0x0000002223237221 */ /* 0x000fc80000010000 */
[----:B------:R-:W-:Y:S02]  /*4e10*/  FADD.FTZ R134, R134, R35 ;  /* 0x0000002386867221 */ /* 0x000fe40000010000 */
        /* <DEDUP_REMOVED lines=90> */
.L_x_5530:
[----:B------:R-:W-:-:S04]  /*53c0*/  LEA R6, -R4, RZ, 0x6 ;  /* 0x000000ff04067211 */ /* 0x000fc800078e31ff */
[----:B------:R-:W-:Y:S02]  /*53d0*/  SHF.R.S32.HI R5, RZ, 0x1f, R6 ;  /* 0x0000001fff057819 */ /* 0x000fe40000011406 */
.L_x_5531:
[----:B------:R-:W-:Y:S02]  /*53e0*/  ISETP.GE.AND P2, PT, R87, c[0x0][0x220], PT ;  /* 0x0000880057007a0c */ /* 0x000fe40003f46270 */
[C---:B------:R-:W-:Y:S02]  /*53f0*/  LEA R7, P0, R88.reuse, c[0x0][0x170], 0x1 ;  /* 0x00005c0058077a11 */ /* 0x040fe400078008ff */
[----:B------:R-:W-:Y:S02]  /*5400*/  ISETP.GE.AND P1, PT, R85, c[0x0][0x220], PT ;  /* 0x0000880055007a0c */ /* 0x000fe40003f26270 */
[----:B------:R-:W-:Y:S02]  /*5410*/  LEA.HI.X R137, R88, c[0x0][0x174], R84, 0x1, P0 ;  /* 0x00005d0058897a11 */ /* 0x000fe400000f0c54 */
[----:B------:R-:W-:Y:S02]  /*5420*/  LEA R136, P4, R6, R7, 0x1 ;  /* 0x0000000706887211 */ /* 0x000fe400078808ff */
[----:B------:R-:W-:-:S02]  /*5430*/  ISETP.GE.AND P3, PT, R122, c[0x0][0x220], PT ;  /* 0x000088007a007a0c */ /* 0x000fc40003f66270 */
[C---:B------:R-:W-:Y:S02]  /*5440*/  LEA.HI.X R137, R6.reuse, R137, R5, 0x1, P4 ;  /* 0x0000008906897211 */ /* 0x040fe400020f0c05 */
[----:B------:R-:W-:Y:S02]  /*5450*/  @!P2 IADD3 R8, P0, R6, R88, RZ ;  /* 0x000000580608a210 */ /* 0x000fe40007f1e0ff */
        /* <DEDUP_REMOVED lines=9> */
[----:B------:R-:W-:Y:S01]  /*54f0*/  @!P1 LEA R14, P4, R6, c[0x0][0x170], 0x1 ;  /* 0x00005c00060e9a11 */ /* 0x000fe200078808ff */
[----:B------:R-:W-:Y:S01]  /*5500*/  @P3 STS [R121+0x6000], RZ ;  /* 0x006000ff79003388 */ /* 0x000fe20000000800 */
[----:B------:R-:W-:Y:S01]  /*5510*/  @!P1 IADD3 R9, P0, R9, R88, RZ ;  /* 0x0000005809099210 */ /* 0x000fe20007f1e0ff */
[C-C-:B------:R-:W-:Y:S01]  /*5520*/  @!P2 IMAD.X R13, R7.reuse, 0x1, R84.reuse, P5 ;  /* 0x00000001070da824 */ /* 0x140fe200028e0654 */
[----:B------:R-:W-:Y:S01]  /*5530*/  @!P3 LEA R24, P5, R4, R136, 0x6 ;  /* 0x000000880418b211 */ /* 0x000fe200078a30ff */
[----:B------:R-:W-:Y:S01]  /*5540*/  @P3 STS [R121+0x6004], RZ ;  /* 0x006004ff79003388 */ /* 0x000fe20000000800 */
[----:B------:R-:W-:Y:S01]  /*5550*/  @!P1 LEA.HI.X R15, R6, c[0x0][0x174], R5, 0x1, P4 ;  /* 0x00005d00060f9a11 */ /* 0x000fe200020f0c05 */
[----:B------:R-:W-:Y:S01]  /*5560*/  @!P1 IMAD.X R84, R7, 0x1, R84, P0 ;  /* 0x0000000107549824 */ /* 0x000fe200000e0654 */
[----:B------:R-:W-:Y:S01]  /*5570*/  @!P2 LEA R88, P4, R8, c[0x0][0x170], 0x1 ;  /* 0x00005c000858aa11 */ /* 0x000fe200078808ff */
[----:B------:R-:W-:Y:S01]  /*5580*/  @P3 STS.64 [R121+0x6008], RZ ;  /* 0x006008ff79003388 */ /* 0x000fe20000000a00 */
[----:B------:R-:W-:-:S02]  /*5590*/  @!P3 LEA.HI.X R25, R4, R137, R12, 0x6, P5 ;  /* 0x000000890419b211 */ /* 0x000fc400028f340c */
        /* <DEDUP_REMOVED lines=40> */
[----:B------:R-:W2:Y:S04]  /*5820*/  LDSM.16.M88.4 R92, [R109+0x3800] ;  /* 0x003800006d5c783b */ /* 0x000ea80000000200 */
[----:B------:R-:W0:Y:S01]  /*5830*/  LDGDEPBAR ;  /* 0x00000000000079af */ /* 0x000e220000000000 */
[C---:B-1----:R-:W-:Y:S08]  /*5840*/  HMMA.16816.F32 R32, R4.reuse, R28, RZ ;  /* 0x0000001c0420723c */ /* 0x042ff000000018ff */
[C---:B------:R-:W-:Y:S08]  /*5850*/  HMMA.16816.F32 R28, R4.reuse, R30, RZ ;  /* 0x0000001e041c723c */ /* 0x040ff000000018ff */
[C---:B----4-:R-:W-:Y:S08]  /*5860*/  HMMA.16816.F32 R24, R4.reuse, R20, RZ ;  /* 0x000000140418723c */ /* 0x050ff000000018ff */
[----:B------:R-:W-:Y:S08]  /*5870*/  HMMA.16816.F32 R20, R4, R22, RZ ;  /* 0x000000160414723c */ /* 0x000ff000000018ff */
[C---:B------:R-:W-:Y:S08]  /*5880*/  HMMA.16816.F32 R32, R84.reuse, R16, R32 ;  /* 0x000000105420723c */ /* 0x040ff00000001820 */
[----:B------:R-:W-:Y:S08]  /*5890*/  HMMA.16816.F32 R28, R84, R18, R28 ;  /* 0x00000012541c723c */ /* 0x000ff0000000181c */
[----:B---3--:R-:W-:Y:S08]  /*58a0*/  HMMA.16816.F32 R16, R4, R12, RZ ;  /* 0x0000000c0410723c */ /* 0x008ff000000018ff */
[C---:B--2---:R-:W-:Y:S08]  /*58b0*/  HMMA.16816.F32 R24, R84.reuse, R8, R24 ;  /* 0x000000085418723c */ /* 0x044ff00000001818 */
[----:B------:R-:W-:Y:S08]  /*58c0*/  HMMA.16816.F32 R20, R84, R10, R20 ;  /* 0x0000000a5414723c */ /* 0x000ff00000001814 */
[C---:B------:R-:W-:Y:S08]  /*58d0*/  HMMA.16816.F32 R12, R4.reuse, R14, RZ ;  /* 0x0000000e040c723c */ /* 0x040ff000000018ff */
[C---:B-----5:R-:W-:Y:S08]  /*58e0*/  HMMA.16816.F32 R8, R4.reuse, R88, RZ ;  /* 0x000000580408723c */ /* 0x060ff000000018ff */
        /* <DEDUP_REMOVED lines=58> */
[----:B------:R-:W-:Y:S01]  /*5c90*/  IADD3 R86, R84, 0x1, RZ ;  /* 0x0000000154567810 */ /* 0x000fe20007ffe0ff */
[----:B--2---:R-:W-:Y:S03]  /*5ca0*/  HMMA.16816.F32 R16, R92, R88, R16 ;  /* 0x000000585c10723c */ /* 0x004fe60000001810 */
[----:B------:R-:W1:Y:S01]  /*5cb0*/  I2F R85, R86 ;  /* 0x0000005600557306 */ /* 0x000e620000201400 */
[----:B------:R-:W-:Y:S01]  /*5cc0*/  BAR.SYNC.DEFER_BLOCKING 0x0 ;  /* 0x0000000000007b1d */ /* 0x000fe20000010000 */
[----:B------:R-:W-:-:S02]  /*5cd0*/  ISETP.GE.AND P0, PT, R86, R99, PT ;  /* 0x000000635600720c */ /* 0x000fc40003f06270 */
[C---:B------:R-:W-:Y:S01]  /*5ce0*/  IADD3 R89, R84.reuse, 0x8, RZ ;  /* 0x0000000854597810 */ /* 0x040fe20007ffe0ff */
[----:B------:R-:W-:Y:S01]  /*5cf0*/  HMMA.16816.F32 R12, R92, R90, R12 ;  /* 0x0000005a5c0c723c */ /* 0x000fe2000000180c */
[----:B------:R-:W-:Y:S02]  /*5d00*/  IADD3 R88, R84, 0x9, RZ ;  /* 0x0000000954587810 */ /* 0x000fe40007ffe0ff */
[----:B------:R-:W2:Y:S01]  /*5d10*/  I2F R87, R89 ;  /* 0x0000005900577306 */ /* 0x000ea20000201400 */
[----:B------:R-:W-:Y:S02]  /*5d20*/  ISETP.GE.AND P5, PT, R86, R98, PT ;  /* 0x000000625600720c */ /* 0x000fe40003fa6270 */
[----:B------:R-:W-:Y:S01]  /*5d30*/  ISETP.GE.AND P4, PT, R89, R99, PT ;  /* 0x000000635900720c */ /* 0x000fe20003f86270 */
[CC--:B-1----:R-:W-:Y:S02]  /*5d40*/  FFMA.FTZ R35, R0.reuse, R85.reuse, R35 ;  /* 0x0000005500237223 */ /* 0x0c2fe40000010023 */
[----:B------:R-:W-:-:S02]  /*5d50*/  FFMA.FTZ R33, R0, R85, R33 ;  /* 0x0000005500217223 */ /* 0x000fc40000010021 */
[----:B------:R1:W3:Y:S03]  /*5d60*/  I2F R85, R88 ;  /* 0x0000005800557306 */ /* 0x0002e60000201400 */
[----:B------:R-:W-:Y:S01]  /*5d70*/  FSEL R33, R33, -INF , !P0 ;  /* 0xff80000021217808 */ /* 0x000fe20004000000 */
[CC--:B--2---:R-:W-:Y:S01]  /*5d80*/  FFMA.FTZ R86, R0.reuse, R87.reuse, R28 ;  /* 0x0000005700567223 */ /* 0x0c4fe2000001001c */
[----:B------:R-:W-:Y:S01]  /*5d90*/  FSEL R28, R35, -INF , !P5 ;  /* 0xff800000231c7808 */ /* 0x000fe20006800000 */
[----:B------:R-:W-:Y:S01]  /*5da0*/  FFMA.FTZ R30, R0, R87, R30 ;  /* 0x00000057001e7223 */ /* 0x000fe2000001001e */
[----:B------:R-:W-:Y:S02]  /*5db0*/  ISETP.GE.AND P5, PT, R88, R99, PT ;  /* 0x000000635800720c */ /* 0x000fe40003fa6270 */
[----:B------:R-:W-:Y:S02]  /*5dc0*/  FSEL R35, R86, -INF , !P4 ;  /* 0xff80000056237808 */ /* 0x000fe40006000000 */
[----:B------:R-:W-:-:S02]  /*5dd0*/  IADD3 R86, R84, 0x10, RZ ;  /* 0x0000001054567810 */ /* 0x000fc40007ffe0ff */
[-C--:B------:R-:W-:Y:S02]  /*5de0*/  ISETP.GE.AND P4, PT, R88, R98.reuse, PT ;  /* 0x000000625800720c */ /* 0x080fe40003f86270 */
[----:B------:R2:W4:Y:S01]  /*5df0*/  I2F R87, R86 ;  /* 0x0000005600577306 */ /* 0x0005220000201400 */
[----:B-1----:R-:W-:Y:S01]  /*5e00*/  IADD3 R88, R84, 0x11, RZ ;  /* 0x0000001154587810 */ /* 0x002fe20007ffe0ff */
[CC--:B---3--:R-:W-:Y:S01]  /*5e10*/  FFMA.FTZ R29, R0.reuse, R85.reuse, R29 ;  /* 0x00000055001d7223 */ /* 0x0c8fe2000001001d */
[----:B------:R-:W-:Y:S01]  /*5e20*/  ISETP.GE.AND P0, PT, R89, R98, PT ;  /* 0x000000625900720c */ /* 0x000fe20003f06270 */
[----:B------:R-:W-:-:S03]  /*5e30*/  FFMA.FTZ R31, R0, R85, R31 ;  /* 0x00000055001f7223 */ /* 0x000fc6000001001f */
[----:B------:R-:W-:Y:S01]  /*5e40*/  FSEL R30, R30, -INF , !P0 ;  /* 0xff8000001e1e7808 */ /* 0x000fe20004000000 */
[----:B------:R-:W1:Y:S01]  /*5e50*/  I2F R85, R88 ;  /* 0x0000005800557306 */ /* 0x000e620000201400 */
[----:B------:R-:W-:Y:S02]  /*5e60*/  FSEL R29, R29, -INF , !P5 ;  /* 0xff8000001d1d7808 */ /* 0x000fe40006800000 */
[C---:B------:R-:W-:Y:S02]  /*5e70*/  ISETP.GE.AND P0, PT, R86.reuse, R99, PT ;  /* 0x000000635600720c */ /* 0x040fe40003f06270 */
[----:B------:R-:W-:Y:S02]  /*5e80*/  ISETP.GE.AND P5, PT, R86, R98, PT ;  /* 0x000000625600720c */ /* 0x000fe40003fa6270 */
[----:B--2---:R-:W-:Y:S01]  /*5e90*/  IADD3 R86, R84, 0x18, RZ ;  /* 0x0000001854567810 */ /* 0x004fe20007ffe0ff */
[CC--:B----4-:R-:W-:Y:S01]  /*5ea0*/  FFMA.FTZ R133, R0.reuse, R87.reuse, R24 ;  /* 0x0000005700857223 */ /* 0x0d0fe20000010018 */
[----:B------:R-:W-:Y:S01]  /*5eb0*/  FSEL R24, R31, -INF , !P4 ;  /* 0xff8000001f187808 */ /* 0x000fe20006000000 */
[----:B------:R-:W-:Y:S01]  /*5ec0*/  FFMA.FTZ R26, R0, R87, R26 ;  /* 0x00000057001a7223 */ /* 0x000fe2000001001a */
[----:B------:R-:W2:Y:S01]  /*5ed0*/  I2F R31, R86 ;  /* 0x00000056001f7306 */ /* 0x000ea20000201400 */
[----:B------:R-:W-:-:S02]  /*5ee0*/  ISETP.GE.AND P4, PT, R88, R99, PT ;  /* 0x000000635800720c */ /* 0x000fc40003f86270 */
[----:B------:R-:W-:Y:S01]  /*5ef0*/  FSEL R133, R133, -INF , !P0 ;  /* 0xff80000085857808 */ /* 0x000fe20004000000 */
[-C--:B-1----:R-:W-:Y:S01]  /*5f00*/  FFMA.FTZ R25, R0, R85.reuse, R25 ;  /* 0x0000005500197223 */ /* 0x082fe20000010019 */
[----:B------:R-:W-:Y:S01]  /*5f10*/  FSEL R142, R26, -INF , !P5 ;  /* 0xff8000001a8e7808 */ /* 0x000fe20006800000 */
[----:B------:R-:W-:Y:S01]  /*5f20*/  FFMA.FTZ R27, R0, R85, R27 ;  /* 0x00000055001b7223 */ /* 0x000fe2000001001b */
[----:B------:R-:W-:Y:S02]  /*5f30*/  IADD3 R26, R84, 0x20, RZ ;  /* 0x00000020541a7810 */ /* 0x000fe40007ffe0ff */
[----:B------:R-:W-:Y:S02]  /*5f40*/  FSEL R139, R25, -INF , !P4 ;  /* 0xff800000198b7808 */ /* 0x000fe40006000000 */
[----:B------:R-:W1:Y:S01]  /*5f50*/  I2F R25, R26 ;  /* 0x0000001a00197306 */ /* 0x000e620000201400 */
[----:B------:R-:W-:Y:S02]  /*5f60*/  ISETP.GE.AND P5, PT, R86, R99, PT ;  /* 0x000000635600720c */ /* 0x000fe40003fa6270 */
[-C--:B------:R-:W-:Y:S01]  /*5f70*/  ISETP.GE.AND P0, PT, R88, R98.reuse, PT ;  /* 0x000000625800720c */ /* 0x080fe20003f06270 */
[-C--:B--2---:R-:W-:Y:S01]  /*5f80*/  FFMA.FTZ R20, R0, R31.reuse, R20 ;  /* 0x0000001f00147223 */ /* 0x084fe20000010014 */
[----:B------:R-:W-:Y:S01]  /*5f90*/  ISETP.GE.AND P4, PT, R86, R98, PT ;  /* 0x000000625600720c */ /* 0x000fe20003f86270 */
[----:B------:R-:W-:Y:S01]  /*5fa0*/  FFMA.FTZ R138, R0, R31, R22 ;  /* 0x0000001f008a7223 */ /* 0x000fe20000010016 */
[----:B------:R-:W-:-:S02]  /*5fb0*/  FSEL R150, R27, -INF , !P0 ;  /* 0xff8000001b967808 */ /* 0x000fc40004000000 */
[----:B------:R-:W-:Y:S02]  /*5fc0*/  FSEL R143, R20, -INF , !P5 ;  /* 0xff800000148f7808 */ /* 0x000fe40006800000 */
[----:B------:R-:W-:Y:S02]  /*5fd0*/  IADD3 R20, R84, 0x21, RZ ;  /* 0x0000002154147810 */ /* 0x000fe40007ffe0ff */
[----:B------:R-:W-:Y:S02]  /*5fe0*/  ISETP.GE.AND P0, PT, R26, R99, PT ;  /* 0x000000631a00720c */ /* 0x000fe40003f06270 */
[----:B------:R2:W3:Y:S01]  /*5ff0*/  I2F R22, R20 ;  /* 0x0000001400167306 */ /* 0x0004e20000201400 */
[-C--:B-1----:R-:W-:Y:S01]  /*6000*/  FFMA.FTZ R16, R0, R25.reuse, R16 ;  /* 0x0000001900107223 */ /* 0x082fe20000010010 */
[----:B------:R-:W-:Y:S01]  /*6010*/  FSEL R138, R138, -INF , !P4 ;  /* 0xff8000008a8a7808 */ /* 0x000fe20006000000 */
[----:B------:R-:W-:Y:S01]  /*6020*/  FFMA.FTZ R18, R0, R25, R18 ;  /* 0x0000001900127223 */ /* 0x000fe20000010012 */
[----:B------:R-:W-:-:S02]  /*6030*/  ISETP.GE.AND P4, PT, R20, R99, PT ;  /* 0x000000631400720c */ /* 0x000fc40003f86270 */
[----:B------:R-:W-:Y:S02]  /*6040*/  FSEL R103, R16, -INF , !P0 ;  /* 0xff80000010677808 */ /* 0x000fe40004000000 */
[-C--:B------:R-:W-:Y:S02]  /*6050*/  ISETP.GE.AND P0, PT, R20, R98.reuse, PT ;  /* 0x000000621400720c */ /* 0x080fe40003f06270 */
[----:B------:R-:W-:Y:S02]  /*6060*/  ISETP.GE.AND P5, PT, R26, R98, PT ;  /* 0x000000621a00720c */ /* 0x000fe40003fa6270 */
[----:B------:R-:W-:Y:S02]  /*6070*/  IADD3 R26, R84, 0x28, RZ ;  /* 0x00000028541a7810 */ /* 0x000fe40007ffe0ff */
[----:B------:R-:W-:Y:S02]  /*6080*/  FSEL R104, R18, -INF , !P5 ;  /* 0xff80000012687808 */ /* 0x000fe40006800000 */
[----:B--2---:R-:W-:Y:S01]  /*6090*/  IADD3 R20, R84, 0x29, RZ ;  /* 0x0000002954147810 */ /* 0x004fe20007ffe0ff */
[-C--:B---3--:R-:W-:Y:S01]  /*60a0*/  FFMA.FTZ R17, R0, R22.reuse, R17 ;  /* 0x0000001600117223 */ /* 0x088fe20000010011 */
[----:B------:R-:W1:Y:S01]  /*60b0*/  I2F R25, R26 ;  /* 0x0000001a00197306 */ /* 0x000e620000201400 */
[----:B------:R-:W-:Y:S01]  /*60c0*/  IADD3 R18, R84, 0x30, RZ ;  /* 0x0000003054127810 */ /* 0x000fe20007ffe0ff */
[----:B------:R-:W-:Y:S01]  /*60d0*/  FFMA.FTZ R19, R0, R22, R19 ;  /* 0x0000001600137223 */ /* 0x000fe20000010013 */
[----:B------:R-:W-:-:S02]  /*60e0*/  ISETP.GE.AND P5, PT, R26, R99, PT ;  /* 0x000000631a00720c */ /* 0x000fc40003fa6270 */
[----:B------:R-:W-:Y:S02]  /*60f0*/  FSEL R106, R17, -INF , !P4 ;  /* 0xff800000116a7808 */ /* 0x000fe40006000000 */
[----:B------:R-:W-:Y:S01]  /*6100*/  FSEL R128, R19, -INF , !P0 ;  /* 0xff80000013807808 */ /* 0x000fe20004000000 */
[----:B------:R-:W2:Y:S01]  /*6110*/  I2F R16, R20 ;  /* 0x0000001400107306 */ /* 0x000ea20000201400 */
[----:B------:R-:W-:Y:S02]  /*6120*/  ISETP.GE.AND P0, PT, R20, R99, PT ;  /* 0x000000631400720c */ /* 0x000fe40003f06270 */
[----:B------:R-:W-:-:S05]  /*6130*/  ISETP.GE.AND P4, PT, R26, R98, PT ;  /* 0x000000621a00720c */ /* 0x000fca0003f86270 */
[----:B------:R-:W3:Y:S01]  /*6140*/  I2F R17, R18 ;  /* 0x0000001200117306 */ /* 0x000ee20000201400 */
[CC--:B-1----:R-:W-:Y:S02]  /*6150*/  FFMA.FTZ R12, R0.reuse, R25.reuse, R12 ;  /* 0x00000019000c7223 */ /* 0x0c2fe4000001000c */
[----:B------:R-:W-:-:S03]  /*6160*/  FFMA.FTZ R14, R0, R25, R14 ;  /* 0x00000019000e7223 */ /* 0x000fc6000001000e */
[----:B------:R-:W-:Y:S01]  /*6170*/  FSEL R107, R12, -INF , !P5 ;  /* 0xff8000000c6b7808 */ /* 0x000fe20006800000 */
[-C--:B--2---:R-:W-:Y:S01]  /*6180*/  FFMA.FTZ R13, R0, R16.reuse, R13 ;  /* 0x00000010000d7223 */ /* 0x084fe2000001000d */
[----:B------:R-:W-:Y:S01]  /*6190*/  FSEL R132, R14, -INF , !P4 ;  /* 0xff8000000e847808 */ /* 0x000fe20006000000 */
[----:B------:R-:W-:Y:S01]  /*61a0*/  FFMA.FTZ R15, R0, R16, R15 ;  /* 0x00000010000f7223 */ /* 0x000fe2000001000f */
[----:B------:R-:W-:Y:S02]  /*61b0*/  ISETP.GE.AND P4, PT, R18, R99, PT ;  /* 0x000000631200720c */ /* 0x000fe40003f86270 */
[----:B------:R-:W-:Y:S02]  /*61c0*/  FSEL R129, R13, -INF , !P0 ;  /* 0xff8000000d817808 */ /* 0x000fe40004000000 */
[----:B------:R-:W-:Y:S01]  /*61d0*/  IADD3 R13, R84, 0x31, RZ ;  /* 0x00000031540d7810 */ /* 0x000fe20007ffe0ff */
[-C--:B---3--:R-:W-:Y:S01]  /*61e0*/  FFMA.FTZ R8, R0, R17.reuse, R8 ;  /* 0x0000001100087223 */ /* 0x088fe20000010008 */
[-C--:B------:R-:W-:Y:S01]  /*61f0*/  ISETP.GE.AND P5, PT, R20, R98.reuse, PT ;  /* 0x000000621400720c */ /* 0x080fe20003fa6270 */
[----:B------:R-:W-:Y:S01]  /*6200*/  FFMA.FTZ R10, R0, R17, R10 ;  /* 0x00000011000a7223 */ /* 0x000fe2000001000a */
[----:B------:R-:W1:Y:S01]  /*6210*/  I2F R12, R13 ;  /* 0x0000000d000c7306 */ /* 0x000e620000201400 */
[----:B------:R-:W-:-:S02]  /*6220*/  ISETP.GE.AND P0, PT, R18, R98, PT ;  /* 0x000000621200720c */ /* 0x000fc40003f06270 */
[----:B------:R-:W-:Y:S02]  /*6230*/  FSEL R101, R8, -INF , !P4 ;  /* 0xff80000008657808 */ /* 0x000fe40006000000 */
[----:B------:R-:W-:Y:S02]  /*6240*/  IADD3 R8, R84, 0x38, RZ ;  /* 0x0000003854087810 */ /* 0x000fe40007ffe0ff */
[----:B------:R-:W-:Y:S02]  /*6250*/  FSEL R102, R15, -INF , !P5 ;  /* 0xff8000000f667808 */ /* 0x000fe40006800000 */
[----:B------:R-:W2:Y:S01]  /*6260*/  I2F R15, R8 ;  /* 0x00000008000f7306 */ /* 0x000ea20000201400 */
[C---:B------:R-:W-:Y:S02]  /*6270*/  ISETP.GE.AND P5, PT, R13.reuse, R99, PT ;  /* 0x000000630d00720c */ /* 0x040fe40003fa6270 */
[----:B------:R-:W-:Y:S02]  /*6280*/  ISETP.GE.AND P4, PT, R13, R98, PT ;  /* 0x000000620d00720c */ /* 0x000fe40003f86270 */
[----:B------:R-:W-:Y:S01]  /*6290*/  FSEL R92, R10, -INF , !P0 ;  /* 0xff8000000a5c7808 */ /* 0x000fe20004000000 */
[----:B-1----:R-:W-:-:S02]  /*62a0*/  FFMA.FTZ R9, R0, R12, R9 ;  /* 0x0000000c00097223 */ /* 0x002fc40000010009 */
[----:B------:R-:W1:Y:S01]  /*62b0*/  I2F R13, R84 ;  /* 0x00000054000d7306 */ /* 0x000e620000201400 */
[----:B------:R-:W-:Y:S01]  /*62c0*/  ISETP.GE.AND P0, PT, R8, R99, PT ;  /* 0x000000630800720c */ /* 0x000fe20003f06270 */
[----:B------:R-:W-:Y:S01]  /*62d0*/  FFMA.FTZ R11, R0, R12, R11 ;  /* 0x0000000c000b7223 */ /* 0x000fe2000001000b */
[----:B------:R-:W-:Y:S02]  /*62e0*/  FSEL R105, R9, -INF , !P5 ;  /* 0xff80000009697808 */ /* 0x000fe40006800000 */
[----:B------:R-:W-:Y:S01]  /*62f0*/  IADD3 R9, R84, 0x19, RZ ;  /* 0x0000001954097810 */ /* 0x000fe20007ffe0ff */
[-C--:B--2---:R-:W-:Y:S01]  /*6300*/  FFMA.FTZ R127, R0, R15.reuse, R4 ;  /* 0x0000000f007f7223 */ /* 0x084fe20000010004 */
[----:B------:R-:W-:Y:S02]  /*6310*/  ISETP.GE.AND P5, PT, R8, R98, PT ;  /* 0x000000620800720c */ /* 0x000fe40003fa6270 */
[----:B------:R-:W2:Y:S01]  /*6320*/  I2F R4, R9 ;  /* 0x0000000900047306 */ /* 0x000ea20000201400 */
[----:B------:R-:W-:Y:S01]  /*6330*/  FFMA.FTZ R6, R0, R15, R6 ;  /* 0x0000000f00067223 */ /* 0x000fe20000010006 */
[----:B------:R-:W-:-:S02]  /*6340*/  IADD3 R8, R84, 0x39, RZ ;  /* 0x0000003954087810 */ /* 0x000fc40007ffe0ff */
[----:B------:R-:W-:Y:S02]  /*6350*/  FSEL R127, R127, -INF , !P0 ;  /* 0xff8000007f7f7808 */ /* 0x000fe40004000000 */
[----:B------:R-:W-:Y:S01]  /*6360*/  FSEL R91, R6, -INF , !P5 ;  /* 0xff800000065b7808 */ /* 0x000fe20006800000 */
[C---:B-1----:R-:W-:Y:S01]  /*6370*/  FFMA.FTZ R34, R0.reuse, R13, R34 ;  /* 0x0000000d00227223 */ /* 0x042fe20000010022 */
[----:B------:R-:W1:Y:S01]  /*6380*/  I2F R10, R8 ;  /* 0x00000008000a7306 */ /* 0x000e620000201400 */
[----:B------:R-:W-:Y:S01]  /*6390*/  ISETP.GE.AND P5, PT, R9, R99, PT ;  /* 0x000000630900720c */ /* 0x000fe20003fa6270 */
[----:B------:R-:W-:Y:S01]  /*63a0*/  FFMA.FTZ R32, R0, R13, R32 ;  /* 0x0000000d00207223 */ /* 0x000fe20000010020 */
[C---:B------:R-:W-:Y:S02]  /*63b0*/  ISETP.GE.AND P0, PT, R84.reuse, R98, PT ;  /* 0x000000625400720c */ /* 0x040fe40003f06270 */
[----:B------:R-:W-:Y:S02]  /*63c0*/  FSEL R90, R11, -INF , !P4 ;  /* 0xff8000000b5a7808 */ /* 0x000fe40006000000 */
[----:B------:R-:W-:Y:S01]  /*63d0*/  ISETP.GE.AND P4, PT, R84, R99, PT ;  /* 0x000000635400720c */ /* 0x000fe20003f86270 */
[----:B--2---:R-:W-:Y:S01]  /*63e0*/  FFMA.FTZ R4, R0, R4, R21 ;  /* 0x0000000400047223 */ /* 0x004fe20000010015 */
[----:B------:R-:W2:Y:S02]  /*63f0*/  I2F R11, R9 ;  /* 0x00000009000b7306 */ /* 0x000ea40000201400 */
[----:B------:R-:W-:-:S02]  /*6400*/  FSEL R6, R32, -INF , !P4 ;  /* 0xff80000020067808 */ /* 0x000fc40006000000 */
[----:B------:R-:W-:Y:S02]  /*6410*/  FSEL R149, R4, -INF , !P5 ;  /* 0xff80000004957808 */ /* 0x000fe40006800000 */
[----:B------:R-:W-:Y:S01]  /*6420*/  FSEL R4, R34, -INF , !P0 ;  /* 0xff80000022047808 */ /* 0x000fe20004000000 */
[-C--:B-1----:R-:W-:Y:S01]  /*6430*/  FFMA.FTZ R5, R0, R10.reuse, R5 ;  /* 0x0000000a00057223 */ /* 0x082fe20000010005 */
[----:B------:R-:W-:Y:S01]  /*6440*/  LEA R130, P0, R96, c[0x0][0x168], 0x1 ;  /* 0x00005a0060827a11 */ /* 0x000fe200078008ff */
[----:B------:R-:W-:Y:S01]  /*6450*/  FFMA.FTZ R7, R0, R10, R7 ;  /* 0x0000000a00077223 */ /* 0x000fe20000010007 */
[----:B------:R-:W-:Y:S02]  /*6460*/  ISETP.GE.AND P4, PT, R8, R99, PT ;  /* 0x000000630800720c */ /* 0x000fe40003f86270 */
[----:B------:R-:W-:Y:S02]  /*6470*/  LEA.HI.X R131, R96, c[0x0][0x16c], R97, 0x1, P0 ;  /* 0x00005b0060837a11 */ /* 0x000fe400000f0c61 */
[----:B------:R-:W-:-:S02]  /*6480*/  ISETP.GT.AND P0, PT, R120, R115, PT ;  /* 0x000000737800720c */ /* 0x000fc40003f04270 */
[----:B------:R-:W-:Y:S01]  /*6490*/  FSEL R141, R5, -INF , !P4 ;  /* 0xff800000058d7808 */ /* 0x000fe20006000000 */
[----:B--2---:R-:W-:Y:S01]  /*64a0*/  FFMA.FTZ R11, R0, R11, R23 ;  /* 0x0000000b000b7223 */ /* 0x004fe20000010017 */
[-C--:B------:R-:W-:Y:S02]  /*64b0*/  ISETP.GE.AND P5, PT, R9, R98.reuse, PT ;  /* 0x000000620900720c */ /* 0x080fe40003fa6270 */
[----:B------:R-:W-:Y:S02]  /*64c0*/  ISETP.GE.AND P4, PT, R8, R98, PT ;  /* 0x000000620800720c */ /* 0x000fe40003f86270 */
[----:B------:R-:W-:Y:S02]  /*64d0*/  FSEL R152, R11, -INF , !P5 ;  /* 0xff8000000b987808 */ /* 0x000fe40006800000 */
[----:B------:R-:W-:-:S03]  /*64e0*/  FSEL R98, R7, -INF , !P4 ;  /* 0xff80000007627808 */ /* 0x000fc60006000000 */
        /* <DEDUP_REMOVED lines=64> */
.L_x_5533:
[----:B------:R-:W-:-:S04]  /*68f0*/  LEA R7, -R5, RZ, 0x6 ;  /* 0x000000ff05077211 */ /* 0x000fc800078e31ff */
[----:B------:R-:W-:Y:S02]  /*6900*/  SHF.R.S32.HI R8, RZ, 0x1f, R7 ;  /* 0x0000001fff087819 */ /* 0x000fe40000011407 */
.L_x_5534:
        /* <DEDUP_REMOVED lines=57> */
.L_x_5536:
[----:B------:R-:W-:Y:S05]  /*6ca0*/  BSYNC B0 ;  /* 0x0000000000007941 */ /* 0x000fea0003800000 */
.L_x_5535:
[----:B------:R-:W0:Y:S02]  /*6cb0*/  LDGDEPBAR ;  /* 0x00000000000079af */ /* 0x000e240000000000 */
.L_x_5532:
        /* <DEDUP_REMOVED lines=43> */
[----:B------:R-:W-:Y:S01]  /*6f70*/  FSEL R5, R88, RZ, P1 ;  /* 0x000000ff58057208 */ /* 0x000fe20000800000 */
[----:B------:R-:W-:Y:S01]  /*6f80*/  LDSM.16.MT88.4 R8, [R110+0x6000] ;  /* 0x006000006e08783b */ /* 0x000fe20000004200 */
[----:B------:R-:W-:Y:S01]  /*6f90*/  FSEL R99, R99, RZ, P1 ;  /* 0x000000ff63637208 */ /* 0x000fe20000800000 */
[C---:B------:R-:W-:Y:S01]  /*6fa0*/  FMUL.FTZ R148, R89.reuse, c[0x0][0x23c] ;  /* 0x00008f0059947a20 */ /* 0x040fe20000410000 */
[C---:B------:R-:W-:Y:S01]  /*6fb0*/  FSETP.NEU.FTZ.AND P2, PT, R89.reuse, -INF , PT ;  /* 0xff8000005900780b */ /* 0x040fe20003f5d000 */
[----:B------:R-:W-:Y:S02]  /*6fc0*/  FADD.FTZ R100, R2, -R5 ;  /* 0x8000000502647221 */ /* 0x000fe40000010000 */
[--C-:B------:R-:W-:Y:S01]  /*6fd0*/  FFMA.FTZ R2, R24, c[0x0][0x23c], -R99.reuse ;  /* 0x00008f0018027a23 */ /* 0x100fe20000010863 */
[----:B------:R-:W-:Y:S01]  /*6fe0*/  FSEL R148, R148, RZ, P2 ;  /* 0x000000ff94947208 */ /* 0x000fe20001000000 */
[----:B------:R-:W1:Y:S01]  /*6ff0*/  LDSM.16.MT88.4 R24, [R110+0x7000] ;  /* 0x007000006e18783b */ /* 0x000e620000004200 */
[--C-:B------:R-:W-:Y:S01]  /*7000*/  FFMA.FTZ R97, R4, c[0x0][0x23c], -R99.reuse ;  /* 0x00008f0004617a23 */ /* 0x100fe20000010863 */
[----:B------:R-:W-:Y:S01]  /*7010*/  FSEL R4, R89, RZ, P2 ;  /* 0x000000ff59047208 */ /* 0x000fe20001000000 */
[----:B------:R-:W-:Y:S01]  /*7020*/  FFMA.FTZ R93, R28, c[0x0][0x23c], -R99 ;  /* 0x00008f001c5d7a23 */ /* 0x000fe20000010863 */
[----:B------:R-:W-:Y:S01]  /*7030*/  MUFU.EX2 R2, R2 ;  /* 0x0000000200027308 */ /* 0x000fe20000000800 */
[----:B------:R-:W-:-:S02]  /*7040*/  FFMA.FTZ R146, R6, c[0x0][0x23c], -R148 ;  /* 0x00008f0006927a23 */ /* 0x000fc40000010894 */
[----:B------:R-:W-:Y:S02]  /*7050*/  FADD.FTZ R147, R3, -R4 ;  /* 0x8000000403937221 */ /* 0x000fe40000010000 */
[--C-:B------:R-:W-:Y:S02]  /*7060*/  FFMA.FTZ R96, R33, c[0x0][0x23c], -R148.reuse ;  /* 0x00008f0021607a23 */ /* 0x100fe40000010894 */
[--C-:B------:R-:W-:Y:S01]  /*7070*/  FFMA.FTZ R95, R35, c[0x0][0x23c], -R148.reuse ;  /* 0x00008f00235f7a23 */ /* 0x100fe20000010894 */
[----:B------:R-:W-:Y:S01]  /*7080*/  MUFU.EX2 R146, R146 ;  /* 0x0000009200927308 */ /* 0x000fe20000000800 */
[----:B------:R-:W-:Y:S01]  /*7090*/  FFMA.FTZ R94, R29, c[0x0][0x23c], -R148 ;  /* 0x00008f001d5e7a23 */ /* 0x000fe20000010894 */
[----:B------:R-:W2:Y:S01]  /*70a0*/  LDSM.16.MT88.4 R32, [R108+0x7000] ;  /* 0x007000006c20783b */ /* 0x000ea20000004200 */
[----:B------:R-:W-:Y:S02]  /*70b0*/  FMUL.FTZ R147, R147, c[0x0][0x23c] ;  /* 0x00008f0093937a20 */ /* 0x000fe40000410000 */
[----:B------:R-:W-:-:S02]  /*70c0*/  FMUL.FTZ R100, R100, c[0x0][0x23c] ;  /* 0x00008f0064647a20 */ /* 0x000fc40000410000 */
        /* <DEDUP_REMOVED lines=21> */
[----:B------:R-:W3:Y:S01]  /*7220*/  MUFU.EX2 R93, R93 ;  /* 0x0000005d005d7308 */ /* 0x000ee20000000800 */
[----:B----4-:R-:W-:Y:S01]  /*7230*/  F2FP.PACK_AB R86, R94, R95 ;  /* 0x0000005f5e56723e */ /* 0x010fe200000000ff */
[----:B------:R-:W-:-:S02]  /*7240*/  FFMA.FTZ R107, R102, c[0x0][0x23c], -R99 ;  /* 0x00008f00666b7a23 */ /* 0x000fc40000010863 */
[--C-:B------:R-:W-:Y:S02]  /*7250*/  FFMA.FTZ R102, R105, c[0x0][0x23c], -R148.reuse ;  /* 0x00008f0069667a23 */ /* 0x100fe40000010894 */
[----:B------:R-:W-:Y:S02]  /*7260*/  FFMA.FTZ R132, R141, c[0x0][0x23c], -R148 ;  /* 0x00008f008d847a23 */ /* 0x000fe40000010894 */
[----:B------:R-:W4:Y:S01]  /*7270*/  MUFU.EX2 R3, R30 ;  /* 0x0000001e00037308 */ /* 0x000f220000000800 */
[----:B------:R-:W-:-:S07]  /*7280*/  FFMA.FTZ R92, R92, c[0x0][0x23c], -R99 ;  /* 0x00008f005c5c7a23 */ /* 0x000fce0000010863 */
[----:B------:R-:W5:Y:S01]  /*7290*/  MUFU.EX2 R147, R147 ;  /* 0x0000009300937308 */ /* 0x000f620000000800 */
[----:B---3--:R-:W-:-:S07]  /*72a0*/  F2FP.PACK_AB R85, R93, R97 ;  /* 0x000000615d55723e */ /* 0x008fce00000000ff */
[----:B------:R-:W3:Y:S01]  /*72b0*/  MUFU.EX2 R100, R100 ;  /* 0x0000006400647308 */ /* 0x000ee20000000800 */
[----:B----4-:R-:W-:Y:S01]  /*72c0*/  F2FP.PACK_AB R87, R2, R3 ;  /* 0x000000030257723e */ /* 0x010fe200000000ff */
[----:B-----5:R-:W-:-:S06]  /*72d0*/  FMUL.FTZ R20, R52, R147 ;  /* 0x0000009334147220 */ /* 0x020fcc0000410000 */
[----:B------:R-:W-:Y:S01]  /*72e0*/  MUFU.EX2 R145, R145 ;  /* 0x0000009100917308 */ /* 0x000fe20000000800 */
[-C--:B------:R-:W-:Y:S02]  /*72f0*/  FMUL.FTZ R21, R53, R147.reuse ;  /* 0x0000009335157220 */ /* 0x080fe40000410000 */
[-C--:B------:R-:W-:Y:S02]  /*7300*/  FMUL.FTZ R56, R56, R147.reuse ;  /* 0x0000009338387220 */ /* 0x080fe40000410000 */
[----:B------:R-:W-:Y:S02]  /*7310*/  FMUL.FTZ R57, R57, R147 ;  /* 0x0000009339397220 */ /* 0x000fe40000410000 */
[-C--:B---3--:R-:W-:Y:S01]  /*7320*/  FMUL.FTZ R22, R54, R100.reuse ;  /* 0x0000006436167220 */ /* 0x088fe20000410000 */
[----:B------:R-:W3:Y:S01]  /*7330*/  MUFU.EX2 R144, R144 ;  /* 0x0000009000907308 */ /* 0x000ee20000000800 */
[-C--:B------:R-:W-:Y:S02]  /*7340*/  FMUL.FTZ R23, R55, R100.reuse ;  /* 0x0000006437177220 */ /* 0x080fe40000410000 */
        /* <DEDUP_REMOVED lines=8> */
[-C--:B------:R-:W-:Y:S01]  /*73d0*/  FMUL.FTZ R40, R40, R147.reuse ;  /* 0x0000009328287220 */ /* 0x080fe20000410000 */
[----:B------:R-:W-:Y:S01]  /*73e0*/  HMMA.16816.F32 R24, R84, R26, R56 ;  /* 0x0000001a5418723c */ /* 0x000fe20000001838 */
[----:B------:R-:W1:Y:S01]  /*73f0*/  LDSM.16.MT88.4 R56, [R110+0x6400] ;  /* 0x006400006e38783b */ /* 0x000e620000004200 */
[----:B------:R-:W-:Y:S01]  /*7400*/  FMUL.FTZ R41, R41, R147 ;  /* 0x0000009329297220 */ /* 0x000fe20000410000 */
[----:B------:R-:W4:Y:S01]  /*7410*/  MUFU.EX2 R139, R139 ;  /* 0x0000008b008b7308 */ /* 0x000f220000000800 */
[-C--:B------:R-:W-:Y:S01]  /*7420*/  FMUL.FTZ R42, R42, R100.reuse ;  /* 0x000000642a2a7220 */ /* 0x080fe20000410000 */
[----:B---3--:R-:W-:Y:S01]  /*7430*/  F2FP.PACK_AB R52, R144, R145 ;  /* 0x000000919034723e */ /* 0x008fe200000000ff */
[----:B------:R-:W-:-:S02]  /*7440*/  FMUL.FTZ R43, R43, R100 ;  /* 0x000000642b2b7220 */ /* 0x000fc40000410000 */
[C---:B------:R-:W-:Y:S01]  /*7450*/  HMMA.16816.F32 R4, R84.reuse, R8, R4 ;  /* 0x000000085404723c */ /* 0x040fe20000001804 */
[-C--:B------:R-:W-:Y:S02]  /*7460*/  FMUL.FTZ R12, R44, R147.reuse ;  /* 0x000000932c0c7220 */ /* 0x080fe40000410000 */
[----:B------:R-:W-:Y:S01]  /*7470*/  MUFU.EX2 R143, R143 ;  /* 0x0000008f008f7308 */ /* 0x000fe20000000800 */
[-C--:B------:R-:W-:Y:S02]  /*7480*/  FMUL.FTZ R13, R45, R147.reuse ;  /* 0x000000932d0d7220 */ /* 0x080fe40000410000 */
[-C--:B------:R-:W-:Y:S02]  /*7490*/  FMUL.FTZ R14, R46, R100.reuse ;  /* 0x000000642e0e7220 */ /* 0x080fe40000410000 */
[----:B------:R-:W-:Y:S01]  /*74a0*/  HMMA.16816.F32 R8, R84, R10, R40 ;  /* 0x0000000a5408723c */ /* 0x000fe20000001828 */
[----:B------:R-:W-:Y:S01]  /*74b0*/  FMUL.FTZ R15, R47, R100 ;  /* 0x000000642f0f7220 */ /* 0x000fe20000410000 */
[----:B------:R-:W3:Y:S01]  /*74c0*/  LDSM.16.MT88.4 R40, [R110+0x8000] ;  /* 0x008000006e28783b */ /* 0x000ee20000004200 */
[----:B------:R-:W5:Y:S01]  /*74d0*/  MUFU.EX2 R142, R142 ;  /* 0x0000008e008e7308 */ /* 0x000f620000000800 */
[----:B----4-:R-:W-:Y:S01]  /*74e0*/  F2FP.PACK_AB R54, R139, R140 ;  /* 0x0000008c8b36723e */ /* 0x010fe200000000ff */
[----:B------:R-:W-:-:S02]  /*74f0*/  FMUL.FTZ R48, R48, R147 ;  /* 0x0000009330307220 */ /* 0x000fc40000410000 */
[-C--:B------:R-:W-:Y:S01]  /*7500*/  FMUL.FTZ R49, R49, R147.reuse ;  /* 0x0000009331317220 */ /* 0x080fe20000410000 */
[C---:B------:R-:W-:Y:S01]  /*7510*/  HMMA.16816.F32 R12, R84.reuse, R16, R12 ;  /* 0x00000010540c723c */ /* 0x040fe2000000180c */
[-C--:B------:R-:W-:Y:S02]  /*7520*/  FMUL.FTZ R50, R50, R100.reuse ;  /* 0x0000006432327220 */ /* 0x080fe40000410000 */
[----:B------:R-:W-:Y:S01]  /*7530*/  MUFU.EX2 R138, R138 ;  /* 0x0000008a008a7308 */ /* 0x000fe20000000800 */
[-C--:B------:R-:W-:Y:S02]  /*7540*/  FMUL.FTZ R51, R51, R100.reuse ;  /* 0x0000006433337220 */ /* 0x080fe40000410000 */
[-C--:B------:R-:W-:Y:S02]  /*7550*/  FMUL.FTZ R28, R60, R147.reuse ;  /* 0x000000933c1c7220 */ /* 0x080fe40000410000 */
[----:B------:R-:W-:Y:S02]  /*7560*/  FMUL.FTZ R29, R61, R147 ;  /* 0x000000933d1d7220 */ /* 0x000fe40000410000 */
[-C--:B------:R-:W-:Y:S01]  /*7570*/  FMUL.FTZ R30, R62, R100.reuse ;  /* 0x000000643e1e7220 */ /* 0x080fe20000410000 */
[----:B------:R-:W4:Y:S01]  /*7580*/  MUFU.EX2 R133, R133 ;  /* 0x0000008500857308 */ /* 0x000f220000000800 */
[----:B-----5:R-:W-:Y:S01]  /*7590*/  F2FP.PACK_AB R53, R142, R143 ;  /* 0x0000008f8e35723e */ /* 0x020fe200000000ff */
[----:B------:R-:W-:Y:S01]  /*75a0*/  HMMA.16816.F32 R16, R84, R18, R48 ;  /* 0x000000125410723c */ /* 0x000fe20000001830 */
[----:B------:R-:W-:Y:S01]  /*75b0*/  FMUL.FTZ R31, R63, R100 ;  /* 0x000000643f1f7220 */ /* 0x000fe20000410000 */
[----:B------:R-:W5:Y:S01]  /*75c0*/  LDSM.16.MT88.4 R48, [R108+0x8000] ;  /* 0x008000006c30783b */ /* 0x000f620000004200 */
[----:B------:R-:W-:-:S02]  /*75d0*/  FMUL.FTZ R64, R64, R147 ;  /* 0x0000009340407220 */ /* 0x000fc40000410000 */
[-C--:B------:R-:W-:Y:S01]  /*75e0*/  FMUL.FTZ R65, R65, R147.reuse ;  /* 0x0000009341417220 */ /* 0x080fe20000410000 */
[----:B------:R-:W-:Y:S01]  /*75f0*/  MUFU.EX2 R149, R149 ;  /* 0x0000009500957308 */ /* 0x000fe20000000800 */
[-C--:B------:R-:W-:Y:S01]  /*7600*/  FMUL.FTZ R66, R66, R100.reuse ;  /* 0x0000006442427220 */ /* 0x080fe20000410000 */
[C---:B--2---:R-:W-:Y:S01]  /*7610*/  HMMA.16816.F32 R28, R84.reuse, R32, R28 ;  /* 0x00000020541c723c */ /* 0x044fe2000000181c */
[----:B------:R-:W-:Y:S01]  /*7620*/  FMUL.FTZ R67, R67, R100 ;  /* 0x0000006443437220 */ /* 0x000fe20000410000 */
[----:B------:R-:W-:Y:S01]  /*7630*/  LDSM.16.MT88.4 R60, [R110+0x6800] ;  /* 0x006800006e3c783b */ /* 0x000fe20000004200 */
[-C--:B------:R-:W-:Y:S02]  /*7640*/  FMUL.FTZ R36, R68, R147.reuse ;  /* 0x0000009344247220 */ /* 0x080fe40000410000 */
[-C--:B------:R-:W-:Y:S01]  /*7650*/  FMUL.FTZ R37, R69, R147.reuse ;  /* 0x0000009345257220 */ /* 0x080fe20000410000 */
[----:B----4-:R-:W-:Y:S01]  /*7660*/  F2FP.PACK_AB R55, R133, R138 ;  /* 0x0000008a8537723e */ /* 0x010fe200000000ff */
[-C--:B------:R-:W-:Y:S01]  /*7670*/  FMUL.FTZ R38, R70, R100.reuse ;  /* 0x0000006446267220 */ /* 0x080fe20000410000 */
[----:B------:R-:W-:Y:S01]  /*7680*/  HMMA.16816.F32 R32, R84, R34, R64 ;  /* 0x000000225420723c */ /* 0x000fe20000001840 */
[----:B------:R-:W-:Y:S01]  /*7690*/  FMUL.FTZ R39, R71, R100 ;  /* 0x0000006447277220 */ /* 0x000fe20000410000 */
        /* <DEDUP_REMOVED lines=13> */
[----:B------:R-:W-:Y:S01]  /*7770*/  MUFU.EX2 R106, R106 ;  /* 0x0000006a006a7308 */ /* 0x000fe20000000800 */
[----:B------:R-:W-:-:S02]  /*7780*/  FMUL.FTZ R80, R80, R147 ;  /* 0x0000009350507220 */ /* 0x000fc40000410000 */
[----:B------:R-:W-:Y:S02]  /*7790*/  FMUL.FTZ R81, R81, R147 ;  /* 0x0000009351517220 */ /* 0x000fe40000410000 */
[C---:B---3--:R-:W-:Y:S01]  /*77a0*/  HMMA.16816.F32 R36, R84.reuse, R40, R36 ;  /* 0x000000285424723c */ /* 0x048fe20000001824 */
[-C--:B------:R-:W-:Y:S02]  /*77b0*/  FMUL.FTZ R82, R82, R100.reuse ;  /* 0x0000006452527220 */ /* 0x080fe40000410000 */
[----:B------:R-:W-:Y:S01]  /*77c0*/  FMUL.FTZ R83, R83, R100 ;  /* 0x0000006453537220 */ /* 0x000fe20000410000 */
[----:B------:R-:W-:Y:S01]  /*77d0*/  MUFU.EX2 R129, R129 ;  /* 0x0000008100817308 */ /* 0x000fe20000000800 */
[--C-:B------:R-:W-:Y:S02]  /*77e0*/  FFMA.FTZ R64, R101, c[0x0][0x23c], -R148.reuse ;  /* 0x00008f0065407a23 */ /* 0x100fe40000010894 */
[----:B------:R-:W-:Y:S01]  /*77f0*/  FFMA.FTZ R101, R127, c[0x0][0x23c], -R148 ;  /* 0x00008f007f657a23 */ /* 0x000fe20000010894 */
[----:B------:R-:W-:Y:S01]  /*7800*/  HMMA.16816.F32 R40, R84, R42, R72 ;  /* 0x0000002a5428723c */ /* 0x000fe20000001848 */
[----:B------:R-:W-:Y:S01]  /*7810*/  LDSM.16.MT88.4 R72, [R110+0x8800] ;  /* 0x008800006e48783b */ /* 0x000fe20000004200 */
[----:B------:R-:W-:-:S02]  /*7820*/  FFMA.FTZ R127, R90, c[0x0][0x23c], -R99 ;  /* 0x00008f005a7f7a23 */ /* 0x000fc40000010863 */
[----:B------:R-:W-:Y:S01]  /*7830*/  MUFU.EX2 R128, R128 ;  /* 0x0000008000807308 */ /* 0x000fe20000000800 */
[--C-:B------:R-:W-:Y:S02]  /*7840*/  FFMA.FTZ R90, R91, c[0x0][0x23c], -R99.reuse ;  /* 0x00008f005b5a7a23 */ /* 0x100fe40000010863 */
[----:B------:R-:W-:Y:S01]  /*7850*/  FFMA.FTZ R91, R98, c[0x0][0x23c], -R99 ;  /* 0x00008f00625b7a23 */ /* 0x000fe20000010863 */
[C---:B-----5:R-:W-:Y:S01]  /*7860*/  HMMA.16816.F32 R44, R84.reuse, R48, R44 ;  /* 0x00000030542c723c */ /* 0x060fe2000000182c */
[----:B------:R-:W-:Y:S02]  /*7870*/  FFMA.FTZ R135, R135, R147, R146 ;  /* 0x0000009387877223 */ /* 0x000fe40000010092 */
[----:B------:R-:W-:Y:S01]  /*7880*/  FFMA.FTZ R100, R134, R100, R97 ;  /* 0x0000006486647223 */ /* 0x000fe20000010061 */
[----:B------:R-:W-:Y:S01]  /*7890*/  MUFU.EX2 R104, R104 ;  /* 0x0000006800687308 */ /* 0x000fe20000000800 */
        /* <DEDUP_REMOVED lines=8> */
[----:B-1----:R-:W-:Y:S01]  /*7920*/  HMMA.16816.F32 R12, R52, R56, R12 ;  /* 0x00000038340c723c */ /* 0x002fe2000000180c */
[----:B------:R-:W-:-:S03]  /*7930*/  FADD.FTZ R2, R2, R3 ;  /* 0x0000000302027221 */ /* 0x000fc60000010000 */
[----:B------:R1:W-:Y:S01]  /*7940*/  MUFU.EX2 R105, R64 ;  /* 0x0000004000697308 */ /* 0x0003e20000000800 */
[----:B------:R-:W-:-:S03]  /*7950*/  FADD.FTZ R3, R145, R94 ;  /* 0x0000005e91037221 */ /* 0x000fc60000010000 */
[----:B------:R-:W-:Y:S01]  /*7960*/  HMMA.16816.F32 R16, R52, R58, R16 ;  /* 0x0000003a3410723c */ /* 0x000fe20000001810 */
[----:B------:R-:W2:Y:S01]  /*7970*/  LDSM.16.MT88.4 R56, [R110+0x7400] ;  /* 0x007400006e38783b */ /* 0x000ea20000004200 */
[----:B------:R-:W-:Y:S02]  /*7980*/  FADD.FTZ R3, R144, R3 ;  /* 0x0000000390037221 */ /* 0x000fe40000010000 */
[----:B------:R-:W3:Y:S08]  /*7990*/  MUFU.EX2 R102, R102 ;  /* 0x0000006600667308 */ /* 0x000ef00000000800 */
[----:B------:R-:W-:Y:S01]  /*79a0*/  MUFU.EX2 R101, R101 ;  /* 0x0000006500657308 */ /* 0x000fe20000000800 */
[----:B-1----:R-:W-:Y:S07]  /*79b0*/  LDSM.16.MT88.4 R64, [R108+0x7c00] ;  /* 0x007c00006c40783b */ /* 0x002fee0000004200 */
[----:B------:R-:W1:Y:S01]  /*79c0*/  MUFU.EX2 R132, R132 ;  /* 0x0000008400847308 */ /* 0x000e620000000800 */
[----:B---3--:R-:W-:-:S07]  /*79d0*/  F2FP.PACK_AB R84, R102, R105 ;  /* 0x000000696654723e */ /* 0x008fce00000000ff */
[----:B------:R-:W-:Y:S08]  /*79e0*/  MUFU.EX2 R92, R92 ;  /* 0x0000005c005c7308 */ /* 0x000ff00000000800 */
[----:B------:R-:W3:Y:S01]  /*79f0*/  MUFU.EX2 R127, R127 ;  /* 0x0000007f007f7308 */ /* 0x000ee20000000800 */
[----:B-1----:R-:W-:Y:S01]  /*7a00*/  F2FP.PACK_AB R86, R132, R101 ;  /* 0x000000658456723e */ /* 0x002fe200000000ff */
[C---:B--2---:R-:W-:Y:S06]  /*7a10*/  HMMA.16816.F32 R20, R52.reuse, R56, R20 ;  /* 0x000000383414723c */ /* 0x044fec0000001814 */
[----:B------:R-:W-:Y:S02]  /*7a20*/  MUFU.EX2 R90, R90 ;  /* 0x0000005a005a7308 */ /* 0x000fe40000000800 */
[----:B------:R-:W-:Y:S01]  /*7a30*/  HMMA.16816.F32 R24, R52, R58, R24 ;  /* 0x0000003a3418723c */ /* 0x000fe20000001818 */
[----:B------:R-:W1:Y:S05]  /*7a40*/  LDSM.16.MT88.4 R56, [R108+0x7400] ;  /* 0x007400006c38783b */ /* 0x000e6a0000004200 */
[----:B------:R-:W2:Y:S01]  /*7a50*/  MUFU.EX2 R91, R91 ;  /* 0x0000005b005b7308 */ /* 0x000ea20000000800 */
[----:B---3--:R-:W-:-:S02]  /*7a60*/  F2FP.PACK_AB R85, R127, R92 ;  /* 0x0000005c7f55723e */ /* 0x008fc400000000ff */
[----:B--2---:R-:W-:Y:S01]  /*7a70*/  F2FP.PACK_AB R87, R91, R90 ;  /* 0x0000005a5b57723e */ /* 0x004fe200000000ff */
        /* <DEDUP_REMOVED lines=23> */
[----:B------:R-:W-:Y:S01]  /*7bf0*/  HMMA.16816.F32 R80, R52, R82, R48 ;  /* 0x000000523450723c */ /* 0x000fe20000001830 */
[----:B------:R-:W4:Y:S07]  /*7c00*/  LDSM.16.MT88.4 R48, [R108+0x6c00] ;  /* 0x006c00006c30783b */ /* 0x000f2e0000004200 */
[C---:B--2---:R-:W-:Y:S01]  /*7c10*/  HMMA.16816.F32 R36, R84.reuse, R40, R4 ;  /* 0x000000285424723c */ /* 0x044fe20000001804 */
[----:B------:R-:W-:Y:S07]  /*7c20*/  LDSM.16.MT88.4 R4, [R108+0x8c00] ;  /* 0x008c00006c04783b */ /* 0x000fee0000004200 */
[----:B------:R-:W-:Y:S01]  /*7c30*/  HMMA.16816.F32 R40, R84, R42, R8 ;  /* 0x0000002a5428723c */ /* 0x000fe20000001808 */
[----:B------:R-:W2:Y:S07]  /*7c40*/  LDSM.16.MT88.4 R8, [R110+0x8c00] ;  /* 0x008c00006e08783b */ /* 0x000eae0000004200 */
[C---:B---3--:R-:W-:Y:S08]  /*7c50*/  HMMA.16816.F32 R20, R52.reuse, R60, R20 ;  /* 0x0000003c3414723c */ /* 0x048ff00000001814 */
[C---:B-1----:R-:W-:Y:S08]  /*7c60*/  HMMA.16816.F32 R28, R52.reuse, R56, R28 ;  /* 0x00000038341c723c */ /* 0x042ff0000000181c */
[----:B------:R-:W-:Y:S01]  /*7c70*/  HMMA.16816.F32 R32, R52, R58, R32 ;  /* 0x0000003a3420723c */ /* 0x000fe20000001820 */
[----:B------:R-:W1:Y:S07]  /*7c80*/  LDSM.16.MT88.4 R56, [R110+0x7c00] ;  /* 0x007c00006e38783b */ /* 0x000e6e0000004200 */
[----:B----4-:R-:W-:Y:S07]  /*7c90*/  HMMA.16816.F32 R44, R84, R48, R12 ;  /* 0x00000030542c723c */ /* 0x010fee000000180c */
[----:B------:R-:W-:Y:S01]  /*7ca0*/  FADD.FTZ R13, R143, R2 ;  /* 0x000000028f0d7221 */ /* 0x000fe20000010000 */
[----:B------:R-:W-:Y:S01]  /*7cb0*/  HMMA.16816.F32 R24, R52, R62, R24 ;  /* 0x0000003e3418723c */ /* 0x000fe20000001818 */
[----:B------:R-:W-:-:S02]  /*7cc0*/  FADD.FTZ R2, R140, R3 ;  /* 0x000000038c027221 */ /* 0x000fc40000010000 */
[----:B------:R-:W-:Y:S02]  /*7cd0*/  FADD.FTZ R13, R142, R13 ;  /* 0x0000000d8e0d7221 */ /* 0x000fe40000010000 */
[----:B------:R-:W-:-:S03]  /*7ce0*/  FADD.FTZ R2, R139, R2 ;  /* 0x000000028b027221 */ /* 0x000fc60000010000 */
[----:B--2---:R-:W-:Y:S01]  /*7cf0*/  HMMA.16816.F32 R68, R84, R8, R68 ;  /* 0x000000085444723c */ /* 0x004fe20000001844 */
[----:B------:R-:W-:Y:S01]  /*7d00*/  FADD.FTZ R149, R149, R2 ;  /* 0x0000000295957221 */ /* 0x000fe20000010000 */
[----:B------:R-:W-:-:S03]  /*7d10*/  MOV R2, R88 ;  /* 0x0000005800027202 */ /* 0x000fc60000000f00 */
        /* <DEDUP_REMOVED lines=18> */
[----:B------:R-:W-:Y:S03]  /*7e40*/  HMMA.16816.F32 R56, R84, R58, R24 ;  /* 0x0000003a5438723c */ /* 0x000fe60000001818 */
[----:B------:R-:W-:-:S04]  /*7e50*/  FADD.FTZ R127, R127, R92 ;  /* 0x0000005c7f7f7221 */ /* 0x000fc80000010000 */
[----:B------:R-:W-:Y:S01]  /*7e60*/  FADD.FTZ R90, R90, R127 ;  /* 0x0000007f5a5a7221 */ /* 0x000fe20000010000 */
[----:B------:R-:W-:Y:S03]  /*7e70*/  HMMA.16816.F32 R64, R84, R66, R32 ;  /* 0x000000425440723c */ /* 0x000fe60000001820 */
[----:B------:R-:W-:-:S05]  /*7e80*/  FADD.FTZ R134, R91, R90 ;  /* 0x0000005a5b867221 */ /* 0x000fca0000010000 */
[C---:B------:R-:W-:Y:S08]  /*7e90*/  HMMA.16816.F32 R72, R84.reuse, R10, R72 ;  /* 0x0000000a5448723c */ /* 0x040ff00000001848 */
[C---:B------:R-:W-:Y:S08]  /*7ea0*/  HMMA.16816.F32 R76, R84.reuse, R4, R76 ;  /* 0x00000004544c723c */ /* 0x040ff0000000184c */
[----:B------:R-:W-:Y:S11]  /*7eb0*/  HMMA.16816.F32 R80, R84, R6, R80 ;  /* 0x000000065450723c */ /* 0x000ff60000001850 */
[----:B------:R-:W-:Y:S08]  /*7ec0*/  @!UPT UIADD3 URZ, URZ, URZ, URZ ;  /* 0x0000003f3f3ff290 */ /* 0x000ff0000fffe03f */
.L_x_5529:
[----:B------:R-:W-:Y:S05]  /*7ed0*/  @!P0 BRA `(.L_x_5537) ;  /* 0x0000298000008947 */ /* 0x000fea0003800000 */
[----:B------:R-:W-:Y:S01]  /*7ee0*/  IMAD.MOV.U32 R129, RZ, RZ, c[0x0][0x1a0] ;  /* 0x00006800ff817624 */ /* 0x000fe200078e00ff */
[----:B------:R-:W-:-:S02]  /*7ef0*/  MOV R85, R2 ;  /* 0x0000000200557202 */ /* 0x000fc40000000f00 */
[----:B------:R-:W-:Y:S01]  /*7f00*/  MOV R84, R3 ;  /* 0x0000000300547202 */ /* 0x000fe20000000f00 */
[----:B------:R-:W-:-:S05]  /*7f10*/  IMAD.U32 R128, R129, -0x40, RZ ;  /* 0xffffffc081807824 */ /* 0x000fca00078e00ff */
[----:B------:R-:W-:Y:S02]  /*7f20*/  SHF.R.S32.HI R127, RZ, 0x1f, R128 ;  /* 0x0000001fff7f7819 */ /* 0x000fe40000011480 */
.L_x_5541:
        /* <DEDUP_REMOVED lines=65> */
.L_x_5538:
[C---:B------:R-:W-:Y:S02]  /*8340*/  ISETP.GE.AND P3, PT, R122.reuse, c[0x0][0x220], PT ;  /* 0x000088007a007a0c */ /* 0x040fe40003f66270 */
[----:B------:R-:W-:Y:S02]  /*8350*/  IADD3 R3, R122, 0x20, RZ ;  /* 0x000000207a037810 */ /* 0x000fe40007ffe0ff */
[----:B------:R-:W-:Y:S02]  /*8360*/  LEA R132, P5, R138, R136, 0x1 ;  /* 0x000000888a847211 */ /* 0x000fe400078a08ff */
[----:B------:R-:W-:Y:S02]  /*8370*/  ISETP.GE.AND P2, PT, R3, c[0x0][0x220], PT ;  /* 0x0000880003007a0c */ /* 0x000fe40003f46270 */
[----:B------:R-:W-:Y:S02]  /*8380*/  IADD3 R2, R122, 0x40, RZ ;  /* 0x000000407a027810 */ /* 0x000fe40007ffe0ff */
[-CC-:B------:R-:W-:Y:S02]  /*8390*/  LEA.HI.X R133, R138, R137.reuse, R86.reuse, 0x1, P5 ;  /* 0x000000898a857211 */ /* 0x180fe400028f0c56 */
[----:B------:R-:W-:Y:S01]  /*83a0*/  ISETP.GE.AND P1, PT, R2, c[0x0][0x220], PT ;  /* 0x0000880002007a0c */ /* 0x000fe20003f26270 */
[----:B------:R-:W-:Y:S01]  /*83b0*/  @P3 STS [R121+0x6000], RZ ;  /* 0x006000ff79003388 */ /* 0x000fe20000000800 */
[----:B------:R-:W-:Y:S03]  /*83c0*/  IADD3 R3, P0, R119, R138, RZ ;  /* 0x0000008a77037210 */ /* 0x000fe60007f1e0ff */
[----:B------:R-:W-:Y:S02]  /*83d0*/  @P3 STS [R121+0x6004], RZ ;  /* 0x006004ff79003388 */ /* 0x000fe40000000800 */
[----:B------:R-:W-:Y:S01]  /*83e0*/  IMAD.X R2, R118, 0x1, R86, P0 ;  /* 0x0000000176027824 */ /* 0x000fe200000e0656 */
[CC--:B------:R-:W-:Y:S01]  /*83f0*/  @!P2 LEA R140, P4, R3.reuse, R136.reuse, 0x1 ;  /* 0x00000088038ca211 */ /* 0x0c0fe200078808ff */
[----:B------:R-:W-:Y:S03]  /*8400*/  @P3 STS.64 [R121+0x6008], RZ ;  /* 0x006008ff79003388 */ /* 0x000fe60000000a00 */
[CCC-:B------:R-:W-:Y:S01]  /*8410*/  @!P2 LEA.HI.X R141, R3.reuse, R137.reuse, R2.reuse, 0x1, P4 ;  /* 0x00000089038da211 */ /* 0x1c0fe200020f0c02 */
[----:B------:R-:W-:Y:S01]  /*8420*/  @!PT LDS RZ, [RZ] ;  /* 0x00000000fffff984 */ /* 0x000fe20000000800 */
[----:B------:R-:W-:Y:S01]  /*8430*/  @!PT LDS RZ, [RZ] ;  /* 0x00000000fffff984 */ /* 0x000fe20000000800 */
[----:B------:R-:W-:Y:S01]  /*8440*/  @!PT LDS RZ, [RZ] ;  /* 0x00000000fffff984 */ /* 0x000fe20000000800 */
[----:B------:R1:W-:Y:S01]  /*8450*/  @!P3 LDGSTS.E.BYPASS.LTC128B.128 [R121+0x6000], [R132.64] ;  /* 0x060000008479bfae */ /* 0x0003e2000b901d44 */
[C---:B------:R-:W-:Y:S03]  /*8460*/  @!P1 LEA R136, P0, R3.reuse, R136, 0x1 ;  /* 0x0000008803889211 */ /* 0x040fe600078008ff */
[----:B------:R-:W-:Y:S01]  /*8470*/  @P2 STS.128 [R121+0x7000], RZ ;  /* 0x007000ff79002388 */ /* 0x000fe20000000c00 */
[----:B------:R-:W-:Y:S01]  /*8480*/  @!P1 LEA.HI.X R137, R3, R137, R2, 0x1, P0 ;  /* 0x0000008903899211 */ /* 0x000fe200000f0c02 */
[----:B------:R-:W-:Y:S01]  /*8490*/  @!P3 IMAD.MOV.U32 R2, RZ, RZ, c[0x0][0x1a4] ;  /* 0x00006900ff02b624 */ /* 0x000fe200078e00ff */
[C---:B------:R-:W-:Y:S01]  /*84a0*/  @!P3 LEA R86, P0, R129.reuse, R132, 0x6 ;  /* 0x000000848156b211 */ /* 0x040fe200078030ff */
[----:B------:R-:W-:Y:S01]  /*84b0*/  @!PT LDS RZ, [RZ] ;  /* 0x00000000fffff984 */ /* 0x000fe20000000800 */
[----:B------:R-:W-:Y:S01]  /*84c0*/  @!PT LDS RZ, [RZ] ;  /* 0x00000000fffff984 */ /* 0x000fe20000000800 */
[----:B------:R-:W-:Y:S01]  /*84d0*/  @!PT LDS RZ, [RZ] ;  /* 0x00000000fffff984 */ /* 0x000fe20000000800 */
[----:B------:R1:W-:Y:S03]  /*84e0*/  @!P2 LDGSTS.E.BYPASS.LTC128B.128 [R121+0x7000], [R132.64+0x40] ;  /* 0x070000408479afae */ /* 0x0003e6000b901d44 */
        /* <DEDUP_REMOVED lines=103> */
[----:B------:R-:W-:-:S07]  /*8b60*/  @!P0 BRA `(.L_x_5539) ;  /* 0x000006d000008947 */ /* 0x000fce0003800000 */
[----:B-1----:R-:W-:Y:S05]  /*8b70*/  IMAD.MOV.U32 R87, RZ, RZ, c[0x0][0x198] ;  /* 0x00006600ff577624 */ /* 0x002fea00078e00ff */
[----:B------:R-:W-:Y:S04]  /*8b80*/  LEA R90, -R87, RZ, 0x6 ;  /* 0x000000ff575a7211 */ /* 0x000fe800078e31ff */
[----:B------:R-:W-:Y:S01]  /*8b90*/  SHF.R.S32.HI R89, RZ, 0x1f, R90 ;  /* 0x0000001fff597819 */ /* 0x000fe2000001145a */
[----:B------:R-:W-:-:S06]  /*8ba0*/  @!P6 BRA `(.L_x_5540) ;  /* 0x000003b00000e947 */ /* 0x000fcc0003800000 */
[----:B------:R-:W-:Y:S01]  /*8bb0*/  IMAD.SHL.U32 R86, R120, 0x40, RZ ;  /* 0x0000004078567824 */ /* 0x000fe200078e00ff */
[----:B------:R-:W-:Y:S01]  /*8bc0*/  IABS R3, c[0x0][0x2d0] ;  /* 0x0000b40000037a13 */ /* 0x000fe20000000000 */
[----:B------:R-:W-:Y:S03]  /*8bd0*/  IMAD.MOV.U32 R90, RZ, RZ, RZ ;  /* 0x000000ffff5a7224 */ /* 0x000fe600078e00ff */
[----:B------:R-:W1:Y:S01]  /*8be0*/  I2F.RP R88, R3 ;  /* 0x0000000300587306 */ /* 0x000e620000209400 */
[----:B------:R-:W-:Y:S04]  /*8bf0*/  IADD3 R92, R86, -0x40, RZ ;  /* 0xffffffc0565c7810 */ /* 0x000fe80007ffe0ff */
[----:B------:R-:W-:Y:S02]  /*8c00*/  IABS R89, R92 ;  /* 0x0000005c00597213 */ /* 0x000fe40000000000 */
[----:B------:R-:W-:Y:S03]  /*8c10*/  LOP3.LUT R92, R92, c[0x0][0x2d0], RZ, 0x3c, !PT ;  /* 0x0000b4005c5c7a12 */ /* 0x000fe600078e3cff */
[----:B-1----:R-:W1:Y:S02]  /*8c20*/  MUFU.RCP R2, R88 ;  /* 0x0000005800027308 */ /* 0x002e640000001000 */
[----:B-1----:R-:W-:Y:S08]  /*8c30*/  IADD3 R91, R2, 0xffffffe, RZ ;  /* 0x0ffffffe025b7810 */ /* 0x002ff00007ffe0ff */
[----:B------:R-:W1:Y:S02]  /*8c40*/  F2I.FTZ.U32.TRUNC.NTZ R91, R91 ;  /* 0x0000005b005b7305 */ /* 0x000e64000021f000 */
[--C-:B-1----:R-:W-:Y:S04]  /*8c50*/  IMAD.MOV R2, RZ, RZ, -R91.reuse ;  /* 0x000000ffff027224 */ /* 0x102fe800078e0a5b */
        /* <DEDUP_REMOVED lines=48> */
.L_x_5540:
[----:B------:R1:W-:Y:S01]  /*8f60*/  @P3 STS [R121+0x3000], RZ ;  /* 0x003000ff79003388 */ /* 0x0003e20000000800 */
[C---:B------:R-:W-:Y:S01]  /*8f70*/  LEA R92, P4, R90.reuse, R130, 0x1 ;  /* 0x000000825a5c7211 */ /* 0x040fe200078808ff */
[----:B------:R-:W-:Y:S01]  /*8f80*/  @!P3 IMAD.MOV.U32 R2, RZ, RZ, c[0x0][0x19c] ;  /* 0x00006700ff02b624 */ /* 0x000fe200078e00ff */
[----:B------:R-:W-:Y:S01]  /*8f90*/  IADD3 R3, P0, R117, R90, RZ ;  /* 0x0000005a75037210 */ /* 0x000fe20007f1e0ff */
[----:B------:R1:W-:Y:S01]  /*8fa0*/  @P3 STS [R121+0x3004], RZ ;  /* 0x003004ff79003388 */ /* 0x0003e20000000800 */
[--C-:B------:R-:W-:Y:S02]  /*8fb0*/  LEA.HI.X R93, R90, R131, R89.reuse, 0x1, P4 ;  /* 0x000000835a5d7211 */ /* 0x100fe400020f0c59 */
[----:B------:R-:W-:Y:S01]  /*8fc0*/  @!P3 LEA R94, P5, R87, R92, 0x6 ;  /* 0x0000005c575eb211 */ /* 0x000fe200078a30ff */
        /* <DEDUP_REMOVED lines=39> */
.L_x_5539:
        /* <DEDUP_REMOVED lines=31> */
[CC--:B------:R-:W-:Y:S02]  /*9430*/  FFMA.FTZ R14, R0.reuse, R95.reuse, R14 ;  /* 0x0000005f000e7223 */ /* 0x0c0fe4000001000e */
        /* <DEDUP_REMOVED lines=8> */
[C---:B------:R-:W-:Y:S01]  /*94c0*/  FFMA.FTZ R18, R0.reuse, R93, R18 ;  /* 0x0000005d00127223 */ /* 0x040fe20000010012 */
        /* <DEDUP_REMOVED lines=9> */
[----:B------:R-:W-:Y:S01]  /*9560*/  FFMA.FTZ R13, R0, R88, R13 ;  /* 0x00000058000d7223 */ /* 0x000fe2000001000d */
[----:B------:R-:W-:Y:S01]  /*9570*/  FMNMX.FTZ R97, R9, R92, !PT ;  /* 0x0000005c09617209 */ /* 0x000fe20007810000 */
[----:B------:R-:W3:Y:S01]  /*9580*/  I2F R87, R87 ;  /* 0x0000005700577306 */ /* 0x000ee20000201400 */
[----:B------:R-:W-:Y:S01]  /*9590*/  IADD3 R88, R90, 0x31, RZ ;  /* 0x000000315a587810 */ /* 0x000fe20007ffe0ff */
[CC--:B------:R-:W-:Y:S01]  /*95a0*/  FFMA.FTZ R22, R0.reuse, R91.reuse, R22 ;  /* 0x0000005b00167223 */ /* 0x0c0fe20000010016 */
[----:B------:R-:W-:Y:S01]  /*95b0*/  FMNMX.FTZ R95, R15, R96, !PT ;  /* 0x000000600f5f7209 */ /* 0x000fe20007810000 */
[----:B------:R-:W-:Y:S01]  /*95c0*/  FFMA.FTZ R20, R0, R91, R20 ;  /* 0x0000005b00147223 */ /* 0x000fe20000010014 */
[----:B------:R-:W-:Y:S01]  /*95d0*/  FMNMX.FTZ R96, R12, R97, !PT ;  /* 0x000000610c607209 */ /* 0x000fe20007810000 */
[----:B-1----:R-:W-:Y:S01]  /*95e0*/  FFMA.FTZ R26, R0, R89, R26 ;  /* 0x00000059001a7223 */ /* 0x002fe2000001001a */
[----:B------:R-:W-:Y:S01]  /*95f0*/  FMNMX.FTZ R92, R18, R95, !PT ;  /* 0x0000005f125c7209 */ /* 0x000fe20007810000 */
[----:B------:R-:W-:Y:S01]  /*9600*/  FFMA.FTZ R21, R0, R86, R21 ;  /* 0x0000005600157223 */ /* 0x000fe20000010015 */
[----:B------:R-:W-:Y:S01]  /*9610*/  FMNMX.FTZ R97, R13, R96, !PT ;  /* 0x000000600d617209 */ /* 0x000fe20007810000 */
[----:B------:R-:W1:Y:S01]  /*9620*/  I2F R88, R88 ;  /* 0x0000005800587306 */ /* 0x000e620000201400 */
[----:B------:R-:W-:Y:S01]  /*9630*/  IADD3 R94, R90, 0x39, RZ ;  /* 0x000000395a5e7810 */ /* 0x000fe20007ffe0ff */
[C---:B--2---:R-:W-:Y:S01]  /*9640*/  FFMA.FTZ R27, R0.reuse, R2, R27 ;  /* 0x00000002001b7223 */ /* 0x044fe2000001001b */
[----:B------:R-:W-:Y:S01]  /*9650*/  FMNMX.FTZ R95, R19, R92, !PT ;  /* 0x0000005c135f7209 */ /* 0x000fe20007810000 */
[----:B------:R-:W-:Y:S01]  /*9660*/  FFMA.FTZ R24, R0, R89, R24 ;  /* 0x0000005900187223 */ /* 0x000fe20000010018 */
[----:B------:R-:W-:Y:S01]  /*9670*/  FMNMX.FTZ R92, R16, R97, !PT ;  /* 0x00000061105c7209 */ /* 0x000fe20007810000 */
[----:B------:R-:W-:Y:S01]  /*9680*/  FFMA.FTZ R25, R0, R2, R25 ;  /* 0x0000000200197223 */ /* 0x000fe20000010019 */
[----:B------:R-:W-:Y:S02]  /*9690*/  FMNMX.FTZ R90, R22, R95, !PT ;  /* 0x0000005f165a7209 */ /* 0x000fe40007810000 */
[----:B------:R-:W-:Y:S01]  /*96a0*/  FMNMX.FTZ R91, R17, R92, !PT ;  /* 0x0000005c115b7209 */ /* 0x000fe20007810000 */
        /* <DEDUP_REMOVED lines=14> */
[----:B------:R-:W-:Y:S02]  /*9790*/  FMNMX.FTZ R87, R31, R86, !PT ;  /* 0x000000561f577209 */ /* 0x000fe40007810000 */
[----:B------:R-:W-:Y:S01]  /*97a0*/  FMNMX.FTZ R86, R28, R89, !PT ;  /* 0x000000591c567209 */ /* 0x000fe20007810000 */
[CC--:B--2---:R-:W-:Y:S03]  /*97b0*/  FFMA.FTZ R34, R0.reuse, R93.reuse, R34 ;  /* 0x0000005d00227223 */ /* 0x0c4fe60000010022 */
[----:B------:R-:W-:Y:S01]  /*97c0*/  FMNMX.FTZ R89, R29, R86, !PT ;  /* 0x000000561d597209 */ /* 0x000fe20007810000 */
[----:B------:R-:W-:Y:S01]  /*97d0*/  FFMA.FTZ R32, R0, R93, R32 ;  /* 0x0000005d00207223 */ /* 0x000fe20000010020 */
[----:B------:R-:W-:Y:S01]  /*97e0*/  FMNMX.FTZ R2, R34, R87, !PT ;  /* 0x0000005722027209 */ /* 0x000fe20007810000 */
[CC--:B---3--:R-:W-:Y:S01]  /*97f0*/  FFMA.FTZ R35, R0.reuse, R3.reuse, R35 ;  /* 0x0000000300237223 */ /* 0x0c8fe20000010023 */
[----:B------:R-:W-:Y:S01]  /*9800*/  LDSM.16.MT88.4 R92, [R110+0x6000] ;  /* 0x006000006e5c783b */ /* 0x000fe20000004200 */
        /* <DEDUP_REMOVED lines=24> */
[--C-:B------:R-:W-:Y:S01]  /*9990*/  FFMA.FTZ R97, R10, c[0x0][0x23c], -R102.reuse ;  /* 0x00008f000a617a23 */ /* 0x100fe20000010866 */
[----:B------:R-:W-:Y:S01]  /*99a0*/  ISETP.GT.AND P0, PT, R120, R115, PT ;  /* 0x000000737800720c */ /* 0x000fe20003f04270 */
[--C-:B------:R-:W-:Y:S02]  /*99b0*/  FFMA.FTZ R100, R4, c[0x0][0x23c], -R103.reuse ;  /* 0x00008f0004647a23 */ /* 0x100fe40000010867 */
[--C-:B------:R-:W-:Y:S02]  /*99c0*/  FFMA.FTZ R99, R5, c[0x0][0x23c], -R103.reuse ;  /* 0x00008f0005637a23 */ /* 0x100fe40000010867 */
[--C-:B------:R-:W-:Y:S02]  /*99d0*/  FFMA.FTZ R98, R8, c[0x0][0x23c], -R103.reuse ;  /* 0x00008f0008627a23 */ /* 0x100fe40000010867 */
[--C-:B------:R-:W-:Y:S01]  /*99e0*/  FFMA.FTZ R87, R9, c[0x0][0x23c], -R103.reuse ;  /* 0x00008f0009577a23 */ /* 0x100fe20000010867 */
[----:B------:R-:W-:Y:S01]  /*99f0*/  MUFU.EX2 R101, R101 ;  /* 0x0000006500657308 */ /* 0x000fe20000000800 */
[----:B------:R-:W-:Y:S02]  /*9a00*/  FMUL.FTZ R84, R86, c[0x0][0x23c] ;  /* 0x00008f0056547a20 */ /* 0x000fe40000410000 */
[--C-:B------:R-:W-:Y:S02]  /*9a10*/  FFMA.FTZ R86, R11, c[0x0][0x23c], -R102.reuse ;  /* 0x00008f000b567a23 */ /* 0x100fe40000010866 */
[--C-:B------:R-:W-:Y:S02]  /*9a20*/  FFMA.FTZ R139, R14, c[0x0][0x23c], -R102.reuse ;  /* 0x00008f000e8b7a23 */ /* 0x100fe40000010866 */
[--C-:B------:R-:W-:Y:S02]  /*9a30*/  FFMA.FTZ R106, R15, c[0x0][0x23c], -R102.reuse ;  /* 0x00008f000f6a7a23 */ /* 0x100fe40000010866 */
[--C-:B------:R-:W-:Y:S01]  /*9a40*/  FFMA.FTZ R105, R18, c[0x0][0x23c], -R102.reuse ;  /* 0x00008f0012697a23 */ /* 0x100fe20000010866 */
[----:B------:R-:W2:Y:S01]  /*9a50*/  MUFU.EX2 R84, R84 ;  /* 0x0000005400547308 */ /* 0x000ea20000000800 */
        /* <DEDUP_REMOVED lines=60> */
[----:B------:R-:W-:Y:S02]  /*9e20*/  FFMA.FTZ R101, R85, R134, R101 ;  /* 0x0000008655657223 */ /* 0x000fe40000010065 */
[----:B------:R-:W-:Y:S02]  /*9e30*/  FFMA.FTZ R100, R84, R135, R100 ;  /* 0x0000008754647223 */ /* 0x000fe40000010064 */
[----:B------:R-:W-:Y:S01]  /*9e40*/  FADD.FTZ R96, R96, R101 ;  /* 0x0000006560607221 */ /* 0x000fe20000010000 */
[----:B------:R-:W-:Y:S01]  /*9e50*/  MUFU.EX2 R105, R105 ;  /* 0x0000006900697308 */ /* 0x000fe20000000800 */
[C---:B------:R-:W-:Y:S05]  /*9e60*/  HMMA.16816.F32 R36, R88.reuse, R92, R36 ;  /* 0x0000005c5824723c */ /* 0x040fea0000001824 */
[----:B------:R-:W-:Y:S02]  /*9e70*/  FADD.FTZ R99, R99, R100 ;  /* 0x0000006463637221 */ /* 0x000fe40000010000 */
[----:B------:R-:W-:Y:S01]  /*9e80*/  FADD.FTZ R97, R97, R96 ;  /* 0x0000006061617221 */ /* 0x000fe20000010000 */
[C---:B------:R-:W-:Y:S01]  /*9e90*/  HMMA.16816.F32 R40, R88.reuse, R94, R40 ;  /* 0x0000005e5828723c */ /* 0x040fe20000001828 */
[----:B------:R-:W1:Y:S01]  /*9ea0*/  LDSM.16.MT88.4 R92, [R108+0x6000] ;  /* 0x006000006c5c783b */ /* 0x000e620000004200 */
[----:B------:R-:W-:Y:S02]  /*9eb0*/  MUFU.EX2 R104, R104 ;  /* 0x0000006800687308 */ /* 0x000fe40000000800 */
[----:B------:R-:W-:Y:S02]  /*9ec0*/  FADD.FTZ R98, R98, R99 ;  /* 0x0000006362627221 */ /* 0x000fe40000010000 */
[----:B------:R-:W-:Y:S02]  /*9ed0*/  FADD.FTZ R86, R86, R97 ;  /* 0x0000006156567221 */ /* 0x000fe40000010000 */
[----:B------:R-:W-:Y:S02]  /*9ee0*/  FADD.FTZ R87, R87, R98 ;  /* 0x0000006257577221 */ /* 0x000fe40000010000 */
[----:B------:R-:W-:Y:S02]  /*9ef0*/  LDSM.16.MT88.4 R96, [R108+0x6c00] ;  /* 0x006c00006c60783b */ /* 0x000fe40000004200 */
[----:B------:R-:W-:Y:S01]  /*9f00*/  FMUL.FTZ R83, R85, R83 ;  /* 0x0000005355537220 */ /* 0x000fe20000410000 */
[----:B------:R-:W-:Y:S01]  /*9f10*/  MUFU.EX2 R138, R138 ;  /* 0x0000008a008a7308 */ /* 0x000fe20000000800 */
[C---:B------:R-:W-:Y:S01]  /*9f20*/  FMUL.FTZ R80, R84.reuse, R80 ;  /* 0x0000005054507220 */ /* 0x040fe20000410000 */
[----:B------:R-:W-:Y:S01]  /*9f30*/  MOV R85, R2 ;  /* 0x0000000200557202 */ /* 0x000fe20000000f00 */
[----:B------:R-:W-:Y:S01]  /*9f40*/  FMUL.FTZ R81, R84, R81 ;  /* 0x0000005154517220 */ /* 0x000fe20000410000 */
[----:B------:R-:W-:Y:S01]  /*9f50*/  MOV R84, R3 ;  /* 0x0000000300547202 */ /* 0x000fe20000000f00 */
        /* <DEDUP_REMOVED lines=12> */
[--C-:B------:R-:W-:Y:S01]  /*a020*/  FFMA.FTZ R25, R25, c[0x0][0x23c], -R103.reuse ;  /* 0x00008f0019197a23 */ /* 0x100fe20000010867 */
[C---:B-1----:R-:W-:Y:S04]  /*a030*/  HMMA.16816.F32 R44, R88.reuse, R92, R44 ;  /* 0x0000005c582c723c */ /* 0x042fe8000000182c */
[----:B------:R-:W-:Y:S01]  /*a040*/  MUFU.EX2 R136, R136 ;  /* 0x0000008800887308 */ /* 0x000fe20000000800 */
[--C-:B------:R-:W-:Y:S02]  /*a050*/  FFMA.FTZ R148, R30, c[0x0][0x23c], -R102.reuse ;  /* 0x00008f001e947a23 */ /* 0x100fe40000010866 */
[--C-:B------:R-:W-:Y:S01]  /*a060*/  FFMA.FTZ R31, R31, c[0x0][0x23c], -R102.reuse ;  /* 0x00008f001f1f7a23 */ /* 0x100fe20000010866 */
[C---:B------:R-:W-:Y:S01]  /*a070*/  HMMA.16816.F32 R48, R88.reuse, R94, R48 ;  /* 0x0000005e5830723c */ /* 0x040fe20000001830 */
[----:B------:R-:W1:Y:S03]  /*a080*/  LDSM.16.MT88.4 R92, [R110+0x7000] ;  /* 0x007000006e5c783b */ /* 0x000e660000004200 */
[--C-:B------:R-:W-:Y:S02]  /*a090*/  FFMA.FTZ R149, R34, c[0x0][0x23c], -R102.reuse ;  /* 0x00008f0022957a23 */ /* 0x100fe40000010866 */
[----:B------:R-:W-:Y:S01]  /*a0a0*/  MUFU.EX2 R142, R142 ;  /* 0x0000008e008e7308 */ /* 0x000fe20000000800 */
[----:B------:R-:W-:Y:S02]  /*a0b0*/  FFMA.FTZ R102, R35, c[0x0][0x23c], -R102 ;  /* 0x00008f0023667a23 */ /* 0x000fe40000010866 */
[--C-:B------:R-:W-:Y:S03]  /*a0c0*/  FFMA.FTZ R150, R28, c[0x0][0x23c], -R103.reuse ;  /* 0x00008f001c967a23 */ /* 0x100fe60000010867 */
[--C-:B------:R-:W-:Y:S02]  /*a0d0*/  FFMA.FTZ R151, R29, c[0x0][0x23c], -R103.reuse ;  /* 0x00008f001d977a23 */ /* 0x100fe40000010867 */
[--C-:B------:R-:W-:Y:S02]  /*a0e0*/  FFMA.FTZ R152, R32, c[0x0][0x23c], -R103.reuse ;  /* 0x00008f0020987a23 */ /* 0x100fe40000010867 */
[----:B------:R-:W-:Y:S01]  /*a0f0*/  MUFU.EX2 R134, R102 ;  /* 0x0000006600867308 */ /* 0x000fe20000000800 */
[----:B------:R-:W-:Y:S09]  /*a100*/  FFMA.FTZ R103, R33, c[0x0][0x23c], -R103 ;  /* 0x00008f0021677a23 */ /* 0x000ff20000010867 */
[----:B------:R2:W-:Y:S10]  /*a110*/  MUFU.EX2 R147, R103 ;  /* 0x0000006700937308 */ /* 0x0005f40000000800 */
[----:B------:R-:W3:Y:S01]  /*a120*/  MUFU.EX2 R141, R141 ;  /* 0x0000008d008d7308 */ /* 0x000ee20000000800 */
[C---:B-1----:R-:W-:Y:S09]  /*a130*/  HMMA.16816.F32 R52, R88.reuse, R92, R52 ;  /* 0x0000005c5834723c */ /* 0x042ff20000001834 */
[----:B------:R-:W-:Y:S01]  /*a140*/  MUFU.EX2 R143, R143 ;  /* 0x0000008f008f7308 */ /* 0x000fe20000000800 */
[C---:B------:R-:W-:Y:S01]  /*a150*/  HMMA.16816.F32 R56, R88.reuse, R94, R56 ;  /* 0x0000005e5838723c */ /* 0x040fe20000001838 */
[----:B------:R-:W1:Y:S08]  /*a160*/  LDSM.16.MT88.4 R92, [R108+0x7000] ;  /* 0x007000006c5c783b */ /* 0x000e700000004200 */
[----:B------:R-:W4:Y:S01]  /*a170*/  MUFU.EX2 R140, R140 ;  /* 0x0000008c008c7308 */ /* 0x000f220000000800 */
[----:B--2---:R-:W-:Y:S02]  /*a180*/  LDSM.16.MT88.4 R100, [R108+0x7c00] ;  /* 0x007c00006c64783b */ /* 0x004fe40000004200 */
[----:B---3--:R-:W-:Y:S07]  /*a190*/  F2FP.PACK_AB R33, R141, R142 ;  /* 0x0000008e8d21723e */ /* 0x008fee00000000ff */
[----:B------:R-:W-:Y:S10]  /*a1a0*/  MUFU.EX2 R145, R145 ;  /* 0x0000009100917308 */ /* 0x000ff40000000800 */
[----:B------:R-:W2:Y:S01]  /*a1b0*/  MUFU.EX2 R144, R144 ;  /* 0x0000009000907308 */ /* 0x000ea20000000800 */
[----:B----4-:R-:W-:Y:S09]  /*a1c0*/  F2FP.PACK_AB R35, R140, R143 ;  /* 0x0000008f8c23723e */ /* 0x010ff200000000ff */
[----:B------:R-:W-:Y:S01]  /*a1d0*/  MUFU.EX2 R146, R146 ;  /* 0x0000009200927308 */ /* 0x000fe20000000800 */
[C---:B-1----:R-:W-:Y:S09]  /*a1e0*/  HMMA.16816.F32 R60, R88.reuse, R92, R60 ;  /* 0x0000005c583c723c */ /* 0x042ff2000000183c */
[----:B------:R-:W1:Y:S01]  /*a1f0*/  MUFU.EX2 R25, R25 ;  /* 0x0000001900197308 */ /* 0x000e620000000800 */
[C---:B------:R-:W-:Y:S01]  /*a200*/  HMMA.16816.F32 R64, R88.reuse, R94, R64 ;  /* 0x0000005e5840723c */ /* 0x040fe20000001840 */
[----:B------:R-:W3:Y:S02]  /*a210*/  LDSM.16.MT88.4 R92, [R110+0x8000] ;  /* 0x008000006e5c783b */ /* 0x000ee40000004200 */
[----:B--2---:R-:W-:Y:S06]  /*a220*/  F2FP.PACK_AB R32, R144, R145 ;  /* 0x000000919020723e */ /* 0x004fec00000000ff */
[----:B------:R-:W-:Y:S10]  /*a230*/  MUFU.EX2 R148, R148 ;  /* 0x0000009400947308 */ /* 0x000ff40000000800 */
[----:B------:R-:W2:Y:S01]  /*a240*/  MUFU.EX2 R31, R31 ;  /* 0x0000001f001f7308 */ /* 0x000ea20000000800 */
[----:B-1----:R-:W-:Y:S09]  /*a250*/  F2FP.PACK_AB R34, R25, R146 ;  /* 0x000000921922723e */ /* 0x002ff200000000ff */
[----:B------:R-:W1:Y:S10]  /*a260*/  MUFU.EX2 R29, R149 ;  /* 0x00000095001d7308 */ /* 0x000e740000000800 */
[----:B------:R-:W-:Y:S01]  /*a270*/  MUFU.EX2 R150, R150 ;  /* 0x0000009600967308 */ /* 0x000fe20000000800 */
[C---:B---3--:R-:W-:Y:S09]  /*a280*/  HMMA.16816.F32 R68, R88.reuse, R92, R68 ;  /* 0x0000005c5844723c */ /* 0x048ff20000001844 */
[----:B------:R-:W3:Y:S01]  /*a290*/  MUFU.EX2 R135, R151 ;  /* 0x0000009700877308 */ /* 0x000ee20000000800 */
        /* <DEDUP_REMOVED lines=9> */
[C---:B------:R-:W-:Y:S01]  /*a330*/  F2FP.PACK_AB R88, R107.reuse, R138 ;  /* 0x0000008a6b58723e */ /* 0x040fe200000000ff */
        /* <DEDUP_REMOVED lines=57> */
[----:B------:R-:W-:Y:S03]  /*a6d0*/  F2FP.PACK_AB R35, R134, R29 ;  /* 0x0000001d8623723e */ /* 0x000fe600000000ff */
[----:B---3--:R-:W-:Y:S01]  /*a6e0*/  F2FP.PACK_AB R32, R135, R150 ;  /* 0x000000968720723e */ /* 0x008fe200000000ff */
        /* <DEDUP_REMOVED lines=23> */
.L_x_5537:
[----:B------:R-:W1:Y:S01]  /*a860*/  SHFL.BFLY PT, R5, R134, 0x2, 0x1f ;  /* 0x0c401f0086057f89 */ /* 0x000e6200000e0000 */
[----:B------:R-:W-:Y:S01]  /*a870*/  IADD3 R4, -R123, RZ, RZ ;  /* 0x000000ff7b047210 */ /* 0x000fe20007ffe1ff */
[----:B------:R-:W-:Y:S01]  /*a880*/  IMAD.MOV.U32 R8, RZ, RZ, 0x3f800000 ;  /* 0x3f800000ff087424 */ /* 0x000fe200078e00ff */
[----:B------:R-:W-:Y:S01]  /*a890*/  MOV R10, 0x3f800000 ;  /* 0x3f800000000a7802 */ /* 0x000fe20000000f00 */
[----:B------:R-:W2:Y:S01]  /*a8a0*/  SHFL.BFLY PT, R0, R135, 0x2, 0x1f ;  /* 0x0c401f0087007f89 */ /* 0x000ea200000e0000 */
[----:B------:R-:W-:Y:S03]  /*a8b0*/  BSSY B0, `(.L_x_5542) ;  /* 0x00000ca000007945 */ /* 0x000fe60003800000 */
[----:B------:R-:W3:Y:S04]  /*a8c0*/  S2R R9, SR_CTAID.Z ;  /* 0x0000000000097919 */ /* 0x000ee80000002700 */
[----:B------:R-:W4:Y:S04]  /*a8d0*/  S2R R12, SR_CTAID.Y ;  /* 0x00000000000c7919 */ /* 0x000f280000002600 */
[----:B------:R-:W-:Y:S01]  /*a8e0*/  BAR.SYNC.DEFER_BLOCKING 0x0 ;  /* 0x0000000000007b1d */ /* 0x000fe20000010000 */
[----:B-1----:R-:W-:-:S02]  /*a8f0*/  FADD.FTZ R5, R5, R134 ;  /* 0x0000008605057221 */ /* 0x002fc40000010000 */
[----:B--2---:R-:W-:-:S03]  /*a900*/  FADD.FTZ R0, R0, R135 ;  /* 0x0000008700007221 */ /* 0x004fc60000010000 */
[----:B------:R-:W1:Y:S01]  /*a910*/  SHFL.BFLY PT, R6, R5, 0x1, 0x1f ;  /* 0x0c201f0005067f89 */ /* 0x000e6200000e0000 */
[----:B---3--:R-:W-:-:S03]  /*a920*/  IMAD R4, R4, c[0x0][0x1c0], R9 ;  /* 0x0000700004047a24 */ /* 0x008fc600078e0209 */
[----:B------:R-:W2:Y:S01]  /*a930*/  SHFL.BFLY PT, R7, R0, 0x1, 0x1f ;  /* 0x0c201f0000077f89 */ /* 0x000ea200000e0000 */
[----:B----4-:R-:W-:-:S04]  /*a940*/  IMAD R9, R12, c[0x0][0x210], R123 ;  /* 0x000084000c097a24 */ /* 0x010fc800078e027b */
[----:B------:R-:W-:Y:S02]  /*a950*/  IMAD R9, R9, c[0x0][0x1c0], R4 ;  /* 0x0000700009097a24 */ /* 0x000fe400078e0204 */
[----:B-1----:R-:W-:Y:S02]  /*a960*/  FADD.FTZ R6, R5, R6 ;  /* 0x0000000605067221 */ /* 0x002fe40000010000 */
[----:B------:R-:W1:Y:S01]  /*a970*/  S2R R5, SR_TID.X ;  /* 0x0000000000057919 */ /* 0x000e620000002100 */
[----:B--2---:R-:W-:Y:S02]  /*a980*/  FADD.FTZ R7, R0, R7 ;  /* 0x0000000700077221 */ /* 0x004fe40000010000 */
[----:B------:R-:W-:Y:S01]  /*a990*/  FSETP.NE.FTZ.AND P2, PT, R6, RZ, PT ;  /* 0x000000ff0600720b */ /* 0x000fe20003f55000 */
[----:B------:R-:W2:Y:S02]  /*a9a0*/  S2R R0, SR_TID.X ;  /* 0x0000000000007919 */ /* 0x000ea40000002100 */
[----:B------:R-:W-:-:S10]  /*a9b0*/  FSETP.NE.FTZ.AND P3, PT, R7, RZ, PT ;  /* 0x000000ff0700720b */ /* 0x000fd40003f75000 */
[----:B------:R-:W3:Y:S01]  /*a9c0*/  @P2 MUFU.RCP R8, R6 ;  /* 0x0000000600082308 */ /* 0x000ee20000001000 */
[----:B-1----:R-:W-:-:S07]  /*a9d0*/  SHF.R.S32.HI R12, RZ, 0x1f, R5 ;  /* 0x0000001fff0c7819 */ /* 0x002fce0000011405 */
[----:B------:R-:W1:Y:S01]  /*a9e0*/  @P3 MUFU.RCP R10, R7 ;  /* 0x00000007000a3308 */ /* 0x000e620000001000 */
[----:B------:R-:W-:Y:S02]  /*a9f0*/  LEA.HI R13, R12, R5, RZ, 0x2 ;  /* 0x000000050c0d7211 */ /* 0x000fe400078f10ff */
[----:B--2---:R-:W-:Y:S02]  /*aa00*/  SHF.R.S32.HI R11, RZ, 0x1f, R0 ;  /* 0x0000001fff0b7819 */ /* 0x004fe40000011400 */
[----:B------:R-:W-:Y:S01]  /*aa10*/  SHF.R.S32.HI R15, RZ, 0x2, R13 ;  /* 0x00000002ff0f7819 */ /* 0x000fe2000001140d */
[C---:B---3--:R-:W-:Y:S01]  /*aa20*/  FMUL.FTZ R39, R8.reuse, R39 ;  /* 0x0000002708277220 */ /* 0x048fe20000410000 */
[----:B------:R-:W-:Y:S01]  /*aa30*/  LEA.HI R14, R11, R0, RZ, 0x3 ;  /* 0x000000000b0e7211 */ /* 0x000fe200078f18ff */
[C---:B------:R-:W-:Y:S01]  /*aa40*/  FMUL.FTZ R38, R8.reuse, R38 ;  /* 0x0000002608267220 */ /* 0x040fe20000410000 */
[----:B------:R-:W-:Y:S01]  /*aa50*/  SHF.R.S32.HI R16, RZ, 0x1f, R15 ;  /* 0x0000001fff107819 */ /* 0x000fe2000001140f */
[----:B------:R-:W-:Y:S01]  /*aa60*/  FMUL.FTZ R43, R8, R43 ;  /* 0x0000002b082b7220 */ /* 0x000fe20000410000 */
[----:B------:R-:W-:Y:S01]  /*aa70*/  LOP3.LUT R19, R14, 0xfffffff8, RZ, 0xc0, !PT ;  /* 0xfffffff80e137812 */ /* 0x000fe200078ec0ff */
[----:B------:R-:W-:Y:S01]  /*aa80*/  FMUL.FTZ R42, R8, R42 ;  /* 0x0000002a082a7220 */ /* 0x000fe20000410000 */
[----:B------:R-:W-:Y:S01]  /*aa90*/  LEA.HI R17, R16, R15, RZ, 0x3 ;  /* 0x0000000f10117211 */ /* 0x000fe200078f18ff */
[----:B-1----:R-:W-:Y:S01]  /*aaa0*/  FMUL.FTZ R36, R10, R36 ;  /* 0x000000240a247220 */ /* 0x002fe20000410000 */
[----:B------:R-:W-:Y:S01]  /*aab0*/  LOP3.LUT R24, R13, 0xfffffffc, RZ, 0xc0, !PT ;  /* 0xfffffffc0d187812 */ /* 0x000fe200078ec0ff */
[----:B------:R-:W-:Y:S01]  /*aac0*/  IMAD.IADD R16, R0, 0x1, -R19 ;  /* 0x0000000100107824 */ /* 0x000fe200078e0a13 */
[----:B------:R-:W-:Y:S01]  /*aad0*/  LOP3.LUT R18, R17, 0xfffffff8, RZ, 0xc0, !PT ;  /* 0xfffffff811127812 */ /* 0x000fe200078ec0ff */
[----:B------:R-:W-:Y:S01]  /*aae0*/  FMUL.FTZ R37, R10, R37 ;  /* 0x000000250a257220 */ /* 0x000fe20000410000 */
[----:B------:R-:W-:Y:S01]  /*aaf0*/  LEA.HI R23, R12, R5, RZ, 0x4 ;  /* 0x000000050c177211 */ /* 0x000fe200078f20ff */
[C---:B------:R-:W-:Y:S01]  /*ab00*/  FMUL.FTZ R40, R10.reuse, R40 ;  /* 0x000000280a287220 */ /* 0x040fe20000410000 */
[----:B------:R-:W-:Y:S01]  /*ab10*/  IADD3 R15, R15, -R18, RZ ;  /* 0x800000120f0f7210 */ /* 0x000fe20007ffe0ff */
[C---:B------:R-:W-:Y:S01]  /*ab20*/  FMUL.FTZ R41, R10.reuse, R41 ;  /* 0x000000290a297220 */ /* 0x040fe20000410000 */
[----:B------:R-:W-:Y:S01]  /*ab30*/  SHF.R.S32.HI R13, RZ, 0x3, R14 ;  /* 0x00000003ff0d7819 */ /* 0x000fe2000001140e */
[C---:B------:R-:W-:Y:S01]  /*ab40*/  FMUL.FTZ R44, R10.reuse, R44 ;  /* 0x0000002c0a2c7220 */ /* 0x040fe20000410000 */
[----:B------:R-:W-:Y:S01]  /*ab50*/  LEA.HI R18, R15, R15, RZ, 0x1 ;  /* 0x0000000f0f127211 */ /* 0x000fe200078f08ff */
[----:B------:R-:W-:Y:S01]  /*ab60*/  FMUL.FTZ R45, R10, R45 ;  /* 0x0000002d0a2d7220 */ /* 0x000fe20000410000 */
[----:B------:R-:W-:Y:S01]  /*ab70*/  LEA.HI R17, R16, R16, RZ, 0x1 ;  /* 0x0000001010117211 */ /* 0x000fe200078f08ff */
[C---:B------:R-:W-:Y:S01]  /*ab80*/  FMUL.FTZ R48, R10.reuse, R48 ;  /* 0x000000300a307220 */ /* 0x040fe20000410000 */
[----:B------:R-:W-:Y:S01]  /*ab90*/  SHF.R.S32.HI R23, RZ, 0x4, R23 ;  /* 0x00000004ff177819 */ /* 0x000fe20000011417 */
[----:B------:R-:W-:Y:S01]  /*aba0*/  FMUL.FTZ R49, R10, R49 ;  /* 0x000000310a317220 */ /* 0x000fe20000410000 */
[----:B------:R-:W-:Y:S01]  /*abb0*/  LEA.HI R14, R14, R13, RZ, 0x1 ;  /* 0x0000000d0e0e7211 */ /* 0x000fe200078f08ff */
[----:B------:R-:W-:Y:S01]  /*abc0*/  FMUL.FTZ R52, R10, R52 ;  /* 0x000000340a347220 */ /* 0x000fe20000410000 */
[----:B------:R-:W-:Y:S01]  /*abd0*/  LOP3.LUT R20, R18, 0x1fffffe, RZ, 0xc0, !PT ;  /* 0x01fffffe12147812 */ /* 0x000fe200078ec0ff */
[----:B------:R-:W-:Y:S01]  /*abe0*/  IMAD.SHL.U32 R23, R23, 0x40, RZ ;  /* 0x0000004017177824 */ /* 0x000fe200078e00ff */
[----:B------:R-:W-:Y:S01]  /*abf0*/  LOP3.LUT R19, R17, 0xfffffffe, RZ, 0xc0, !PT ;  /* 0xfffffffe11137812 */ /* 0x000fe200078ec0ff */
[----:B------:R-:W-:Y:S01]  /*ac00*/  FMUL.FTZ R53, R10, R53 ;  /* 0x000000350a357220 */ /* 0x000fe20000410000 */
[----:B------:R-:W-:Y:S01]  /*ac10*/  LOP3.LUT R14, R14, 0xfffffffe, RZ, 0xc0, !PT ;  /* 0xfffffffe0e0e7812 */ /* 0x000fe200078ec0ff */
[----:B------:R-:W-:Y:S01]  /*ac20*/  FMUL.FTZ R56, R10, R56 ;  /* 0x000000380a387220 */ /* 0x000fe20000410000 */
[----:B------:R-:W-:Y:S01]  /*ac30*/  IADD3 R20, R15, -R20, RZ ;  /* 0x800000140f147210 */ /* 0x000fe20007ffe0ff */
[----:B------:R-:W-:Y:S01]  /*ac40*/  IMAD.IADD R19, R16, 0x1, -R19 ;  /* 0x0000000110137824 */ /* 0x000fe200078e0a13 */
[----:B------:R-:W-:Y:S01]  /*ac50*/  LEA.HI R15, R12, R5, RZ, 0x5 ;  /* 0x000000050c0f7211 */ /* 0x000fe200078f28ff */
[----:B------:R-:W-:Y:S01]  /*ac60*/  IMAD.IADD R25, R13, 0x1, -R14 ;  /* 0x000000010d197824 */ /* 0x000fe200078e0a0e */
[----:B------:R-:W-:Y:S01]  /*ac70*/  SHF.R.S32.HI R18, RZ, 0x1, R18 ;  /* 0x00000001ff127819 */ /* 0x000fe20000011412 */
[C---:B------:R-:W-:Y:S01]  /*ac80*/  FMUL.FTZ R57, R10.reuse, R57 ;  /* 0x000000390a397220 */ /* 0x040fe20000410000 */
[----:B------:R-:W-:Y:S01]  /*ac90*/  SHF.R.S32.HI R17, RZ, 0x1, R17 ;  /* 0x00000001ff117819 */ /* 0x000fe20000011411 */
[----:B------:R-:W-:Y:S01]  /*aca0*/  FMUL.FTZ R60, R10, R60 ;  /* 0x0000003c0a3c7220 */ /* 0x000fe20000410000 */
[----:B------:R-:W-:Y:S01]  /*acb0*/  IADD3 R21, -R24, R5, RZ ;  /* 0x0000000518157210 */ /* 0x000fe20007ffe1ff */
[C---:B------:R-:W-:Y:S01]  /*acc0*/  FMUL.FTZ R61, R10.reuse, R61 ;  /* 0x0000003d0a3d7220 */ /* 0x040fe20000410000 */
[----:B------:R-:W-:Y:S01]  /*acd0*/  SHF.R.S32.HI R16, RZ, 0x5, R15 ;  /* 0x00000005ff107819 */ /* 0x000fe2000001140f */
[C---:B------:R-:W-:Y:S01]  /*ace0*/  FMUL.FTZ R64, R10.reuse, R64 ;  /* 0x000000400a407220 */ /* 0x040fe20000410000 */
[----:B------:R-:W-:Y:S01]  /*acf0*/  LOP3.LUT R23, R23, 0xc0, RZ, 0xc0, !PT ;  /* 0x000000c017177812 */ /* 0x000fe200078ec0ff */
[----:B------:R-:W-:Y:S01]  /*ad00*/  FMUL.FTZ R65, R10, R65 ;  /* 0x000000410a417220 */ /* 0x000fe20000410000 */
[----:B------:R-:W-:Y:S01]  /*ad10*/  SHF.L.U32 R14, R18, 0x6, RZ ;  /* 0x00000006120e7819 */ /* 0x000fe200000006ff */
[C---:B------:R-:W-:Y:S01]  /*ad20*/  FMUL.FTZ R68, R10.reuse, R68 ;  /* 0x000000440a447220 */ /* 0x040fe20000410000 */
[----:B------:R-:W-:Y:S01]  /*ad30*/  SHF.L.U32 R24, R17, 0x3, RZ ;  /* 0x0000000311187819 */ /* 0x000fe200000006ff */
[----:B------:R-:W-:Y:S01]  /*ad40*/  FMUL.FTZ R69, R10, R69 ;  /* 0x000000450a457220 */ /* 0x000fe20000410000 */
[----:B------:R-:W-:Y:S01]  /*ad50*/  LEA.HI R22, R12, R5, RZ, 0x6 ;  /* 0x000000050c167211 */ /* 0x000fe200078f30ff */
[----:B------:R-:W-:Y:S01]  /*ad60*/  FMUL.FTZ R72, R10, R72 ;  /* 0x000000480a487220 */ /* 0x000fe20000410000 */
[----:B------:R-:W-:Y:S01]  /*ad70*/  LEA R21, R16, R21, 0x8 ;  /* 0x0000001510157211 */ /* 0x000fe200078e40ff */
[----:B------:R-:W-:Y:S01]  /*ad80*/  FMUL.FTZ R73, R10, R73 ;  /* 0x000000490a497220 */ /* 0x000fe20000410000 */
[----:B------:R-:W-:Y:S01]  /*ad90*/  LOP3.LUT R14, R14, 0xc0, RZ, 0xc0, !PT ;  /* 0x000000c00e0e7812 */ /* 0x000fe200078ec0ff */
[----:B------:R-:W-:Y:S01]  /*ada0*/  IMAD.SHL.U32 R22, R22, 0x4, RZ ;  /* 0x0000000416167824 */ /* 0x000fe200078e00ff */
[----:B------:R-:W-:Y:S01]  /*adb0*/  LOP3.LUT R17, R23, 0x18, R24, 0xf8, !PT ;  /* 0x0000001817117812 */ /* 0x000fe200078ef818 */
[C---:B------:R-:W-:Y:S01]  /*adc0*/  FMUL.FTZ R76, R10.reuse, R76 ;  /* 0x0000004c0a4c7220 */ /* 0x040fe20000410000 */
[----:B------:R-:W-:Y:S01]  /*add0*/  SHF.R.U32.HI R24, RZ, 0x3, R23 ;  /* 0x00000003ff187819 */ /* 0x000fe20000011617 */
[----:B------:R-:W-:Y:S01]  /*ade0*/  FMUL.FTZ R77, R10, R77 ;  /* 0x0000004d0a4d7220 */ /* 0x000fe20000410000 */
[----:B------:R-:W-:Y:S01]  /*adf0*/  LOP3.LUT R23, R18, 0x1, RZ, 0xc0, !PT ;  /* 0x0000000112177812 */ /* 0x000fe200078ec0ff */
        /* <DEDUP_REMOVED lines=8> */
[----:B------:R-:W-:Y:S01]  /*ae80*/  IMAD.U32 R14, R21, 0x2, R14 ;  /* 0x00000002150e7824 */ /* 0x000fe200078e000e */
[----:B------:R-:W-:Y:S01]  /*ae90*/  LOP3.LUT P0, RZ, R18, 0x2, RZ, 0xc0, !PT ;  /* 0x0000000212ff7812 */ /* 0x000fe2000780c0ff */
[----:B------:R-:W-:Y:S01]  /*aea0*/  FMUL.FTZ R51, R8, R51 ;  /* 0x0000003308337220 */ /* 0x000fe20000410000 */
[----:B------:R-:W-:Y:S01]  /*aeb0*/  MOV R10, 0x40 ;  /* 0x00000040000a7802 */ /* 0x000fe20000000f00 */
[----:B------:R-:W-:Y:S01]  /*aec0*/  IMAD R22, R25, 0x20, R22 ;  /* 0x0000002019167824 */ /* 0x000fe200078e0216 */
[----:B------:R-:W-:Y:S01]  /*aed0*/  SHF.L.U32 R18, R14, 0x2, RZ ;  /* 0x000000020e127819 */ /* 0x000fe200000006ff */
[C---:B------:R-:W-:Y:S01]  /*aee0*/  FMUL.FTZ R50, R8.reuse, R50 ;  /* 0x0000003208327220 */ /* 0x040fe20000410000 */
[----:B------:R-:W-:Y:S01]  /*aef0*/  LOP3.LUT R17, R17, R24, RZ, 0x3c, !PT ;  /* 0x0000001811117212 */ /* 0x000fe200078e3cff */
[C---:B------:R-:W-:Y:S01]  /*af00*/  FMUL.FTZ R55, R8.reuse, R55 ;  /* 0x0000003708377220 */ /* 0x040fe20000410000 */
[----:B------:R-:W-:Y:S01]  /*af10*/  LEA R20, R19, R22, 0x2 ;  /* 0x0000001613147211 */ /* 0x000fe200078e10ff */
        /* <DEDUP_REMOVED lines=10> */
[C---:B------:R-:W-:Y:S01]  /*afc0*/  FMUL.FTZ R67, R8.reuse, R67 ;  /* 0x0000004308437220 */ /* 0x040fe20000410000 */
        /* <DEDUP_REMOVED lines=11> */
[C---:B------:R-:W-:Y:S01]  /*b080*/  FMUL.FTZ R79, R8.reuse, R79 ;  /* 0x0000004f084f7220 */ /* 0x040fe20000410000 */
[----:B------:R-:W-:Y:S01]  /*b090*/  LOP3.LUT R11, R11, 0xffffffe0, RZ, 0xc0, !PT ;  /* 0xffffffe00b0b7812 */ /* 0x000fe200078ec0ff */
[C---:B------:R-:W-:Y:S01]  /*b0a0*/  FMUL.FTZ R78, R8.reuse, R78 ;  /* 0x0000004e084e7220 */ /* 0x040fe20000410000 */
[----:B------:R-:W-:Y:S01]  /*b0b0*/  STS.64 [R18], R44 ;  /* 0x0000002c12007388 */ /* 0x000fe20000000a00 */
[C---:B------:R-:W-:Y:S01]  /*b0c0*/  FMUL.FTZ R83, R8.reuse, R83 ;  /* 0x0000005308537220 */ /* 0x040fe20000410000 */
[----:B------:R-:W2:Y:S01]  /*b0d0*/  @P2 MUFU.LG2 R6, R6 ;  /* 0x0000000600062308 */ /* 0x000ea20000000c00 */
[----:B------:R-:W-:Y:S01]  /*b0e0*/  FMUL.FTZ R82, R8, R82 ;  /* 0x0000005208527220 */ /* 0x000fe20000410000 */
[----:B------:R-:W-:Y:S01]  /*b0f0*/  STS.64 [R18+0x400], R46 ;  /* 0x0004002e12007388 */ /* 0x000fe20000000a00 */
[----:B------:R-:W-:Y:S01]  /*b100*/  IMAD.IADD R8, R20, 0x1, R17 ;  /* 0x0000000114087824 */ /* 0x000fe200078e0211 */
[----:B------:R-:W-:-:S02]  /*b110*/  IADD3 R17, R10, R19, RZ ;  /* 0x000000130a117210 */ /* 0x000fc40007ffe0ff */
[----:B------:R-:W3:Y:S01]  /*b120*/  S2R R10, SR_CTAID.X ;  /* 0x00000000000a7919 */ /* 0x000ee20000002500 */
[C---:B------:R-:W-:Y:S02]  /*b130*/  IADD3 R4, R5.reuse, -R4, RZ ;  /* 0x8000000405047210 */ /* 0x040fe40007ffe0ff */
[----:B------:R-:W-:Y:S01]  /*b140*/  LEA.HI R12, R12, R5, RZ, 0x3 ;  /* 0x000000050c0c7211 */ /* 0x000fe200078f18ff */
[----:B------:R-:W-:Y:S01]  /*b150*/  STS.64 [R17], R48 ;  /* 0x0000003011007388 */ /* 0x000fe20000000a00 */
[----:B------:R-:W-:Y:S02]  /*b160*/  IADD3 R11, R0, -R11, RZ ;  /* 0x8000000b000b7210 */ /* 0x000fe40007ffe0ff */
[----:B------:R-:W-:Y:S01]  /*b170*/  LOP3.LUT P0, RZ, R4, 0x3, RZ, 0xc0, !PT ;  /* 0x0000000304ff7812 */ /* 0x000fe2000780c0ff */
[----:B------:R-:W-:Y:S01]  /*b180*/  STS.64 [R17+0x400], R50 ;  /* 0x0004003211007388 */ /* 0x000fe20000000a00 */
[----:B------:R-:W-:Y:S02]  /*b190*/  LOP3.LUT R12, R12, 0xfffffff8, RZ, 0xc0, !PT ;  /* 0xfffffff80c0c7812 */ /* 0x000fe400078ec0ff */
[----:B------:R-:W-:Y:S01]  /*b1a0*/  SHF.R.S32.HI R0, RZ, 0x1f, R11 ;  /* 0x0000001fff007819 */ /* 0x000fe2000001140b */
[----:B------:R-:W-:Y:S01]  /*b1b0*/  STS.64 [R14.X4+0x2000], R52 ;  /* 0x002000340e007388 */ /* 0x000fe20000004a00 */
[----:B------:R-:W-:Y:S01]  /*b1c0*/  MOV R4, 0xff800000 ;  /* 0xff80000000047802 */ /* 0x000fe20000000f00 */
[----:B------:R-:W-:Y:S01]  /*b1d0*/  IMAD.IADD R12, R5, 0x1, -R12 ;  /* 0x00000001050c7824 */ /* 0x000fe200078e0a0c */
[----:B------:R-:W-:Y:S01]  /*b1e0*/  LEA.HI R0, R0, R11, RZ, 0x2 ;  /* 0x0000000b00007211 */ /* 0x000fe200078f10ff */
[----:B------:R-:W-:Y:S01]  /*b1f0*/  STS.64 [R14.X4+0x2400], R54 ;  /* 0x002400360e007388 */ /* 0x000fe20000004a00 */
[----:B------:R-:W-:-:S02]  /*b200*/  IMAD.MOV.U32 R5, RZ, RZ, -0x800000 ;  /* 0xff800000ff057424 */ /* 0x000fc400078e00ff */
[----:B------:R-:W-:Y:S01]  /*b210*/  SHF.R.S32.HI R0, RZ, 0x2, R0 ;  /* 0x00000002ff007819 */ /* 0x000fe20000011400 */
[----:B------:R-:W-:Y:S04]  /*b220*/  STS.64 [R19+0x2000], R56 ;  /* 0x0020003813007388 */ /* 0x000fe80000000a00 */
[----:B------:R-:W-:Y:S01]  /*b230*/  STS.64 [R19+0x2400], R58 ;  /* 0x0024003a13007388 */ /* 0x000fe20000000a00 */
[----:B---3--:R-:W-:-:S03]  /*b240*/  IMAD.SHL.U32 R10, R10, 0x40, RZ ;  /* 0x000000400a0a7824 */ /* 0x008fc600078e00ff */
[----:B------:R-:W-:Y:S01]  /*b250*/  STS.64 [R18+0x2000], R60 ;  /* 0x0020003c12007388 */ /* 0x000fe20000000a00 */
[----:B------:R-:W-:Y:S01]  /*b260*/  IMAD R9, R9, c[0x0][0x214], R10 ;  /* 0x0000850009097a24 */ /* 0x000fe200078e020a */
[----:B------:R-:W-:Y:S02]  /*b270*/  SHF.L.U32 R10, R12, 0x2, RZ ;  /* 0x000000020c0a7819 */ /* 0x000fe400000006ff */
[----:B------:R-:W-:Y:S02]  /*b280*/  STS.64 [R18+0x2400], R62 ;  /* 0x0024003e12007388 */ /* 0x000fe40000000a00 */
[----:B------:R-:W-:Y:S02]  /*b290*/  SHF.R.S32.HI R11, RZ, 0x1f, R10 ;  /* 0x0000001fff0b7819 */ /* 0x000fe4000001140a */
        /* <DEDUP_REMOVED lines=9> */
[----:B------:R3:W-:Y:S04]  /*b330*/  STS.64 [R17+0x4400], R82 ;  /* 0x0044005211007388 */ /* 0x0007e80000000a00 */
[----:B------:R-:W-:Y:S01]  /*b340*/  BAR.SYNC.DEFER_BLOCKING 0x0 ;  /* 0x0000000000007b1d */ /* 0x000fe20000010000 */
[----:B---3--:R-:W-:-:S05]  /*b350*/  SHF.R.S32.HI R17, RZ, 0x1f, R16 ;  /* 0x0000001fff117819 */ /* 0x008fca0000011410 */
[----:B------:R-:W3:Y:S01]  /*b360*/  LDS.128 R60, [R8.X4] ;  /* 0x00000000083c7984 */ /* 0x000ee20000004c00 */
[----:B------:R-:W-:-:S03]  /*b370*/  LEA.HI R17, R17, R16, RZ, 0x2 ;  /* 0x0000001011117211 */ /* 0x000fc600078f10ff */
[----:B------:R-:W4:Y:S01]  /*b380*/  LDS.128 R56, [R8.X4+0x800] ;  /* 0x0008000008387984 */ /* 0x000f220000004c00 */
[----:B------:R-:W-:-:S03]  /*b390*/  LOP3.LUT R17, R17, 0xffffffc, RZ, 0xc0, !PT ;  /* 0x0ffffffc11117812 */ /* 0x000fc600078ec0ff */
[----:B------:R-:W1:Y:S01]  /*b3a0*/  LDS.128 R52, [R8.X4+0x1000] ;  /* 0x0010000008347984 */ /* 0x000e620000004c00 */
[----:B------:R-:W-:-:S03]  /*b3b0*/  IADD3 R17, R16, -R17, RZ ;  /* 0x8000001110117210 */ /* 0x000fc60007ffe0ff */
[----:B------:R-:W1:Y:S01]  /*b3c0*/  LDS.128 R48, [R8.X4+0x1800] ;  /* 0x0018000008307984 */ /* 0x000e620000004c00 */
[----:B------:R-:W-:-:S03]  /*b3d0*/  LEA R17, R17, R0, 0x4 ;  /* 0x0000000011117211 */ /* 0x000fc600078e20ff */
[----:B------:R-:W1:Y:S04]  /*b3e0*/  LDS.128 R44, [R8.X4+0x2000] ;  /* 0x00200000082c7984 */ /* 0x000e680000004c00 */
[----:B------:R-:W1:Y:S04]  /*b3f0*/  LDS.128 R40, [R8.X4+0x2800] ;  /* 0x0028000008287984 */ /* 0x000e680000004c00 */
[----:B------:R-:W1:Y:S04]  /*b400*/  LDS.128 R36, [R8.X4+0x3000] ;  /* 0x0030000008247984 */ /* 0x000e680000004c00 */
[----:B------:R-:W2:Y:S04]  /*b410*/  LDS.128 R32, [R8.X4+0x3800] ;  /* 0x0038000008207984 */ /* 0x000ea80000004c00 */
[----:B------:R-:W3:Y:S04]  /*b420*/  LDS.128 R28, [R8.X4+0x4000] ;  /* 0x00400000081c7984 */ /* 0x000ee80000004c00 */
[----:B------:R-:W3:Y:S04]  /*b430*/  LDS.128 R24, [R8.X4+0x4800] ;  /* 0x0048000008187984 */ /* 0x000ee80000004c00 */
[----:B------:R-:W3:Y:S04]  /*b440*/  LDS.128 R20, [R8.X4+0x5000] ;  /* 0x0050000008147984 */ /* 0x000ee80000004c00 */
[----:B------:R1:W3:Y:S02]  /*b450*/  LDS.128 R64, [R8.X4+0x5800] ;  /* 0x0058000008407984 */ /* 0x0002e40000004c00 */
[----:B-1----:R-:W-:-:S02]  /*b460*/  @P3 FMUL.FTZ R8, R7, 0.69314718246459960938 ;  /* 0x3f31721807083820 */ /* 0x002fc40000410000 */
[----:B--2---:R-:W-:Y:S02]  /*b470*/  @P2 FMUL.FTZ R7, R6, 0.69314718246459960938 ;  /* 0x3f31721806072820 */ /* 0x004fe40000410000 */
[----:B------:R-:W-:Y:S02]  /*b480*/  @P3 FFMA.FTZ R4, R3, c[0x0][0x238], R8 ;  /* 0x00008e0003043a23 */ /* 0x000fe40000010008 */
[----:B------:R-:W-:Y:S01]  /*b490*/  @P2 FFMA.FTZ R5, R2, c[0x0][0x238], R7 ;  /* 0x00008e0002052a23 */ /* 0x000fe20000010007 */
[----:B------:R-:W-:Y:S05]  /*b4a0*/  @P0 BRA `(.L_x_5543) ;  /* 0x000000a000000947 */ /* 0x000fea0003800000 */
[----:B----4-:R-:W-:Y:S02]  /*b4b0*/  IADD3 R3, R17, 0x8, RZ ;  /* 0x0000000811037810 */ /* 0x010fe40007ffe0ff */
[----:B------:R-:W-:Y:S02]  /*b4c0*/  SHF.R.S32.HI R2, RZ, 0x1f, R17 ;  /* 0x0000001fff027819 */ /* 0x000fe40000011411 */
[----:B------:R-:W-:Y:S02]  /*b4d0*/  IADD3 R0, P0, R9, R17, RZ ;  /* 0x0000001109007210 */ /* 0x000fe40007f1e0ff */
[----:B------:R-:W-:-:S02]  /*b4e0*/  ISETP.GE.AND P2, PT, R17, R114, PT ;  /* 0x000000721100720c */ /* 0x000fc40003f46270 */
[----:B------:R-:W-:Y:S02]  /*b4f0*/  ISETP.GE.AND P1, PT, R3, R114, PT ;  /* 0x000000720300720c */ /* 0x000fe40003f26270 */
[----:B------:R-:W-:Y:S02]  /*b500*/  LEA.HI.X.SX32 R3, R9, R2, 0x1, P0 ;  /* 0x0000000209037211 */ /* 0x000fe400000f0eff */
[----:B------:R-:W-:-:S04]  /*b510*/  LEA R2, P0, R0, c[0x0][0x208], 0x2 ;  /* 0x0000820000027a11 */ /* 0x000fc800078010ff */
[----:B------:R-:W-:-:S05]  /*b520*/  LEA.HI.X R3, R0, c[0x0][0x20c], R3, 0x2, P0 ;  /* 0x0000830000037a11 */ /* 0x000fca00000f1403 */
[----:B------:R1:W-:Y:S04]  /*b530*/  @!P2 STG.E [R2.64], R4 ;  /* 0x000000040200a986 */ /* 0x0003e8000c101904 */
[----:B------:R1:W-:Y:S02]  /*b540*/  @!P1 STG.E [R2.64+0x20], R5 ;  /* 0x0000200502009986 */ /* 0x0003e4000c101904 */
.L_x_5543:
[----:B----4-:R-:W-:Y:S05]  /*b550*/  BSYNC B0 ;  /* 0x0000000000007941 */ /* 0x010fea0003800000 */
.L_x_5542:
[C---:B-1----:R-:W-:Y:S01]  /*b560*/  IMAD.WIDE R4, R13.reuse, 0x60, R10 ;  /* 0x000000600d047825 */ /* 0x042fe200078e020a */
        /* <DEDUP_REMOVED lines=13> */
[----:B------:R1:W-:Y:S04]  /*b640*/  @!P1 STG.E.128 [R4.64+0x80], R44 ;  /* 0x0000802c04009986 */ /* 0x0003e8000c101d04 */
[----:B---3--:R1:W-:Y:S04]  /*b650*/  @!P0 STG.E.128 [R4.64+0x100], R28 ;  /* 0x0001001c04008986 */ /* 0x0083e8000c101d04 */
[----:B------:R1:W-:Y:S04]  /*b660*/  @!P2 STG.E.64 [R4.64], R60 ;  /* 0x0000003c0400a986 */ /* 0x0003e8000c101b04 */
[----:B------:R1:W-:Y:S02]  /*b670*/  @!P2 STG.E.64 [R4.64+0x8], R62 ;  /* 0x0000083e0400a986 */ /* 0x0003e4000c101b04 */
.L_x_5545:
[----:B------:R-:W-:Y:S05]  /*b680*/  BSYNC B0 ;  /* 0x0000000000007941 */ /* 0x000fea0003800000 */
.L_x_5544:
        /* <DEDUP_REMOVED lines=8> */
[----:B------:R2:W-:Y:S04]  /*b710*/  @!P1 STG.E.128 [R4.64+0x1880], R40 ;  /* 0x0018802804009986 */ /* 0x0005e8000c101d04 */
[----:B---3--:R2:W-:Y:S02]  /*b720*/  @!P0 STG.E.128 [R4.64+0x1900], R24 ;  /* 0x0019001804008986 */ /* 0x0085e4000c101d04 */
.L_x_5547:
[----:B------:R-:W-:Y:S05]  /*b730*/  BSYNC B0 ;  /* 0x0000000000007941 */ /* 0x000fea0003800000 */
.L_x_5546:
        /* <DEDUP_REMOVED lines=10> */
.L_x_5549:
[----:B------:R-:W-:Y:S05]  /*b7e0*/  BSYNC B0 ;  /* 0x0000000000007941 */ /* 0x000fea0003800000 */
.L_x_5548:
[----:B------:R-:W-:-:S04]  /*b7f0*/  IADD3 R13, R13, 0x30, RZ ;  /* 0x000000300d0d7810 */ /* 0x000fc80007ffe0ff */
[----:B------:R-:W-:-:S13]  /*b800*/  ISETP.GE.AND P0, PT, R13, R114, PT ;  /* 0x000000720d00720c */ /* 0x000fda0003f06270 */
[----:B------:R-:W-:Y:S05]  /*b810*/  @P0 EXIT ;  /* 0x000000000000094d */ /* 0x000fea0003800000 */
[----:B------:R-:W-:Y:S02]  /*b820*/  ISETP.GE.AND P0, PT, R2, c[0x0][0x220], PT ;  /* 0x0000880002007a0c */ /* 0x000fe40003f06270 */
[----:B------:R-:W-:-:S11]  /*b830*/  ISETP.GE.AND P1, PT, R10, c[0x0][0x220], PT ;  /* 0x000088000a007a0c */ /* 0x000fd60003f26270 */
[----:B------:R1:W-:Y:S01]  /*b840*/  @!P0 STG.E.128 [R4.64+0x4880], R32 ;  /* 0x0048802004008986 */ /* 0x0003e2000c101d04 */
[----:B------:R-:W-:-:S03]  /*b850*/  ISETP.GE.AND P0, PT, R0, c[0x0][0x220], PT ;  /* 0x0000880000007a0c */ /* 0x000fc60003f06270 */
[----:B------:R1:W-:Y:S10]  /*b860*/  @!P1 STG.E.128 [R4.64+0x4800], R48 ;  /* 0x0048003004009986 */ /* 0x0003f4000c101d04 */
[----:B------:R-:W-:Y:S05]  /*b870*/  @P0 EXIT ;  /* 0x000000000000094d */ /* 0x000fea0003800000 */
[----:B---3--:R-:W-:Y:S01]  /*b880*/  STG.E.128 [R4.64+0x4900], R64 ;  /* 0x0049004004007986 */ /* 0x008fe2000c101d04 */
[----:B------:R-:W-:Y:S05]  /*b890*/  EXIT ;  /* 0x000000000000794d */ /* 0x000fea0003800000 */
.L_x_5550:
        /* <DEDUP_REMOVED lines=14> */
.L_x_6170:


//--------------------- .text._ZN5flash24flash_fwd_splitkv_kernelI23Flash_fwd_kernel_traitsILi96ELi64ELi64ELi4ELb0ELb0EN7cutlass6half_tE19Flash_kernel_traitsILi96ELi64ELi64ELi4ES3_EELb1ELb0ELb1ELb0ELb0ELb1ELb1ELb0EEEvNS_16Flash_fwd_paramsE --------------------------
	.section	.text._ZN5flash24flash_fwd_splitkv_kernelI23Flash_fwd_kernel_traitsILi96ELi64ELi64ELi4ELb0ELb0EN7cutlass6half_tE19Flash_kernel_traitsILi96ELi64ELi64ELi4ES3_EELb1ELb0ELb1ELb0ELb0ELb1ELb1ELb0EEEvNS_16Flash_fwd_paramsE,"ax",@progbits
	.sectioninfo	@"SHI_REGISTERS=168"
	.align	128
        .global         _ZN5flash24flash_fwd_splitkv_kernelI23Flash_fwd_kernel_traitsILi96ELi64ELi64ELi4ELb0ELb0EN7cutlass6half_tE19Flash_kernel_traitsILi96ELi64ELi64ELi4ES3_EELb1ELb0ELb1ELb0ELb0ELb1ELb1ELb0EEEvNS_16Flash_fwd_paramsE
        .type           _ZN5flash24flash_fwd_splitkv_kernelI23Flash_fwd_kernel_traitsILi96ELi64ELi64ELi4ELb0ELb0EN7cutlass6half_tE19Flash_kernel_traitsILi96ELi64ELi64ELi4ES3_EELb1ELb0ELb1ELb0ELb0ELb1ELb1ELb0EEEvNS_16Flash_fwd_paramsE,@function
        .size           _ZN5flash24flash_fwd_splitkv_kernelI23Flash_fwd_kernel_traitsILi96ELi64ELi64ELi4ELb0ELb0EN7cutlass6half_tE19Flash_kernel_traitsILi96ELi64ELi64ELi4ES3_EELb1ELb0ELb1ELb0ELb0ELb1ELb1ELb0EEEvNS_16Flash_fwd_paramsE,(.L_x_6171 - _ZN5flash24flash_fwd_splitkv_kernelI23Flash_fwd_kernel_traitsILi96ELi64ELi64ELi4ELb0ELb0EN7cutlass6half_tE19Flash_kernel_traitsILi96ELi64ELi64ELi4ES3_EELb1ELb0ELb1ELb0ELb0ELb1ELb1ELb0EEEvNS_16Flash_fwd_paramsE)
        .other          _ZN5flash24flash_fwd_splitkv_kernelI23Flash_fwd_kernel_traitsILi96ELi64ELi64ELi4ELb0ELb0EN7cutlass6half_tE19Flash_kernel_traitsILi96ELi64ELi64ELi4ES3_EELb1ELb0ELb1ELb0ELb0ELb1ELb1ELb0EEEvNS_16Flash_fwd_paramsE,@"STO_CUDA_ENTRY STV_DEFAULT"
_ZN5flash24flash_fwd_splitkv_kernelI23Flash_fwd_kernel_traitsILi96ELi64ELi64ELi4ELb0ELb0EN7cutlass6half_tE19Flash_kernel_traitsILi96ELi64ELi64ELi4ES3_EELb1ELb0ELb1ELb0ELb0ELb1ELb1ELb0EEEvNS_16Flash_fwd_paramsE:
.text._ZN5flash24flash_fwd_splitkv_kernelI23Flash_fwd_kernel_traitsILi96ELi64ELi64ELi4ELb0ELb0EN7cutlass6half_tE19Flash_kernel_traitsILi96ELi64ELi64ELi4ES3_EELb1ELb0ELb1ELb0ELb0ELb1ELb1ELb0EEEvNS_16Flash_fwd_paramsE:
        /* <DEDUP_REMOVED lines=54> */
.L_x_5551:
[----:B-1-34-:R-:W-:Y:S02]  /*0360*/  MOV R5, c[0x0][0x218] ;  /* 0x0000860000057a02 */ /* 0x01afe40000000f00 */
.L_x_5552:
        /* <DEDUP_REMOVED lines=85> */
.L_x_5555:
[----:B------:R-:W-:Y:S05]  /*08c0*/  BSYNC B0 ;  /* 0x0000000000007941 */ /* 0x000fea0003800000 */
.L_x_5554:
        /* <DEDUP_REMOVED lines=10> */
.L_x_5557:
[----:B------:R-:W-:Y:S05]  /*0970*/  BSYNC B0 ;  /* 0x0000000000007941 */ /* 0x000fea0003800000 */
.L_x_5556:
        /* <DEDUP_REMOVED lines=10> */
.L_x_5559:
[----:B------:R-:W-:Y:S05]  /*0a20*/  BSYNC B0 ;  /* 0x0000000000007941 */ /* 0x000fea0003800000 */
.L_x_5558:
        /* <DEDUP_REMOVED lines=10> */
.L_x_5561:
[----:B------:R-:W-:Y:S05]  /*0ad0*/  BSYNC B0 ;  /* 0x0000000000007941 */ /* 0x000fea0003800000 */
.L_x_5560:
        /* <DEDUP_REMOVED lines=20> */
.L_x_5553:
        /* <DEDUP_REMOVED lines=92> */
.L_x_5562:
        /* <DEDUP_REMOVED lines=17> */
.L_x_5564:
        /* <DEDUP_REMOVED lines=50> */
.L_x_5563:
        /* <DEDUP_REMOVED lines=115> */
.L_x_5566:
[----:B------:R-:W-:Y:S05]  /*1d40*/  BSYNC B0 ;  /* 0x0000000000007941 */ /* 0x000fea0003800000 */
.L_x_5565:
        /* <DEDUP_REMOVED lines=36> */
.L_x_5568:
[----:B------:R-:W-:Y:S05]  /*1f90*/  BSYNC B0 ;  /* 0x0000000000007941 */ /* 0x000fea0003800000 */
.L_x_5567:
        /* <DEDUP_REMOVED lines=33> */
.L_x_5570:
[----:B------:R-:W-:Y:S05]  /*21b0*/  BSYNC B0 ;  /* 0x0000000000007941 */ /* 0x000fea0003800000 */
.L_x_5569:
        /* <DEDUP_REMOVED lines=35> */
.L_x_5572:
[----:B------:R-:W-:Y:S05]  /*23f0*/  BSYNC B0 ;  /* 0x0000000000007941 */ /* 0x000fea0003800000 */
.L_x_5571:
        /* <DEDUP_REMOVED lines=49> */
.L_x_5574:
[----:B---3--:R-:W-:Y:S05]  /*2710*/  BSYNC B0 ;  /* 0x0000000000007941 */ /* 0x008fea0003800000 */
.L_x_5573:
        /* <DEDUP_REMOVED lines=38> */
.L_x_5576:
[----:B------:R-:W-:Y:S05]  /*2980*/  BSYNC B0 ;  /* 0x0000000000007941 */ /* 0x000fea0003800000 */
.L_x_5575:
        /* <DEDUP_REMOVED lines=24> */
[----:B------:R-:W-:Y:S01]  /*2b10*/  LOP3.LUT R11, R10, 0x8, R11, 0xf8, !PT ;  /* 0x000000080a0b7812 */ /* 0x000fe200078ef80b */
[----:B------:R-:W-:Y:S01]  /*2b20*/  IMAD R100, R100, 0x10, R101 ;  /* 0x0000001064647824 */ /* 0x000fe200078e0265 */
[----:B------:R-:W-:Y:S02]  /*2b30*/  SHF.R.U32.HI R10, RZ, 0x3, R10 ;  /* 0x00000003ff0a7819 */ /* 0x000fe4000001160a */
[----:B------:R-:W-:Y:S01]  /*2b40*/  LOP3.LUT R13, R8, R5, RZ, 0x3c, !PT ;  /* 0x00000005080d7212 */ /* 0x000fe200078e3cff */
[----:B------:R-:W-:Y:S01]  /*2b50*/  IMAD R8, R98, 0x20, R9 ;  /* 0x0000002062087824 */ /* 0x000fe200078e0209 */
[----:B------:R-:W-:-:S02]  /*2b60*/  LOP3.LUT R5, R11, R10, RZ, 0x3c, !PT ;  /* 0x0000000a0b057212 */ /* 0x000fc400078e3cff */
[----:B------:R-:W-:Y:S01]  /*2b70*/  SEL R3, R3, 0xffffffe0, !P0 ;  /* 0xffffffe003037807 */ /* 0x000fe20004000000 */
[----:B------:R-:W-:Y:S01]  /*2b80*/  IMAD.U32 R112, R112, 0x20, R13 ;  /* 0x0000002070707824 */ /* 0x000fe200078e000d */
[----:B------:R-:W-:Y:S01]  /*2b90*/  IADD3 R99, R100, 0x1, R99 ;  /* 0x0000000164637810 */ /* 0x000fe20007ffe063 */
[----:B------:R-:W-:Y:S02]  /*2ba0*/  IMAD.IADD R113, R5, 0x1, R8 ;  /* 0x0000000105717824 */ /* 0x000fe400078e0208 */
[----:B------:R-:W-:Y:S01]  /*2bb0*/  IMAD.SHL.U32 R112, R112, 0x2, RZ ;  /* 0x0000000270707824 */ /* 0x000fe200078e00ff */
[----:B------:R-:W-:Y:S01]  /*2bc0*/  IADD3 R102, R94, R99, -R102 ;  /* 0x000000635e667210 */ /* 0x000fe20007ffe866 */
[----:B------:R-:W-:Y:S02]  /*2bd0*/  IMAD.SHL.U32 R113, R113, 0x2, RZ ;  /* 0x0000000271717824 */ /* 0x000fe400078e00ff */
[----:B------:R-:W-:Y:S01]  /*2be0*/  IMAD.IADD R109, R112, 0x1, R3 ;  /* 0x00000001706d7824 */ /* 0x000fe200078e0203 */
[----:B------:R-:W-:Y:S01]  /*2bf0*/  LDSM.16.M88.4 R44, [R112+0x3000] ;  /* 0x00300000702c783b */ /* 0x000fe20000000200 */
[----:B------:R-:W-:Y:S01]  /*2c00*/  IMAD R111, R4, 0x2, R113 ;  /* 0x00000002046f7824 */ /* 0x000fe200078e0271 */
[----:B------:R-:W-:-:S02]  /*2c10*/  IADD3 R99, R102, c[0x0][0x2e8], RZ ;  /* 0x0000ba0066637a10 */ /* 0x000fc40007ffe0ff */
[----:B------:R-:W5:Y:S04]  /*2c20*/  LDSM.16.M88.4 R52, [R113] ;  /* 0x000000007134783b */ /* 0x000f680000000200 */
[----:B--2-4-:R-:W-:Y:S04]  /*2c30*/  LDSM.16.M88.4 R12, [R109+0x3000] ;  /* 0x003000006d0c783b */ /* 0x014fe80000000200 */
[----:B------:R-:W-:Y:S04]  /*2c40*/  LDSM.16.M88.4 R76, [R111] ;  /* 0x000000006f4c783b */ /* 0x000fe80000000200 */
[----:B------:R-:W-:Y:S04]  /*2c50*/  LDSM.16.M88.4 R16, [R112+0x4000] ;  /* 0x004000007010783b */ /* 0x000fe80000000200 */
[----:B-1----:R-:W-:Y:S04]  /*2c60*/  LDSM.16.M88.4 R28, [R113+0x1000] ;  /* 0x00100000711c783b */ /* 0x002fe80000000200 */
[----:B------:R-:W1:Y:S04]  /*2c70*/  LDSM.16.M88.4 R24, [R112+0x3400] ;  /* 0x003400007018783b */ /* 0x000e680000000200 */
[----:B------:R-:W2:Y:S04]  /*2c80*/  LDSM.16.M88.4 R60, [R112+0x3800] ;  /* 0x00380000703c783b */ /* 0x000ea80000000200 */
[----:B------:R-:W-:Y:S04]  /*2c90*/  LDSM.16.M88.4 R84, [R109+0x4000] ;  /* 0x004000006d54783b */ /* 0x000fe80000000200 */
[----:B------:R-:W4:Y:S04]  /*2ca0*/  LDSM.16.M88.4 R20, [R111+0x1000] ;  /* 0x001000006f14783b */ /* 0x000f280000000200 */
[----:B------:R-:W3:Y:S01]  /*2cb0*/  LDSM.16.M88.4 R8, [R112+0x3c00] ;  /* 0x003c00007008783b */ /* 0x000ee20000000200 */
[C---:B-----5:R-:W-:Y:S03]  /*2cc0*/  HMMA.16816.F32 R40, R52.reuse, R44, RZ ;  /* 0x0000002c3428723c */ /* 0x060fe600000018ff */
[----:B------:R-:W5:Y:S04]  /*2cd0*/  LDSM.16.M88.4 R80, [R109+0x3400] ;  /* 0x003400006d50783b */ /* 0x000f680000000200 */
[----:B------:R-:W2:Y:S01]  /*2ce0*/  LDSM.16.M88.4 R72, [R109+0x3800] ;  /* 0x003800006d48783b */ /* 0x000ea20000000200 */
[C---:B------:R-:W-:Y:S03]  /*2cf0*/  HMMA.16816.F32 R44, R52.reuse, R46, RZ ;  /* 0x0000002e342c723c */ /* 0x040fe600000018ff */
[----:B------:R-:W-:Y:S04]  /*2d00*/  LDSM.16.M88.4 R32, [R112+0x5000] ;  /* 0x005000007020783b */ /* 0x000fe80000000200 */
[----:B------:R-:W-:Y:S04]  /*2d10*/  LDSM.16.M88.4 R68, [R109+0x3c00] ;  /* 0x003c00006d44783b */ /* 0x000fe80000000200 */
[----:B------:R-:W-:Y:S01]  /*2d20*/  LDSM.16.M88.4 R36, [R112+0x4400] ;  /* 0x004400007024783b */ /* 0x000fe20000000200 */
[----:B-1----:R-:W-:Y:S08]  /*2d30*/  HMMA.16816.F32 R48, R52, R24, RZ ;  /* 0x000000183430723c */ /* 0x002ff000000018ff */
[C---:B------:R-:W-:Y:S08]  /*2d40*/  HMMA.16816.F32 R40, R76.reuse, R12, R40 ;  /* 0x0000000c4c28723c */ /* 0x040ff00000001828 */
[----:B------:R-:W-:Y:S01]  /*2d50*/  HMMA.16816.F32 R44, R76, R14, R44 ;  /* 0x0000000e4c2c723c */ /* 0x000fe2000000182c */
[----:B------:R-:W1:Y:S07]  /*2d60*/  LDSM.16.M88.4 R12, [R113+0x2000] ;  /* 0x00200000710c783b */ /* 0x000e6e0000000200 */
[----:B------:R-:W-:Y:S08]  /*2d70*/  HMMA.16816.F32 R24, R52, R26, RZ ;  /* 0x0000001a3418723c */ /* 0x000ff000000018ff */
[C---:B------:R-:W-:Y:S08]  /*2d80*/  HMMA.16816.F32 R40, R28.reuse, R16, R40 ;  /* 0x000000101c28723c */ /* 0x040ff00000001828 */
[----:B------:R-:W-:Y:S01]  /*2d90*/  HMMA.16816.F32 R44, R28, R18, R44 ;  /* 0x000000121c2c723c */ /* 0x000fe2000000182c */
[----:B------:R-:W-:Y:S07]  /*2da0*/  LDSM.16.M88.4 R16, [R109+0x5000] ;  /* 0x005000006d10783b */ /* 0x000fee0000000200 */
[C---:B--2---:R-:W-:Y:S08]  /*2db0*/  HMMA.16816.F32 R64, R52.reuse, R60, RZ ;  /* 0x0000003c3440723c */ /* 0x044ff000000018ff */
[----:B------:R-:W-:Y:S08]  /*2dc0*/  HMMA.16816.F32 R60, R52, R62, RZ ;  /* 0x0000003e343c723c */ /* 0x000ff000000018ff */
[C---:B----4-:R-:W-:Y:S08]  /*2dd0*/  HMMA.16816.F32 R40, R20.reuse, R84, R40 ;  /* 0x000000541428723c */ /* 0x050ff00000001828 */
[----:B------:R-:W-:Y:S08]  /*2de0*/  HMMA.16816.F32 R44, R20, R86, R44 ;  /* 0x00000056142c723c */ /* 0x000ff0000000182c */
[C---:B---3--:R-:W-:Y:S08]  /*2df0*/  HMMA.16816.F32 R56, R52.reuse, R8, RZ ;  /* 0x000000083438723c */ /* 0x048ff000000018ff */
[----:B------:R-:W-:Y:S01]  /*2e00*/  HMMA.16816.F32 R52, R52, R10, RZ ;  /* 0x0000000a3434723c */ /* 0x000fe200000018ff */
[----:B------:R-:W2:Y:S07]  /*2e10*/  LDSM.16.M88.4 R8, [R111+0x2000] ;  /* 0x002000006f08783b */ /* 0x000eae0000000200 */
[C---:B-----5:R-:W-:Y:S08]  /*2e20*/  HMMA.16816.F32 R48, R76.reuse, R80, R48 ;  /* 0x000000504c30723c */ /* 0x060ff00000001830 */
[C---:B------:R-:W-:Y:S08]  /*2e30*/  HMMA.16816.F32 R24, R76.reuse, R82, R24 ;  /* 0x000000524c18723c */ /* 0x040ff00000001818 */
[C---:B------:R-:W-:Y:S08]  /*2e40*/  HMMA.16816.F32 R64, R76.reuse, R72, R64 ;  /* 0x000000484c40723c */ /* 0x040ff00000001840 */
[----:B------:R-:W-:Y:S01]  /*2e50*/  HMMA.16816.F32 R60, R76, R74, R60 ;  /* 0x0000004a4c3c723c */ /* 0x000fe2000000183c */
[----:B------:R-:W3:Y:S07]  /*2e60*/  LDSM.16.M88.4 R72, [R112+0x4800] ;  /* 0x004800007048783b */ /* 0x000eee0000000200 */
[C---:B-1----:R-:W-:Y:S08]  /*2e70*/  HMMA.16816.F32 R40, R12.reuse, R32, R40 ;  /* 0x000000200c28723c */ /* 0x042ff00000001828 */
[----:B------:R-:W-:Y:S01]  /*2e80*/  HMMA.16816.F32 R44, R12, R34, R44 ;  /* 0x000000220c2c723c */ /* 0x000fe2000000182c */
[----:B------:R-:W1:Y:S07]  /*2e90*/  LDSM.16.M88.4 R32, [R109+0x4400] ;  /* 0x004400006d20783b */ /* 0x000e6e0000000200 */
[C---:B------:R-:W-:Y:S08]  /*2ea0*/  HMMA.16816.F32 R56, R76.reuse, R68, R56 ;  /* 0x000000444c38723c */ /* 0x040ff00000001838 */
[----:B------:R-:W-:Y:S01]  /*2eb0*/  HMMA.16816.F32 R52, R76, R70, R52 ;  /* 0x000000464c34723c */ /* 0x000fe20000001834 */
[----:B------:R-:W4:Y:S06]  /*2ec0*/  LDSM.16.M88.4 R68, [R112+0x4c00] ;  /* 0x004c00007044783b */ /* 0x000f2c0000000200 */
[----:B------:R-:W-:Y:S01]  /*2ed0*/  IMAD.IADD R76, R7, 0x1, R126 ;  /* 0x00000001074c7824 */ /* 0x000fe200078e027e */
[----:B------:R-:W-:Y:S03]  /*2ee0*/  HMMA.16816.F32 R48, R28, R36, R48 ;  /* 0x000000241c30723c */ /* 0x000fe60000001830 */
[----:B------:R-:W-:Y:S01]  /*2ef0*/  I2F R3, R76 ;  /* 0x0000004c00037306 */ /* 0x000fe20000201400 */
[----:B------:R-:W-:-:S02]  /*2f00*/  IADD3 R78, R76, 0x1, RZ ;  /* 0x000000014c4e7810 */ /* 0x000fc40007ffe0ff */
[C---:B------:R-:W-:Y:S02]  /*2f10*/  IADD3 R80, R76.reuse, 0x8, RZ ;  /* 0x000000084c507810 */ /* 0x040fe40007ffe0ff */
[----:B------:R-:W-:Y:S01]  /*2f20*/  HMMA.16816.F32 R24, R28, R38, R24 ;  /* 0x000000261c18723c */ /* 0x000fe20000001818 */
[----:B------:R-:W-:Y:S01]  /*2f30*/  LDSM.16.M88.4 R36, [R112+0x5400] ;  /* 0x005400007024783b */ /* 0x000fe20000000200 */
[C---:B------:R-:W-:Y:S01]  /*2f40*/  IADD3 R82, R76.reuse, 0x11, RZ ;  /* 0x000000114c527810 */ /* 0x040fe20007ffe0ff */
[----:B------:R-:W-:Y:S05]  /*2f50*/  I2F R77, R78 ;  /* 0x0000004e004d7306 */ /* 0x000fea0000201400 */
[C---:B--2---:R-:W-:Y:S03]  /*2f60*/  HMMA.16816.F32 R40, R8.reuse, R16, R40 ;  /* 0x000000100828723c */ /* 0x044fe60000001828 */
[----:B------:R-:W-:Y:S05]  /*2f70*/  I2F R79, R80 ;  /* 0x00000050004f7306 */ /* 0x000fea0000201400 */
[----:B------:R-:W-:Y:S01]  /*2f80*/  HMMA.16816.F32 R44, R8, R18, R44 ;  /* 0x00000012082c723c */ /* 0x000fe2000000182c */
[----:B------:R-:W2:Y:S07]  /*2f90*/  LDSM.16.M88.4 R16, [R109+0x4800] ;  /* 0x004800006d10783b */ /* 0x000eae0000000200 */
[C---:B---3--:R-:W-:Y:S07]  /*2fa0*/  HMMA.16816.F32 R64, R28.reuse, R72, R64 ;  /* 0x000000481c40723c */ /* 0x048fee0000001840 */
[----:B------:R-:W-:Y:S01]  /*2fb0*/  IADD3 R72, R76, 0x9, RZ ;  /* 0x000000094c487810 */ /* 0x000fe20007ffe0ff */
[----:B------:R-:W-:Y:S01]  /*2fc0*/  HMMA.16816.F32 R60, R28, R74, R60 ;  /* 0x0000004a1c3c723c */ /* 0x000fe2000000183c */
[----:B------:R-:W-:Y:S01]  /*2fd0*/  FMUL.FTZ R81, R41, c[0x0][0x2ec] ;  /* 0x0000bb0029517a20 */ /* 0x000fe20000410000 */
[----:B------:R-:W-:Y:S01]  /*2fe0*/  I2F R75, R82 ;  /* 0x00000052004b7306 */ /* 0x000fe20000201400 */
[----:B------:R-:W-:-:S02]  /*2ff0*/  FMUL.FTZ R40, R40, c[0x0][0x2ec] ;  /* 0x0000bb0028287a20 */ /* 0x000fc40000410000 */
[----:B------:R-:W-:Y:S02]  /*3000*/  FMUL.FTZ R42, R42, c[0x0][0x2ec] ;  /* 0x0000bb002a2a7a20 */ /* 0x000fe40000410000 */
[----:B------:R-:W-:Y:S01]  /*3010*/  IADD3 R74, R76, 0x10, RZ ;  /* 0x000000104c4a7810 */ /* 0x000fe20007ffe0ff */
[----:B-1----:R-:W-:Y:S01]  /*3020*/  HMMA.16816.F32 R48, R20, R32, R48 ;  /* 0x000000201430723c */ /* 0x002fe20000001830 */
[----:B------:R-:W-:Y:S01]  /*3030*/  FMUL.FTZ R45, R45, c[0x0][0x2ec] ;  /* 0x0000bb002d2d7a20 */ /* 0x000fe20000410000 */
[----:B------:R-:W-:Y:S01]  /*3040*/  I2F R73, R72 ;  /* 0x0000004800497306 */ /* 0x000fe20000201400 */
[----:B------:R-:W-:Y:S02]  /*3050*/  FMUL.FTZ R47, R47, c[0x0][0x2ec] ;  /* 0x0000bb002f2f7a20 */ /* 0x000fe40000410000 */
[----:B------:R-:W-:-:S03]  /*3060*/  FMUL.FTZ R44, R44, c[0x0][0x2ec] ;  /* 0x0000bb002c2c7a20 */ /* 0x000fc60000410000 */
[----:B------:R-:W-:Y:S01]  /*3070*/  HMMA.16816.F32 R24, R20, R34, R24 ;  /* 0x000000221418723c */ /* 0x000fe20000001818 */
[----:B------:R-:W1:Y:S01]  /*3080*/  LDSM.16.M88.4 R32, [R109+0x4c00] ;  /* 0x004c00006d20783b */ /* 0x000e620000000200 */
[----:B------:R-:W3:Y:S06]  /*3090*/  MUFU.TANH R45, R45 ;  /* 0x0000002d002d7308 */ /* 0x000eec0000002400 */
[C---:B----4-:R-:W-:Y:S02]  /*30a0*/  HMMA.16816.F32 R56, R28.reuse, R68, R56 ;  /* 0x000000441c38723c */ /* 0x050fe40000001838 */
[----:B------:R-:W4:Y:S05]  /*30b0*/  MUFU.TANH R47, R47 ;  /* 0x0000002f002f7308 */ /* 0x000f2a0000002400 */
[----:B------:R-:W-:Y:S01]  /*30c0*/  FMUL.FTZ R69, R43, c[0x0][0x2ec] ;  /* 0x0000bb002b457a20 */ /* 0x000fe20000410000 */
[----:B------:R-:W-:Y:S01]  /*30d0*/  HMMA.16816.F32 R52, R28, R70, R52 ;  /* 0x000000461c34723c */ /* 0x000fe20000001834 */
[----:B------:R-:W5:Y:S01]  /*30e0*/  LDSM.16.M88.4 R28, [R109+0x5400] ;  /* 0x005400006d1c783b */ /* 0x000f620000000200 */
[----:B------:R-:W-:Y:S01]  /*30f0*/  IADD3 R68, R76, 0x18, RZ ;  /* 0x000000184c447810 */ /* 0x000fe20007ffe0ff */
[----:B------:R-:W-:Y:S01]  /*3100*/  I2F R41, R74 ;  /* 0x0000004a00297306 */ /* 0x000fe20000201400 */
[----:B---3--:R-:W-:-:S03]  /*3110*/  FFMA.FTZ R45, R0, R73, R45 ;  /* 0x00000049002d7223 */ /* 0x008fc6000001002d */
[----:B------:R-:W-:Y:S01]  /*3120*/  FMUL.FTZ R70, R46, c[0x0][0x2ec] ;  /* 0x0000bb002e467a20 */ /* 0x000fe20000410000 */
[C---:B--2---:R-:W-:Y:S01]  /*3130*/  HMMA.16816.F32 R64, R20.reuse, R16, R64 ;  /* 0x000000101440723c */ /* 0x044fe20000001840 */
[C---:B------:R-:W-:Y:S02]  /*3140*/  IADD3 R46, R76.reuse, 0x21, RZ ;  /* 0x000000214c2e7810 */ /* 0x040fe40007ffe0ff */
[----:B------:R-:W2:Y:S05]  /*3150*/  MUFU.TANH R69, R69 ;  /* 0x0000004500457308 */ /* 0x000eaa0000002400 */
[----:B------:R-:W-:Y:S01]  /*3160*/  HMMA.16816.F32 R60, R20, R18, R60 ;  /* 0x00000012143c723c */ /* 0x000fe2000000183c */
[----:B------:R-:W3:Y:S02]  /*3170*/  LDSM.16.M88.4 R16, [R112+0x5800] ;  /* 0x005800007010783b */ /* 0x000ee40000000200 */
[----:B------:R-:W-:Y:S05]  /*3180*/  I2F R43, R68 ;  /* 0x00000044002b7306 */ /* 0x000fea0000201400 */
[C---:B------:R-:W-:Y:S03]  /*3190*/  HMMA.16816.F32 R48, R12.reuse, R36, R48 ;  /* 0x000000240c30723c */ /* 0x040fe60000001830 */
[----:B------:R-:W-:Y:S04]  /*31a0*/  MUFU.TANH R44, R44 ;  /* 0x0000002c002c7308 */ /* 0x000fe80000002400 */
[C---:B------:R-:W-:Y:S01]  /*31b0*/  IADD3 R36, R76.reuse, 0x19, RZ ;  /* 0x000000194c247810 */ /* 0x040fe20007ffe0ff */
[----:B------:R-:W-:Y:S03]  /*31c0*/  HMMA.16816.F32 R24, R12, R38, R24 ;  /* 0x000000260c18723c */ /* 0x000fe60000001818 */
[----:B------:R-:W-:Y:S04]  /*31d0*/  I2F R71, R46 ;  /* 0x0000002e00477306 */ /* 0x000fe80000201400 */
[C---:B------:R-:W-:Y:S01]  /*31e0*/  IADD3 R38, R76.reuse, 0x20, RZ ;  /* 0x000000204c267810 */ /* 0x040fe20007ffe0ff */
[C---:B-1----:R-:W-:Y:S03]  /*31f0*/  HMMA.16816.F32 R56, R20.reuse, R32, R56 ;  /* 0x000000201438723c */ /* 0x042fe60000001838 */
[----:B------:R-:W-:Y:S04]  /*3200*/  MUFU.TANH R81, R81 ;  /* 0x0000005100517308 */ /* 0x000fe80000002400 */
[C---:B------:R-:W-:Y:S01]  /*3210*/  IADD3 R32, R76.reuse, 0x28, RZ ;  /* 0x000000284c207810 */ /* 0x040fe20007ffe0ff */
[----:B------:R-:W-:Y:S01]  /*3220*/  HMMA.16816.F32 R52, R20, R34, R52 ;  /* 0x000000221434723c */ /* 0x000fe20000001834 */
[----:B------:R-:W1:Y:S02]  /*3230*/  LDSM.16.M88.4 R20, [R109+0x5800] ;  /* 0x005800006d14783b */ /* 0x000e640000000200 */
[----:B------:R-:W-:Y:S04]  /*3240*/  I2F R37, R36 ;  /* 0x0000002400257306 */ /* 0x000fe80000201400 */
[----:B------:R-:W-:Y:S01]  /*3250*/  IADD3 R34, R76, 0x29, RZ ;  /* 0x000000294c227810 */ /* 0x000fe20007ffe0ff */
[C---:B-----5:R-:W-:Y:S03]  /*3260*/  HMMA.16816.F32 R48, R8.reuse, R28, R48 ;  /* 0x0000001c0830723c */ /* 0x060fe60000001830 */
[----:B------:R-:W-:Y:S05]  /*3270*/  I2F R39, R38 ;  /* 0x0000002600277306 */ /* 0x000fea0000201400 */
[----:B------:R-:W-:Y:S01]  /*3280*/  HMMA.16816.F32 R24, R8, R30, R24 ;  /* 0x0000001e0818723c */ /* 0x000fe20000001818 */
[----:B------:R-:W5:Y:S02]  /*3290*/  LDSM.16.M88.4 R28, [R112+0x5c00] ;  /* 0x005c0000701c783b */ /* 0x000f640000000200 */
[----:B------:R-:W-:Y:S05]  /*32a0*/  I2F R33, R32 ;  /* 0x0000002000217306 */ /* 0x000fea0000201400 */
[C---:B---3--:R-:W-:Y:S03]  /*32b0*/  HMMA.16816.F32 R64, R12.reuse, R16, R64 ;  /* 0x000000100c40723c */ /* 0x048fe60000001840 */
[----:B------:R-:W-:Y:S05]  /*32c0*/  I2F R35, R34 ;  /* 0x0000002200237306 */ /* 0x000fea0000201400 */
[----:B------:R-:W-:Y:S01]  /*32d0*/  HMMA.16816.F32 R60, R12, R18, R60 ;  /* 0x000000120c3c723c */ /* 0x000fe2000000183c */
[----:B------:R-:W3:Y:S01]  /*32e0*/  LDSM.16.M88.4 R16, [R109+0x5c00] ;  /* 0x005c00006d10783b */ /* 0x000ee20000000200 */
[----:B------:R-:W-:Y:S01]  /*32f0*/  FMUL.FTZ R48, R48, c[0x0][0x2ec] ;  /* 0x0000bb0030307a20 */ /* 0x000fe20000410000 */
[----:B------:R-:W-:Y:S01]  /*3300*/  MUFU.TANH R70, R70 ;  /* 0x0000004600467308 */ /* 0x000fe20000002400 */
[----:B------:R-:W-:Y:S01]  /*3310*/  FMUL.FTZ R50, R50, c[0x0][0x2ec] ;  /* 0x0000bb0032327a20 */ /* 0x000fe20000410000 */
[----:B------:R-:W-:-:S04]  /*3320*/  DEPBAR.LE SB0, 0x0 ;  /* 0x000080000000791a */ /* 0x000fc80000000000 */
[----:B------:R-:W-:Y:S02]  /*3330*/  FMUL.FTZ R24, R24, c[0x0][0x2ec] ;  /* 0x0000bb0018187a20 */ /* 0x000fe40000410000 */
[----:B------:R-:W-:Y:S01]  /*3340*/  FMUL.FTZ R84, R26, c[0x0][0x2ec] ;  /* 0x0000bb001a547a20 */ /* 0x000fe20000410000 */
[----:B------:R-:W-:Y:S01]  /*3350*/  MUFU.TANH R48, R48 ;  /* 0x0000003000307308 */ /* 0x000fe20000002400 */
[----:B------:R-:W-:Y:S01]  /*3360*/  FMUL.FTZ R49, R49, c[0x0][0x2ec] ;  /* 0x0000bb0031317a20 */ /* 0x000fe20000410000 */
[C---:B------:R-:W-:Y:S01]  /*3370*/  IADD3 R26, R76.reuse, 0x31, RZ ;  /* 0x000000314c1a7810 */ /* 0x040fe20007ffe0ff */
[----:B------:R-:W-:Y:S01]  /*3380*/  FMUL.FTZ R83, R25, c[0x0][0x2ec] ;  /* 0x0000bb0019537a20 */ /* 0x000fe20000410000 */
[C---:B-1----:R-:W-:Y:S01]  /*3390*/  HMMA.16816.F32 R64, R8.reuse, R20, R64 ;  /* 0x000000140840723c */ /* 0x042fe20000001840 */
[----:B------:R-:W-:Y:S02]  /*33a0*/  FMUL.FTZ R27, R27, c[0x0][0x2ec] ;  /* 0x0000bb001b1b7a20 */ /* 0x000fe40000410000 */
[----:B------:R-:W-:Y:S01]  /*33b0*/  FMUL.FTZ R51, R51, c[0x0][0x2ec] ;  /* 0x0000bb0033337a20 */ /* 0x000fe20000410000 */
[----:B------:R-:W1:Y:S03]  /*33c0*/  MUFU.TANH R24, R24 ;  /* 0x0000001800187308 */ /* 0x000e660000002400 */
[C---:B------:R-:W-:Y:S01]  /*33d0*/  IADD3 R20, R76.reuse, 0x30, RZ ;  /* 0x000000304c147810 */ /* 0x040fe20007ffe0ff */
[----:B------:R-:W-:Y:S04]  /*33e0*/  HMMA.16816.F32 R60, R8, R22, R60 ;  /* 0x00000016083c723c */ /* 0x000fe8000000183c */
[----:B------:R-:W1:Y:S03]  /*33f0*/  MUFU.TANH R84, R84 ;  /* 0x0000005400547308 */ /* 0x000e660000002400 */
[C---:B------:R-:W-:Y:S01]  /*3400*/  IADD3 R22, R76.reuse, 0x38, RZ ;  /* 0x000000384c167810 */ /* 0x040fe20007ffe0ff */
[C---:B-----5:R-:W-:Y:S04]  /*3410*/  HMMA.16816.F32 R52, R12.reuse, R30, R52 ;  /* 0x0000001e0c34723c */ /* 0x060fe80000001834 */
[----:B------:R-:W5:Y:S04]  /*3420*/  MUFU.TANH R50, R50 ;  /* 0x0000003200327308 */ /* 0x000f680000002400 */
[----:B------:R-:W-:Y:S01]  /*3430*/  HMMA.16816.F32 R56, R12, R28, R56 ;  /* 0x0000001c0c38723c */ /* 0x000fe20000001838 */
[----:B------:R-:W-:Y:S01]  /*3440*/  FMUL.FTZ R85, R65, c[0x0][0x2ec] ;  /* 0x0000bb0041557a20 */ /* 0x000fe20000410000 */
[----:B------:R-:W-:Y:S01]  /*3450*/  IADD3 R65, R76, 0x39, RZ ;  /* 0x000000394c417810 */ /* 0x000fe20007ffe0ff */
[----:B------:R-:W-:Y:S01]  /*3460*/  FMUL.FTZ R64, R64, c[0x0][0x2ec] ;  /* 0x0000bb0040407a20 */ /* 0x000fe20000410000 */
[----:B------:R-:W-:Y:S01]  /*3470*/  MUFU.TANH R49, R49 ;  /* 0x0000003100317308 */ /* 0x000fe20000002400 */
[----:B------:R-:W-:-:S02]  /*3480*/  FMUL.FTZ R66, R66, c[0x0][0x2ec] ;  /* 0x0000bb0042427a20 */ /* 0x000fc40000410000 */
[C---:B------:R-:W-:Y:S01]  /*3490*/  IADD3 R29, R99.reuse, 0x8, RZ ;  /* 0x00000008631d7810 */ /* 0x040fe20007ffe0ff */
[----:B------:R-:W-:Y:S01]  /*34a0*/  IMAD R28, R98, 0x20, R95 ;  /* 0x00000020621c7824 */ /* 0x000fe200078e025f */
[-C--:B------:R-:W-:Y:S01]  /*34b0*/  IMNMX R99, R99, R94.reuse, PT ;  /* 0x0000005e63637217 */ /* 0x080fe20003800200 */
[----:B----4-:R-:W-:Y:S01]  /*34c0*/  FFMA.FTZ R14, R0, R73, R47 ;  /* 0x00000049000e7223 */ /* 0x010fe2000001002f */
[----:B------:R-:W-:Y:S01]  /*34d0*/  IMNMX R98, R29, R94, PT ;  /* 0x0000005e1d627217 */ /* 0x000fe20003800200 */
[----:B------:R-:W-:Y:S01]  /*34e0*/  IMAD.IADD R5, R5, 0x1, R28 ;  /* 0x0000000105057824 */ /* 0x000fe200078e021c */
[----:B------:R-:W-:Y:S01]  /*34f0*/  ISETP.GE.AND P4, PT, R78, R99, PT ;  /* 0x000000634e00720c */ /* 0x000fe20003f86270 */
[----:B--2---:R-:W-:Y:S01]  /*3500*/  FFMA.FTZ R28, R0, R77, R69 ;  /* 0x0000004d001c7223 */ /* 0x004fe20000010045 */
[-C--:B------:R-:W-:Y:S01]  /*3510*/  ISETP.GE.AND P1, PT, R78, R98.reuse, PT ;  /* 0x000000624e00720c */ /* 0x080fe20003f26270 */
[C---:B---3--:R-:W-:Y:S01]  /*3520*/  HMMA.16816.F32 R52, R8.reuse, R18, R52 ;  /* 0x000000120834723c */ /* 0x048fe20000001834 */
[----:B------:R-:W-:Y:S01]  /*3530*/  FMUL.FTZ R78, R67, c[0x0][0x2ec] ;  /* 0x0000bb00434e7a20 */ /* 0x000fe20000410000 */
[----:B------:R-:W2:Y:S01]  /*3540*/  MUFU.TANH R85, R85 ;  /* 0x0000005500557308 */ /* 0x000ea20000002400 */
[----:B------:R-:W-:Y:S01]  /*3550*/  ISETP.GE.AND P5, PT, R72, R99, PT ;  /* 0x000000634800720c */ /* 0x000fe20003fa6270 */
[----:B------:R-:W-:Y:S01]  /*3560*/  FMUL.FTZ R62, R62, c[0x0][0x2ec] ;  /* 0x0000bb003e3e7a20 */ /* 0x000fe20000410000 */
[-C--:B------:R-:W-:Y:S01]  /*3570*/  ISETP.GE.AND P3, PT, R72, R98.reuse, PT ;  /* 0x000000624800720c */ /* 0x080fe20003f66270 */
[----:B------:R-:W-:Y:S01]  /*3580*/  FMUL.FTZ R72, R60, c[0x0][0x2ec] ;  /* 0x0000bb003c487a20 */ /* 0x000fe20000410000 */
[----:B------:R-:W-:Y:S01]  /*3590*/  FSEL R13, R45, -INF , !P5 ;  /* 0xff8000002d0d7808 */ /* 0x000fe20006800000 */
[----:B------:R-:W-:Y:S01]  /*35a0*/  HMMA.16816.F32 R56, R8, R16, R56 ;  /* 0x000000100838723c */ /* 0x000fe20000001838 */
[----:B------:R-:W-:Y:S01]  /*35b0*/  FSEL R14, R14, -INF , !P3 ;  /* 0xff8000000e0e7808 */ /* 0x000fe20005800000 */
[----:B------:R-:W3:Y:S01]  /*35c0*/  MUFU.TANH R69, R78 ;  /* 0x0000004e00457308 */ /* 0x000ee20000002400 */
[----:B-1----:R-:W-:Y:S01]  /*35d0*/  FFMA.FTZ R45, R0, R43, R24 ;  /* 0x0000002b002d7223 */ /* 0x002fe20000010018 */
[C---:B------:R-:W-:Y:S01]  /*35e0*/  ISETP.GE.AND P5, PT, R68.reuse, R99, PT ;  /* 0x000000634400720c */ /* 0x040fe20003fa6270 */
[----:B------:R-:W-:Y:S01]  /*35f0*/  FMUL.FTZ R61, R61, c[0x0][0x2ec] ;  /* 0x0000bb003d3d7a20 */ /* 0x000fe20000410000 */
[-C--:B------:R-:W-:Y:S01]  /*3600*/  ISETP.GE.AND P3, PT, R68, R98.reuse, PT ;  /* 0x000000624400720c */ /* 0x080fe20003f66270 */
[C---:B------:R-:W-:Y:S01]  /*3610*/  FFMA.FTZ R10, R0.reuse, R43, R84 ;  /* 0x0000002b000a7223 */ /* 0x040fe20000010054 */
[----:B------:R-:W-:Y:S01]  /*3620*/  FSEL R9, R45, -INF , !P5 ;  /* 0xff8000002d097808 */ /* 0x000fe20006800000 */
[C---:B------:R-:W-:Y:S01]  /*3630*/  FFMA.FTZ R60, R0.reuse, R79, R44 ;  /* 0x0000004f003c7223 */ /* 0x040fe2000001002c */
[----:B------:R-:W1:Y:S01]  /*3640*/  MUFU.TANH R83, R83 ;  /* 0x0000005300537308 */ /* 0x000e620000002400 */
[-C--:B------:R-:W-:Y:S01]  /*3650*/  FFMA.FTZ R15, R0, R41.reuse, R48 ;  /* 0x00000029000f7223 */ /* 0x080fe20000010030 */
[----:B------:R-:W-:Y:S01]  /*3660*/  FSEL R10, R10, -INF , !P3 ;  /* 0xff8000000a0a7808 */ /* 0x000fe20005800000 */
[----:B-----5:R-:W-:Y:S01]  /*3670*/  FFMA.FTZ R12, R0, R41, R50 ;  /* 0x00000029000c7223 */ /* 0x020fe20000010032 */
[----:B------:R-:W-:Y:S01]  /*3680*/  ISETP.GE.AND P5, PT, R46, R99, PT ;  /* 0x000000632e00720c */ /* 0x000fe20003fa6270 */
[----:B--2---:R-:W-:Y:S01]  /*3690*/  FFMA.FTZ R85, R0, R71, R85 ;  /* 0x0000004700557223 */ /* 0x004fe20000010055 */
[-C--:B------:R-:W-:Y:S01]  /*36a0*/  ISETP.GE.AND P3, PT, R46, R98.reuse, PT ;  /* 0x000000622e00720c */ /* 0x080fe20003f66270 */
[C---:B------:R-:W-:Y:S01]  /*36b0*/  FFMA.FTZ R67, R0.reuse, R77, R81 ;  /* 0x0000004d00437223 */ /* 0x040fe20000010051 */
[----:B------:R-:W2:Y:S01]  /*36c0*/  MUFU.TANH R27, R27 ;  /* 0x0000001b001b7308 */ /* 0x000ea20000002400 */
[----:B---3--:R-:W-:Y:S01]  /*36d0*/  FFMA.FTZ R69, R0, R71, R69 ;  /* 0x0000004700457223 */ /* 0x008fe20000010045 */
[----:B------:R-:W-:Y:S01]  /*36e0*/  ISETP.GE.AND P0, PT, R80, R99, PT ;  /* 0x000000635000720c */ /* 0x000fe20003f06270 */
[----:B------:R-:W-:Y:S01]  /*36f0*/  FMUL.FTZ R52, R52, c[0x0][0x2ec] ;  /* 0x0000bb0034347a20 */ /* 0x000fe20000410000 */
[----:B------:R-:W-:Y:S01]  /*3700*/  FSEL R135, R85, -INF , !P5 ;  /* 0xff80000055877808 */ /* 0x000fe20006800000 */
[C---:B------:R-:W-:Y:S01]  /*3710*/  FFMA.FTZ R31, R0.reuse, R75, R49 ;  /* 0x0000004b001f7223 */ /* 0x040fe20000010031 */
[----:B------:R-:W-:Y:S01]  /*3720*/  FSEL R134, R69, -INF , !P3 ;  /* 0xff80000045867808 */ /* 0x000fe20005800000 */
[----:B------:R-:W-:Y:S01]  /*3730*/  FMUL.FTZ R18, R57, c[0x0][0x2ec] ;  /* 0x0000bb0039127a20 */ /* 0x000fe20000410000 */
[----:B------:R-:W3:Y:S01]  /*3740*/  MUFU.TANH R64, R64 ;  /* 0x0000004000407308 */ /* 0x000ee20000002400 */
[----:B------:R-:W-:Y:S01]  /*3750*/  FSEL R67, R67, -INF , !P4 ;  /* 0xff80000043437808 */ /* 0x000fe20006000000 */
[----:B-1----:R-:W-:Y:S01]  /*3760*/  FFMA.FTZ R11, R0, R37, R83 ;  /* 0x00000025000b7223 */ /* 0x002fe20000010053 */
[----:B------:R-:W-:Y:S01]  /*3770*/  FSEL R28, R28, -INF , !P1 ;  /* 0xff8000001c1c7808 */ /* 0x000fe20004800000 */
[----:B------:R-:W-:Y:S01]  /*3780*/  FMUL.FTZ R19, R58, c[0x0][0x2ec] ;  /* 0x0000bb003a137a20 */ /* 0x000fe20000410000 */
[-C--:B------:R-:W-:Y:S01]  /*3790*/  ISETP.GE.AND P5, PT, R20, R99.reuse, PT ;  /* 0x000000631400720c */ /* 0x080fe20003fa6270 */
[----:B------:R-:W-:Y:S01]  /*37a0*/  FMUL.FTZ R56, R56, c[0x0][0x2ec] ;  /* 0x0000bb0038387a20 */ /* 0x000fe20000410000 */
[-C--:B------:R-:W-:Y:S01]  /*37b0*/  ISETP.GE.AND P3, PT, R20, R98.reuse, PT ;  /* 0x000000621400720c */ /* 0x080fe20003f66270 */
[----:B------:R-:W1:Y:S01]  /*37c0*/  MUFU.TANH R44, R72 ;  /* 0x00000048002c7308 */ /* 0x000e620000002400 */
[----:B------:R-:W-:Y:S01]  /*37d0*/  ISETP.GE.AND P4, PT, R74, R99, PT ;  /* 0x000000634a00720c */ /* 0x000fe20003f86270 */
[----:B--2---:R-:W-:Y:S01]  /*37e0*/  FFMA.FTZ R8, R0, R37, R27 ;  /* 0x0000002500087223 */ /* 0x004fe2000001001b */
[-C--:B------:R-:W-:Y:S01]  /*37f0*/  ISETP.GE.AND P1, PT, R74, R98.reuse, PT ;  /* 0x000000624a00720c */ /* 0x080fe20003f26270 */
[----:B------:R-:W-:Y:S01]  /*3800*/  FMUL.FTZ R27, R59, c[0x0][0x2ec] ;  /* 0x0000bb003b1b7a20 */ /* 0x000fe20000410000 */
[----:B------:R-:W-:Y:S01]  /*3810*/  FSEL R17, R60, -INF , !P0 ;  /* 0xff8000003c117808 */ /* 0x000fe20004000000 */
[----:B------:R-:W-:Y:S01]  /*3820*/  FMUL.FTZ R63, R63, c[0x0][0x2ec] ;  /* 0x0000bb003f3f7a20 */ /* 0x000fe20000410000 */
[----:B------:R-:W-:Y:S01]  /*3830*/  ISETP.GE.AND P0, PT, R82, R99, PT ;  /* 0x000000635200720c */ /* 0x000fe20003f06270 */
[----:B------:R-:W2:Y:S01]  /*3840*/  MUFU.TANH R41, R62 ;  /* 0x0000003e00297308 */ /* 0x000ea20000002400 */
[----:B------:R-:W-:Y:S01]  /*3850*/  FSEL R15, R15, -INF , !P4 ;  /* 0xff8000000f0f7808 */ /* 0x000fe20006000000 */
[----:B---3--:R-:W-:Y:S01]  /*3860*/  FFMA.FTZ R64, R0, R39, R64 ;  /* 0x0000002700407223 */ /* 0x008fe20000010040 */
[----:B------:R-:W-:Y:S01]  /*3870*/  FSEL R12, R12, -INF , !P1 ;  /* 0xff8000000c0c7808 */ /* 0x000fe20004800000 */
[----:B------:R-:W-:Y:S01]  /*3880*/  FMUL.FTZ R54, R54, c[0x0][0x2ec] ;  /* 0x0000bb0036367a20 */ /* 0x000fe20000410000 */
[C---:B------:R-:W-:Y:S01]  /*3890*/  ISETP.GE.AND P4, PT, R36.reuse, R99, PT ;  /* 0x000000632400720c */ /* 0x040fe20003f86270 */
[----:B------:R-:W-:Y:S01]  /*38a0*/  FMUL.FTZ R55, R55, c[0x0][0x2ec] ;  /* 0x0000bb0037377a20 */ /* 0x000fe20000410000 */
[----:B------:R-:W-:Y:S01]  /*38b0*/  ISETP.GE.AND P1, PT, R36, R98, PT ;  /* 0x000000622400720c */ /* 0x000fe20003f26270 */
[----:B------:R-:W3:Y:S01]  /*38c0*/  MUFU.TANH R30, R61 ;  /* 0x0000003d001e7308 */ /* 0x000ee20000002400 */
[----:B------:R-:W-:Y:S01]  /*38d0*/  FSEL R31, R31, -INF , !P0 ;  /* 0xff8000001f1f7808 */ /* 0x000fe20004000000 */
[----:B-1----:R-:W-:Y:S01]  /*38e0*/  FFMA.FTZ R44, R0, R33, R44 ;  /* 0x00000021002c7223 */ /* 0x002fe2000001002c */
[----:B------:R-:W-:Y:S01]  /*38f0*/  ISETP.GE.AND P0, PT, R38, R99, PT ;  /* 0x000000632600720c */ /* 0x000fe20003f06270 */
[----:B------:R-:W-:Y:S01]  /*3900*/  FFMA.FTZ R16, R0, R79, R70 ;  /* 0x0000004f00107223 */ /* 0x000fe20000010046 */
[----:B------:R-:W-:Y:S01]  /*3910*/  FSEL R11, R11, -INF , !P4 ;  /* 0xff8000000b0b7808 */ /* 0x000fe20006000000 */
[----:B------:R-:W-:Y:S01]  /*3920*/  FMUL.FTZ R53, R53, c[0x0][0x2ec] ;  /* 0x0000bb0035357a20 */ /* 0x000fe20000410000 */
[----:B------:R-:W-:Y:S01]  /*3930*/  FSEL R8, R8, -INF , !P1 ;  /* 0xff80000008087808 */ /* 0x000fe20004800000 */
[----:B------:R-:W-:Y:S01]  /*3940*/  I2F R21, R20 ;  /* 0x0000001400157306 */ /* 0x000fe20000201400 */
[----:B--2---:R-:W-:Y:S01]  /*3950*/  FFMA.FTZ R41, R0, R33, R41 ;  /* 0x0000002100297223 */ /* 0x004fe20000010029 */
[----:B------:R-:W-:-:S02]  /*3960*/  ISETP.GE.AND P4, PT, R32, R99, PT ;  /* 0x000000632000720c */ /* 0x000fc40003f86270 */
[-C--:B------:R-:W-:Y:S02]  /*3970*/  ISETP.GE.AND P1, PT, R32, R98.reuse, PT ;  /* 0x000000622000720c */ /* 0x080fe40003f26270 */
[----:B------:R-:W-:Y:S02]  /*3980*/  FSEL R103, R64, -INF , !P0 ;  /* 0xff80000040677808 */ /* 0x000fe40004000000 */
[----:B------:R-:W-:Y:S01]  /*3990*/  I2F R23, R22 ;  /* 0x0000001600177306 */ /* 0x000fe20000201400 */
[----:B---3--:R-:W-:Y:S01]  /*39a0*/  FFMA.FTZ R30, R0, R35, R30 ;  /* 0x00000023001e7223 */ /* 0x008fe2000001001e */
[----:B------:R-:W-:Y:S02]  /*39b0*/  ISETP.GE.AND P0, PT, R34, R99, PT ;  /* 0x000000632200720c */ /* 0x000fe40003f06270 */
[----:B------:R-:W-:Y:S02]  /*39c0*/  ISETP.GE.AND P2, PT, R80, R98, PT ;  /* 0x000000625000720c */ /* 0x000fe40003f46270 */
[----:B------:R-:W-:-:S02]  /*39d0*/  FSEL R133, R44, -INF , !P4 ;  /* 0xff8000002c857808 */ /* 0x000fc40006000000 */
[----:B------:R-:W1:Y:S01]  /*39e0*/  MUFU.TANH R20, R52 ;  /* 0x0000003400147308 */ /* 0x000e620000002400 */
[----:B------:R-:W-:Y:S02]  /*39f0*/  FSEL R106, R41, -INF , !P1 ;  /* 0xff800000296a7808 */ /* 0x000fe40004800000 */
[CC--:B------:R-:W-:Y:S02]  /*3a00*/  ISETP.GE.AND P4, PT, R26.reuse, R99.reuse, PT ;  /* 0x000000631a00720c */ /* 0x0c0fe40003f86270 */
[----:B------:R-:W-:Y:S02]  /*3a10*/  ISETP.GE.AND P1, PT, R26, R98, PT ;  /* 0x000000621a00720c */ /* 0x000fe40003f26270 */
[----:B------:R-:W-:Y:S01]  /*3a20*/  FSEL R101, R30, -INF , !P0 ;  /* 0xff8000001e657808 */ /* 0x000fe20004000000 */
[----:B------:R-:W2:Y:S01]  /*3a30*/  MUFU.TANH R51, R51 ;  /* 0x0000003300337308 */ /* 0x000ea20000002400 */
[----:B------:R-:W-:Y:S02]  /*3a40*/  FSEL R16, R16, -INF , !P2 ;  /* 0xff80000010107808 */ /* 0x000fe40005000000 */
[----:B------:R-:W-:-:S02]  /*3a50*/  ISETP.GE.AND P0, PT, R22, R99, PT ;  /* 0x000000631600720c */ /* 0x000fc40003f06270 */
[----:B------:R-:W-:-:S03]  /*3a60*/  ISETP.GE.AND P2, PT, R82, R98, PT ;  /* 0x000000625200720c */ /* 0x000fc60003f46270 */
[----:B------:R-:W3:Y:S01]  /*3a70*/  MUFU.TANH R66, R66 ;  /* 0x0000004200427308 */ /* 0x000ee20000002400 */
[----:B-1----:R-:W-:-:S05]  /*3a80*/  FFMA.FTZ R20, R0, R23, R20 ;  /* 0x0000001700147223 */ /* 0x002fca0000010014 */
[----:B------:R-:W-:Y:S02]  /*3a90*/  FSEL R127, R20, -INF , !P0 ;  /* 0xff800000147f7808 */ /* 0x000fe40004000000 */
[----:B------:R-:W-:Y:S01]  /*3aa0*/  I2F R25, R26 ;  /* 0x0000001a00197306 */ /* 0x000fe20000201400 */
[----:B--2---:R-:W-:Y:S01]  /*3ab0*/  FFMA.FTZ R51, R0, R75, R51 ;  /* 0x0000004b00337223 */ /* 0x004fe20000010033 */
[----:B------:R-:W-:-:S04]  /*3ac0*/  ISETP.GT.AND P0, PT, R120, R115, PT ;  /* 0x000000737800720c */ /* 0x000fc80003f04270 */
        /* <DEDUP_REMOVED lines=28> */
[----:B------:R-:W-:Y:S01]  /*3c90*/  BAR.SYNC.DEFER_BLOCKING 0x0 ;  /* 0x0000000000007b1d */ /* 0x000fe20000010000 */
[----:B------:R-:W-:-:S03]  /*3ca0*/  ISETP.GE.AND P1, PT, R65, R98, PT ;  /* 0x000000624100720c */ /* 0x000fc60003f26270 */
[----:B------:R-:W-:Y:S02]  /*3cb0*/  FSEL R19, R19, -INF , !P5 ;  /* 0xff80000013137808 */ /* 0x000fe40006800000 */
[----:B------:R-:W2:Y:S01]  /*3cc0*/  MUFU.TANH R26, R53 ;  /* 0x00000035001a7308 */ /* 0x000ea20000002400 */
[----:B-1----:R-:W-:-:S05]  /*3cd0*/  FFMA.FTZ R18, R0, R3, R42 ;  /* 0x0000000300127223 */ /* 0x002fca000001002a */
[----:B------:R-:W-:Y:S02]  /*3ce0*/  FSEL R18, R18, -INF , !P3 ;  /* 0xff80000012127808 */ /* 0x000fe40005800000 */
[----:B------:R-:W1:Y:S08]  /*3cf0*/  MUFU.TANH R54, R54 ;  /* 0x0000003600367308 */ /* 0x000e700000002400 */
[----:B------:R-:W3:Y:S01]  /*3d00*/  MUFU.TANH R55, R55 ;  /* 0x0000003700377308 */ /* 0x000ee20000002400 */
[----:B--2---:R-:W-:-:S05]  /*3d10*/  FFMA.FTZ R26, R0, R29, R26 ;  /* 0x0000001d001a7223 */ /* 0x004fca000001001a */
[----:B------:R-:W-:Y:S01]  /*3d20*/  FSEL R107, R26, -INF , !P4 ;  /* 0xff8000001a6b7808 */ /* 0x000fe20006000000 */
[----:B-1----:R-:W-:-:S05]  /*3d30*/  FFMA.FTZ R34, R0, R23, R54 ;  /* 0x0000001700227223 */ /* 0x002fca0000010036 */
        /* <DEDUP_REMOVED lines=62> */
.L_x_5578:
[----:B------:R-:W-:-:S04]  /*4120*/  LEA R2, -R2, RZ, 0x6 ;  /* 0x000000ff02027211 */ /* 0x000fc800078e31ff */
[----:B------:R-:W-:Y:S02]  /*4130*/  SHF.R.S32.HI R6, RZ, 0x1f, R2 ;  /* 0x0000001fff067819 */ /* 0x000fe40000011402 */
.L_x_5579:
        /* <DEDUP_REMOVED lines=59> */
.L_x_5581:
[----:B------:R-:W-:Y:S05]  /*44f0*/  BSYNC B0 ;  /* 0x0000000000007941 */ /* 0x000fea0003800000 */
.L_x_5580:
[----:B------:R-:W0:Y:S01]  /*4500*/  LDGDEPBAR ;  /* 0x00000000000079af */ /* 0x000e220000000000 */
[----:B------:R-:W-:Y:S02]  /*4510*/  MOV R96, R20 ;  /* 0x0000001400607202 */ /* 0x000fe40000000f00 */
[----:B------:R-:W-:Y:S02]  /*4520*/  MOV R97, R7 ;  /* 0x0000000700617202 */ /* 0x000fe40000000f00 */
.L_x_5577:
[----:B--2---:R-:W-:Y:S02]  /*4530*/  FMNMX.FTZ R2, R19, R67, !PT ;  /* 0x0000004313027209 */ /* 0x004fe40007810000 */
        /* <DEDUP_REMOVED lines=28> */
[----:B------:R-:W-:-:S03]  /*4700*/  SHF.L.U32 R110, R5, 0x1, RZ ;  /* 0x00000001056e7819 */ /* 0x000fc600000006ff */
[----:B------:R-:W2:Y:S01]  /*4710*/  SHFL.BFLY PT, R2, R21, 0x2, 0x1f ;  /* 0x0c401f0015027f89 */ /* 0x000ea200000e0000 */
[----:B------:R-:W-:-:S03]  /*4720*/  LEA R108, R4, R110, 0x1 ;  /* 0x0000006e046c7211 */ /* 0x000fc600078e08ff */
[----:B-1----:R-:W-:Y:S04]  /*4730*/  LDSM.16.MT88.4 R40, [R110+0x8000] ;  /* 0x008000006e28783b */ /* 0x002fe80000004200 */
[----:B------:R-:W-:Y:S04]  /*4740*/  LDSM.16.MT88.4 R52, [R108+0x7000] ;  /* 0x007000006c34783b */ /* 0x000fe80000004200 */
[----:B------:R-:W-:Y:S04]  /*4750*/  LDSM.16.MT88.4 R76, [R110+0x6000] ;  /* 0x006000006e4c783b */ /* 0x000fe80000004200 */
[----:B------:R-:W-:Y:S04]  /*4760*/  LDSM.16.MT88.4 R68, [R108+0x6000] ;  /* 0x006000006c44783b */ /* 0x000fe80000004200 */
[----:B------:R-:W-:Y:S01]  /*4770*/  LDSM.16.MT88.4 R60, [R110+0x7000] ;  /* 0x007000006e3c783b */ /* 0x000fe20000004200 */
[----:B--2---:R-:W-:-:S02]  /*4780*/  FMNMX.FTZ R2, R21, R2, !PT ;  /* 0x0000000215027209 */ /* 0x004fc40007810000 */
        /* <DEDUP_REMOVED lines=34> */
[----:B------:R-:W-:-:S02]  /*49b0*/  FFMA.FTZ R95, R16, c[0x0][0x23c], -R85 ;  /* 0x00008f00105f7a23 */ /* 0x000fc40000010855 */
[--C-:B------:R-:W-:Y:S01]  /*49c0*/  FFMA.FTZ R32, R14, c[0x0][0x23c], -R85.reuse ;  /* 0x00008f000e207a23 */ /* 0x100fe20000010855 */
[----:B------:R-:W-:Y:S01]  /*49d0*/  MUFU.EX2 R128, R128 ;  /* 0x0000008000807308 */ /* 0x000fe20000000800 */
[--C-:B------:R-:W-:Y:S01]  /*49e0*/  FFMA.FTZ R23, R10, c[0x0][0x23c], -R85.reuse ;  /* 0x00008f000a177a23 */ /* 0x100fe20000010855 */
[----:B------:R-:W-:Y:S01]  /*49f0*/  LDSM.16.MT88.4 R16, [R108+0x6400] ;  /* 0x006400006c10783b */ /* 0x000fe20000004200 */
[--C-:B------:R-:W-:Y:S02]  /*4a00*/  FFMA.FTZ R20, R8, c[0x0][0x23c], -R85.reuse ;  /* 0x00008f0008147a23 */ /* 0x100fe40000010855 */
[--C-:B------:R-:W-:Y:S01]  /*4a10*/  FFMA.FTZ R31, R12, c[0x0][0x23c], -R85.reuse ;  /* 0x00008f000c1f7a23 */ /* 0x100fe20000010855 */
[----:B------:R-:W2:Y:S01]  /*4a20*/  LDSM.16.MT88.4 R8, [R108+0x7400] ;  /* 0x007400006c08783b */ /* 0x000ea20000004200 */
[--C-:B------:R-:W-:Y:S01]  /*4a30*/  FFMA.FTZ R28, R24, c[0x0][0x23c], -R85.reuse ;  /* 0x00008f00181c7a23 */ /* 0x100fe20000010855 */
[----:B------:R-:W3:Y:S01]  /*4a40*/  MUFU.EX2 R131, R131 ;  /* 0x0000008300837308 */ /* 0x000ee20000000800 */
[----:B-1----:R-:W-:Y:S01]  /*4a50*/  F2FP.PACK_AB R50, R86, R87 ;  /* 0x000000575632723e */ /* 0x002fe200000000ff */
[----:B------:R-:W1:Y:S01]  /*4a60*/  LDSM.16.MT88.4 R24, [R110+0x6400] ;  /* 0x006400006e18783b */ /* 0x000e620000004200 */
[----:B------:R-:W-:-:S02]  /*4a70*/  FFMA.FTZ R84, R84, c[0x0][0x23c], -R85 ;  /* 0x00008f0054547a23 */ /* 0x000fc40000010855 */
[--C-:B------:R-:W-:Y:S01]  /*4a80*/  FFMA.FTZ R35, R35, c[0x0][0x23c], -R85.reuse ;  /* 0x00008f0023237a23 */ /* 0x100fe20000010855 */
[----:B------:R-:W-:Y:S01]  /*4a90*/  LDSM.16.MT88.4 R12, [R110+0x7400] ;  /* 0x007400006e0c783b */ /* 0x000fe20000004200 */
[----:B------:R-:W-:Y:S01]  /*4aa0*/  FFMA.FTZ R127, R127, c[0x0][0x23c], -R132 ;  /* 0x00008f007f7f7a23 */ /* 0x000fe20000010884 */
[----:B------:R-:W-:Y:S01]  /*4ab0*/  MUFU.EX2 R95, R95 ;  /* 0x0000005f005f7308 */ /* 0x000fe20000000800 */
[----:B------:R-:W-:Y:S02]  /*4ac0*/  FFMA.FTZ R34, R34, c[0x0][0x23c], -R85 ;  /* 0x00008f0022227a23 */ /* 0x000fe40000010855 */
[----:B------:R-:W-:-:S05]  /*4ad0*/  FADD.FTZ R130, R130, R129 ;  /* 0x0000008182827221 */ /* 0x000fca0000010000 */
[----:B------:R-:W4:Y:S01]  /*4ae0*/  MUFU.EX2 R32, R32 ;  /* 0x0000002000207308 */ /* 0x000f220000000800 */
[----:B---3--:R-:W-:Y:S01]  /*4af0*/  F2FP.PACK_AB R49, R131, R128 ;  /* 0x000000808331723e */ /* 0x008fe200000000ff */
[----:B------:R-:W-:-:S06]  /*4b00*/  FADD.FTZ R128, R128, R131 ;  /* 0x0000008380807221 */ /* 0x000fcc0000010000 */
        /* <DEDUP_REMOVED lines=38> */
[C---:B-1----:R-:W-:Y:S02]  /*4d70*/  HMMA.16816.F32 R76, R4.reuse, R26, R76 ;  /* 0x0000001a044c723c */ /* 0x042fe4000000184c */
[----:B------:R-:W-:Y:S05]  /*4d80*/  MUFU.EX2 R84, R84 ;  /* 0x0000005400547308 */ /* 0x000fea0000000800 */
[----:B------:R-:W-:Y:S01]  /*4d90*/  FFMA.FTZ R27, R101, c[0x0][0x23c], -R132 ;  /* 0x00008f00651b7a23 */ /* 0x000fe20000010884 */
[----:B------:R-:W-:Y:S01]  /*4da0*/  HMMA.16816.F32 R80, R4, R24, R80 ;  /* 0x000000180450723c */ /* 0x000fe20000001850 */
[----:B------:R-:W-:-:S02]  /*4db0*/  FFMA.FTZ R101, R138, c[0x0][0x23c], -R85 ;  /* 0x00008f008a657a23 */ /* 0x000fc40000010855 */
[--C-:B------:R-:W-:Y:S01]  /*4dc0*/  FFMA.FTZ R26, R134, c[0x0][0x23c], -R85.reuse ;  /* 0x00008f00861a7a23 */ /* 0x100fe20000010855 */
[----:B------:R-:W-:Y:S01]  /*4dd0*/  MUFU.EX2 R35, R35 ;  /* 0x0000002300237308 */ /* 0x000fe20000000800 */
[--C-:B------:R-:W-:Y:S02]  /*4de0*/  FFMA.FTZ R134, R33, c[0x0][0x23c], -R85.reuse ;  /* 0x00008f0021867a23 */ /* 0x100fe40000010855 */
[--C-:B------:R-:W-:Y:S01]  /*4df0*/  FFMA.FTZ R25, R106, c[0x0][0x23c], -R85.reuse ;  /* 0x00008f006a197a23 */ /* 0x100fe20000010855 */
[----:B------:R-:W-:Y:S01]  /*4e00*/  HMMA.16816.F32 R72, R4, R16, R72 ;  /* 0x000000100448723c */ /* 0x000fe20000001848 */
[----:B------:R-:W-:-:S03]  /*4e10*/  FFMA.FTZ R24, R104, c[0x0][0x23c], -R85 ;  /* 0x00008f0068187a23 */ /* 0x000fc60000010855 */
[----:B------:R-:W-:Y:S04]  /*4e20*/  MUFU.EX2 R27, R27 ;  /* 0x0000001b001b7308 */ /* 0x000fe80000000800 */
[C---:B------:R-:W-:Y:S01]  /*4e30*/  HMMA.16816.F32 R68, R4.reuse, R18, R68 ;  /* 0x000000120444723c */ /* 0x040fe20000001844 */
[----:B------:R-:W-:Y:S03]  /*4e40*/  LDSM.16.MT88.4 R16, [R110+0x6c00] ;  /* 0x006c00006e10783b */ /* 0x000fe60000004200 */
[----:B------:R-:W-:Y:S04]  /*4e50*/  MUFU.EX2 R101, R101 ;  /* 0x0000006500657308 */ /* 0x000fe80000000800 */
[C---:B--2---:R-:W-:Y:S04]  /*4e60*/  HMMA.16816.F32 R36, R4.reuse, R8, R36 ;  /* 0x000000080424723c */ /* 0x044fe80000001824 */
[----:B------:R-:W1:Y:S04]  /*4e70*/  MUFU.EX2 R26, R26 ;  /* 0x0000001a001a7308 */ /* 0x000e680000000800 */
[C---:B------:R-:W-:Y:S01]  /*4e80*/  HMMA.16816.F32 R40, R4.reuse, R10, R40 ;  /* 0x0000000a0428723c */ /* 0x040fe20000001828 */
[----:B------:R-:W2:Y:S03]  /*4e90*/  LDSM.16.MT88.4 R8, [R108+0x8000] ;  /* 0x008000006c08783b */ /* 0x000ea60000004200 */
[----:B------:R-:W-:Y:S04]  /*4ea0*/  MUFU.EX2 R25, R25 ;  /* 0x0000001900197308 */ /* 0x000fe80000000800 */
[C---:B------:R-:W-:Y:S04]  /*4eb0*/  HMMA.16816.F32 R64, R4.reuse, R12, R64 ;  /* 0x0000000c0440723c */ /* 0x040fe80000001840 */
[----:B------:R-:W4:Y:S04]  /*4ec0*/  MUFU.EX2 R24, R24 ;  /* 0x0000001800187308 */ /* 0x000f280000000800 */
[----:B------:R-:W-:Y:S01]  /*4ed0*/  HMMA.16816.F32 R60, R4, R14, R60 ;  /* 0x0000000e043c723c */ /* 0x000fe2000000183c */
[----:B------:R-:W-:Y:S03]  /*4ee0*/  LDSM.16.MT88.4 R12, [R108+0x6c00] ;  /* 0x006c00006c0c783b */ /* 0x000fe60000004200 */
        /* <DEDUP_REMOVED lines=38> */
[----:B-----5:R-:W-:Y:S01]  /*5150*/  F2FP.PACK_AB R6, R107, R104 ;  /* 0x000000686b06723e */ /* 0x020fe200000000ff */
[----:B------:R-:W-:Y:S01]  /*5160*/  FADD.FTZ R5, R86, R5 ;  /* 0x0000000556057221 */ /* 0x000fe20000010000 */
[----:B------:R-:W-:Y:S02]  /*5170*/  F2FP.PACK_AB R7, R134, R33 ;  /* 0x000000218607723e */ /* 0x000fe400000000ff */
[----:B------:R-:W-:Y:S01]  /*5180*/  LEA R130, P1, R96, c[0x0][0x168], 0x1 ;  /* 0x00005a0060827a11 */ /* 0x000fe200078208ff */
[----:B------:R-:W-:Y:S01]  /*5190*/  FADD.FTZ R30, R30, R5 ;  /* 0x000000051e1e7221 */ /* 0x000fe20000010000 */
[----:B------:R-:W-:Y:S01]  /*51a0*/  F2FP.PACK_AB R5, R35, R84 ;  /* 0x000000542305723e */ /* 0x000fe200000000ff */
[----:B------:R-:W-:Y:S01]  /*51b0*/  FADD.FTZ R84, R84, R25 ;  /* 0x0000001954547221 */ /* 0x000fe20000010000 */
[----:B------:R-:W-:Y:S01]  /*51c0*/  LEA.HI.X R131, R96, c[0x0][0x16c], R97, 0x1, P1 ;  /* 0x00005b0060837a11 */ /* 0x000fe200008f0c61 */
[----:B------:R-:W-:Y:S02]  /*51d0*/  FADD.FTZ R29, R29, R30 ;  /* 0x0000001e1d1d7221 */ /* 0x000fe40000010000 */
[----:B------:R-:W-:-:S02]  /*51e0*/  FADD.FTZ R84, R35, R84 ;  /* 0x0000005423547221 */ /* 0x000fc40000010000 */
[----:B------:R-:W-:Y:S02]  /*51f0*/  HMMA.16816.F32 R72, R4, R12, R72 ;  /* 0x0000000c0448723c */ /* 0x000fe40000001848 */
[----:B------:R-:W-:-:S04]  /*5200*/  FADD.FTZ R33, R33, R84 ;  /* 0x0000005421217221 */ /* 0x000fc80000010000 */
[----:B------:R-:W-:Y:S02]  /*5210*/  FADD.FTZ R134, R134, R33 ;  /* 0x0000002186867221 */ /* 0x000fe40000010000 */
        /* <DEDUP_REMOVED lines=90> */
.L_x_5583:
[----:B------:R-:W-:-:S04]  /*57c0*/  LEA R6, -R4, RZ, 0x6 ;  /* 0x000000ff04067211 */ /* 0x000fc800078e31ff */
[----:B------:R-:W-:Y:S02]  /*57d0*/  SHF.R.S32.HI R5, RZ, 0x1f, R6 ;  /* 0x0000001fff057819 */ /* 0x000fe40000011406 */
.L_x_5584:
        /* <DEDUP_REMOVED lines=139> */
[----:B------:R-:W-:-:S03]  /*6090*/  FMUL.FTZ R31, R31, c[0x0][0x2ec] ;  /* 0x0000bb001f1f7a20 */ /* 0x000fc60000410000 */
[----:B------:R-:W-:Y:S02]  /*60a0*/  FMUL.FTZ R24, R24, c[0x0][0x2ec] ;  /* 0x0000bb0018187a20 */ /* 0x000fe40000410000 */
[----:B------:R-:W-:Y:S02]  /*60b0*/  FMUL.FTZ R26, R26, c[0x0][0x2ec] ;  /* 0x0000bb001a1a7a20 */ /* 0x000fe40000410000 */
[----:B------:R-:W-:Y:S04]  /*60c0*/  MUFU.TANH R101, R30 ;  /* 0x0000001e00657308 */ /* 0x000fe80000002400 */
[----:B------:R-:W-:Y:S01]  /*60d0*/  FMUL.FTZ R20, R20, c[0x0][0x2ec] ;  /* 0x0000bb0014147a20 */ /* 0x000fe20000410000 */
[----:B-1----:R-:W-:Y:S01]  /*60e0*/  HMMA.16816.F32 R16, R92, R88, R16 ;  /* 0x000000585c10723c */ /* 0x002fe20000001810 */
[----:B------:R-:W-:-:S02]  /*60f0*/  FMUL.FTZ R22, R22, c[0x0][0x2ec] ;  /* 0x0000bb0016167a20 */ /* 0x000fc40000410000 */
[----:B------:R-:W-:Y:S01]  /*6100*/  MUFU.TANH R31, R31 ;  /* 0x0000001f001f7308 */ /* 0x000fe20000002400 */
[----:B------:R-:W-:-:S04]  /*6110*/  FMUL.FTZ R21, R21, c[0x0][0x2ec] ;  /* 0x0000bb0015157a20 */ /* 0x000fc80000410000 */
[C---:B------:R-:W-:Y:S03]  /*6120*/  HMMA.16816.F32 R12, R92.reuse, R90, R12 ;  /* 0x0000005a5c0c723c */ /* 0x040fe6000000180c */
[----:B------:R-:W-:Y:S05]  /*6130*/  MUFU.TANH R91, R20 ;  /* 0x00000014005b7308 */ /* 0x000fea0000002400 */
[C---:B--2---:R-:W-:Y:S03]  /*6140*/  HMMA.16816.F32 R8, R92.reuse, R84, R8 ;  /* 0x000000545c08723c */ /* 0x044fe60000001808 */
[----:B------:R-:W-:Y:S04]  /*6150*/  MUFU.TANH R89, R22 ;  /* 0x0000001600597308 */ /* 0x000fe80000002400 */
[----:B------:R-:W-:Y:S01]  /*6160*/  IMAD R84, R120, 0x40, R126 ;  /* 0x0000004078547824 */ /* 0x000fe200078e027e */
[----:B------:R-:W-:Y:S01]  /*6170*/  HMMA.16816.F32 R4, R92, R86, R4 ;  /* 0x000000565c04723c */ /* 0x000fe20000001804 */
[----:B------:R-:W-:-:S02]  /*6180*/  FMUL.FTZ R107, R16, c[0x0][0x2ec] ;  /* 0x0000bb00106b7a20 */ /* 0x000fc40000410000 */
[----:B------:R1:W-:Y:S01]  /*6190*/  MUFU.TANH R95, R24 ;  /* 0x00000018005f7308 */ /* 0x0003e20000002400 */
[----:B------:R-:W-:Y:S01]  /*61a0*/  IADD3 R16, R84, 0x8, RZ ;  /* 0x0000000854107810 */ /* 0x000fe20007ffe0ff */
[----:B------:R-:W-:Y:S02]  /*61b0*/  FMUL.FTZ R105, R18, c[0x0][0x2ec] ;  /* 0x0000bb0012697a20 */ /* 0x000fe40000410000 */
[----:B------:R-:W-:Y:S01]  /*61c0*/  FMUL.FTZ R87, R32, c[0x0][0x2ec] ;  /* 0x0000bb0020577a20 */ /* 0x000fe20000410000 */
[----:B------:R-:W-:Y:S01]  /*61d0*/  IADD3 R86, R84, 0x1, RZ ;  /* 0x0000000154567810 */ /* 0x000fe20007ffe0ff */
[----:B------:R-:W-:Y:S01]  /*61e0*/  FMUL.FTZ R32, R33, c[0x0][0x2ec] ;  /* 0x0000bb0021207a20 */ /* 0x000fe20000410000 */
[-C--:B------:R-:W-:Y:S01]  /*61f0*/  ISETP.GE.AND P4, PT, R16, R99.reuse, PT ;  /* 0x000000631000720c */ /* 0x080fe20003f86270 */
[----:B------:R-:W-:Y:S01]  /*6200*/  FMUL.FTZ R33, R34, c[0x0][0x2ec] ;  /* 0x0000bb0022217a20 */ /* 0x000fe20000410000 */
[----:B------:R-:W-:Y:S01]  /*6210*/  I2F R85, R86 ;  /* 0x0000005600557306 */ /* 0x000fe20000201400 */
[----:B------:R-:W-:Y:S01]  /*6220*/  FMUL.FTZ R34, R35, c[0x0][0x2ec] ;  /* 0x0000bb0023227a20 */ /* 0x000fe20000410000 */
[C---:B------:R-:W-:Y:S01]  /*6230*/  ISETP.GE.AND P0, PT, R86.reuse, R99, PT ;  /* 0x000000635600720c */ /* 0x040fe20003f06270 */
[----:B------:R-:W-:Y:S01]  /*6240*/  FMUL.FTZ R35, R29, c[0x0][0x2ec] ;  /* 0x0000bb001d237a20 */ /* 0x000fe20000410000 */
[----:B------:R-:W-:Y:S01]  /*6250*/  ISETP.GE.AND P5, PT, R86, R98, PT ;  /* 0x000000625600720c */ /* 0x000fe20003fa6270 */
[----:B------:R-:W-:Y:S01]  /*6260*/  FMUL.FTZ R29, R25, c[0x0][0x2ec] ;  /* 0x0000bb00191d7a20 */ /* 0x000fe20000410000 */
[----:B-1----:R-:W-:-:S02]  /*6270*/  IADD3 R24, R84, 0x9, RZ ;  /* 0x0000000954187810 */ /* 0x002fc40007ffe0ff */
[----:B------:R-:W1:Y:S01]  /*6280*/  MUFU.TANH R32, R32 ;  /* 0x0000002000207308 */ /* 0x000e620000002400 */
[----:B------:R-:W-:Y:S02]  /*6290*/  FMUL.FTZ R25, R27, c[0x0][0x2ec] ;  /* 0x0000bb001b197a20 */ /* 0x000fe40000410000 */
[----:B------:R-:W-:Y:S02]  /*62a0*/  FMUL.FTZ R27, R17, c[0x0][0x2ec] ;  /* 0x0000bb00111b7a20 */ /* 0x000fe40000410000 */
[----:B------:R-:W-:Y:S02]  /*62b0*/  FMUL.FTZ R131, R19, c[0x0][0x2ec] ;  /* 0x0000bb0013837a20 */ /* 0x000fe40000410000 */
[----:B------:R-:W-:Y:S01]  /*62c0*/  FMUL.FTZ R28, R13, c[0x0][0x2ec] ;  /* 0x0000bb000d1c7a20 */ /* 0x000fe20000410000 */
[----:B------:R-:W2:Y:S01]  /*62d0*/  MUFU.TANH R34, R34 ;  /* 0x0000002200227308 */ /* 0x000ea20000002400 */
[----:B------:R-:W-:Y:S02]  /*62e0*/  FMUL.FTZ R15, R15, c[0x0][0x2ec] ;  /* 0x0000bb000f0f7a20 */ /* 0x000fe40000410000 */
[----:B------:R-:W-:-:S02]  /*62f0*/  FMUL.FTZ R10, R10, c[0x0][0x2ec] ;  /* 0x0000bb000a0a7a20 */ /* 0x000fc40000410000 */
[----:B------:R-:W-:Y:S02]  /*6300*/  FMUL.FTZ R9, R9, c[0x0][0x2ec] ;  /* 0x0000bb0009097a20 */ /* 0x000fe40000410000 */
[----:B------:R-:W-:Y:S01]  /*6310*/  FMUL.FTZ R11, R11, c[0x0][0x2ec] ;  /* 0x0000bb000b0b7a20 */ /* 0x000fe20000410000 */
[----:B------:R-:W3:Y:S01]  /*6320*/  I2F R17, R16 ;  /* 0x0000001000117306 */ /* 0x000ee20000201400 */
[-C--:B-1----:R-:W-:Y:S02]  /*6330*/  FFMA.FTZ R18, R0, R85.reuse, R32 ;  /* 0x0000005500127223 */ /* 0x082fe40000010020 */
[----:B------:R-:W-:Y:S02]  /*6340*/  FMUL.FTZ R5, R5, c[0x0][0x2ec] ;  /* 0x0000bb0005057a20 */ /* 0x000fe40000410000 */
[----:B------:R-:W-:Y:S01]  /*6350*/  FMUL.FTZ R7, R7, c[0x0][0x2ec] ;  /* 0x0000bb0007077a20 */ /* 0x000fe20000410000 */
[----:B------:R-:W-:Y:S02]  /*6360*/  FSEL R18, R18, -INF , !P0 ;  /* 0xff80000012127808 */ /* 0x000fe40004000000 */
[----:B------:R-:W-:Y:S01]  /*6370*/  MUFU.TANH R35, R35 ;  /* 0x0000002300237308 */ /* 0x000fe20000002400 */
[----:B--2---:R-:W-:Y:S01]  /*6380*/  FFMA.FTZ R19, R0, R85, R34 ;  /* 0x0000005500137223 */ /* 0x004fe20000010022 */
[----:B------:R-:W-:Y:S01]  /*6390*/  ISETP.GE.AND P0, PT, R16, R98, PT ;  /* 0x000000621000720c */ /* 0x000fe20003f06270 */
[----:B------:R-:W-:-:S03]  /*63a0*/  FMUL.FTZ R85, R12, c[0x0][0x2ec] ;  /* 0x0000bb000c557a20 */ /* 0x000fc60000410000 */
[----:B------:R-:W-:Y:S02]  /*63b0*/  FSEL R19, R19, -INF , !P5 ;  /* 0xff80000013137808 */ /* 0x000fe40006800000 */
[----:B------:R-:W1:Y:S01]  /*63c0*/  I2F R20, R24 ;  /* 0x0000001800147306 */ /* 0x000e620000201400 */
[----:B---3--:R-:W-:Y:S01]  /*63d0*/  FFMA.FTZ R16, R0, R17, R103 ;  /* 0x0000001100107223 */ /* 0x008fe20000010067 */
[----:B------:R-:W-:Y:S01]  /*63e0*/  ISETP.GE.AND P5, PT, R24, R99, PT ;  /* 0x000000631800720c */ /* 0x000fe20003fa6270 */
[----:B------:R-:W-:-:S03]  /*63f0*/  FFMA.FTZ R17, R0, R17, R101 ;  /* 0x0000001100117223 */ /* 0x000fc60000010065 */
[----:B------:R-:W-:Y:S02]  /*6400*/  FSEL R16, R16, -INF , !P4 ;  /* 0xff80000010107808 */ /* 0x000fe40006000000 */
[----:B------:R2:W-:Y:S01]  /*6410*/  MUFU.TANH R93, R26 ;  /* 0x0000001a005d7308 */ /* 0x0005e20000002400 */
[----:B------:R-:W-:Y:S02]  /*6420*/  ISETP.GE.AND P4, PT, R24, R98, PT ;  /* 0x000000621800720c */ /* 0x000fe40003f86270 */
[----:B------:R-:W-:Y:S01]  /*6430*/  FSEL R17, R17, -INF , !P0 ;  /* 0xff80000011117808 */ /* 0x000fe20004000000 */
[-C--:B-1----:R-:W-:Y:S01]  /*6440*/  FFMA.FTZ R12, R0, R20.reuse, R35 ;  /* 0x00000014000c7223 */ /* 0x082fe20000010023 */
[----:B------:R-:W-:Y:S01]  /*6450*/  IADD3 R24, R84, 0x11, RZ ;  /* 0x0000001154187810 */ /* 0x000fe20007ffe0ff */
[----:B------:R-:W-:Y:S02]  /*6460*/  FFMA.FTZ R13, R0, R20, R31 ;  /* 0x00000014000d7223 */ /* 0x000fe4000001001f */
[----:B------:R-:W-:Y:S01]  /*6470*/  MUFU.TANH R29, R29 ;  /* 0x0000001d001d7308 */ /* 0x000fe20000002400 */
[----:B------:R-:W-:Y:S01]  /*6480*/  FMUL.FTZ R31, R14, c[0x0][0x2ec] ;  /* 0x0000bb000e1f7a20 */ /* 0x000fe20000410000 */
[----:B------:R-:W-:-:S02]  /*6490*/  FSEL R12, R12, -INF , !P5 ;  /* 0xff8000000c0c7808 */ /* 0x000fc40006800000 */
[----:B------:R-:W-:Y:S02]  /*64a0*/  FSEL R13, R13, -INF , !P4 ;  /* 0xff8000000d0d7808 */ /* 0x000fe40006000000 */
[----:B--2---:R-:W-:Y:S02]  /*64b0*/  IADD3 R26, R84, 0x10, RZ ;  /* 0x00000010541a7810 */ /* 0x004fe40007ffe0ff */
[----:B------:R-:W-:Y:S01]  /*64c0*/  MUFU.TANH R25, R25 ;  /* 0x0000001900197308 */ /* 0x000fe20000002400 */
[-C--:B------:R-:W-:Y:S02]  /*64d0*/  ISETP.GE.AND P4, PT, R24, R99.reuse, PT ;  /* 0x000000631800720c */ /* 0x080fe40003f86270 */
[C---:B------:R-:W-:Y:S02]  /*64e0*/  ISETP.GE.AND P0, PT, R26.reuse, R99, PT ;  /* 0x000000631a00720c */ /* 0x040fe40003f06270 */
[----:B------:R-:W-:-:S03]  /*64f0*/  ISETP.GE.AND P5, PT, R26, R98, PT ;  /* 0x000000621a00720c */ /* 0x000fc60003fa6270 */
[----:B------:R1:W2:Y:S08]  /*6500*/  I2F R22, R26 ;  /* 0x0000001a00167306 */ /* 0x0002b00000201400 */
[----:B------:R-:W3:Y:S01]  /*6510*/  I2F R20, R24 ;  /* 0x0000001800147306 */ /* 0x000ee20000201400 */
[----:B-1----:R-:W-:Y:S01]  /*6520*/  IADD3 R26, R84, 0x18, RZ ;  /* 0x00000018541a7810 */ /* 0x002fe20007ffe0ff */
[----:B--2---:R-:W-:-:S06]  /*6530*/  FFMA.FTZ R95, R0, R22, R95 ;  /* 0x00000016005f7223 */ /* 0x004fcc000001005f */
[----:B------:R-:W-:Y:S01]  /*6540*/  MUFU.TANH R107, R107 ;  /* 0x0000006b006b7308 */ /* 0x000fe20000002400 */
[----:B------:R-:W-:Y:S01]  /*6550*/  FFMA.FTZ R93, R0, R22, R93 ;  /* 0x00000016005d7223 */ /* 0x000fe2000001005d */
[----:B------:R-:W-:Y:S02]  /*6560*/  IADD3 R22, R84, 0x21, RZ ;  /* 0x0000002154167810 */ /* 0x000fe40007ffe0ff */
[----:B------:R-:W-:Y:S02]  /*6570*/  FSEL R132, R95, -INF , !P0 ;  /* 0xff8000005f847808 */ /* 0x000fe40004000000 */
[----:B------:R-:W-:Y:S01]  /*6580*/  ISETP.GE.AND P0, PT, R24, R98, PT ;  /* 0x000000621800720c */ /* 0x000fe20003f06270 */
[-C--:B---3--:R-:W-:Y:S01]  /*6590*/  FFMA.FTZ R29, R0, R20.reuse, R29 ;  /* 0x00000014001d7223 */ /* 0x088fe2000001001d */
[----:B------:R-:W1:Y:S01]  /*65a0*/  I2F R14, R26 ;  /* 0x0000001a000e7306 */ /* 0x000e620000201400 */
[----:B------:R-:W-:Y:S01]  /*65b0*/  IADD3 R24, R84, 0x20, RZ ;  /* 0x0000002054187810 */ /* 0x000fe20007ffe0ff */
[----:B------:R-:W-:Y:S01]  /*65c0*/  FFMA.FTZ R147, R0, R20, R25 ;  /* 0x0000001400937223 */ /* 0x000fe20000010019 */
[----:B------:R-:W-:Y:S01]  /*65d0*/  FSEL R129, R93, -INF , !P5 ;  /* 0xff8000005d817808 */ /* 0x000fe20006800000 */
[----:B------:R-:W-:Y:S01]  /*65e0*/  FMUL.FTZ R25, R8, c[0x0][0x2ec] ;  /* 0x0000bb0008197a20 */ /* 0x000fe20000410000 */
[----:B------:R-:W-:-:S02]  /*65f0*/  ISETP.GE.AND P5, PT, R26, R99, PT ;  /* 0x000000631a00720c */ /* 0x000fc40003fa6270 */
[----:B------:R-:W-:Y:S01]  /*6600*/  FSEL R147, R147, -INF , !P0 ;  /* 0xff80000093937808 */ /* 0x000fe20004000000 */
[----:B------:R-:W2:Y:S01]  /*6610*/  I2F R20, R24 ;  /* 0x0000001800147306 */ /* 0x000ea20000201400 */
[----:B------:R-:W-:Y:S02]  /*6620*/  ISETP.GE.AND P0, PT, R24, R99, PT ;  /* 0x000000631800720c */ /* 0x000fe40003f06270 */
[----:B------:R-:W-:Y:S01]  /*6630*/  FSEL R128, R29, -INF , !P4 ;  /* 0xff8000001d807808 */ /* 0x000fe20006000000 */
[----:B------:R-:W-:Y:S01]  /*6640*/  FMUL.FTZ R29, R4, c[0x0][0x2ec] ;  /* 0x0000bb00041d7a20 */ /* 0x000fe20000410000 */
[----:B------:R-:W-:Y:S01]  /*6650*/  ISETP.GE.AND P4, PT, R26, R98, PT ;  /* 0x000000621a00720c */ /* 0x000fe20003f86270 */
[CC--:B-1----:R-:W-:Y:S02]  /*6660*/  FFMA.FTZ R91, R0.reuse, R14.reuse, R91 ;  /* 0x0000000e005b7223 */ /* 0x0c2fe4000001005b */
[----:B------:R-:W1:Y:S01]  /*6670*/  MUFU.TANH R105, R105 ;  /* 0x0000006900697308 */ /* 0x000e620000002400 */
[----:B------:R-:W-:-:S02]  /*6680*/  FFMA.FTZ R89, R0, R14, R89 ;  /* 0x0000000e00597223 */ /* 0x000fc40000010059 */
[----:B------:R-:W-:Y:S02]  /*6690*/  FSEL R104, R91, -INF , !P5 ;  /* 0xff8000005b687808 */ /* 0x000fe40006800000 */
[----:B------:R-:W-:Y:S01]  /*66a0*/  ISETP.GE.AND P5, PT, R24, R98, PT ;  /* 0x000000621800720c */ /* 0x000fe20003fa6270 */
[----:B--2---:R-:W-:Y:S01]  /*66b0*/  FFMA.FTZ R106, R0, R20, R107 ;  /* 0x00000014006a7223 */ /* 0x004fe2000001006b */
[----:B------:R-:W-:Y:S01]  /*66c0*/  IADD3 R24, R84, 0x28, RZ ;  /* 0x0000002854187810 */ /* 0x000fe20007ffe0ff */
[----:B------:R-:W-:Y:S01]  /*66d0*/  MUFU.TANH R27, R27 ;  /* 0x0000001b001b7308 */ /* 0x000fe20000002400 */
[----:B------:R-:W-:Y:S02]  /*66e0*/  FSEL R145, R89, -INF , !P4 ;  /* 0xff80000059917808 */ /* 0x000fe40006000000 */
[----:B------:R-:W-:Y:S02]  /*66f0*/  FSEL R106, R106, -INF , !P0 ;  /* 0xff8000006a6a7808 */ /* 0x000fe40004000000 */
[----:B------:R-:W-:-:S02]  /*6700*/  ISETP.GE.AND P4, PT, R22, R99, PT ;  /* 0x000000631600720c */ /* 0x000fc40003f86270 */
[----:B------:R-:W-:Y:S01]  /*6710*/  ISETP.GE.AND P0, PT, R22, R98, PT ;  /* 0x000000621600720c */ /* 0x000fe20003f06270 */
[----:B------:R2:W3:Y:S01]  /*6720*/  I2F R8, R22 ;  /* 0x0000001600087306 */ /* 0x0004e20000201400 */
[----:B-1----:R-:W-:Y:S01]  /*6730*/  FFMA.FTZ R105, R0, R20, R105 ;  /* 0x0000001400697223 */ /* 0x002fe20000010069 */
[----:B------:R-:W-:-:S04]  /*6740*/  IADD3 R20, R84, 0x30, RZ ;  /* 0x0000003054147810 */ /* 0x000fc80007ffe0ff */
[----:B------:R-:W-:Y:S02]  /*6750*/  FSEL R107, R105, -INF , !P5 ;  /* 0xff800000696b7808 */ /* 0x000fe40006800000 */
[----:B------:R-:W1:Y:S01]  /*6760*/  MUFU.TANH R131, R131 ;  /* 0x0000008300837308 */ /* 0x000e620000002400 */
[----:B------:R-:W-:-:S07]  /*6770*/  ISETP.GE.AND P5, PT, R24, R99, PT ;  /* 0x000000631800720c */ /* 0x000fce0003fa6270 */
[----:B------:R-:W-:Y:S01]  /*6780*/  MUFU.TANH R85, R85 ;  /* 0x0000005500557308 */ /* 0x000fe20000002400 */
[----:B--2---:R-:W-:Y:S01]  /*6790*/  IADD3 R22, R84, 0x29, RZ ;  /* 0x0000002954167810 */ /* 0x004fe20007ffe0ff */
[----:B---3--:R-:W-:-:S05]  /*67a0*/  FFMA.FTZ R127, R0, R8, R27 ;  /* 0x00000008007f7223 */ /* 0x008fca000001001b */
[----:B------:R-:W-:Y:S01]  /*67b0*/  FSEL R127, R127, -INF , !P4 ;  /* 0xff8000007f7f7808 */ /* 0x000fe20006000000 */
        /* <DEDUP_REMOVED lines=8> */
[CC--:B-1----:R-:W-:Y:S02]  /*6840*/  FFMA.FTZ R85, R0.reuse, R14.reuse, R85 ;  /* 0x0000000e00557223 */ /* 0x0c2fe40000010055 */
[----:B------:R-:W-:Y:S01]  /*6850*/  FFMA.FTZ R31, R0, R14, R31 ;  /* 0x0000000e001f7223 */ /* 0x000fe2000001001f */
[----:B------:R-:W-:-:S02]  /*6860*/  IADD3 R14, R84, 0x31, RZ ;  /* 0x00000031540e7810 */ /* 0x000fc40007ffe0ff */
[----:B------:R-:W-:Y:S02]  /*6870*/  FSEL R138, R85, -INF , !P5 ;  /* 0xff800000558a7808 */ /* 0x000fe40006800000 */
[----:B------:R-:W-:Y:S01]  /*6880*/  MUFU.TANH R15, R15 ;  /* 0x0000000f000f7308 */ /* 0x000fe20000002400 */
[----:B------:R-:W-:Y:S02]  /*6890*/  FSEL R141, R31, -INF , !P4 ;  /* 0xff8000001f8d7808 */ /* 0x000fe40006000000 */
[----:B------:R-:W-:Y:S02]  /*68a0*/  ISETP.GE.AND P5, PT, R22, R98, PT ;  /* 0x000000621600720c */ /* 0x000fe40003fa6270 */
[----:B------:R-:W-:-:S03]  /*68b0*/  ISETP.GE.AND P4, PT, R20, R99, PT ;  /* 0x000000631400720c */ /* 0x000fc60003f86270 */
[----:B------:R-:W-:Y:S08]  /*68c0*/  MUFU.TANH R25, R25 ;  /* 0x0000001900197308 */ /* 0x000ff00000002400 */
[----:B------:R-:W1:Y:S08]  /*68d0*/  I2F R8, R22 ;  /* 0x0000001600087306 */ /* 0x000e700000201400 */
[----:B------:R-:W2:Y:S08]  /*68e0*/  I2F R10, R20 ;  /* 0x00000014000a7306 */ /* 0x000eb00000201400 */
[----:B------:R-:W-:Y:S01]  /*68f0*/  MUFU.TANH R9, R9 ;  /* 0x0000000900097308 */ /* 0x000fe20000002400 */
[----:B-1----:R-:W-:-:S02]  /*6900*/  FFMA.FTZ R35, R0, R8, R35 ;  /* 0x0000000800237223 */ /* 0x002fc40000010023 */
[----:B------:R-:W-:Y:S02]  /*6910*/  FFMA.FTZ R15, R0, R8, R15 ;  /* 0x00000008000f7223 */ /* 0x000fe4000001000f */
[----:B------:R-:W-:Y:S01]  /*6920*/  FMUL.FTZ R8, R6, c[0x0][0x2ec] ;  /* 0x0000bb0006087a20 */ /* 0x000fe20000410000 */
[----:B------:R-:W-:Y:S02]  /*6930*/  IADD3 R6, R84, 0x38, RZ ;  /* 0x0000003854067810 */ /* 0x000fe40007ffe0ff */
[----:B------:R-:W1:Y:S01]  /*6940*/  I2F R4, R14 ;  /* 0x0000000e00047306 */ /* 0x000e620000201400 */
[CC--:B--2---:R-:W-:Y:S01]  /*6950*/  FFMA.FTZ R25, R0.reuse, R10.reuse, R25 ;  /* 0x0000000a00197223 */ /* 0x0c4fe20000010019 */
[----:B------:R-:W-:Y:S01]  /*6960*/  FSEL R140, R35, -INF , !P0 ;  /* 0xff800000238c7808 */ /* 0x000fe20004000000 */
[----:B------:R-:W-:Y:S01]  /*6970*/  FFMA.FTZ R27, R0, R10, R27 ;  /* 0x0000000a001b7223 */ /* 0x000fe2000001001b */
[----:B------:R-:W-:Y:S01]  /*6980*/  FSEL R101, R15, -INF , !P5 ;  /* 0xff8000000f657808 */ /* 0x000fe20006800000 */
[----:B------:R-:W-:Y:S01]  /*6990*/  FMUL.FTZ R15, R23, c[0x0][0x2ec] ;  /* 0x0000bb00170f7a20 */ /* 0x000fe20000410000 */
[----:B------:R-:W-:-:S02]  /*69a0*/  FSEL R100, R25, -INF , !P4 ;  /* 0xff80000019647808 */ /* 0x000fc40006000000 */
[----:B------:R-:W2:Y:S01]  /*69b0*/  MUFU.TANH R11, R11 ;  /* 0x0000000b000b7308 */ /* 0x000ea20000002400 */
[-C--:B------:R-:W-:Y:S02]  /*69c0*/  ISETP.GE.AND P0, PT, R20, R98.reuse, PT ;  /* 0x000000621400720c */ /* 0x080fe40003f06270 */
[CC--:B------:R-:W-:Y:S02]  /*69d0*/  ISETP.GE.AND P5, PT, R14.reuse, R99.reuse, PT ;  /* 0x000000630e00720c */ /* 0x0c0fe40003fa6270 */
[----:B------:R-:W-:Y:S02]  /*69e0*/  FSEL R93, R27, -INF , !P0 ;  /* 0xff8000001b5d7808 */ /* 0x000fe40004000000 */
[----:B------:R-:W-:Y:S01]  /*69f0*/  ISETP.GE.AND P4, PT, R14, R98, PT ;  /* 0x000000620e00720c */ /* 0x000fe20003f86270 */
[----:B-1----:R-:W-:Y:S01]  /*6a00*/  FFMA.FTZ R9, R0, R4, R9 ;  /* 0x0000000400097223 */ /* 0x002fe20000010009 */
[----:B------:R-:W-:Y:S01]  /*6a10*/  MUFU.TANH R29, R29 ;  /* 0x0000001d001d7308 */ /* 0x000fe20000002400 */
[----:B------:R-:W-:-:S03]  /*6a20*/  ISETP.GE.AND P0, PT, R6, R99, PT ;  /* 0x000000630600720c */ /* 0x000fc60003f06270 */
[----:B------:R-:W-:Y:S02]  /*6a30*/  FSEL R102, R9, -INF , !P5 ;  /* 0xff80000009667808 */ /* 0x000fe40006800000 */
[----:B------:R-:W-:Y:S01]  /*6a40*/  ISETP.GE.AND P5, PT, R6, R98, PT ;  /* 0x000000620600720c */ /* 0x000fe20003fa6270 */
[----:B--2---:R-:W-:Y:S01]  /*6a50*/  FFMA.FTZ R11, R0, R4, R11 ;  /* 0x00000004000b7223 */ /* 0x004fe2000001000b */
[----:B------:R1:W2:Y:S04]  /*6a60*/  I2F R25, R6 ;  /* 0x0000000600197306 */ /* 0x0002a80000201400 */
[----:B------:R-:W-:Y:S02]  /*6a70*/  FSEL R85, R11, -INF , !P4 ;  /* 0xff8000000b557808 */ /* 0x000fe40006000000 */
[----:B------:R-:W-:-:S02]  /*6a80*/  ISETP.GE.AND P4, PT, R84, R99, PT ;  /* 0x000000635400720c */ /* 0x000fc40003f86270 */
[----:B------:R-:W3:Y:S08]  /*6a90*/  MUFU.TANH R8, R8 ;  /* 0x0000000800087308 */ /* 0x000ef00000002400 */
[----:B------:R-:W-:Y:S01]  /*6aa0*/  MUFU.TANH R33, R33 ;  /* 0x0000002100217308 */ /* 0x000fe20000002400 */
[----:B-1----:R-:W-:Y:S01]  /*6ab0*/  IADD3 R6, R84, 0x39, RZ ;  /* 0x0000003954067810 */ /* 0x002fe20007ffe0ff */
[----:B--2---:R-:W-:-:S05]  /*6ac0*/  FFMA.FTZ R29, R0, R25, R29 ;  /* 0x00000019001d7223 */ /* 0x004fca000001001d */
[----:B------:R-:W-:Y:S01]  /*6ad0*/  FSEL R103, R29, -INF , !P0 ;  /* 0xff8000001d677808 */ /* 0x000fe20004000000 */
[----:B------:R-:W1:Y:S01]  /*6ae0*/  I2F R9, R84 ;  /* 0x0000005400097306 */ /* 0x000e620000201400 */
[----:B---3--:R-:W-:Y:S01]  /*6af0*/  FFMA.FTZ R25, R0, R25, R8 ;  /* 0x0000001900197223 */ /* 0x008fe20000010008 */
[C---:B------:R-:W-:Y:S02]  /*6b00*/  IADD3 R8, R84.reuse, 0x19, RZ ;  /* 0x0000001954087810 */ /* 0x040fe40007ffe0ff */
[----:B------:R-:W-:-:S04]  /*6b10*/  ISETP.GE.AND P0, PT, R84, R98, PT ;  /* 0x000000625400720c */ /* 0x000fc80003f06270 */
[----:B------:R-:W2:Y:S08]  /*6b20*/  MUFU.TANH R87, R87 ;  /* 0x0000005700577308 */ /* 0x000eb00000002400 */
[----:B------:R-:W-:Y:S01]  /*6b30*/  MUFU.TANH R5, R5 ;  /* 0x0000000500057308 */ /* 0x000fe20000002400 */
[----:B-1----:R-:W-:Y:S01]  /*6b40*/  FFMA.FTZ R33, R0, R9, R33 ;  /* 0x0000000900217223 */ /* 0x002fe20000010021 */
[----:B------:R-:W-:Y:S01]  /*6b50*/  FSEL R84, R25, -INF , !P5 ;  /* 0xff80000019547808 */ /* 0x000fe20006800000 */
[----:B------:R-:W-:Y:S01]  /*6b60*/  BAR.SYNC.DEFER_BLOCKING 0x0 ;  /* 0x0000000000007b1d */ /* 0x000fe20000010000 */
[----:B------:R-:W-:Y:S01]  /*6b70*/  ISETP.GE.AND P5, PT, R8, R99, PT ;  /* 0x000000630800720c */ /* 0x000fe20003fa6270 */
[----:B--2---:R-:W-:-:S04]  /*6b80*/  FFMA.FTZ R4, R0, R9, R87 ;  /* 0x0000000900047223 */ /* 0x004fc80000010057 */
[----:B------:R-:W1:Y:S01]  /*6b90*/  I2F R11, R6 ;  /* 0x00000006000b7306 */ /* 0x000e620000201400 */
[----:B------:R-:W-:Y:S02]  /*6ba0*/  FSEL R4, R4, -INF , !P4 ;  /* 0xff80000004047808 */ /* 0x000fe40006000000 */
[----:B------:R-:W-:-:S05]  /*6bb0*/  ISETP.GE.AND P4, PT, R6, R99, PT ;  /* 0x000000630600720c */ /* 0x000fca0003f86270 */
[----:B------:R-:W-:Y:S08]  /*6bc0*/  MUFU.TANH R21, R21 ;  /* 0x0000001500157308 */ /* 0x000ff00000002400 */
[----:B------:R-:W2:Y:S01]  /*6bd0*/  I2F R10, R8 ;  /* 0x00000008000a7306 */ /* 0x000ea20000201400 */
[----:B-1----:R-:W-:Y:S01]  /*6be0*/  FFMA.FTZ R105, R0, R11, R5 ;  /* 0x0000000b00697223 */ /* 0x002fe20000010005 */
[----:B------:R-:W-:-:S02]  /*6bf0*/  FSEL R5, R33, -INF , !P0 ;  /* 0xff80000021057808 */ /* 0x000fc40004000000 */
[C---:B------:R-:W-:Y:S02]  /*6c00*/  LEA R130, P0, R96.reuse, c[0x0][0x168], 0x1 ;  /* 0x00005a0060827a11 */ /* 0x040fe400078008ff */
[----:B------:R-:W-:Y:S02]  /*6c10*/  FSEL R105, R105, -INF , !P4 ;  /* 0xff80000069697808 */ /* 0x000fe40006000000 */
[----:B------:R-:W-:Y:S01]  /*6c20*/  MUFU.TANH R15, R15 ;  /* 0x0000000f000f7308 */ /* 0x000fe20000002400 */
[----:B------:R-:W-:Y:S02]  /*6c30*/  LEA.HI.X R131, R96, c[0x0][0x16c], R97, 0x1, P0 ;  /* 0x00005b0060837a11 */ /* 0x000fe400000f0c61 */
[----:B------:R-:W-:Y:S02]  /*6c40*/  ISETP.GT.AND P0, PT, R120, R115, PT ;  /* 0x000000737800720c */ /* 0x000fe40003f04270 */
[----:B------:R-:W-:-:S03]  /*6c50*/  ISETP.GE.AND P4, PT, R6, R98, PT ;  /* 0x000000620600720c */ /* 0x000fc60003f86270 */
[----:B------:R-:W1:Y:S01]  /*6c60*/  I2F R9, R8 ;  /* 0x0000000800097306 */ /* 0x000e620000201400 */
[----:B--2---:R-:W-:-:S05]  /*6c70*/  FFMA.FTZ R10, R0, R10, R21 ;  /* 0x0000000a000a7223 */ /* 0x004fca0000010015 */
[----:B------:R-:W-:Y:S02]  /*6c80*/  FSEL R146, R10, -INF , !P5 ;  /* 0xff8000000a927808 */ /* 0x000fe40006800000 */
[----:B------:R-:W2:Y:S01]  /*6c90*/  MUFU.TANH R7, R7 ;  /* 0x0000000700077308 */ /* 0x000ea20000002400 */
[----:B------:R-:W-:Y:S01]  /*6ca0*/  ISETP.GE.AND P5, PT, R8, R98, PT ;  /* 0x000000620800720c */ /* 0x000fe20003fa6270 */
[----:B-1----:R-:W-:-:S05]  /*6cb0*/  FFMA.FTZ R9, R0, R9, R15 ;  /* 0x0000000900097223 */ /* 0x002fca000001000f */
[----:B------:R-:W-:Y:S01]  /*6cc0*/  FSEL R149, R9, -INF , !P5 ;  /* 0xff80000009957808 */ /* 0x000fe20006800000 */
[----:B--2---:R-:W-:-:S05]  /*6cd0*/  FFMA.FTZ R7, R0, R11, R7 ;  /* 0x0000000b00077223 */ /* 0x004fca0000010007 */
        /* <DEDUP_REMOVED lines=65> */
.L_x_5586:
[----:B------:R-:W-:-:S04]  /*70f0*/  LEA R7, -R6, RZ, 0x6 ;  /* 0x000000ff06077211 */ /* 0x000fc800078e31ff */
[----:B------:R-:W-:Y:S02]  /*7100*/  SHF.R.S32.HI R8, RZ, 0x1f, R7 ;  /* 0x0000001fff087819 */ /* 0x000fe40000011407 */
.L_x_5587:
        /* <DEDUP_REMOVED lines=57> */
.L_x_5589:
[----:B------:R-:W-:Y:S05]  /*74a0*/  BSYNC B0 ;  /* 0x0000000000007941 */ /* 0x000fea0003800000 */
.L_x_5588:
[----:B------:R-:W0:Y:S02]  /*74b0*/  LDGDEPBAR ;  /* 0x00000000000079af */ /* 0x000e240000000000 */
.L_x_5585:
[----:B--2---:R-:W-:Y:S01]  /*74c0*/  FMNMX.FTZ R7, R3, R4, !PT ;  /* 0x0000000403077209 */ /* 0x004fe20007810000 */
        /* <DEDUP_REMOVED lines=33> */
[----:B------:R-:W2:Y:S04]  /*76e0*/  SHFL.BFLY PT, R6, R9, 0x2, 0x1f ;  /* 0x0c401f0009067f89 */ /* 0x000ea800000e0000 */
[----:B------:R-:W3:Y:S01]  /*76f0*/  SHFL.BFLY PT, R7, R8, 0x2, 0x1f ;  /* 0x0c401f0008077f89 */ /* 0x000ee200000e0000 */
[----:B--2---:R-:W-:Y:S02]  /*7700*/  FMNMX.FTZ R6, R9, R6, !PT ;  /* 0x0000000609067209 */ /* 0x004fe40007810000 */
[----:B---3--:R-:W-:-:S03]  /*7710*/  FMNMX.FTZ R7, R8, R7, !PT ;  /* 0x0000000708077209 */ /* 0x008fc60007810000 */
[----:B------:R-:W2:Y:S04]  /*7720*/  SHFL.BFLY PT, R89, R6, 0x1, 0x1f ;  /* 0x0c201f0006597f89 */ /* 0x000ea800000e0000 */
[----:B------:R-:W3:Y:S04]  /*7730*/  SHFL.BFLY PT, R88, R7, 0x1, 0x1f ;  /* 0x0c201f0007587f89 */ /* 0x000ee800000e0000 */
[----:B-1----:R-:W1:Y:S01]  /*7740*/  LDSM.16.MT88.4 R8, [R110+0x6000] ;  /* 0x006000006e08783b */ /* 0x002e620000004200 */
[----:B--2---:R-:W-:Y:S02]  /*7750*/  FMNMX.FTZ R89, R6, R89, !PT ;  /* 0x0000005906597209 */ /* 0x004fe40007810000 */
[----:B---3--:R-:W-:-:S03]  /*7760*/  FMNMX.FTZ R88, R7, R88, !PT ;  /* 0x0000005807587209 */ /* 0x008fc60007810000 */
[C---:B------:R-:W-:Y:S01]  /*7770*/  FMUL.FTZ R143, R89.reuse, c[0x0][0x23c] ;  /* 0x00008f00598f7a20 */ /* 0x040fe20000410000 */
[C---:B------:R-:W-:Y:S02]  /*7780*/  FSETP.NEU.FTZ.AND P2, PT, R89.reuse, -INF , PT ;  /* 0xff8000005900780b */ /* 0x040fe40003f5d000 */
[C---:B------:R-:W-:Y:S01]  /*7790*/  FSETP.NEU.FTZ.AND P1, PT, R88.reuse, -INF , PT ;  /* 0xff8000005800780b */ /* 0x040fe20003f3d000 */
[----:B------:R-:W-:Y:S01]  /*77a0*/  FMUL.FTZ R94, R88, c[0x0][0x23c] ;  /* 0x00008f00585e7a20 */ /* 0x000fe20000410000 */
[----:B------:R-:W-:Y:S02]  /*77b0*/  FSEL R144, R89, RZ, P2 ;  /* 0x000000ff59907208 */ /* 0x000fe40001000000 */
[----:B------:R-:W-:Y:S02]  /*77c0*/  FSEL R143, R143, RZ, P2 ;  /* 0x000000ff8f8f7208 */ /* 0x000fe40001000000 */
[----:B------:R-:W-:Y:S01]  /*77d0*/  FSEL R94, R94, RZ, P1 ;  /* 0x000000ff5e5e7208 */ /* 0x000fe20000800000 */
[----:B------:R-:W-:-:S02]  /*77e0*/  FADD.FTZ R144, R3, -R144 ;  /* 0x8000009003907221 */ /* 0x000fc40000010000 */
[--C-:B------:R-:W-:Y:S02]  /*77f0*/  FFMA.FTZ R142, R4, c[0x0][0x23c], -R143.reuse ;  /* 0x00008f00048e7a23 */ /* 0x100fe4000001088f */
[----:B------:R-:W-:Y:S01]  /*7800*/  FFMA.FTZ R95, R5, c[0x0][0x23c], -R94 ;  /* 0x00008f00055f7a23 */ /* 0x000fe2000001085e */
[----:B------:R-:W-:Y:S01]  /*7810*/  FSEL R5, R88, RZ, P1 ;  /* 0x000000ff58057208 */ /* 0x000fe20000800000 */
[----:B------:R-:W-:Y:S02]  /*7820*/  FMUL.FTZ R144, R144, c[0x0][0x23c] ;  /* 0x00008f0090907a20 */ /* 0x000fe40000410000 */
[----:B------:R-:W-:Y:S01]  /*7830*/  FFMA.FTZ R91, R18, c[0x0][0x23c], -R143 ;  /* 0x00008f00125b7a23 */ /* 0x000fe2000001088f */
[----:B------:R-:W-:Y:S01]  /*7840*/  MUFU.EX2 R142, R142 ;  /* 0x0000008e008e7308 */ /* 0x000fe20000000800 */
[----:B------:R-:W-:Y:S02]  /*7850*/  FADD.FTZ R96, R2, -R5 ;  /* 0x8000000502607221 */ /* 0x000fe40000010000 */
[----:B------:R-:W-:-:S02]  /*7860*/  FFMA.FTZ R90, R16, c[0x0][0x23c], -R143 ;  /* 0x00008f00105a7a23 */ /* 0x000fc4000001088f */
[----:B------:R-:W-:Y:S02]  /*7870*/  FMUL.FTZ R96, R96, c[0x0][0x23c] ;  /* 0x00008f0060607a20 */ /* 0x000fe40000410000 */
[--C-:B------:R-:W-:Y:S01]  /*7880*/  FFMA.FTZ R87, R12, c[0x0][0x23c], -R143.reuse ;  /* 0x00008f000c577a23 */ /* 0x100fe2000001088f */
        /* <DEDUP_REMOVED lines=10> */
[----:B------:R-:W4:Y:S01]  /*7930*/  MUFU.EX2 R91, R91 ;  /* 0x0000005b005b7308 */ /* 0x000f220000000800 */
[-C--:B--2---:R-:W-:Y:S02]  /*7940*/  FMUL.FTZ R4, R80, R144.reuse ;  /* 0x0000009050047220 */ /* 0x084fe40000410000 */
[-C--:B------:R-:W-:Y:S02]  /*7950*/  FMUL.FTZ R5, R81, R144.reuse ;  /* 0x0000009051057220 */ /* 0x080fe40000410000 */
[----:B------:R-:W-:-:S02]  /*7960*/  FMUL.FTZ R28, R56, R144 ;  /* 0x00000090381c7220 */ /* 0x000fc40000410000 */
[----:B------:R-:W-:Y:S01]  /*7970*/  FMUL.FTZ R29, R57, R144 ;  /* 0x00000090391d7220 */ /* 0x000fe20000410000 */
[----:B------:R-:W-:Y:S01]  /*7980*/  MUFU.EX2 R90, R90 ;  /* 0x0000005a005a7308 */ /* 0x000fe20000000800 */
[-C--:B---3--:R-:W-:Y:S02]  /*7990*/  FMUL.FTZ R6, R82, R96.reuse ;  /* 0x0000006052067220 */ /* 0x088fe40000410000 */
[-C--:B------:R-:W-:Y:S02]  /*79a0*/  FMUL.FTZ R7, R83, R96.reuse ;  /* 0x0000006053077220 */ /* 0x080fe40000410000 */
[-C--:B------:R-:W-:Y:S02]  /*79b0*/  FMUL.FTZ R30, R58, R96.reuse ;  /* 0x000000603a1e7220 */ /* 0x080fe40000410000 */
[----:B------:R-:W-:Y:S01]  /*79c0*/  FMUL.FTZ R31, R59, R96 ;  /* 0x000000603b1f7220 */ /* 0x000fe20000410000 */
[----:B------:R-:W2:Y:S01]  /*79d0*/  MUFU.EX2 R87, R87 ;  /* 0x0000005700577308 */ /* 0x000ea20000000800 */
[----:B----4-:R-:W-:Y:S01]  /*79e0*/  F2FP.PACK_AB R80, R91, R142 ;  /* 0x0000008e5b50723e */ /* 0x010fe200000000ff */
[-C--:B------:R-:W-:Y:S01]  /*79f0*/  FMUL.FTZ R52, R52, R144.reuse ;  /* 0x0000009034347220 */ /* 0x080fe20000410000 */
[----:B------:R-:W-:Y:S01]  /*7a00*/  LDSM.16.MT88.4 R56, [R110+0x6400] ;  /* 0x006400006e38783b */ /* 0x000fe20000004200 */
[----:B------:R-:W-:-:S02]  /*7a10*/  FMUL.FTZ R53, R53, R144 ;  /* 0x0000009035357220 */ /* 0x000fc40000410000 */
[-C--:B------:R-:W-:Y:S02]  /*7a20*/  FMUL.FTZ R54, R54, R96.reuse ;  /* 0x0000006036367220 */ /* 0x080fe40000410000 */
[----:B------:R-:W-:Y:S01]  /*7a30*/  MUFU.EX2 R95, R95 ;  /* 0x0000005f005f7308 */ /* 0x000fe20000000800 */
[----:B------:R-:W-:Y:S02]  /*7a40*/  FMUL.FTZ R55, R55, R96 ;  /* 0x0000006037377220 */ /* 0x000fe40000410000 */
[-C--:B------:R-:W-:Y:S02]  /*7a50*/  FMUL.FTZ R36, R36, R144.reuse ;  /* 0x0000009024247220 */ /* 0x080fe40000410000 */
[----:B------:R-:W-:Y:S02]  /*7a60*/  FMUL.FTZ R37, R37, R144 ;  /* 0x0000009025257220 */ /* 0x000fe40000410000 */
[----:B------:R-:W-:Y:S01]  /*7a70*/  FMUL.FTZ R38, R38, R96 ;  /* 0x0000006026267220 */ /* 0x000fe20000410000 */
[----:B------:R-:W3:Y:S01]  /*7a80*/  MUFU.EX2 R86, R86 ;  /* 0x0000005600567308 */ /* 0x000ee20000000800 */
[----:B--2---:R-:W-:Y:S01]  /*7a90*/  F2FP.PACK_AB R82, R87, R90 ;  /* 0x0000005a5752723e */ /* 0x004fe200000000ff */
[----:B------:R-:W-:-:S02]  /*7aa0*/  FMUL.FTZ R39, R39, R96 ;  /* 0x0000006027277220 */ /* 0x000fc40000410000 */
[-C--:B------:R-:W-:Y:S02]  /*7ab0*/  FMUL.FTZ R40, R40, R144.reuse ;  /* 0x0000009028287220 */ /* 0x080fe40000410000 */
[----:B------:R-:W-:Y:S02]  /*7ac0*/  FMUL.FTZ R41, R41, R144 ;  /* 0x0000009029297220 */ /* 0x000fe40000410000 */
[----:B------:R2:W-:Y:S01]  /*7ad0*/  MUFU.EX2 R3, R17 ;  /* 0x0000001100037308 */ /* 0x0005e20000000800 */
[-C--:B------:R-:W-:Y:S02]  /*7ae0*/  FMUL.FTZ R42, R42, R96.reuse ;  /* 0x000000602a2a7220 */ /* 0x080fe40000410000 */
[----:B------:R-:W-:Y:S02]  /*7af0*/  FMUL.FTZ R43, R43, R96 ;  /* 0x000000602b2b7220 */ /* 0x000fe40000410000 */
[-C--:B------:R-:W-:Y:S02]  /*7b00*/  FMUL.FTZ R76, R76, R144.reuse ;  /* 0x000000904c4c7220 */ /* 0x080fe40000410000 */
[----:B------:R-:W-:Y:S01]  /*7b10*/  FMUL.FTZ R77, R77, R144 ;  /* 0x000000904d4d7220 */ /* 0x000fe20000410000 */
[----:B------:R-:W4:Y:S01]  /*7b20*/  MUFU.EX2 R2, R2 ;  /* 0x0000000200027308 */ /* 0x000f220000000800 */
[----:B---3--:R-:W-:Y:S01]  /*7b30*/  F2FP.PACK_AB R81, R86, R95 ;  /* 0x0000005f5651723e */ /* 0x008fe200000000ff */
[----:B------:R-:W-:-:S02]  /*7b40*/  FMUL.FTZ R78, R78, R96 ;  /* 0x000000604e4e7220 */ /* 0x000fc40000410000 */
[----:B------:R-:W-:Y:S02]  /*7b50*/  FMUL.FTZ R79, R79, R96 ;  /* 0x000000604f4f7220 */ /* 0x000fe40000410000 */
[--C-:B------:R-:W-:Y:S02]  /*7b60*/  FFMA.FTZ R128, R147, c[0x0][0x23c], -R94.reuse ;  /* 0x00008f0093807a23 */ /* 0x100fe4000001085e */
[--C-:B------:R-:W-:Y:S01]  /*7b70*/  FFMA.FTZ R98, R145, c[0x0][0x23c], -R94.reuse ;  /* 0x00008f0091627a23 */ /* 0x100fe2000001085e */
[----:B--2---:R-:W2:Y:S01]  /*7b80*/  LDSM.16.MT88.4 R16, [R108+0x6000] ;  /* 0x006000006c10783b */ /* 0x004ea20000004200 */
[----:B------:R-:W-:Y:S01]  /*7b90*/  FFMA.FTZ R97, R149, c[0x0][0x23c], -R94 ;  /* 0x00008f0095617a23 */ /* 0x000fe2000001085e */
[----:B------:R-:W3:Y:S01]  /*7ba0*/  MUFU.EX2 R133, R133 ;  /* 0x0000008500857308 */ /* 0x000ee20000000800 */
[-C--:B------:R-:W-:Y:S02]  /*7bb0*/  FMUL.FTZ R44, R44, R144.reuse ;  /* 0x000000902c2c7220 */ /* 0x080fe40000410000 */
[----:B------:R-:W-:Y:S01]  /*7bc0*/  FMUL.FTZ R45, R45, R144 ;  /* 0x000000902d2d7220 */ /* 0x000fe20000410000 */
[----:B----4-:R-:W-:Y:S01]  /*7bd0*/  F2FP.PACK_AB R83, R2, R3 ;  /* 0x000000030253723e */ /* 0x010fe200000000ff */
[----:B------:R-:W-:-:S03]  /*7be0*/  FMUL.FTZ R46, R46, R96 ;  /* 0x000000602e2e7220 */ /* 0x000fc60000410000 */
[----:B------:R-:W4:Y:S01]  /*7bf0*/  MUFU.EX2 R132, R132 ;  /* 0x0000008400847308 */ /* 0x000f220000000800 */
        /* <DEDUP_REMOVED lines=9> */
[----:B------:R-:W5:Y:S01]  /*7c90*/  LDSM.16.MT88.4 R52, [R110+0x8000] ;  /* 0x008000006e34783b */ /* 0x000f620000004200 */
        /* <DEDUP_REMOVED lines=14> */
[----:B------:R-:W1:Y:S01]  /*7d80*/  MUFU.EX2 R128, R128 ;  /* 0x0000008000807308 */ /* 0x000e620000000800 */
[----:B------:R-:W-:-:S02]  /*7d90*/  FMUL.FTZ R22, R66, R96 ;  /* 0x0000006042167220 */ /* 0x000fc40000410000 */
[----:B------:R-:W-:Y:S01]  /*7da0*/  FMUL.FTZ R23, R67, R96 ;  /* 0x0000006043177220 */ /* 0x000fe20000410000 */
[C---:B--2---:R-:W-:Y:S01]  /*7db0*/  HMMA.16816.F32 R12, R80.reuse, R16, R12 ;  /* 0x00000010500c723c */ /* 0x044fe2000000180c */
[-C--:B------:R-:W-:Y:S02]  /*7dc0*/  FMUL.FTZ R60, R60, R144.reuse ;  /* 0x000000903c3c7220 */ /* 0x080fe40000410000 */
[----:B------:R-:W-:Y:S01]  /*7dd0*/  FMUL.FTZ R61, R61, R144 ;  /* 0x000000903d3d7220 */ /* 0x000fe20000410000 */
[----:B------:R-:W-:Y:S01]  /*7de0*/  MUFU.EX2 R98, R98 ;  /* 0x0000006200627308 */ /* 0x000fe20000000800 */
[-C--:B------:R-:W-:Y:S02]  /*7df0*/  FMUL.FTZ R62, R62, R96.reuse ;  /* 0x000000603e3e7220 */ /* 0x080fe40000410000 */
[----:B------:R-:W-:Y:S01]  /*7e00*/  FMUL.FTZ R63, R63, R96 ;  /* 0x000000603f3f7220 */ /* 0x000fe20000410000 */
        /* <DEDUP_REMOVED lines=11> */
[--C-:B------:R-:W-:Y:S02]  /*7ec0*/  FFMA.FTZ R107, R141, c[0x0][0x23c], -R94.reuse ;  /* 0x00008f008d6b7a23 */ /* 0x100fe4000001085e */
[----:B------:R-:W-:Y:S01]  /*7ed0*/  FFMA.FTZ R138, R101, c[0x0][0x23c], -R94 ;  /* 0x00008f00658a7a23 */ /* 0x000fe2000001085e */
[----:B-----5:R-:W-:Y:S01]  /*7ee0*/  HMMA.16816.F32 R36, R80, R52, R36 ;  /* 0x000000345024723c */ /* 0x020fe20000001824 */
[----:B------:R-:W-:-:S02]  /*7ef0*/  FFMA.FTZ R64, R100, c[0x0][0x23c], -R143 ;  /* 0x00008f0064407a23 */ /* 0x000fc4000001088f */
[----:B------:R-:W-:Y:S01]  /*7f00*/  FFMA.FTZ R142, R135, R144, R142 ;  /* 0x00000090878e7223 */ /* 0x000fe2000001008e */
[----:B------:R-:W-:Y:S01]  /*7f10*/  MUFU.EX2 R146, R146 ;  /* 0x0000009200927308 */ /* 0x000fe20000000800 */
[--C-:B------:R-:W-:Y:S02]  /*7f20*/  FFMA.FTZ R100, R103, c[0x0][0x23c], -R143.reuse ;  /* 0x00008f0067647a23 */ /* 0x100fe4000001088f */
[--C-:B------:R-:W-:Y:S01]  /*7f30*/  FFMA.FTZ R101, R102, c[0x0][0x23c], -R143.reuse ;  /* 0x00008f0066657a23 */ /* 0x100fe2000001088f */
[----:B------:R-:W-:Y:S01]  /*7f40*/  HMMA.16816.F32 R40, R80, R54, R40 ;  /* 0x000000365028723c */ /* 0x000fe20000001828 */
[----:B------:R-:W5:Y:S01]  /*7f50*/  LDSM.16.MT88.4 R52, [R108+0x8000] ;  /* 0x008000006c34783b */ /* 0x000f620000004200 */
[----:B------:R-:W-:Y:S02]  /*7f60*/  FFMA.FTZ R135, R105, c[0x0][0x23c], -R143 ;  /* 0x00008f0069877a23 */ /* 0x000fe4000001088f */
[----:B------:R-:W-:Y:S01]  /*7f70*/  MUFU.EX2 R106, R106 ;  /* 0x0000006a006a7308 */ /* 0x000fe20000000800 */
[----:B------:R-:W-:-:S02]  /*7f80*/  FFMA.FTZ R93, R93, c[0x0][0x23c], -R94 ;  /* 0x00008f005d5d7a23 */ /* 0x000fc4000001085e */
[--C-:B------:R-:W-:Y:S01]  /*7f90*/  FFMA.FTZ R144, R85, c[0x0][0x23c], -R94.reuse ;  /* 0x00008f0055907a23 */ /* 0x100fe2000001085e */
[----:B------:R-:W-:Y:S01]  /*7fa0*/  HMMA.16816.F32 R24, R80, R26, R60 ;  /* 0x0000001a5018723c */ /* 0x000fe2000000183c */
[----:B------:R-:W-:Y:S01]  /*7fb0*/  LDSM.16.MT88.4 R60, [R110+0x6800] ;  /* 0x006800006e3c783b */ /* 0x000fe20000004200 */
[--C-:B------:R-:W-:Y:S02]  /*7fc0*/  FFMA.FTZ R103, R84, c[0x0][0x23c], -R94.reuse ;  /* 0x00008f0054677a23 */ /* 0x100fe4000001085e */
[----:B------:R-:W-:Y:S01]  /*7fd0*/  MUFU.EX2 R127, R127 ;  /* 0x0000007f007f7308 */ /* 0x000fe20000000800 */
[----:B------:R-:W-:Y:S02]  /*7fe0*/  FFMA.FTZ R92, R92, c[0x0][0x23c], -R94 ;  /* 0x00008f005c5c7a23 */ /* 0x000fe4000001085e */
[----:B------:R-:W-:Y:S02]  /*7ff0*/  FFMA.FTZ R95, R134, R96, R95 ;  /* 0x00000060865f7223 */ /* 0x000fe4000001005f */
[----:B------:R-:W-:-:S02]  /*8000*/  FADD.FTZ R91, R91, R142 ;  /* 0x0000008e5b5b7221 */ /* 0x000fc40000010000 */
[----:B------:R-:W-:Y:S01]  /*8010*/  FADD.FTZ R86, R86, R95 ;  /* 0x0000005f56567221 */ /* 0x000fe20000010000 */
[----:B------:R-:W-:Y:S01]  /*8020*/  MUFU.EX2 R140, R140 ;  /* 0x0000008c008c7308 */ /* 0x000fe20000000800 */
[----:B------:R-:W-:Y:S02]  /*8030*/  FADD.FTZ R90, R90, R91 ;  /* 0x0000005b5a5a7221 */ /* 0x000fe40000010000 */
[----:B------:R-:W-:Y:S02]  /*8040*/  FADD.FTZ R3, R3, R86 ;  /* 0x0000005603037221 */ /* 0x000fe40000010000 */
[----:B------:R-:W-:Y:S02]  /*8050*/  FADD.FTZ R90, R87, R90 ;  /* 0x0000005a575a7221 */ /* 0x000fe40000010000 */
[----:B------:R-:W-:Y:S01]  /*8060*/  FADD.FTZ R2, R2, R3 ;  /* 0x0000000302027221 */ /* 0x000fe20000010000 */
[----:B------:R-:W-:Y:S01]  /*8070*/  MUFU.EX2 R139, R139 ;  /* 0x0000008b008b7308 */ /* 0x000fe20000000800 */
[----:B---3--:R-:W-:-:S04]  /*8080*/  FADD.FTZ R3, R133, R90 ;  /* 0x0000005a85037221 */ /* 0x008fc80000010000 */
[----:B----4-:R-:W-:-:S03]  /*8090*/  FADD.FTZ R3, R132, R3 ;  /* 0x0000000384037221 */ /* 0x010fc60000010000 */
[----:B------:R-:W-:Y:S01]  /*80a0*/  MUFU.EX2 R107, R107 ;  /* 0x0000006b006b7308 */ /* 0x000fe20000000800 */
[C---:B-----5:R-:W-:Y:S07]  /*80b0*/  HMMA.16816.F32 R44, R80.reuse, R52, R44 ;  /* 0x00000034502c723c */ /* 0x060fee000000182c */
[----:B------:R-:W-:Y:S01]  /*80c0*/  MUFU.EX2 R138, R138 ;  /* 0x0000008a008a7308 */ /* 0x000fe20000000800 */
[----:B------:R-:W-:Y:S01]  /*80d0*/  F2FP.PACK_AB R52, R132, R133 ;  /* 0x000000858434723e */ /* 0x000fe200000000ff */
[----:B------:R-:W-:Y:S01]  /*80e0*/  HMMA.16816.F32 R48, R80, R54, R48 ;  /* 0x000000365030723c */ /* 0x000fe20000001830 */
[----:B-1----:R-:W-:-:S05]  /*80f0*/  F2FP.PACK_AB R53, R128, R129 ;  /* 0x000000818035723e */ /* 0x002fca00000000ff */
[----:B------:R-:W-:Y:S01]  /*8100*/  MUFU.EX2 R102, R64 ;  /* 0x0000004000667308 */ /* 0x000fe20000000800 */
[----:B------:R-:W-:Y:S02]  /*8110*/  F2FP.PACK_AB R54, R99, R104 ;  /* 0x000000686336723e */ /* 0x000fe400000000ff */
[----:B--2---:R-:W-:-:S05]  /*8120*/  F2FP.PACK_AB R55, R97, R98 ;  /* 0x000000626137723e */ /* 0x004fca00000000ff */
[----:B------:R-:W1:Y:S02]  /*8130*/  MUFU.EX2 R101, R101 ;  /* 0x0000006500657308 */ /* 0x000e640000000800 */
[C---:B------:R-:W-:Y:S06]  /*8140*/  HMMA.16816.F32 R4, R52.reuse, R56, R4 ;  /* 0x000000383404723c */ /* 0x040fec0000001804 */
[----:B------:R-:W-:Y:S02]  /*8150*/  MUFU.EX2 R100, R100 ;  /* 0x0000006400647308 */ /* 0x000fe40000000800 */
[----:B------:R-:W-:Y:S01]  /*8160*/  HMMA.16816.F32 R8, R52, R58, R8 ;  /* 0x0000003a3408723c */ /* 0x000fe20000001808 */
[----:B------:R-:W2:Y:S05]  /*8170*/  LDSM.16.MT88.4 R56, [R108+0x6400] ;  /* 0x006400006c38783b */ /* 0x000eaa0000004200 */
        /* <DEDUP_REMOVED lines=59> */
[----:B------:R-:W-:Y:S01]  /*8530*/  FADD.FTZ R107, R107, R2 ;  /* 0x000000026b6b7221 */ /* 0x000fe20000010000 */
[----:B--2---:R-:W-:Y:S01]  /*8540*/  HMMA.16816.F32 R36, R52, R60, R36 ;  /* 0x0000003c3424723c */ /* 0x004fe20000001824 */
[----:B------:R-:W-:Y:S01]  /*8550*/  FADD.FTZ R102, R102, R127 ;  /* 0x0000007f66667221 */ /* 0x000fe20000010000 */
[----:B------:R-:W-:Y:S01]  /*8560*/  MOV R2, R88 ;  /* 0x0000005800027202 */ /* 0x000fe20000000f00 */
[----:B------:R-:W-:-:S02]  /*8570*/  FADD.FTZ R138, R138, R107 ;  /* 0x0000006b8a8a7221 */ /* 0x000fc40000010000 */
[----:B------:R-:W-:Y:S02]  /*8580*/  FADD.FTZ R101, R101, R102 ;  /* 0x0000006665657221 */ /* 0x000fe40000010000 */
[----:B------:R-:W-:Y:S01]  /*8590*/  FADD.FTZ R93, R93, R138 ;  /* 0x0000008a5d5d7221 */ /* 0x000fe20000010000 */
[----:B------:R-:W-:Y:S01]  /*85a0*/  HMMA.16816.F32 R40, R52, R62, R40 ;  /* 0x0000003e3428723c */ /* 0x000fe20000001828 */
[----:B------:R-:W2:Y:S01]  /*85b0*/  LDSM.16.MT88.4 R60, [R110+0x7c00] ;  /* 0x007c00006e3c783b */ /* 0x000ea20000004200 */
[----:B------:R-:W-:Y:S02]  /*85c0*/  FADD.FTZ R100, R100, R101 ;  /* 0x0000006564647221 */ /* 0x000fe40000010000 */
[----:B------:R-:W-:Y:S02]  /*85d0*/  FADD.FTZ R144, R144, R93 ;  /* 0x0000005d90907221 */ /* 0x000fe40000010000 */
[----:B------:R-:W-:Y:S02]  /*85e0*/  FADD.FTZ R135, R135, R100 ;  /* 0x0000006487877221 */ /* 0x000fe40000010000 */
[----:B------:R-:W-:-:S04]  /*85f0*/  FADD.FTZ R103, R103, R144 ;  /* 0x0000009067677221 */ /* 0x000fc80000010000 */
[----:B------:R-:W-:Y:S01]  /*8600*/  FADD.FTZ R134, R134, R103 ;  /* 0x0000006786867221 */ /* 0x000fe20000010000 */
[C---:B-1----:R-:W-:Y:S08]  /*8610*/  HMMA.16816.F32 R44, R52.reuse, R56, R44 ;  /* 0x00000038342c723c */ /* 0x042ff0000000182c */
[----:B------:R-:W-:Y:S01]  /*8620*/  HMMA.16816.F32 R48, R52, R58, R48 ;  /* 0x0000003a3430723c */ /* 0x000fe20000001830 */
[----:B------:R-:W1:Y:S07]  /*8630*/  LDSM.16.MT88.4 R52, [R108+0x7c00] ;  /* 0x007c00006c34783b */ /* 0x000e6e0000004200 */
[C---:B------:R-:W-:Y:S08]  /*8640*/  HMMA.16816.F32 R36, R84.reuse, R8, R36 ;  /* 0x000000085424723c */ /* 0x040ff00000001824 */
[C---:B------:R-:W-:Y:S08]  /*8650*/  HMMA.16816.F32 R40, R84.reuse, R10, R40 ;  /* 0x0000000a5428723c */ /* 0x040ff00000001828 */
[C---:B--2---:R-:W-:Y:S08]  /*8660*/  HMMA.16816.F32 R64, R84.reuse, R60, R20 ;  /* 0x0000003c5440723c */ /* 0x044ff00000001814 */
[C---:B------:R-:W-:Y:S08]  /*8670*/  HMMA.16816.F32 R60, R84.reuse, R62, R24 ;  /* 0x0000003e543c723c */ /* 0x040ff00000001818 */
[C---:B------:R-:W-:Y:S08]  /*8680*/  HMMA.16816.F32 R44, R84.reuse, R4, R44 ;  /* 0x00000004542c723c */ /* 0x040ff0000000182c */
[C---:B-1----:R-:W-:Y:S08]  /*8690*/  HMMA.16816.F32 R56, R84.reuse, R52, R28 ;  /* 0x000000345438723c */ /* 0x042ff0000000181c */
[C---:B------:R-:W-:Y:S08]  /*86a0*/  HMMA.16816.F32 R52, R84.reuse, R54, R32 ;  /* 0x000000365434723c */ /* 0x040ff00000001820 */
[----:B------:R-:W-:Y:S11]  /*86b0*/  HMMA.16816.F32 R48, R84, R6, R48 ;  /* 0x000000065430723c */ /* 0x000ff60000001830 */
[----:B------:R-:W-:Y:S08]  /*86c0*/  @!UPT UIADD3 URZ, URZ, URZ, URZ ;  /* 0x0000003f3f3ff290 */ /* 0x000ff0000fffe03f */
.L_x_5582:
[----:B------:R-:W-:Y:S05]  /*86d0*/  @!P0 BRA `(.L_x_5590) ;  /* 0x00002d8000008947 */ /* 0x000fea0003800000 */
[----:B------:R-:W-:Y:S01]  /*86e0*/  IMAD.MOV.U32 R129, RZ, RZ, c[0x0][0x1a0] ;  /* 0x00006800ff817624 */ /* 0x000fe200078e00ff */
[----:B------:R-:W-:-:S02]  /*86f0*/  MOV R85, R2 ;  /* 0x0000000200557202 */ /* 0x000fc40000000f00 */
[----:B------:R-:W-:Y:S01]  /*8700*/  MOV R84, R3 ;  /* 0x0000000300547202 */ /* 0x000fe20000000f00 */
[----:B------:R-:W-:-:S05]  /*8710*/  IMAD.U32 R128, R129, -0x40, RZ ;  /* 0xffffffc081807824 */ /* 0x000fca00078e00ff */
[----:B------:R-:W-:Y:S02]  /*8720*/  SHF.R.S32.HI R127, RZ, 0x1f, R128 ;  /* 0x0000001fff7f7819 */ /* 0x000fe40000011480 */
.L_x_5594:
        /* <DEDUP_REMOVED lines=65> */
.L_x_5591:
[C---:B------:R-:W-:Y:S02]  /*8b40*/  ISETP.GE.AND P3, PT, R122.reuse, c[0x0][0x220], PT ;  /* 0x000088007a007a0c */ /* 0x040fe40003f66270 */
[----:B------:R-:W-:Y:S02]  /*8b50*/  IADD3 R3, R122, 0x20, RZ ;  /* 0x000000207a037810 */ /* 0x000fe40007ffe0ff */
[C---:B------:R-:W-:Y:S02]  /*8b60*/  LEA R132, P5, R138.reuse, R136, 0x1 ;  /* 0x000000888a847211 */ /* 0x040fe400078a08ff */
[----:B------:R-:W-:Y:S02]  /*8b70*/  ISETP.GE.AND P2, PT, R3, c[0x0][0x220], PT ;  /* 0x0000880003007a0c */ /* 0x000fe40003f46270 */
[-C--:B------:R-:W-:Y:S02]  /*8b80*/  LEA.HI.X R133, R138, R137.reuse, R86, 0x1, P5 ;  /* 0x000000898a857211 */ /* 0x080fe400028f0c56 */
[----:B------:R-:W-:Y:S02]  /*8b90*/  IADD3 R2, R122, 0x40, RZ ;  /* 0x000000407a027810 */ /* 0x000fe40007ffe0ff */
[----:B------:R-:W-:Y:S01]  /*8ba0*/  IADD3 R3, P0, R119, R138, RZ ;  /* 0x0000008a77037210 */ /* 0x000fe20007f1e0ff */
[----:B------:R-:W-:Y:S01]  /*8bb0*/  @P3 STS [R121+0x6000], RZ ;  /* 0x006000ff79003388 */ /* 0x000fe20000000800 */
[----:B------:R-:W-:Y:S02]  /*8bc0*/  ISETP.GE.AND P1, PT, R2, c[0x0][0x220], PT ;  /* 0x0000880002007a0c */ /* 0x000fe40003f26270 */
[----:B------:R-:W-:Y:S03]  /*8bd0*/  IADD3.X R2, R118, R86, RZ, P0, !PT ;  /* 0x0000005676027210 */ /* 0x000fe600007fe4ff */
[----:B------:R-:W-:Y:S01]  /*8be0*/  @P3 STS [R121+0x6004], RZ ;  /* 0x006004ff79003388 */ /* 0x000fe20000000800 */
[CC--:B------:R-:W-:Y:S04]  /*8bf0*/  @!P2 LEA R140, P4, R3.reuse, R136.reuse, 0x1 ;  /* 0x00000088038ca211 */ /* 0x0c0fe800078808ff */
[CCC-:B------:R-:W-:Y:S01]  /*8c00*/  @!P2 LEA.HI.X R141, R3.reuse, R137.reuse, R2.reuse, 0x1, P4 ;  /* 0x00000089038da211 */ /* 0x1c0fe200020f0c02 */
[----:B------:R-:W-:Y:S02]  /*8c10*/  @P3 STS.64 [R121+0x6008], RZ ;  /* 0x006008ff79003388 */ /* 0x000fe40000000a00 */
[C---:B------:R-:W-:Y:S04]  /*8c20*/  @!P1 LEA R136, P0, R3.reuse, R136, 0x1 ;  /* 0x0000008803889211 */ /* 0x040fe800078008ff */
[----:B------:R-:W-:Y:S01]  /*8c30*/  @!PT LDS RZ, [RZ] ;  /* 0x00000000fffff984 */ /* 0x000fe20000000800 */
[----:B------:R-:W-:Y:S01]  /*8c40*/  @!PT LDS RZ, [RZ] ;  /* 0x00000000fffff984 */ /* 0x000fe20000000800 */
[----:B------:R-:W-:Y:S01]  /*8c50*/  @!PT LDS RZ, [RZ] ;  /* 0x00000000fffff984 */ /* 0x000fe20000000800 */
[----:B------:R1:W-:Y:S01]  /*8c60*/  @!P3 LDGSTS.E.BYPASS.LTC128B.128 [R121+0x6000], [R132.64] ;  /* 0x060000008479bfae */ /* 0x0003e2000b901d44 */
[----:B------:R-:W-:Y:S02]  /*8c70*/  @!P1 LEA.HI.X R137, R3, R137, R2, 0x1, P0 ;  /* 0x0000008903899211 */ /* 0x000fe400000f0c02 */
[C---:B------:R-:W-:Y:S02]  /*8c80*/  @!P3 LEA R86, P0, R129.reuse, R132, 0x6 ;  /* 0x000000848156b211 */ /* 0x040fe400078030ff */
[----:B------:R-:W-:Y:S01]  /*8c90*/  @!P3 MOV R2, c[0x0][0x1a4] ;  /* 0x000069000002ba02 */ /* 0x000fe20000000f00 */
[----:B------:R-:W-:Y:S03]  /*8ca0*/  @P2 STS.128 [R121+0x7000], RZ ;  /* 0x007000ff79002388 */ /* 0x000fe60000000c00 */
[----:B------:R-:W-:Y:S02]  /*8cb0*/  @!P3 LEA.HI.X R87, R129, R133, R2, 0x6, P0 ;  /* 0x000000858157b211 */ /* 0x000fe400000f3402 */
[----:B------:R-:W-:Y:S01]  /*8cc0*/  ISETP.GT.AND P0, PT, R120, R115, PT ;  /* 0x000000737800720c */ /* 0x000fe20003f04270 */
        /* <DEDUP_REMOVED lines=102> */
[----:B------:R-:W4:Y:S01]  /*9330*/  MUFU.TANH R3, R3 ;  /* 0x0000000300037308 */ /* 0x000f220000002400 */
        /* <DEDUP_REMOVED lines=14> */
[----:B------:R2:W1:Y:S03]  /*9420*/  MUFU.TANH R103, R86 ;  /* 0x0000005600677308 */ /* 0x0004660000002400 */
[----:B------:R-:W-:Y:S02]  /*9430*/  FMUL.FTZ R149, R12, c[0x0][0x2ec] ;  /* 0x0000bb000c957a20 */ /* 0x000fe40000410000 */
[----:B------:R-:W-:Y:S02]  /*9440*/  FMUL.FTZ R161, R13, c[0x0][0x2ec] ;  /* 0x0000bb000da17a20 */ /* 0x000fe40000410000 */
[----:B------:R-:W-:Y:S03]  /*9450*/  HMMA.16816.F32 R32, R88, R98, R32 ;  /* 0x000000625820723c */ /* 0x000fe60000001820 */
[----:B------:R5:W1:Y:S01]  /*9460*/  MUFU.TANH R106, R2 ;  /* 0x00000002006a7308 */ /* 0x000a620000002400 */
[----:B------:R-:W-:Y:S02]  /*9470*/  FMUL.FTZ R146, R14, c[0x0][0x2ec] ;  /* 0x0000bb000e927a20 */ /* 0x000fe40000410000 */
[----:B------:R-:W-:Y:S02]  /*9480*/  FMUL.FTZ R163, R15, c[0x0][0x2ec] ;  /* 0x0000bb000fa37a20 */ /* 0x000fe40000410000 */
[----:B------:R-:W-:Y:S04]  /*9490*/  FMUL.FTZ R87, R24, c[0x0][0x2ec] ;  /* 0x0000bb0018577a20 */ /* 0x000fe80000410000 */
[----:B------:R-:W-:Y:S01]  /*94a0*/  FMUL.FTZ R147, R16, c[0x0][0x2ec] ;  /* 0x0000bb0010937a20 */ /* 0x000fe20000410000 */
[----:B------:R1:W1:Y:S01]  /*94b0*/  MUFU.TANH R107, R87 ;  /* 0x00000057006b7308 */ /* 0x0002620000002400 */
[----:B------:R-:W-:Y:S02]  /*94c0*/  FMUL.FTZ R165, R19, c[0x0][0x2ec] ;  /* 0x0000bb0013a57a20 */ /* 0x000fe40000410000 */
[----:B------:R-:W-:Y:S02]  /*94d0*/  FMUL.FTZ R143, R20, c[0x0][0x2ec] ;  /* 0x0000bb00148f7a20 */ /* 0x000fe40000410000 */
[----:B--2---:R-:W-:Y:S02]  /*94e0*/  FMUL.FTZ R86, R25, c[0x0][0x2ec] ;  /* 0x0000bb0019567a20 */ /* 0x004fe40000410000 */
[----:B---3--:R-:W-:Y:S02]  /*94f0*/  FMUL.FTZ R141, R21, c[0x0][0x2ec] ;  /* 0x0000bb00158d7a20 */ /* 0x008fe40000410000 */
[----:B------:R-:W-:Y:S01]  /*9500*/  FMUL.FTZ R142, R22, c[0x0][0x2ec] ;  /* 0x0000bb00168e7a20 */ /* 0x000fe20000410000 */
[----:B------:R2:W3:Y:S01]  /*9510*/  MUFU.TANH R102, R86 ;  /* 0x0000005600667308 */ /* 0x0004e20000002400 */
[----:B------:R-:W-:Y:S02]  /*9520*/  FMUL.FTZ R140, R23, c[0x0][0x2ec] ;  /* 0x0000bb00178c7a20 */ /* 0x000fe40000410000 */
[----:B------:R-:W-:Y:S02]  /*9530*/  FMUL.FTZ R139, R26, c[0x0][0x2ec] ;  /* 0x0000bb001a8b7a20 */ /* 0x000fe40000410000 */
[----:B-----5:R-:W-:Y:S02]  /*9540*/  FMUL.FTZ R2, R28, c[0x0][0x2ec] ;  /* 0x0000bb001c027a20 */ /* 0x020fe40000410000 */
[----:B------:R-:W-:Y:S02]  /*9550*/  FMUL.FTZ R138, R27, c[0x0][0x2ec] ;  /* 0x0000bb001b8a7a20 */ /* 0x000fe40000410000 */
[----:B------:R-:W-:Y:S01]  /*9560*/  FMUL.FTZ R150, R29, c[0x0][0x2ec] ;  /* 0x0000bb001d967a20 */ /* 0x000fe20000410000 */
[----:B------:R5:W3:Y:S01]  /*9570*/  MUFU.TANH R101, R2 ;  /* 0x0000000200657308 */ /* 0x000ae20000002400 */
[----:B------:R-:W-:Y:S02]  /*9580*/  FMUL.FTZ R148, R30, c[0x0][0x2ec] ;  /* 0x0000bb001e947a20 */ /* 0x000fe40000410000 */
[----:B------:R-:W-:Y:S02]  /*9590*/  FMUL.FTZ R144, R31, c[0x0][0x2ec] ;  /* 0x0000bb001f907a20 */ /* 0x000fe40000410000 */
[----:B-1----:R-:W-:Y:S02]  /*95a0*/  FMUL.FTZ R87, R34, c[0x0][0x2ec] ;  /* 0x0000bb0022577a20 */ /* 0x002fe40000410000 */
[----:B------:R-:W-:Y:S03]  /*95b0*/  FMUL.FTZ R136, R32, c[0x0][0x2ec] ;  /* 0x0000bb0020887a20 */ /* 0x000fe60000410000 */
[----:B------:R-:W1:Y:S01]  /*95c0*/  MUFU.TANH R151, R151 ;  /* 0x0000009700977308 */ /* 0x000e620000002400 */
[----:B--2---:R-:W-:Y:S09]  /*95d0*/  FMUL.FTZ R86, R35, c[0x0][0x2ec] ;  /* 0x0000bb0023567a20 */ /* 0x004ff20000410000 */
[----:B------:R-:W2:Y:S01]  /*95e0*/  MUFU.TANH R153, R153 ;  /* 0x0000009900997308 */ /* 0x000ea20000002400 */
[----:B-----5:R-:W-:Y:S09]  /*95f0*/  FMUL.FTZ R2, R33, c[0x0][0x2ec] ;  /* 0x0000bb0021027a20 */ /* 0x020ff20000410000 */
        /* <DEDUP_REMOVED lines=23> */
[----:B--234-:R-:W-:Y:S05]  /*9770*/  IMAD.MOV.U32 R6, RZ, RZ, c[0x0][0x198] ;  /* 0x00006600ff067624 */ /* 0x01cfea00078e00ff */
[----:B------:R-:W-:Y:S04]  /*9780*/  LEA R8, -R6, RZ, 0x6 ;  /* 0x000000ff06087211 */ /* 0x000fe800078e31ff */
[----:B------:R-:W-:Y:S01]  /*9790*/  SHF.R.S32.HI R7, RZ, 0x1f, R8 ;  /* 0x0000001fff077819 */ /* 0x000fe20000011408 */
[----:B------:R-:W-:-:S05]  /*97a0*/  @!P6 BRA `(.L_x_5593) ;  /* 0x000003b00000e947 */ /* 0x000fca0003800000 */
[----:B------:R-:W-:Y:S01]  /*97b0*/  IMAD.SHL.U32 R5, R120, 0x40, RZ ;  /* 0x0000004078057824 */ /* 0x000fe200078e00ff */
[----:B------:R-:W-:Y:S04]  /*97c0*/  IABS R4, c[0x0][0x2d0] ;  /* 0x0000b40000047a13 */ /* 0x000fe80000000000 */
[----:B------:R-:W2:Y:S01]  /*97d0*/  I2F.RP R8, R4 ;  /* 0x0000000400087306 */ /* 0x000ea20000209400 */
[C---:B------:R-:W-:Y:S02]  /*97e0*/  IADD3 R10, R5.reuse, -0x40, RZ ;  /* 0xffffffc0050a7810 */ /* 0x040fe40007ffe0ff */
        /* <DEDUP_REMOVED lines=28> */
[----:B------:R-:W-:Y:S01]  /*99b0*/  LOP3.LUT R5, RZ, c[0x0][0x2d0], RZ, 0x33, !PT ;  /* 0x0000b400ff057a12 */ /* 0x000fe200078e33ff */
        /* <DEDUP_REMOVED lines=26> */
.L_x_5593:
[----:B------:R2:W-:Y:S01]  /*9b60*/  @P3 STS [R121+0x3000], RZ ;  /* 0x003000ff79003388 */ /* 0x0005e20000000800 */
[C---:B------:R-:W-:Y:S01]  /*9b70*/  LEA R10, P4, R8.reuse, R130, 0x1 ;  /* 0x00000082080a7211 */ /* 0x040fe200078808ff */
[----:B------:R-:W-:Y:S01]  /*9b80*/  @!P3 IMAD.MOV.U32 R5, RZ, RZ, c[0x0][0x19c] ;  /* 0x00006700ff05b624 */ /* 0x000fe200078e00ff */
[----:B-1----:R-:W-:Y:S01]  /*9b90*/  IADD3 R2, P0, R117, R8, RZ ;  /* 0x0000000875027210 */ /* 0x002fe20007f1e0ff */
        /* <DEDUP_REMOVED lines=42> */
.L_x_5592:
[----:B--234-:R-:W-:Y:S01]  /*9e40*/  LEA R4, R120, R126, 0x6 ;  /* 0x0000007e78047211 */ /* 0x01cfe200078e30ff */
[----:B------:R-:W-:Y:S03]  /*9e50*/  LDSM.16.MT88.4 R28, [R110+0x7000] ;  /* 0x007000006e1c783b */ /* 0x000fe60000004200 */
        /* <DEDUP_REMOVED lines=11> */
[----:B-1----:R-:W-:Y:S01]  /*9f10*/  IADD3 R2, R4, 0x28, RZ ;  /* 0x0000002804027810 */ /* 0x002fe20007ffe0ff */
        /* <DEDUP_REMOVED lines=12> */
[----:B------:R-:W-:Y:S01]  /*9fe0*/  FFMA.FTZ R151, R0, R11, R151 ;  /* 0x0000000b00977223 */ /* 0x000fe20000010097 */
        /* <DEDUP_REMOVED lines=9> */
[----:B------:R-:W-:Y:S01]  /*a080*/  FFMA.FTZ R155, R0, R5, R155 ;  /* 0x00000005009b7223 */ /* 0x000fe2000001009b */
[----:B------:R-:W-:Y:S01]  /*a090*/  IADD3 R7, R4, 0x29, RZ ;  /* 0x0000002904077810 */ /* 0x000fe20007ffe0ff */
[CC--:B------:R-:W-:Y:S01]  /*a0a0*/  FFMA.FTZ R146, R0.reuse, R19.reuse, R146 ;  /* 0x0000001300927223 */ /* 0x0c0fe20000010092 */
[----:B------:R-:W-:Y:S01]  /*a0b0*/  FMNMX.FTZ R12, R153, R12, !PT ;  /* 0x0000000c990c7209 */ /* 0x000fe20007810000 */
[C---:B------:R-:W-:Y:S01]  /*a0c0*/  FFMA.FTZ R94, R0.reuse, R6, R165 ;  /* 0x00000006005e7223 */ /* 0x040fe200000100a5 */
[----:B------:R-:W-:Y:S01]  /*a0d0*/  FMNMX.FTZ R3, R159, R10, !PT ;  /* 0x0000000a9f037209 */ /* 0x000fe20007810000 */
[----:B------:R-:W-:Y:S01]  /*a0e0*/  FFMA.FTZ R103, R0, R6, R103 ;  /* 0x0000000600677223 */ /* 0x000fe20000010067 */
[----:B------:R-:W1:Y:S01]  /*a0f0*/  I2F R7, R7 ;  /* 0x0000000700077306 */ /* 0x000e620000201400 */
[----:B------:R-:W-:Y:S01]  /*a100*/  IADD3 R5, R4, 0x30, RZ ;  /* 0x0000003004057810 */ /* 0x000fe20007ffe0ff */
        /* <DEDUP_REMOVED lines=13> */
[----:B------:R-:W-:Y:S01]  /*a1e0*/  FMNMX.FTZ R21, R106, R21, !PT ;  /* 0x000000156a157209 */ /* 0x000fe20007810000 */
[----:B------:R-:W-:Y:S01]  /*a1f0*/  FFMA.FTZ R140, R0, R13, R140 ;  /* 0x0000000d008c7223 */ /* 0x000fe2000001008c */
[----:B------:R-:W-:Y:S01]  /*a200*/  IADD3 R3, R4, 0x39, RZ ;  /* 0x0000003904037810 */ /* 0x000fe20007ffe0ff */
        /* <DEDUP_REMOVED lines=8> */
[CC--:B-1----:R-:W-:Y:S01]  /*a290*/  FFMA.FTZ R138, R0.reuse, R7.reuse, R138 ;  /* 0x00000007008a7223 */ /* 0x0c2fe2000001008a */
[----:B------:R-:W-:Y:S01]  /*a2a0*/  FMNMX.FTZ R4, R103, R4, !PT ;  /* 0x0000000467047209 */ /* 0x000fe20007810000 */
[----:B------:R-:W-:Y:S01]  /*a2b0*/  FFMA.FTZ R102, R0, R7, R102 ;  /* 0x0000000700667223 */ /* 0x000fe20000010066 */
[----:B------:R-:W-:Y:S01]  /*a2c0*/  FMNMX.FTZ R6, R140, R21, !PT ;  /* 0x000000158c067209 */ /* 0x000fe20007810000 */
[----:B------:R-:W1:Y:S01]  /*a2d0*/  I2F R17, R17 ;  /* 0x0000001100117306 */ /* 0x000e620000201400 */
[----:B------:R-:W-:Y:S01]  /*a2e0*/  FMNMX.FTZ R4, R143, R4, !PT ;  /* 0x000000048f047209 */ /* 0x000fe20007810000 */
[----:B------:R-:W-:Y:S01]  /*a2f0*/  LDSM.16.MT88.4 R20, [R108+0x6000] ;  /* 0x006000006c14783b */ /* 0x000fe20000004200 */
[----:B------:R-:W-:Y:S01]  /*a300*/  FMNMX.FTZ R13, R139, R6, !PT ;  /* 0x000000068b0d7209 */ /* 0x000fe20007810000 */
[CC--:B--2---:R-:W-:Y:S01]  /*a310*/  FFMA.FTZ R100, R0.reuse, R5.reuse, R100 ;  /* 0x0000000500647223 */ /* 0x0c4fe20000010064 */
[----:B------:R-:W-:Y:S01]  /*a320*/  FMNMX.FTZ R4, R141, R4, !PT ;  /* 0x000000048d047209 */ /* 0x000fe20007810000 */
[----:B------:R-:W-:Y:S01]  /*a330*/  FFMA.FTZ R101, R0, R5, R101 ;  /* 0x0000000500657223 */ /* 0x000fe20000010065 */
[----:B------:R-:W-:Y:S02]  /*a340*/  FMNMX.FTZ R13, R138, R13, !PT ;  /* 0x0000000d8a0d7209 */ /* 0x000fe40007810000 */
[----:B------:R-:W-:Y:S01]  /*a350*/  FMNMX.FTZ R7, R107, R4, !PT ;  /* 0x000000046b077209 */ /* 0x000fe20007810000 */
[----:B------:R-:W2:Y:S01]  /*a360*/  I2F R3, R3 ;  /* 0x0000000300037306 */ /* 0x000ea20000201400 */
[----:B------:R-:W-:Y:S02]  /*a370*/  FMNMX.FTZ R13, R100, R13, !PT ;  /* 0x0000000d640d7209 */ /* 0x000fe40007810000 */
        /* <DEDUP_REMOVED lines=9> */
[----:B------:R-:W-:Y:S01]  /*a410*/  FMNMX.FTZ R2, R104, R15, !PT ;  /* 0x0000000f68027209 */ /* 0x000fe20007810000 */
[CC--:B--2---:R-:W-:Y:S02]  /*a420*/  FFMA.FTZ R86, R0.reuse, R3.reuse, R86 ;  /* 0x0000000300567223 */ /* 0x0c4fe40000010056 */
        /* <DEDUP_REMOVED lines=60> */
[----:B------:R-:W1:Y:S01]  /*a7f0*/  LDSM.16.MT88.4 R60, [R108+0x7000] ;  /* 0x007000006c3c783b */ /* 0x000e620000004200 */
[C---:B------:R-:W-:Y:S02]  /*a800*/  FMUL.FTZ R34, R85.reuse, R54 ;  /* 0x0000003655227220 */ /* 0x040fe40000410000 */
[----:B------:R-:W-:Y:S01]  /*a810*/  MUFU.EX2 R136, R136 ;  /* 0x0000008800887308 */ /* 0x000fe20000000800 */
[C---:B------:R-:W-:Y:S02]  /*a820*/  FMUL.FTZ R35, R85.reuse, R55 ;  /* 0x0000003755237220 */ /* 0x040fe40000410000 */
[C---:B------:R-:W-:Y:S02]  /*a830*/  FMUL.FTZ R32, R84.reuse, R52 ;  /* 0x0000003454207220 */ /* 0x040fe40000410000 */
[C---:B------:R-:W-:Y:S02]  /*a840*/  FMUL.FTZ R33, R84.reuse, R53 ;  /* 0x0000003554217220 */ /* 0x040fe40000410000 */
[----:B------:R-:W4:Y:S01]  /*a850*/  LDSM.16.MT88.4 R52, [R110+0x8000] ;  /* 0x008000006e34783b */ /* 0x000f220000004200 */
[C---:B------:R-:W-:Y:S02]  /*a860*/  FMUL.FTZ R38, R85.reuse, R38 ;  /* 0x0000002655267220 */ /* 0x040fe40000410000 */
[----:B------:R-:W5:Y:S01]  /*a870*/  MUFU.EX2 R93, R93 ;  /* 0x0000005d005d7308 */ /* 0x000f620000000800 */
[C---:B------:R-:W-:Y:S02]  /*a880*/  FMUL.FTZ R39, R85.reuse, R39 ;  /* 0x0000002755277220 */ /* 0x040fe40000410000 */
[----:B------:R-:W-:Y:S01]  /*a890*/  FMUL.FTZ R36, R84, R36 ;  /* 0x0000002454247220 */ /* 0x000fe20000410000 */
[----:B--2---:R-:W-:Y:S01]  /*a8a0*/  F2FP.PACK_AB R83, R88, R91 ;  /* 0x0000005b5853723e */ /* 0x004fe200000000ff */
[C---:B------:R-:W-:Y:S02]  /*a8b0*/  FMUL.FTZ R37, R84.reuse, R37 ;  /* 0x0000002554257220 */ /* 0x040fe40000410000 */
[C---:B------:R-:W-:Y:S02]  /*a8c0*/  FMUL.FTZ R42, R85.reuse, R42 ;  /* 0x0000002a552a7220 */ /* 0x040fe40000410000 */
[----:B------:R-:W-:Y:S01]  /*a8d0*/  FMUL.FTZ R43, R85, R43 ;  /* 0x0000002b552b7220 */ /* 0x000fe20000410000 */
[----:B------:R-:W-:Y:S01]  /*a8e0*/  MUFU.EX2 R92, R92 ;  /* 0x0000005c005c7308 */ /* 0x000fe20000000800 */
[C---:B------:R-:W-:Y:S02]  /*a8f0*/  FMUL.FTZ R40, R84.reuse, R40 ;  /* 0x0000002854287220 */ /* 0x040fe40000410000 */
[C---:B------:R-:W-:Y:S02]  /*a900*/  FMUL.FTZ R41, R84.reuse, R41 ;  /* 0x0000002954297220 */ /* 0x040fe40000410000 */
[--C-:B------:R-:W-:Y:S02]  /*a910*/  FFMA.FTZ R103, R103, c[0x0][0x23c], -R144.reuse ;  /* 0x00008f0067677a23 */ /* 0x100fe40000010890 */
[C---:B------:R-:W-:Y:S02]  /*a920*/  FMUL.FTZ R46, R85.reuse, R46 ;  /* 0x0000002e552e7220 */ /* 0x040fe40000410000 */
[----:B------:R-:W-:Y:S01]  /*a930*/  FMUL.FTZ R47, R85, R47 ;  /* 0x0000002f552f7220 */ /* 0x000fe20000410000 */
[----:B------:R-:W2:Y:S01]  /*a940*/  MUFU.EX2 R89, R89 ;  /* 0x0000005900597308 */ /* 0x000ea20000000800 */
[C---:B------:R-:W-:Y:S02]  /*a950*/  FMUL.FTZ R44, R84.reuse, R44 ;  /* 0x0000002c542c7220 */ /* 0x040fe40000410000 */
[C---:B------:R-:W-:Y:S01]  /*a960*/  FMUL.FTZ R45, R84.reuse, R45 ;  /* 0x0000002d542d7220 */ /* 0x040fe20000410000 */
[----:B-----5:R-:W-:Y:S01]  /*a970*/  F2FP.PACK_AB R80, R93, R136 ;  /* 0x000000885d50723e */ /* 0x020fe200000000ff */
        /* <DEDUP_REMOVED lines=15> */
[----:B------:R-:W-:Y:S01]  /*aa70*/  FFMA.FTZ R102, R102, c[0x0][0x23c], -R144 ;  /* 0x00008f0066667a23 */ /* 0x000fe20000010890 */
[----:B------:R-:W-:Y:S01]  /*aa80*/  MUFU.EX2 R147, R147 ;  /* 0x0000009300937308 */ /* 0x000fe20000000800 */
[C---:B---3--:R-:W-:Y:S05]  /*aa90*/  HMMA.16816.F32 R4, R80.reuse, R12, R4 ;  /* 0x0000000c5004723c */ /* 0x048fea0000001804 */
[C---:B------:R-:W-:Y:S02]  /*aaa0*/  FFMA.FTZ R137, R85.reuse, R134, R137 ;  /* 0x0000008655897223 */ /* 0x040fe40000010089 */
[C---:B------:R-:W-:Y:S01]  /*aab0*/  FMUL.FTZ R12, R84.reuse, R72 ;  /* 0x00000048540c7220 */ /* 0x040fe20000410000 */
[C---:B------:R-:W-:Y:S01]  /*aac0*/  HMMA.16816.F32 R8, R80.reuse, R14, R8 ;  /* 0x0000000e5008723c */ /* 0x040fe20000001808 */
[----:B------:R-:W-:Y:S03]  /*aad0*/  MUFU.EX2 R94, R94 ;  /* 0x0000005e005e7308 */ /* 0x000fe60000000800 */
[C---:B------:R-:W-:Y:S02]  /*aae0*/  FMUL.FTZ R13, R84.reuse, R73 ;  /* 0x00000049540d7220 */ /* 0x040fe40000410000 */
[----:B------:R-:W-:Y:S02]  /*aaf0*/  FFMA.FTZ R136, R84, R135, R136 ;  /* 0x0000008754887223 */ /* 0x000fe40000010088 */
[C---:B------:R-:W-:Y:S03]  /*ab00*/  FMUL.FTZ R14, R85.reuse, R74 ;  /* 0x0000004a550e7220 */ /* 0x040fe60000410000 */
[----:B------:R-:W-:Y:S01]  /*ab10*/  MUFU.EX2 R97, R97 ;  /* 0x0000006100617308 */ /* 0x000fe20000000800 */
[----:B------:R-:W-:Y:S02]  /*ab20*/  FMUL.FTZ R15, R85, R75 ;  /* 0x0000004b550f7220 */ /* 0x000fe40000410000 */
[--C-:B------:R-:W-:Y:S02]  /*ab30*/  FFMA.FTZ R101, R101, c[0x0][0x23c], -R144.reuse ;  /* 0x00008f0065657a23 */ /* 0x100fe40000010890 */
[----:B------:R-:W-:Y:S02]  /*ab40*/  FFMA.FTZ R100, R99, c[0x0][0x23c], -R144 ;  /* 0x00008f0063647a23 */ /* 0x000fe40000010890 */
[----:B------:R-:W-:Y:S01]  /*ab50*/  FADD.FTZ R90, R90, R137 ;  /* 0x000000895a5a7221 */ /* 0x000fe20000010000 */
[C---:B------:R-:W-:Y:S02]  /*ab60*/  HMMA.16816.F32 R12, R80.reuse, R20, R12 ;  /* 0x00000014500c723c */ /* 0x040fe4000000180c */
[----:B------:R-:W-:Y:S01]  /*ab70*/  MUFU.EX2 R140, R140 ;  /* 0x0000008c008c7308 */ /* 0x000fe20000000800 */
[----:B------:R-:W-:Y:S01]  /*ab80*/  MOV R137, R133 ;  /* 0x0000008500897202 */ /* 0x000fe20000000f00 */
[----:B------:R-:W-:Y:S01]  /*ab90*/  FADD.FTZ R93, R93, R136 ;  /* 0x000000885d5d7221 */ /* 0x000fe20000010000 */
[----:B------:R-:W-:Y:S01]  /*aba0*/  MOV R136, R132 ;  /* 0x0000008400887202 */ /* 0x000fe20000000f00 */
[----:B------:R-:W-:Y:S02]  /*abb0*/  FADD.FTZ R91, R91, R90 ;  /* 0x0000005a5b5b7221 */ /* 0x000fe40000010000 */
        /* <DEDUP_REMOVED lines=13> */
[----:B------:R2:W-:Y:S01]  /*ac90*/  MUFU.EX2 R104, R68 ;  /* 0x0000004400687308 */ /* 0x0005e20000000800 */
[C---:B------:R-:W-:Y:S01]  /*aca0*/  FMUL.FTZ R28, R84.reuse, R56 ;  /* 0x00000038541c7220 */ /* 0x040fe20000410000 */
[C---:B------:R-:W-:Y:S04]  /*acb0*/  HMMA.16816.F32 R24, R80.reuse, R30, R24 ;  /* 0x0000001e5018723c */ /* 0x040fe80000001818 */
[----:B------:R-:W-:Y:S02]  /*acc0*/  FMUL.FTZ R29, R84, R57 ;  /* 0x00000039541d7220 */ /* 0x000fe40000410000 */
[----:B------:R-:W-:Y:S02]  /*acd0*/  FFMA.FTZ R145, R86, c[0x0][0x23c], -R145 ;  /* 0x00008f0056917a23 */ /* 0x000fe40000010891 */
[C---:B------:R-:W-:Y:S01]  /*ace0*/  FMUL.FTZ R30, R85.reuse, R58 ;  /* 0x0000003a551e7220 */ /* 0x040fe20000410000 */
[----:B------:R-:W3:Y:S03]  /*acf0*/  MUFU.EX2 R65, R65 ;  /* 0x0000004100417308 */ /* 0x000ee60000000800 */
[----:B------:R-:W-:Y:S02]  /*ad00*/  FMUL.FTZ R31, R85, R59 ;  /* 0x0000003b551f7220 */ /* 0x000fe40000410000 */
[----:B------:R-:W-:Y:S01]  /*ad10*/  LDSM.16.MT88.4 R56, [R110+0x6400] ;  /* 0x006400006e38783b */ /* 0x000fe20000004200 */
[----:B------:R-:W-:Y:S02]  /*ad20*/  FFMA.FTZ R144, R105, c[0x0][0x23c], -R144 ;  /* 0x00008f0069907a23 */ /* 0x000fe40000010890 */
[----:B------:R-:W-:Y:S02]  /*ad30*/  FADD.FTZ R92, R92, R93 ;  /* 0x0000005d5c5c7221 */ /* 0x000fe40000010000 */
[C---:B-1----:R-:W-:Y:S01]  /*ad40*/  HMMA.16816.F32 R28, R80.reuse, R60, R28 ;  /* 0x0000003c501c723c */ /* 0x042fe2000000181c */
[----:B------:R-:W-:Y:S02]  /*ad50*/  MUFU.EX2 R138, R138 ;  /* 0x0000008a008a7308 */ /* 0x000fe40000000800 */
[----:B--2---:R-:W-:Y:S01]  /*ad60*/  LDSM.16.MT88.4 R68, [R108+0x6c00] ;  /* 0x006c00006c44783b */ /* 0x004fe20000004200 */
[----:B------:R-:W-:Y:S04]  /*ad70*/  FADD.FTZ R88, R88, R91 ;  /* 0x0000005b58587221 */ /* 0x000fe80000010000 */
[C---:B------:R-:W-:Y:S03]  /*ad80*/  HMMA.16816.F32 R32, R80.reuse, R62, R32 ;  /* 0x0000003e5020723c */ /* 0x040fe60000001820 */
[----:B------:R-:W-:Y:S01]  /*ad90*/  LDSM.16.MT88.4 R60, [R108+0x6800] ;  /* 0x006800006c3c783b */ /* 0x000fe20000004200 */
[----:B------:R-:W-:Y:S04]  /*ada0*/  MUFU.EX2 R142, R142 ;  /* 0x0000008e008e7308 */ /* 0x000fe80000000800 */
[C---:B----4-:R-:W-:Y:S06]  /*adb0*/  HMMA.16816.F32 R36, R80.reuse, R52, R36 ;  /* 0x000000345024723c */ /* 0x050fec0000001824 */
[----:B------:R-:W-:Y:S02]  /*adc0*/  MUFU.EX2 R141, R141 ;  /* 0x0000008d008d7308 */ /* 0x000fe40000000800 */
[C---:B------:R-:W-:Y:S01]  /*add0*/  HMMA.16816.F32 R40, R80.reuse, R54, R40 ;  /* 0x000000365028723c */ /* 0x040fe20000001828 */
[----:B------:R-:W1:Y:S07]  /*ade0*/  LDSM.16.MT88.4 R52, [R108+0x8000] ;  /* 0x008000006c34783b */ /* 0x000e6e0000004200 */
[----:B------:R-:W2:Y:S10]  /*adf0*/  MUFU.EX2 R64, R64 ;  /* 0x0000004000407308 */ /* 0x000eb40000000800 */
[----:B------:R-:W4:Y:S10]  /*ae00*/  MUFU.EX2 R103, R103 ;  /* 0x0000006700677308 */ /* 0x000f340000000800 */
[----:B------:R-:W-:Y:S10]  /*ae10*/  MUFU.EX2 R107, R107 ;  /* 0x0000006b006b7308 */ /* 0x000ff40000000800 */
[----:B------:R-:W-:Y:S01]  /*ae20*/  MUFU.EX2 R102, R102 ;  /* 0x0000006600667308 */ /* 0x000fe20000000800 */
[C---:B-1----:R-:W-:Y:S07]  /*ae30*/  HMMA.16816.F32 R44, R80.reuse, R52, R44 ;  /* 0x00000034502c723c */ /* 0x042fee000000182c */
[----:B---3--:R-:W-:Y:S01]  /*ae40*/  F2FP.PACK_AB R53, R96, R65 ;  /* 0x000000416035723e */ /* 0x008fe200000000ff */
[----:B------:R-:W-:Y:S01]  /*ae50*/  HMMA.16816.F32 R48, R80, R54, R48 ;  /* 0x000000365030723c */ /* 0x000fe20000001830 */
[----:B------:R-:W1:Y:S03]  /*ae60*/  MUFU.EX2 R99, R67 ;  /* 0x0000004300637308 */ /* 0x000e660000000800 */
[----:B--2---:R-:W-:Y:S03]  /*ae70*/  F2FP.PACK_AB R52, R97, R64 ;  /* 0x000000406134723e */ /* 0x004fe600000000ff */
[----:B------:R-:W-:Y:S02]  /*ae80*/  F2FP.PACK_AB R55, R94, R95 ;  /* 0x0000005f5e37723e */ /* 0x000fe400000000ff */
[----:B----4-:R-:W-:Y:S02]  /*ae90*/  F2FP.PACK_AB R54, R103, R106 ;  /* 0x0000006a6736723e */ /* 0x010fe400000000ff */
[----:B------:R-:W-:Y:S05]  /*aea0*/  MUFU.EX2 R98, R98 ;  /* 0x0000006200627308 */ /* 0x000fea0000000800 */
[C---:B------:R-:W-:Y:S05]  /*aeb0*/  HMMA.16816.F32 R4, R52.reuse, R56, R4 ;  /* 0x000000383404723c */ /* 0x040fea0000001804 */
[----:B------:R-:W2:Y:S03]  /*aec0*/  MUFU.EX2 R145, R145 ;  /* 0x0000009100917308 */ /* 0x000ea60000000800 */
[C---:B------:R-:W-:Y:S01]  /*aed0*/  HMMA.16816.F32 R8, R52.reuse, R58, R8 ;  /* 0x0000003a3408723c */ /* 0x040fe20000001808 */
[----:B------:R-:W3:Y:S03]  /*aee0*/  LDSM.16.MT88.4 R56, [R108+0x6400] ;  /* 0x006400006c38783b */ /* 0x000ee60000004200 */
[----:B-1----:R-:W-:Y:S03]  /*aef0*/  F2FP.PACK_AB R85, R99, R104 ;  /* 0x000000686355723e */ /* 0x002fe600000000ff */
[----:B------:R-:W-:Y:S10]  /*af00*/  MUFU.EX2 R101, R101 ;  /* 0x0000006500657308 */ /* 0x000ff40000000800 */
[----:B------:R-:W1:Y:S01]  /*af10*/  MUFU.EX2 R100, R100 ;  /* 0x0000006400647308 */ /* 0x000e620000000800 */
[----:B--2---:R-:W-:Y:S09]  /*af20*/  F2FP.PACK_AB R87, R145, R98 ;  /* 0x000000629157723e */ /* 0x004ff200000000ff */
[----:B------:R-:W-:Y:S10]  /*af30*/  MUFU.EX2 R105, R66 ;  /* 0x0000004200697308 */ /* 0x000ff40000000800 */
[----:B------:R-:W2:Y:S01]  /*af40*/  MUFU.EX2 R144, R144 ;  /* 0x0000009000907308 */ /* 0x000ea20000000800 */
[C---:B---3--:R-:W-:Y:S03]  /*af50*/  HMMA.16816.F32 R12, R52.reuse, R56, R12 ;  /* 0x00000038340c723c */ /* 0x048fe6000000180c */
[----:B-1----:R-:W-:Y:S05]  /*af60*/  F2FP.PACK_AB R84, R100, R101 ;  /* 0x000000656454723e */ /* 0x002fea00000000ff */
        /* <DEDUP_REMOVED lines=72> */
[C---:B---3--:R-:W-:Y:S08]  /*b3f0*/  HMMA.16816.F32 R36, R84.reuse, R4, R36 ;  /* 0x000000045424723c */ /* 0x048ff00000001824 */
[C---:B------:R-:W-:Y:S08]  /*b400*/  HMMA.16816.F32 R40, R84.reuse, R6, R40 ;  /* 0x000000065428723c */ /* 0x040ff00000001828 */
[C---:B----4-:R-:W-:Y:S08]  /*b410*/  HMMA.16816.F32 R44, R84.reuse, R8, R44 ;  /* 0x00000008542c723c */ /* 0x050ff0000000182c */
[----:B------:R-:W-:Y:S07]  /*b420*/  HMMA.16816.F32 R48, R84, R10, R48 ;  /* 0x0000000a5430723c */ /* 0x000fee0000001830 */
[----:B------:R-:W-:Y:S02]  /*b430*/  MOV R85, R2 ;  /* 0x0000000200557202 */ /* 0x000fe40000000f00 */
[----:B------:R-:W-:Y:S01]  /*b440*/  MOV R84, R3 ;  /* 0x0000000300547202 */ /* 0x000fe20000000f00 */
[----:B------:R-:W-:-:S05]  /*b450*/  @P0 BRA `(.L_x_5594) ;  /* 0xffffd2d000000947 */ /* 0x000fca000383ffff */
.L_x_5590:
        /* <DEDUP_REMOVED lines=207> */
.L_x_5596:
[----:B----4-:R-:W-:Y:S05]  /*c150*/  BSYNC B0 ;  /* 0x0000000000007941 */ /* 0x010fea0003800000 */
.L_x_5595:
        /* <DEDUP_REMOVED lines=18> */
.L_x_5598:
[----:B------:R-:W-:Y:S05]  /*c280*/  BSYNC B0 ;  /* 0x0000000000007941 */ /* 0x000fea0003800000 */
.L_x_5597:
        /* <DEDUP_REMOVED lines=10> */
.L_x_5600:
[----:B------:R-:W-:Y:S05]  /*c330*/  BSYNC B0 ;  /* 0x0000000000007941 */ /* 0x000fea0003800000 */
.L_x_5599:
        /* <DEDUP_REMOVED lines=10> */
.L_x_5602:
[----:B------:R-:W-:Y:S05]  /*c3e0*/  BSYNC B0 ;  /* 0x0000000000007941 */ /* 0x000fea0003800000 */
.L_x_5601:
        /* <DEDUP_REMOVED lines=11> */
.L_x_5603:
        /* <DEDUP_REMOVED lines=14> */
.L_x_6171:


//--------------------- .text._ZN5flash24flash_fwd_splitkv_kernelI23Flash_fwd_kernel_traitsILi96ELi64ELi64ELi4ELb0ELb0EN7cutlass6half_tE19Flash_kernel_traitsILi96ELi64ELi64ELi4ES3_EELb1ELb0ELb0ELb0ELb1ELb0ELb1ELb1EEEvNS_16Flash_fwd_paramsE --------------------------
	.section	.text._ZN5flash24flash_fwd_splitkv_kernelI23Flash_fwd_kernel_traitsILi96ELi64ELi64ELi4ELb0ELb0EN7cutlass6half_tE19Flash_kernel_traitsILi96ELi64ELi64ELi4ES3_EELb1ELb0ELb0ELb0ELb1ELb0ELb1ELb1EEEvNS_16Flash_fwd_paramsE,"ax",@progbits
	.sectioninfo	@"SHI_REGISTERS=144"
	.align	128
        .global         _ZN5flash24flash_fwd_splitkv_kernelI23Flash_fwd_kernel_traitsILi96ELi64ELi64ELi4ELb0ELb0EN7cutlass6half_tE19Flash_kernel_traitsILi96ELi64ELi64ELi4ES3_EELb1ELb0ELb0ELb0ELb1ELb0ELb1ELb1EEEvNS_16Flash_fwd_paramsE
        .type           _ZN5flash24flash_fwd_splitkv_kernelI23Flash_fwd_kernel_traitsILi96ELi64ELi64ELi4ELb0ELb0EN7cutlass6half_tE19Flash_kernel_traitsILi96ELi64ELi64ELi4ES3_EELb1ELb0ELb0ELb0ELb1ELb0ELb1ELb1EEEvNS_16Flash_fwd_paramsE,@function
        .size           _ZN5flash24flash_fwd_splitkv_kernelI23Flash_fwd_kernel_traitsILi96ELi64ELi64ELi4ELb0ELb0EN7cutlass6half_tE19Flash_kernel_traitsILi96ELi64ELi64ELi4ES3_EELb1ELb0ELb0ELb0ELb1ELb0ELb1ELb1EEEvNS_16Flash_fwd_paramsE,(.L_x_6172 - _ZN5flash24flash_fwd_splitkv_kernelI23Flash_fwd_kernel_traitsILi96ELi64ELi64ELi4ELb0ELb0EN7cutlass6half_tE19Flash_kernel_traitsILi96ELi64ELi64ELi4ES3_EELb1ELb0ELb0ELb0ELb1ELb0ELb1ELb1EEEvNS_16Flash_fwd_paramsE)
        .other          _ZN5flash24flash_fwd_splitkv_kernelI23Flash_fwd_kernel_traitsILi96ELi64ELi64ELi4ELb0ELb0EN7cutlass6half_tE19Flash_kernel_traitsILi96ELi64ELi64ELi4ES3_EELb1ELb0ELb0ELb0ELb1ELb0ELb1ELb1EEEvNS_16Flash_fwd_paramsE,@"STO_CUDA_ENTRY STV_DEFAULT"
_ZN5flash24flash_fwd_splitkv_kernelI23Flash_fwd_kernel_traitsILi96ELi64ELi64ELi4ELb0ELb0EN7cutlass6half_tE19Flash_kernel_traitsILi96ELi64ELi64ELi4ES3_EELb1ELb0ELb0ELb0ELb1ELb0ELb1ELb1EEEvNS_16Flash_fwd_paramsE:
.text._ZN5flash24flash_fwd_splitkv_kernelI23Flash_fwd_kernel_traitsILi96ELi64ELi64ELi4ELb0ELb0EN7cutlass6half_tE19Flash_kernel_traitsILi96ELi64ELi64ELi4ES3_EELb1ELb0ELb0ELb0ELb1ELb0ELb1ELb1EEEvNS_16Flash_fwd_paramsE:
        /* <DEDUP_REMOVED lines=11> */
[----:B------:R-:W1:Y:S05]  /*00b0*/  LDC.U8 R2, c[0x0][0x312] ;  /* 0x0000c480ff027b82 */ /* 0x000e6a0000000000 */
        /* <DEDUP_REMOVED lines=42> */
.L_x_5604:
[----:B-1-34-:R-:W-:Y:S02]  /*0360*/  MOV R4, c[0x0][0x218] ;  /* 0x0000860000047a02 */ /* 0x01afe40000000f00 */
.L_x_5605:
        /* <DEDUP_REMOVED lines=22> */
[----:B-1----:R-:W-:-:S04]  /*04d0*/  IADD3 R8, R8, 0xffffffe, RZ ;  /* 0x0ffffffe08087810 */ /* 0x002fc80007ffe0ff */
[----:B------:R-:W1:Y:S02]  /*04e0*/  F2I.FTZ.U32.TRUNC.NTZ R9, R8 ;  /* 0x0000000800097305 */ /* 0x000e64000021f000 */
[--C-:B-1----:R-:W-:Y:S02]  /*04f0*/  IMAD.MOV R3, RZ, RZ, -R9.reuse ;  /* 0x000000ffff037224 */ /* 0x102fe400078e0a09 */
        /* <DEDUP_REMOVED lines=9> */
[----:B------:R-:W-:Y:S01]  /*0590*/  IMAD R3, R6, R3, R4 ;  /* 0x0000000306037224 */ /* 0x000fe200078e0204 */
[----:B------:R-:W-:-:S04]  /*05a0*/  IADD3 R4, -R123, 0x7f, R58 ;  /* 0x0000007f7b047810 */ /* 0x000fc80007ffe13a */
[----:B------:R-:W-:Y:S02]  /*05b0*/  ISETP.GT.U32.AND P1, PT, R6, R3, PT ;  /* 0x000000030600720c */ /* 0x000fe40003f24070 */
[----:B------:R-:W-:-:S11]  /*05c0*/  IADD3 R4, R4, c[0x0][0x2e8], R59 ;  /* 0x0000ba0004047a10 */ /* 0x000fd60007ffe03b */
[----:B------:R-:W-:Y:S01]  /*05d0*/  @!P1 IMAD.IADD R3, R3, 0x1, -R6 ;  /* 0x0000000103039824 */ /* 0x000fe200078e0a06 */
[----:B------:R-:W-:Y:S02]  /*05e0*/  @!P1 IADD3 R8, R8, 0x1, RZ ;  /* 0x0000000108089810 */ /* 0x000fe40007ffe0ff */
[----:B------:R-:W-:Y:S02]  /*05f0*/  ISETP.NE.AND P1, PT, RZ, c[0x0][0x10], PT ;  /* 0x00000400ff007a0c */ /* 0x000fe40003f25270 */
[----:B------:R-:W-:Y:S02]  /*0600*/  ISETP.GE.U32.AND P2, PT, R3, R6, PT ;  /* 0x000000060300720c */ /* 0x000fe40003f46070 */
[----:B------:R-:W-:-:S04]  /*0610*/  IADD3 R3, R59, 0x3f, RZ ;  /* 0x0000003f3b037810 */ /* 0x000fc80007ffe0ff */
[----:B------:R-:W-:-:S04]  /*0620*/  SHF.R.S32.HI R6, RZ, 0x1f, R3 ;  /* 0x0000001fff067819 */ /* 0x000fc80000011403 */
[----:B------:R-:W-:Y:S02]  /*0630*/  LEA.HI R6, R6, R3, RZ, 0x6 ;  /* 0x0000000306067211 */ /* 0x000fe400078f30ff */
[----:B------:R-:W-:Y:S02]  /*0640*/  SHF.R.S32.HI R3, RZ, 0x1f, R4 ;  /* 0x0000001fff037819 */ /* 0x000fe40000011404 */
[----:B------:R-:W-:Y:S02]  /*0650*/  @P2 IADD3 R8, R8, 0x1, RZ ;  /* 0x0000000108082810 */ /* 0x000fe40007ffe0ff */
[----:B------:R-:W-:Y:S02]  /*0660*/  LEA.HI R3, R3, R4, RZ, 0x6 ;  /* 0x0000000403037211 */ /* 0x000fe400078f30ff */
[----:B------:R-:W-:Y:S01]  /*0670*/  SHF.R.S32.HI R6, RZ, 0x6, R6 ;  /* 0x00000006ff067819 */ /* 0x000fe20000011406 */
        /* <DEDUP_REMOVED lines=66> */
.L_x_5606:
[----:B------:R-:W-:Y:S01]  /*0aa0*/  ISETP.NE.U32.AND P0, PT, RZ, c[0x0][0x2b8], PT ;  /* 0x0000ae00ff007a0c */ /* 0x000fe20003f05070 */
[----:B------:R-:W-:Y:S01]  /*0ab0*/  IMAD.MOV.U32 R2, RZ, RZ, R125 ;  /* 0x000000ffff027224 */ /* 0x000fe200078e007d */
[----:B------:R-:W-:Y:S02]  /*0ac0*/  ISETP.NE.U32.AND P1, PT, RZ, c[0x0][0x2c0], PT ;  /* 0x0000b000ff007a0c */ /* 0x000fe40003f25070 */
[----:B------:R-:W-:Y:S02]  /*0ad0*/  ISETP.NE.AND.EX P0, PT, RZ, c[0x0][0x2bc], PT, P0 ;  /* 0x0000af00ff007a0c */ /* 0x000fe40003f05300 */
[----:B------:R-:W-:-:S11]  /*0ae0*/  ISETP.NE.AND.EX P1, PT, RZ, c[0x0][0x2c4], PT, P1 ;  /* 0x0000b100ff007a0c */ /* 0x000fd60003f25310 */
[----:B------:R-:W-:Y:S01]  /*0af0*/  @P0 IMAD.WIDE R8, R125, R0, c[0x0][0x2b8] ;  /* 0x0000ae007d080625 */ /* 0x000fe200078e0200 */
[----:B------:R-:W-:-:S03]  /*0b00*/  SHF.R.S32.HI R0, RZ, 0x1f, R125 ;  /* 0x0000001fff007819 */ /* 0x000fc6000001147d */
        /* <DEDUP_REMOVED lines=55> */
[----:B------:R-:W-:-:S13]  /*0e80*/  ISETP.GT.U32.AND P0, PT, R3, R4, PT ;  /* 0x000000040300720c */ /* 0x000fda0003f04070 */
[----:B------:R-:W-:Y:S01]  /*0e90*/  @!P0 IMAD.IADD R4, R4, 0x1, -R3 ;  /* 0x0000000104048824 */ /* 0x000fe200078e0a03 */
[----:B------:R-:W-:-:S04]  /*0ea0*/  @!P0 IADD3 R6, R6, 0x1, RZ ;  /* 0x0000000106068810 */ /* 0x000fc80007ffe0ff */
[----:B------:R-:W-:Y:S02]  /*0eb0*/  ISETP.GE.U32.AND P1, PT, R4, R3, PT ;  /* 0x000000030400720c */ /* 0x000fe40003f26070 */
[----:B------:R-:W-:-:S04]  /*0ec0*/  LOP3.LUT R3, R102, c[0x0][0x1c8], RZ, 0x3c, !PT ;  /* 0x0000720066037a12 */ /* 0x000fc800078e3cff */
[----:B------:R-:W-:Y:S02]  /*0ed0*/  ISETP.GE.AND P0, PT, R3, RZ, PT ;  /* 0x000000ff0300720c */ /* 0x000fe40003f06270 */
[----:B------:R-:W-:-:S05]  /*0ee0*/  SHF.R.S32.HI R3, RZ, 0x1f, R7 ;  /* 0x0000001fff037819 */ /* 0x000fca0000011407 */
[----:B------:R-:W-:Y:S01]  /*0ef0*/  @P1 IADD3 R6, R6, 0x1, RZ ;  /* 0x0000000106061810 */ /* 0x000fe20007ffe0ff */
[----:B------:R-:W-:Y:S01]  /*0f00*/  IMAD R4, R3, c[0x0][0x198], RZ ;  /* 0x0000660003047a24 */ /* 0x000fe200078e02ff */
        /* <DEDUP_REMOVED lines=11> */
[----:B------:R-:W-:Y:S01]  /*0fc0*/  SHF.R.S32.HI R4, RZ, 0x1f, R6 ;  /* 0x0000001fff047819 */ /* 0x000fe20000011406 */
[----:B------:R-:W-:Y:S02]  /*0fd0*/  IMAD R11, R2, c[0x0][0x18c], R11 ;  /* 0x00006300020b7a24 */ /* 0x000fe400078e020b */
[----:B------:R-:W-:-:S04]  /*0fe0*/  IMAD.WIDE.U32 R8, R7, c[0x0][0x198], R8 ;  /* 0x0000660007087a25 */ /* 0x000fc800078e0008 */
[----:B------:R-:W-:Y:S02]  /*0ff0*/  IMAD.IADD R9, R9, 0x1, R5 ;  /* 0x0000000109097824 */ /* 0x000fe400078e0205 */
[----:B------:R-:W-:Y:S02]  /*1000*/  IMAD R5, R4, c[0x0][0x1b0], RZ ;  /* 0x00006c0004057a24 */ /* 0x000fe400078e02ff */
[----:B------:R-:W-:Y:S01]  /*1010*/  IMAD.WIDE.U32 R98, R6, c[0x0][0x1b0], R8 ;  /* 0x00006c0006627a25 */ /* 0x000fe200078e0008 */
[----:B------:R-:W-:-:S03]  /*1020*/  MOV R8, R14 ;  /* 0x0000000e00087202 */ /* 0x000fc60000000f00 */
[----:B------:R-:W-:Y:S02]  /*1030*/  IMAD R5, R6, c[0x0][0x1b4], R5 ;  /* 0x00006d0006057a24 */ /* 0x000fe400078e0205 */
[----:B------:R-:W-:-:S03]  /*1040*/  IMAD.IADD R11, R15, 0x1, R11 ;  /* 0x000000010f0b7824 */ /* 0x000fc600078e020b */
[----:B------:R-:W-:Y:S01]  /*1050*/  IADD3 R9, R99, R5, RZ ;  /* 0x0000000563097210 */ /* 0x000fe20007ffe0ff */
[----:B------:R-:W-:Y:S05]  /*1060*/  BRA `(.L_x_5608) ;  /* 0x0000046000007947 */ /* 0x000fea0003800000 */
.L_x_5607:
        /* <DEDUP_REMOVED lines=16> */
.L_x_5609:
[----:B------:R-:W-:Y:S02]  /*1170*/  IABS R6, c[0x0][0x1c8] ;  /* 0x0000720000067a13 */ /* 0x000fe40000000000 */
[----:B------:R-:W-:Y:S02]  /*1180*/  LEA R44, R87, 0xffffffc0, 0x6 ;  /* 0xffffffc0572c7811 */ /* 0x000fe400078e30ff */
[----:B------:R-:W1:Y:S03]  /*1190*/  I2F.RP R11, R6 ;  /* 0x00000006000b7306 */ /* 0x000e660000209400 */
[----:B------:R-:W-:-:S05]  /*11a0*/  IMAD.WIDE.U32 R8, R44, c[0x0][0x198], R8 ;  /* 0x000066002c087a25 */ /* 0x000fca00078e0008 */
[----:B------:R-:W-:Y:S01]  /*11b0*/  MOV R98, R8 ;  /* 0x0000000800627202 */ /* 0x000fe20000000f00 */
[----:B-1----:R-:W1:Y:S02]  /*11c0*/  MUFU.RCP R14, R11 ;  /* 0x0000000b000e7308 */ /* 0x002e640000001000 */
[----:B-1----:R-:W-:Y:S02]  /*11d0*/  IADD3 R14, R14, 0xffffffe, RZ ;  /* 0x0ffffffe0e0e7810 */ /* 0x002fe40007ffe0ff */
[----:B------:R-:W-:-:S04]  /*11e0*/  @P4 IADD3 R11, R5, R10, RZ ;  /* 0x0000000a050b4210 */ /* 0x000fc80007ffe0ff */
[----:B------:R-:W1:Y:S02]  /*11f0*/  F2I.FTZ.U32.TRUNC.NTZ R15, R14 ;  /* 0x0000000e000f7305 */ /* 0x000e64000021f000 */
[----:B-1----:R-:W-:Y:S01]  /*1200*/  IMAD.MOV R3, RZ, RZ, -R15 ;  /* 0x000000ffff037224 */ /* 0x002fe200078e0a0f */
[----:B------:R-:W-:-:S03]  /*1210*/  MOV R14, RZ ;  /* 0x000000ff000e7202 */ /* 0x000fc60000000f00 */
[----:B------:R-:W-:Y:S01]  /*1220*/  IMAD R4, R3, R6, RZ ;  /* 0x0000000603047224 */ /* 0x000fe200078e02ff */
[----:B------:R-:W-:-:S03]  /*1230*/  IABS R3, R102 ;  /* 0x0000006600037213 */ /* 0x000fc60000000000 */
[----:B------:R-:W-:-:S04]  /*1240*/  IMAD.HI.U32 R4, R15, R4, R14 ;  /* 0x000000040f047227 */ /* 0x000fc800078e000e */
[----:B------:R-:W-:Y:S02]  /*1250*/  IMAD.MOV.U32 R7, RZ, RZ, R3 ;  /* 0x000000ffff077224 */ /* 0x000fe400078e0003 */
[----:B------:R-:W-:-:S04]  /*1260*/  @P4 IMAD.WIDE.U32 R14, R11, c[0x0][0x1a0], RZ ;  /* 0x000068000b0e4a25 */ /* 0x000fc800078e00ff */
[----:B------:R-:W-:-:S04]  /*1270*/  IMAD.HI.U32 R4, R4, R7, RZ ;  /* 0x0000000704047227 */ /* 0x000fc800078e00ff */
[----:B------:R-:W-:Y:S01]  /*1280*/  @P4 IMAD R11, R11, c[0x0][0x1a4], R15 ;  /* 0x000069000b0b4a24 */ /* 0x000fe200078e020f */
[----:B------:R-:W-:Y:S01]  /*1290*/  IADD3 R3, -R4, RZ, RZ ;  /* 0x000000ff04037210 */ /* 0x000fe20007ffe1ff */
[----:B------:R-:W-:-:S04]  /*12a0*/  @P4 IMAD.MOV.U32 R8, RZ, RZ, R14 ;  /* 0x000000ffff084224 */ /* 0x000fc800078e000e */
        /* <DEDUP_REMOVED lines=10> */
[----:B------:R-:W-:-:S03]  /*1350*/  IMAD R7, R3, c[0x0][0x198], RZ ;  /* 0x0000660003077a24 */ /* 0x000fc600078e02ff */
[----:B------:R-:W-:Y:S01]  /*1360*/  MOV R6, R4 ;  /* 0x0000000400067202 */ /* 0x000fe20000000f00 */
[----:B------:R-:W-:-:S04]  /*1370*/  IMAD R7, R44, c[0x0][0x19c], R7 ;  /* 0x000067002c077a24 */ /* 0x000fc800078e0207 */
[----:B------:R-:W-:Y:S01]  /*1380*/  @!P1 IMAD.MOV R6, RZ, RZ, -R6 ;  /* 0x000000ffff069224 */ /* 0x000fe200078e0a06 */
[----:B------:R-:W-:Y:S01]  /*1390*/  @!P0 LOP3.LUT R6, RZ, c[0x0][0x1c8], RZ, 0x33, !PT ;  /* 0x00007200ff068a12 */ /* 0x000fe200078e33ff */
[----:B------:R-:W-:Y:S02]  /*13a0*/  IMAD.IADD R99, R9, 0x1, R7 ;  /* 0x0000000109637824 */ /* 0x000fe400078e0207 */
[----:B------:R-:W-:Y:S01]  /*13b0*/  IMAD.MOV.U32 R7, RZ, RZ, R44 ;  /* 0x000000ffff077224 */ /* 0x000fe200078e002c */
        /* <DEDUP_REMOVED lines=16> */
[----:B------:R-:W-:Y:S02]  /*14c0*/  MOV R8, R14 ;  /* 0x0000000e00087202 */ /* 0x000fe40000000f00 */
.L_x_5608:
[----:B------:R1:W5:Y:S01]  /*14d0*/  @P5 LDG.E R5, [R104.64] ;  /* 0x0000000668055981 */ /* 0x000362000c1e1900 */
[----:B------:R-:W-:Y:S01]  /*14e0*/  ISETP.NE.AND P0, PT, R13, -0x1, PT ;  /* 0xffffffff0d00780c */ /* 0x000fe20003f05270 */
[----:B------:R-:W-:Y:S01]  /*14f0*/  IMAD.MOV.U32 R73, RZ, RZ, c[0x0][0x230] ;  /* 0x00008c00ff497624 */ /* 0x000fe200078e00ff */
[----:B------:R-:W-:Y:S01]  /*1500*/  SHF.R.S32.HI R78, RZ, 0x1f, R57 ;  /* 0x0000001fff4e7819 */ /* 0x000fe20000011439 */
[----:B------:R-:W-:Y:S01]  /*1510*/  IMAD.MOV.U32 R22, RZ, RZ, RZ ;  /* 0x000000ffff167224 */ /* 0x000fe200078e00ff */
[----:B------:R-:W-:Y:S01]  /*1520*/  MOV R23, c[0x0][0x230] ;  /* 0x00008c0000177a02 */ /* 0x000fe20000000f00 */
[----:B------:R-:W-:Y:S01]  /*1530*/  IMAD.MOV.U32 R62, RZ, RZ, c[0x0][0x198] ;  /* 0x00006600ff3e7624 */ /* 0x000fe200078e00ff */
[CC--:B-----5:R-:W-:Y:S02]  /*1540*/  LEA.HI R2, R78.reuse, R57.reuse, RZ, 0x3 ;  /* 0x000000394e027211 */ /* 0x0e0fe400078f18ff */
[----:B------:R-:W-:Y:S01]  /*1550*/  LEA.HI R97, R78, R57, RZ, 0x5 ;  /* 0x000000394e617211 */ /* 0x000fe200078f28ff */
[----:B------:R-:W-:Y:S01]  /*1560*/  IMAD.SHL.U32 R65, R62, 0x20, RZ ;  /* 0x000000203e417824 */ /* 0x000fe200078e00ff */
[----:B------:R-:W-:-:S02]  /*1570*/  SHF.R.S32.HI R21, RZ, 0x3, R2 ;  /* 0x00000003ff157819 */ /* 0x000fc40000011402 */
[----:B------:R-:W-:Y:S01]  /*1580*/  SHF.R.S32.HI R97, RZ, 0x5, R97 ;  /* 0x00000005ff617819 */ /* 0x000fe20000011461 */
[----:B------:R-:W-:Y:S01]  /*1590*/  @!P0 IMAD R10, R0, c[0x0][0x178], RZ ;  /* 0x00005e00000a8a24 */ /* 0x000fe200078e02ff */
[----:B------:R-:W-:Y:S01]  /*15a0*/  MOV R43, 0x10 ;  /* 0x00000010002b7802 */ /* 0x000fe20000000f00 */
[----:B------:R-:W-:-:S04]  /*15b0*/  @P0 IMAD.WIDE.U32 R14, R13, c[0x0][0x190], RZ ;  /* 0x000064000d0e0a25 */ /* 0x000fc800078e00ff */
[----:B------:R-:W-:-:S04]  /*15c0*/  @!P0 IMAD.WIDE.U32 R18, R125, c[0x0][0x178], RZ ;  /* 0x00005e007d128a25 */ /* 0x000fc800078e00ff */
[----:B------:R-:W-:Y:S02]  /*15d0*/  @!P0 IMAD R10, R125, c[0x0][0x17c], R10 ;  /* 0x00005f007d0a8a24 */ /* 0x000fe400078e020a */
[----:B------:R-:W-:Y:S01]  /*15e0*/  @P0 IMAD R13, R13, c[0x0][0x194], R15 ;  /* 0x000065000d0d0a24 */ /* 0x000fe200078e020f */
[----:B------:R-:W-:Y:S01]  /*15f0*/  LEA.HI R15, R78, R57, RZ, 0x2 ;  /* 0x000000394e0f7211 */ /* 0x000fe200078f10ff */
[----:B------:R-:W-:Y:S01]  /*1600*/  @!P0 IMAD.IADD R13, R19, 0x1, R10 ;  /* 0x00000001130d8824 */ /* 0x000fe200078e020a */
[----:B------:R-:W-:Y:S01]  /*1610*/  LEA.HI R10, R2, R21, RZ, 0x1 ;  /* 0x00000015020a7211 */ /* 0x000fe200078f08ff */
[----:B------:R-:W-:Y:S01]  /*1620*/  @P0 IMAD.MOV.U32 R12, RZ, RZ, R14 ;  /* 0x000000ffff0c0224 */ /* 0x000fe200078e000e */
[----:B------:R-:W-:Y:S01]  /*1630*/  SHF.R.S32.HI R100, RZ, 0x2, R15 ;  /* 0x00000002ff647819 */ /* 0x000fe2000001140f */
[----:B------:R-:W-:Y:S01]  /*1640*/  @!P0 IMAD.MOV.U32 R12, RZ, RZ, R18 ;  /* 0x000000ffff0c8224 */ /* 0x000fe200078e0012 */
[----:B------:R-:W-:Y:S01]  /*1650*/  LOP3.LUT R10, R10, 0xfffffffe, RZ, 0xc0, !PT ;  /* 0xfffffffe0a0a7812 */ /* 0x000fe200078ec0ff */
[----:B------:R-:W-:Y:S01]  /*1660*/  IMAD.MOV.U32 R14, RZ, RZ, 0x2 ;  /* 0x00000002ff0e7424 */ /* 0x000fe200078e00ff */
[----:B------:R-:W-:-:S02]  /*1670*/  LOP3.LUT R70, R15, 0xfffffffc, RZ, 0xc0, !PT ;  /* 0xfffffffc0f467812 */ /* 0x000fc400078ec0ff */
[----:B------:R-:W-:Y:S01]  /*1680*/  LEA.HI R15, R15, R100, RZ, 0x1 ;  /* 0x000000640f0f7211 */ /* 0x000fe200078f08ff */
[C---:B------:R-:W-:Y:S01]  /*1690*/  IMAD.IADD R75, R21.reuse, 0x1, -R10 ;  /* 0x00000001154b7824 */ /* 0x040fe200078e0a0a */
[----:B------:R-:W-:Y:S01]  /*16a0*/  IADD3 R70, -R70, R57, RZ ;  /* 0x0000003946467210 */ /* 0x000fe20007ffe1ff */
[----:B------:R-:W-:Y:S01]  /*16b0*/  IMAD.SHL.U32 R21, R21, 0x40, RZ ;  /* 0x0000004015157824 */ /* 0x000fe200078e00ff */
[----:B------:R-:W-:Y:S01]  /*16c0*/  LOP3.LUT R2, R2, 0xfffffff8, RZ, 0xc0, !PT ;  /* 0xfffffff802027812 */ /* 0x000fe200078ec0ff */
[----:B------:R-:W-:Y:S01]  /*16d0*/  IMAD.HI.U32 R73, R14, R73, R22 ;  /* 0x000000490e497227 */ /* 0x000fe200078e0016 */
[----:B------:R-:W-:Y:S02]  /*16e0*/  LOP3.LUT R15, R15, 0x7fffffe, RZ, 0xc0, !PT ;  /* 0x07fffffe0f0f7812 */ /* 0x000fe400078ec0ff */
[----:B------:R-:W-:Y:S01]  /*16f0*/  LEA.HI R78, R78, R57, RZ, 0x4 ;  /* 0x000000394e4e7211 */ /* 0x000fe200078f20ff */
[----:B------:R-:W-:Y:S01]  /*1700*/  IMAD.SHL.U32 R18, R70, 0x8, RZ ;  /* 0x0000000846127824 */ /* 0x000fe200078e00ff */
[----:B------:R-:W-:Y:S01]  /*1710*/  LOP3.LUT R21, R21, 0xc0, RZ, 0xc0, !PT ;  /* 0x000000c015157812 */ /* 0x000fe200078ec0ff */
[----:B------:R-:W-:Y:S01]  /*1720*/  IMAD.IADD R19, R57, 0x1, -R2 ;  /* 0x0000000139137824 */ /* 0x000fe200078e0a02 */
[----:B------:R-:W-:Y:S01]  /*1730*/  LOP3.LUT R78, R78, 0xfffffff0, RZ, 0xc0, !PT ;  /* 0xfffffff04e4e7812 */ /* 0x000fe200078ec0ff */
[----:B------:R-:W-:Y:S01]  /*1740*/  IMAD.IADD R10, R100, 0x1, -R15 ;  /* 0x00000001640a7824 */ /* 0x000fe200078e0a0f */
[----:B------:R-:W-:Y:S01]  /*1750*/  LOP3.LUT R15, R21, 0x18, R18, 0xf8, !PT ;  /* 0x00000018150f7812 */ /* 0x000fe200078ef812 */
[----:B------:R-:W-:Y:S01]  /*1760*/  IMAD.SHL.U32 R70, R70, 0x4, RZ ;  /* 0x0000000446467824 */ /* 0x000fe200078e00ff */
[----:B------:R-:W-:Y:S01]  /*1770*/  SHF.R.U32.HI R2, RZ, 0x3, R21 ;  /* 0x00000003ff027819 */ /* 0x000fe20000011615 */
[----:B------:R-:W-:Y:S01]  /*1780*/  IMAD R97, R97, 0x8, R10 ;  /* 0x0000000861617824 */ /* 0x000fe200078e020a */
[----:B------:R-:W-:-:S02]  /*1790*/  LEA.HI R60, R19, R19, RZ, 0x1 ;  /* 0x00000013133c7211 */ /* 0x000fc400078f08ff */
[----:B------:R-:W-:Y:S02]  /*17a0*/  IADD3 R78, -R78, R57, RZ ;  /* 0x000000394e4e7210 */ /* 0x000fe40007ffe1ff */
[----:B------:R-:W-:Y:S01]  /*17b0*/  LOP3.LUT R2, R15, R2, RZ, 0x3c, !PT ;  /* 0x000000020f027212 */ /* 0x000fe200078e3cff */
[----:B------:R-:W-:Y:S01]  /*17c0*/  IMAD R15, R4, c[0x0][0x1b8], RZ ;  /* 0x00006e00040f7a24 */ /* 0x000fe200078e02ff */
[----:B------:R-:W-:Y:S02]  /*17d0*/  LOP3.LUT R74, R60, 0xfffffffe, RZ, 0xc0, !PT ;  /* 0xfffffffe3c4a7812 */ /* 0x000fe400078ec0ff */
[----:B------:R-:W-:Y:S01]  /*17e0*/  LEA.HI R77, R78, R78, RZ, 0x1 ;  /* 0x0000004e4e4d7211 */ /* 0x000fe200078f08ff */
[----:B------:R-:W-:Y:S01]  /*17f0*/  IMAD.U32 R97, R97, 0x20, R2 ;  /* 0x0000002061617824 */ /* 0x000fe200078e0002 */
[----:B------:R-:W-:Y:S01]  /*1800*/  SHF.R.S32.HI R101, RZ, 0x1f, R100 ;  /* 0x0000001fff657819 */ /* 0x000fe20000011464 */
[----:B------:R-:W-:Y:S01]  /*1810*/  IMAD R2, R6, c[0x0][0x1bc], R15 ;  /* 0x00006f0006027a24 */ /* 0x000fe200078e020f */
[----:B------:R-:W-:Y:S01]  /*1820*/  IADD3 R10, P0, R18, R8, RZ ;  /* 0x00000008120a7210 */ /* 0x000fe20007f1e0ff */
[----:B------:R-:W-:Y:S01]  /*1830*/  IMAD.IADD R74, R19, 0x1, -R74 ;  /* 0x00000001134a7824 */ /* 0x000fe200078e0a4a */
[----:B------:R-:W-:Y:S01]  /*1840*/  SHF.R.S32.HI R15, RZ, 0x1, R77 ;  /* 0x00000001ff0f7819 */ /* 0x000fe2000001144d */
[----:B------:R-:W-:Y:S01]  /*1850*/  IMAD.WIDE R16, R17, 0x40, R100 ;  /* 0x0000004011107825 */ /* 0x000fe200078e0264 */
[----:B------:R-:W-:-:S02]  /*1860*/  SHF.R.S32.HI R8, RZ, 0x1f, R77 ;  /* 0x0000001fff087819 */ /* 0x000fc4000001144d */
[----:B------:R-:W-:Y:S02]  /*1870*/  SHF.R.S32.HI R19, RZ, 0x1f, R18 ;  /* 0x0000001fff137819 */ /* 0x000fe40000011412 */
[----:B------:R-:W-:Y:S02]  /*1880*/  IADD3 R12, P1, R18, R12, RZ ;  /* 0x0000000c120c7210 */ /* 0x000fe40007f3e0ff */
[----:B------:R-:W-:Y:S02]  /*1890*/  LEA.HI R8, R8, R15, RZ, 0x2 ;  /* 0x0000000f08087211 */ /* 0x000fe400078f10ff */
[C---:B------:R-:W-:Y:S01]  /*18a0*/  IADD3.X R11, R19.reuse, R11, RZ, P0, !PT ;  /* 0x0000000b130b7210 */ /* 0x040fe200007fe4ff */
[----:B------:R-:W-:Y:S01]  /*18b0*/  IMAD.X R13, R19, 0x1, R13, P1 ;  /* 0x00000001130d7824 */ /* 0x000fe200008e060d */
[----:B------:R-:W-:Y:S01]  /*18c0*/  IADD3 R88, P0, R100, R7, RZ ;  /* 0x0000000764587210 */ /* 0x000fe20007f1e0ff */
[----:B------:R-:W-:Y:S01]  /*18d0*/  IMAD R7, R17, c[0x0][0x190], RZ ;  /* 0x0000640011077a24 */ /* 0x000fe200078e02ff */
[----:B------:R-:W-:Y:S01]  /*18e0*/  LOP3.LUT R8, R8, 0xfffffffc, RZ, 0xc0, !PT ;  /* 0xfffffffc08087812 */ /* 0x000fe200078ec0ff */
[----:B------:R-:W-:Y:S01]  /*18f0*/  IMAD.WIDE.U32 R12, R16, c[0x0][0x190], R12 ;  /* 0x00006400100c7a25 */ /* 0x000fe200078e000c */
[----:B------:R-:W-:-:S02]  /*1900*/  SHF.R.S32.HI R69, RZ, 0x1, R73 ;  /* 0x00000001ff457819 */ /* 0x000fc40000011449 */
[----:B------:R-:W-:Y:S01]  /*1910*/  IADD3 R76, R15, -R8, RZ ;  /* 0x800000080f4c7210 */ /* 0x000fe20007ffe0ff */
[----:B------:R-:W-:Y:S01]  /*1920*/  IMAD R7, R16, c[0x0][0x194], R7 ;  /* 0x0000650010077a24 */ /* 0x000fe200078e0207 */
[----:B------:R-:W-:Y:S01]  /*1930*/  SHF.R.S32.HI R8, RZ, 0x1f, R63 ;  /* 0x0000001fff087819 */ /* 0x000fe2000001143f */
[----:B------:R-:W-:Y:S01]  /*1940*/  IMAD.X R3, R101, 0x1, R3, P0 ;  /* 0x0000000165037824 */ /* 0x000fe200000e0603 */
[----:B------:R-:W-:Y:S01]  /*1950*/  IADD3 R98, P0, R18, R98, RZ ;  /* 0x0000006212627210 */ /* 0x000fe20007f1e0ff */
[----:B------:R-:W-:Y:S01]  /*1960*/  IMAD.IADD R13, R13, 0x1, R7 ;  /* 0x000000010d0d7824 */ /* 0x000fe200078e0207 */
[----:B------:R-:W-:Y:S01]  /*1970*/  LEA.HI R7, R8, R63, RZ, 0x6 ;  /* 0x0000003f08077211 */ /* 0x000fe200078f30ff */
[----:B------:R-:W-:Y:S01]  /*1980*/  IMAD.WIDE.U32 R10, R6, c[0x0][0x1b8], R10 ;  /* 0x00006e00060a7a25 */ /* 0x000fe200078e000a */
[----:B------:R-:W-:Y:S02]  /*1990*/  LOP3.LUT P1, RZ, R76, 0x2, RZ, 0xc0, !PT ;  /* 0x000000024cff7812 */ /* 0x000fe4000782c0ff */
[----:B------:R-:W-:Y:S01]  /*19a0*/  SHF.R.S32.HI R7, RZ, 0x6, R7 ;  /* 0x00000006ff077819 */ /* 0x000fe20000011407 */
[----:B------:R-:W-:Y:S01]  /*19b0*/  IMAD.X R99, R19, 0x1, R9, P0 ;  /* 0x0000000113637824 */ /* 0x000fe200000e0609 */
[----:B------:R-:W-:Y:S01]  /*19c0*/  SHF.R.S32.HI R60, RZ, 0x1, R60 ;  /* 0x00000001ff3c7819 */ /* 0x000fe2000001143c */
[----:B------:R-:W-:Y:S01]  /*19d0*/  IMAD.IADD R11, R11, 0x1, R2 ;  /* 0x000000010b0b7824 */ /* 0x000fe200078e0202 */
[----:B------:R-:W-:Y:S01]  /*19e0*/  IMNMX R80, R122, R7, !PT ;  /* 0x000000077a507217 */ /* 0x000fe20007800200 */
[----:B------:R-:W-:Y:S01]  /*19f0*/  IMAD R3, R3, c[0x0][0x1a0], RZ ;  /* 0x0000680003037a24 */ /* 0x000fe200078e02ff */
[----:B------:R-:W-:Y:S01]  /*1a00*/  SHF.R.S32.HI R2, RZ, 0x1f, R102 ;  /* 0x0000001fff027819 */ /* 0x000fe20000011466 */
[----:B------:R-:W-:Y:S01]  /*1a10*/  IMAD R7, R101, c[0x0][0x198], RZ ;  /* 0x0000660065077a24 */ /* 0x000fe200078e02ff */
[----:B------:R-:W-:Y:S01]  /*1a20*/  ISETP.GT.AND P0, PT, R87, R80, PT ;  /* 0x000000505700720c */ /* 0x000fe20003f04270 */
[----:B------:R-:W-:Y:S01]  /*1a30*/  IMAD R71, R100, R69, R70 ;  /* 0x0000004564477224 */ /* 0x000fe200078e0246 */
[----:B------:R-:W-:Y:S01]  /*1a40*/  SEL R43, R43, 0xfffffff0, !P1 ;  /* 0xfffffff02b2b7807 */ /* 0x000fe20004800000 */
[----:B------:R-:W-:-:S02]  /*1a50*/  IMAD R61, R2, c[0x0][0x1a8], RZ ;  /* 0x00006a00023d7a24 */ /* 0x000fc400078e02ff */
[----:B------:R-:W-:Y:S01]  /*1a60*/  IMAD R85, R88, c[0x0][0x1a4], R3 ;  /* 0x0000690058557a24 */ /* 0x000fe200078e0203 */
[----:B------:R-:W-:Y:S01]  /*1a70*/  SHF.R.S32.HI R68, RZ, 0x1f, R71 ;  /* 0x0000001fff447819 */ /* 0x000fe20000011447 */
[----:B------:R-:W-:Y:S02]  /*1a80*/  IMAD R61, R102, c[0x0][0x1ac], R61 ;  /* 0x00006b00663d7a24 */ /* 0x000fe400078e023d */
[----:B------:R-:W-:Y:S02]  /*1a90*/  IMAD.MOV.U32 R3, RZ, RZ, 0x5 ;  /* 0x00000005ff037424 */ /* 0x000fe400078e00ff */
[----:B------:R-:W-:Y:S02]  /*1aa0*/  IMAD.MOV.U32 R2, RZ, RZ, c[0x0][0x1a0] ;  /* 0x00006800ff027624 */ /* 0x000fe400078e00ff */
[----:B------:R-:W-:Y:S01]  /*1ab0*/  IMAD R7, R100, c[0x0][0x19c], R7 ;  /* 0x0000670064077a24 */ /* 0x000fe200078e0207 */
[-C--:B------:R-:W-:Y:S01]  /*1ac0*/  SHF.L.U64.HI R62, R62, R3.reuse, c[0x0][0x19c] ;  /* 0x000067003e3e7619 */ /* 0x080fe20000010203 */
[----:B------:R-:W-:Y:S01]  /*1ad0*/  IMAD.IADD R70, R70, 0x1, R71 ;  /* 0x0000000146467824 */ /* 0x000fe200078e0247 */
[----:B------:R-:W-:Y:S01]  /*1ae0*/  SHF.L.U64.HI R64, R2, R3, c[0x0][0x1a4] ;  /* 0x0000690002407619 */ /* 0x000fe20000010203 */
[----:B------:R-:W-:-:S03]  /*1af0*/  IMAD.WIDE.U32 R98, R100, c[0x0][0x198], R98 ;  /* 0x0000660064627a25 */ /* 0x000fc600078e0062 */
[----:B------:R-:W-:Y:S01]  /*1b00*/  SHF.R.S32.HI R66, RZ, 0x1f, R70 ;  /* 0x0000001fff427819 */ /* 0x000fe20000011446 */
[----:B------:R-:W-:Y:S01]  /*1b10*/  IMAD.WIDE.U32 R88, R88, c[0x0][0x1a0], R10 ;  /* 0x0000680058587a25 */ /* 0x000fe200078e000a */
[----:B------:R-:W-:-:S03]  /*1b20*/  IADD3 R56, R99, R7, RZ ;  /* 0x0000000763387210 */ /* 0x000fc60007ffe0ff */
[----:B------:R-:W-:-:S04]  /*1b30*/  IMAD.WIDE.U32 R102, R102, c[0x0][0x1a8], R12 ;  /* 0x00006a0066667a25 */ /* 0x000fc800078e000c */
[----:B------:R-:W-:Y:S02]  /*1b40*/  IMAD.SHL.U32 R67, R2, 0x20, RZ ;  /* 0x0000002002437824 */ /* 0x000fe400078e00ff */
[----:B------:R-:W-:Y:S02]  /*1b50*/  IMAD.SHL.U32 R72, R69, 0x20, RZ ;  /* 0x0000002045487824 */ /* 0x000fe400078e00ff */
[----:B------:R-:W-:Y:S02]  /*1b60*/  IMAD.IADD R85, R89, 0x1, R85 ;  /* 0x0000000159557824 */ /* 0x000fe400078e0255 */
[----:B------:R-:W-:Y:S01]  /*1b70*/  IMAD.IADD R61, R103, 0x1, R61 ;  /* 0x00000001673d7824 */ /* 0x000fe200078e023d */
[----:B------:R-:W-:Y:S01]  /*1b80*/  @!P5 MOV R5, RZ ;  /* 0x000000ff0005d202 */ /* 0x000fe20000000f00 */
[----:B------:R-:W-:Y:S05]  /*1b90*/  @!P0 BRA `(.L_x_5610) ;  /* 0x000044f000008947 */ /* 0x000fea0003800000 */
[----:B-1----:R-:W-:Y:S01]  /*1ba0*/  SHF.R.S32.HI R7, RZ, 0x1f, R44 ;  /* 0x0000001fff077819 */ /* 0x002fe2000001142c */
[C---:B------:R-:W-:Y:S01]  /*1bb0*/  IMAD R2, R0.reuse, c[0x0][0x280], RZ ;  /* 0x0000a00000027a24 */ /* 0x040fe200078e02ff */
[--C-:B------:R-:W-:Y:S01]  /*1bc0*/  SHF.R.S32.HI R9, RZ, 0x1f, R63.reuse ;  /* 0x0000001fff097819 */ /* 0x100fe2000001143f */
[----:B------:R-:W-:Y:S01]  /*1bd0*/  IMAD R0, R0, c[0x0][0x278], RZ ;  /* 0x00009e0000007a24 */ /* 0x000fe200078e02ff */
[----:B------:R-:W-:Y:S01]  /*1be0*/  IADD3 R8, P1, P0, R44, R100, -R63 ;  /* 0x000000642c087210 */ /* 0x000fe2000783e83f */
[----:B------:R-:W-:Y:S01]  /*1bf0*/  IMAD.WIDE.U32 R12, R125, c[0x0][0x280], R18 ;  /* 0x0000a0007d0c7a25 */ /* 0x000fe200078e0012 */
[----:B------:R-:W-:Y:S01]  /*1c00*/  IADD3 R44, R5, R44, RZ ;  /* 0x0000002c052c7210 */ /* 0x000fe20007ffe0ff */
[----:B------:R-:W-:Y:S01]  /*1c10*/  ULDC UR4, c[0x0][0x230] ;  /* 0x00008c0000047ab9 */ /* 0x000fe20000000800 */
[----:B------:R-:W-:Y:S01]  /*1c20*/  IADD3.X R7, R7, R101, ~R9, P1, P0 ;  /* 0x0000006507077210 */ /* 0x000fe20000fe0c09 */
[C---:B------:R-:W-:Y:S01]  /*1c30*/  IMAD R2, R125.reuse, c[0x0][0x284], R2 ;  /* 0x0000a1007d027a24 */ /* 0x040fe200078e0202 */
[C---:B------:R-:W-:Y:S01]  /*1c40*/  IADD3 R95, R72.reuse, 0x20, RZ ;  /* 0x00000020485f7810 */ /* 0x040fe20007ffe0ff */
[C---:B------:R-:W-:Y:S01]  /*1c50*/  IMAD.WIDE.U32 R10, R125.reuse, c[0x0][0x278], R18 ;  /* 0x00009e007d0a7a25 */ /* 0x040fe200078e0012 */
[----:B------:R-:W-:Y:S01]  /*1c60*/  IADD3 R94, R72, 0x40, RZ ;  /* 0x00000040485e7810 */ /* 0x000fe20007ffe0ff */
[----:B------:R-:W-:Y:S01]  /*1c70*/  ULDC.U8 UR8, c[0x0][0x313] ;  /* 0x0000c4c000087ab9 */ /* 0x000fe20000000000 */
[----:B------:R-:W-:Y:S01]  /*1c80*/  IADD3 R96, R100, 0x20, RZ ;  /* 0x0000002064607810 */ /* 0x000fe20007ffe0ff */
[----:B------:R-:W-:Y:S01]  /*1c90*/  IMAD R0, R125, c[0x0][0x27c], R0 ;  /* 0x00009f007d007a24 */ /* 0x000fe200078e0200 */
[C---:B------:R-:W-:Y:S01]  /*1ca0*/  IADD3 R15, R18.reuse, 0x20, RZ ;  /* 0x00000020120f7810 */ /* 0x040fe20007ffe0ff */
[----:B------:R-:W-:Y:S01]  /*1cb0*/  IMAD.IADD R13, R13, 0x1, R2 ;  /* 0x000000010d0d7824 */ /* 0x000fe200078e0202 */
[----:B------:R-:W-:Y:S01]  /*1cc0*/  IADD3 R14, R18, 0x40, RZ ;  /* 0x00000040120e7810 */ /* 0x000fe20007ffe0ff */
[----:B------:R-:W-:Y:S01]  /*1cd0*/  IMAD R9, R7, c[0x0][0x290], RZ ;  /* 0x0000a40007097a24 */ /* 0x000fe200078e02ff */
[----:B------:R-:W-:Y:S01]  /*1ce0*/  SHF.R.S32.HI R93, RZ, 0x1f, R72 ;  /* 0x0000001fff5d7819 */ /* 0x000fe20000011448 */
[----:B------:R-:W-:Y:S01]  /*1cf0*/  IMAD.IADD R11, R11, 0x1, R0 ;  /* 0x000000010b0b7824 */ /* 0x000fe200078e0200 */
[----:B------:R-:W-:Y:S01]  /*1d00*/  SHF.R.S32.HI R92, RZ, 0x1f, R95 ;  /* 0x0000001fff5c7819 */ /* 0x000fe2000001145f */
[----:B------:R-:W-:Y:S01]  /*1d10*/  IMAD R7, R7, c[0x0][0x288], RZ ;  /* 0x0000a20007077a24 */ /* 0x000fe200078e02ff */
[----:B------:R-:W-:Y:S01]  /*1d20*/  SHF.R.S32.HI R91, RZ, 0x1f, R94 ;  /* 0x0000001fff5b7819 */ /* 0x000fe2000001145e */
[----:B------:R-:W-:-:S02]  /*1d30*/  IMAD R9, R8, c[0x0][0x294], R9 ;  /* 0x0000a50008097a24 */ /* 0x000fc400078e0209 */
[----:B------:R-:W-:-:S04]  /*1d40*/  IMAD.WIDE.U32 R12, R8, c[0x0][0x290], R12 ;  /* 0x0000a400080c7a25 */ /* 0x000fc800078e000c */
        /* <DEDUP_REMOVED lines=52> */
.L_x_5636:
[----:B------:R-:W-:Y:S01]  /*2090*/  IMAD.SHL.U32 R17, R13, 0x40, RZ ;  /* 0x000000400d117824 */ /* 0x000fe200078e00ff */
[----:B------:R-:W-:Y:S01]  /*20a0*/  ISETP.NE.AND P6, PT, RZ, UR4, PT ;  /* 0x00000004ff007c0c */ /* 0x000fe2000bfc5270 */
[----:B------:R-:W-:Y:S01]  /*20b0*/  IMAD.MOV.U32 R32, RZ, RZ, R84 ;  /* 0x000000ffff207224 */ /* 0x000fe200078e0054 */
[----:B------:R-:W-:Y:S01]  /*20c0*/  IADD3 R118, P5, R116, R90, RZ ;  /* 0x0000005a74767210 */ /* 0x000fe20007fbe0ff */
[----:B------:R-:W-:Y:S01]  /*20d0*/  IMAD.MOV.U32 R33, RZ, RZ, R83 ;  /* 0x000000ffff217224 */ /* 0x000fe200078e0053 */
[----:B------:R-:W-:Y:S02]  /*20e0*/  IADD3 R16, R17, -0x40, RZ ;  /* 0xffffffc011107810 */ /* 0x000fe40007ffe0ff */
[----:B------:R-:W-:Y:S01]  /*20f0*/  LEA R114, P4, R65, R112, 0x1 ;  /* 0x0000007041727211 */ /* 0x000fe200078808ff */
[----:B------:R-:W-:Y:S02]  /*2100*/  IMAD.X R119, R117, 0x1, R86, P5 ;  /* 0x0000000175777824 */ /* 0x000fe400028e0656 */
[----:B------:R-:W-:Y:S01]  /*2110*/  IMAD.IADD R23, R59, 0x1, -R16 ;  /* 0x000000013b177824 */ /* 0x000fe200078e0a10 */
[----:B------:R-:W-:Y:S01]  /*2120*/  LEA.HI.X R115, R65, R113, R62, 0x1, P4 ;  /* 0x0000007141737211 */ /* 0x000fe200020f0c3e */
[----:B------:R-:W-:Y:S03]  /*2130*/  IMAD.IADD R3, R63, 0x1, -R16 ;  /* 0x000000013f037824 */ /* 0x000fe600078e0a10 */
[-C--:B------:R-:W-:Y:S02]  /*2140*/  ISETP.GE.AND P1, PT, R100, R23.reuse, PT ;  /* 0x000000176400720c */ /* 0x080fe40003f26270 */
[----:B------:R-:W-:Y:S02]  /*2150*/  ISETP.GE.AND P3, PT, R96, R23, PT ;  /* 0x000000176000720c */ /* 0x000fe40003f66270 */
        /* <DEDUP_REMOVED lines=173> */
.L_x_5614:
[----:B------:R-:W-:Y:S05]  /*2c30*/  BSYNC B0 ;  /* 0x0000000000007941 */ /* 0x000fea0003800000 */
.L_x_5613:
        /* <DEDUP_REMOVED lines=155> */
.L_x_5616:
[----:B------:R-:W-:Y:S05]  /*35f0*/  BSYNC B0 ;  /* 0x0000000000007941 */ /* 0x000fea0003800000 */
.L_x_5615:
        /* <DEDUP_REMOVED lines=8> */
.L_x_5612:
        /* <DEDUP_REMOVED lines=22> */
[----:B------:R-:W-:Y:S01]  /*37e0*/  MOV R121, RZ ;  /* 0x000000ff00797202 */ /* 0x000fe20000000f00 */
[----:B------:R-:W2:Y:S01]  /*37f0*/  LDG.E.128 R28, [R10.64] ;  /* 0x000000060a1c7981 */ /* 0x000ea2000c1e1d00 */
[----:B------:R-:W-:Y:S04]  /*3800*/  @P4 IADD3 R121, RZ, -UR5, RZ ;  /* 0x80000005ff794c10 */ /* 0x000fe8000fffe0ff */
[C---:B------:R-:W-:Y:S03]  /*3810*/  LEA R32, P0, R121.reuse, R106, 0x1 ;  /* 0x0000006a79207211 */ /* 0x040fe600078008ff */
[----:B------:R-:W3:Y:S01]  /*3820*/  LDG.E.128 R128, [R130.64] ;  /* 0x0000000682807981 */ /* 0x000ee2000c1e1d00 */
[----:B------:R-:W-:Y:S07]  /*3830*/  LEA.HI.X.SX32 R33, R121, R107, 0x1, P0 ;  /* 0x0000006b79217211 */ /* 0x000fee00000f0eff */
        /* <DEDUP_REMOVED lines=63> */
.L_x_5621:
[----:B------:R-:W-:Y:S05]  /*3c30*/  BSYNC B0 ;  /* 0x0000000000007941 */ /* 0x000fea0003800000 */
.L_x_5620:
        /* <DEDUP_REMOVED lines=21> */
[----:B------:R-:W3:Y:S01]  /*3d90*/  LDG.E.128 R28, [R10.64+0x40] ;  /* 0x000040060a1c7981 */ /* 0x000ee2000c1e1d00 */
[----:B------:R-:W-:Y:S04]  /*3da0*/  @P4 IADD3 R121, RZ, -UR5, RZ ;  /* 0x80000005ff794c10 */ /* 0x000fe8000fffe0ff */
[C---:B------:R-:W-:Y:S03]  /*3db0*/  LEA R32, P0, R121.reuse, R106, 0x1 ;  /* 0x0000006a79207211 */ /* 0x040fe600078008ff */
[----:B------:R-:W4:Y:S01]  /*3dc0*/  LDG.E.128 R128, [R130.64+0x40] ;  /* 0x0000400682807981 */ /* 0x000f22000c1e1d00 */
[----:B------:R-:W-:Y:S07]  /*3dd0*/  LEA.HI.X.SX32 R33, R121, R107, 0x1, P0 ;  /* 0x0000006b79217211 */ /* 0x000fee00000f0eff */
        /* <DEDUP_REMOVED lines=63> */
.L_x_5623:
[----:B------:R-:W-:Y:S05]  /*41d0*/  BSYNC B0 ;  /* 0x0000000000007941 */ /* 0x000fea0003800000 */
.L_x_5622:
        /* <DEDUP_REMOVED lines=24> */
[----:B--2---:R-:W2:Y:S01]  /*4360*/  LDG.E.128 R128, [R130.64+0x80] ;  /* 0x0000800682807981 */ /* 0x004ea2000c1e1d00 */
[----:B------:R-:W-:Y:S07]  /*4370*/  LEA.HI.X.SX32 R33, R121, R107, 0x1, P0 ;  /* 0x0000006b79217211 */ /* 0x000fee00000f0eff */
        /* <DEDUP_REMOVED lines=63> */
.L_x_5625:
[----:B------:R-:W-:Y:S05]  /*4770*/  BSYNC B0 ;  /* 0x0000000000007941 */ /* 0x000fea0003800000 */
.L_x_5624:
[----:B-----5:R1:W-:Y:S02]  /*4780*/  STG.E.128 [R112.64+0x80], R52 ;  /* 0x0000803470007986 */ /* 0x0203e4000c101d06 */
.L_x_5619:
[----:B------:R-:W-:Y:S05]  /*4790*/  BSYNC B1 ;  /* 0x0000000000017941 */ /* 0x000fea0003800000 */
.L_x_5618:
        /* <DEDUP_REMOVED lines=21> */
[----:B------:R-:W-:Y:S02]  /*48f0*/  LEA R134, P0, R129, R108, 0x1 ;  /* 0x0000006c81867211 */ /* 0x000fe400078008ff */
[----:B------:R-:W-:Y:S01]  /*4900*/  LEA.HI.X.SX32 R121, R121, R93, 0x1, P3 ;  /* 0x0000005d79797211 */ /* 0x000fe200018f0eff */
[----:B------:R-:W3:Y:S03]  /*4910*/  LDG.E.128 R28, [R10.64] ;  /* 0x000000060a1c7981 */ /* 0x000ee6000c1e1d00 */
        /* <DEDUP_REMOVED lines=28> */
[----:B----4-:R-:W-:Y:S01]  /*4ae0*/  HADD2.F32 R32, -RZ, R48.H0_H0 ;  /* 0x20000030ff207230 */ /* 0x010fe20000004100 */
        /* <DEDUP_REMOVED lines=42> */
.L_x_5629:
[----:B------:R-:W-:Y:S05]  /*4d90*/  BSYNC B0 ;  /* 0x0000000000007941 */ /* 0x000fea0003800000 */
.L_x_5628:
        /* <DEDUP_REMOVED lines=19> */
[----:B------:R-:W-:Y:S02]  /*4ed0*/  LEA R134, P0, R129, R108, 0x1 ;  /* 0x0000006c81867211 */ /* 0x000fe400078008ff */
[-C--:B------:R-:W-:Y:S01]  /*4ee0*/  LEA.HI.X.SX32 R121, R121, R92.reuse, 0x1, P3 ;  /* 0x0000005c79797211 */ /* 0x080fe200018f0eff */
[----:B------:R-:W3:Y:S03]  /*4ef0*/  LDG.E.128 R28, [R10.64+0x40] ;  /* 0x000040060a1c7981 */ /* 0x000ee6000c1e1d00 */
        /* <DEDUP_REMOVED lines=71> */
.L_x_5631:
[----:B------:R-:W-:Y:S05]  /*5370*/  BSYNC B0 ;  /* 0x0000000000007941 */ /* 0x000fea0003800000 */
.L_x_5630:
        /* <DEDUP_REMOVED lines=17> */
[----:B------:R-:W-:Y:S02]  /*5490*/  IADD3 R121, P3, R94, R120, RZ ;  /* 0x000000785e797210 */ /* 0x000fe40007f7e0ff */
[----:B------:R-:W-:Y:S02]  /*54a0*/  LEA.HI.X.SX32 R11, R129, R119, 0x1, P0 ;  /* 0x00000077810b7211 */ /* 0x000fe400000f0eff */
[C---:B------:R-:W-:Y:S02]  /*54b0*/  LEA R130, P0, R121.reuse, R108, 0x1 ;  /* 0x0000006c79827211 */ /* 0x040fe400078008ff */
[----:B------:R-:W-:Y:S01]  /*54c0*/  LEA.HI.X.SX32 R120, R120, R91, 0x1, P3 ;  /* 0x0000005b78787211 */ /* 0x000fe200018f0eff */
[----:B------:R-:W3:Y:S01]  /*54d0*/  LDG.E.128 R28, [R10.64+0x80] ;  /* 0x000080060a1c7981 */ /* 0x000ee2000c1e1d00 */
[----:B-1----:R-:W-:Y:S02]  /*54e0*/  MOV R119, RZ ;  /* 0x000000ff00777202 */ /* 0x002fe40000000f00 */
[----:B------:R-:W-:Y:S02]  /*54f0*/  @P1 IADD3 R119, RZ, -UR5, RZ ;  /* 0x80000005ff771c10 */ /* 0x000fe4000fffe0ff */
[----:B------:R-:W-:Y:S02]  /*5500*/  LEA.HI.X R131, R121, R109, R120, 0x1, P0 ;  /* 0x0000006d79837211 */ /* 0x000fe400000f0c78 */
[----:B------:R-:W-:Y:S04]  /*5510*/  IADD3 R121, P0, R94, R119, RZ ;  /* 0x000000775e797210 */ /* 0x000fe80007f1e0ff */
[----:B------:R-:W-:Y:S01]  /*5520*/  LEA.HI.X.SX32 R119, R119, R91, 0x1, P0 ;  /* 0x0000005b77777211 */ /* 0x000fe200000f0eff */
[----:B--2---:R-:W2:Y:S01]  /*5530*/  LDG.E.128 R128, [R130.64] ;  /* 0x0000000682807981 */ /* 0x004ea2000c1e1d00 */
        /* <DEDUP_REMOVED lines=65> */
.L_x_5633:
[----:B------:R-:W-:Y:S05]  /*5950*/  BSYNC B0 ;  /* 0x0000000000007941 */ /* 0x000fea0003800000 */
.L_x_5632:
[----:B-----5:R1:W-:Y:S02]  /*5960*/  STG.E.128 [R114.64+0x80], R52 ;  /* 0x0000803472007986 */ /* 0x0203e4000c101d06 */
.L_x_5627:
[----:B------:R-:W-:Y:S05]  /*5970*/  BSYNC B1 ;  /* 0x0000000000017941 */ /* 0x000fea0003800000 */
.L_x_5626:
        /* <DEDUP_REMOVED lines=8> */
.L_x_5611:
        /* <DEDUP_REMOVED lines=13> */
.L_x_5617:
        /* <DEDUP_REMOVED lines=80> */
.L_x_5634:
        /* <DEDUP_REMOVED lines=8> */
.L_x_5635:
[----:B------:R-:W-:Y:S04]  /*6050*/  IADD3 R13, R13, -0x1, RZ ;  /* 0xffffffff0d0d7810 */ /* 0x000fe80007ffe0ff */
[----:B------:R-:W-:Y:S11]  /*6060*/  ISETP.GT.AND P0, PT, R13, R80, PT ;  /* 0x000000500d00720c */ /* 0x000ff60003f04270 */
[----:B------:R-:W-:Y:S02]  /*6070*/  @!UPT UIADD3 URZ, URZ, URZ, URZ ;  /* 0x0000003f3f3ff290 */ /* 0x000fe4000fffe03f */
[----:B------:R-:W-:-:S05]  /*6080*/  @P0 BRA `(.L_x_5636) ;  /* 0xffffc00000000947 */ /* 0x000fca000383ffff */
.L_x_5610:
[----:B-1----:R-:W-:Y:S01]  /*6090*/  BAR.SYNC.DEFER_BLOCKING 0x0 ;  /* 0x0000000000007b1d */ /* 0x002fe20000010000 */
[----:B------:R-:W-:Y:S01]  /*60a0*/  ISETP.NE.AND P0, PT, RZ, c[0x0][0x230], PT ;  /* 0x00008c00ff007a0c */ /* 0x000fe20003f05270 */
[----:B------:R-:W-:Y:S01]  /*60b0*/  IMAD.MOV.U32 R5, RZ, RZ, c[0x0][0x190] ;  /* 0x00006400ff057624 */ /* 0x000fe200078e00ff */
[----:B------:R-:W-:Y:S01]  /*60c0*/  SHF.L.U32 R124, R97, 0x1, RZ ;  /* 0x00000001617c7819 */ /* 0x000fe200000006ff */
[----:B------:R-:W-:Y:S02]  /*60d0*/  IMAD.MOV.U32 R40, RZ, RZ, 0x5 ;  /* 0x00000005ff287424 */ /* 0x000fe400078e00ff */
[----:B------:R-:W-:Y:S01]  /*60e0*/  BSSY B2, `(.L_x_5637) ;  /* 0x0000373000027945 */ /* 0x000fe20003800000 */
[C---:B------:R-:W-:Y:S02]  /*60f0*/  IMAD.SHL.U32 R3, R5.reuse, 0x20, RZ ;  /* 0x0000002005037824 */ /* 0x040fe400078e00ff */
[----:B------:R-:W-:-:S05]  /*6100*/  SHF.L.U64.HI R4, R5, R40, c[0x0][0x194] ;  /* 0x0000650005047619 */ /* 0x000fca0000010228 */
[----:B------:R-:W-:Y:S05]  /*6110*/  @!P0 BRA `(.L_x_5638) ;  /* 0x000035c000008947 */ /* 0x000fea0003800000 */
[----:B------:R-:W-:Y:S01]  /*6120*/  ISETP.NE.U32.AND P0, PT, RZ, c[0x0][0x250], PT ;  /* 0x00009400ff007a0c */ /* 0x000fe20003f05070 */
[----:B------:R-:W-:-:S03]  /*6130*/  IMAD.MOV.U32 R0, RZ, RZ, RZ ;  /* 0x000000ffff007224 */ /* 0x000fc600078e00ff */
[----:B------:R-:W-:-:S13]  /*6140*/  ISETP.NE.AND.EX P0, PT, RZ, c[0x0][0x254], PT, P0 ;  /* 0x00009500ff007a0c */ /* 0x000fda0003f05300 */
[----:B------:R-:W2:Y:S01]  /*6150*/  @P0 LDG.E R0, [R104.64] ;  /* 0x0000000668000981 */ /* 0x000ea2000c1e1900 */
[C---:B------:R-:W-:Y:S01]  /*6160*/  LEA R28, P1, R102.reuse, c[0x0][0x160], 0x1 ;  /* 0x00005800661c7a11 */ /* 0x040fe200078208ff */
[----:B------:R-:W-:Y:S01]  /*6170*/  ULDC.U8 UR4, c[0x0][0x313] ;  /* 0x0000c4c000047ab9 */ /* 0x000fe20000000000 */
[----:B------:R-:W-:Y:S02]  /*6180*/  IMAD.IADD R25, R123, 0x1, -R58 ;  /* 0x000000017b197824 */ /* 0x000fe400078e0a3a */
[----:B------:R-:W-:-:S03]  /*6190*/  LEA.HI.X R29, R102, c[0x0][0x164], R61, 0x1, P1 ;  /* 0x00005900661d7a11 */ /* 0x000fc600008f0c3d */
[----:B------:R-:W-:-:S04]  /*61a0*/  ISETP.GE.AND P1, PT, R100, R25, PT ;  /* 0x000000196400720c */ /* 0x000fc80003f26270 */
[----:B------:R-:W-:Y:S02]  /*61b0*/  ISETP.GT.AND P1, PT, R57, -0x4, !P1 ;  /* 0xfffffffc3900780c */ /* 0x000fe40004f24270 */
[----:B--2---:R-:W-:Y:S02]  /*61c0*/  IADD3 R2, R0, R63, R58 ;  /* 0x0000003f00027210 */ /* 0x004fe40007ffe03a */
[----:B------:R-:W-:-:S03]  /*61d0*/  IADD3 R0, P0, R3, R102, RZ ;  /* 0x0000006603007210 */ /* 0x000fc60007f1e0ff */
[----:B------:R-:W-:Y:S01]  /*61e0*/  IMAD R2, R69, R2, RZ ;  /* 0x0000000245027224 */ /* 0x000fe200078e02ff */
[----:B------:R-:W-:Y:S01]  /*61f0*/  LEA R26, P3, R0, c[0x0][0x160], 0x1 ;  /* 0x00005800001a7a11 */ /* 0x000fe200078608ff */
[----:B------:R-:W-:Y:S01]  /*6200*/  IMAD.X R61, R4, 0x1, R61, P0 ;  /* 0x00000001043d7824 */ /* 0x000fe200000e063d */
[----:B------:R-:W-:Y:S02]  /*6210*/  ISETP.NE.AND P0, PT, RZ, UR4, PT ;  /* 0x00000004ff007c0c */ /* 0x000fe4000bf05270 */
[-C--:B------:R-:W-:Y:S02]  /*6220*/  IADD3 R7, P5, R71, R2.reuse, RZ ;  /* 0x0000000247077210 */ /* 0x080fe40007fbe0ff */
[----:B------:R-:W-:Y:S02]  /*6230*/  SHF.R.S32.HI R17, RZ, 0x1f, R2 ;  /* 0x0000001fff117819 */ /* 0x000fe40000011402 */
[----:B------:R-:W-:Y:S02]  /*6240*/  IADD3 R3, P4, R70, R2, RZ ;  /* 0x0000000246037210 */ /* 0x000fe40007f9e0ff */
[----:B------:R-:W-:Y:S01]  /*6250*/  LEA.HI.X R27, R0, c[0x0][0x164], R61, 0x1, P3 ;  /* 0x00005900001b7a11 */ /* 0x000fe200018f0c3d */
[----:B------:R-:W-:-:S02]  /*6260*/  IMAD.X R68, R68, 0x1, R17, P5 ;  /* 0x0000000144447824 */ /* 0x000fc400028e0611 */
[----:B------:R-:W-:Y:S02]  /*6270*/  IMAD.X R17, R66, 0x1, R17, P4 ;  /* 0x0000000142117824 */ /* 0x000fe400020e0611 */
        /* <DEDUP_REMOVED lines=54> */
.L_x_5643:
[----:B------:R-:W-:Y:S05]  /*65e0*/  BSYNC B0 ;  /* 0x0000000000007941 */ /* 0x000fea0003800000 */
.L_x_5642:
        /* <DEDUP_REMOVED lines=46> */
.L_x_5645:
[----:B------:R-:W-:Y:S05]  /*68d0*/  BSYNC B0 ;  /* 0x0000000000007941 */ /* 0x000fea0003800000 */
.L_x_5644:
        /* <DEDUP_REMOVED lines=44> */
.L_x_5647:
[----:B------:R-:W-:Y:S05]  /*6ba0*/  BSYNC B0 ;  /* 0x0000000000007941 */ /* 0x000fea0003800000 */
.L_x_5646:
[----:B-----5:R2:W-:Y:S02]  /*6bb0*/  STS.128 [R124+0x2000], R28 ;  /* 0x0020001c7c007388 */ /* 0x0205e40000000c00 */
.L_x_5641:
[----:B------:R-:W-:Y:S05]  /*6bc0*/  BSYNC B1 ;  /* 0x0000000000017941 */ /* 0x000fea0003800000 */
.L_x_5640:
[----:B------:R-:W-:-:S04]  /*6bd0*/  IADD3 R2, R100, 0x20, RZ ;  /* 0x0000002064027810 */ /* 0x000fc80007ffe0ff */
        /* <DEDUP_REMOVED lines=15> */
[----:B------:R-:W3:Y:S04]  /*6cd0*/  LDG.E.64 R4, [R20.64] ;  /* 0x0000000614047981 */ /* 0x000ee8000c1e1b00 */
[----:B------:R-:W4:Y:S01]  /*6ce0*/  LDG.E.64 R6, [R16.64] ;  /* 0x0000000610067981 */ /* 0x000f22000c1e1b00 */
[--C-:B-----5:R-:W-:Y:S01]  /*6cf0*/  HADD2.F32 R23, -RZ, R9.reuse.H0_H0 ;  /* 0x20000009ff177230 */ /* 0x120fe20000004100 */
[----:B------:R-:W-:Y:S01]  /*6d00*/  MOV R15, R10 ;  /* 0x0000000a000f7202 */ /* 0x000fe20000000f00 */
        /* <DEDUP_REMOVED lines=35> */
.L_x_5650:
[----:B------:R-:W-:Y:S05]  /*6f40*/  BSYNC B0 ;  /* 0x0000000000007941 */ /* 0x000fea0003800000 */
.L_x_5649:
[----:B------:R3:W5:Y:S01]  /*6f50*/  LDG.E.128 R12, [R26.64+0x40] ;  /* 0x000040061a0c7981 */ /* 0x000762000c1e1d00 */
[----:B------:R-:W-:Y:S01]  /*6f60*/  IADD3 R0, R18, 0x20, RZ ;  /* 0x0000002012007810 */ /* 0x000fe20007ffe0ff */
[----:B------:R-:W-:Y:S02]  /*6f70*/  BSSY B0, `(.L_x_5651) ;  /* 0x000002d000007945 */ /* 0x000fe40003800000 */
[----:B-----5:R3:W-:Y:S01]  /*6f80*/  STS.128 [R124+0x800], R8 ;  /* 0x000800087c007388 */ /* 0x0207e20000000c00 */
[----:B------:R-:W-:-:S13]  /*6f90*/  ISETP.GE.AND P0, PT, R0, c[0x0][0x230], PT ;  /* 0x00008c0000007a0c */ /* 0x000fda0003f06270 */
[----:B------:R-:W-:Y:S05]  /*6fa0*/  @P0 BRA `(.L_x_5652) ;  /* 0x0000029000000947 */ /* 0x000fea0003800000 */
[----:B------:R-:W4:Y:S04]  /*6fb0*/  LDG.E.64 R4, [R20.64+0x20] ;  /* 0x0000200614047981 */ /* 0x000f28000c1e1b00 */
[----:B------:R-:W5:Y:S01]  /*6fc0*/  LDG.E.64 R6, [R16.64+0x20] ;  /* 0x0000200610067981 */ /* 0x000f62000c1e1b00 */
[----:B------:R-:W-:Y:S02]  /*6fd0*/  MOV R0, R13 ;  /* 0x0000000d00007202 */ /* 0x000fe40000000f00 */
[----:B------:R-:W-:Y:S02]  /*6fe0*/  MOV R13, R15 ;  /* 0x0000000f000d7202 */ /* 0x000fe40000000f00 */
[----:B------:R-:W-:Y:S01]  /*6ff0*/  MOV R22, R14 ;  /* 0x0000000e00167202 */ /* 0x000fe20000000f00 */
[----:B------:R-:W-:-:S02]  /*7000*/  HADD2.F32 R24, -RZ, R0.H0_H0 ;  /* 0x20000000ff187230 */ /* 0x000fc40000004100 */
[----:B------:R-:W-:Y:S02]  /*7010*/  HADD2.F32 R15, -RZ, R0.H1_H1 ;  /* 0x30000000ff0f7230 */ /* 0x000fe40000004100 */
[--C-:B------:R-:W-:Y:S02]  /*7020*/  HADD2.F32 R14, -RZ, R13.reuse.H0_H0 ;  /* 0x2000000dff0e7230 */ /* 0x100fe40000004100 */
[----:B------:R-:W-:Y:S02]  /*7030*/  HADD2.F32 R13, -RZ, R13.H1_H1 ;  /* 0x3000000dff0d7230 */ /* 0x000fe40000004100 */
[----:B---34-:R-:W-:Y:S02]  /*7040*/  HADD2.F32 R8, -RZ, R4.H1_H1 ;  /* 0x30000004ff087230 */ /* 0x018fe40000004100 */
[----:B------:R-:W-:Y:S02]  /*7050*/  HADD2.F32 R0, -RZ, R5.H1_H1 ;  /* 0x30000005ff007230 */ /* 0x000fe40000004100 */
[----:B-----5:R-:W-:Y:S01]  /*7060*/  HADD2.F32 R11, -RZ, R6.H1_H1 ;  /* 0x30000006ff0b7230 */ /* 0x020fe20000004100 */
        /* <DEDUP_REMOVED lines=11> */
[-C--:B------:R-:W-:Y:S01]  /*7120*/  FFMA.FTZ R3, R14, R10.reuse, -R3 ;  /* 0x0000000a0e037223 */ /* 0x080fe20000010803 */
[----:B------:R-:W-:Y:S01]  /*7130*/  HADD2.F32 R15, -RZ, R7.H0_H0 ;  /* 0x20000007ff0f7230 */ /* 0x000fe20000004100 */
[----:B------:R-:W-:Y:S01]  /*7140*/  FFMA.FTZ R0, R13, R10, R0 ;  /* 0x0000000a0d007223 */ /* 0x000fe20000010000 */
[----:B------:R-:W-:Y:S01]  /*7150*/  HADD2.F32 R13, -RZ, R12.H1_H1 ;  /* 0x3000000cff0d7230 */ /* 0x000fe20000004100 */
[-C--:B------:R-:W-:Y:S01]  /*7160*/  FMUL.FTZ R12, R11, R4.reuse ;  /* 0x000000040b0c7220 */ /* 0x080fe20000410000 */
[--C-:B------:R-:W-:Y:S02]  /*7170*/  HADD2.F32 R10, -RZ, R22.reuse.H0_H0 ;  /* 0x20000016ff0a7230 */ /* 0x100fe40000004100 */
[----:B------:R-:W-:Y:S01]  /*7180*/  HADD2.F32 R22, -RZ, R22.H1_H1 ;  /* 0x30000016ff167230 */ /* 0x000fe20000004100 */
[----:B------:R-:W-:-:S02]  /*7190*/  FMUL.FTZ R7, R13, R4 ;  /* 0x000000040d077220 */ /* 0x000fc40000410000 */
[-C--:B------:R-:W-:Y:S01]  /*71a0*/  FFMA.FTZ R12, R13, R6.reuse, R12 ;  /* 0x000000060d0c7223 */ /* 0x080fe2000001000c */
[----:B------:R-:W-:Y:S01]  /*71b0*/  F2FP.PACK_AB R13, R8, R9 ;  /* 0x00000009080d723e */ /* 0x000fe200000000ff */
[-C--:B------:R-:W-:Y:S02]  /*71c0*/  FMUL.FTZ R4, R22, R5.reuse ;  /* 0x0000000516047220 */ /* 0x080fe40000410000 */
[C---:B------:R-:W-:Y:S02]  /*71d0*/  FMUL.FTZ R5, R10.reuse, R5 ;  /* 0x000000050a057220 */ /* 0x040fe40000410000 */
[----:B------:R-:W-:Y:S02]  /*71e0*/  FFMA.FTZ R7, R11, R6, -R7 ;  /* 0x000000060b077223 */ /* 0x000fe40000010807 */
[-C--:B------:R-:W-:Y:S02]  /*71f0*/  FFMA.FTZ R4, R10, R15.reuse, -R4 ;  /* 0x0000000f0a047223 */ /* 0x080fe40000010804 */
[----:B------:R-:W-:Y:S01]  /*7200*/  FFMA.FTZ R5, R22, R15, R5 ;  /* 0x0000000f16057223 */ /* 0x000fe20000010005 */
[----:B------:R-:W-:-:S02]  /*7210*/  F2FP.PACK_AB R15, R0, R3 ;  /* 0x00000003000f723e */ /* 0x000fc400000000ff */
[----:B------:R-:W-:Y:S02]  /*7220*/  F2FP.PACK_AB R12, R12, R7 ;  /* 0x000000070c0c723e */ /* 0x000fe400000000ff */
[----:B------:R-:W-:Y:S02]  /*7230*/  F2FP.PACK_AB R14, R5, R4 ;  /* 0x00000004050e723e */ /* 0x000fe400000000ff */
.L_x_5652:
[----:B------:R-:W-:Y:S05]  /*7240*/  BSYNC B0 ;  /* 0x0000000000007941 */ /* 0x000fea0003800000 */
.L_x_5651:
[----:B-1-3--:R-:W5:Y:S01]  /*7250*/  LDG.E.128 R24, [R26.64+0x80] ;  /* 0x000080061a187981 */ /* 0x00af62000c1e1d00 */
[----:B------:R-:W-:Y:S01]  /*7260*/  IADD3 R18, R18, 0x40, RZ ;  /* 0x0000004012127810 */ /* 0x000fe20007ffe0ff */
[----:B------:R-:W-:Y:S02]  /*7270*/  BSSY B0, `(.L_x_5653) ;  /* 0x000002a000007945 */ /* 0x000fe40003800000 */
[----:B------:R1:W-:Y:S01]  /*7280*/  STS.128 [R124+0x1800], R12 ;  /* 0x0018000c7c007388 */ /* 0x0003e20000000c00 */
[----:B------:R-:W-:-:S13]  /*7290*/  ISETP.GE.AND P0, PT, R18, c[0x0][0x230], PT ;  /* 0x00008c0012007a0c */ /* 0x000fda0003f06270 */
[----:B------:R-:W-:Y:S05]  /*72a0*/  @P0 BRA `(.L_x_5654) ;  /* 0x0000026000000947 */ /* 0x000fea0003800000 */
[----:B------:R-:W3:Y:S04]  /*72b0*/  LDG.E.64 R4, [R20.64+0x40] ;  /* 0x0000400614047981 */ /* 0x000ee8000c1e1b00 */
[----:B------:R-:W4:Y:S01]  /*72c0*/  LDG.E.64 R6, [R16.64+0x40] ;  /* 0x0000400610067981 */ /* 0x000f22000c1e1b00 */
[--C-:B-----5:R-:W-:Y:S02]  /*72d0*/  HADD2.F32 R18, -RZ, R25.reuse.H0_H0 ;  /* 0x20000019ff127230 */ /* 0x120fe40000004100 */
[----:B-1----:R-:W-:Y:S02]  /*72e0*/  HADD2.F32 R14, -RZ, R25.H1_H1 ;  /* 0x30000019ff0e7230 */ /* 0x002fe40000004100 */
        /* <DEDUP_REMOVED lines=11> */
[----:B------:R-:W-:Y:S01]  /*73a0*/  FMUL.FTZ R0, R12, R0 ;  /* 0x000000000c007220 */ /* 0x000fe20000410000 */
[----:B------:R-:W-:Y:S01]  /*73b0*/  HADD2.F32 R15, -RZ, R7.H0_H0 ;  /* 0x20000007ff0f7230 */ /* 0x000fe20000004100 */
[-C--:B------:R-:W-:Y:S01]  /*73c0*/  FFMA.FTZ R9, R18, R11.reuse, -R9 ;  /* 0x0000000b12097223 */ /* 0x080fe20000010809 */
[----:B------:R-:W-:Y:S01]  /*73d0*/  HADD2.F32 R6, -RZ, R6.H0_H0 ;  /* 0x20000006ff067230 */ /* 0x000fe20000004100 */
[----:B------:R-:W-:Y:S01]  /*73e0*/  FFMA.FTZ R8, R14, R11, R8 ;  /* 0x0000000b0e087223 */ /* 0x000fe20000010008 */
[----:B------:R-:W-:Y:S01]  /*73f0*/  HADD2.F32 R11, -RZ, R24.H0_H0 ;  /* 0x20000018ff0b7230 */ /* 0x000fe20000004100 */
[----:B------:R-:W-:-:S02]  /*7400*/  FFMA.FTZ R3, R12, R10, -R3 ;  /* 0x0000000a0c037223 */ /* 0x000fc40000010803 */
[----:B------:R-:W-:Y:S01]  /*7410*/  FFMA.FTZ R0, R13, R10, R0 ;  /* 0x0000000a0d007223 */ /* 0x000fe20000010000 */
[----:B------:R-:W-:Y:S01]  /*7420*/  HADD2.F32 R13, -RZ, R24.H1_H1 ;  /* 0x30000018ff0d7230 */ /* 0x000fe20000004100 */
[-C--:B------:R-:W-:Y:S01]  /*7430*/  FMUL.FTZ R12, R11, R4.reuse ;  /* 0x000000040b0c7220 */ /* 0x080fe20000410000 */
[--C-:B------:R-:W-:Y:S01]  /*7440*/  HADD2.F32 R10, -RZ, R26.reuse.H0_H0 ;  /* 0x2000001aff0a7230 */ /* 0x100fe20000004100 */
[----:B------:R-:W-:Y:S01]  /*7450*/  F2FP.PACK_AB R25, R8, R9 ;  /* 0x000000090819723e */ /* 0x000fe200000000ff */
[----:B------:R-:W-:Y:S01]  /*7460*/  HADD2.F32 R26, -RZ, R26.H1_H1 ;  /* 0x3000001aff1a7230 */ /* 0x000fe20000004100 */
[C---:B------:R-:W-:Y:S01]  /*7470*/  FMUL.FTZ R7, R13.reuse, R4 ;  /* 0x000000040d077220 */ /* 0x040fe20000410000 */
[----:B------:R-:W-:Y:S01]  /*7480*/  F2FP.PACK_AB R27, R0, R3 ;  /* 0x00000003001b723e */ /* 0x000fe200000000ff */
[----:B------:R-:W-:Y:S02]  /*7490*/  FFMA.FTZ R12, R13, R6, R12 ;  /* 0x000000060d0c7223 */ /* 0x000fe4000001000c */
[----:B------:R-:W-:-:S02]  /*74a0*/  FMUL.FTZ R4, R26, R5 ;  /* 0x000000051a047220 */ /* 0x000fc40000410000 */
[C---:B------:R-:W-:Y:S02]  /*74b0*/  FMUL.FTZ R5, R10.reuse, R5 ;  /* 0x000000050a057220 */ /* 0x040fe40000410000 */
[----:B------:R-:W-:Y:S02]  /*74c0*/  FFMA.FTZ R7, R11, R6, -R7 ;  /* 0x000000060b077223 */ /* 0x000fe40000010807 */
[-C--:B------:R-:W-:Y:S02]  /*74d0*/  FFMA.FTZ R4, R10, R15.reuse, -R4 ;  /* 0x0000000f0a047223 */ /* 0x080fe40000010804 */
[----:B------:R-:W-:Y:S01]  /*74e0*/  FFMA.FTZ R5, R26, R15, R5 ;  /* 0x0000000f1a057223 */ /* 0x000fe20000010005 */
[----:B------:R-:W-:-:S04]  /*74f0*/  F2FP.PACK_AB R24, R12, R7 ;  /* 0x000000070c18723e */ /* 0x000fc800000000ff */
[----:B------:R-:W-:Y:S02]  /*7500*/  F2FP.PACK_AB R26, R5, R4 ;  /* 0x00000004051a723e */ /* 0x000fe400000000ff */
.L_x_5654:
[----:B------:R-:W-:Y:S05]  /*7510*/  BSYNC B0 ;  /* 0x0000000000007941 */ /* 0x000fea0003800000 */
.L_x_5653:
[----:B-----5:R3:W-:Y:S01]  /*7520*/  STS.128 [R124+0x2800], R24 ;  /* 0x002800187c007388 */ /* 0x0207e20000000c00 */
[----:B------:R-:W-:Y:S05]  /*7530*/  BRA `(.L_x_5648) ;  /* 0x000022d000007947 */ /* 0x000fea0003800000 */
.L_x_5639:
        /* <DEDUP_REMOVED lines=16> */
[----:B------:R-:W2:Y:S01]  /*7640*/  LDG.E.128 R12, [R12.64] ;  /* 0x000000060c0c7981 */ /* 0x000ea2000c1e1d00 */
        /* <DEDUP_REMOVED lines=69> */
.L_x_5658:
[----:B------:R-:W-:Y:S05]  /*7aa0*/  BSYNC B0 ;  /* 0x0000000000007941 */ /* 0x000fea0003800000 */
.L_x_5657:
        /* <DEDUP_REMOVED lines=16> */
[----:B------:R-:W-:-:S03]  /*7bb0*/  LEA R4, P1, R2, c[0x0][0x2b0], 0x1 ;  /* 0x0000ac0002047a11 */ /* 0x000fc600078208ff */
[----:B------:R-:W2:Y:S01]  /*7bc0*/  LDG.E.128 R20, [R20.64+0x40] ;  /* 0x0000400614147981 */ /* 0x000ea2000c1e1d00 */
[----:B------:R-:W-:Y:S02]  /*7bd0*/  LEA.HI.X R5, R2, c[0x0][0x2b4], R7, 0x1, P1 ;  /* 0x0000ad0002057a11 */ /* 0x000fe400008f0c07 */
[----:B------:R-:W-:Y:S02]  /*7be0*/  MOV R2, RZ ;  /* 0x000000ff00027202 */ /* 0x000fe40000000f00 */
[----:B------:R-:W-:Y:S02]  /*7bf0*/  @P0 IADD3 R2, -R0, RZ, RZ ;  /* 0x000000ff00020210 */ /* 0x000fe40007ffe1ff */
[----:B------:R-:W3:Y:S02]  /*7c00*/  LDG.E.128 R4, [R4.64+0x40] ;  /* 0x0000400604047981 */ /* 0x000ee4000c1e1d00 */
[----:B------:R-:W-:-:S04]  /*7c10*/  IADD3 R0, P1, R2, R3, RZ ;  /* 0x0000000302007210 */ /* 0x000fc80007f3e0ff */
[----:B------:R-:W-:Y:S02]  /*7c20*/  LEA.HI.X.SX32 R9, R2, R17, 0x1, P1 ;  /* 0x0000001102097211 */ /* 0x000fe400008f0eff */
[----:B------:R-:W-:-:S04]  /*7c30*/  LEA R8, P1, R0, c[0x0][0x2a8], 0x1 ;  /* 0x0000aa0000087a11 */ /* 0x000fc800078208ff */
[----:B------:R-:W-:-:S06]  /*7c40*/  LEA.HI.X R9, R0, c[0x0][0x2ac], R9, 0x1, P1 ;  /* 0x0000ab0000097a11 */ /* 0x000fcc00008f0c09 */
[----:B------:R-:W4:Y:S01]  /*7c50*/  LDG.E.128 R8, [R8.64+0x40] ;  /* 0x0000400608087981 */ /* 0x000f22000c1e1d00 */
        /* <DEDUP_REMOVED lines=15> */
[----:B------:R-:W-:Y:S01]  /*7d50*/  HADD2.F32 R2, -RZ, R22.H0_H0 ;  /* 0x20000016ff027230 */ /* 0x000fe20000004100 */
[----:B------:R-:W-:Y:S01]  /*7d60*/  @!P0 FADD.FTZ R16, -R16, -RZ ;  /* 0x800000ff10108221 */ /* 0x000fe20000010100 */
[----:B------:R-:W-:Y:S01]  /*7d70*/  HADD2.F32 R35, -RZ, R20.H1_H1 ;  /* 0x30000014ff237230 */ /* 0x000fe20000004100 */
[----:B------:R-:W-:Y:S01]  /*7d80*/  @!P0 FADD.FTZ R5, -R5, -RZ ;  /* 0x800000ff05058221 */ /* 0x000fe20000010100 */
[----:B------:R-:W-:Y:S01]  /*7d90*/  HADD2.F32 R0, -RZ, R23.H1_H1 ;  /* 0x30000017ff007230 */ /* 0x000fe20000004100 */
[----:B------:R-:W-:-:S02]  /*7da0*/  @!P0 FADD.FTZ R4, -R4, -RZ ;  /* 0x800000ff04048221 */ /* 0x000fc40000010100 */
[----:B------:R-:W-:Y:S02]  /*7db0*/  @!P0 FADD.FTZ R7, -R7, -RZ ;  /* 0x800000ff07078221 */ /* 0x000fe40000010100 */
[----:B------:R-:W-:Y:S01]  /*7dc0*/  FMUL.FTZ R21, R21, R16 ;  /* 0x0000001015157220 */ /* 0x000fe20000410000 */
[--C-:B----4-:R-:W-:Y:S01]  /*7dd0*/  HADD2.F32 R16, -RZ, R8.reuse.H1_H1 ;  /* 0x30000008ff107230 */ /* 0x110fe20000004100 */
[----:B------:R-:W-:Y:S01]  /*7de0*/  FMUL.FTZ R5, R2, R5 ;  /* 0x0000000502057220 */ /* 0x000fe20000410000 */
[----:B------:R-:W-:Y:S01]  /*7df0*/  HADD2.F32 R2, -RZ, R8.H0_H0 ;  /* 0x20000008ff027230 */ /* 0x000fe20000004100 */
[----:B------:R-:W-:Y:S01]  /*7e00*/  FMUL.FTZ R35, R35, R4 ;  /* 0x0000000423237220 */ /* 0x000fe20000410000 */
[----:B------:R-:W-:Y:S01]  /*7e10*/  HADD2.F32 R4, -RZ, R13.H0_H0 ;  /* 0x2000000dff047230 */ /* 0x000fe20000004100 */
[----:B------:R-:W-:Y:S01]  /*7e20*/  FMUL.FTZ R7, R0, R7 ;  /* 0x0000000700077220 */ /* 0x000fe20000410000 */
[----:B------:R-:W-:Y:S02]  /*7e30*/  HADD2.F32 R0, -RZ, R12.H0_H0 ;  /* 0x2000000cff007230 */ /* 0x000fe40000004100 */
        /* <DEDUP_REMOVED lines=30> */
.L_x_5660:
[----:B------:R-:W-:Y:S05]  /*8020*/  BSYNC B0 ;  /* 0x0000000000007941 */ /* 0x000fea0003800000 */
.L_x_5659:
        /* <DEDUP_REMOVED lines=27> */
[----:B-1----:R-:W-:Y:S02]  /*81e0*/  HADD2.F32 R29, -RZ, R12.H0_H0 ;  /* 0x2000000cff1d7230 */ /* 0x002fe40000004100 */
        /* <DEDUP_REMOVED lines=16> */
[----:B------:R-:W-:Y:S01]  /*82f0*/  @!P0 FADD.FTZ R4, -R4, -RZ ;  /* 0x800000ff04048221 */ /* 0x000fe20000010100 */
[----:B------:R-:W-:Y:S01]  /*8300*/  HADD2.F32 R13, -RZ, R13.H1_H1 ;  /* 0x3000000dff0d7230 */ /* 0x000fe20000004100 */
[----:B------:R-:W-:-:S02]  /*8310*/  @!P0 FADD.FTZ R7, -R7, -RZ ;  /* 0x800000ff07078221 */ /* 0x000fc40000010100 */
[----:B------:R-:W-:Y:S02]  /*8320*/  @!P0 FADD.FTZ R16, -R16, -RZ ;  /* 0x800000ff10108221 */ /* 0x000fe40000010100 */
[----:B------:R-:W-:Y:S01]  /*8330*/  FMUL.FTZ R5, R2, R5 ;  /* 0x0000000502057220 */ /* 0x000fe20000410000 */
[----:B----4-:R-:W-:Y:S01]  /*8340*/  HADD2.F32 R2, -RZ, R9.H0_H0 ;  /* 0x20000009ff027230 */ /* 0x010fe20000004100 */
[----:B------:R-:W-:Y:S01]  /*8350*/  FMUL.FTZ R33, R33, R4 ;  /* 0x0000000421217220 */ /* 0x000fe20000410000 */
[--C-:B-----5:R-:W-:Y:S01]  /*8360*/  HADD2.F32 R4, -RZ, R21.reuse.H1_H1 ;  /* 0x30000015ff047230 */ /* 0x120fe20000004100 */
        /* <DEDUP_REMOVED lines=8> */
[----:B------:R-:W-:Y:S01]  /*83f0*/  FFMA.FTZ R0, R0, R2, R31 ;  /* 0x0000000200007223 */ /* 0x000fe2000001001f */
[----:B------:R-:W-:Y:S01]  /*8400*/  HADD2.F32 R12, -RZ, R20.H0_H0 ;  /* 0x20000014ff0c7230 */ /* 0x000fe20000004100 */
[----:B------:R-:W-:Y:S01]  /*8410*/  FFMA.FTZ R9, R4, R9, R13 ;  /* 0x0000000904097223 */ /* 0x000fe2000001000d */
[----:B------:R-:W-:-:S02]  /*8420*/  HADD2.F32 R14, -RZ, R8.H0_H0 ;  /* 0x20000008ff0e7230 */ /* 0x000fc40000004100 */
[--C-:B------:R-:W-:Y:S02]  /*8430*/  HADD2.F32 R15, -RZ, R11.reuse.H0_H0 ;  /* 0x2000000bff0f7230 */ /* 0x100fe40000004100 */
[----:B------:R-:W-:Y:S02]  /*8440*/  HADD2.F32 R16, -RZ, R11.H1_H1 ;  /* 0x3000000bff107230 */ /* 0x000fe40000004100 */
[----:B------:R-:W-:Y:S02]  /*8450*/  HADD2.F32 R2, -RZ, R23.H0_H0 ;  /* 0x20000017ff027230 */ /* 0x000fe40000004100 */
[----:B------:R-:W-:Y:S01]  /*8460*/  HADD2.F32 R4, -RZ, R22.H0_H0 ;  /* 0x20000016ff047230 */ /* 0x000fe20000004100 */
[----:B------:R-:W-:Y:S01]  /*8470*/  FMUL.FTZ R24, R37, R24 ;  /* 0x0000001825187220 */ /* 0x000fe20000410000 */
[----:B------:R-:W-:Y:S01]  /*8480*/  HADD2.F32 R8, -RZ, R8.H1_H1 ;  /* 0x30000008ff087230 */ /* 0x000fe20000004100 */
[----:B------:R-:W-:Y:S01]  /*8490*/  FMUL.FTZ R6, R35, R6 ;  /* 0x0000000623067220 */ /* 0x000fe20000410000 */
        /* <DEDUP_REMOVED lines=15> */
.L_x_5662:
[----:B------:R-:W-:Y:S05]  /*8590*/  BSYNC B0 ;  /* 0x0000000000007941 */ /* 0x000fea0003800000 */
.L_x_5661:
[----:B-----5:R3:W-:Y:S02]  /*85a0*/  STS.128 [R124+0x2000], R20 ;  /* 0x002000147c007388 */ /* 0x0207e40000000c00 */
.L_x_5656:
[----:B------:R-:W-:Y:S05]  /*85b0*/  BSYNC B1 ;  /* 0x0000000000017941 */ /* 0x000fea0003800000 */
.L_x_5655:
[----:B------:R-:W-:-:S04]  /*85c0*/  IADD3 R2, R100, 0x20, RZ ;  /* 0x0000002064027810 */ /* 0x000fc80007ffe0ff */
[----:B------:R-:W-:-:S04]  /*85d0*/  ISETP.GE.AND P0, PT, R2, R25, PT ;  /* 0x000000190200720c */ /* 0x000fc80003f06270 */
[----:B------:R-:W-:-:S13]  /*85e0*/  ISETP.LT.OR P0, PT, R57, -0x83, P0 ;  /* 0xffffff7d3900780c */ /* 0x000fda0000701670 */
[----:B------:R-:W-:Y:S05]  /*85f0*/  @P0 BRA `(.L_x_5648) ;  /* 0x0000121000000947 */ /* 0x000fea0003800000 */
[----:B--2---:R2:W5:Y:S01]  /*8600*/  LDG.E.128 R12, [R26.64] ;  /* 0x000000061a0c7981 */ /* 0x004562000c1e1d00 */
        /* <DEDUP_REMOVED lines=23> */
[----:B------:R-:W-:-:S06]  /*8780*/  LEA.HI.X R11, R9, c[0x0][0x2ac], R8, 0x1, P1 ;  /* 0x0000ab00090b7a11 */ /* 0x000fcc00008f0c08 */
[----:B--2---:R-:W2:Y:S01]  /*8790*/  LDG.E.128 R8, [R10.64] ;  /* 0x000000060a087981 */ /* 0x004ea2000c1e1d00 */
[----:B-1-3--:R-:W-:Y:S02]  /*87a0*/  HADD2.F32 R29, -RZ, R20.H0_H0 ;  /* 0x20000014ff1d7230 */ /* 0x00afe40000004100 */
        /* <DEDUP_REMOVED lines=14> */
[----:B------:R-:W-:Y:S01]  /*8890*/  HADD2.F32 R4, -RZ, R22.H0_H0 ;  /* 0x20000016ff047230 */ /* 0x000fe20000004100 */
[----:B------:R-:W-:Y:S02]  /*88a0*/  @!P0 FADD.FTZ R5, -R5, -RZ ;  /* 0x800000ff05058221 */ /* 0x000fe40000010100 */
[----:B------:R-:W-:Y:S01]  /*88b0*/  @!P0 FADD.FTZ R7, -R7, -RZ ;  /* 0x800000ff07078221 */ /* 0x000fe20000010100 */
[----:B------:R-:W-:Y:S01]  /*88c0*/  HADD2.F32 R21, -RZ, R21.H1_H1 ;  /* 0x30000015ff157230 */ /* 0x000fe20000004100 */
[----:B------:R-:W-:Y:S01]  /*88d0*/  @!P0 FADD.FTZ R24, -R24, -RZ ;  /* 0x800000ff18188221 */ /* 0x000fe20000010100 */
[----:B------:R-:W-:Y:S01]  /*88e0*/  HADD2.F32 R33, -RZ, R20.H1_H1 ;  /* 0x30000014ff217230 */ /* 0x000fe20000004100 */
[----:B------:R-:W-:Y:S01]  /*88f0*/  FMUL.FTZ R5, R4, R5 ;  /* 0x0000000504057220 */ /* 0x000fe20000410000 */
[----:B------:R-:W-:Y:S01]  /*8900*/  HADD2.F32 R22, -RZ, R22.H1_H1 ;  /* 0x30000016ff167230 */ /* 0x000fe20000004100 */
[----:B------:R-:W-:Y:S01]  /*8910*/  FMUL.FTZ R7, R0, R7 ;  /* 0x0000000700077220 */ /* 0x000fe20000410000 */
[----:B-----5:R-:W-:Y:S01]  /*8920*/  HADD2.F32 R0, -RZ, R12.H0_H0 ;  /* 0x2000000cff007230 */ /* 0x020fe20000004100 */
[----:B------:R-:W-:Y:S01]  /*8930*/  @!P0 FADD.FTZ R16, -R16, -RZ ;  /* 0x800000ff10108221 */ /* 0x000fe20000010100 */
[--C-:B--2---:R-:W-:Y:S01]  /*8940*/  HADD2.F32 R4, -RZ, R8.reuse.H0_H0 ;  /* 0x20000008ff047230 */ /* 0x104fe20000004100 */
[----:B------:R-:W-:Y:S01]  /*8950*/  @!P0 FADD.FTZ R25, -R25, -RZ ;  /* 0x800000ff19198221 */ /* 0x000fe20000010100 */
[----:B------:R-:W-:Y:S01]  /*8960*/  HADD2.F32 R35, -RZ, R23.H0_H0 ;  /* 0x20000017ff237230 */ /* 0x000fe20000004100 */
[----:B------:R-:W-:Y:S01]  /*8970*/  FMUL.FTZ R21, R21, R24 ;  /* 0x0000001815157220 */ /* 0x000fe20000410000 */
[----:B------:R-:W-:Y:S01]  /*8980*/  HADD2.F32 R20, -RZ, R8.H1_H1 ;  /* 0x30000008ff147230 */ /* 0x000fe20000004100 */
[----:B------:R-:W-:Y:S01]  /*8990*/  FMUL.FTZ R33, R33, R16 ;  /* 0x0000001021217220 */ /* 0x000fe20000410000 */
[--C-:B------:R-:W-:Y:S01]  /*89a0*/  HADD2.F32 R8, -RZ, R9.reuse.H0_H0 ;  /* 0x20000009ff087230 */ /* 0x100fe20000004100 */
[----:B------:R-:W-:Y:S01]  /*89b0*/  @!P0 FADD.FTZ R6, -R6, -RZ ;  /* 0x800000ff06068221 */ /* 0x000fe20000010100 */
[----:B------:R-:W-:Y:S01]  /*89c0*/  HADD2.F32 R24, -RZ, R9.H1_H1 ;  /* 0x30000009ff187230 */ /* 0x000fe20000004100 */
        /* <DEDUP_REMOVED lines=25> */
.L_x_5664:
[----:B------:R-:W-:Y:S05]  /*8b60*/  BSYNC B0 ;  /* 0x0000000000007941 */ /* 0x000fea0003800000 */
.L_x_5663:
[----:B---3--:R3:W5:Y:S01]  /*8b70*/  LDG.E.128 R20, [R26.64+0x40] ;  /* 0x000040061a147981 */ /* 0x008762000c1e1d00 */
[----:B------:R-:W-:Y:S01]  /*8b80*/  IADD3 R0, R18, 0x20, RZ ;  /* 0x0000002012007810 */ /* 0x000fe20007ffe0ff */
[----:B------:R-:W-:Y:S02]  /*8b90*/  BSSY B0, `(.L_x_5665) ;  /* 0x0000057000007945 */ /* 0x000fe40003800000 */
[----:B-----5:R3:W-:Y:S01]  /*8ba0*/  STS.128 [R124+0x800], R12 ;  /* 0x0008000c7c007388 */ /* 0x0207e20000000c00 */
[----:B------:R-:W-:-:S13]  /*8bb0*/  ISETP.GE.AND P0, PT, R0, c[0x0][0x230], PT ;  /* 0x00008c0000007a0c */ /* 0x000fda0003f06270 */
        /* <DEDUP_REMOVED lines=15> */
[----:B------:R-:W3:Y:S01]  /*8cb0*/  LDG.E.128 R12, [R12.64+0x40] ;  /* 0x000040060c0c7981 */ /* 0x000ee2000c1e1d00 */
[----:B------:R-:W-:Y:S02]  /*8cc0*/  LEA.HI.X R7, R4, c[0x0][0x2b4], R5, 0x1, P1 ;  /* 0x0000ad0004077a11 */ /* 0x000fe400008f0c05 */
[----:B------:R-:W-:-:S04]  /*8cd0*/  @P0 IADD3 R10, -R0, RZ, RZ ;  /* 0x000000ff000a0210 */ /* 0x000fc80007ffe1ff */
[----:B------:R-:W4:Y:S01]  /*8ce0*/  LDG.E.128 R4, [R6.64] ;  /* 0x0000000606047981 */ /* 0x000f22000c1e1d00 */
[----:B------:R-:W-:-:S04]  /*8cf0*/  IADD3 R9, P1, R10, R9, RZ ;  /* 0x000000090a097210 */ /* 0x000fc80007f3e0ff */
[----:B------:R-:W-:Y:S02]  /*8d00*/  LEA.HI.X.SX32 R8, R10, R8, 0x1, P1 ;  /* 0x000000080a087211 */ /* 0x000fe400008f0eff */
[----:B------:R-:W-:-:S04]  /*8d10*/  LEA R10, P1, R9, c[0x0][0x2a8], 0x1 ;  /* 0x0000aa00090a7a11 */ /* 0x000fc800078208ff */
[----:B------:R-:W-:-:S06]  /*8d20*/  LEA.HI.X R11, R9, c[0x0][0x2ac], R8, 0x1, P1 ;  /* 0x0000ab00090b7a11 */ /* 0x000fcc00008f0c08 */
[----:B------:R-:W5:Y:S01]  /*8d30*/  LDG.E.128 R8, [R10.64] ;  /* 0x000000060a087981 */ /* 0x000f62000c1e1d00 */
        /* <DEDUP_REMOVED lines=16> */
[----:B------:R-:W-:Y:S02]  /*8e40*/  @!P0 FADD.FTZ R5, -R5, -RZ ;  /* 0x800000ff05058221 */ /* 0x000fe40000010100 */
[----:B------:R-:W-:Y:S01]  /*8e50*/  @!P0 FADD.FTZ R7, -R7, -RZ ;  /* 0x800000ff07078221 */ /* 0x000fe20000010100 */
[----:B------:R-:W-:Y:S01]  /*8e60*/  HADD2.F32 R14, -RZ, R14.H1_H1 ;  /* 0x3000000eff0e7230 */ /* 0x000fe20000004100 */
[----:B------:R-:W-:Y:S01]  /*8e70*/  @!P0 FADD.FTZ R25, -R25, -RZ ;  /* 0x800000ff19198221 */ /* 0x000fe20000010100 */
[----:B------:R-:W-:Y:S01]  /*8e80*/  HADD2.F32 R13, -RZ, R13.H1_H1 ;  /* 0x3000000dff0d7230 */ /* 0x000fe20000004100 */
[----:B------:R-:W-:Y:S01]  /*8e90*/  @!P0 FADD.FTZ R24, -R24, -RZ ;  /* 0x800000ff18188221 */ /* 0x000fe20000010100 */
[----:B------:R-:W-:Y:S01]  /*8ea0*/  HADD2.F32 R33, -RZ, R12.H1_H1 ;  /* 0x3000000cff217230 */ /* 0x000fe20000004100 */
[----:B------:R-:W-:Y:S01]  /*8eb0*/  FMUL.FTZ R5, R4, R5 ;  /* 0x0000000504057220 */ /* 0x000fe20000410000 */
[----:B-----5:R-:W-:Y:S01]  /*8ec0*/  HADD2.F32 R4, -RZ, R8.H0_H0 ;  /* 0x20000008ff047230 */ /* 0x020fe20000004100 */
[----:B------:R-:W-:Y:S01]  /*8ed0*/  FMUL.FTZ R7, R0, R7 ;  /* 0x0000000700077220 */ /* 0x000fe20000410000 */
[----:B------:R-:W-:Y:S01]  /*8ee0*/  HADD2.F32 R0, -RZ, R20.H0_H0 ;  /* 0x20000014ff007230 */ /* 0x000fe20000004100 */
        /* <DEDUP_REMOVED lines=15> */
[----:B------:R-:W-:Y:S01]  /*8fe0*/  HADD2.F32 R11, -RZ, R23.H0_H0 ;  /* 0x20000017ff0b7230 */ /* 0x000fe20000004100 */
[----:B------:R-:W-:Y:S01]  /*8ff0*/  FMUL.FTZ R6, R35, R6 ;  /* 0x0000000623067220 */ /* 0x000fe20000410000 */
        /* <DEDUP_REMOVED lines=16> */
.L_x_5666:
[----:B------:R-:W-:Y:S05]  /*9100*/  BSYNC B0 ;  /* 0x0000000000007941 */ /* 0x000fea0003800000 */
.L_x_5665:
[----:B---3--:R3:W5:Y:S01]  /*9110*/  LDG.E.128 R12, [R26.64+0x80] ;  /* 0x000080061a0c7981 */ /* 0x008762000c1e1d00 */
        /* <DEDUP_REMOVED lines=8> */
[----:B------:R-:W-:-:S07]  /*91a0*/  IADD3 R3, P1, R72, R3, RZ ;  /* 0x0000000348037210 */ /* 0x000fce0007f3e0ff */
[--C-:B------:R-:W-:Y:S02]  /*91b0*/  @P0 SHF.R.S32.HI R0, RZ, 0x1, R73.reuse ;  /* 0x00000001ff000819 */ /* 0x100fe40000011449 */
[----:B------:R-:W-:Y:S02]  /*91c0*/  @P0 SHF.R.S32.HI R5, RZ, 0x1, R73 ;  /* 0x00000001ff050819 */ /* 0x000fe40000011449 */
[----:B------:R-:W-:Y:S02]  /*91d0*/  @P0 IADD3 R4, -R0, RZ, RZ ;  /* 0x000000ff00040210 */ /* 0x000fe40007ffe1ff */
[----:B------:R-:W-:Y:S02]  /*91e0*/  LEA.HI.X.SX32 R0, R72, R17, 0x1, P1 ;  /* 0x0000001148007211 */ /* 0x000fe400008f0eff */
[----:B------:R-:W-:Y:S02]  /*91f0*/  IADD3 R6, P1, R4, R3, RZ ;  /* 0x0000000304067210 */ /* 0x000fe40007f3e0ff */
[----:B------:R-:W-:-:S02]  /*9200*/  @P0 IADD3 R69, -R5, RZ, RZ ;  /* 0x000000ff05450210 */ /* 0x000fc40007ffe1ff */
[----:B------:R-:W-:Y:S02]  /*9210*/  LEA.HI.X.SX32 R5, R4, R0, 0x1, P1 ;  /* 0x0000000004057211 */ /* 0x000fe400008f0eff */
[C---:B------:R-:W-:Y:S01]  /*9220*/  LEA R4, P1, R6.reuse, c[0x0][0x2b0], 0x1 ;  /* 0x0000ac0006047a11 */ /* 0x040fe200078208ff */
[----:B------:R-:W-:Y:S01]  /*9230*/  IMAD.WIDE R16, R69, 0x2, R26 ;  /* 0x0000000245107825 */ /* 0x000fe200078e021a */
[----:B------:R-:W-:Y:S02]  /*9240*/  @P0 SHF.R.S32.HI R73, RZ, 0x1, R73 ;  /* 0x00000001ff490819 */ /* 0x000fe40000011449 */
[----:B------:R-:W-:Y:S02]  /*9250*/  LEA.HI.X R5, R6, c[0x0][0x2b4], R5, 0x1, P1 ;  /* 0x0000ad0006057a11 */ /* 0x000fe400008f0c05 */
[----:B------:R-:W-:Y:S01]  /*9260*/  MOV R8, RZ ;  /* 0x000000ff00087202 */ /* 0x000fe20000000f00 */
[----:B------:R-:W4:Y:S01]  /*9270*/  LDG.E.128 R16, [R16.64+0x80] ;  /* 0x0000800610107981 */ /* 0x000f22000c1e1d00 */
[----:B------:R-:W-:-:S03]  /*9280*/  @P0 IADD3 R8, -R73, RZ, RZ ;  /* 0x000000ff49080210 */ /* 0x000fc60007ffe1ff */
        /* <DEDUP_REMOVED lines=9> */
[--C-:B------:R-:W-:Y:S02]  /*9320*/  HADD2.F32 R3, -RZ, R5.reuse.H0_H0 ;  /* 0x20000005ff037230 */ /* 0x100fe40000004100 */
        /* <DEDUP_REMOVED lines=9> */
[----:B------:R-:W-:Y:S01]  /*93c0*/  @!P0 FADD.FTZ R5, -R5, -RZ ;  /* 0x800000ff05058221 */ /* 0x000fe20000010100 */
[----:B------:R-:W-:Y:S01]  /*93d0*/  HADD2.F32 R4, -RZ, R4.H1_H1 ;  /* 0x30000004ff047230 */ /* 0x000fe20000004100 */
[----:B------:R-:W-:Y:S01]  /*93e0*/  FMUL.FTZ R16, R16, R3 ;  /* 0x0000000310107220 */ /* 0x000fe20000410000 */
        /* <DEDUP_REMOVED lines=8> */
[----:B------:R-:W-:Y:S01]  /*9470*/  HADD2.F32 R4, -RZ, R18.H0_H0 ;  /* 0x20000012ff047230 */ /* 0x000fe20000004100 */
[----:B------:R-:W-:Y:S01]  /*9480*/  FMUL.FTZ R6, R3, R6 ;  /* 0x0000000603067220 */ /* 0x000fe20000410000 */
[----:B---3--:R-:W-:Y:S01]  /*9490*/  HADD2.F32 R3, -RZ, R8.H0_H0 ;  /* 0x20000008ff037230 */ /* 0x008fe20000004100 */
[----:B------:R-:W-:Y:S01]  /*94a0*/  FMUL.FTZ R7, R0, R7 ;  /* 0x0000000700077220 */ /* 0x000fe20000410000 */
[----:B-----5:R-:W-:Y:S01]  /*94b0*/  HADD2.F32 R0, -RZ, R12.H0_H0 ;  /* 0x2000000cff007230 */ /* 0x020fe20000004100 */
[----:B------:R-:W-:Y:S01]  /*94c0*/  @!P0 FADD.FTZ R21, -R21, -RZ ;  /* 0x800000ff15158221 */ /* 0x000fe20000010100 */
[----:B------:R-:W-:Y:S01]  /*94d0*/  HADD2.F32 R18, -RZ, R18.H1_H1 ;  /* 0x30000012ff127230 */ /* 0x000fe20000004100 */
[----:B------:R-:W-:Y:S01]  /*94e0*/  FMUL.FTZ R17, R17, R20 ;  /* 0x0000001411117220 */ /* 0x000fe20000410000 */
[----:B------:R-:W-:Y:S01]  /*94f0*/  HADD2.F32 R12, -RZ, R12.H1_H1 ;  /* 0x3000000cff0c7230 */ /* 0x000fe20000004100 */
[----:B------:R-:W-:Y:S01]  /*9500*/  FMUL.FTZ R5, R4, R5 ;  /* 0x0000000504057220 */ /* 0x000fe20000410000 */
[----:B------:R-:W-:Y:S01]  /*9510*/  HADD2.F32 R8, -RZ, R8.H1_H1 ;  /* 0x30000008ff087230 */ /* 0x000fe20000004100 */
[----:B------:R-:W-:Y:S01]  /*9520*/  FMUL.FTZ R21, R18, R21 ;  /* 0x0000001512157220 */ /* 0x000fe20000410000 */
[----:B------:R-:W-:Y:S01]  /*9530*/  HADD2.F32 R19, -RZ, R13.H0_H0 ;  /* 0x2000000dff137230 */ /* 0x000fe20000004100 */
[----:B------:R-:W-:Y:S01]  /*9540*/  FFMA.FTZ R0, R0, R3, R23 ;  /* 0x0000000300007223 */ /* 0x000fe20000010017 */
[--C-:B------:R-:W-:Y:S01]  /*9550*/  HADD2.F32 R4, -RZ, R9.reuse.H0_H0 ;  /* 0x20000009ff047230 */ /* 0x100fe20000004100 */
[----:B------:R-:W-:Y:S01]  /*9560*/  FFMA.FTZ R25, R12, R8, R25 ;  /* 0x000000080c197223 */ /* 0x000fe20000010019 */
[----:B------:R-:W-:-:S02]  /*9570*/  HADD2.F32 R20, -RZ, R9.H1_H1 ;  /* 0x30000009ff147230 */ /* 0x000fc40000004100 */
[----:B------:R-:W-:Y:S01]  /*9580*/  HADD2.F32 R18, -RZ, R10.H0_H0 ;  /* 0x2000000aff127230 */ /* 0x000fe20000004100 */
[----:B------:R-:W-:Y:S01]  /*9590*/  FFMA.FTZ R4, R19, R4, R16 ;  /* 0x0000000413047223 */ /* 0x000fe20000010010 */
[----:B------:R-:W-:Y:S01]  /*95a0*/  HADD2.F32 R8, -RZ, R14.H0_H0 ;  /* 0x2000000eff087230 */ /* 0x000fe20000004100 */
[----:B------:R-:W-:Y:S01]  /*95b0*/  F2FP.PACK_AB R12, R25, R0 ;  /* 0x00000000190c723e */ /* 0x000fe200000000ff */
[----:B------:R-:W-:Y:S02]  /*95c0*/  HADD2.F32 R3, -RZ, R15.H0_H0 ;  /* 0x2000000fff037230 */ /* 0x000fe40000004100 */
[----:B------:R-:W-:Y:S01]  /*95d0*/  HADD2.F32 R10, -RZ, R10.H1_H1 ;  /* 0x3000000aff0a7230 */ /* 0x000fe20000004100 */
[----:B------:R-:W-:Y:S01]  /*95e0*/  FFMA.FTZ R5, R8, R18, R5 ;  /* 0x0000001208057223 */ /* 0x000fe20000010005 */
[--C-:B------:R-:W-:Y:S02]  /*95f0*/  HADD2.F32 R9, -RZ, R11.reuse.H0_H0 ;  /* 0x2000000bff097230 */ /* 0x100fe40000004100 */
[----:B------:R-:W-:-:S02]  /*9600*/  HADD2.F32 R22, -RZ, R11.H1_H1 ;  /* 0x3000000bff167230 */ /* 0x000fc40000004100 */
[----:B------:R-:W-:Y:S01]  /*9610*/  HADD2.F32 R13, -RZ, R13.H1_H1 ;  /* 0x3000000dff0d7230 */ /* 0x000fe20000004100 */
[----:B------:R-:W-:Y:S01]  /*9620*/  FFMA.FTZ R3, R3, R9, R6 ;  /* 0x0000000903037223 */ /* 0x000fe20000010006 */
[----:B------:R-:W-:Y:S02]  /*9630*/  HADD2.F32 R15, -RZ, R15.H1_H1 ;  /* 0x3000000fff0f7230 */ /* 0x000fe40000004100 */
[----:B------:R-:W-:Y:S01]  /*9640*/  HADD2.F32 R14, -RZ, R14.H1_H1 ;  /* 0x3000000eff0e7230 */ /* 0x000fe20000004100 */
[----:B------:R-:W-:Y:S02]  /*9650*/  FFMA.FTZ R13, R13, R20, R17 ;  /* 0x000000140d0d7223 */ /* 0x000fe40000010011 */
[----:B------:R-:W-:Y:S02]  /*9660*/  FFMA.FTZ R22, R15, R22, R7 ;  /* 0x000000160f167223 */ /* 0x000fe40000010007 */
[----:B------:R-:W-:Y:S01]  /*9670*/  FFMA.FTZ R10, R14, R10, R21 ;  /* 0x0000000a0e0a7223 */ /* 0x000fe20000010015 */
[----:B------:R-:W-:-:S02]  /*9680*/  F2FP.PACK_AB R13, R13, R4 ;  /* 0x000000040d0d723e */ /* 0x000fc400000000ff */
[----:B------:R-:W-:Y:S02]  /*9690*/  F2FP.PACK_AB R15, R22, R3 ;  /* 0x00000003160f723e */ /* 0x000fe400000000ff */
[----:B------:R-:W-:Y:S02]  /*96a0*/  F2FP.PACK_AB R14, R10, R5 ;  /* 0x000000050a0e723e */ /* 0x000fe400000000ff */
.L_x_5668:
[----:B------:R-:W-:Y:S05]  /*96b0*/  BSYNC B0 ;  /* 0x0000000000007941 */ /* 0x000fea0003800000 */
.L_x_5667:
[----:B-----5:R4:W-:Y:S01]  /*96c0*/  STS.128 [R124+0x2800], R12 ;  /* 0x0028000c7c007388 */ /* 0x0209e20000000c00 */
[----:B------:R-:W-:Y:S05]  /*96d0*/  BRA `(.L_x_5648) ;  /* 0x0000013000007947 */ /* 0x000fea0003800000 */
.L_x_5638:
[----:B------:R-:W-:Y:S01]  /*96e0*/  IMAD.IADD R5, R123, 0x1, -R58 ;  /* 0x000000017b057824 */ /* 0x000fe200078e0a3a */
[----:B------:R-:W-:-:S04]  /*96f0*/  IADD3 R2, R100, 0x20, RZ ;  /* 0x0000002064027810 */ /* 0x000fc80007ffe0ff */
[-C--:B------:R-:W-:Y:S02]  /*9700*/  ISETP.GE.AND P3, PT, R2, R5.reuse, PT ;  /* 0x000000050200720c */ /* 0x080fe40003f66270 */
[----:B------:R-:W-:-:S11]  /*9710*/  ISETP.GE.AND P4, PT, R100, R5, PT ;  /* 0x000000056400720c */ /* 0x000fd60003f86270 */
[----:B------:R-:W-:Y:S02]  /*9720*/  @!P3 IADD3 R3, P0, R3, R102, RZ ;  /* 0x000000660303b210 */ /* 0x000fe40007f1e0ff */
[----:B------:R-:W-:-:S03]  /*9730*/  @!P4 LEA R6, P1, R102, c[0x0][0x160], 0x1 ;  /* 0x000058006606ca11 */ /* 0x000fc600078208ff */
[--C-:B------:R-:W-:Y:S01]  /*9740*/  @!P3 IMAD.X R4, R4, 0x1, R61.reuse, P0 ;  /* 0x000000010404b824 */ /* 0x100fe200000e063d */
        /* <DEDUP_REMOVED lines=12> */
.L_x_5648:
[----:B------:R-:W-:Y:S05]  /*9810*/  BSYNC B2 ;  /* 0x0000000000027941 */ /* 0x000fea0003800000 */
.L_x_5637:
[----:B------:R-:W-:Y:S01]  /*9820*/  IADD3 R135, R87, -0x1, RZ ;  /* 0xffffffff57877810 */ /* 0x000fe20007ffe0ff */
[----:B-1----:R-:W-:Y:S01]  /*9830*/  IMAD.SHL.U32 R6, R60, 0x40, RZ ;  /* 0x000000403c067824 */ /* 0x002fe200078e00ff */
[----:B------:R-:W-:Y:S01]  /*9840*/  LEA R128, P0, R98, c[0x0][0x168], 0x1 ;  /* 0x00005a0062807a11 */ /* 0x000fe200078008ff */
[----:B------:R-:W-:Y:S01]  /*9850*/  IMAD.SHL.U32 R75, R75, 0x8, RZ ;  /* 0x000000084b4b7824 */ /* 0x000fe200078e00ff */
[----:B------:R-:W-:Y:S01]  /*9860*/  SHF.R.S32.HI R42, RZ, 0x1f, R57 ;  /* 0x0000001fff2a7819 */ /* 0x000fe20000011439 */
[----:B------:R-:W-:Y:S01]  /*9870*/  IMAD R3, R135, -0x40, R59 ;  /* 0xffffffc087037824 */ /* 0x000fe200078e023b */
[----:B------:R-:W-:-:S02]  /*9880*/  LOP3.LUT R6, R6, 0xc0, RZ, 0xc0, !PT ;  /* 0x000000c006067812 */ /* 0x000fc400078ec0ff */
[----:B------:R-:W-:Y:S02]  /*9890*/  LEA.HI.X R129, R98, c[0x0][0x16c], R56, 0x1, P0 ;  /* 0x00005b0062817a11 */ /* 0x000fe400000f0c38 */
[-C--:B------:R-:W-:Y:S02]  /*98a0*/  ISETP.GE.AND P4, PT, R2, R3.reuse, PT ;  /* 0x000000030200720c */ /* 0x080fe40003f86270 */
[----:B------:R-:W-:Y:S02]  /*98b0*/  ISETP.GE.AND P5, PT, R100, R3, PT ;  /* 0x000000036400720c */ /* 0x000fe40003fa6270 */
[----:B------:R-:W-:Y:S02]  /*98c0*/  LOP3.LUT R75, R6, 0x8, R75, 0xf8, !PT ;  /* 0x00000008064b7812 */ /* 0x000fe400078ef84b */
[----:B------:R-:W-:Y:S02]  /*98d0*/  SHF.R.U32.HI R120, RZ, 0x3, R6 ;  /* 0x00000003ff787819 */ /* 0x000fe40000011606 */
[----:B------:R-:W-:-:S02]  /*98e0*/  LEA.HI R4, R42, R57, RZ, 0x4 ;  /* 0x000000392a047211 */ /* 0x000fc400078f20ff */
[----:B------:R-:W-:Y:S02]  /*98f0*/  LOP3.LUT R77, R77, 0x7fffffe, RZ, 0xc0, !PT ;  /* 0x07fffffe4d4d7812 */ /* 0x000fe400078ec0ff */
[----:B------:R-:W-:Y:S02]  /*9900*/  SHF.R.S32.HI R5, RZ, 0x1f, R78 ;  /* 0x0000001fff057819 */ /* 0x000fe4000001144e */
[C---:B------:R-:W-:Y:S01]  /*9910*/  @!P4 LEA R6, P0, R65.reuse, R128, 0x1 ;  /* 0x000000804106c211 */ /* 0x040fe200078008ff */
[----:B------:R-:W-:Y:S01]  /*9920*/  @!PT LDS RZ, [RZ] ;  /* 0x00000000fffff984 */ /* 0x000fe20000000800 */
[----:B------:R-:W-:Y:S01]  /*9930*/  @!PT LDS RZ, [RZ] ;  /* 0x00000000fffff984 */ /* 0x000fe20000000800 */
[----:B------:R-:W-:Y:S01]  /*9940*/  @!PT LDS RZ, [RZ] ;  /* 0x00000000fffff984 */ /* 0x000fe20000000800 */
[----:B------:R1:W-:Y:S01]  /*9950*/  @!P5 LDGSTS.E.BYPASS.LTC128B.128 [R124+0x3000], [R128.64] ;  /* 0x03000000807cdfae */ /* 0x0003e2000b901d46 */
[----:B------:R-:W-:Y:S01]  /*9960*/  SHF.R.S32.HI R4, RZ, 0x4, R4 ;  /* 0x00000004ff047819 */ /* 0x000fe20000011404 */
[----:B------:R-:W-:Y:S01]  /*9970*/  IMAD.IADD R0, R78, 0x1, -R77 ;  /* 0x000000014e007824 */ /* 0x000fe200078e0a4d */
[----:B------:R-:W-:Y:S01]  /*9980*/  @!P4 LEA.HI.X R7, R65, R129, R62, 0x1, P0 ;  /* 0x000000814107c211 */ /* 0x000fe200000f0c3e */
[----:B------:R1:W-:Y:S01]  /*9990*/  @!P5 LDGSTS.E.BYPASS.LTC128B.128 [R124+0x4000], [R128.64+0x40] ;  /* 0x04000040807cdfae */ /* 0x0003e2000b901d46 */
[----:B------:R-:W-:-:S02]  /*99a0*/  LEA.HI R78, R5, R78, RZ, 0x3 ;  /* 0x0000004e054e7211 */ /* 0x000fc400078f18ff */
[----:B------:R-:W-:Y:S01]  /*99b0*/  LEA.HI R5, R4, R4, RZ, 0x1 ;  /* 0x0000000404057211 */ /* 0x000fe200078f08ff */
[----:B------:R1:W-:Y:S01]  /*99c0*/  @!P5 LDGSTS.E.BYPASS.LTC128B.128 [R124+0x5000], [R128.64+0x80] ;  /* 0x05000080807cdfae */ /* 0x0003e2000b901d46 */
[-C--:B------:R-:W-:Y:S01]  /*99d0*/  ISETP.GE.AND P3, PT, R100, R3.reuse, PT ;  /* 0x000000036400720c */ /* 0x080fe20003f66270 */
[----:B------:R-:W-:Y:S01]  /*99e0*/  IMAD.SHL.U32 R78, R78, 0x20, RZ ;  /* 0x000000204e4e7824 */ /* 0x000fe200078e00ff */
[----:B------:R-:W-:Y:S01]  /*99f0*/  LOP3.LUT R5, R5, 0xfffffffe, RZ, 0xc0, !PT ;  /* 0xfffffffe05057812 */ /* 0x000fe200078ec0ff */
[----:B------:R5:W-:Y:S01]  /*9a00*/  @!P4 LDGSTS.E.BYPASS.LTC128B.128 [R124+0x3800], [R6.64] ;  /* 0x03800000067ccfae */ /* 0x000be2000b901d46 */
[----:B------:R-:W-:Y:S02]  /*9a10*/  ISETP.GE.AND P1, PT, R2, R3, PT ;  /* 0x000000030200720c */ /* 0x000fe40003f26270 */
[----:B------:R-:W-:Y:S01]  /*9a20*/  LEA.HI R42, R42, R57, RZ, 0x5 ;  /* 0x000000392a2a7211 */ /* 0x000fe200078f28ff */
[----:B------:R5:W-:Y:S01]  /*9a30*/  @!P4 LDGSTS.E.BYPASS.LTC128B.128 [R124+0x4800], [R6.64+0x40] ;  /* 0x04800040067ccfae */ /* 0x000be2000b901d46 */
[----:B------:R-:W-:Y:S01]  /*9a40*/  IMAD.IADD R3, R4, 0x1, -R5 ;  /* 0x0000000104037824 */ /* 0x000fe200078e0a05 */
[----:B------:R-:W-:Y:S01]  /*9a50*/  LOP3.LUT R97, R78, 0xffffff00, RZ, 0xc0, !PT ;  /* 0xffffff004e617812 */ /* 0x000fe200078ec0ff */
[----:B------:R-:W-:Y:S01]  /*9a60*/  IMAD.SHL.U32 R4, R76, 0x40, RZ ;  /* 0x000000404c047824 */ /* 0x000fe200078e00ff */
[----:B------:R5:W-:Y:S01]  /*9a70*/  @!P4 LDGSTS.E.BYPASS.LTC128B.128 [R124+0x5800], [R6.64+0x80] ;  /* 0x05800080067ccfae */ /* 0x000be2000b901d46 */
[C---:B------:R-:W-:Y:S01]  /*9a80*/  IMAD.SHL.U32 R41, R3.reuse, 0x8, RZ ;  /* 0x0000000803297824 */ /* 0x040fe200078e00ff */
[----:B------:R-:W-:Y:S01]  /*9a90*/  SHF.R.S32.HI R2, RZ, 0x5, R42 ;  /* 0x00000005ff027819 */ /* 0x000fe2000001142a */
[----:B------:R-:W-:Y:S01]  /*9aa0*/  IMAD R3, R3, 0x8, R74 ;  /* 0x0000000803037824 */ /* 0x000fe200078e024a */
[----:B------:R-:W0:Y:S01]  /*9ab0*/  LDGDEPBAR ;  /* 0x00000000000079af */ /* 0x000e220000000000 */
[----:B------:R-:W-:-:S02]  /*9ac0*/  LOP3.LUT R4, R4, 0xc0, RZ, 0xc0, !PT ;  /* 0x000000c004047812 */ /* 0x000fc400078ec0ff */
[----:B------:R-:W-:Y:S01]  /*9ad0*/  LEA R90, P0, R88, c[0x0][0x170], 0x1 ;  /* 0x00005c00585a7a11 */ /* 0x000fe200078008ff */
[----:B------:R-:W-:Y:S01]  /*9ae0*/  IMAD R5, R2, 0x200, R97 ;  /* 0x0000020002057824 */ /* 0x000fe200078e0261 */
[----:B------:R-:W-:Y:S02]  /*9af0*/  LOP3.LUT R41, R4, 0x8, R41, 0xf8, !PT ;  /* 0x0000000804297812 */ /* 0x000fe400078ef829 */
[----:B------:R-:W-:Y:S02]  /*9b00*/  SHF.R.U32.HI R4, RZ, 0x3, R4 ;  /* 0x00000003ff047819 */ /* 0x000fe40000011604 */
[----:B------:R-:W-:Y:S02]  /*9b10*/  LOP3.LUT R120, R75, R120, RZ, 0x3c, !PT ;  /* 0x000000784b787212 */ /* 0x000fe400078e3cff */
[----:B------:R-:W-:Y:S01]  /*9b20*/  LOP3.LUT R41, R41, R4, RZ, 0x3c, !PT ;  /* 0x0000000429297212 */ /* 0x000fe200078e3cff */
[----:B------:R-:W-:Y:S01]  /*9b30*/  IMAD R4, R0, 0x20, R5 ;  /* 0x0000002000047824 */ /* 0x000fe200078e0205 */
[----:B------:R-:W-:Y:S01]  /*9b40*/  LEA.HI.X R91, R88, c[0x0][0x174], R85, 0x1, P0 ;  /* 0x00005d00585b7a11 */ /* 0x000fe200000f0c55 */
[----:B------:R-:W-:Y:S01]  /*9b50*/  IMAD.U32 R120, R3, 0x20, R120 ;  /* 0x0000002003787824 */ /* 0x000fe200078e0078 */
[----:B------:R-:W-:Y:S01]  /*9b60*/  LOP3.LUT R42, R42, 0xffffffe0, RZ, 0xc0, !PT ;  /* 0xffffffe02a2a7812 */ /* 0x000fe200078ec0ff */
[----:B------:R-:W-:-:S02]  /*9b70*/  IMAD.IADD R121, R41, 0x1, R4 ;  /* 0x0000000129797824 */ /* 0x000fc400078e0204 */
[----:B------:R-:W-:Y:S02]  /*9b80*/  IMAD.SHL.U32 R120, R120, 0x2, RZ ;  /* 0x0000000278787824 */ /* 0x000fe400078e00ff */
[----:B------:R-:W-:Y:S02]  /*9b90*/  IMAD.SHL.U32 R121, R121, 0x2, RZ ;  /* 0x0000000279797824 */ /* 0x000fe400078e00ff */
[----:B------:R-:W-:Y:S01]  /*9ba0*/  IMAD.MOV.U32 R3, RZ, RZ, 0x20 ;  /* 0x00000020ff037424 */ /* 0x000fe200078e00ff */
[----:B-----5:R-:W-:Y:S01]  /*9bb0*/  @!P1 LEA R6, P0, R67, R90, 0x1 ;  /* 0x0000005a43069211 */ /* 0x020fe200078008ff */
[----:B------:R-:W-:-:S04]  /*9bc0*/  DEPBAR.LE SB0, 0x0 ;  /* 0x000080000000791a */ /* 0x000fc80000000000 */
[----:B------:R-:W-:Y:S01]  /*9bd0*/  BAR.SYNC.DEFER_BLOCKING 0x0 ;  /* 0x0000000000007b1d */ /* 0x000fe20000010000 */
[----:B------:R-:W-:Y:S01]  /*9be0*/  @!P1 LEA.HI.X R7, R67, R91, R64, 0x1, P0 ;  /* 0x0000005b43079211 */ /* 0x000fe200000f0c40 */
[----:B------:R-:W-:Y:S01]  /*9bf0*/  IMAD R119, R43, 0x2, R121 ;  /* 0x000000022b777824 */ /* 0x000fe200078e0279 */
[----:B------:R-:W-:Y:S01]  /*9c00*/  LOP3.LUT P0, RZ, R60, 0x2, RZ, 0xc0, !PT ;  /* 0x000000023cff7812 */ /* 0x000fe2000780c0ff */
[----:B------:R-:W-:-:S03]  /*9c10*/  IMAD R0, R0, 0x20, R97 ;  /* 0x0000002000007824 */ /* 0x000fc600078e0261 */
[----:B------:R-:W-:Y:S01]  /*9c20*/  SEL R3, R3, 0xffffffe0, !P0 ;  /* 0xffffffe003037807 */ /* 0x000fe20004000000 */
[----:B------:R-:W-:-:S04]  /*9c30*/  IMAD.IADD R0, R41, 0x1, R0 ;  /* 0x0000000129007824 */ /* 0x000fc800078e0200 */
[----:B------:R-:W-:Y:S02]  /*9c40*/  IMAD.IADD R117, R120, 0x1, R3 ;  /* 0x0000000178757824 */ /* 0x000fe400078e0203 */
[----:B------:R-:W-:-:S05]  /*9c50*/  IMAD.IADD R3, R57, 0x1, -R42 ;  /* 0x0000000139037824 */ /* 0x000fca00078e0a2a */
[----:B------:R-:W-:-:S04]  /*9c60*/  SHF.R.S32.HI R130, RZ, 0x1f, R3 ;  /* 0x0000001fff827819 */ /* 0x000fc80000011403 */
[----:B------:R-:W-:Y:S01]  /*9c70*/  LEA.HI R130, R130, R3, RZ, 0x2 ;  /* 0x0000000382827211 */ /* 0x000fe200078f10ff */
[----:B------:R-:W-:Y:S01]  /*9c80*/  @P3 STS [R124+0x6000], RZ ;  /* 0x006000ff7c003388 */ /* 0x000fe20000000800 */
[----:B------:R-:W-:Y:S02]  /*9c90*/  IMAD R3, R2, 0x10, R58 ;  /* 0x0000001002037824 */ /* 0x000fe400078e023a */
[----:B------:R-:W-:Y:S01]  /*9ca0*/  SHF.R.S32.HI R130, RZ, 0x2, R130 ;  /* 0x00000002ff827819 */ /* 0x000fe20000011482 */
[----:B------:R-:W-:Y:S03]  /*9cb0*/  @P3 STS [R124+0x6004], RZ ;  /* 0x006004ff7c003388 */ /* 0x000fe60000000800 */
[----:B------:R-:W-:Y:S01]  /*9cc0*/  IADD3 R2, R3, 0x1, R130 ;  /* 0x0000000103027810 */ /* 0x000fe20007ffe082 */
[----:B------:R-:W-:Y:S03]  /*9cd0*/  @P3 STS.64 [R124+0x6008], RZ ;  /* 0x006008ff7c003388 */ /* 0x000fe60000000a00 */
[----:B------:R-:W-:Y:S01]  /*9ce0*/  IADD3 R2, R59, R2, -R123 ;  /* 0x000000023b027210 */ /* 0x000fe20007ffe87b */
[----:B------:R-:W-:Y:S03]  /*9cf0*/  @P3 STS.128 [R124+0x7000], RZ ;  /* 0x007000ff7c003388 */ /* 0x000fe60000000c00 */
[----:B------:R-:W-:Y:S01]  /*9d00*/  IADD3 R2, R2, c[0x0][0x2e8], RZ ;  /* 0x0000ba0002027a10 */ /* 0x000fe20007ffe0ff */
[----:B------:R-:W-:Y:S03]  /*9d10*/  @P3 STS.128 [R124+0x8000], RZ ;  /* 0x008000ff7c003388 */ /* 0x000fe60000000c00 */
[C---:B------:R-:W-:Y:S01]  /*9d20*/  IADD3 R86, R2.reuse, 0x8, RZ ;  /* 0x0000000802567810 */ /* 0x040fe20007ffe0ff */
[----:B------:R-:W-:Y:S01]  /*9d30*/  @!PT LDS RZ, [RZ] ;  /* 0x00000000fffff984 */ /* 0x000fe20000000800 */
[----:B------:R-:W-:Y:S01]  /*9d40*/  @!PT LDS RZ, [RZ] ;  /* 0x00000000fffff984 */ /* 0x000fe20000000800 */
[----:B------:R-:W-:Y:S01]  /*9d50*/  @!PT LDS RZ, [RZ] ;  /* 0x00000000fffff984 */ /* 0x000fe20000000800 */
[----:B------:R1:W-:Y:S01]  /*9d60*/  @!P3 LDGSTS.E.BYPASS.LTC128B.128 [R124+0x6000], [R90.64] ;  /* 0x060000005a7cbfae */ /* 0x0003e2000b901d46 */
[----:B------:R-:W-:-:S02]  /*9d70*/  IMNMX R2, R2, R59, PT ;  /* 0x0000003b02027217 */ /* 0x000fc40003800200 */
[----:B------:R-:W-:Y:S01]  /*9d80*/  IMNMX R86, R86, R59, PT ;  /* 0x0000003b56567217 */ /* 0x000fe20003800200 */
        /* <DEDUP_REMOVED lines=12> */
[----:B--2-4-:R-:W2:Y:S04]  /*9e50*/  LDSM.16.M88.4 R12, [R120+0x3000] ;  /* 0x00300000780c783b */ /* 0x014ea80000000200 */
[----:B------:R-:W4:Y:S04]  /*9e60*/  LDSM.16.M88.4 R64, [R120+0x3400] ;  /* 0x003400007840783b */ /* 0x000f280000000200 */
[----:B------:R-:W3:Y:S04]  /*9e70*/  LDSM.16.M88.4 R52, [R120+0x3800] ;  /* 0x003800007834783b */ /* 0x000ee80000000200 */
[----:B------:R-:W1:Y:S04]  /*9e80*/  LDSM.16.M88.4 R8, [R120+0x3c00] ;  /* 0x003c00007808783b */ /* 0x000e680000000200 */
[----:B------:R-:W-:Y:S04]  /*9e90*/  LDSM.16.M88.4 R92, [R119] ;  /* 0x00000000775c783b */ /* 0x000fe80000000200 */
[----:B-----5:R-:W5:Y:S04]  /*9ea0*/  LDSM.16.M88.4 R4, [R117+0x3000] ;  /* 0x003000007504783b */ /* 0x020f680000000200 */
[----:B------:R-:W1:Y:S04]  /*9eb0*/  LDSM.16.M88.4 R72, [R117+0x3c00] ;  /* 0x003c00007548783b */ /* 0x000e680000000200 */
[----:B------:R-:W1:Y:S04]  /*9ec0*/  LDSM.16.M88.4 R80, [R117+0x3400] ;  /* 0x003400007550783b */ /* 0x000e680000000200 */
[----:B------:R-:W1:Y:S04]  /*9ed0*/  LDSM.16.M88.4 R76, [R117+0x3800] ;  /* 0x00380000754c783b */ /* 0x000e680000000200 */
[----:B------:R-:W-:Y:S01]  /*9ee0*/  LDSM.16.M88.4 R36, [R121+0x1000] ;  /* 0x001000007924783b */ /* 0x000fe20000000200 */
[C---:B--2---:R-:W-:Y:S03]  /*9ef0*/  HMMA.16816.F32 R16, R44.reuse, R12, RZ ;  /* 0x0000000c2c10723c */ /* 0x044fe600000018ff */
[----:B------:R-:W2:Y:S04]  /*9f00*/  LDSM.16.M88.4 R32, [R120+0x4000] ;  /* 0x004000007820783b */ /* 0x000ea80000000200 */
[----:B------:R-:W1:Y:S01]  /*9f10*/  LDSM.16.M88.4 R28, [R120+0x4400] ;  /* 0x00440000781c783b */ /* 0x000e620000000200 */
[C---:B------:R-:W-:Y:S03]  /*9f20*/  HMMA.16816.F32 R12, R44.reuse, R14, RZ ;  /* 0x0000000e2c0c723c */ /* 0x040fe600000018ff */
[----:B---3--:R-:W3:Y:S04]  /*9f30*/  LDSM.16.M88.4 R20, [R120+0x4c00] ;  /* 0x004c00007814783b */ /* 0x008ee80000000200 */
[----:B------:R-:W2:Y:S01]  /*9f40*/  LDSM.16.M88.4 R24, [R120+0x4800] ;  /* 0x004800007818783b */ /* 0x000ea20000000200 */
[C---:B----4-:R-:W-:Y:S03]  /*9f50*/  HMMA.16816.F32 R68, R44.reuse, R64, RZ ;  /* 0x000000402c44723c */ /* 0x050fe600000018ff */
[----:B------:R-:W0:Y:S05]  /*9f60*/  LDGDEPBAR ;  /* 0x00000000000079af */ /* 0x000e2a0000000000 */
[C---:B------:R-:W-:Y:S08]  /*9f70*/  HMMA.16816.F32 R60, R44.reuse, R52, RZ ;  /* 0x000000342c3c723c */ /* 0x040ff000000018ff */
[C---:B------:R-:W-:Y:S08]  /*9f80*/  HMMA.16816.F32 R64, R44.reuse, R66, RZ ;  /* 0x000000422c40723c */ /* 0x040ff000000018ff */
[C---:B------:R-:W-:Y:S08]  /*9f90*/  HMMA.16816.F32 R52, R44.reuse, R54, RZ ;  /* 0x000000362c34723c */ /* 0x040ff000000018ff */
[C---:B-1----:R-:W-:Y:S08]  /*9fa0*/  HMMA.16816.F32 R48, R44.reuse, R8, RZ ;  /* 0x000000082c30723c */ /* 0x042ff000000018ff */
[----:B------:R-:W-:Y:S01]  /*9fb0*/  HMMA.16816.F32 R44, R44, R10, RZ ;  /* 0x0000000a2c2c723c */ /* 0x000fe200000018ff */
[----:B------:R-:W-:Y:S07]  /*9fc0*/  LDSM.16.M88.4 R8, [R119+0x1000] ;  /* 0x001000007708783b */ /* 0x000fee0000000200 */
[C---:B-----5:R-:W-:Y:S08]  /*9fd0*/  HMMA.16816.F32 R16, R92.reuse, R4, R16 ;  /* 0x000000045c10723c */ /* 0x060ff00000001810 */
[C---:B------:R-:W-:Y:S01]  /*9fe0*/  HMMA.16816.F32 R12, R92.reuse, R6, R12 ;  /* 0x000000065c0c723c */ /* 0x040fe2000000180c */
[----:B------:R-:W1:Y:S07]  /*9ff0*/  LDSM.16.M88.4 R4, [R117+0x4000] ;  /* 0x004000007504783b */ /* 0x000e6e0000000200 */
[C---:B------:R-:W-:Y:S08]  /*a000*/  HMMA.16816.F32 R48, R92.reuse, R72, R48 ;  /* 0x000000485c30723c */ /* 0x040ff00000001830 */
[C---:B------:R-:W-:Y:S08]  /*a010*/  HMMA.16816.F32 R68, R92.reuse, R80, R68 ;  /* 0x000000505c44723c */ /* 0x040ff00000001844 */
[C---:B------:R-:W-:Y:S08]  /*a020*/  HMMA.16816.F32 R64, R92.reuse, R82, R64 ;  /* 0x000000525c40723c */ /* 0x040ff00000001840 */
[C---:B------:R-:W-:Y:S01]  /*a030*/  HMMA.16816.F32 R72, R92.reuse, R74, R44 ;  /* 0x0000004a5c48723c */ /* 0x040fe2000000182c */
[----:B------:R-:W4:Y:S07]  /*a040*/  LDSM.16.M88.4 R44, [R117+0x4400] ;  /* 0x00440000752c783b */ /* 0x000f2e0000000200 */
[C---:B------:R-:W-:Y:S08]  /*a050*/  HMMA.16816.F32 R60, R92.reuse, R76, R60 ;  /* 0x0000004c5c3c723c */ /* 0x040ff0000000183c */
[----:B------:R-:W-:Y:S08]  /*a060*/  HMMA.16816.F32 R52, R92, R78, R52 ;  /* 0x0000004e5c34723c */ /* 0x000ff00000001834 */
[C---:B--2---:R-:W-:Y:S08]  /*a070*/  HMMA.16816.F32 R16, R36.reuse, R32, R16 ;  /* 0x000000202410723c */ /* 0x044ff00000001810 */
[C---:B------:R-:W-:Y:S01]  /*a080*/  HMMA.16816.F32 R12, R36.reuse, R34, R12 ;  /* 0x00000022240c723c */ /* 0x040fe2000000180c */
[----:B------:R-:W2:Y:S07]  /*a090*/  LDSM.16.M88.4 R32, [R117+0x4800] ;  /* 0x004800007520783b */ /* 0x000eae0000000200 */
[C---:B------:R-:W-:Y:S08]  /*a0a0*/  HMMA.16816.F32 R68, R36.reuse, R28, R68 ;  /* 0x0000001c2444723c */ /* 0x040ff00000001844 */
[C---:B------:R-:W-:Y:S01]  /*a0b0*/  HMMA.16816.F32 R64, R36.reuse, R30, R64 ;  /* 0x0000001e2440723c */ /* 0x040fe20000001840 */
[----:B------:R-:W-:Y:S07]  /*a0c0*/  LDSM.16.M88.4 R28, [R120+0x5000] ;  /* 0x00500000781c783b */ /* 0x000fee0000000200 */
[C---:B---3--:R-:W-:Y:S08]  /*a0d0*/  HMMA.16816.F32 R48, R36.reuse, R20, R48 ;  /* 0x000000142430723c */ /* 0x048ff00000001830 */
        /* <DEDUP_REMOVED lines=14> */
[----:B------:R-:W-:Y:S04]  /*a1c0*/  LDSM.16.M88.4 R32, [R119+0x2000] ;  /* 0x002000007720783b */ /* 0x000fe80000000200 */
[----:B------:R-:W2:Y:S03]  /*a1d0*/  LDSM.16.M88.4 R52, [R117+0x5000] ;  /* 0x005000007534783b */ /* 0x000ea60000000200 */
[C---:B---3--:R-:W-:Y:S08]  /*a1e0*/  HMMA.16816.F32 R48, R8.reuse, R20, R48 ;  /* 0x000000140830723c */ /* 0x048ff00000001830 */
[----:B------:R-:W-:Y:S01]  /*a1f0*/  HMMA.16816.F32 R72, R8, R22, R72 ;  /* 0x000000160848723c */ /* 0x000fe20000001848 */
[----:B------:R-:W3:Y:S04]  /*a200*/  LDSM.16.M88.4 R8, [R117+0x5400] ;  /* 0x005400007508783b */ /* 0x000ee80000000200 */
[----:B------:R-:W5:Y:S03]  /*a210*/  LDSM.16.M88.4 R20, [R117+0x5800] ;  /* 0x005800007514783b */ /* 0x000f660000000200 */
[C---:B-1----:R-:W-:Y:S08]  /*a220*/  HMMA.16816.F32 R16, R4.reuse, R28, R16 ;  /* 0x0000001c0410723c */ /* 0x042ff00000001810 */
[C---:B------:R-:W-:Y:S08]  /*a230*/  HMMA.16816.F32 R12, R4.reuse, R30, R12 ;  /* 0x0000001e040c723c */ /* 0x040ff0000000180c */
[C---:B------:R-:W-:Y:S07]  /*a240*/  HMMA.16816.F32 R68, R4.reuse, R24, R68 ;  /* 0x000000180444723c */ /* 0x040fee0000001844 */
[----:B------:R-:W-:Y:S01]  /*a250*/  IMAD.SHL.U32 R24, R57, 0x2, RZ ;  /* 0x0000000239187824 */ /* 0x000fe200078e00ff */
[----:B------:R-:W-:Y:S04]  /*a260*/  HMMA.16816.F32 R64, R4, R26, R64 ;  /* 0x0000001a0440723c */ /* 0x000fe80000001840 */
[----:B------:R-:W-:-:S04]  /*a270*/  LOP3.LUT R24, R24, 0x6, RZ, 0xc0, !PT ;  /* 0x0000000618187812 */ /* 0x000fc800078ec0ff */
[----:B------:R-:W-:Y:S01]  /*a280*/  HMMA.16816.F32 R60, R4, R36, R60 ;  /* 0x00000024043c723c */ /* 0x000fe2000000183c */
[----:B------:R-:W-:-:S05]  /*a290*/  IMAD R3, R135, 0x40, R24 ;  /* 0x0000004087037824 */ /* 0x000fca00078e0218 */
[C---:B------:R-:W-:Y:S02]  /*a2a0*/  IADD3 R25, R3.reuse, 0x1, RZ ;  /* 0x0000000103197810 */ /* 0x040fe40007ffe0ff */
[C---:B------:R-:W-:Y:S01]  /*a2b0*/  HMMA.16816.F32 R76, R4.reuse, R38, R76 ;  /* 0x00000026044c723c */ /* 0x040fe2000000184c */
[----:B------:R-:W-:Y:S02]  /*a2c0*/  IADD3 R27, R3, 0x8, RZ ;  /* 0x00000008031b7810 */ /* 0x000fe40007ffe0ff */
[C---:B------:R-:W-:Y:S02]  /*a2d0*/  ISETP.GE.AND P6, PT, R25.reuse, R2, PT ;  /* 0x000000021900720c */ /* 0x040fe40003fc6270 */
[----:B------:R-:W-:Y:S02]  /*a2e0*/  ISETP.GE.AND P5, PT, R25, R86, PT ;  /* 0x000000561900720c */ /* 0x000fe40003fa6270 */
[C---:B------:R-:W-:Y:S01]  /*a2f0*/  ISETP.GE.AND P3, PT, R27.reuse, R2, PT ;  /* 0x000000021b00720c */ /* 0x040fe20003f66270 */
[----:B----4-:R-:W-:Y:S01]  /*a300*/  HMMA.16816.F32 R48, R4, R44, R48 ;  /* 0x0000002c0430723c */ /* 0x010fe20000001830 */
[----:B------:R-:W-:-:S02]  /*a310*/  ISETP.GE.AND P0, PT, R27, R86, PT ;  /* 0x000000561b00720c */ /* 0x000fc40003f06270 */
[----:B------:R-:W-:-:S05]  /*a320*/  IADD3 R25, R3, 0x11, RZ ;  /* 0x0000001103197810 */ /* 0x000fca0007ffe0ff */
[----:B------:R-:W-:Y:S01]  /*a330*/  HMMA.16816.F32 R72, R4, R46, R72 ;  /* 0x0000002e0448723c */ /* 0x000fe20000001848 */
[----:B------:R-:W1:Y:S01]  /*a340*/  LDSM.16.M88.4 R4, [R117+0x5c00] ;  /* 0x005c00007504783b */ /* 0x000e620000000200 */
[----:B------:R-:W-:-:S06]  /*a350*/  DEPBAR.LE SB0, 0x0 ;  /* 0x000080000000791a */ /* 0x000fcc0000000000 */
[C---:B--2---:R-:W-:Y:S08]  /*a360*/  HMMA.16816.F32 R16, R32.reuse, R52, R16 ;  /* 0x000000342010723c */ /* 0x044ff00000001810 */
[C---:B------:R-:W-:Y:S08]  /*a370*/  HMMA.16816.F32 R12, R32.reuse, R54, R12 ;  /* 0x00000036200c723c */ /* 0x040ff0000000180c */
[C---:B---3--:R-:W-:Y:S07]  /*a380*/  HMMA.16816.F32 R68, R32.reuse, R8, R68 ;  /* 0x000000082044723c */ /* 0x048fee0000001844 */
[----:B------:R-:W-:Y:S01]  /*a390*/  IADD3 R9, R3, 0x9, RZ ;  /* 0x0000000903097810 */ /* 0x000fe20007ffe0ff */
[----:B------:R-:W-:Y:S01]  /*a3a0*/  HMMA.16816.F32 R64, R32, R10, R64 ;  /* 0x0000000a2040723c */ /* 0x000fe20000001840 */
[----:B------:R-:W-:-:S02]  /*a3b0*/  FSEL R17, R17, -INF , !P6 ;  /* 0xff80000011117808 */ /* 0x000fc40007000000 */
[C---:B------:R-:W-:Y:S02]  /*a3c0*/  ISETP.GE.AND P4, PT, R9.reuse, R2, PT ;  /* 0x000000020900720c */ /* 0x040fe40003f86270 */
[----:B------:R-:W-:Y:S02]  /*a3d0*/  ISETP.GE.AND P1, PT, R9, R86, PT ;  /* 0x000000560900720c */ /* 0x000fe40003f26270 */
[----:B------:R-:W-:Y:S01]  /*a3e0*/  IADD3 R9, R3, 0x10, RZ ;  /* 0x0000001003097810 */ /* 0x000fe20007ffe0ff */
[----:B-----5:R-:W-:Y:S01]  /*a3f0*/  HMMA.16816.F32 R76, R32, R22, R76 ;  /* 0x00000016204c723c */ /* 0x020fe2000000184c */
[----:B------:R-:W-:Y:S02]  /*a400*/  FSEL R11, R12, -INF , !P3 ;  /* 0xff8000000c0b7808 */ /* 0x000fe40005800000 */
[----:B------:R-:W-:Y:S02]  /*a410*/  FSEL R14, R14, -INF , !P0 ;  /* 0xff8000000e0e7808 */ /* 0x000fe40004000000 */
[----:B------:R-:W-:-:S02]  /*a420*/  ISETP.GE.AND P6, PT, R9, R2, PT ;  /* 0x000000020900720c */ /* 0x000fc40003fc6270 */
[----:B------:R-:W-:Y:S01]  /*a430*/  ISETP.GE.AND P3, PT, R9, R86, PT ;  /* 0x000000560900720c */ /* 0x000fe20003f66270 */
[C---:B------:R-:W-:Y:S01]  /*a440*/  HMMA.16816.F32 R60, R32.reuse, R20, R60 ;  /* 0x00000014203c723c */ /* 0x040fe2000000183c */
[----:B------:R-:W-:Y:S02]  /*a450*/  ISETP.GE.AND P0, PT, R25, R2, PT ;  /* 0x000000021900720c */ /* 0x000fe40003f06270 */
[----:B------:R-:W-:Y:S02]  /*a460*/  IADD3 R9, R3, 0x18, RZ ;  /* 0x0000001803097810 */ /* 0x000fe40007ffe0ff */
[----:B------:R-:W-:Y:S02]  /*a470*/  FSEL R13, R13, -INF , !P4 ;  /* 0xff8000000d0d7808 */ /* 0x000fe40006000000 */
[----:B------:R-:W-:Y:S01]  /*a480*/  IADD3 R21, R3, 0x19, RZ ;  /* 0x0000001903157810 */ /* 0x000fe20007ffe0ff */
[----:B-1----:R-:W-:Y:S01]  /*a490*/  HMMA.16816.F32 R48, R32, R4, R48 ;  /* 0x000000042030723c */ /* 0x002fe20000001830 */
[----:B------:R-:W-:-:S02]  /*a4a0*/  FSEL R8, R15, -INF , !P1 ;  /* 0xff8000000f087808 */ /* 0x000fc40004800000 */
[----:B------:R-:W-:Y:S02]  /*a4b0*/  FSEL R70, R70, -INF , !P3 ;  /* 0xff80000046467808 */ /* 0x000fe40005800000 */
[----:B------:R-:W-:Y:S02]  /*a4c0*/  FSEL R69, R69, -INF , !P0 ;  /* 0xff80000045457808 */ /* 0x000fe40004000000 */
[----:B------:R-:W-:Y:S01]  /*a4d0*/  ISETP.GE.AND P4, PT, R25, R86, PT ;  /* 0x000000561900720c */ /* 0x000fe20003f86270 */
[----:B------:R-:W-:Y:S01]  /*a4e0*/  HMMA.16816.F32 R72, R32, R6, R72 ;  /* 0x000000062048723c */ /* 0x000fe20000001848 */
[-C--:B------:R-:W-:Y:S02]  /*a4f0*/  ISETP.GE.AND P1, PT, R9, R2.reuse, PT ;  /* 0x000000020900720c */ /* 0x080fe40003f26270 */
        /* <DEDUP_REMOVED lines=11> */
[----:B------:R-:W-:Y:S02]  /*a5b0*/  ISETP.GE.AND P0, PT, R21, R2, PT ;  /* 0x000000021500720c */ /* 0x000fe40003f06270 */
[----:B------:R-:W-:Y:S02]  /*a5c0*/  IADD3 R5, R3, 0x30, RZ ;  /* 0x0000003003057810 */ /* 0x000fe40007ffe0ff */
[----:B------:R-:W-:-:S02]  /*a5d0*/  FSEL R109, R76, -INF , !P0 ;  /* 0xff8000004c6d7808 */ /* 0x000fc40004000000 */
[----:B------:R-:W-:Y:S02]  /*a5e0*/  ISETP.GE.AND P0, PT, R5, R86, PT ;  /* 0x000000560500720c */ /* 0x000fe40003f06270 */
[----:B------:R-:W-:Y:S02]  /*a5f0*/  IADD3 R23, R3, 0x21, RZ ;  /* 0x0000002103177810 */ /* 0x000fe40007ffe0ff */
[----:B------:R-:W-:Y:S02]  /*a600*/  FSEL R100, R50, -INF , !P0 ;  /* 0xff80000032647808 */ /* 0x000fe40004000000 */
[----:B------:R-:W-:Y:S02]  /*a610*/  FSEL R65, R65, -INF , !P3 ;  /* 0xff80000041417808 */ /* 0x000fe40005800000 */
[----:B------:R-:W-:Y:S01]  /*a620*/  FSEL R105, R60, -INF , !P4 ;  /* 0xff8000003c697808 */ /* 0x000fe20006000000 */
[----:B------:R-:W-:Y:S01]  /*a630*/  BAR.SYNC.DEFER_BLOCKING 0x0 ;  /* 0x0000000000007b1d */ /* 0x000fe20000010000 */
        /* <DEDUP_REMOVED lines=8> */
[----:B------:R-:W-:Y:S02]  /*a6c0*/  ISETP.GT.AND P0, PT, R135, R122, PT ;  /* 0x0000007a8700720c */ /* 0x000fe40003f04270 */
[-C--:B------:R-:W-:Y:S02]  /*a6d0*/  ISETP.GE.AND P6, PT, R23, R2.reuse, PT ;  /* 0x000000021700720c */ /* 0x080fe40003fc6270 */
[-C--:B------:R-:W-:Y:S02]  /*a6e0*/  ISETP.GE.AND P1, PT, R21, R2.reuse, PT ;  /* 0x000000021500720c */ /* 0x080fe40003f26270 */
[----:B------:R-:W-:Y:S02]  /*a6f0*/  ISETP.GE.AND P3, PT, R5, R2, PT ;  /* 0x000000020500720c */ /* 0x000fe40003f66270 */
[----:B------:R-:W-:-:S02]  /*a700*/  IADD3 R5, R3, 0x31, RZ ;  /* 0x0000003103057810 */ /* 0x000fc40007ffe0ff */
[----:B------:R-:W-:Y:S02]  /*a710*/  FSEL R107, R61, -INF , !P6 ;  /* 0xff8000003d6b7808 */ /* 0x000fe40007000000 */
[----:B------:R-:W-:Y:S02]  /*a720*/  FSEL R110, R78, -INF , !P4 ;  /* 0xff8000004e6e7808 */ /* 0x000fe40006000000 */
[----:B------:R-:W-:Y:S02]  /*a730*/  FSEL R111, R77, -INF , !P1 ;  /* 0xff8000004d6f7808 */ /* 0x000fe40004800000 */
        /* <DEDUP_REMOVED lines=9> */
[----:B------:R-:W-:Y:S02]  /*a7d0*/  FSEL R6, R19, -INF , !P5 ;  /* 0xff80000013067808 */ /* 0x000fe40006800000 */
[C---:B------:R-:W-:Y:S02]  /*a7e0*/  ISETP.GE.AND P6, PT, R7.reuse, R2, PT ;  /* 0x000000020700720c */ /* 0x040fe40003fc6270 */
[-C--:B------:R-:W-:Y:S02]  /*a7f0*/  ISETP.GE.AND P3, PT, R7, R86.reuse, PT ;  /* 0x000000560700720c */ /* 0x080fe40003f66270 */
[----:B------:R-:W-:Y:S02]  /*a800*/  ISETP.GE.AND P4, PT, R3, R86, PT ;  /* 0x000000560300720c */ /* 0x000fe40003f86270 */
        /* <DEDUP_REMOVED lines=68> */
.L_x_5670:
[----:B------:R-:W-:-:S05]  /*ac50*/  IMAD.MOV.U32 R7, RZ, RZ, c[0x0][0x198] ;  /* 0x00006600ff077624 */ /* 0x000fca00078e00ff */
[----:B------:R-:W-:-:S04]  /*ac60*/  LEA R7, -R7, RZ, 0x6 ;  /* 0x000000ff07077211 */ /* 0x000fc800078e31ff */
[----:B------:R-:W-:Y:S02]  /*ac70*/  SHF.R.S32.HI R5, RZ, 0x1f, R7 ;  /* 0x0000001fff057819 */ /* 0x000fe40000011407 */
.L_x_5671:
[----:B------:R-:W-:Y:S01]  /*ac80*/  IMAD.MOV.U32 R3, RZ, RZ, c[0x0][0x198] ;  /* 0x00006600ff037624 */ /* 0x000fe200078e00ff */
[C---:B------:R-:W-:Y:S02]  /*ac90*/  IADD3 R10, P1, R7.reuse, R98, RZ ;  /* 0x00000062070a7210 */ /* 0x040fe40007f3e0ff */
[----:B------:R-:W-:Y:S02]  /*aca0*/  LEA R128, P4, R7, R128, 0x1 ;  /* 0x0000008007807211 */ /* 0x000fe400078808ff */
[C---:B------:R-:W-:Y:S01]  /*acb0*/  SHF.L.U64.HI R40, R3.reuse, R40, c[0x0][0x19c] ;  /* 0x0000670003287619 */ /* 0x040fe20000010228 */
[----:B------:R-:W-:Y:S01]  /*acc0*/  IMAD.SHL.U32 R3, R3, 0x20, RZ ;  /* 0x0000002003037824 */ /* 0x000fe200078e00ff */
[----:B------:R-:W-:Y:S01]  /*acd0*/  LEA R22, P5, R10, c[0x0][0x168], 0x1 ;  /* 0x00005a000a167a11 */ /* 0x000fe200078a08ff */
[----:B------:R-:W-:Y:S01]  /*ace0*/  IMAD.X R19, R5, 0x1, R56, P1 ;  /* 0x0000000105137824 */ /* 0x000fe200008e0638 */
[----:B------:R-:W-:Y:S02]  /*acf0*/  LEA.HI.X R129, R7, R129, R5, 0x1, P4 ;  /* 0x0000008107817211 */ /* 0x000fe400020f0c05 */
[----:B------:R-:W-:-:S02]  /*ad00*/  IADD3 R98, P3, P1, R98, R7, R3 ;  /* 0x0000000762627210 */ /* 0x000fc4000797e003 */
[C---:B------:R-:W-:Y:S01]  /*ad10*/  LEA R24, P4, R3.reuse, R128, 0x1 ;  /* 0x0000008003187211 */ /* 0x040fe200078808ff */
[----:B------:R-:W-:Y:S01]  /*ad20*/  @!PT LDS RZ, [RZ] ;  /* 0x00000000fffff984 */ /* 0x000fe20000000800 */
[----:B------:R-:W-:Y:S01]  /*ad30*/  @!PT LDS RZ, [RZ] ;  /* 0x00000000fffff984 */ /* 0x000fe20000000800 */
[----:B------:R-:W-:Y:S01]  /*ad40*/  @!PT LDS RZ, [RZ] ;  /* 0x00000000fffff984 */ /* 0x000fe20000000800 */
[----:B------:R1:W-:Y:S01]  /*ad50*/  LDGSTS.E.BYPASS.LTC128B.128 [R124+0x3000], [R128.64] ;  /* 0x03000000807c7fae */ /* 0x0003e2000b901d46 */
[--C-:B------:R-:W-:Y:S02]  /*ad60*/  IADD3.X R5, R56, R5, R40.reuse, P3, P1 ;  /* 0x0000000538057210 */ /* 0x100fe40001fe2428 */
        /* <DEDUP_REMOVED lines=10> */
.L_x_5669:
        /* <DEDUP_REMOVED lines=33> */
[----:B------:R-:W-:Y:S02]  /*b020*/  LEA R116, R43, R118, 0x1 ;  /* 0x000000762b747211 */ /* 0x000fe400078e08ff */
[----:B------:R-:W-:Y:S01]  /*b030*/  FMNMX.FTZ R5, R94, R5, !PT ;  /* 0x000000055e057209 */ /* 0x000fe20007810000 */
[----:B------:R-:W2:Y:S01]  /*b040*/  SHFL.BFLY PT, R7, R12, 0x2, 0x1f ;  /* 0x0c401f000c077f89 */ /* 0x000ea200000e0000 */
[----:B------:R-:W-:-:S02]  /*b050*/  MOV R132, R90 ;  /* 0x0000005a00847202 */ /* 0x000fc40000000f00 */
[----:B------:R-:W-:Y:S01]  /*b060*/  MOV R131, R91 ;  /* 0x0000005b00837202 */ /* 0x000fe20000000f00 */
[----:B------:R-:W3:Y:S04]  /*b070*/  SHFL.BFLY PT, R10, R5, 0x2, 0x1f ;  /* 0x0c401f00050a7f89 */ /* 0x000ee800000e0000 */
[----:B------:R-:W-:Y:S04]  /*b080*/  LDSM.16.MT88.4 R44, [R116+0x6000] ;  /* 0x00600000742c783b */ /* 0x000fe80000004200 */
[----:B------:R-:W-:Y:S01]  /*b090*/  LDSM.16.MT88.4 R60, [R116+0x7000] ;  /* 0x00700000743c783b */ /* 0x000fe20000004200 */
[----:B--2---:R-:W-:-:S02]  /*b0a0*/  FMNMX.FTZ R7, R12, R7, !PT ;  /* 0x000000070c077209 */ /* 0x004fc40007810000 */
[----:B---3--:R-:W-:-:S03]  /*b0b0*/  FMNMX.FTZ R10, R5, R10, !PT ;  /* 0x0000000a050a7209 */ /* 0x008fc60007810000 */
[----:B------:R-:W2:Y:S04]  /*b0c0*/  SHFL.BFLY PT, R84, R7, 0x1, 0x1f ;  /* 0x0c201f0007547f89 */ /* 0x000ea800000e0000 */
[----:B------:R-:W3:Y:S01]  /*b0d0*/  SHFL.BFLY PT, R3, R10, 0x1, 0x1f ;  /* 0x0c201f000a037f89 */ /* 0x000ee200000e0000 */
[----:B--2---:R-:W-:Y:S02]  /*b0e0*/  FMNMX.FTZ R84, R7, R84, !PT ;  /* 0x0000005407547209 */ /* 0x004fe40007810000 */
[----:B---3--:R-:W-:-:S03]  /*b0f0*/  FMNMX.FTZ R3, R10, R3, !PT ;  /* 0x000000030a037209 */ /* 0x008fc60007810000 */
        /* <DEDUP_REMOVED lines=13> */
[----:B------:R-:W-:Y:S01]  /*b1d0*/  LDSM.16.MT88.4 R16, [R116+0x8000] ;  /* 0x008000007410783b */ /* 0x000fe20000004200 */
[----:B------:R-:W-:-:S02]  /*b1e0*/  FFMA.FTZ R32, R14, c[0x0][0x23c], -R99 ;  /* 0x00008f000e207a23 */ /* 0x000fc40000010863 */
[----:B------:R-:W-:Y:S01]  /*b1f0*/  FFMA.FTZ R33, R8, c[0x0][0x23c], -R99 ;  /* 0x00008f0008217a23 */ /* 0x000fe20000010863 */
[----:B------:R-:W2:Y:S01]  /*b200*/  MUFU.EX2 R92, R92 ;  /* 0x0000005c005c7308 */ /* 0x000ea20000000800 */
[--C-:B------:R-:W-:Y:S02]  /*b210*/  FFMA.FTZ R29, R15, c[0x0][0x23c], -R98.reuse ;  /* 0x00008f000f1d7a23 */ /* 0x100fe40000010862 */
[----:B------:R-:W3:Y:S01]  /*b220*/  LDSM.16.MT88.4 R12, [R118+0x6400] ;  /* 0x00640000760c783b */ /* 0x000ee20000004200 */
[--C-:B-1----:R-:W-:Y:S02]  /*b230*/  FFMA.FTZ R27, R9, c[0x0][0x23c], -R98.reuse ;  /* 0x00008f00091b7a23 */ /* 0x102fe40000010862 */
[--C-:B------:R-:W-:Y:S01]  /*b240*/  FFMA.FTZ R26, R69, c[0x0][0x23c], -R98.reuse ;  /* 0x00008f00451a7a23 */ /* 0x100fe20000010862 */
[----:B------:R-:W1:Y:S01]  /*b250*/  LDSM.16.MT88.4 R8, [R116+0x6400] ;  /* 0x006400007408783b */ /* 0x000e620000004200 */
        /* <DEDUP_REMOVED lines=19> */
[----:B------:R-:W-:Y:S02]  /*b390*/  FFMA.FTZ R137, R94, c[0x0][0x23c], -R99 ;  /* 0x00008f005e897a23 */ /* 0x000fe40000010863 */
[----:B------:R-:W-:Y:S02]  /*b3a0*/  FFMA.FTZ R104, R104, c[0x0][0x23c], -R98 ;  /* 0x00008f0068687a23 */ /* 0x000fe40000010862 */
[----:B------:R-:W-:Y:S01]  /*b3b0*/  MUFU.EX2 R32, R32 ;  /* 0x0000002000207308 */ /* 0x000fe20000000800 */
[----:B------:R-:W-:-:S04]  /*b3c0*/  FADD.FTZ R92, R95, R92 ;  /* 0x0000005c5f5c7221 */ /* 0x000fc80000010000 */
[----:B------:R-:W-:-:S03]  /*b3d0*/  FADD.FTZ R35, R35, R92 ;  /* 0x0000005c23237221 */ /* 0x000fc60000010000 */
[----:B------:R-:W4:Y:S01]  /*b3e0*/  MUFU.EX2 R33, R33 ;  /* 0x0000002100217308 */ /* 0x000f220000000800 */
[----:B--2---:R-:W-:Y:S01]  /*b3f0*/  F2FP.PACK_AB R73, R34, R93 ;  /* 0x0000005d2249723e */ /* 0x004fe200000000ff */
[----:B------:R-:W-:Y:S02]  /*b400*/  FADD.FTZ R93, R93, R34 ;  /* 0x000000225d5d7221 */ /* 0x000fe40000010000 */
[----:B------:R-:W-:-:S04]  /*b410*/  FADD.FTZ R30, R30, R35 ;  /* 0x000000231e1e7221 */ /* 0x000fc80000010000 */
[----:B------:R-:W-:Y:S01]  /*b420*/  MUFU.EX2 R29, R29 ;  /* 0x0000001d001d7308 */ /* 0x000fe20000000800 */
[----:B----4-:R-:W-:-:S07]  /*b430*/  F2FP.PACK_AB R75, R33, R32 ;  /* 0x00000020214b723e */ /* 0x010fce00000000ff */
[----:B------:R-:W2:Y:S01]  /*b440*/  MUFU.EX2 R26, R26 ;  /* 0x0000001a001a7308 */ /* 0x000ea20000000800 */
[C---:B------:R-:W-:Y:S07]  /*b450*/  HMMA.16816.F32 R80, R72.reuse, R36, RZ ;  /* 0x000000244850723c */ /* 0x040fee00000018ff */
[----:B------:R-:W-:Y:S01]  /*b460*/  MUFU.EX2 R27, R27 ;  /* 0x0000001b001b7308 */ /* 0x000fe20000000800 */
[C---:B------:R-:W-:Y:S07]  /*b470*/  HMMA.16816.F32 R36, R72.reuse, R38, RZ ;  /* 0x000000264824723c */ /* 0x040fee00000018ff */
[----:B------:R-:W4:Y:S01]  /*b480*/  MUFU.EX2 R24, R24 ;  /* 0x0000001800187308 */ /* 0x000f220000000800 */
[C---:B--2---:R-:W-:Y:S01]  /*b490*/  F2FP.PACK_AB R4, R26.reuse, R29 ;  /* 0x0000001d1a04723e */ /* 0x044fe200000000ff */
[----:B------:R-:W-:Y:S01]  /*b4a0*/  FADD.FTZ R29, R29, R30 ;  /* 0x0000001e1d1d7221 */ /* 0x000fe20000010000 */
[----:B------:R-:W-:Y:S03]  /*b4b0*/  HMMA.16816.F32 R40, R72, R44, RZ ;  /* 0x0000002c4828723c */ /* 0x000fe600000018ff */
[----:B------:R-:W-:-:S02]  /*b4c0*/  FADD.FTZ R26, R26, R29 ;  /* 0x0000001d1a1a7221 */ /* 0x000fc40000010000 */
[----:B------:R-:W-:Y:S03]  /*b4d0*/  MUFU.EX2 R31, R31 ;  /* 0x0000001f001f7308 */ /* 0x000fe60000000800 */
[C---:B------:R-:W-:Y:S05]  /*b4e0*/  HMMA.16816.F32 R44, R72.reuse, R46, RZ ;  /* 0x0000002e482c723c */ /* 0x040fea00000018ff */
[----:B------:R-:W2:Y:S01]  /*b4f0*/  MUFU.EX2 R28, R28 ;  /* 0x0000001c001c7308 */ /* 0x000ea20000000800 */
[C---:B----4-:R-:W-:Y:S01]  /*b500*/  F2FP.PACK_AB R6, R24.reuse, R27 ;  /* 0x0000001b1806723e */ /* 0x050fe200000000ff */
[----:B------:R-:W-:Y:S01]  /*b510*/  FADD.FTZ R27, R27, R26 ;  /* 0x0000001a1b1b7221 */ /* 0x000fe20000010000 */
[----:B------:R-:W-:Y:S03]  /*b520*/  HMMA.16816.F32 R56, R72, R60, RZ ;  /* 0x0000003c4838723c */ /* 0x000fe600000018ff */
[----:B------:R-:W-:-:S02]  /*b530*/  FADD.FTZ R24, R24, R27 ;  /* 0x0000001b18187221 */ /* 0x000fc40000010000 */
[----:B------:R-:W-:Y:S03]  /*b540*/  MUFU.EX2 R25, R25 ;  /* 0x0000001900197308 */ /* 0x000fe60000000800 */
[C---:B------:R-:W-:Y:S05]  /*b550*/  HMMA.16816.F32 R60, R72.reuse, R62, RZ ;  /* 0x0000003e483c723c */ /* 0x040fea00000018ff */
[----:B------:R-:W4:Y:S01]  /*b560*/  MUFU.EX2 R0, R0 ;  /* 0x0000000000007308 */ /* 0x000f220000000800 */
[----:B--2---:R-:W-:Y:S02]  /*b570*/  F2FP.PACK_AB R5, R28, R31 ;  /* 0x0000001f1c05723e */ /* 0x004fe400000000ff */
[C---:B------:R-:W-:Y:S05]  /*b580*/  HMMA.16816.F32 R64, R72.reuse, R76, RZ ;  /* 0x0000004c4840723c */ /* 0x040fea00000018ff */
[----:B------:R-:W-:Y:S03]  /*b590*/  MUFU.EX2 R108, R108 ;  /* 0x0000006c006c7308 */ /* 0x000fe60000000800 */
[----:B------:R-:W-:Y:S01]  /*b5a0*/  HMMA.16816.F32 R76, R72, R78, RZ ;  /* 0x0000004e484c723c */ /* 0x000fe200000018ff */
[----:B----4-:R-:W-:-:S04]  /*b5b0*/  F2FP.PACK_AB R7, R0, R25 ;  /* 0x000000190007723e */ /* 0x010fc800000000ff */
[----:B------:R-:W-:Y:S03]  /*b5c0*/  MUFU.EX2 R102, R102 ;  /* 0x0000006600667308 */ /* 0x000fe60000000800 */
[----:B------:R-:W-:Y:S05]  /*b5d0*/  HMMA.16816.F32 R48, R72, R52, RZ ;  /* 0x000000344830723c */ /* 0x000fea00000018ff */
[----:B------:R-:W-:Y:S03]  /*b5e0*/  MUFU.EX2 R101, R101 ;  /* 0x0000006500657308 */ /* 0x000fe60000000800 */
[C---:B---3--:R-:W-:Y:S05]  /*b5f0*/  HMMA.16816.F32 R80, R4.reuse, R12, R80 ;  /* 0x0000000c0450723c */ /* 0x048fea0000001850 */
[----:B------:R-:W-:Y:S03]  /*b600*/  MUFU.EX2 R139, R139 ;  /* 0x0000008b008b7308 */ /* 0x000fe60000000800 */
[C---:B------:R-:W-:Y:S01]  /*b610*/  HMMA.16816.F32 R36, R4.reuse, R14, R36 ;  /* 0x0000000e0424723c */ /* 0x040fe20000001824 */
[----:B------:R-:W2:Y:S04]  /*b620*/  LDSM.16.MT88.4 R12, [R116+0x7400] ;  /* 0x00740000740c783b */ /* 0x000ea80000004200 */
[----:B------:R-:W-:Y:S03]  /*b630*/  MUFU.EX2 R100, R100 ;  /* 0x0000006400647308 */ /* 0x000fe60000000800 */
[C---:B-1----:R-:W-:Y:S05]  /*b640*/  HMMA.16816.F32 R40, R4.reuse, R8, R40 ;  /* 0x000000080428723c */ /* 0x042fea0000001828 */
[----:B------:R-:W-:Y:S03]  /*b650*/  MUFU.EX2 R97, R97 ;  /* 0x0000006100617308 */ /* 0x000fe60000000800 */
[----:B------:R-:W-:Y:S01]  /*b660*/  HMMA.16816.F32 R44, R4, R10, R44 ;  /* 0x0000000a042c723c */ /* 0x000fe2000000182c */
[----:B------:R-:W1:Y:S04]  /*b670*/  LDSM.16.MT88.4 R8, [R118+0x8400] ;  /* 0x008400007608783b */ /* 0x000e680000004200 */
[----:B------:R-:W-:Y:S03]  /*b680*/  MUFU.EX2 R96, R96 ;  /* 0x0000006000607308 */ /* 0x000fe60000000800 */
[C---:B------:R-:W-:Y:S05]  /*b690*/  HMMA.16816.F32 R52, R72.reuse, R54, RZ ;  /* 0x000000364834723c */ /* 0x040fea00000018ff */
[----:B------:R-:W-:Y:S03]  /*b6a0*/  MUFU.EX2 R137, R137 ;  /* 0x0000008900897308 */ /* 0x000fe60000000800 */
[C---:B------:R-:W-:Y:S08]  /*b6b0*/  HMMA.16816.F32 R68, R72.reuse, R16, RZ ;  /* 0x000000104844723c */ /* 0x040ff000000018ff */
[----:B------:R-:W-:Y:S01]  /*b6c0*/  HMMA.16816.F32 R72, R72, R18, RZ ;  /* 0x000000124848723c */ /* 0x000fe200000018ff */
[----:B------:R-:W-:Y:S07]  /*b6d0*/  LDSM.16.MT88.4 R16, [R118+0x6c00] ;  /* 0x006c00007610783b */ /* 0x000fee0000004200 */
[C---:B--2---:R-:W-:Y:S08]  /*b6e0*/  HMMA.16816.F32 R56, R4.reuse, R12, R56 ;  /* 0x0000000c0438723c */ /* 0x044ff00000001838 */
[C---:B------:R-:W-:Y:S01]  /*b6f0*/  HMMA.16816.F32 R60, R4.reuse, R14, R60 ;  /* 0x0000000e043c723c */ /* 0x040fe2000000183c */
[----:B------:R-:W2:Y:S07]  /*b700*/  LDSM.16.MT88.4 R12, [R116+0x8400] ;  /* 0x00840000740c783b */ /* 0x000eae0000004200 */
[C---:B-1----:R-:W-:Y:S08]  /*b710*/  HMMA.16816.F32 R64, R4.reuse, R8, R64 ;  /* 0x000000080440723c */ /* 0x042ff00000001840 */
[C---:B------:R-:W-:Y:S01]  /*b720*/  HMMA.16816.F32 R76, R4.reuse, R10, R76 ;  /* 0x0000000a044c723c */ /* 0x040fe2000000184c */
[----:B------:R-:W1:Y:S07]  /*b730*/  LDSM.16.MT88.4 R8, [R118+0x6800] ;  /* 0x006800007608783b */ /* 0x000e6e0000004200 */
[C---:B------:R-:W-:Y:S07]  /*b740*/  HMMA.16816.F32 R52, R4.reuse, R22, R52 ;  /* 0x000000160434723c */ /* 0x040fee0000001834 */
[--C-:B------:R-:W-:Y:S01]  /*b750*/  FFMA.FTZ R22, R107, c[0x0][0x23c], -R98.reuse ;  /* 0x00008f006b167a23 */ /* 0x100fe20000010862 */
[----:B------:R-:W-:Y:S01]  /*b760*/  HMMA.16816.F32 R48, R4, R20, R48 ;  /* 0x000000140430723c */ /* 0x000fe20000001830 */
[----:B------:R-:W-:-:S02]  /*b770*/  FFMA.FTZ R23, R105, c[0x0][0x23c], -R98 ;  /* 0x00008f0069177a23 */ /* 0x000fc40000010862 */
[--C-:B------:R-:W-:Y:S02]  /*b780*/  FFMA.FTZ R107, R106, c[0x0][0x23c], -R99.reuse ;  /* 0x00008f006a6b7a23 */ /* 0x100fe40000010863 */
[--C-:B------:R-:W-:Y:S01]  /*b790*/  FFMA.FTZ R106, R110, c[0x0][0x23c], -R99.reuse ;  /* 0x00008f006e6a7a23 */ /* 0x100fe20000010863 */
[----:B------:R-:W-:Y:S01]  /*b7a0*/  MUFU.EX2 R22, R22 ;  /* 0x0000001600167308 */ /* 0x000fe20000000800 */
[--C-:B------:R-:W-:Y:S02]  /*b7b0*/  FFMA.FTZ R21, R109, c[0x0][0x23c], -R98.reuse ;  /* 0x00008f006d157a23 */ /* 0x100fe40000010862 */
[----:B------:R-:W-:Y:S01]  /*b7c0*/  FFMA.FTZ R20, R111, c[0x0][0x23c], -R98 ;  /* 0x00008f006f147a23 */ /* 0x000fe20000010862 */
[----:B--2---:R-:W-:Y:S01]  /*b7d0*/  HMMA.16816.F32 R68, R4, R12, R68 ;  /* 0x0000000c0444723c */ /* 0x004fe20000001844 */
[----:B------:R-:W-:-:S03]  /*b7e0*/  FFMA.FTZ R105, R112, c[0x0][0x23c], -R99 ;  /* 0x00008f0070697a23 */ /* 0x000fc60000010863 */
[----:B------:R-:W2:Y:S04]  /*b7f0*/  MUFU.EX2 R23, R23 ;  /* 0x0000001700177308 */ /* 0x000ea80000000800 */
[----:B------:R-:W-:Y:S01]  /*b800*/  HMMA.16816.F32 R72, R4, R14, R72 ;  /* 0x0000000e0448723c */ /* 0x000fe20000001848 */
[----:B------:R-:W3:Y:S03]  /*b810*/  LDSM.16.MT88.4 R12, [R116+0x6800] ;  /* 0x00680000740c783b */ /* 0x000ee60000004200 */
[----:B------:R-:W-:Y:S08]  /*b820*/  MUFU.EX2 R21, R21 ;  /* 0x0000001500157308 */ /* 0x000ff00000000800 */
[----:B------:R-:W4:Y:S01]  /*b830*/  MUFU.EX2 R20, R20 ;  /* 0x0000001400147308 */ /* 0x000f220000000800 */
[----:B--2---:R-:W-:Y:S01]  /*b840*/  F2FP.PACK_AB R4, R22, R23 ;  /* 0x000000171604723e */ /* 0x004fe200000000ff */
[----:B------:R-:W-:-:S04]  /*b850*/  FADD.FTZ R23, R23, R24 ;  /* 0x0000001817177221 */ /* 0x000fc80000010000 */
[----:B------:R-:W-:Y:S02]  /*b860*/  FADD.FTZ R22, R22, R23 ;  /* 0x0000001716167221 */ /* 0x000fe40000010000 */
[----:B------:R-:W2:Y:S08]  /*b870*/  MUFU.EX2 R107, R107 ;  /* 0x0000006b006b7308 */ /* 0x000eb00000000800 */
[----:B------:R-:W-:Y:S01]  /*b880*/  MUFU.EX2 R106, R106 ;  /* 0x0000006a006a7308 */ /* 0x000fe20000000800 */
[----:B----4-:R-:W-:-:S07]  /*b890*/  F2FP.PACK_AB R6, R20, R21 ;  /* 0x000000151406723e */ /* 0x010fce00000000ff */
[----:B------:R-:W4:Y:S01]  /*b8a0*/  MUFU.EX2 R105, R105 ;  /* 0x0000006900697308 */ /* 0x000f220000000800 */
[----:B--2---:R-:W-:-:S07]  /*b8b0*/  F2FP.PACK_AB R5, R107, R108 ;  /* 0x0000006c6b05723e */ /* 0x004fce00000000ff */
[----:B------:R-:W2:Y:S01]  /*b8c0*/  MUFU.EX2 R98, R104 ;  /* 0x0000006800627308 */ /* 0x000ea20000000800 */
[----:B----4-:R-:W-:-:S07]  /*b8d0*/  F2FP.PACK_AB R7, R105, R106 ;  /* 0x0000006a6907723e */ /* 0x010fce00000000ff */
        /* <DEDUP_REMOVED lines=20> */
[----:B--2---:R-:W-:Y:S02]  /*ba20*/  F2FP.PACK_AB R6, R139, R98 ;  /* 0x000000628b06723e */ /* 0x004fe400000000ff */
        /* <DEDUP_REMOVED lines=34> */
[----:B------:R-:W-:Y:S02]  /*bc50*/  FADD.FTZ R139, R139, R98 ;  /* 0x000000628b8b7221 */ /* 0x000fe40000010000 */
[----:B------:R-:W-:Y:S01]  /*bc60*/  FADD.FTZ R137, R137, R96 ;  /* 0x0000006089897221 */ /* 0x000fe20000010000 */
[----:B------:R-:W-:Y:S05]  /*bc70*/  @!P0 BRA `(.L_x_5672) ;  /* 0x0000271000008947 */ /* 0x000fea0003800000 */
        /* <DEDUP_REMOVED lines=63> */
.L_x_5673:
[----:B------:R-:W-:-:S05]  /*c070*/  IMAD.MOV.U32 R7, RZ, RZ, c[0x0][0x1a0] ;  /* 0x00006800ff077624 */ /* 0x000fca00078e00ff */
[----:B------:R-:W-:-:S04]  /*c080*/  LEA R7, -R7, RZ, 0x6 ;  /* 0x000000ff07077211 */ /* 0x000fc800078e31ff */
[----:B------:R-:W-:Y:S02]  /*c090*/  SHF.R.S32.HI R131, RZ, 0x1f, R7 ;  /* 0x0000001fff837819 */ /* 0x000fe40000011407 */
.L_x_5674:
[----:B------:R-:W-:Y:S01]  /*c0a0*/  IMAD.MOV.U32 R0, RZ, RZ, c[0x0][0x1a0] ;  /* 0x00006800ff007624 */ /* 0x000fe200078e00ff */
[C---:B------:R-:W-:Y:S01]  /*c0b0*/  IADD3 R4, P3, R7.reuse, R88, RZ ;  /* 0x0000005807047210 */ /* 0x040fe20007f7e0ff */
[----:B------:R-:W-:Y:S01]  /*c0c0*/  IMAD.MOV.U32 R5, RZ, RZ, c[0x0][0x1a4] ;  /* 0x00006900ff057624 */ /* 0x000fe200078e00ff */
[----:B------:R-:W-:Y:S02]  /*c0d0*/  LEA R132, P4, R7, R90, 0x1 ;  /* 0x0000005a07847211 */ /* 0x000fe400078808ff */
[----:B------:R-:W-:-:S04]  /*c0e0*/  LEA R9, P1, R0, R7, 0x5 ;  /* 0x0000000700097211 */ /* 0x000fc800078228ff */
[----:B------:R-:W-:Y:S01]  /*c0f0*/  IADD3 R88, P0, R9, R88, RZ ;  /* 0x0000005809587210 */ /* 0x000fe20007f1e0ff */
[----:B------:R-:W-:Y:S01]  /*c100*/  IMAD.X R9, R131, 0x1, R85, P3 ;  /* 0x0000000183097824 */ /* 0x000fe200018e0655 */
[----:B------:R-:W-:Y:S02]  /*c110*/  LEA.HI.X R6, R0, R131, R5, 0x5, P1 ;  /* 0x0000008300067211 */ /* 0x000fe400008f2c05 */
[----:B------:R-:W-:Y:S02]  /*c120*/  LEA.HI.X R131, R7, R91, R131, 0x1, P4 ;  /* 0x0000005b07837211 */ /* 0x000fe400020f0c83 */
[----:B------:R-:W-:Y:S01]  /*c130*/  LEA R8, P3, R4, c[0x0][0x170], 0x1 ;  /* 0x00005c0004087a11 */ /* 0x000fe200078608ff */
[----:B------:R-:W-:Y:S01]  /*c140*/  IMAD.X R85, R6, 0x1, R85, P0 ;  /* 0x0000000106557824 */ /* 0x000fe200000e0655 */
[----:B------:R-:W-:Y:S01]  /*c150*/  LEA R10, P1, R0, R132, 0x6 ;  /* 0x00000084000a7211 */ /* 0x000fe200078230ff */
[----:B------:R-:W-:Y:S01]  /*c160*/  IMAD.MOV.U32 R133, RZ, RZ, R131 ;  /* 0x000000ffff857224 */ /* 0x000fe200078e0083 */
[----:B------:R-:W-:-:S02]  /*c170*/  LEA R16, P0, R88, c[0x0][0x170], 0x1 ;  /* 0x00005c0058107a11 */ /* 0x000fc400078008ff */
[----:B------:R-:W-:Y:S02]  /*c180*/  LEA.HI.X R9, R4, c[0x0][0x174], R9, 0x1, P3 ;  /* 0x00005d0004097a11 */ /* 0x000fe400018f0c09 */
[----:B------:R-:W-:Y:S01]  /*c190*/  LEA.HI.X R11, R0, R131, R5, 0x6, P1 ;  /* 0x00000083000b7211 */ /* 0x000fe200008f3405 */
[----:B------:R-:W-:Y:S01]  /*c1a0*/  @!PT LDS RZ, [RZ] ;  /* 0x00000000fffff984 */ /* 0x000fe20000000800 */
[----:B------:R-:W-:Y:S01]  /*c1b0*/  @!PT LDS RZ, [RZ] ;  /* 0x00000000fffff984 */ /* 0x000fe20000000800 */
[----:B------:R-:W-:Y:S01]  /*c1c0*/  @!PT LDS RZ, [RZ] ;  /* 0x00000000fffff984 */ /* 0x000fe20000000800 */
[----:B------:R1:W-:Y:S01]  /*c1d0*/  LDGSTS.E.BYPASS.LTC128B.128 [R124+0x6000], [R132.64] ;  /* 0x06000000847c7fae */ /* 0x0003e2000b901d46 */
[----:B------:R-:W-:-:S03]  /*c1e0*/  LEA.HI.X R17, R88, c[0x0][0x174], R85, 0x1, P0 ;  /* 0x00005d0058117a11 */ /* 0x000fc600000f0c55 */
        /* <DEDUP_REMOVED lines=8> */
[----:B------:R-:W5:Y:S04]  /*c270*/  LDSM.16.M88.4 R28, [R120+0x3000] ;  /* 0x00300000781c783b */ /* 0x000f680000000200 */
[----:B------:R-:W2:Y:S04]  /*c280*/  LDSM.16.M88.4 R100, [R120+0x3c00] ;  /* 0x003c00007864783b */ /* 0x000ea80000000200 */
[----:B------:R-:W-:Y:S04]  /*c290*/  LDSM.16.M88.4 R92, [R119] ;  /* 0x00000000775c783b */ /* 0x000fe80000000200 */
[----:B------:R-:W1:Y:S04]  /*c2a0*/  LDSM.16.M88.4 R88, [R117+0x3400] ;  /* 0x003400007558783b */ /* 0x000e680000000200 */
[----:B------:R-:W1:Y:S04]  /*c2b0*/  LDSM.16.M88.4 R32, [R117+0x3800] ;  /* 0x003800007520783b */ /* 0x000e680000000200 */
[----:B------:R-:W1:Y:S04]  /*c2c0*/  LDSM.16.M88.4 R104, [R117+0x3000] ;  /* 0x003000007568783b */ /* 0x000e680000000200 */
[----:B------:R-:W2:Y:S04]  /*c2d0*/  S2R R0, SR_TID.X ;  /* 0x0000000000007919 */ /* 0x000ea80000002100 */
[----:B------:R-:W0:Y:S01]  /*c2e0*/  LDGDEPBAR ;  /* 0x00000000000079af */ /* 0x000e220000000000 */
[C---:B----4-:R-:W-:Y:S08]  /*c2f0*/  HMMA.16816.F32 R24, R96.reuse, R20, RZ ;  /* 0x000000146018723c */ /* 0x050ff000000018ff */
[C---:B---3--:R-:W-:Y:S08]  /*c300*/  HMMA.16816.F32 R16, R96.reuse, R12, RZ ;  /* 0x0000000c6010723c */ /* 0x048ff000000018ff */
[----:B------:R-:W-:Y:S01]  /*c310*/  HMMA.16816.F32 R20, R96, R22, RZ ;  /* 0x000000166014723c */ /* 0x000fe200000018ff */
[----:B--2---:R-:W-:-:S05]  /*c320*/  IMAD.SHL.U32 R0, R0, 0x2, RZ ;  /* 0x0000000200007824 */ /* 0x004fca00078e00ff */
[----:B------:R-:W-:Y:S02]  /*c330*/  LOP3.LUT R0, R0, 0x6, RZ, 0xc0, !PT ;  /* 0x0000000600007812 */ /* 0x000fe400078ec0ff */
[----:B------:R-:W-:Y:S03]  /*c340*/  HMMA.16816.F32 R12, R96, R14, RZ ;  /* 0x0000000e600c723c */ /* 0x000fe600000018ff */
[----:B------:R-:W-:-:S05]  /*c350*/  IMAD R85, R135, 0x40, R0 ;  /* 0x0000004087557824 */ /* 0x000fca00078e0200 */
[----:B-----5:R-:W-:Y:S01]  /*c360*/  HMMA.16816.F32 R4, R96, R28, RZ ;  /* 0x0000001c6004723c */ /* 0x020fe200000018ff */
[----:B------:R-:W-:-:S04]  /*c370*/  IADD3 R87, R85, 0x1, RZ ;  /* 0x0000000155577810 */ /* 0x000fc80007ffe0ff */
[C---:B------:R-:W-:Y:S02]  /*c380*/  ISETP.GE.AND P0, PT, R87.reuse, R2, PT ;  /* 0x000000025700720c */ /* 0x040fe40003f06270 */
[----:B------:R-:W-:Y:S01]  /*c390*/  ISETP.GE.AND P4, PT, R87, R86, PT ;  /* 0x000000565700720c */ /* 0x000fe20003f86270 */
[----:B------:R-:W-:Y:S01]  /*c3a0*/  HMMA.16816.F32 R28, R96, R30, RZ ;  /* 0x0000001e601c723c */ /* 0x000fe200000018ff */
[----:B------:R-:W-:-:S04]  /*c3b0*/  IADD3 R87, R85, 0x9, RZ ;  /* 0x0000000955577810 */ /* 0x000fc80007ffe0ff */
[C---:B------:R-:W-:Y:S02]  /*c3c0*/  ISETP.GE.AND P5, PT, R87.reuse, R2, PT ;  /* 0x000000025700720c */ /* 0x040fe40003fa6270 */
[----:B------:R-:W-:Y:S01]  /*c3d0*/  ISETP.GE.AND P1, PT, R87, R86, PT ;  /* 0x000000565700720c */ /* 0x000fe20003f26270 */
[----:B------:R-:W-:Y:S01]  /*c3e0*/  HMMA.16816.F32 R8, R96, R100, RZ ;  /* 0x000000646008723c */ /* 0x000fe200000018ff */
[----:B------:R-:W-:-:S07]  /*c3f0*/  IADD3 R87, R85, 0x11, RZ ;  /* 0x0000001155577810 */ /* 0x000fce0007ffe0ff */
        /* <DEDUP_REMOVED lines=60> */
[----:B------:R-:W-:Y:S02]  /*c7c0*/  ISETP.GE.AND P3, PT, R33, R86, PT ;  /* 0x000000562100720c */ /* 0x000fe40003f66270 */
[----:B------:R-:W-:Y:S01]  /*c7d0*/  IADD3 R33, R85, 0x10, RZ ;  /* 0x0000001055217810 */ /* 0x000fe20007ffe0ff */
[----:B---3--:R-:W-:Y:S01]  /*c7e0*/  HMMA.16816.F32 R24, R100, R88, R24 ;  /* 0x000000586418723c */ /* 0x008fe20000001818 */
[----:B------:R-:W-:Y:S02]  /*c7f0*/  FSEL R28, R28, -INF , !P6 ;  /* 0xff8000001c1c7808 */ /* 0x000fe40007000000 */
[C---:B------:R-:W-:Y:S02]  /*c800*/  ISETP.GE.AND P0, PT, R33.reuse, R2, PT ;  /* 0x000000022100720c */ /* 0x040fe40003f06270 */
[----:B------:R-:W-:-:S02]  /*c810*/  ISETP.GE.AND P6, PT, R33, R86, PT ;  /* 0x000000562100720c */ /* 0x000fc40003fc6270 */
[----:B------:R-:W1:Y:S01]  /*c820*/  LDSM.16.M88.4 R32, [R117+0x5c00] ;  /* 0x005c00007520783b */ /* 0x000e620000000200 */
[----:B------:R-:W-:Y:S01]  /*c830*/  HMMA.16816.F32 R20, R100, R90, R20 ;  /* 0x0000005a6414723c */ /* 0x000fe20000001814 */
[----:B------:R-:W-:Y:S01]  /*c840*/  FSEL R5, R30, -INF , !P3 ;  /* 0xff8000001e057808 */ /* 0x000fe20005800000 */
[----:B------:R-:W-:-:S04]  /*c850*/  DEPBAR.LE SB0, 0x0 ;  /* 0x000080000000791a */ /* 0x000fc80000000000 */
[----:B------:R-:W-:Y:S02]  /*c860*/  FSEL R30, R29, -INF , !P5 ;  /* 0xff8000001d1e7808 */ /* 0x000fe40006800000 */
[----:B------:R-:W-:Y:S02]  /*c870*/  ISETP.GE.AND P3, PT, R87, R2, PT ;  /* 0x000000025700720c */ /* 0x000fe40003f66270 */
[----:B------:R-:W-:Y:S02]  /*c880*/  IADD3 R29, R85, 0x18, RZ ;  /* 0x00000018551d7810 */ /* 0x000fe40007ffe0ff */
[----:B------:R-:W-:Y:S01]  /*c890*/  FSEL R31, R31, -INF , !P1 ;  /* 0xff8000001f1f7808 */ /* 0x000fe20004800000 */
[----:B------:R-:W-:Y:S01]  /*c8a0*/  BAR.SYNC.DEFER_BLOCKING 0x0 ;  /* 0x0000000000007b1d */ /* 0x000fe20000010000 */
[----:B------:R-:W-:Y:S02]  /*c8b0*/  ISETP.GE.AND P5, PT, R87, R86, PT ;  /* 0x000000565700720c */ /* 0x000fe40003fa6270 */
[----:B------:R-:W-:-:S02]  /*c8c0*/  ISETP.GE.AND P1, PT, R29, R2, PT ;  /* 0x000000021d00720c */ /* 0x000fc40003f26270 */
[----:B------:R-:W-:Y:S02]  /*c8d0*/  FSEL R106, R24, -INF , !P0 ;  /* 0xff800000186a7808 */ /* 0x000fe40004000000 */
[----:B------:R-:W-:Y:S02]  /*c8e0*/  FSEL R114, R25, -INF , !P3 ;  /* 0xff80000019727808 */ /* 0x000fe40005800000 */
[----:B------:R-:W-:Y:S02]  /*c8f0*/  ISETP.GE.AND P0, PT, R29, R86, PT ;  /* 0x000000561d00720c */ /* 0x000fe40003f06270 */
[C---:B------:R-:W-:Y:S02]  /*c900*/  IADD3 R25, R85.reuse, 0x20, RZ ;  /* 0x0000002055197810 */ /* 0x040fe40007ffe0ff */
[----:B------:R-:W-:Y:S02]  /*c910*/  IADD3 R29, R85, 0x19, RZ ;  /* 0x00000019551d7810 */ /* 0x000fe40007ffe0ff */
[----:B------:R-:W-:-:S02]  /*c920*/  FSEL R141, R27, -INF , !P5 ;  /* 0xff8000001b8d7808 */ /* 0x000fc40006800000 */
[----:B------:R-:W-:Y:S02]  /*c930*/  FSEL R138, R20, -INF , !P1 ;  /* 0xff800000148a7808 */ /* 0x000fe40004800000 */
[C---:B------:R-:W-:Y:S02]  /*c940*/  ISETP.GE.AND P5, PT, R25.reuse, R2, PT ;  /* 0x000000021900720c */ /* 0x040fe40003fa6270 */
[-C--:B------:R-:W-:Y:S02]  /*c950*/  ISETP.GE.AND P1, PT, R25, R86.reuse, PT ;  /* 0x000000561900720c */ /* 0x080fe40003f26270 */
[----:B------:R-:W-:Y:S02]  /*c960*/  ISETP.GE.AND P3, PT, R29, R86, PT ;  /* 0x000000561d00720c */ /* 0x000fe40003f66270 */
[----:B------:R-:W-:Y:S01]  /*c970*/  IADD3 R25, R85, 0x21, RZ ;  /* 0x0000002155197810 */ /* 0x000fe20007ffe0ff */
[----:B-1----:R-:W-:Y:S01]  /*c980*/  HMMA.16816.F32 R8, R100, R32, R8 ;  /* 0x000000206408723c */ /* 0x002fe20000001808 */
[----:B------:R-:W-:-:S02]  /*c990*/  FSEL R133, R22, -INF , !P0 ;  /* 0xff80000016857808 */ /* 0x000fc40004000000 */
[----:B------:R-:W-:Y:S02]  /*c9a0*/  ISETP.GE.AND P0, PT, R25, R2, PT ;  /* 0x000000021900720c */ /* 0x000fe40003f06270 */
[----:B------:R-:W-:Y:S02]  /*c9b0*/  FSEL R115, R23, -INF , !P3 ;  /* 0xff80000017737808 */ /* 0x000fe40005800000 */
[----:B------:R-:W-:Y:S01]  /*c9c0*/  IADD3 R23, R85, 0x29, RZ ;  /* 0x0000002955177810 */ /* 0x000fe20007ffe0ff */
[----:B------:R-:W-:Y:S01]  /*c9d0*/  HMMA.16816.F32 R32, R100, R34, R96 ;  /* 0x000000226420723c */ /* 0x000fe20000001860 */
[----:B------:R-:W-:Y:S02]  /*c9e0*/  FSEL R112, R17, -INF , !P0 ;  /* 0xff80000011707808 */ /* 0x000fe40004000000 */
[----:B------:R-:W-:Y:S02]  /*c9f0*/  ISETP.GE.AND P0, PT, R23, R86, PT ;  /* 0x000000561700720c */ /* 0x000fe40003f06270 */
[----:B------:R-:W-:-:S02]  /*ca00*/  FSEL R109, R26, -INF , !P6 ;  /* 0xff8000001a6d7808 */ /* 0x000fc40007000000 */
[-C--:B------:R-:W-:Y:S02]  /*ca10*/  ISETP.GE.AND P6, PT, R29, R2.reuse, PT ;  /* 0x000000021d00720c */ /* 0x080fe40003fc6270 */
[----:B------:R-:W-:Y:S02]  /*ca20*/  FSEL R105, R15, -INF , !P0 ;  /* 0xff8000000f697808 */ /* 0x000fe40004000000 */
[----:B------:R-:W-:Y:S02]  /*ca30*/  ISETP.GE.AND P0, PT, R85, R2, PT ;  /* 0x000000025500720c */ /* 0x000fe40003f06270 */
[----:B------:R-:W-:Y:S02]  /*ca40*/  FSEL R140, R21, -INF , !P6 ;  /* 0xff800000158c7808 */ /* 0x000fe40007000000 */
[----:B------:R-:W-:Y:S02]  /*ca50*/  IADD3 R21, R85, 0x28, RZ ;  /* 0x0000002855157810 */ /* 0x000fe40007ffe0ff */
[----:B------:R-:W-:-:S02]  /*ca60*/  FSEL R4, R4, -INF , !P0 ;  /* 0xff80000004047808 */ /* 0x000fc40004000000 */
[----:B------:R-:W-:Y:S02]  /*ca70*/  FSEL R110, R16, -INF , !P5 ;  /* 0xff800000106e7808 */ /* 0x000fe40006800000 */
[----:B------:R-:W-:Y:S02]  /*ca80*/  FSEL R113, R18, -INF , !P1 ;  /* 0xff80000012717808 */ /* 0x000fe40004800000 */
[----:B------:R-:W-:Y:S02]  /*ca90*/  ISETP.GT.AND P0, PT, R135, R122, PT ;  /* 0x0000007a8700720c */ /* 0x000fe40003f04270 */
[----:B------:R-:W-:Y:S02]  /*caa0*/  ISETP.GE.AND P6, PT, R25, R86, PT ;  /* 0x000000561900720c */ /* 0x000fe40003fc6270 */
        /* <DEDUP_REMOVED lines=14> */
[C---:B------:R-:W-:Y:S02]  /*cb90*/  ISETP.GE.AND P4, PT, R85.reuse, R86, PT ;  /* 0x000000565500720c */ /* 0x040fe40003f86270 */
[C---:B------:R-:W-:Y:S02]  /*cba0*/  IADD3 R13, R85.reuse, 0x38, RZ ;  /* 0x00000038550d7810 */ /* 0x040fe40007ffe0ff */
[----:B------:R-:W-:Y:S02]  /*cbb0*/  IADD3 R85, R85, 0x39, RZ ;  /* 0x0000003955557810 */ /* 0x000fe40007ffe0ff */
[----:B------:R-:W-:Y:S02]  /*cbc0*/  FSEL R100, R8, -INF , !P6 ;  /* 0xff80000008647808 */ /* 0x000fe40007000000 */
[----:B------:R-:W-:Y:S02]  /*cbd0*/  FSEL R87, R10, -INF , !P3 ;  /* 0xff8000000a577808 */ /* 0x000fe40005800000 */
[----:B------:R-:W-:-:S02]  /*cbe0*/  FSEL R102, R9, -INF , !P5 ;  /* 0xff80000009667808 */ /* 0x000fc40006800000 */
[----:B------:R-:W-:Y:S02]  /*cbf0*/  FSEL R97, R11, -INF , !P1 ;  /* 0xff8000000b617808 */ /* 0x000fe40004800000 */
[C---:B------:R-:W-:Y:S02]  /*cc00*/  ISETP.GE.AND P6, PT, R13.reuse, R2, PT ;  /* 0x000000020d00720c */ /* 0x040fe40003fc6270 */
[----:B------:R-:W-:Y:S02]  /*cc10*/  ISETP.GE.AND P3, PT, R13, R86, PT ;  /* 0x000000560d00720c */ /* 0x000fe40003f66270 */
        /* <DEDUP_REMOVED lines=68> */
.L_x_5676:
[----:B------:R-:W-:-:S05]  /*d060*/  IMAD.MOV.U32 R9, RZ, RZ, c[0x0][0x198] ;  /* 0x00006600ff097624 */ /* 0x000fca00078e00ff */
[----:B------:R-:W-:-:S04]  /*d070*/  LEA R9, -R9, RZ, 0x6 ;  /* 0x000000ff09097211 */ /* 0x000fc800078e31ff */
[----:B------:R-:W-:Y:S02]  /*d080*/  SHF.R.S32.HI R10, RZ, 0x1f, R9 ;  /* 0x0000001fff0a7819 */ /* 0x000fe40000011409 */
.L_x_5677:
        /* <DEDUP_REMOVED lines=16> */
.L_x_5675:
        /* <DEDUP_REMOVED lines=32> */
[----:B------:R-:W-:-:S03]  /*d390*/  FMNMX.FTZ R9, R95, R2, !PT ;  /* 0x000000025f097209 */ /* 0x000fc60007810000 */
[----:B-1----:R-:W1:Y:S01]  /*d3a0*/  SHFL.BFLY PT, R11, R8, 0x2, 0x1f ;  /* 0x0c401f00080b7f89 */ /* 0x002e6200000e0000 */
        /* <DEDUP_REMOVED lines=10> */
[C---:B------:R-:W-:Y:S01]  /*d450*/  FSETP.NEU.FTZ.AND P0, PT, R88.reuse, -INF , PT ;  /* 0xff8000005800780b */ /* 0x040fe20003f1d000 */
[----:B------:R-:W-:Y:S01]  /*d460*/  FMUL.FTZ R96, R88, c[0x0][0x23c] ;  /* 0x00008f0058607a20 */ /* 0x000fe20000410000 */
[----:B------:R-:W-:-:S04]  /*d470*/  FSEL R99, R99, RZ, P1 ;  /* 0x000000ff63637208 */ /* 0x000fc80000800000 */
[----:B------:R-:W-:Y:S01]  /*d480*/  FSEL R96, R96, RZ, P0 ;  /* 0x000000ff60607208 */ /* 0x000fe20000000000 */
[--C-:B------:R-:W-:Y:S02]  /*d490*/  FFMA.FTZ R93, R0, c[0x0][0x23c], -R99.reuse ;  /* 0x00008f00005d7a23 */ /* 0x100fe40000010863 */
[--C-:B------:R-:W-:Y:S01]  /*d4a0*/  FFMA.FTZ R86, R4, c[0x0][0x23c], -R99.reuse ;  /* 0x00008f0004567a23 */ /* 0x100fe20000010863 */
[----:B------:R-:W-:Y:S01]  /*d4b0*/  FSEL R4, R88, RZ, P0 ;  /* 0x000000ff58047208 */ /* 0x000fe20000000000 */
[--C-:B------:R-:W-:Y:S01]  /*d4c0*/  FFMA.FTZ R0, R7, c[0x0][0x23c], -R96.reuse ;  /* 0x00008f0007007a23 */ /* 0x100fe20000010860 */
[----:B------:R-:W-:Y:S01]  /*d4d0*/  FSEL R7, R90, RZ, P1 ;  /* 0x000000ff5a077208 */ /* 0x000fe20000800000 */
[----:B------:R-:W-:Y:S01]  /*d4e0*/  FFMA.FTZ R91, R5, c[0x0][0x23c], -R96 ;  /* 0x00008f00055b7a23 */ /* 0x000fe20000010860 */
[----:B------:R-:W-:Y:S01]  /*d4f0*/  MUFU.EX2 R93, R93 ;  /* 0x0000005d005d7308 */ /* 0x000fe20000000800 */
[----:B------:R-:W-:Y:S02]  /*d500*/  FFMA.FTZ R89, R28, c[0x0][0x23c], -R99 ;  /* 0x00008f001c597a23 */ /* 0x000fe40000010863 */
[----:B------:R-:W-:-:S02]  /*d510*/  FADD.FTZ R5, R84, -R7 ;  /* 0x8000000754057221 */ /* 0x000fc40000010000 */
[----:B------:R-:W-:Y:S02]  /*d520*/  FADD.FTZ R84, R3, -R4 ;  /* 0x8000000403547221 */ /* 0x000fe40000010000 */
[--C-:B------:R-:W-:Y:S01]  /*d530*/  FFMA.FTZ R2, R30, c[0x0][0x23c], -R99.reuse ;  /* 0x00008f001e027a23 */ /* 0x100fe20000010863 */
[----:B------:R-:W1:Y:S01]  /*d540*/  MUFU.EX2 R86, R86 ;  /* 0x0000005600567308 */ /* 0x000e620000000800 */
[--C-:B------:R-:W-:Y:S02]  /*d550*/  FFMA.FTZ R85, R6, c[0x0][0x23c], -R96.reuse ;  /* 0x00008f0006557a23 */ /* 0x100fe40000010860 */
[----:B------:R-:W-:Y:S02]  /*d560*/  FMUL.FTZ R3, R5, c[0x0][0x23c] ;  /* 0x00008f0005037a20 */ /* 0x000fe40000410000 */
[----:B------:R-:W-:Y:S02]  /*d570*/  FMUL.FTZ R84, R84, c[0x0][0x23c] ;  /* 0x00008f0054547a20 */ /* 0x000fe40000410000 */
[----:B------:R-:W-:Y:S01]  /*d580*/  FFMA.FTZ R92, R31, c[0x0][0x23c], -R96 ;  /* 0x00008f001f5c7a23 */ /* 0x000fe20000010860 */
[----:B------:R-:W-:Y:S01]  /*d590*/  MUFU.EX2 R89, R89 ;  /* 0x0000005900597308 */ /* 0x000fe20000000800 */
[----:B------:R-:W2:Y:S01]  /*d5a0*/  LDSM.16.MT88.4 R28, [R118+0x7000] ;  /* 0x00700000761c783b */ /* 0x000ea20000004200 */
[----:B------:R-:W-:-:S02]  /*d5b0*/  FFMA.FTZ R108, R106, c[0x0][0x23c], -R99 ;  /* 0x00008f006a6c7a23 */ /* 0x000fc40000010863 */
        /* <DEDUP_REMOVED lines=27> */
[----:B------:R-:W1:Y:S01]  /*d770*/  MUFU.EX2 R84, R84 ;  /* 0x0000005400547308 */ /* 0x000e620000000800 */
[--C-:B------:R-:W-:Y:S02]  /*d780*/  FFMA.FTZ R98, R87, c[0x0][0x23c], -R96.reuse ;  /* 0x00008f0057627a23 */ /* 0x100fe40000010860 */
[--C-:B------:R-:W-:Y:S02]  /*d790*/  FFMA.FTZ R97, R97, c[0x0][0x23c], -R96.reuse ;  /* 0x00008f0061617a23 */ /* 0x100fe40000010860 */
        /* <DEDUP_REMOVED lines=11> */
[-C--:B------:R-:W-:Y:S01]  /*d850*/  FMUL.FTZ R39, R39, R84.reuse ;  /* 0x0000005427277220 */ /* 0x080fe20000410000 */
[----:B----4-:R-:W-:Y:S01]  /*d860*/  F2FP.PACK_AB R7, R92, R91 ;  /* 0x0000005b5c07723e */ /* 0x010fe200000000ff */
        /* <DEDUP_REMOVED lines=11> */
[----:B------:R-:W3:Y:S01]  /*d920*/  LDSM.16.MT88.4 R36, [R116+0x7000] ;  /* 0x007000007424783b */ /* 0x000ee20000004200 */
        /* <DEDUP_REMOVED lines=22> */
[-C--:B------:R-:W-:Y:S01]  /*da90*/  FMUL.FTZ R61, R61, R3.reuse ;  /* 0x000000033d3d7220 */ /* 0x080fe20000410000 */
[----:B------:R-:W-:Y:S01]  /*daa0*/  LDSM.16.MT88.4 R56, [R118+0x7400] ;  /* 0x007400007638783b */ /* 0x000fe20000004200 */
[-C--:B------:R-:W-:Y:S01]  /*dab0*/  FMUL.FTZ R62, R62, R84.reuse ;  /* 0x000000543e3e7220 */ /* 0x080fe20000410000 */
[----:B------:R-:W-:Y:S01]  /*dac0*/  HMMA.16816.F32 R28, R4, R30, R52 ;  /* 0x0000001e041c723c */ /* 0x000fe20000001834 */
[----:B------:R-:W-:Y:S01]  /*dad0*/  FMUL.FTZ R63, R63, R84 ;  /* 0x000000543f3f7220 */ /* 0x000fe20000410000 */
[----:B------:R-:W2:Y:S01]  /*dae0*/  LDSM.16.MT88.4 R52, [R116+0x8000] ;  /* 0x008000007434783b */ /* 0x000ea20000004200 */
[-C--:B------:R-:W-:Y:S01]  /*daf0*/  FMUL.FTZ R40, R64, R3.reuse ;  /* 0x0000000340287220 */ /* 0x080fe20000410000 */
[----:B------:R-:W1:Y:S01]  /*db00*/  MUFU.EX2 R115, R115 ;  /* 0x0000007300737308 */ /* 0x000e620000000800 */
[----:B------:R-:W-:-:S02]  /*db10*/  FMUL.FTZ R41, R65, R3 ;  /* 0x0000000341297220 */ /* 0x000fc40000410000 */
[-C--:B------:R-:W-:Y:S01]  /*db20*/  FMUL.FTZ R42, R66, R84.reuse ;  /* 0x00000054422a7220 */ /* 0x080fe20000410000 */
[C---:B---3--:R-:W-:Y:S01]  /*db30*/  HMMA.16816.F32 R32, R4.reuse, R36, R32 ;  /* 0x000000240420723c */ /* 0x048fe20000001820 */
[-C--:B------:R-:W-:Y:S02]  /*db40*/  FMUL.FTZ R43, R67, R84.reuse ;  /* 0x00000054432b7220 */ /* 0x080fe40000410000 */
[-C--:B------:R-:W-:Y:S01]  /*db50*/  FMUL.FTZ R76, R76, R3.reuse ;  /* 0x000000034c4c7220 */ /* 0x080fe20000410000 */
[----:B------:R-:W-:Y:S01]  /*db60*/  LDSM.16.MT88.4 R64, [R118+0x6400] ;  /* 0x006400007640783b */ /* 0x000fe20000004200 */
        /* <DEDUP_REMOVED lines=8> */
[----:B------:R-:W-:Y:S01]  /*dbf0*/  MUFU.EX2 R141, R141 ;  /* 0x0000008d008d7308 */ /* 0x000fe20000000800 */
[-C--:B------:R-:W-:Y:S02]  /*dc00*/  FMUL.FTZ R50, R70, R84.reuse ;  /* 0x0000005446327220 */ /* 0x080fe40000410000 */
[-C--:B------:R-:W-:Y:S01]  /*dc10*/  FMUL.FTZ R51, R71, R84.reuse ;  /* 0x0000005447337220 */ /* 0x080fe20000410000 */
[----:B----4-:R-:W-:Y:S01]  /*dc20*/  HMMA.16816.F32 R40, R4, R44, R40 ;  /* 0x0000002c0428723c */ /* 0x010fe20000001828 */
[-C--:B------:R-:W-:Y:S02]  /*dc30*/  FMUL.FTZ R72, R72, R3.reuse ;  /* 0x0000000348487220 */ /* 0x080fe40000410000 */
[----:B------:R-:W-:Y:S01]  /*dc40*/  FMUL.FTZ R73, R73, R3 ;  /* 0x0000000349497220 */ /* 0x000fe20000410000 */
[----:B------:R-:W-:Y:S01]  /*dc50*/  MUFU.EX2 R110, R110 ;  /* 0x0000006e006e7308 */ /* 0x000fe20000000800 */
[----:B------:R-:W-:-:S02]  /*dc60*/  FMUL.FTZ R74, R74, R84 ;  /* 0x000000544a4a7220 */ /* 0x000fc40000410000 */
[-C--:B------:R-:W-:Y:S01]  /*dc70*/  FMUL.FTZ R75, R75, R84.reuse ;  /* 0x000000544b4b7220 */ /* 0x080fe20000410000 */
[C---:B------:R-:W-:Y:S01]  /*dc80*/  HMMA.16816.F32 R44, R4.reuse, R46, R76 ;  /* 0x0000002e042c723c */ /* 0x040fe2000000184c */
[----:B------:R-:W-:Y:S01]  /*dc90*/  LDSM.16.MT88.4 R76, [R118+0x8800] ;  /* 0x00880000764c783b */ /* 0x000fe20000004200 */
[----:B------:R-:W-:Y:S02]  /*dca0*/  FFMA.FTZ R137, R137, R84, R85 ;  /* 0x0000005489897223 */ /* 0x000fe40000010055 */
[----:B------:R-:W-:Y:S02]  /*dcb0*/  MUFU.EX2 R133, R133 ;  /* 0x0000008500857308 */ /* 0x000fe40000000800 */
[----:B------:R-:W-:Y:S02]  /*dcc0*/  FADD.FTZ R0, R0, R137 ;  /* 0x0000008900007221 */ /* 0x000fe40000010000 */
[----:B--2---:R-:W-:Y:S02]  /*dcd0*/  HMMA.16816.F32 R48, R4, R52, R48 ;  /* 0x000000340430723c */ /* 0x004fe40000001830 */
[----:B------:R-:W-:-:S02]  /*dce0*/  FADD.FTZ R91, R91, R0 ;  /* 0x000000005b5b7221 */ /* 0x000fc40000010000 */
[----:B------:R-:W-:Y:S02]  /*dcf0*/  MUFU.EX2 R112, R112 ;  /* 0x0000007000707308 */ /* 0x000fe40000000800 */
[----:B------:R-:W-:Y:S01]  /*dd00*/  FADD.FTZ R92, R92, R91 ;  /* 0x0000005b5c5c7221 */ /* 0x000fe20000010000 */
[----:B-1----:R-:W-:Y:S01]  /*dd10*/  F2FP.PACK_AB R52, R103, R108 ;  /* 0x0000006c6734723e */ /* 0x002fe200000000ff */
[----:B------:R-:W-:Y:S01]  /*dd20*/  HMMA.16816.F32 R4, R4, R54, R72 ;  /* 0x000000360404723c */ /* 0x000fe20000001848 */
[----:B-----5:R-:W-:-:S03]  /*dd30*/  F2FP.PACK_AB R53, R114, R109 ;  /* 0x0000006d7235723e */ /* 0x020fc600000000ff */
[----:B------:R-:W-:Y:S03]  /*dd40*/  MUFU.EX2 R111, R111 ;  /* 0x0000006f006f7308 */ /* 0x000fe60000000800 */
[----:B------:R-:W-:Y:S02]  /*dd50*/  F2FP.PACK_AB R54, R101, R106 ;  /* 0x0000006a6536723e */ /* 0x000fe400000000ff */
[----:B------:R-:W-:-:S03]  /*dd60*/  F2FP.PACK_AB R55, R115, R138 ;  /* 0x0000008a7337723e */ /* 0x000fc600000000ff */
[----:B------:R-:W-:Y:S04]  /*dd70*/  MUFU.EX2 R107, R107 ;  /* 0x0000006b006b7308 */ /* 0x000fe80000000800 */
[C---:B---3--:R-:W-:Y:S04]  /*dd80*/  HMMA.16816.F32 R16, R52.reuse, R60, R16 ;  /* 0x0000003c3410723c */ /* 0x048fe80000001810 */
[----:B------:R-:W-:Y:S04]  /*dd90*/  MUFU.EX2 R134, R134 ;  /* 0x0000008600867308 */ /* 0x000fe80000000800 */
[C---:B------:R-:W-:Y:S01]  /*dda0*/  HMMA.16816.F32 R20, R52.reuse, R62, R20 ;  /* 0x0000003e3414723c */ /* 0x040fe20000001814 */
[----:B------:R-:W1:Y:S03]  /*ddb0*/  LDSM.16.MT88.4 R60, [R118+0x8400] ;  /* 0x00840000763c783b */ /* 0x000e660000004200 */
[----:B------:R-:W-:Y:S04]  /*ddc0*/  MUFU.EX2 R100, R100 ;  /* 0x0000006400647308 */ /* 0x000fe80000000800 */
[C---:B------:R-:W-:Y:S04]  /*ddd0*/  HMMA.16816.F32 R8, R52.reuse, R64, R8 ;  /* 0x000000403408723c */ /* 0x040fe80000001808 */
[----:B------:R-:W2:Y:S04]  /*dde0*/  MUFU.EX2 R105, R105 ;  /* 0x0000006900697308 */ /* 0x000ea80000000800 */
[C---:B------:R-:W-:Y:S01]  /*ddf0*/  HMMA.16816.F32 R12, R52.reuse, R66, R12 ;  /* 0x00000042340c723c */ /* 0x040fe2000000180c */
[----:B------:R-:W3:Y:S03]  /*de00*/  LDSM.16.MT88.4 R64, [R116+0x7400] ;  /* 0x007400007440783b */ /* 0x000ee60000004200 */
[----:B------:R-:W-:Y:S04]  /*de10*/  MUFU.EX2 R102, R102 ;  /* 0x0000006600667308 */ /* 0x000fe80000000800 */
[----:B------:R-:W-:Y:S04]  /*de20*/  HMMA.16816.F32 R24, R52, R56, R24 ;  /* 0x000000383418723c */ /* 0x000fe80000001818 */
[----:B------:R-:W4:Y:S01]  /*de30*/  MUFU.EX2 R99, R99 ;  /* 0x0000006300637308 */ /* 0x000f220000000800 */
[----:B--2---:R-:W-:-:S03]  /*de40*/  F2FP.PACK_AB R72, R105, R100 ;  /* 0x000000646948723e */ /* 0x004fc600000000ff */
[C---:B------:R-:W-:Y:S01]  /*de50*/  HMMA.16816.F32 R28, R52.reuse, R58, R28 ;  /* 0x0000003a341c723c */ /* 0x040fe2000000181c */
[----:B------:R-:W2:Y:S03]  /*de60*/  LDSM.16.MT88.4 R56, [R116+0x8400] ;  /* 0x008400007438783b */ /* 0x000ea60000004200 */
[----:B------:R-:W-:Y:S04]  /*de70*/  MUFU.EX2 R98, R98 ;  /* 0x0000006200627308 */ /* 0x000fe80000000800 */
[----:B-1----:R-:W-:Y:S04]  /*de80*/  HMMA.16816.F32 R40, R52, R60, R40 ;  /* 0x0000003c3428723c */ /* 0x002fe80000001828 */
[----:B------:R-:W1:Y:S01]  /*de90*/  MUFU.EX2 R97, R97 ;  /* 0x0000006100617308 */ /* 0x000e620000000800 */
[----:B----4-:R-:W-:-:S03]  /*dea0*/  F2FP.PACK_AB R74, R99, R102 ;  /* 0x00000066634a723e */ /* 0x010fc600000000ff */
[C---:B------:R-:W-:Y:S01]  /*deb0*/  HMMA.16816.F32 R44, R52.reuse, R62, R44 ;  /* 0x0000003e342c723c */ /* 0x040fe2000000182c */
[----:B------:R-:W4:Y:S03]  /*dec0*/  LDSM.16.MT88.4 R60, [R116+0x6800] ;  /* 0x00680000743c783b */ /* 0x000f260000004200 */
[----:B------:R-:W-:Y:S04]  /*ded0*/  MUFU.EX2 R95, R95 ;  /* 0x0000005f005f7308 */ /* 0x000fe80000000800 */
[----:B---3--:R-:W-:Y:S04]  /*dee0*/  HMMA.16816.F32 R32, R52, R64, R32 ;  /* 0x000000403420723c */ /* 0x008fe80000001820 */
[----:B------:R-:W3:Y:S01]  /*def0*/  MUFU.EX2 R94, R94 ;  /* 0x0000005e005e7308 */ /* 0x000ee20000000800 */
[----:B-1----:R-:W-:-:S03]  /*df00*/  F2FP.PACK_AB R73, R97, R98 ;  /* 0x000000626149723e */ /* 0x002fc600000000ff */
[C---:B------:R-:W-:Y:S01]  /*df10*/  HMMA.16816.F32 R36, R52.reuse, R66, R36 ;  /* 0x000000423424723c */ /* 0x040fe20000001824 */
[----:B------:R-:W1:Y:S07]  /*df20*/  LDSM.16.MT88.4 R64, [R118+0x6800] ;  /* 0x006800007640783b */ /* 0x000e6e0000004200 */
[----:B--2---:R-:W-:Y:S01]  /*df30*/  HMMA.16816.F32 R48, R52, R56, R48 ;  /* 0x000000383430723c */ /* 0x004fe20000001830 */
[----:B---3--:R-:W-:-:S07]  /*df40*/  F2FP.PACK_AB R75, R94, R95 ;  /* 0x0000005f5e4b723e */ /* 0x008fce00000000ff */
[----:B------:R-:W-:Y:S01]  /*df50*/  HMMA.16816.F32 R4, R52, R58, R4 ;  /* 0x0000003a3404723c */ /* 0x000fe20000001804 */
[----:B------:R-:W2:Y:S06]  /*df60*/  LDSM.16.MT88.4 R56, [R118+0x7800] ;  /* 0x007800007638783b */ /* 0x000eac0000004200 */
[----:B------:R-:W-:Y:S02]  /*df70*/  F2FP.PACK_AB R52, R141, R140 ;  /* 0x0000008c8d34723e */ /* 0x000fe400000000ff */
[----:B------:R-:W-:Y:S02]  /*df80*/  F2FP.PACK_AB R53, R111, R112 ;  /* 0x000000706f35723e */ /* 0x000fe400000000ff */
[----:B------:R-:W-:-:S02]  /*df90*/  F2FP.PACK_AB R54, R133, R110 ;  /* 0x0000006e8536723e */ /* 0x000fc400000000ff */
[----:B------:R-:W-:-:S07]  /*dfa0*/  F2FP.PACK_AB R55, R134, R107 ;  /* 0x0000006b8637723e */ /* 0x000fce00000000ff */
[C---:B----4-:R-:W-:Y:S08]  /*dfb0*/  HMMA.16816.F32 R16, R52.reuse, R60, R16 ;  /* 0x0000003c3410723c */ /* 0x050ff00000001810 */
[C---:B------:R-:W-:Y:S01]  /*dfc0*/  HMMA.16816.F32 R20, R52.reuse, R62, R20 ;  /* 0x0000003e3414723c */ /* 0x040fe20000001814 */
[----:B------:R-:W3:Y:S07]  /*dfd0*/  LDSM.16.MT88.4 R60, [R116+0x7800] ;  /* 0x00780000743c783b */ /* 0x000eee0000004200 */
[C---:B-1----:R-:W-:Y:S08]  /*dfe0*/  HMMA.16816.F32 R8, R52.reuse, R64, R8 ;  /* 0x000000403408723c */ /* 0x042ff00000001808 */
[C---:B------:R-:W-:Y:S08]  /*dff0*/  HMMA.16816.F32 R12, R52.reuse, R66, R12 ;  /* 0x00000042340c723c */ /* 0x040ff0000000180c */
[C---:B------:R-:W-:Y:S01]  /*e000*/  HMMA.16816.F32 R64, R52.reuse, R76, R40 ;  /* 0x0000004c3440723c */ /* 0x040fe20000001828 */
[----:B------:R-:W1:Y:S07]  /*e010*/  LDSM.16.MT88.4 R40, [R116+0x8800] ;  /* 0x008800007428783b */ /* 0x000e6e0000004200 */
[C---:B------:R-:W-:Y:S01]  /*e020*/  HMMA.16816.F32 R76, R52.reuse, R78, R44 ;  /* 0x0000004e344c723c */ /* 0x040fe2000000182c */
[----:B------:R-:W4:Y:S07]  /*e030*/  LDSM.16.MT88.4 R44, [R116+0x6c00] ;  /* 0x006c0000742c783b */ /* 0x000f2e0000004200 */
[C---:B--2---:R-:W-:Y:S07]  /*e040*/  HMMA.16816.F32 R24, R52.reuse, R56, R24 ;  /* 0x000000383418723c */ /* 0x044fee0000001818 */
[----:B------:R-:W-:Y:S01]  /*e050*/  FFMA.FTZ R56, R139, R3, R86 ;  /* 0x000000038b387223 */ /* 0x000fe20000010056 */
[C---:B---3--:R-:W-:Y:S01]  /*e060*/  HMMA.16816.F32 R32, R52.reuse, R60, R32 ;  /* 0x0000003c3420723c */ /* 0x048fe20000001820 */
[----:B------:R-:W-:Y:S07]  /*e070*/  LDSM.16.MT88.4 R84, [R116+0x7c00] ;  /* 0x007c00007454783b */ /* 0x000fee0000004200 */
[C---:B------:R-:W-:Y:S01]  /*e080*/  HMMA.16816.F32 R60, R52.reuse, R62, R36 ;  /* 0x0000003e343c723c */ /* 0x040fe20000001824 */
[----:B------:R-:W2:Y:S07]  /*e090*/  LDSM.16.MT88.4 R36, [R118+0x6c00] ;  /* 0x006c00007624783b */ /* 0x000eae0000004200 */
[C---:B------:R-:W-:Y:S08]  /*e0a0*/  HMMA.16816.F32 R28, R52.reuse, R58, R28 ;  /* 0x0000003a341c723c */ /* 0x040ff0000000181c */
[C---:B-1----:R-:W-:Y:S08]  /*e0b0*/  HMMA.16816.F32 R68, R52.reuse, R40, R48 ;  /* 0x000000283444723c */ /* 0x042ff00000001830 */
[----:B------:R-:W-:Y:S01]  /*e0c0*/  HMMA.16816.F32 R4, R52, R42, R4 ;  /* 0x0000002a3404723c */ /* 0x000fe20000001804 */
[----:B------:R-:W1:Y:S07]  /*e0d0*/  LDSM.16.MT88.4 R52, [R118+0x7c00] ;  /* 0x007c00007634783b */ /* 0x000e6e0000004200 */
[C---:B----4-:R-:W-:Y:S07]  /*e0e0*/  HMMA.16816.F32 R40, R72.reuse, R44, R16 ;  /* 0x0000002c4828723c */ /* 0x050fee0000001810 */
[----:B------:R-:W-:Y:S01]  /*e0f0*/  FADD.FTZ R16, R93, R56 ;  /* 0x000000385d107221 */ /* 0x000fe20000010000 */
[----:B------:R-:W-:Y:S03]  /*e100*/  HMMA.16816.F32 R44, R72, R46, R20 ;  /* 0x0000002e482c723c */ /* 0x000fe60000001814 */
[----:B------:R-:W-:-:S04]  /*e110*/  FADD.FTZ R3, R89, R16 ;  /* 0x0000001059037221 */ /* 0x000fc80000010000 */
[----:B------:R-:W-:Y:S01]  /*e120*/  FADD.FTZ R3, R2, R3 ;  /* 0x0000000302037221 */ /* 0x000fe20000010000 */
[C---:B--2---:R-:W-:Y:S01]  /*e130*/  HMMA.16816.F32 R80, R72.reuse, R36, R8 ;  /* 0x000000244850723c */ /* 0x044fe20000001808 */
[----:B------:R-:W-:Y:S02]  /*e140*/  LDSM.16.MT88.4 R8, [R116+0x8c00] ;  /* 0x008c00007408783b */ /* 0x000fe40000004200 */
        /* <DEDUP_REMOVED lines=22> */
[----:B------:R-:W-:Y:S01]  /*e2b0*/  FADD.FTZ R98, R98, R3 ;  /* 0x0000000362627221 */ /* 0x000fe20000010000 */
[----:B------:R-:W-:Y:S01]  /*e2c0*/  MOV R3, R88 ;  /* 0x0000005800037202 */ /* 0x000fe20000000f00 */
[----:B------:R-:W-:Y:S01]  /*e2d0*/  FADD.FTZ R105, R105, R100 ;  /* 0x0000006469697221 */ /* 0x000fe20000010000 */
[----:B------:R-:W-:Y:S01]  /*e2e0*/  HMMA.16816.F32 R60, R72, R86, R60 ;  /* 0x00000056483c723c */ /* 0x000fe2000000183c */
[----:B------:R-:W-:Y:S01]  /*e2f0*/  FADD.FTZ R98, R97, R98 ;  /* 0x0000006261627221 */ /* 0x000fe20000010000 */
[----:B------:R-:W-:Y:S01]  /*e300*/  MOV R84, R90 ;  /* 0x0000005a00547202 */ /* 0x000fe20000000f00 */
[----:B------:R-:W-:Y:S02]  /*e310*/  FADD.FTZ R102, R102, R105 ;  /* 0x0000006966667221 */ /* 0x000fe40000010000 */
[----:B------:R-:W-:-:S02]  /*e320*/  FADD.FTZ R95, R95, R98 ;  /* 0x000000625f5f7221 */ /* 0x000fc40000010000 */
[----:B------:R-:W-:Y:S01]  /*e330*/  FADD.FTZ R139, R99, R102 ;  /* 0x00000066638b7221 */ /* 0x000fe20000010000 */
[----:B--2---:R-:W-:Y:S01]  /*e340*/  HMMA.16816.F32 R64, R72, R12, R64 ;  /* 0x0000000c4840723c */ /* 0x004fe20000001840 */
[----:B------:R-:W-:-:S07]  /*e350*/  FADD.FTZ R137, R94, R95 ;  /* 0x0000005f5e897221 */ /* 0x000fce0000010000 */
[C---:B------:R-:W-:Y:S08]  /*e360*/  HMMA.16816.F32 R76, R72.reuse, R14, R76 ;  /* 0x0000000e484c723c */ /* 0x040ff0000000184c */
[C---:B------:R-:W-:Y:S08]  /*e370*/  HMMA.16816.F32 R68, R72.reuse, R8, R68 ;  /* 0x000000084844723c */ /* 0x040ff00000001844 */
[----:B------:R-:W-:Y:S08]  /*e380*/  HMMA.16816.F32 R72, R72, R10, R4 ;  /* 0x0000000a4848723c */ /* 0x000ff00000001804 */
.L_x_5672:
[----:B------:R-:W-:-:S13]  /*e390*/  ISETP.GT.AND P0, PT, R135, R122, PT ;  /* 0x0000007a8700720c */ /* 0x000fda0003f04270 */
        /* <DEDUP_REMOVED lines=15> */
.L_x_5682:
        /* <DEDUP_REMOVED lines=65> */
.L_x_5679:
[C---:B------:R-:W-:Y:S04]  /*e8a0*/  LEA R132, P0, R6.reuse, R132, 0x1 ;  /* 0x0000008406847211 */ /* 0x040fe800078008ff */
[----:B------:R-:W-:Y:S02]  /*e8b0*/  LEA.HI.X R131, R6, R131, R2, 0x1, P0 ;  /* 0x0000008306837211 */ /* 0x000fe400000f0c02 */
[----:B------:R-:W-:Y:S03]  /*e8c0*/  IADD3 R2, P0, R132, UR11, RZ ;  /* 0x0000000b84027c10 */ /* 0x000fe6000ff1e0ff */
[----:B------:R-:W-:Y:S01]  /*e8d0*/  IMAD.MOV.U32 R133, RZ, RZ, R131 ;  /* 0x000000ffff857224 */ /* 0x000fe200078e0083 */
[----:B------:R-:W-:Y:S02]  /*e8e0*/  IADD3.X R3, R131, UR9, RZ, P0, !PT ;  /* 0x0000000983037c10 */ /* 0x000fe400087fe4ff */
[----:B------:R-:W-:Y:S02]  /*e8f0*/  ISETP.GT.AND P0, PT, R135, R122, PT ;  /* 0x0000007a8700720c */ /* 0x000fe40003f04270 */
        /* <DEDUP_REMOVED lines=154> */
.L_x_5681:
        /* <DEDUP_REMOVED lines=16> */
.L_x_5680:
[----:B------:R-:W-:Y:S01]  /*f3a0*/  FMNMX.FTZ R2, R4, R85, !PT ;  /* 0x0000005504027209 */ /* 0x000fe20007810000 */
[----:B------:R-:W-:Y:S01]  /*f3b0*/  LDSM.16.MT88.4 R92, [R116+0x6000] ;  /* 0x00600000745c783b */ /* 0x000fe20000004200 */
        /* <DEDUP_REMOVED lines=54> */
[----:B------:R-:W-:Y:S01]  /*f720*/  ISETP.GT.AND P0, PT, R135, R122, PT ;  /* 0x0000007a8700720c */ /* 0x000fe20003f04270 */
        /* <DEDUP_REMOVED lines=42> */
[----:B---3--:R-:W-:Y:S01]  /*f9d0*/  F2FP.PACK_AB R81, R5, R98 ;  /* 0x000000620551723e */ /* 0x008fe200000000ff */
        /* <DEDUP_REMOVED lines=18> */
[--C-:B------:R-:W-:Y:S02]  /*fb00*/  FFMA.FTZ R104, R15, c[0x0][0x23c], -R99.reuse ;  /* 0x00008f000f687a23 */ /* 0x100fe40000010863 */
[----:B------:R-:W-:Y:S02]  /*fb10*/  FMUL.FTZ R15, R0, R79 ;  /* 0x0000004f000f7220 */ /* 0x000fe40000410000 */
[C---:B------:R-:W-:Y:S01]  /*fb20*/  FMUL.FTZ R68, R2.reuse, R68 ;  /* 0x0000004402447220 */ /* 0x040fe20000410000 */
[----:B------:R-:W-:Y:S01]  /*fb30*/  LDSM.16.MT88.4 R76, [R118+0x6400] ;  /* 0x00640000764c783b */ /* 0x000fe20000004200 */
[----:B------:R-:W-:Y:S01]  /*fb40*/  FMUL.FTZ R69, R2, R69 ;  /* 0x0000004502457220 */ /* 0x000fe20000410000 */
[----:B------:R-:W2:Y:S01]  /*fb50*/  MUFU.EX2 R102, R102 ;  /* 0x0000006600667308 */ /* 0x000ea20000000800 */
[C---:B------:R-:W-:Y:S02]  /*fb60*/  FMUL.FTZ R70, R0.reuse, R70 ;  /* 0x0000004600467220 */ /* 0x040fe40000410000 */
[----:B------:R-:W-:Y:S01]  /*fb70*/  FMUL.FTZ R71, R0, R71 ;  /* 0x0000004700477220 */ /* 0x000fe20000410000 */
[----:B---3--:R-:W-:Y:S01]  /*fb80*/  F2FP.PACK_AB R83, R87, R86 ;  /* 0x000000565753723e */ /* 0x008fe200000000ff */
        /* <DEDUP_REMOVED lines=15> */
[----:B------:R-:W-:Y:S01]  /*fc80*/  LDSM.16.MT88.4 R28, [R116+0x6c00] ;  /* 0x006c0000741c783b */ /* 0x000fe20000004200 */
[----:B------:R-:W-:Y:S01]  /*fc90*/  FFMA.FTZ R113, R32, c[0x0][0x23c], -R100 ;  /* 0x00008f0020717a23 */ /* 0x000fe20000010864 */
[C---:B------:R-:W-:Y:S04]  /*fca0*/  HMMA.16816.F32 R44, R80.reuse, R94, R44 ;  /* 0x0000005e502c723c */ /* 0x040fe8000000182c */
[----:B------:R-:W-:Y:S02]  /*fcb0*/  FFMA.FTZ R114, R34, c[0x0][0x23c], -R99 ;  /* 0x00008f0022727a23 */ /* 0x000fe40000010863 */
[----:B------:R-:W3:Y:S01]  /*fcc0*/  LDSM.16.MT88.4 R92, [R116+0x7000] ;  /* 0x00700000745c783b */ /* 0x000ee20000004200 */
[C---:B------:R-:W-:Y:S01]  /*fcd0*/  FMUL.FTZ R72, R2.reuse, R72 ;  /* 0x0000004802487220 */ /* 0x040fe20000410000 */
[----:B------:R-:W-:Y:S01]  /*fce0*/  MUFU.EX2 R107, R107 ;  /* 0x0000006b006b7308 */ /* 0x000fe20000000800 */
[----:B------:R-:W-:Y:S03]  /*fcf0*/  FMUL.FTZ R73, R2, R73 ;  /* 0x0000004902497220 */ /* 0x000fe60000410000 */
[C---:B------:R-:W-:Y:S02]  /*fd00*/  FMUL.FTZ R74, R0.reuse, R74 ;  /* 0x0000004a004a7220 */ /* 0x040fe40000410000 */
[----:B------:R-:W-:Y:S02]  /*fd10*/  FMUL.FTZ R75, R0, R75 ;  /* 0x0000004b004b7220 */ /* 0x000fe40000410000 */
[----:B------:R-:W-:Y:S02]  /*fd20*/  FFMA.FTZ R97, R2, R139, R97 ;  /* 0x0000008b02617223 */ /* 0x000fe40000010061 */
[----:B------:R-:W-:Y:S01]  /*fd30*/  MUFU.EX2 R108, R108 ;  /* 0x0000006c006c7308 */ /* 0x000fe20000000800 */
[----:B------:R-:W-:Y:S02]  /*fd40*/  FFMA.FTZ R98, R0, R137, R98 ;  /* 0x0000008900627223 */ /* 0x000fe40000010062 */
[----:B------:R-:W-:Y:S02]  /*fd50*/  FADD.FTZ R97, R96, R97 ;  /* 0x0000006160617221 */ /* 0x000fe40000010000 */
[----:B------:R-:W-:Y:S01]  /*fd60*/  FADD.FTZ R5, R5, R98 ;  /* 0x0000006205057221 */ /* 0x000fe20000010000 */
        /* <DEDUP_REMOVED lines=8> */
[----:B------:R-:W-:Y:S01]  /*fdf0*/  FADD.FTZ R2, R87, R2 ;  /* 0x0000000257027221 */ /* 0x000fe20000010000 */
[C---:B---3--:R-:W-:Y:S08]  /*fe00*/  HMMA.16816.F32 R56, R80.reuse, R92, R56 ;  /* 0x0000005c5038723c */ /* 0x048ff00000001838 */
[----:B------:R-:W-:Y:S01]  /*fe10*/  MUFU.EX2 R111, R111 ;  /* 0x0000006f006f7308 */ /* 0x000fe20000000800 */
[C---:B------:R-:W-:Y:S01]  /*fe20*/  HMMA.16816.F32 R60, R80.reuse, R94, R60 ;  /* 0x0000005e503c723c */ /* 0x040fe2000000183c */
[----:B------:R-:W3:Y:S08]  /*fe30*/  LDSM.16.MT88.4 R92, [R116+0x8000] ;  /* 0x00800000745c783b */ /* 0x000ef00000004200 */
[----:B------:R-:W-:Y:S10]  /*fe40*/  MUFU.EX2 R112, R112 ;  /* 0x0000007000707308 */ /* 0x000ff40000000800 */
[----:B------:R-:W-:Y:S01]  /*fe50*/  MUFU.EX2 R113, R113 ;  /* 0x0000007100717308 */ /* 0x000fe20000000800 */
[C---:B-1----:R-:W-:Y:S09]  /*fe60*/  HMMA.16816.F32 R64, R80.reuse, R88, R64 ;  /* 0x000000585040723c */ /* 0x042ff20000001840 */
[----:B------:R-:W1:Y:S03]  /*fe70*/  MUFU.EX2 R88, R104 ;  /* 0x0000006800587308 */ /* 0x000e660000000800 */
[----:B------:R-:W-:Y:S01]  /*fe80*/  FFMA.FTZ R89, R16, c[0x0][0x23c], -R100 ;  /* 0x00008f0010597a23 */ /* 0x000fe20000010864 */
[C---:B------:R-:W-:Y:S03]  /*fe90*/  HMMA.16816.F32 R12, R80.reuse, R90, R12 ;  /* 0x0000005a500c723c */ /* 0x040fe6000000180c */
[----:B--2---:R-:W-:Y:S01]  /*fea0*/  F2FP.PACK_AB R16, R102, R101 ;  /* 0x000000656610723e */ /* 0x004fe200000000ff */
[----:B------:R-:W-:Y:S02]  /*feb0*/  FADD.FTZ R101, R101, R0 ;  /* 0x0000000065657221 */ /* 0x000fe40000010000 */
[----:B------:R-:W-:Y:S01]  /*fec0*/  MUFU.EX2 R89, R89 ;  /* 0x0000005900597308 */ /* 0x000fe20000000800 */
[--C-:B------:R-:W-:Y:S02]  /*fed0*/  FFMA.FTZ R90, R17, c[0x0][0x23c], -R100.reuse ;  /* 0x00008f00115a7a23 */ /* 0x100fe40000010864 */
[----:B------:R-:W-:Y:S03]  /*fee0*/  FFMA.FTZ R91, R18, c[0x0][0x23c], -R99 ;  /* 0x00008f00125b7a23 */ /* 0x000fe60000010863 */
[----:B------:R-:W-:Y:S01]  /*fef0*/  FADD.FTZ R102, R102, R101 ;  /* 0x0000006566667221 */ /* 0x000fe20000010000 */
[C---:B---3--:R-:W-:Y:S03]  /*ff00*/  HMMA.16816.F32 R68, R80.reuse, R92, R68 ;  /* 0x0000005c5044723c */ /* 0x048fe60000001844 */
[----:B------:R-:W2:Y:S04]  /*ff10*/  MUFU.EX2 R90, R90 ;  /* 0x0000005a005a7308 */ /* 0x000ea80000000800 */
[--C-:B------:R-:W-:Y:S01]  /*ff20*/  FFMA.FTZ R92, R19, c[0x0][0x23c], -R99.reuse ;  /* 0x00008f00135c7a23 */ /* 0x100fe20000010863 */
[----:B------:R-:W-:Y:S01]  /*ff30*/  HMMA.16816.F32 R72, R80, R94, R72 ;  /* 0x0000005e5048723c */ /* 0x000fe20000001848 */
[----:B------:R-:W3:Y:S03]  /*ff40*/  LDSM.16.MT88.4 R80, [R116+0x6400] ;  /* 0x006400007450783b */ /* 0x000ee60000004200 */
[----:B-1----:R-:W-:Y:S01]  /*ff50*/  F2FP.PACK_AB R17, R88, R103 ;  /* 0x000000675811723e */ /* 0x002fe200000000ff */
[----:B------:R-:W1:Y:S01]  /*ff60*/  MUFU.EX2 R91, R91 ;  /* 0x0000005b005b7308 */ /* 0x000e620000000800 */
[--C-:B------:R-:W-:Y:S02]  /*ff70*/  FFMA.FTZ R104, R22, c[0x0][0x23c], -R99.reuse ;  /* 0x00008f0016687a23 */ /* 0x100fe40000010863 */
[--C-:B------:R-:W-:Y:S04]  /*ff80*/  FFMA.FTZ R94, R20, c[0x0][0x23c], -R100.reuse ;  /* 0x00008f00145e7a23 */ /* 0x100fe80000010864 */
[--C-:B------:R-:W-:Y:S02]  /*ff90*/  FFMA.FTZ R95, R21, c[0x0][0x23c], -R100.reuse ;  /* 0x00008f00155f7a23 */ /* 0x100fe40000010864 */
[----:B------:R-:W-:Y:S01]  /*ffa0*/  LDSM.16.MT88.4 R20, [R118+0x6800] ;  /* 0x006800007614783b */ /* 0x000fe20000004200 */
[----:B------:R-:W4:Y:S01]  /*ffb0*/  MUFU.EX2 R92, R92 ;  /* 0x0000005c005c7308 */ /* 0x000f220000000800 */
[--C-:B------:R-:W-:Y:S02]  /*ffc0*/  FFMA.FTZ R93, R24, c[0x0][0x23c], -R100.reuse ;  /* 0x00008f00185d7a23 */ /* 0x100fe40000010864 */
[----:B------:R-:W-:Y:S01]  /*ffd0*/  FFMA.FTZ R100, R33, c[0x0][0x23c], -R100 ;  /* 0x00008f0021647a23 */ /* 0x000fe20000010864 */
[----:B--2---:R-:W-:Y:S01]  /*ffe0*/  F2FP.PACK_AB R18, R90, R89 ;  /* 0x000000595a12723e */ /* 0x004fe200000000ff */
[----:B------:R-:W-:Y:S02]  /*fff0*/  FFMA.FTZ R99, R35, c[0x0][0x23c], -R99 ;  /* 0x00008f0023637a23 */ /* 0x000fe40000010863 */
[----:B------:R-:W-:Y:S01]  /*10000*/  LDSM.16.MT88.4 R24, [R116+0x6800] ;  /* 0x006800007418783b */ /* 0x000fe20000004200 */
[----:B------:R-:W-:Y:S02]  /*10010*/  FADD.FTZ R103, R103, R2 ;  /* 0x0000000267677221 */ /* 0x000fe40000010000 */
[----:B------:R-:W2:Y:S01]  /*10020*/  MUFU.EX2 R94, R94 ;  /* 0x0000005e005e7308 */ /* 0x000ea20000000800 */
[----:B------:R-:W-:Y:S02]  /*10030*/  FADD.FTZ R5, R89, R102 ;  /* 0x0000006659057221 */ /* 0x000fe40000010000 */
[----:B------:R-:W-:Y:S02]  /*10040*/  FADD.FTZ R88, R88, R103 ;  /* 0x0000006758587221 */ /* 0x000fe40000010000 */
[----:B------:R-:W-:Y:S01]  /*10050*/  LDSM.16.MT88.4 R32, [R116+0x7c00] ;  /* 0x007c00007420783b */ /* 0x000fe20000004200 */
[----:B------:R-:W-:Y:S02]  /*10060*/  FADD.FTZ R5, R90, R5 ;  /* 0x000000055a057221 */ /* 0x000fe40000010000 */
[----:B-1----:R-:W-:Y:S02]  /*10070*/  FADD.FTZ R7, R91, R88 ;  /* 0x000000585b077221 */ /* 0x002fe40000010000 */
[----:B------:R-:W1:Y:S01]  /*10080*/  MUFU.EX2 R95, R95 ;  /* 0x0000005f005f7308 */ /* 0x000e620000000800 */
[C---:B----4-:R-:W-:Y:S01]  /*10090*/  F2FP.PACK_AB R19, R92.reuse, R91 ;  /* 0x0000005b5c13723e */ /* 0x050fe200000000ff */
[----:B------:R-:W-:Y:S08]  /*100a0*/  FADD.FTZ R7, R92, R7 ;  /* 0x000000075c077221 */ /* 0x000ff00000010000 */
[----:B------:R-:W4:Y:S01]  /*100b0*/  MUFU.EX2 R104, R104 ;  /* 0x0000006800687308 */ /* 0x000f220000000800 */
[C---:B------:R-:W-:Y:S05]  /*100c0*/  HMMA.16816.F32 R8, R16.reuse, R76, R8 ;  /* 0x0000004c1008723c */ /* 0x040fea0000001808 */
[----:B--2---:R-:W-:Y:S03]  /*100d0*/  FADD.FTZ R0, R94, R5 ;  /* 0x000000055e007221 */ /* 0x004fe60000010000 */
[C---:B------:R-:W-:Y:S01]  /*100e0*/  HMMA.16816.F32 R36, R16.reuse, R78, R36 ;  /* 0x0000004e1024723c */ /* 0x040fe20000001824 */
[----:B------:R-:W2:Y:S01]  /*100f0*/  LDSM.16.MT88.4 R76, [R118+0x7400] ;  /* 0x00740000764c783b */ /* 0x000ea20000004200 */
[----:B------:R-:W5:Y:S02]  /*10100*/  MUFU.EX2 R93, R93 ;  /* 0x0000005d005d7308 */ /* 0x000f640000000800 */
[----:B-1----:R-:W-:Y:S04]  /*10110*/  FADD.FTZ R0, R95, R0 ;  /* 0x000000005f007221 */ /* 0x002fe80000010000 */
[C---:B---3--:R-:W-:Y:S04]  /*10120*/  HMMA.16816.F32 R40, R16.reuse, R80, R40 ;  /* 0x000000501028723c */ /* 0x048fe80000001828 */
[----:B------:R-:W1:Y:S01]  /*10130*/  MUFU.EX2 R100, R100 ;  /* 0x0000006400647308 */ /* 0x000e620000000800 */
[----:B----4-:R-:W-:Y:S03]  /*10140*/  FADD.FTZ R2, R104, R7 ;  /* 0x0000000768027221 */ /* 0x010fe60000010000 */
[C---:B------:R-:W-:Y:S01]  /*10150*/  HMMA.16816.F32 R44, R16.reuse, R82, R44 ;  /* 0x00000052102c723c */ /* 0x040fe2000000182c */
[----:B------:R-:W3:Y:S03]  /*10160*/  LDSM.16.MT88.4 R80, [R116+0x7400] ;  /* 0x007400007450783b */ /* 0x000ee60000004200 */
[----:B------:R-:W-:Y:S02]  /*10170*/  FADD.FTZ R2, R105, R2 ;  /* 0x0000000269027221 */ /* 0x000fe40000010000 */
[----:B------:R-:W-:Y:S10]  /*10180*/  MUFU.EX2 R114, R114 ;  /* 0x0000007200727308 */ /* 0x000ff40000000800 */
[----:B------:R-:W4:Y:S01]  /*10190*/  MUFU.EX2 R99, R99 ;  /* 0x0000006300637308 */ /* 0x000f220000000800 */
        /* <DEDUP_REMOVED lines=8> */
[----:B------:R-:W-:Y:S07]  /*10220*/  LDSM.16.MT88.4 R76, [R118+0x8c00] ;  /* 0x008c0000764c783b */ /* 0x000fee0000004200 */
[C---:B---3--:R-:W-:Y:S08]  /*10230*/  HMMA.16816.F32 R68, R16.reuse, R80, R68 ;  /* 0x000000501044723c */ /* 0x048ff00000001844 */
[----:B------:R-:W-:Y:S07]  /*10240*/  HMMA.16816.F32 R72, R16, R82, R72 ;  /* 0x000000521048723c */ /* 0x000fee0000001848 */
[----:B------:R-:W-:Y:S02]  /*10250*/  F2FP.PACK_AB R16, R95, R94 ;  /* 0x0000005e5f10723e */ /* 0x000fe400000000ff */
[----:B------:R-:W-:Y:S03]  /*10260*/  F2FP.PACK_AB R17, R105, R104 ;  /* 0x000000686911723e */ /* 0x000fe600000000ff */
[----:B-----5:R-:W-:Y:S01]  /*10270*/  F2FP.PACK_AB R18, R106, R93 ;  /* 0x0000005d6a12723e */ /* 0x020fe200000000ff */
[----:B------:R-:W-:Y:S01]  /*10280*/  FADD.FTZ R93, R93, R0 ;  /* 0x000000005d5d7221 */ /* 0x000fe20000010000 */
[----:B------:R-:W-:Y:S01]  /*10290*/  F2FP.PACK_AB R19, R108, R107 ;  /* 0x0000006b6c13723e */ /* 0x000fe200000000ff */
[----:B------:R-:W-:Y:S01]  /*102a0*/  FADD.FTZ R107, R107, R2 ;  /* 0x000000026b6b7221 */ /* 0x000fe20000010000 */
[----:B------:R-:W-:Y:S01]  /*102b0*/  MOV R0, R3 ;  /* 0x0000000300007202 */ /* 0x000fe20000000f00 */
[----:B------:R-:W-:Y:S02]  /*102c0*/  FADD.FTZ R106, R106, R93 ;  /* 0x0000005d6a6a7221 */ /* 0x000fe40000010000 */
[----:B------:R-:W-:Y:S02]  /*102d0*/  FADD.FTZ R108, R108, R107 ;  /* 0x0000006b6c6c7221 */ /* 0x000fe40000010000 */
[C---:B------:R-:W-:Y:S08]  /*102e0*/  HMMA.16816.F32 R8, R16.reuse, R20, R8 ;  /* 0x000000141008723c */ /* 0x040ff00000001808 */
[C---:B------:R-:W-:Y:S01]  /*102f0*/  HMMA.16816.F32 R36, R16.reuse, R22, R36 ;  /* 0x000000161024723c */ /* 0x040fe20000001824 */
[----:B------:R-:W2:Y:S07]  /*10300*/  LDSM.16.MT88.4 R20, [R118+0x7800] ;  /* 0x007800007614783b */ /* 0x000eae0000004200 */
[C---:B------:R-:W-:Y:S08]  /*10310*/  HMMA.16816.F32 R40, R16.reuse, R24, R40 ;  /* 0x000000181028723c */ /* 0x040ff00000001828 */
        /* <DEDUP_REMOVED lines=17> */
[----:B-1----:R-:W-:Y:S01]  /*10430*/  F2FP.PACK_AB R18, R100, R113 ;  /* 0x000000716412723e */ /* 0x002fe200000000ff */
[----:B------:R-:W-:Y:S01]  /*10440*/  FADD.FTZ R111, R111, R108 ;  /* 0x0000006c6f6f7221 */ /* 0x000fe20000010000 */
[----:B----4-:R-:W-:Y:S01]  /*10450*/  F2FP.PACK_AB R19, R99, R114 ;  /* 0x000000726313723e */ /* 0x010fe200000000ff */
[----:B------:R-:W-:Y:S02]  /*10460*/  FADD.FTZ R110, R110, R109 ;  /* 0x0000006d6e6e7221 */ /* 0x000fe40000010000 */
[----:B------:R-:W-:Y:S02]  /*10470*/  FADD.FTZ R111, R112, R111 ;  /* 0x0000006f706f7221 */ /* 0x000fe40000010000 */
[----:B------:R-:W-:Y:S02]  /*10480*/  FADD.FTZ R113, R113, R110 ;  /* 0x0000006e71717221 */ /* 0x000fe40000010000 */
[----:B------:R-:W-:Y:S02]  /*10490*/  FADD.FTZ R114, R114, R111 ;  /* 0x0000006f72727221 */ /* 0x000fe40000010000 */
[----:B------:R-:W-:Y:S01]  /*104a0*/  FADD.FTZ R139, R100, R113 ;  /* 0x00000071648b7221 */ /* 0x000fe20000010000 */
[C---:B--2---:R-:W-:Y:S01]  /*104b0*/  HMMA.16816.F32 R80, R16.reuse, R20, R8 ;  /* 0x000000141050723c */ /* 0x044fe20000001808 */
[----:B------:R-:W1:Y:S02]  /*104c0*/  LDSM.16.MT88.4 R8, [R116+0x8c00] ;  /* 0x008c00007408783b */ /* 0x000e640000004200 */
[----:B------:R-:W-:Y:S05]  /*104d0*/  FADD.FTZ R137, R99, R114 ;  /* 0x0000007263897221 */ /* 0x000fea0000010000 */
[C---:B------:R-:W-:Y:S08]  /*104e0*/  HMMA.16816.F32 R36, R16.reuse, R22, R36 ;  /* 0x000000161024723c */ /* 0x040ff00000001824 */
        /* <DEDUP_REMOVED lines=8> */
[C---:B-1----:R-:W-:Y:S08]  /*10570*/  HMMA.16816.F32 R68, R16.reuse, R8, R68 ;  /* 0x000000081044723c */ /* 0x042ff00000001844 */
[----:B------:R-:W-:Y:S01]  /*10580*/  HMMA.16816.F32 R72, R16, R10, R72 ;  /* 0x0000000a1048723c */ /* 0x000fe20000001848 */
[----:B------:R-:W-:-:S07]  /*10590*/  @P0 BRA `(.L_x_5682) ;  /* 0xffffdef000000947 */ /* 0x000fce000383ffff */
.L_x_5678:
[----:B------:R-:W1:Y:S01]  /*105a0*/  SHFL.BFLY PT, R0, R137, 0x2, 0x1f ;  /* 0x0c401f0089007f89 */ /* 0x000e6200000e0000 */
[----:B------:R-:W-:Y:S01]  /*105b0*/  MOV R6, 0x3f800000 ;  /* 0x3f80000000067802 */ /* 0x000fe20000000f00 */
[----:B------:R-:W-:Y:S02]  /*105c0*/  BSSY B0, `(.L_x_5683) ;  /* 0x00000c1000007945 */ /* 0x000fe40003800000 */
        /* <DEDUP_REMOVED lines=40> */
[----:B------:R-:W-:Y:S01]  /*10850*/  MOV R5, 0x3f800000 ;  /* 0x3f80000000057802 */ /* 0x000fe20000000f00 */
[----:B------:R-:W-:Y:S01]  /*10860*/  IMAD.SHL.U32 R16, R14, 0x40, RZ ;  /* 0x000000400e107824 */ /* 0x000fe200078e00ff */
[----:B------:R-:W-:Y:S02]  /*10870*/  SHF.R.S32.HI R12, RZ, 0x4, R12 ;  /* 0x00000004ff0c7819 */ /* 0x000fe4000001140c */
[----:B------:R-:W-:Y:S02]  /*10880*/  LEA.HI R18, R9, R9, RZ, 0x1 ;  /* 0x0000000909127211 */ /* 0x000fe400078f08ff */
[----:B------:R-:W-:Y:S01]  /*10890*/  IADD3 R20, R15, -R20, RZ ;  /* 0x800000140f147210 */ /* 0x000fe20007ffe0ff */
[----:B------:R-:W2:Y:S01]  /*108a0*/  @P2 MUFU.RCP R5, R2 ;  /* 0x0000000200052308 */ /* 0x000ea20000001000 */
[----:B------:R-:W-:Y:S01]  /*108b0*/  LOP3.LUT R16, R16, 0xc0, RZ, 0xc0, !PT ;  /* 0x000000c010107812 */ /* 0x000fe200078ec0ff */
[----:B-1----:R-:W-:Y:S01]  /*108c0*/  FMUL.FTZ R80, R6, R80 ;  /* 0x0000005006507220 */ /* 0x002fe20000410000 */
[----:B------:R-:W-:Y:S01]  /*108d0*/  LOP3.LUT R15, R14, 0x1, RZ, 0xc0, !PT ;  /* 0x000000010e0f7812 */ /* 0x000fe200078ec0ff */
[----:B------:R-:W-:Y:S01]  /*108e0*/  FMUL.FTZ R81, R6, R81 ;  /* 0x0000005106517220 */ /* 0x000fe20000410000 */
        /* <DEDUP_REMOVED lines=34> */
[----:B------:R1:W-:Y:S01]  /*10b10*/  STS.64 [R11.X4], R80 ;  /* 0x000000500b007388 */ /* 0x0003e20000004a00 */
[C---:B------:R-:W-:Y:S01]  /*10b20*/  FMUL.FTZ R77, R6.reuse, R77 ;  /* 0x0000004d064d7220 */ /* 0x040fe20000410000 */
[----:B------:R-:W3:Y:S01]  /*10b30*/  @P2 MUFU.LG2 R2, R2 ;  /* 0x0000000200022308 */ /* 0x000ee20000000c00 */
[----:B------:R-:W-:-:S02]  /*10b40*/  FMUL.FTZ R68, R6, R68 ;  /* 0x0000004406447220 */ /* 0x000fc40000410000 */
[C---:B------:R-:W-:Y:S02]  /*10b50*/  FMUL.FTZ R69, R6.reuse, R69 ;  /* 0x0000004506457220 */ /* 0x040fe40000410000 */
[C---:B------:R-:W-:Y:S02]  /*10b60*/  FMUL.FTZ R72, R6.reuse, R72 ;  /* 0x0000004806487220 */ /* 0x040fe40000410000 */
[----:B------:R-:W-:Y:S01]  /*10b70*/  FMUL.FTZ R73, R6, R73 ;  /* 0x0000004906497220 */ /* 0x000fe20000410000 */
[----:B------:R-:W-:Y:S01]  /*10b80*/  MOV R6, 0x40 ;  /* 0x0000004000067802 */ /* 0x000fe20000000f00 */
[----:B------:R-:W-:Y:S02]  /*10b90*/  IMAD R13, R18, 0x4, R13 ;  /* 0x00000004120d7824 */ /* 0x000fe400078e020d */
[C---:B--2---:R-:W-:Y:S01]  /*10ba0*/  FMUL.FTZ R83, R5.reuse, R83 ;  /* 0x0000005305537220 */ /* 0x044fe20000410000 */
[----:B------:R-:W-:Y:S01]  /*10bb0*/  SEL R6, R6, 0xffffffc0, !P0 ;  /* 0xffffffc006067807 */ /* 0x000fe20004000000 */
[----:B------:R-:W-:-:S02]  /*10bc0*/  FMUL.FTZ R82, R5, R82 ;  /* 0x0000005205527220 */ /* 0x000fc40000410000 */
[C---:B------:R-:W-:Y:S01]  /*10bd0*/  FMUL.FTZ R39, R5.reuse, R39 ;  /* 0x0000002705277220 */ /* 0x040fe20000410000 */
        /* <DEDUP_REMOVED lines=17> */
[----:B-1----:R-:W1:Y:S01]  /*10cf0*/  S2R R80, SR_CTAID.Z ;  /* 0x0000000000507919 */ /* 0x002e620000002700 */
        /* <DEDUP_REMOVED lines=9> */
[----:B------:R-:W-:Y:S02]  /*10d90*/  FMUL.FTZ R74, R5, R74 ;  /* 0x0000004a054a7220 */ /* 0x000fe40000410000 */
[----:B------:R-:W-:Y:S01]  /*10da0*/  IMAD.IADD R5, R13, 0x1, R12 ;  /* 0x000000010d057824 */ /* 0x000fe200078e020c */
[----:B------:R-:W-:Y:S01]  /*10db0*/  IADD3 R12, R6, R15, RZ ;  /* 0x0000000f060c7210 */ /* 0x000fe20007ffe0ff */
[----:B---3--:R-:W-:Y:S01]  /*10dc0*/  @P2 FMUL.FTZ R2, R2, 0.69314718246459960938 ;  /* 0x3f31721802022820 */ /* 0x008fe20000410000 */
[----:B------:R-:W2:Y:S04]  /*10dd0*/  S2R R6, SR_CTAID.Y ;  /* 0x0000000000067919 */ /* 0x000ea80000002600 */
[----:B------:R-:W-:Y:S04]  /*10de0*/  STS.64 [R12], R44 ;  /* 0x0000002c0c007388 */ /* 0x000fe80000000a00 */
[----:B------:R-:W-:Y:S04]  /*10df0*/  STS.64 [R12+0x400], R46 ;  /* 0x0004002e0c007388 */ /* 0x000fe80000000a00 */
[----:B------:R-:W-:Y:S04]  /*10e00*/  STS.64 [R11.X4+0x2000], R48 ;  /* 0x002000300b007388 */ /* 0x000fe80000004a00 */
[----:B------:R-:W-:Y:S04]  /*10e10*/  STS.64 [R11.X4+0x2400], R50 ;  /* 0x002400320b007388 */ /* 0x000fe80000004a00 */
[----:B------:R-:W-:Y:S04]  /*10e20*/  STS.64 [R15+0x2000], R52 ;  /* 0x002000340f007388 */ /* 0x000fe80000000a00 */
[----:B------:R-:W-:Y:S01]  /*10e30*/  STS.64 [R15+0x2400], R54 ;  /* 0x002400360f007388 */ /* 0x000fe20000000a00 */
[----:B--2---:R-:W-:-:S03]  /*10e40*/  IMAD R6, R6, c[0x0][0x210], R125 ;  /* 0x0000840006067a24 */ /* 0x004fc600078e027d */
[----:B------:R-:W-:Y:S04]  /*10e50*/  STS.64 [R14+0x2000], R56 ;  /* 0x002000380e007388 */ /* 0x000fe80000000a00 */
[----:B------:R-:W-:Y:S04]  /*10e60*/  STS.64 [R14+0x2400], R58 ;  /* 0x0024003a0e007388 */ /* 0x000fe80000000a00 */
[----:B------:R2:W-:Y:S04]  /*10e70*/  STS.64 [R12+0x2000], R60 ;  /* 0x0020003c0c007388 */ /* 0x0005e80000000a00 */
[----:B------:R-:W-:Y:S04]  /*10e80*/  STS.64 [R12+0x2400], R62 ;  /* 0x0024003e0c007388 */ /* 0x000fe80000000a00 */
[----:B------:R-:W-:Y:S04]  /*10e90*/  STS.64 [R11.X4+0x4000], R64 ;  /* 0x004000400b007388 */ /* 0x000fe80000004a00 */
[----:B------:R3:W-:Y:S04]  /*10ea0*/  STS.64 [R11.X4+0x4400], R66 ;  /* 0x004400420b007388 */ /* 0x0007e80000004a00 */
[----:B------:R-:W-:Y:S04]  /*10eb0*/  STS.64 [R15+0x4000], R76 ;  /* 0x0040004c0f007388 */ /* 0x000fe80000000a00 */
[----:B------:R-:W-:Y:S04]  /*10ec0*/  STS.64 [R15+0x4400], R78 ;  /* 0x0044004e0f007388 */ /* 0x000fe80000000a00 */
[----:B------:R-:W-:Y:S01]  /*10ed0*/  STS.64 [R14+0x4000], R68 ;  /* 0x004000440e007388 */ /* 0x000fe20000000a00 */
[----:B--2---:R-:W-:-:S03]  /*10ee0*/  LOP3.LUT R61, R10, 0xffffffe0, RZ, 0xc0, !PT ;  /* 0xffffffe00a3d7812 */ /* 0x004fc600078ec0ff */
[----:B------:R-:W-:Y:S01]  /*10ef0*/  STS.64 [R14+0x4400], R70 ;  /* 0x004400460e007388 */ /* 0x000fe20000000a00 */
[----:B------:R-:W-:Y:S02]  /*10f00*/  SHF.R.S32.HI R10, RZ, 0x1f, R7 ;  /* 0x0000001fff0a7819 */ /* 0x000fe40000011407 */
[----:B------:R-:W-:Y:S01]  /*10f10*/  IADD3 R61, R0, -R61, RZ ;  /* 0x8000003d003d7210 */ /* 0x000fe20007ffe0ff */
[----:B------:R-:W-:Y:S01]  /*10f20*/  STS.64 [R12+0x4000], R72 ;  /* 0x004000480c007388 */ /* 0x000fe20000000a00 */
[----:B------:R-:W-:Y:S01]  /*10f30*/  LEA.HI R10, R10, R7, RZ, 0x2 ;  /* 0x000000070a0a7211 */ /* 0x000fe200078f10ff */
[----:B------:R-:W-:Y:S01]  /*10f40*/  IMAD.MOV.U32 R0, RZ, RZ, -0x800000 ;  /* 0xff800000ff007424 */ /* 0x000fe200078e00ff */
[----:B------:R-:W-:Y:S01]  /*10f50*/  LOP3.LUT P0, RZ, R61, 0x3, RZ, 0xc0, !PT ;  /* 0x000000033dff7812 */ /* 0x000fe2000780c0ff */
[----:B------:R-:W-:Y:S01]  /*10f60*/  STS.64 [R12+0x4400], R74 ;  /* 0x0044004a0c007388 */ /* 0x000fe20000000a00 */
[----:B------:R-:W-:Y:S01]  /*10f70*/  LOP3.LUT R10, R10, 0xffffffc, RZ, 0xc0, !PT ;  /* 0x0ffffffc0a0a7812 */ /* 0x000fe200078ec0ff */
[----:B------:R-:W-:Y:S01]  /*10f80*/  @P3 FMUL.FTZ R61, R4, 0.69314718246459960938 ;  /* 0x3f317218043d3820 */ /* 0x000fe20000410000 */
[----:B---3--:R-:W-:Y:S01]  /*10f90*/  IADD3 R11, -R125, RZ, RZ ;  /* 0x000000ff7d0b7210 */ /* 0x008fe20007ffe1ff */
[----:B------:R-:W-:Y:S01]  /*10fa0*/  BAR.SYNC.DEFER_BLOCKING 0x0 ;  /* 0x0000000000007b1d */ /* 0x000fe20000010000 */
[----:B------:R-:W-:Y:S01]  /*10fb0*/  IADD3 R7, R7, -R10, RZ ;  /* 0x8000000a07077210 */ /* 0x000fe20007ffe0ff */
[----:B------:R-:W-:-:S02]  /*10fc0*/  @P3 FFMA.FTZ R0, R84, c[0x0][0x238], R61 ;  /* 0x00008e0054003a23 */ /* 0x000fc4000001003d */
[----:B-1----:R-:W-:Y:S01]  /*10fd0*/  IMAD R11, R11, c[0x0][0x1c0], R80 ;  /* 0x000070000b0b7a24 */ /* 0x002fe200078e0250 */
[----:B------:R-:W-:Y:S01]  /*10fe0*/  LEA R130, R7, R130, 0x4 ;  /* 0x0000008207827211 */ /* 0x000fe200078e20ff */
[----:B------:R-:W1:Y:S02]  /*10ff0*/  S2R R60, SR_CTAID.X ;  /* 0x00000000003c7919 */ /* 0x000e640000002500 */
[----:B------:R-:W-:Y:S01]  /*11000*/  IMAD R6, R6, c[0x0][0x1c0], R11 ;  /* 0x0000700006067a24 */ /* 0x000fe200078e020b */
[----:B------:R-:W-:Y:S01]  /*11010*/  MOV R11, 0xff800000 ;  /* 0xff800000000b7802 */ /* 0x000fe20000000f00 */
[----:B------:R-:W-:Y:S01]  /*11020*/  @P2 FFMA.FTZ R11, R3, c[0x0][0x238], R2 ;  /* 0x00008e00030b2a23 */ /* 0x000fe20000010002 */
        /* <DEDUP_REMOVED lines=26> */
.L_x_5684:
[----:B---34-:R-:W-:Y:S05]  /*111d0*/  BSYNC B0 ;  /* 0x0000000000007941 */ /* 0x018fea0003800000 */
.L_x_5683:
[----:B-1----:R-:W-:Y:S01]  /*111e0*/  IMAD.SHL.U32 R2, R9, 0x4, RZ ;  /* 0x0000000409027824 */ /* 0x002fe200078e00ff */
[----:B------:R-:W-:Y:S01]  /*111f0*/  IADD3 R0, R8, 0x10, RZ ;  /* 0x0000001008007810 */ /* 0x000fe20007ffe0ff */
[----:B------:R-:W-:Y:S02]  /*11200*/  IMAD R5, R5, c[0x0][0x22c], RZ ;  /* 0x00008b0005057a24 */ /* 0x000fe400078e02ff */
[----:B------:R-:W-:Y:S01]  /*11210*/  IMAD R123, R60, -0x40, R123 ;  /* 0xffffffc03c7b7824 */ /* 0x000fe200078e027b */
[----:B------:R-:W-:-:S04]  /*11220*/  SHF.R.S32.HI R3, RZ, 0x1f, R2 ;  /* 0x0000001fff037819 */ /* 0x000fc80000011402 */
[-C--:B------:R-:W-:Y:S01]  /*11230*/  ISETP.GE.AND P2, PT, R0, R123.reuse, PT ;  /* 0x0000007b0000720c */ /* 0x080fe20003f46270 */
[C---:B------:R-:W-:Y:S01]  /*11240*/  IMAD.WIDE R2, R8.reuse, 0x60, R2 ;  /* 0x0000006008027825 */ /* 0x040fe200078e0202 */
[C---:B------:R-:W-:Y:S02]  /*11250*/  ISETP.GE.AND P3, PT, R8.reuse, R123, PT ;  /* 0x0000007b0800720c */ /* 0x040fe40003f66270 */
[C---:B------:R-:W-:Y:S02]  /*11260*/  IADD3 R0, R8.reuse, 0x20, RZ ;  /* 0x0000002008007810 */ /* 0x040fe40007ffe0ff */
[C---:B------:R-:W-:Y:S02]  /*11270*/  IADD3 R2, P0, R5.reuse, R2, RZ ;  /* 0x0000000205027210 */ /* 0x040fe40007f1e0ff */
[----:B------:R-:W-:Y:S02]  /*11280*/  IADD3 R8, R8, 0x30, RZ ;  /* 0x0000003008087810 */ /* 0x000fe40007ffe0ff */
[----:B------:R-:W-:-:S02]  /*11290*/  LEA.HI.X.SX32 R5, R5, R3, 0x1, P0 ;  /* 0x0000000305057211 */ /* 0x000fc400000f0eff */
[----:B------:R-:W-:Y:S02]  /*112a0*/  LEA R4, P0, R2, c[0x0][0x1d8], 0x2 ;  /* 0x0000760002047a11 */ /* 0x000fe400078010ff */
[-C--:B------:R-:W-:Y:S02]  /*112b0*/  ISETP.GE.AND P1, PT, R0, R123.reuse, PT ;  /* 0x0000007b0000720c */ /* 0x080fe40003f26270 */
[----:B------:R-:W-:Y:S02]  /*112c0*/  LEA.HI.X R5, R2, c[0x0][0x1dc], R5, 0x2, P0 ;  /* 0x0000770002057a11 */ /* 0x000fe400000f1405 */
[----:B------:R-:W-:-:S03]  /*112d0*/  ISETP.GE.AND P0, PT, R8, R123, PT ;  /* 0x0000007b0800720c */ /* 0x000fc60003f06270 */
[----:B------:R1:W-:Y:S04]  /*112e0*/  @!P3 STG.E.128 [R4.64+0x80], R36 ;  /* 0x000080240400b986 */ /* 0x0003e8000c101d06 */
[----:B--2---:R1:W-:Y:S04]  /*112f0*/  @!P3 STG.E.128 [R4.64+0x100], R20 ;  /* 0x000100140400b986 */ /* 0x0043e8000c101d06 */
        /* <DEDUP_REMOVED lines=13> */
.L_x_5685:
        /* <DEDUP_REMOVED lines=11> */
.L_x_6172:


//--------------------- .text._ZN5flash24flash_fwd_splitkv_kernelI23Flash_fwd_kernel_traitsILi96ELi64ELi64ELi4ELb0ELb0EN7cutlass6half_tE19Flash_kernel_traitsILi96ELi64ELi64ELi4ES3_EELb1ELb0ELb0ELb0ELb1ELb1ELb1ELb1EEEvNS_16Flash_fwd_paramsE --------------------------
	.section	.text._ZN5flash24flash_fwd_splitkv_kernelI23Flash_fwd_kernel_traitsILi96ELi64ELi64ELi4ELb0ELb0EN7cutlass6half_tE19Flash_kernel_traitsILi96ELi64ELi64ELi4ES3_EELb1ELb0ELb0ELb0ELb1ELb1ELb1ELb1EEEvNS_16Flash_fwd_paramsE,"ax",@progbits
	.sectioninfo	@"SHI_REGISTERS=168"
	.align	128
        .global         _ZN5flash24flash_fwd_splitkv_kernelI23Flash_fwd_kernel_traitsILi96ELi64ELi64ELi4ELb0ELb0EN7cutlass6half_tE19Flash_kernel_traitsILi96ELi64ELi64ELi4ES3_EELb1ELb0ELb0ELb0ELb1ELb1ELb1ELb1EEEvNS_16Flash_fwd_paramsE
        .type           _ZN5flash24flash_fwd_splitkv_kernelI23Flash_fwd_kernel_traitsILi96ELi64ELi64ELi4ELb0ELb0EN7cutlass6half_tE19Flash_kernel_traitsILi96ELi64ELi64ELi4ES3_EELb1ELb0ELb0ELb0ELb1ELb1ELb1ELb1EEEvNS_16Flash_fwd_paramsE,@function
        .size           _ZN5flash24flash_fwd_splitkv_kernelI23Flash_fwd_kernel_traitsILi96ELi64ELi64ELi4ELb0ELb0EN7cutlass6half_tE19Flash_kernel_traitsILi96ELi64ELi64ELi4ES3_EELb1ELb0ELb0ELb0ELb1ELb1ELb1ELb1EEEvNS_16Flash_fwd_paramsE,(.L_x_6173 - _ZN5flash24flash_fwd_splitkv_kernelI23Flash_fwd_kernel_traitsILi96ELi64ELi64ELi4ELb0ELb0EN7cutlass6half_tE19Flash_kernel_traitsILi96ELi64ELi64ELi4ES3_EELb1ELb0ELb0ELb0ELb1ELb1ELb1ELb1EEEvNS_16Flash_fwd_paramsE)
        .other          _ZN5flash24flash_fwd_splitkv_kernelI23Flash_fwd_kernel_traitsILi96ELi64ELi64ELi4ELb0ELb0EN7cutlass6half_tE19Flash_kernel_traitsILi96ELi64ELi64ELi4ES3_EELb1ELb0ELb0ELb0ELb1ELb1ELb1ELb1EEEvNS_16Flash_fwd_paramsE,@"STO_CUDA_ENTRY STV_DEFAULT"
_ZN5flash24flash_fwd_splitkv_kernelI23Flash_fwd_kernel_traitsILi96ELi64ELi64ELi4ELb0ELb0EN7cutlass6half_tE19Flash_kernel_traitsILi96ELi64ELi64ELi4ES3_EELb1ELb0ELb0ELb0ELb1ELb1ELb1ELb1EEEvNS_16Flash_fwd_paramsE:
.text._ZN5flash24flash_fwd_splitkv_kernelI23Flash_fwd_kernel_traitsILi96ELi64ELi64ELi4ELb0ELb0EN7cutlass6half_tE19Flash_kernel_traitsILi96ELi64ELi64ELi4ES3_EELb1ELb0ELb0ELb0ELb1ELb1ELb1ELb1EEEvNS_16Flash_fwd_paramsE:
        /* <DEDUP_REMOVED lines=54> */
.L_x_5686:
[----:B-1-34-:R-:W-:Y:S02]  /*0360*/  MOV R4, c[0x0][0x218] ;  /* 0x0000860000047a02 */ /* 0x01afe40000000f00 */
.L_x_5687:
        /* <DEDUP_REMOVED lines=115> */
.L_x_5688:
        /* <DEDUP_REMOVED lines=93> */
.L_x_5689:
        /* <DEDUP_REMOVED lines=16> */
.L_x_5691:
        /* <DEDUP_REMOVED lines=54> */
.L_x_5690:
        /* <DEDUP_REMOVED lines=188> */
.L_x_5718:
        /* <DEDUP_REMOVED lines=186> */
.L_x_5696:
[----:B------:R-:W-:Y:S05]  /*2c30*/  BSYNC B0 ;  /* 0x0000000000007941 */ /* 0x000fea0003800000 */
.L_x_5695:
        /* <DEDUP_REMOVED lines=155> */
.L_x_5698:
[----:B------:R-:W-:Y:S05]  /*35f0*/  BSYNC B0 ;  /* 0x0000000000007941 */ /* 0x000fea0003800000 */
.L_x_5697:
        /* <DEDUP_REMOVED lines=8> */
.L_x_5694:
        /* <DEDUP_REMOVED lines=91> */
.L_x_5703:
[----:B------:R-:W-:Y:S05]  /*3c30*/  BSYNC B0 ;  /* 0x0000000000007941 */ /* 0x000fea0003800000 */
.L_x_5702:
        /* <DEDUP_REMOVED lines=89> */
.L_x_5705:
[----:B------:R-:W-:Y:S05]  /*41d0*/  BSYNC B0 ;  /* 0x0000000000007941 */ /* 0x000fea0003800000 */
.L_x_5704:
        /* <DEDUP_REMOVED lines=89> */
.L_x_5707:
[----:B------:R-:W-:Y:S05]  /*4770*/  BSYNC B0 ;  /* 0x0000000000007941 */ /* 0x000fea0003800000 */
.L_x_5706:
[----:B-----5:R1:W-:Y:S02]  /*4780*/  STG.E.128 [R112.64+0x80], R52 ;  /* 0x0000803470007986 */ /* 0x0203e4000c101d06 */
.L_x_5701:
[----:B------:R-:W-:Y:S05]  /*4790*/  BSYNC B1 ;  /* 0x0000000000017941 */ /* 0x000fea0003800000 */
.L_x_5700:
        /* <DEDUP_REMOVED lines=95> */
.L_x_5711:
[----:B------:R-:W-:Y:S05]  /*4d90*/  BSYNC B0 ;  /* 0x0000000000007941 */ /* 0x000fea0003800000 */
.L_x_5710:
        /* <DEDUP_REMOVED lines=93> */
.L_x_5713:
[----:B------:R-:W-:Y:S05]  /*5370*/  BSYNC B0 ;  /* 0x0000000000007941 */ /* 0x000fea0003800000 */
.L_x_5712:
        /* <DEDUP_REMOVED lines=93> */
.L_x_5715:
[----:B------:R-:W-:Y:S05]  /*5950*/  BSYNC B0 ;  /* 0x0000000000007941 */ /* 0x000fea0003800000 */
.L_x_5714:
[----:B-----5:R1:W-:Y:S02]  /*5960*/  STG.E.128 [R114.64+0x80], R52 ;  /* 0x0000803472007986 */ /* 0x0203e4000c101d06 */
.L_x_5709:
[----:B------:R-:W-:Y:S05]  /*5970*/  BSYNC B1 ;  /* 0x0000000000017941 */ /* 0x000fea0003800000 */
.L_x_5708:
        /* <DEDUP_REMOVED lines=8> */
.L_x_5693:
        /* <DEDUP_REMOVED lines=13> */
.L_x_5699:
        /* <DEDUP_REMOVED lines=80> */
.L_x_5716:
        /* <DEDUP_REMOVED lines=8> */
.L_x_5717:
[----:B------:R-:W-:Y:S04]  /*6050*/  IADD3 R13, R13, -0x1, RZ ;  /* 0xffffffff0d0d7810 */ /* 0x000fe80007ffe0ff */
[----:B------:R-:W-:Y:S11]  /*6060*/  ISETP.GT.AND P0, PT, R13, R80, PT ;  /* 0x000000500d00720c */ /* 0x000ff60003f04270 */
[----:B------:R-:W-:Y:S02]  /*6070*/  @!UPT UIADD3 URZ, URZ, URZ, URZ ;  /* 0x0000003f3f3ff290 */ /* 0x000fe4000fffe03f */
[----:B------:R-:W-:-:S05]  /*6080*/  @P0 BRA `(.L_x_5718) ;  /* 0xffffc00000000947 */ /* 0x000fca000383ffff */
.L_x_5692:
        /* <DEDUP_REMOVED lines=85> */
.L_x_5725:
[----:B------:R-:W-:Y:S05]  /*65e0*/  BSYNC B0 ;  /* 0x0000000000007941 */ /* 0x000fea0003800000 */
.L_x_5724:
        /* <DEDUP_REMOVED lines=46> */
.L_x_5727:
[----:B------:R-:W-:Y:S05]  /*68d0*/  BSYNC B0 ;  /* 0x0000000000007941 */ /* 0x000fea0003800000 */
.L_x_5726:
        /* <DEDUP_REMOVED lines=44> */
.L_x_5729:
[----:B------:R-:W-:Y:S05]  /*6ba0*/  BSYNC B0 ;  /* 0x0000000000007941 */ /* 0x000fea0003800000 */
.L_x_5728:
[----:B-----5:R2:W-:Y:S02]  /*6bb0*/  STS.128 [R124+0x2000], R28 ;  /* 0x0020001c7c007388 */ /* 0x0205e40000000c00 */
.L_x_5723:
[----:B------:R-:W-:Y:S05]  /*6bc0*/  BSYNC B1 ;  /* 0x0000000000017941 */ /* 0x000fea0003800000 */
.L_x_5722:
        /* <DEDUP_REMOVED lines=18> */
[----:B-----5:R-:W-:Y:S01]  /*6cf0*/  MOV R20, R11 ;  /* 0x0000000b00147202 */ /* 0x020fe20000000f00 */
[--C-:B------:R-:W-:Y:S01]  /*6d00*/  HADD2.F32 R23, -RZ, R9.reuse.H0_H0 ;  /* 0x20000009ff177230 */ /* 0x100fe20000004100 */
[----:B------:R-:W-:Y:S01]  /*6d10*/  MOV R21, R10 ;  /* 0x0000000a00157202 */ /* 0x000fe20000000f00 */
[----:B------:R-:W-:Y:S02]  /*6d20*/  HADD2.F32 R22, -RZ, R9.H1_H1 ;  /* 0x30000009ff167230 */ /* 0x000fe40000004100 */
[----:B------:R-:W-:-:S02]  /*6d30*/  HADD2.F32 R15, -RZ, R20.H0_H0 ;  /* 0x20000014ff0f7230 */ /* 0x000fc40000004100 */
[----:B------:R-:W-:Y:S02]  /*6d40*/  HADD2.F32 R20, -RZ, R20.H1_H1 ;  /* 0x30000014ff147230 */ /* 0x000fe40000004100 */
        /* <DEDUP_REMOVED lines=33> */
.L_x_5732:
[----:B------:R-:W-:Y:S05]  /*6f60*/  BSYNC B0 ;  /* 0x0000000000007941 */ /* 0x000fea0003800000 */
.L_x_5731:
        /* <DEDUP_REMOVED lines=8> */
[--C-:B------:R-:W-:Y:S01]  /*6ff0*/  HADD2.F32 R20, -RZ, R15.reuse.H0_H0 ;  /* 0x2000000fff147230 */ /* 0x100fe20000004100 */
[----:B------:R-:W-:Y:S01]  /*7000*/  MOV R21, R14 ;  /* 0x0000000e00157202 */ /* 0x000fe20000000f00 */
[----:B------:R-:W-:Y:S02]  /*7010*/  HADD2.F32 R15, -RZ, R15.H1_H1 ;  /* 0x3000000fff0f7230 */ /* 0x000fe40000004100 */
[--C-:B------:R-:W-:Y:S02]  /*7020*/  HADD2.F32 R23, -RZ, R13.reuse.H1_H1 ;  /* 0x3000000dff177230 */ /* 0x100fe40000004100 */
[----:B------:R-:W-:-:S02]  /*7030*/  HADD2.F32 R22, -RZ, R13.H0_H0 ;  /* 0x2000000dff167230 */ /* 0x000fc40000004100 */
        /* <DEDUP_REMOVED lines=32> */
.L_x_5734:
[----:B------:R-:W-:Y:S05]  /*7240*/  BSYNC B0 ;  /* 0x0000000000007941 */ /* 0x000fea0003800000 */
.L_x_5733:
        /* <DEDUP_REMOVED lines=10> */
[--C-:B------:R-:W-:Y:S02]  /*72f0*/  HADD2.F32 R12, -RZ, R27.reuse.H0_H0 ;  /* 0x2000001bff0c7230 */ /* 0x100fe40000004100 */
[----:B------:R-:W-:-:S02]  /*7300*/  HADD2.F32 R13, -RZ, R27.H1_H1 ;  /* 0x3000001bff0d7230 */ /* 0x000fc40000004100 */
        /* <DEDUP_REMOVED lines=32> */
.L_x_5736:
[----:B------:R-:W-:Y:S05]  /*7510*/  BSYNC B0 ;  /* 0x0000000000007941 */ /* 0x000fea0003800000 */
.L_x_5735:
[----:B-----5:R3:W-:Y:S01]  /*7520*/  STS.128 [R124+0x2800], R24 ;  /* 0x002800187c007388 */ /* 0x0207e20000000c00 */
[----:B------:R-:W-:Y:S05]  /*7530*/  BRA `(.L_x_5730) ;  /* 0x000022d000007947 */ /* 0x000fea0003800000 */
.L_x_5721:
        /* <DEDUP_REMOVED lines=86> */
.L_x_5740:
[----:B------:R-:W-:Y:S05]  /*7aa0*/  BSYNC B0 ;  /* 0x0000000000007941 */ /* 0x000fea0003800000 */
.L_x_5739:
        /* <DEDUP_REMOVED lines=87> */
.L_x_5742:
[----:B------:R-:W-:Y:S05]  /*8020*/  BSYNC B0 ;  /* 0x0000000000007941 */ /* 0x000fea0003800000 */
.L_x_5741:
        /* <DEDUP_REMOVED lines=86> */
.L_x_5744:
[----:B------:R-:W-:Y:S05]  /*8590*/  BSYNC B0 ;  /* 0x0000000000007941 */ /* 0x000fea0003800000 */
.L_x_5743:
[----:B-----5:R3:W-:Y:S02]  /*85a0*/  STS.128 [R124+0x2000], R20 ;  /* 0x002000147c007388 */ /* 0x0207e40000000c00 */
.L_x_5738:
[----:B------:R-:W-:Y:S05]  /*85b0*/  BSYNC B1 ;  /* 0x0000000000017941 */ /* 0x000fea0003800000 */
.L_x_5737:
        /* <DEDUP_REMOVED lines=90> */
.L_x_5746:
[----:B------:R-:W-:Y:S05]  /*8b60*/  BSYNC B0 ;  /* 0x0000000000007941 */ /* 0x000fea0003800000 */
.L_x_5745:
        /* <DEDUP_REMOVED lines=89> */
.L_x_5748:
[----:B------:R-:W-:Y:S05]  /*9100*/  BSYNC B0 ;  /* 0x0000000000007941 */ /* 0x000fea0003800000 */
.L_x_5747:
        /* <DEDUP_REMOVED lines=90> */
.L_x_5750:
[----:B------:R-:W-:Y:S05]  /*96b0*/  BSYNC B0 ;  /* 0x0000000000007941 */ /* 0x000fea0003800000 */
.L_x_5749:
[----:B-----5:R4:W-:Y:S01]  /*96c0*/  STS.128 [R124+0x2800], R12 ;  /* 0x0028000c7c007388 */ /* 0x0209e20000000c00 */
[----:B------:R-:W-:Y:S05]  /*96d0*/  BRA `(.L_x_5730) ;  /* 0x0000013000007947 */ /* 0x000fea0003800000 */
.L_x_5720:
        /* <DEDUP_REMOVED lines=19> */
.L_x_5730:
[----:B------:R-:W-:Y:S05]  /*9810*/  BSYNC B2 ;  /* 0x0000000000027941 */ /* 0x000fea0003800000 */
.L_x_5719:
        /* <DEDUP_REMOVED lines=45> */
[----:B------:R-:W-:Y:S01]  /*9af0*/  LOP3.LUT R84, R5, 0x8, R84, 0xf8, !PT ;  /* 0x0000000805547812 */ /* 0x000fe200078ef854 */
[----:B------:R-:W-:Y:S01]  /*9b00*/  IMAD R97, R97, 0x10, R58 ;  /* 0x0000001061617824 */ /* 0x000fe200078e023a */
[----:B------:R-:W-:Y:S01]  /*9b10*/  SHF.R.U32.HI R5, RZ, 0x3, R5 ;  /* 0x00000003ff057819 */ /* 0x000fe20000011605 */
[----:B------:R-:W-:Y:S01]  /*9b20*/  IMAD R121, R41, 0x20, R2 ;  /* 0x0000002029797824 */ /* 0x000fe200078e0202 */
[----:B------:R-:W-:Y:S01]  /*9b30*/  LOP3.LUT R120, R75, R120, RZ, 0x3c, !PT ;  /* 0x000000784b787212 */ /* 0x000fe200078e3cff */
[----:B------:R-:W-:Y:S01]  /*9b40*/  IMAD R41, R41, 0x20, R42 ;  /* 0x0000002029297824 */ /* 0x000fe200078e022a */
[----:B------:R-:W-:Y:S02]  /*9b50*/  LOP3.LUT R84, R84, R5, RZ, 0x3c, !PT ;  /* 0x0000000554547212 */ /* 0x000fe400078e3cff */
[----:B------:R-:W-:Y:S01]  /*9b60*/  LEA.HI.X R91, R88, c[0x0][0x174], R85, 0x1, P0 ;  /* 0x00005d00585b7a11 */ /* 0x000fe200000f0c55 */
[----:B------:R-:W-:Y:S01]  /*9b70*/  IMAD.U32 R120, R3, 0x20, R120 ;  /* 0x0000002003787824 */ /* 0x000fe200078e0078 */
[C---:B------:R-:W-:Y:S01]  /*9b80*/  @!P1 LEA R4, P0, R67.reuse, R90, 0x1 ;  /* 0x0000005a43049211 */ /* 0x040fe200078008ff */
[----:B------:R-:W-:Y:S01]  /*9b90*/  IMAD.IADD R121, R84, 0x1, R121 ;  /* 0x0000000154797824 */ /* 0x000fe200078e0279 */
        /* <DEDUP_REMOVED lines=10> */
[C---:B------:R-:W-:Y:S02]  /*9c40*/  IMAD.IADD R0, R57.reuse, 0x1, -R0 ;  /* 0x0000000139007824 */ /* 0x040fe400078e0a00 */
[----:B------:R-:W-:Y:S02]  /*9c50*/  IMAD.IADD R117, R120, 0x1, R3 ;  /* 0x0000000178757824 */ /* 0x000fe400078e0203 */
[----:B------:R-:W-:Y:S02]  /*9c60*/  IMAD.SHL.U32 R57, R57, 0x2, RZ ;  /* 0x0000000239397824 */ /* 0x000fe400078e00ff */
[----:B------:R-:W-:-:S03]  /*9c70*/  IMAD.IADD R118, R84, 0x1, R41 ;  /* 0x0000000154767824 */ /* 0x000fc600078e0229 */
[----:B------:R-:W-:Y:S01]  /*9c80*/  LOP3.LUT R2, R57, 0x6, RZ, 0xc0, !PT ;  /* 0x0000000639027812 */ /* 0x000fe200078ec0ff */
        /* <DEDUP_REMOVED lines=23> */
[----:B---3--:R-:W-:Y:S04]  /*9e00*/  LDSM.16.M88.4 R20, [R117+0x3000] ;  /* 0x003000007514783b */ /* 0x008fe80000000200 */
[----:B------:R-:W3:Y:S04]  /*9e10*/  LDSM.16.M88.4 R32, [R120+0x3400] ;  /* 0x003400007820783b */ /* 0x000ee80000000200 */
[----:B------:R-:W-:Y:S04]  /*9e20*/  LDSM.16.M88.4 R64, [R121+0x1000] ;  /* 0x001000007940783b */ /* 0x000fe80000000200 */
[----:B------:R-:W4:Y:S04]  /*9e30*/  LDSM.16.M88.4 R60, [R120+0x4000] ;  /* 0x00400000783c783b */ /* 0x000f280000000200 */
[----:B------:R-:W1:Y:S04]  /*9e40*/  LDSM.16.M88.4 R48, [R120+0x3800] ;  /* 0x003800007830783b */ /* 0x000e680000000200 */
[----:B------:R-:W1:Y:S04]  /*9e50*/  LDSM.16.M88.4 R8, [R120+0x3c00] ;  /* 0x003c00007808783b */ /* 0x000e680000000200 */
[----:B-----5:R-:W5:Y:S04]  /*9e60*/  LDSM.16.M88.4 R4, [R117+0x3400] ;  /* 0x003400007504783b */ /* 0x020f680000000200 */
[----:B------:R-:W-:Y:S01]  /*9e70*/  LDSM.16.M88.4 R44, [R119+0x1000] ;  /* 0x00100000772c783b */ /* 0x000fe20000000200 */
[C---:B--2-4-:R-:W-:Y:S03]  /*9e80*/  HMMA.16816.F32 R12, R68.reuse, R16, RZ ;  /* 0x00000010440c723c */ /* 0x054fe600000018ff */
[----:B------:R-:W2:Y:S04]  /*9e90*/  LDSM.16.M88.4 R36, [R117+0x4000] ;  /* 0x004000007524783b */ /* 0x000ea80000000200 */
[----:B------:R-:W4:Y:S01]  /*9ea0*/  LDSM.16.M88.4 R104, [R117+0x3800] ;  /* 0x003800007568783b */ /* 0x000f220000000200 */
[C---:B------:R-:W-:Y:S03]  /*9eb0*/  HMMA.16816.F32 R16, R68.reuse, R18, RZ ;  /* 0x000000124410723c */ /* 0x040fe600000018ff */
[----:B------:R-:W1:Y:S04]  /*9ec0*/  LDSM.16.M88.4 R28, [R120+0x4400] ;  /* 0x00440000781c783b */ /* 0x000e680000000200 */
[----:B------:R-:W-:Y:S01]  /*9ed0*/  LDSM.16.M88.4 R100, [R117+0x4400] ;  /* 0x004400007564783b */ /* 0x000fe20000000200 */
[----:B---3--:R-:W-:Y:S03]  /*9ee0*/  HMMA.16816.F32 R24, R68, R32, RZ ;  /* 0x000000204418723c */ /* 0x008fe600000018ff */
[----:B------:R-:W-:Y:S04]  /*9ef0*/  LDSM.16.M88.4 R92, [R117+0x5000] ;  /* 0x00500000755c783b */ /* 0x000fe80000000200 */
[----:B------:R-:W-:Y:S01]  /*9f00*/  LDSM.16.M88.4 R76, [R117+0x3c00] ;  /* 0x003c0000754c783b */ /* 0x000fe20000000200 */
[C---:B------:R-:W-:Y:S03]  /*9f10*/  HMMA.16816.F32 R12, R80.reuse, R20, R12 ;  /* 0x00000014500c723c */ /* 0x040fe6000000180c */
[----:B------:R-:W0:Y:S05]  /*9f20*/  LDGDEPBAR ;  /* 0x00000000000079af */ /* 0x000e2a0000000000 */
[----:B------:R-:W-:Y:S01]  /*9f30*/  HMMA.16816.F32 R16, R80, R22, R16 ;  /* 0x000000165010723c */ /* 0x000fe20000001810 */
[----:B------:R-:W-:Y:S07]  /*9f40*/  LDSM.16.M88.4 R20, [R120+0x5000] ;  /* 0x005000007814783b */ /* 0x000fee0000000200 */
[----:B------:R-:W-:Y:S08]  /*9f50*/  HMMA.16816.F32 R32, R68, R34, RZ ;  /* 0x000000224420723c */ /* 0x000ff000000018ff */
[----:B------:R-:W-:Y:S08]  /*9f60*/  HMMA.16816.F32 R12, R64, R60, R12 ;  /* 0x0000003c400c723c */ /* 0x000ff0000000180c */
[C---:B-1----:R-:W-:Y:S08]  /*9f70*/  HMMA.16816.F32 R52, R68.reuse, R48, RZ ;  /* 0x000000304434723c */ /* 0x042ff000000018ff */
[C---:B------:R-:W-:Y:S08]  /*9f80*/  HMMA.16816.F32 R48, R68.reuse, R50, RZ ;  /* 0x000000324430723c */ /* 0x040ff000000018ff */
[C---:B------:R-:W-:Y:S08]  /*9f90*/  HMMA.16816.F32 R72, R68.reuse, R8, RZ ;  /* 0x000000084448723c */ /* 0x040ff000000018ff */
[----:B------:R-:W-:Y:S01]  /*9fa0*/  HMMA.16816.F32 R68, R68, R10, RZ ;  /* 0x0000000a4444723c */ /* 0x000fe200000018ff */
[----:B------:R-:W1:Y:S07]  /*9fb0*/  LDSM.16.M88.4 R8, [R121+0x2000] ;  /* 0x002000007908783b */ /* 0x000e6e0000000200 */
[----:B------:R-:W-:Y:S01]  /*9fc0*/  HMMA.16816.F32 R16, R64, R62, R16 ;  /* 0x0000003e4010723c */ /* 0x000fe20000001810 */
[----:B------:R-:W3:Y:S07]  /*9fd0*/  LDSM.16.M88.4 R60, [R120+0x4800] ;  /* 0x00480000783c783b */ /* 0x000eee0000000200 */
[C---:B-----5:R-:W-:Y:S08]  /*9fe0*/  HMMA.16816.F32 R24, R80.reuse, R4, R24 ;  /* 0x000000045018723c */ /* 0x060ff00000001818 */
[----:B------:R-:W-:Y:S01]  /*9ff0*/  HMMA.16816.F32 R32, R80, R6, R32 ;  /* 0x000000065020723c */ /* 0x000fe20000001820 */
[----:B------:R-:W5:Y:S07]  /*a000*/  LDSM.16.M88.4 R4, [R119+0x2000] ;  /* 0x002000007704783b */ /* 0x000f6e0000000200 */
[C---:B--2---:R-:W-:Y:S08]  /*a010*/  HMMA.16816.F32 R12, R44.reuse, R36, R12 ;  /* 0x000000242c0c723c */ /* 0x044ff0000000180c */
[----:B------:R-:W-:Y:S01]  /*a020*/  HMMA.16816.F32 R16, R44, R38, R16 ;  /* 0x000000262c10723c */ /* 0x000fe20000001810 */
[----:B------:R-:W-:Y:S07]  /*a030*/  LDSM.16.M88.4 R36, [R117+0x4800] ;  /* 0x004800007524783b */ /* 0x000fee0000000200 */
[----:B----4-:R-:W-:Y:S08]  /*a040*/  HMMA.16816.F32 R52, R80, R104, R52 ;  /* 0x000000685034723c */ /* 0x010ff00000001834 */
[C---:B------:R-:W-:Y:S08]  /*a050*/  HMMA.16816.F32 R24, R64.reuse, R28, R24 ;  /* 0x0000001c4018723c */ /* 0x040ff00000001818 */
[----:B------:R-:W-:Y:S01]  /*a060*/  HMMA.16816.F32 R32, R64, R30, R32 ;  /* 0x0000001e4020723c */ /* 0x000fe20000001820 */
[----:B------:R-:W2:Y:S07]  /*a070*/  LDSM.16.M88.4 R28, [R120+0x5400] ;  /* 0x00540000781c783b */ /* 0x000eae0000000200 */
[C---:B-1----:R-:W-:Y:S08]  /*a080*/  HMMA.16816.F32 R12, R8.reuse, R20, R12 ;  /* 0x00000014080c723c */ /* 0x042ff0000000180c */
[----:B------:R-:W-:Y:S01]  /*a090*/  HMMA.16816.F32 R16, R8, R22, R16 ;  /* 0x000000160810723c */ /* 0x000fe20000001810 */
[----:B------:R-:W1:Y:S07]  /*a0a0*/  LDSM.16.M88.4 R20, [R117+0x5400] ;  /* 0x005400007514783b */ /* 0x000e6e0000000200 */
[----:B------:R-:W-:Y:S08]  /*a0b0*/  HMMA.16816.F32 R24, R44, R100, R24 ;  /* 0x000000642c18723c */ /* 0x000ff00000001818 */
[----:B---3--:R-:W-:Y:S08]  /*a0c0*/  HMMA.16816.F32 R52, R64, R60, R52 ;  /* 0x0000003c4034723c */ /* 0x008ff00000001834 */
[----:B------:R-:W-:Y:S08]  /*a0d0*/  HMMA.16816.F32 R32, R44, R102, R32 ;  /* 0x000000662c20723c */ /* 0x000ff00000001820 */
[C---:B-----5:R-:W-:Y:S08]  /*a0e0*/  HMMA.16816.F32 R12, R4.reuse, R92, R12 ;  /* 0x0000005c040c723c */ /* 0x060ff0000000180c */
[----:B------:R-:W-:Y:S01]  /*a0f0*/  HMMA.16816.F32 R16, R4, R94, R16 ;  /* 0x0000005e0410723c */ /* 0x000fe20000001810 */
[----:B------:R-:W-:Y:S07]  /*a100*/  LDSM.16.M88.4 R92, [R120+0x5800] ;  /* 0x00580000785c783b */ /* 0x000fee0000000200 */
[----:B--2---:R-:W-:Y:S08]  /*a110*/  HMMA.16816.F32 R24, R8, R28, R24 ;  /* 0x0000001c0818723c */ /* 0x004ff00000001818 */
[----:B------:R-:W-:Y:S01]  /*a120*/  HMMA.16816.F32 R52, R44, R36, R52 ;  /* 0x000000242c34723c */ /* 0x000fe20000001834 */
[----:B------:R-:W-:-:S02]  /*a130*/  FMUL.FTZ R3, R12, c[0x0][0x2ec] ;  /* 0x0000bb000c037a20 */ /* 0x000fc40000410000 */
[----:B------:R-:W-:-:S04]  /*a140*/  FMUL.FTZ R60, R13, c[0x0][0x2ec] ;  /* 0x0000bb000d3c7a20 */ /* 0x000fc80000410000 */
[----:B------:R-:W-:Y:S01]  /*a150*/  FMUL.FTZ R36, R14, c[0x0][0x2ec] ;  /* 0x0000bb000e247a20 */ /* 0x000fe20000410000 */
[----:B------:R-:W-:Y:S01]  /*a160*/  HMMA.16816.F32 R32, R8, R30, R32 ;  /* 0x0000001e0820723c */ /* 0x000fe20000001820 */
[----:B------:R-:W-:Y:S01]  /*a170*/  FMUL.FTZ R37, R15, c[0x0][0x2ec] ;  /* 0x0000bb000f257a20 */ /* 0x000fe20000410000 */
[----:B------:R-:W-:Y:S01]  /*a180*/  LDSM.16.M88.4 R28, [R117+0x5800] ;  /* 0x00580000751c783b */ /* 0x000fe20000000200 */
[----:B------:R-:W-:Y:S01]  /*a190*/  FMUL.FTZ R16, R16, c[0x0][0x2ec] ;  /* 0x0000bb0010107a20 */ /* 0x000fe20000410000 */
[----:B------:R-:W2:Y:S01]  /*a1a0*/  MUFU.TANH R60, R60 ;  /* 0x0000003c003c7308 */ /* 0x000ea20000002400 */
[----:B------:R-:W-:Y:S01]  /*a1b0*/  FMUL.FTZ R17, R17, c[0x0][0x2ec] ;  /* 0x0000bb0011117a20 */ /* 0x000fe20000410000 */
[----:B------:R-:W3:Y:S01]  /*a1c0*/  LDSM.16.M88.4 R12, [R120+0x4c00] ;  /* 0x004c0000780c783b */ /* 0x000ee20000000200 */
[----:B------:R-:W-:Y:S01]  /*a1d0*/  FMUL.FTZ R61, R18, c[0x0][0x2ec] ;  /* 0x0000bb00123d7a20 */ /* 0x000fe20000410000 */
[C---:B------:R-:W-:Y:S04]  /*a1e0*/  HMMA.16816.F32 R48, R80.reuse, R106, R48 ;  /* 0x0000006a5030723c */ /* 0x040fe80000001830 */
[----:B------:R-:W4:Y:S04]  /*a1f0*/  MUFU.TANH R37, R37 ;  /* 0x0000002500257308 */ /* 0x000f280000002400 */
[----:B------:R-:W-:Y:S04]  /*a200*/  HMMA.16816.F32 R68, R80, R78, R68 ;  /* 0x0000004e5044723c */ /* 0x000fe80000001844 */
[----:B------:R-:W-:Y:S04]  /*a210*/  MUFU.TANH R61, R61 ;  /* 0x0000003d003d7308 */ /* 0x000fe80000002400 */
[C---:B-1----:R-:W-:Y:S04]  /*a220*/  HMMA.16816.F32 R24, R4.reuse, R20, R24 ;  /* 0x000000140418723c */ /* 0x042fe80000001818 */
[----:B------:R-:W1:Y:S04]  /*a230*/  MUFU.TANH R20, R16 ;  /* 0x0000001000147308 */ /* 0x000e680000002400 */
[----:B------:R-:W-:Y:S04]  /*a240*/  HMMA.16816.F32 R32, R4, R22, R32 ;  /* 0x000000160420723c */ /* 0x000fe80000001820 */
[----:B------:R5:W1:Y:S03]  /*a250*/  MUFU.TANH R21, R17 ;  /* 0x0000001100157308 */ /* 0x000a660000002400 */
[----:B------:R-:W-:Y:S01]  /*a260*/  FMUL.FTZ R22, R19, c[0x0][0x2ec] ;  /* 0x0000bb0013167a20 */ /* 0x000fe20000410000 */
[----:B------:R-:W-:Y:S04]  /*a270*/  HMMA.16816.F32 R72, R80, R76, R72 ;  /* 0x0000004c5048723c */ /* 0x000fe80000001848 */
[----:B------:R-:W-:Y:S04]  /*a280*/  MUFU.TANH R3, R3 ;  /* 0x0000000300037308 */ /* 0x000fe80000002400 */
[----:B------:R-:W-:Y:S01]  /*a290*/  HMMA.16816.F32 R48, R64, R62, R48 ;  /* 0x0000003e4030723c */ /* 0x000fe20000001830 */
[----:B------:R-:W-:-:S02]  /*a2a0*/  FMUL.FTZ R23, R25, c[0x0][0x2ec] ;  /* 0x0000bb0019177a20 */ /* 0x000fc40000410000 */
[----:B------:R-:W-:Y:S01]  /*a2b0*/  FMUL.FTZ R25, R26, c[0x0][0x2ec] ;  /* 0x0000bb001a197a20 */ /* 0x000fe20000410000 */
[----:B-----5:R-:W5:Y:S01]  /*a2c0*/  LDSM.16.M88.4 R16, [R117+0x4c00] ;  /* 0x004c00007510783b */ /* 0x020f620000000200 */
[----:B------:R-:W-:Y:S01]  /*a2d0*/  FMUL.FTZ R26, R27, c[0x0][0x2ec] ;  /* 0x0000bb001b1a7a20 */ /* 0x000fe20000410000 */
[----:B------:R-:W1:Y:S01]  /*a2e0*/  MUFU.TANH R22, R22 ;  /* 0x0000001600167308 */ /* 0x000e620000002400 */
[----:B------:R-:W-:Y:S01]  /*a2f0*/  FMUL.FTZ R24, R24, c[0x0][0x2ec] ;  /* 0x0000bb0018187a20 */ /* 0x000fe20000410000 */
[----:B---3--:R-:W-:Y:S01]  /*a300*/  HMMA.16816.F32 R68, R64, R14, R68 ;  /* 0x0000000e4044723c */ /* 0x008fe20000001844 */
[----:B------:R-:W-:Y:S02]  /*a310*/  FMUL.FTZ R27, R32, c[0x0][0x2ec] ;  /* 0x0000bb00201b7a20 */ /* 0x000fe40000410000 */
[----:B------:R-:W-:-:S03]  /*a320*/  FMUL.FTZ R32, R35, c[0x0][0x2ec] ;  /* 0x0000bb0023207a20 */ /* 0x000fc60000410000 */
[----:B------:R-:W3:Y:S02]  /*a330*/  MUFU.TANH R23, R23 ;  /* 0x0000001700177308 */ /* 0x000ee40000002400 */
[----:B------:R-:W-:Y:S01]  /*a340*/  HMMA.16816.F32 R72, R64, R12, R72 ;  /* 0x0000000c4048723c */ /* 0x000fe20000001848 */
[----:B------:R-:W1:Y:S05]  /*a350*/  LDSM.16.M88.4 R12, [R120+0x5c00] ;  /* 0x005c0000780c783b */ /* 0x000e6a0000000200 */
[----:B------:R-:W1:Y:S02]  /*a360*/  MUFU.TANH R26, R26 ;  /* 0x0000001a001a7308 */ /* 0x000e640000002400 */
[----:B------:R-:W-:Y:S06]  /*a370*/  HMMA.16816.F32 R48, R44, R38, R48 ;  /* 0x000000262c30723c */ /* 0x000fec0000001830 */
[----:B------:R-:W1:Y:S02]  /*a380*/  MUFU.TANH R27, R27 ;  /* 0x0000001b001b7308 */ /* 0x000e640000002400 */
[----:B------:R-:W-:Y:S06]  /*a390*/  HMMA.16816.F32 R52, R8, R92, R52 ;  /* 0x0000005c0834723c */ /* 0x000fec0000001834 */
[----:B------:R-:W-:Y:S02]  /*a3a0*/  MUFU.TANH R24, R24 ;  /* 0x0000001800187308 */ /* 0x000fe40000002400 */
[C---:B-----5:R-:W-:Y:S06]  /*a3b0*/  HMMA.16816.F32 R68, R44.reuse, R18, R68 ;  /* 0x000000122c44723c */ /* 0x060fec0000001844 */
[----:B------:R-:W-:Y:S02]  /*a3c0*/  MUFU.TANH R25, R25 ;  /* 0x0000001900197308 */ /* 0x000fe40000002400 */
[----:B------:R-:W-:Y:S01]  /*a3d0*/  HMMA.16816.F32 R72, R44, R16, R72 ;  /* 0x000000102c48723c */ /* 0x000fe20000001848 */
[----:B------:R-:W5:Y:S05]  /*a3e0*/  LDSM.16.M88.4 R16, [R117+0x5c00] ;  /* 0x005c00007510783b */ /* 0x000f6a0000000200 */
[----:B------:R-:W-:Y:S01]  /*a3f0*/  MUFU.TANH R32, R32 ;  /* 0x0000002000207308 */ /* 0x000fe20000002400 */
[----:B------:R-:W-:-:S04]  /*a400*/  DEPBAR.LE SB0, 0x0 ;  /* 0x000080000000791a */ /* 0x000fc80000000000 */
[----:B------:R-:W-:Y:S03]  /*a410*/  HMMA.16816.F32 R48, R8, R94, R48 ;  /* 0x0000005e0830723c */ /* 0x000fe60000001830 */
[----:B------:R-:W-:Y:S05]  /*a420*/  MUFU.TANH R36, R36 ;  /* 0x0000002400247308 */ /* 0x000fea0000002400 */
[----:B------:R-:W-:Y:S07]  /*a430*/  HMMA.16816.F32 R52, R4, R28, R52 ;  /* 0x0000001c0434723c */ /* 0x000fee0000001834 */
[----:B------:R-:W-:Y:S01]  /*a440*/  FMUL.FTZ R28, R33, c[0x0][0x2ec] ;  /* 0x0000bb00211c7a20 */ /* 0x000fe20000410000 */
[----:B-1----:R-:W-:Y:S01]  /*a450*/  HMMA.16816.F32 R68, R8, R14, R68 ;  /* 0x0000000e0844723c */ /* 0x002fe20000001844 */
[----:B------:R-:W-:Y:S01]  /*a460*/  SHF.R.S32.HI R33, RZ, 0x1f, R0 ;  /* 0x0000001fff217819 */ /* 0x000fe20000011400 */
[----:B------:R-:W-:-:S03]  /*a470*/  FMUL.FTZ R29, R34, c[0x0][0x2ec] ;  /* 0x0000bb00221d7a20 */ /* 0x000fc60000410000 */
[----:B------:R-:W-:Y:S01]  /*a480*/  LEA.HI R33, R33, R0, RZ, 0x2 ;  /* 0x0000000021217211 */ /* 0x000fe200078f10ff */
[----:B------:R-:W-:Y:S02]  /*a490*/  MUFU.TANH R28, R28 ;  /* 0x0000001c001c7308 */ /* 0x000fe40000002400 */
[----:B------:R-:W-:Y:S01]  /*a4a0*/  HMMA.16816.F32 R72, R8, R12, R72 ;  /* 0x0000000c0848723c */ /* 0x000fe20000001848 */
[----:B------:R-:W-:-:S04]  /*a4b0*/  SHF.R.S32.HI R130, RZ, 0x2, R33 ;  /* 0x00000002ff827819 */ /* 0x000fc80000011421 */
[----:B------:R-:W-:Y:S01]  /*a4c0*/  IADD3 R0, R97, 0x1, R130 ;  /* 0x0000000161007810 */ /* 0x000fe20007ffe082 */
[----:B------:R-:W1:Y:S01]  /*a4d0*/  MUFU.TANH R29, R29 ;  /* 0x0000001d001d7308 */ /* 0x000e620000002400 */
[----:B------:R-:W-:Y:S01]  /*a4e0*/  IMAD R13, R135, 0x40, R2 ;  /* 0x00000040870d7824 */ /* 0x000fe200078e0202 */
[C---:B------:R-:W-:Y:S01]  /*a4f0*/  HMMA.16816.F32 R48, R4.reuse, R30, R48 ;  /* 0x0000001e0430723c */ /* 0x040fe20000001830 */
[----:B------:R-:W-:Y:S01]  /*a500*/  IADD3 R0, R59, R0, -R123 ;  /* 0x000000003b007210 */ /* 0x000fe20007ffe87b */
[----:B------:R-:W-:Y:S02]  /*a510*/  FMUL.FTZ R52, R52, c[0x0][0x2ec] ;  /* 0x0000bb0034347a20 */ /* 0x000fe40000410000 */
[----:B------:R-:W-:Y:S01]  /*a520*/  FMUL.FTZ R54, R54, c[0x0][0x2ec] ;  /* 0x0000bb0036367a20 */ /* 0x000fe20000410000 */
[----:B------:R-:W-:Y:S01]  /*a530*/  IADD3 R0, R0, c[0x0][0x2e8], RZ ;  /* 0x0000ba0000007a10 */ /* 0x000fe20007ffe0ff */
[----:B------:R-:W1:Y:S01]  /*a540*/  MUFU.TANH R111, R52 ;  /* 0x00000034006f7308 */ /* 0x000e620000002400 */
[----:B------:R-:W-:Y:S01]  /*a550*/  IADD3 R31, R13, 0x1, RZ ;  /* 0x000000010d1f7810 */ /* 0x000fe20007ffe0ff */
[C---:B-----5:R-:W-:Y:S01]  /*a560*/  HMMA.16816.F32 R68, R4.reuse, R18, R68 ;  /* 0x000000120444723c */ /* 0x060fe20000001844 */
[C---:B------:R-:W-:Y:S01]  /*a570*/  IADD3 R2, R0.reuse, 0x8, RZ ;  /* 0x0000000800027810 */ /* 0x040fe20007ffe0ff */
[----:B------:R-:W-:Y:S01]  /*a580*/  FMUL.FTZ R53, R53, c[0x0][0x2ec] ;  /* 0x0000bb0035357a20 */ /* 0x000fe20000410000 */
[-C--:B------:R-:W-:Y:S01]  /*a590*/  IMNMX R0, R0, R59.reuse, PT ;  /* 0x0000003b00007217 */ /* 0x080fe20003800200 */
[----:B------:R-:W-:Y:S01]  /*a5a0*/  FMUL.FTZ R55, R55, c[0x0][0x2ec] ;  /* 0x0000bb0037377a20 */ /* 0x000fe20000410000 */
[----:B------:R-:W-:Y:S01]  /*a5b0*/  IMNMX R2, R2, R59, PT ;  /* 0x0000003b02027217 */ /* 0x000fe20003800200 */
[----:B------:R-:W5:Y:S01]  /*a5c0*/  MUFU.TANH R108, R54 ;  /* 0x00000036006c7308 */ /* 0x000f620000002400 */
[C---:B------:R-:W-:Y:S01]  /*a5d0*/  ISETP.GE.AND P5, PT, R31.reuse, R0, PT ;  /* 0x000000001f00720c */ /* 0x040fe20003fa6270 */
[----:B------:R-:W-:Y:S01]  /*a5e0*/  HMMA.16816.F32 R72, R4, R16, R72 ;  /* 0x000000100448723c */ /* 0x000fe20000001848 */
[----:B------:R-:W-:-:S02]  /*a5f0*/  ISETP.GE.AND P1, PT, R31, R2, PT ;  /* 0x000000021f00720c */ /* 0x000fc40003f26270 */
[C---:B------:R-:W-:Y:S02]  /*a600*/  IADD3 R31, R13.reuse, 0x8, RZ ;  /* 0x000000080d1f7810 */ /* 0x040fe40007ffe0ff */
[C---:B------:R-:W-:Y:S01]  /*a610*/  IADD3 R9, R13.reuse, 0x9, RZ ;  /* 0x000000090d097810 */ /* 0x040fe20007ffe0ff */
[----:B------:R-:W1:Y:S01]  /*a620*/  MUFU.TANH R109, R53 ;  /* 0x00000035006d7308 */ /* 0x000e620000002400 */
[----:B------:R-:W-:Y:S01]  /*a630*/  IADD3 R11, R13, 0x10, RZ ;  /* 0x000000100d0b7810 */ /* 0x000fe20007ffe0ff */
[----:B------:R-:W-:Y:S01]  /*a640*/  FMUL.FTZ R49, R49, c[0x0][0x2ec] ;  /* 0x0000bb0031317a20 */ /* 0x000fe20000410000 */
[C---:B------:R-:W-:Y:S01]  /*a650*/  ISETP.GE.AND P0, PT, R31.reuse, R0, PT ;  /* 0x000000001f00720c */ /* 0x040fe20003f06270 */
[----:B------:R-:W-:Y:S01]  /*a660*/  FMUL.FTZ R48, R48, c[0x0][0x2ec] ;  /* 0x0000bb0030307a20 */ /* 0x000fe20000410000 */
[----:B------:R-:W-:Y:S01]  /*a670*/  ISETP.GE.AND P3, PT, R31, R2, PT ;  /* 0x000000021f00720c */ /* 0x000fe20003f66270 */
[----:B------:R-:W-:Y:S01]  /*a680*/  FMUL.FTZ R50, R50, c[0x0][0x2ec] ;  /* 0x0000bb0032327a20 */ /* 0x000fe20000410000 */
[C---:B------:R-:W-:Y:S01]  /*a690*/  ISETP.GE.AND P6, PT, R9.reuse, R0, PT ;  /* 0x000000000900720c */ /* 0x040fe20003fc6270 */
[----:B------:R-:W1:Y:S01]  /*a6a0*/  MUFU.TANH R112, R55 ;  /* 0x0000003700707308 */ /* 0x000e620000002400 */
[----:B------:R-:W-:Y:S01]  /*a6b0*/  ISETP.GE.AND P4, PT, R9, R2, PT ;  /* 0x000000020900720c */ /* 0x000fe20003f86270 */
[----:B------:R-:W-:Y:S01]  /*a6c0*/  FMUL.FTZ R68, R68, c[0x0][0x2ec] ;  /* 0x0000bb0044447a20 */ /* 0x000fe20000410000 */
[----:B------:R-:W-:Y:S01]  /*a6d0*/  IADD3 R15, R13, 0x11, RZ ;  /* 0x000000110d0f7810 */ /* 0x000fe20007ffe0ff */
[----:B------:R-:W-:Y:S01]  /*a6e0*/  FMUL.FTZ R51, R51, c[0x0][0x2ec] ;  /* 0x0000bb0033337a20 */ /* 0x000fe20000410000 */
[----:B--2---:R-:W-:Y:S01]  /*a6f0*/  FSEL R9, R60, -INF , !P5 ;  /* 0xff8000003c097808 */ /* 0x004fe20006800000 */
[----:B------:R-:W-:Y:S01]  /*a700*/  FMUL.FTZ R69, R69, c[0x0][0x2ec] ;  /* 0x0000bb0045457a20 */ /* 0x000fe20000410000 */
[----:B----4-:R-:W-:Y:S01]  /*a710*/  FSEL R10, R37, -INF , !P1 ;  /* 0xff800000250a7808 */ /* 0x010fe20004800000 */
[----:B------:R-:W2:Y:S01]  /*a720*/  MUFU.TANH R105, R49 ;  /* 0x0000003100697308 */ /* 0x000ea20000002400 */
[C---:B------:R-:W-:Y:S01]  /*a730*/  ISETP.GE.AND P5, PT, R11.reuse, R0, PT ;  /* 0x000000000b00720c */ /* 0x040fe20003fa6270 */
[----:B------:R-:W-:Y:S01]  /*a740*/  FMUL.FTZ R72, R72, c[0x0][0x2ec] ;  /* 0x0000bb0048487a20 */ /* 0x000fe20000410000 */
[----:B------:R-:W-:Y:S01]  /*a750*/  ISETP.GE.AND P1, PT, R11, R2, PT ;  /* 0x000000020b00720c */ /* 0x000fe20003f26270 */
[----:B------:R-:W-:Y:S01]  /*a760*/  FMUL.FTZ R73, R73, c[0x0][0x2ec] ;  /* 0x0000bb0049497a20 */ /* 0x000fe20000410000 */
[----:B------:R-:W-:Y:S01]  /*a770*/  FSEL R11, R20, -INF , !P0 ;  /* 0xff800000140b7808 */ /* 0x000fe20004000000 */
[----:B------:R-:W-:Y:S01]  /*a780*/  FMUL.FTZ R74, R74, c[0x0][0x2ec] ;  /* 0x0000bb004a4a7a20 */ /* 0x000fe20000410000 */
[----:B------:R-:W-:Y:S01]  /*a790*/  FSEL R12, R61, -INF , !P3 ;  /* 0xff8000003d0c7808 */ /* 0x000fe20005800000 */
[----:B------:R-:W4:Y:S01]  /*a7a0*/  MUFU.TANH R101, R68 ;  /* 0x0000004400657308 */ /* 0x000f220000002400 */
[----:B------:R-:W-:Y:S01]  /*a7b0*/  ISETP.GE.AND P0, PT, R15, R0, PT ;  /* 0x000000000f00720c */ /* 0x000fe20003f06270 */
[----:B------:R-:W-:Y:S01]  /*a7c0*/  FMUL.FTZ R75, R75, c[0x0][0x2ec] ;  /* 0x0000bb004b4b7a20 */ /* 0x000fe20000410000 */
[----:B------:R-:W-:Y:S01]  /*a7d0*/  ISETP.GE.AND P3, PT, R15, R2, PT ;  /* 0x000000020f00720c */ /* 0x000fe20003f66270 */
[----:B------:R-:W-:Y:S01]  /*a7e0*/  FMUL.FTZ R70, R70, c[0x0][0x2ec] ;  /* 0x0000bb0046467a20 */ /* 0x000fe20000410000 */
[----:B------:R-:W-:Y:S01]  /*a7f0*/  IADD3 R15, R13, 0x18, RZ ;  /* 0x000000180d0f7810 */ /* 0x000fe20007ffe0ff */
[----:B------:R-:W-:Y:S01]  /*a800*/  FMUL.FTZ R71, R71, c[0x0][0x2ec] ;  /* 0x0000bb0047477a20 */ /* 0x000fe20000410000 */
[----:B------:R-:W-:Y:S01]  /*a810*/  IADD3 R7, R13, 0x20, RZ ;  /* 0x000000200d077810 */ /* 0x000fe20007ffe0ff */
[----:B------:R-:W1:Y:S01]  /*a820*/  MUFU.TANH R107, R48 ;  /* 0x00000030006b7308 */ /* 0x000e620000002400 */
[----:B------:R-:W-:-:S02]  /*a830*/  FSEL R21, R21, -INF , !P6 ;  /* 0xff80000015157808 */ /* 0x000fc40007000000 */
[----:B------:R-:W-:Y:S02]  /*a840*/  FSEL R22, R22, -INF , !P4 ;  /* 0xff80000016167808 */ /* 0x000fe40006000000 */
[----:B---3--:R-:W-:Y:S02]  /*a850*/  FSEL R23, R23, -INF , !P0 ;  /* 0xff80000017177808 */ /* 0x008fe40004000000 */
[----:B------:R-:W-:Y:S01]  /*a860*/  FSEL R16, R26, -INF , !P3 ;  /* 0xff8000001a107808 */ /* 0x000fe20005800000 */
[----:B------:R-:W3:Y:S01]  /*a870*/  MUFU.TANH R106, R50 ;  /* 0x00000032006a7308 */ /* 0x000ee20000002400 */
[C---:B------:R-:W-:Y:S02]  /*a880*/  ISETP.GE.AND P6, PT, R15.reuse, R0, PT ;  /* 0x000000000f00720c */ /* 0x040fe40003fc6270 */
[----:B------:R-:W-:Y:S02]  /*a890*/  ISETP.GE.AND P4, PT, R15, R2, PT ;  /* 0x000000020f00720c */ /* 0x000fe40003f86270 */
[----:B------:R-:W-:-:S02]  /*a8a0*/  ISETP.GE.AND P0, PT, R7, R0, PT ;  /* 0x000000000700720c */ /* 0x000fc40003f06270 */
[----:B------:R-:W-:Y:S01]  /*a8b0*/  ISETP.GE.AND P3, PT, R7, R2, PT ;  /* 0x000000020700720c */ /* 0x000fe20003f66270 */
[----:B------:R-:W2:Y:S01]  /*a8c0*/  MUFU.TANH R110, R51 ;  /* 0x00000033006e7308 */ /* 0x000ea20000002400 */
[C---:B------:R-:W-:Y:S02]  /*a8d0*/  IADD3 R5, R13.reuse, 0x21, RZ ;  /* 0x000000210d057810 */ /* 0x040fe40007ffe0ff */
[----:B------:R-:W-:Y:S02]  /*a8e0*/  IADD3 R7, R13, 0x29, RZ ;  /* 0x000000290d077810 */ /* 0x000fe40007ffe0ff */
[----:B------:R-:W-:Y:S02]  /*a8f0*/  FSEL R27, R27, -INF , !P6 ;  /* 0xff8000001b1b7808 */ /* 0x000fe40007000000 */
[----:B-1----:R-:W-:Y:S01]  /*a900*/  FSEL R4, R29, -INF , !P4 ;  /* 0xff8000001d047808 */ /* 0x002fe20006000000 */
[----:B------:R-:W1:Y:S01]  /*a910*/  MUFU.TANH R103, R72 ;  /* 0x0000004800677308 */ /* 0x000e620000002400 */
[----:B------:R-:W-:-:S02]  /*a920*/  FSEL R111, R111, -INF , !P0 ;  /* 0xff8000006f6f7808 */ /* 0x000fc40004000000 */
[----:B-----5:R-:W-:Y:S02]  /*a930*/  FSEL R108, R108, -INF , !P3 ;  /* 0xff8000006c6c7808 */ /* 0x020fe40005800000 */
[C---:B------:R-:W-:Y:S02]  /*a940*/  ISETP.GE.AND P6, PT, R5.reuse, R0, PT ;  /* 0x000000000500720c */ /* 0x040fe40003fc6270 */
[----:B------:R-:W-:Y:S01]  /*a950*/  ISETP.GE.AND P4, PT, R5, R2, PT ;  /* 0x000000020500720c */ /* 0x000fe20003f86270 */
[----:B------:R-:W-:Y:S01]  /*a960*/  MUFU.TANH R102, R73 ;  /* 0x0000004900667308 */ /* 0x000fe20000002400 */
[C---:B------:R-:W-:Y:S02]  /*a970*/  ISETP.GE.AND P0, PT, R7.reuse, R0, PT ;  /* 0x000000000700720c */ /* 0x040fe40003f06270 */
[----:B------:R-:W-:Y:S02]  /*a980*/  ISETP.GE.AND P3, PT, R7, R2, PT ;  /* 0x000000020700720c */ /* 0x000fe40003f66270 */
[----:B------:R-:W-:-:S02]  /*a990*/  IADD3 R7, R13, 0x30, RZ ;  /* 0x000000300d077810 */ /* 0x000fc40007ffe0ff */
[----:B------:R-:W-:Y:S01]  /*a9a0*/  FSEL R109, R109, -INF , !P6 ;  /* 0xff8000006d6d7808 */ /* 0x000fe20007000000 */
[----:B------:R-:W5:Y:S01]  /*a9b0*/  MUFU.TANH R100, R74 ;  /* 0x0000004a00647308 */ /* 0x000f620000002400 */
[----:B------:R-:W-:Y:S02]  /*a9c0*/  FSEL R112, R112, -INF , !P4 ;  /* 0xff80000070707808 */ /* 0x000fe40006000000 */
[C---:B------:R-:W-:Y:S02]  /*a9d0*/  ISETP.GE.AND P6, PT, R7.reuse, R0, PT ;  /* 0x000000000700720c */ /* 0x040fe40003fc6270 */
[----:B------:R-:W-:Y:S02]  /*a9e0*/  ISETP.GE.AND P4, PT, R7, R2, PT ;  /* 0x000000020700720c */ /* 0x000fe40003f86270 */
[C---:B------:R-:W-:Y:S01]  /*a9f0*/  IADD3 R7, R13.reuse, 0x38, RZ ;  /* 0x000000380d077810 */ /* 0x040fe20007ffe0ff */
[----:B------:R-:W1:Y:S01]  /*aa00*/  MUFU.TANH R97, R75 ;  /* 0x0000004b00617308 */ /* 0x000e620000002400 */
[----:B------:R-:W-:-:S02]  /*aa10*/  IADD3 R17, R13, 0x19, RZ ;  /* 0x000000190d117810 */ /* 0x000fc40007ffe0ff */
[----:B--2---:R-:W-:Y:S02]  /*aa20*/  FSEL R105, R105, -INF , !P0 ;  /* 0xff80000069697808 */ /* 0x004fe40004000000 */
[----:B------:R-:W-:Y:S02]  /*aa30*/  FSEL R15, R24, -INF , !P5 ;  /* 0xff800000180f7808 */ /* 0x000fe40006800000 */
[----:B------:R-:W-:Y:S01]  /*aa40*/  FSEL R8, R25, -INF , !P1 ;  /* 0xff80000019087808 */ /* 0x000fe20004800000 */
[----:B------:R-:W-:Y:S01]  /*aa50*/  MUFU.TANH R104, R69 ;  /* 0x0000004500687308 */ /* 0x000fe20000002400 */
[-C--:B------:R-:W-:Y:S02]  /*aa60*/  ISETP.GE.AND P0, PT, R7, R0.reuse, PT ;  /* 0x000000000700720c */ /* 0x080fe40003f06270 */
[C---:B------:R-:W-:Y:S02]  /*aa70*/  ISETP.GE.AND P5, PT, R17.reuse, R0, PT ;  /* 0x000000001100720c */ /* 0x040fe40003fa6270 */
[----:B------:R-:W-:-:S02]  /*aa80*/  ISETP.GE.AND P1, PT, R17, R2, PT ;  /* 0x000000021100720c */ /* 0x000fc40003f26270 */
[----:B------:R-:W-:Y:S01]  /*aa90*/  IADD3 R17, R13, 0x28, RZ ;  /* 0x000000280d117810 */ /* 0x000fe20007ffe0ff */
[----:B------:R-:W2:Y:S01]  /*aaa0*/  MUFU.TANH R96, R70 ;  /* 0x0000004600607308 */ /* 0x000ea20000002400 */
[----:B----4-:R-:W-:Y:S02]  /*aab0*/  FSEL R101, R101, -INF , !P0 ;  /* 0xff80000065657808 */ /* 0x010fe40004000000 */
[----:B------:R-:W-:Y:S02]  /*aac0*/  FSEL R5, R28, -INF , !P5 ;  /* 0xff8000001c057808 */ /* 0x000fe40006800000 */
[----:B------:R-:W-:Y:S01]  /*aad0*/  FSEL R6, R32, -INF , !P1 ;  /* 0xff80000020067808 */ /* 0x000fe20004800000 */
[----:B------:R-:W-:Y:S01]  /*aae0*/  BAR.SYNC.DEFER_BLOCKING 0x0 ;  /* 0x0000000000007b1d */ /* 0x000fe20000010000 */
[----:B------:R-:W-:Y:S02]  /*aaf0*/  ISETP.GT.AND P0, PT, R135, R122, PT ;  /* 0x0000007a8700720c */ /* 0x000fe40003f04270 */
[----:B------:R-:W-:-:S02]  /*ab00*/  ISETP.GE.AND P5, PT, R17, R0, PT ;  /* 0x000000001100720c */ /* 0x000fc40003fa6270 */
[----:B------:R-:W-:Y:S01]  /*ab10*/  ISETP.GE.AND P1, PT, R17, R2, PT ;  /* 0x000000021100720c */ /* 0x000fe20003f26270 */
[----:B------:R-:W4:Y:S01]  /*ab20*/  MUFU.TANH R94, R71 ;  /* 0x00000047005e7308 */ /* 0x000f220000002400 */
[----:B------:R-:W-:Y:S02]  /*ab30*/  IADD3 R17, R13, 0x31, RZ ;  /* 0x000000310d117810 */ /* 0x000fe40007ffe0ff */
[----:B------:R-:W-:Y:S02]  /*ab40*/  FSEL R107, R107, -INF , !P5 ;  /* 0xff8000006b6b7808 */ /* 0x000fe40006800000 */
[----:B---3--:R-:W-:Y:S02]  /*ab50*/  FSEL R106, R106, -INF , !P1 ;  /* 0xff8000006a6a7808 */ /* 0x008fe40004800000 */
[----:B------:R-:W-:Y:S02]  /*ab60*/  FSEL R110, R110, -INF , !P3 ;  /* 0xff8000006e6e7808 */ /* 0x000fe40005800000 */
[----:B------:R-:W-:-:S02]  /*ab70*/  ISETP.GE.AND P5, PT, R17, R0, PT ;  /* 0x000000001100720c */ /* 0x000fc40003fa6270 */
[-C--:B------:R-:W-:Y:S02]  /*ab80*/  ISETP.GE.AND P1, PT, R17, R2.reuse, PT ;  /* 0x000000021100720c */ /* 0x080fe40003f26270 */
[----:B------:R-:W-:Y:S02]  /*ab90*/  ISETP.GE.AND P3, PT, R7, R2, PT ;  /* 0x000000020700720c */ /* 0x000fe40003f66270 */
[----:B------:R-:W-:Y:S02]  /*aba0*/  IADD3 R7, R13, 0x39, RZ ;  /* 0x000000390d077810 */ /* 0x000fe40007ffe0ff */
[----:B-1----:R-:W-:Y:S02]  /*abb0*/  FSEL R103, R103, -INF , !P6 ;  /* 0xff80000067677808 */ /* 0x002fe40007000000 */
[----:B-----5:R-:W-:Y:S02]  /*abc0*/  FSEL R100, R100, -INF , !P4 ;  /* 0xff80000064647808 */ /* 0x020fe40006000000 */
[----:B------:R-:W-:-:S02]  /*abd0*/  FSEL R102, R102, -INF , !P5 ;  /* 0xff80000066667808 */ /* 0x000fc40006800000 */
[----:B------:R-:W-:Y:S02]  /*abe0*/  FSEL R97, R97, -INF , !P1 ;  /* 0xff80000061617808 */ /* 0x000fe40004800000 */
[C---:B------:R-:W-:Y:S02]  /*abf0*/  ISETP.GE.AND P6, PT, R13.reuse, R0, PT ;  /* 0x000000000d00720c */ /* 0x040fe40003fc6270 */
[----:B------:R-:W-:Y:S02]  /*ac00*/  ISETP.GE.AND P4, PT, R13, R2, PT ;  /* 0x000000020d00720c */ /* 0x000fe40003f86270 */
[C---:B------:R-:W-:Y:S02]  /*ac10*/  ISETP.GE.AND P5, PT, R7.reuse, R0, PT ;  /* 0x000000000700720c */ /* 0x040fe40003fa6270 */
[----:B------:R-:W-:Y:S02]  /*ac20*/  ISETP.GE.AND P1, PT, R7, R2, PT ;  /* 0x000000020700720c */ /* 0x000fe40003f26270 */
[----:B--2---:R-:W-:-:S02]  /*ac30*/  FSEL R96, R96, -INF , !P3 ;  /* 0xff80000060607808 */ /* 0x004fc40005800000 */
[----:B------:R-:W-:Y:S02]  /*ac40*/  FSEL R3, R3, -INF , !P6 ;  /* 0xff80000003037808 */ /* 0x000fe40007000000 */
[----:B------:R-:W-:Y:S02]  /*ac50*/  FSEL R36, R36, -INF , !P4 ;  /* 0xff80000024247808 */ /* 0x000fe40006000000 */
[----:B------:R-:W-:Y:S02]  /*ac60*/  FSEL R104, R104, -INF , !P5 ;  /* 0xff80000068687808 */ /* 0x000fe40006800000 */
[----:B----4-:R-:W-:Y:S01]  /*ac70*/  FSEL R94, R94, -INF , !P1 ;  /* 0xff8000005e5e7808 */ /* 0x010fe20004800000 */
        /* <DEDUP_REMOVED lines=61> */
.L_x_5752:
[----:B------:R-:W-:-:S05]  /*b050*/  IMAD.MOV.U32 R14, RZ, RZ, c[0x0][0x198] ;  /* 0x00006600ff0e7624 */ /* 0x000fca00078e00ff */
[----:B------:R-:W-:-:S04]  /*b060*/  LEA R14, -R14, RZ, 0x6 ;  /* 0x000000ff0e0e7211 */ /* 0x000fc800078e31ff */
[----:B------:R-:W-:Y:S02]  /*b070*/  SHF.R.S32.HI R13, RZ, 0x1f, R14 ;  /* 0x0000001fff0d7819 */ /* 0x000fe4000001140e */
.L_x_5753:
[----:B------:R-:W-:Y:S01]  /*b080*/  IMAD.MOV.U32 R7, RZ, RZ, c[0x0][0x198] ;  /* 0x00006600ff077624 */ /* 0x000fe200078e00ff */
[C---:B------:R-:W-:Y:S02]  /*b090*/  IADD3 R17, P1, R14.reuse, R98, RZ ;  /* 0x000000620e117210 */ /* 0x040fe40007f3e0ff */
[C---:B------:R-:W-:Y:S02]  /*b0a0*/  LEA R128, P4, R14.reuse, R128, 0x1 ;  /* 0x000000800e807211 */ /* 0x040fe400078808ff */
[C---:B------:R-:W-:Y:S01]  /*b0b0*/  SHF.L.U64.HI R40, R7.reuse, R40, c[0x0][0x19c] ;  /* 0x0000670007287619 */ /* 0x040fe20000010228 */
[----:B------:R-:W-:Y:S01]  /*b0c0*/  IMAD.SHL.U32 R7, R7, 0x20, RZ ;  /* 0x0000002007077824 */ /* 0x000fe200078e00ff */
[----:B------:R-:W-:Y:S01]  /*b0d0*/  LEA R24, P5, R17, c[0x0][0x168], 0x1 ;  /* 0x00005a0011187a11 */ /* 0x000fe200078a08ff */
[----:B------:R-:W-:Y:S01]  /*b0e0*/  IMAD.X R18, R13, 0x1, R56, P1 ;  /* 0x000000010d127824 */ /* 0x000fe200008e0638 */
[----:B------:R-:W-:Y:S02]  /*b0f0*/  LEA.HI.X R129, R14, R129, R13, 0x1, P4 ;  /* 0x000000810e817211 */ /* 0x000fe400020f0c0d */
[----:B------:R-:W-:-:S02]  /*b100*/  IADD3 R98, P3, P1, R98, R14, R7 ;  /* 0x0000000e62627210 */ /* 0x000fc4000797e007 */
[----:B------:R-:W-:Y:S01]  /*b110*/  LEA R28, P4, R7, R128, 0x1 ;  /* 0x00000080071c7211 */ /* 0x000fe200078808ff */
[----:B------:R-:W-:Y:S01]  /*b120*/  @!PT LDS RZ, [RZ] ;  /* 0x00000000fffff984 */ /* 0x000fe20000000800 */
[----:B------:R-:W-:Y:S01]  /*b130*/  @!PT LDS RZ, [RZ] ;  /* 0x00000000fffff984 */ /* 0x000fe20000000800 */
[----:B------:R-:W-:Y:S01]  /*b140*/  @!PT LDS RZ, [RZ] ;  /* 0x00000000fffff984 */ /* 0x000fe20000000800 */
[----:B------:R1:W-:Y:S01]  /*b150*/  LDGSTS.E.BYPASS.LTC128B.128 [R124+0x3000], [R128.64] ;  /* 0x03000000807c7fae */ /* 0x0003e2000b901d46 */
[----:B------:R-:W-:Y:S02]  /*b160*/  LEA.HI.X R25, R17, c[0x0][0x16c], R18, 0x1, P5 ;  /* 0x00005b0011197a11 */ /* 0x000fe400028f0c12 */
[--C-:B------:R-:W-:Y:S02]  /*b170*/  IADD3.X R13, R56, R13, R40.reuse, P3, P1 ;  /* 0x0000000d380d7210 */ /* 0x100fe40001fe2428 */
[C---:B------:R-:W-:Y:S01]  /*b180*/  LEA R18, P1, R98.reuse, c[0x0][0x168], 0x1 ;  /* 0x00005a0062127a11 */ /* 0x040fe200078208ff */
[----:B------:R1:W-:Y:S01]  /*b190*/  LDGSTS.E.BYPASS.LTC128B.128 [R124+0x4000], [R24.64+0x40] ;  /* 0x04000040187c7fae */ /* 0x0003e2000b901d46 */
[----:B------:R-:W-:Y:S02]  /*b1a0*/  LEA.HI.X R29, R7, R129, R40, 0x1, P4 ;  /* 0x00000081071d7211 */ /* 0x000fe400020f0c28 */
[----:B------:R-:W-:Y:S01]  /*b1b0*/  LEA.HI.X R19, R98, c[0x0][0x16c], R13, 0x1, P1 ;  /* 0x00005b0062137a11 */ /* 0x000fe200008f0c0d */
[----:B------:R1:W-:Y:S04]  /*b1c0*/  LDGSTS.E.BYPASS.LTC128B.128 [R124+0x5000], [R24.64+0x80] ;  /* 0x05000080187c7fae */ /* 0x0003e8000b901d46 */
[----:B------:R1:W-:Y:S04]  /*b1d0*/  LDGSTS.E.BYPASS.LTC128B.128 [R124+0x3800], [R28.64] ;  /* 0x038000001c7c7fae */ /* 0x0003e8000b901d46 */
[----:B------:R1:W-:Y:S04]  /*b1e0*/  LDGSTS.E.BYPASS.LTC128B.128 [R124+0x4800], [R18.64+0x40] ;  /* 0x04800040127c7fae */ /* 0x0003e8000b901d46 */
[----:B------:R1:W-:Y:S04]  /*b1f0*/  LDGSTS.E.BYPASS.LTC128B.128 [R124+0x5800], [R18.64+0x80] ;  /* 0x05800080127c7fae */ /* 0x0003e8000b901d46 */
[----:B------:R-:W0:Y:S02]  /*b200*/  LDGDEPBAR ;  /* 0x00000000000079af */ /* 0x000e240000000000 */
.L_x_5751:
        /* <DEDUP_REMOVED lines=27> */
[----:B------:R-:W-:-:S02]  /*b3c0*/  FMNMX.FTZ R13, R101, R14, !PT ;  /* 0x0000000e650d7209 */ /* 0x000fc40007810000 */
[----:B------:R-:W-:Y:S01]  /*b3d0*/  FMNMX.FTZ R14, R100, R7, !PT ;  /* 0x00000007640e7209 */ /* 0x000fe20007810000 */
[----:B------:R-:W-:Y:S01]  /*b3e0*/  LDSM.16.MT88.4 R68, [R116+0x6000] ;  /* 0x006000007444783b */ /* 0x000fe20000004200 */
[----:B-1----:R-:W-:Y:S02]  /*b3f0*/  FMNMX.FTZ R18, R104, R13, !PT ;  /* 0x0000000d68127209 */ /* 0x002fe40007810000 */
[----:B------:R-:W-:Y:S01]  /*b400*/  FMNMX.FTZ R13, R97, R14, !PT ;  /* 0x0000000e610d7209 */ /* 0x000fe20007810000 */
[----:B------:R-:W-:Y:S01]  /*b410*/  LDSM.16.MT88.4 R52, [R116+0x7000] ;  /* 0x007000007434783b */ /* 0x000fe20000004200 */
[----:B------:R-:W-:Y:S02]  /*b420*/  MOV R132, R90 ;  /* 0x0000005a00847202 */ /* 0x000fe40000000f00 */
[----:B------:R-:W-:Y:S01]  /*b430*/  FMNMX.FTZ R13, R96, R13, !PT ;  /* 0x0000000d600d7209 */ /* 0x000fe20007810000 */
[----:B------:R-:W1:Y:S01]  /*b440*/  SHFL.BFLY PT, R17, R18, 0x2, 0x1f ;  /* 0x0c401f0012117f89 */ /* 0x000e6200000e0000 */
[----:B------:R-:W-:-:S02]  /*b450*/  MOV R131, R91 ;  /* 0x0000005b00837202 */ /* 0x000fc40000000f00 */
[----:B------:R-:W-:Y:S01]  /*b460*/  FMNMX.FTZ R13, R94, R13, !PT ;  /* 0x0000000d5e0d7209 */ /* 0x000fe20007810000 */
[----:B------:R-:W-:Y:S04]  /*b470*/  LDSM.16.MT88.4 R40, [R118+0x8000] ;  /* 0x008000007628783b */ /* 0x000fe80000004200 */
[----:B------:R-:W2:Y:S04]  /*b480*/  SHFL.BFLY PT, R14, R13, 0x2, 0x1f ;  /* 0x0c401f000d0e7f89 */ /* 0x000ea800000e0000 */
        /* <DEDUP_REMOVED lines=23> */
[--C-:B------:R-:W-:Y:S02]  /*b600*/  FFMA.FTZ R86, R10, c[0x0][0x23c], -R99.reuse ;  /* 0x00008f000a567a23 */ /* 0x100fe40000010863 */
[--C-:B------:R-:W-:Y:S02]  /*b610*/  FFMA.FTZ R33, R12, c[0x0][0x23c], -R99.reuse ;  /* 0x00008f000c217a23 */ /* 0x100fe40000010863 */
[--C-:B------:R-:W-:Y:S01]  /*b620*/  FFMA.FTZ R34, R22, c[0x0][0x23c], -R99.reuse ;  /* 0x00008f0016227a23 */ /* 0x100fe20000010863 */
[----:B------:R-:W-:Y:S01]  /*b630*/  MUFU.EX2 R35, R35 ;  /* 0x0000002300237308 */ /* 0x000fe20000000800 */
[----:B------:R-:W2:Y:S01]  /*b640*/  LDSM.16.MT88.4 R12, [R118+0x6400] ;  /* 0x00640000760c783b */ /* 0x000ea20000004200 */
[----:B------:R-:W-:-:S02]  /*b650*/  FFMA.FTZ R31, R8, c[0x0][0x23c], -R99 ;  /* 0x00008f00081f7a23 */ /* 0x000fc40000010863 */
[----:B------:R-:W-:Y:S01]  /*b660*/  FFMA.FTZ R26, R5, c[0x0][0x23c], -R98 ;  /* 0x00008f00051a7a23 */ /* 0x000fe20000010862 */
[----:B------:R-:W3:Y:S01]  /*b670*/  LDSM.16.MT88.4 R8, [R116+0x6400] ;  /* 0x006400007408783b */ /* 0x000ee20000004200 */
[--C-:B------:R-:W-:Y:S02]  /*b680*/  FFMA.FTZ R30, R16, c[0x0][0x23c], -R99.reuse ;  /* 0x00008f00101e7a23 */ /* 0x100fe40000010863 */
[----:B------:R-:W4:Y:S01]  /*b690*/  MUFU.EX2 R32, R32 ;  /* 0x0000002000207308 */ /* 0x000f220000000800 */
[----:B-1----:R-:W-:Y:S01]  /*b6a0*/  F2FP.PACK_AB R48, R92, R95 ;  /* 0x0000005f5c30723e */ /* 0x002fe200000000ff */
[--C-:B------:R-:W-:Y:S01]  /*b6b0*/  FFMA.FTZ R25, R4, c[0x0][0x23c], -R99.reuse ;  /* 0x00008f0004197a23 */ /* 0x100fe20000010863 */
[----:B------:R-:W1:Y:S01]  /*b6c0*/  LDSM.16.MT88.4 R16, [R116+0x8000] ;  /* 0x008000007410783b */ /* 0x000e620000004200 */
[--C-:B------:R-:W-:Y:S02]  /*b6d0*/  FFMA.FTZ R24, R6, c[0x0][0x23c], -R99.reuse ;  /* 0x00008f0006187a23 */ /* 0x100fe40000010863 */
[--C-:B------:R-:W-:Y:S01]  /*b6e0*/  FFMA.FTZ R108, R108, c[0x0][0x23c], -R99.reuse ;  /* 0x00008f006c6c7a23 */ /* 0x100fe20000010863 */
[----:B------:R-:W-:Y:S01]  /*b6f0*/  LDSM.16.MT88.4 R20, [R118+0x7400] ;  /* 0x007400007614783b */ /* 0x000fe20000004200 */
[----:B------:R-:W-:Y:S01]  /*b700*/  MUFU.EX2 R93, R93 ;  /* 0x0000005d005d7308 */ /* 0x000fe20000000800 */
[----:B------:R-:W-:-:S02]  /*b710*/  FFMA.FTZ R106, R106, c[0x0][0x23c], -R99 ;  /* 0x00008f006a6a7a23 */ /* 0x000fc40000010863 */
[--C-:B------:R-:W-:Y:S02]  /*b720*/  FFMA.FTZ R103, R103, c[0x0][0x23c], -R98.reuse ;  /* 0x00008f0067677a23 */ /* 0x100fe40000010862 */
[--C-:B------:R-:W-:Y:S02]  /*b730*/  FFMA.FTZ R102, R102, c[0x0][0x23c], -R98.reuse ;  /* 0x00008f0066667a23 */ /* 0x100fe40000010862 */
[----:B------:R-:W-:Y:S01]  /*b740*/  FFMA.FTZ R139, R104, c[0x0][0x23c], -R98 ;  /* 0x00008f00688b7a23 */ /* 0x000fe20000010862 */
[----:B------:R-:W5:Y:S01]  /*b750*/  MUFU.EX2 R86, R86 ;  /* 0x0000005600567308 */ /* 0x000f620000000800 */
[----:B----4-:R-:W-:Y:S01]  /*b760*/  F2FP.PACK_AB R50, R32, R35 ;  /* 0x000000232032723e */ /* 0x010fe200000000ff */
[--C-:B------:R-:W-:Y:S02]  /*b770*/  FFMA.FTZ R100, R100, c[0x0][0x23c], -R99.reuse ;  /* 0x00008f0064647a23 */ /* 0x100fe40000010863 */
[--C-:B------:R-:W-:Y:S02]  /*b780*/  FFMA.FTZ R97, R97, c[0x0][0x23c], -R99.reuse ;  /* 0x00008f0061617a23 */ /* 0x100fe40000010863 */
[----:B------:R-:W-:-:S02]  /*b790*/  FFMA.FTZ R96, R96, c[0x0][0x23c], -R99 ;  /* 0x00008f0060607a23 */ /* 0x000fc40000010863 */
[----:B------:R-:W-:Y:S01]  /*b7a0*/  MUFU.EX2 R33, R33 ;  /* 0x0000002100217308 */ /* 0x000fe20000000800 */
[----:B------:R-:W-:Y:S02]  /*b7b0*/  FFMA.FTZ R137, R94, c[0x0][0x23c], -R99 ;  /* 0x00008f005e897a23 */ /* 0x000fe40000010863 */
[----:B------:R-:W-:Y:S02]  /*b7c0*/  FFMA.FTZ R101, R101, c[0x0][0x23c], -R98 ;  /* 0x00008f0065657a23 */ /* 0x000fe40000010862 */
[----:B------:R-:W-:-:S03]  /*b7d0*/  FADD.FTZ R92, R95, R92 ;  /* 0x0000005c5f5c7221 */ /* 0x000fc60000010000 */
[----:B------:R-:W4:Y:S01]  /*b7e0*/  MUFU.EX2 R34, R34 ;  /* 0x0000002200227308 */ /* 0x000f220000000800 */
[----:B-----5:R-:W-:Y:S01]  /*b7f0*/  F2FP.PACK_AB R49, R86, R93 ;  /* 0x0000005d5631723e */ /* 0x020fe200000000ff */
[----:B------:R-:W-:Y:S02]  /*b800*/  FADD.FTZ R86, R93, R86 ;  /* 0x000000565d567221 */ /* 0x000fe40000010000 */
[----:B------:R-:W-:-:S04]  /*b810*/  FADD.FTZ R35, R35, R92 ;  /* 0x0000005c23237221 */ /* 0x000fc80000010000 */
[----:B------:R-:W-:Y:S01]  /*b820*/  MUFU.EX2 R29, R29 ;  /* 0x0000001d001d7308 */ /* 0x000fe20000000800 */
[----:B------:R-:W-:Y:S01]  /*b830*/  FADD.FTZ R32, R32, R35 ;  /* 0x0000002320207221 */ /* 0x000fe20000010000 */
[----:B----4-:R-:W-:-:S06]  /*b840*/  F2FP.PACK_AB R51, R34, R33 ;  /* 0x000000212233723e */ /* 0x010fcc00000000ff */
        /* <DEDUP_REMOVED lines=26> */
[C---:B------:R-:W-:Y:S01]  /*b9f0*/  HMMA.16816.F32 R40, R48.reuse, R42, RZ ;  /* 0x0000002a3028723c */ /* 0x040fe200000018ff */
[----:B-----5:R-:W-:Y:S01]  /*ba00*/  F2FP.PACK_AB R7, R24, R25 ;  /* 0x000000191807723e */ /* 0x020fe200000000ff */
[----:B------:R-:W-:Y:S06]  /*ba10*/  MUFU.EX2 R106, R106 ;  /* 0x0000006a006a7308 */ /* 0x000fec0000000800 */
[----:B------:R-:W-:Y:S02]  /*ba20*/  HMMA.16816.F32 R64, R48, R60, RZ ;  /* 0x0000003c3040723c */ /* 0x000fe400000018ff */
[----:B------:R-:W-:Y:S06]  /*ba30*/  MUFU.EX2 R103, R103 ;  /* 0x0000006700677308 */ /* 0x000fec0000000800 */
[C---:B--2---:R-:W-:Y:S02]  /*ba40*/  HMMA.16816.F32 R80, R4.reuse, R12, R80 ;  /* 0x0000000c0450723c */ /* 0x044fe40000001850 */
[----:B------:R-:W-:Y:S06]  /*ba50*/  MUFU.EX2 R102, R102 ;  /* 0x0000006600667308 */ /* 0x000fec0000000800 */
[C---:B------:R-:W-:Y:S01]  /*ba60*/  HMMA.16816.F32 R76, R4.reuse, R14, R76 ;  /* 0x0000000e044c723c */ /* 0x040fe2000000184c */
[----:B------:R-:W2:Y:S01]  /*ba70*/  LDSM.16.MT88.4 R12, [R116+0x7400] ;  /* 0x00740000740c783b */ /* 0x000ea20000004200 */
        /* <DEDUP_REMOVED lines=8> */
[C---:B-1----:R-:W-:Y:S02]  /*bb00*/  HMMA.16816.F32 R44, R48.reuse, R16, RZ ;  /* 0x00000010302c723c */ /* 0x042fe400000018ff */
[----:B------:R-:W-:Y:S06]  /*bb10*/  MUFU.EX2 R137, R137 ;  /* 0x0000008900897308 */ /* 0x000fec0000000800 */
[----:B------:R-:W-:Y:S01]  /*bb20*/  HMMA.16816.F32 R48, R48, R18, RZ ;  /* 0x000000123030723c */ /* 0x000fe200000018ff */
[----:B------:R-:W-:Y:S07]  /*bb30*/  LDSM.16.MT88.4 R16, [R118+0x6c00] ;  /* 0x006c00007610783b */ /* 0x000fee0000004200 */
[C---:B--2---:R-:W-:Y:S08]  /*bb40*/  HMMA.16816.F32 R56, R4.reuse, R12, R56 ;  /* 0x0000000c0438723c */ /* 0x044ff00000001838 */
[C---:B------:R-:W-:Y:S01]  /*bb50*/  HMMA.16816.F32 R52, R4.reuse, R14, R52 ;  /* 0x0000000e0434723c */ /* 0x040fe20000001834 */
[----:B------:R-:W1:Y:S07]  /*bb60*/  LDSM.16.MT88.4 R12, [R116+0x8400] ;  /* 0x00840000740c783b */ /* 0x000e6e0000004200 */
[C---:B---3--:R-:W-:Y:S08]  /*bb70*/  HMMA.16816.F32 R36, R4.reuse, R8, R36 ;  /* 0x000000080424723c */ /* 0x048ff00000001824 */
[C---:B------:R-:W-:Y:S01]  /*bb80*/  HMMA.16816.F32 R40, R4.reuse, R10, R40 ;  /* 0x0000000a0428723c */ /* 0x040fe20000001828 */
[----:B------:R-:W2:Y:S07]  /*bb90*/  LDSM.16.MT88.4 R8, [R118+0x6800] ;  /* 0x006800007608783b */ /* 0x000eae0000004200 */
[C---:B------:R-:W-:Y:S07]  /*bba0*/  HMMA.16816.F32 R64, R4.reuse, R20, R64 ;  /* 0x000000140440723c */ /* 0x040fee0000001840 */
[--C-:B------:R-:W-:Y:S01]  /*bbb0*/  FFMA.FTZ R21, R107, c[0x0][0x23c], -R98.reuse ;  /* 0x00008f006b157a23 */ /* 0x100fe20000010862 */
[----:B------:R-:W-:Y:S01]  /*bbc0*/  HMMA.16816.F32 R60, R4, R22, R60 ;  /* 0x00000016043c723c */ /* 0x000fe2000000183c */
[----:B------:R-:W-:-:S02]  /*bbd0*/  FFMA.FTZ R20, R105, c[0x0][0x23c], -R98 ;  /* 0x00008f0069147a23 */ /* 0x000fc40000010862 */
[--C-:B------:R-:W-:Y:S02]  /*bbe0*/  FFMA.FTZ R107, R112, c[0x0][0x23c], -R99.reuse ;  /* 0x00008f00706b7a23 */ /* 0x100fe40000010863 */
[----:B------:R-:W-:Y:S01]  /*bbf0*/  FFMA.FTZ R105, R110, c[0x0][0x23c], -R99 ;  /* 0x00008f006e697a23 */ /* 0x000fe20000010863 */
[----:B------:R-:W-:Y:S01]  /*bc00*/  MUFU.EX2 R21, R21 ;  /* 0x0000001500157308 */ /* 0x000fe20000000800 */
[--C-:B------:R-:W-:Y:S02]  /*bc10*/  FFMA.FTZ R23, R111, c[0x0][0x23c], -R98.reuse ;  /* 0x00008f006f177a23 */ /* 0x100fe40000010862 */
[----:B------:R-:W-:Y:S01]  /*bc20*/  FFMA.FTZ R22, R109, c[0x0][0x23c], -R98 ;  /* 0x00008f006d167a23 */ /* 0x000fe20000010862 */
[C---:B-1----:R-:W-:Y:S04]  /*bc30*/  HMMA.16816.F32 R44, R4.reuse, R12, R44 ;  /* 0x0000000c042c723c */ /* 0x042fe8000000182c */
[----:B------:R-:W-:Y:S04]  /*bc40*/  MUFU.EX2 R23, R23 ;  /* 0x0000001700177308 */ /* 0x000fe80000000800 */
[----:B------:R-:W-:Y:S01]  /*bc50*/  HMMA.16816.F32 R48, R4, R14, R48 ;  /* 0x0000000e0430723c */ /* 0x000fe20000001830 */
[----:B------:R-:W1:Y:S03]  /*bc60*/  LDSM.16.MT88.4 R12, [R116+0x6800] ;  /* 0x00680000740c783b */ /* 0x000e660000004200 */
[----:B------:R-:W3:Y:S08]  /*bc70*/  MUFU.EX2 R22, R22 ;  /* 0x0000001600167308 */ /* 0x000ef00000000800 */
[----:B------:R-:W4:Y:S08]  /*bc80*/  MUFU.EX2 R20, R20 ;  /* 0x0000001400147308 */ /* 0x000f300000000800 */
[----:B------:R-:W5:Y:S01]  /*bc90*/  MUFU.EX2 R107, R107 ;  /* 0x0000006b006b7308 */ /* 0x000f620000000800 */
[----:B---3--:R-:W-:Y:S01]  /*bca0*/  F2FP.PACK_AB R4, R22, R23 ;  /* 0x000000171604723e */ /* 0x008fe200000000ff */
[----:B------:R-:W-:-:S04]  /*bcb0*/  FADD.FTZ R23, R23, R26 ;  /* 0x0000001a17177221 */ /* 0x000fc80000010000 */
[----:B------:R-:W-:Y:S02]  /*bcc0*/  FADD.FTZ R22, R22, R23 ;  /* 0x0000001716167221 */ /* 0x000fe40000010000 */
[----:B------:R-:W3:Y:S01]  /*bcd0*/  MUFU.EX2 R105, R105 ;  /* 0x0000006900697308 */ /* 0x000ee20000000800 */
[----:B----4-:R-:W-:Y:S01]  /*bce0*/  F2FP.PACK_AB R6, R20, R21 ;  /* 0x000000151406723e */ /* 0x010fe200000000ff */
[----:B------:R-:W-:-:S04]  /*bcf0*/  FADD.FTZ R21, R21, R22 ;  /* 0x0000001615157221 */ /* 0x000fc80000010000 */
[----:B------:R-:W-:Y:S01]  /*bd00*/  FADD.FTZ R20, R20, R21 ;  /* 0x0000001514147221 */ /* 0x000fe20000010000 */
[----:B-----5:R-:W-:Y:S01]  /*bd10*/  F2FP.PACK_AB R5, R107, R108 ;  /* 0x0000006c6b05723e */ /* 0x020fe200000000ff */
[----:B------:R-:W4:Y:S01]  /*bd20*/  MUFU.EX2 R98, R101 ;  /* 0x0000006500627308 */ /* 0x000f220000000800 */
[----:B---3--:R-:W-:-:S07]  /*bd30*/  F2FP.PACK_AB R7, R105, R106 ;  /* 0x0000006a6907723e */ /* 0x008fce00000000ff */
        /* <DEDUP_REMOVED lines=21> */
[----:B----4-:R-:W-:Y:S01]  /*be90*/  F2FP.PACK_AB R6, R139, R98 ;  /* 0x000000628b06723e */ /* 0x010fe200000000ff */
[----:B------:R-:W-:Y:S01]  /*bea0*/  FADD.FTZ R103, R102, R103 ;  /* 0x0000006766677221 */ /* 0x000fe20000010000 */
[----:B------:R-:W-:-:S03]  /*beb0*/  F2FP.PACK_AB R7, R137, R96 ;  /* 0x000000608907723e */ /* 0x000fc600000000ff */
[----:B------:R-:W-:-:S04]  /*bec0*/  FADD.FTZ R98, R98, R103 ;  /* 0x0000006762627221 */ /* 0x000fc80000010000 */
[----:B------:R-:W-:Y:S01]  /*bed0*/  HMMA.16816.F32 R72, R4, R12, R72 ;  /* 0x0000000c0448723c */ /* 0x000fe20000001848 */
[----:B------:R-:W-:-:S07]  /*bee0*/  FADD.FTZ R139, R139, R98 ;  /* 0x000000628b8b7221 */ /* 0x000fce0000010000 */
        /* <DEDUP_REMOVED lines=88> */
.L_x_5755:
[----:B------:R-:W-:-:S05]  /*c470*/  IMAD.MOV.U32 R7, RZ, RZ, c[0x0][0x1a0] ;  /* 0x00006800ff077624 */ /* 0x000fca00078e00ff */
[----:B------:R-:W-:-:S04]  /*c480*/  LEA R7, -R7, RZ, 0x6 ;  /* 0x000000ff07077211 */ /* 0x000fc800078e31ff */
[----:B------:R-:W-:Y:S02]  /*c490*/  SHF.R.S32.HI R131, RZ, 0x1f, R7 ;  /* 0x0000001fff837819 */ /* 0x000fe40000011407 */
.L_x_5756:
        /* <DEDUP_REMOVED lines=36> */
[C---:B-----5:R-:W-:Y:S08]  /*c6e0*/  HMMA.16816.F32 R24, R4.reuse, R20, RZ ;  /* 0x000000140418723c */ /* 0x060ff000000018ff */
[C---:B---3--:R-:W-:Y:S08]  /*c6f0*/  HMMA.16816.F32 R16, R4.reuse, R12, RZ ;  /* 0x0000000c0410723c */ /* 0x048ff000000018ff */
        /* <DEDUP_REMOVED lines=56> */
[----:B------:R-:W2:Y:S07]  /*ca80*/  LDSM.16.M88.4 R96, [R117+0x5400] ;  /* 0x005400007560783b */ /* 0x000eae0000000200 */
[C---:B-1----:R-:W-:Y:S08]  /*ca90*/  HMMA.16816.F32 R32, R92.reuse, R88, R32 ;  /* 0x000000585c20723c */ /* 0x042ff00000001820 */
[C---:B------:R-:W-:Y:S08]  /*caa0*/  HMMA.16816.F32 R28, R92.reuse, R90, R28 ;  /* 0x0000005a5c1c723c */ /* 0x040ff0000000181c */
[C---:B--2---:R-:W-:Y:S08]  /*cab0*/  HMMA.16816.F32 R24, R92.reuse, R96, R24 ;  /* 0x000000605c18723c */ /* 0x044ff00000001818 */
        /* <DEDUP_REMOVED lines=15> */
[----:B------:R3:W-:Y:S01]  /*cbb0*/  MUFU.TANH R105, R24 ;  /* 0x0000001800697308 */ /* 0x0007e20000002400 */
[----:B------:R-:W-:Y:S02]  /*cbc0*/  FMUL.FTZ R138, R27, c[0x0][0x2ec] ;  /* 0x0000bb001b8a7a20 */ /* 0x000fe40000410000 */
[----:B------:R-:W-:Y:S02]  /*cbd0*/  FMUL.FTZ R111, R20, c[0x0][0x2ec] ;  /* 0x0000bb00146f7a20 */ /* 0x000fe40000410000 */
[----:B------:R-:W4:Y:S01]  /*cbe0*/  S2R R20, SR_TID.X ;  /* 0x0000000000147919 */ /* 0x000f220000002100 */
[----:B------:R-:W-:-:S02]  /*cbf0*/  FMUL.FTZ R21, R21, c[0x0][0x2ec] ;  /* 0x0000bb0015157a20 */ /* 0x000fc40000410000 */
[----:B------:R-:W5:Y:S01]  /*cc00*/  MUFU.TANH R87, R87 ;  /* 0x0000005700577308 */ /* 0x000f620000002400 */
[----:B------:R-:W-:Y:S02]  /*cc10*/  FMUL.FTZ R23, R23, c[0x0][0x2ec] ;  /* 0x0000bb0017177a20 */ /* 0x000fe40000410000 */
[----:B------:R-:W-:Y:S01]  /*cc20*/  FMUL.FTZ R22, R22, c[0x0][0x2ec] ;  /* 0x0000bb0016167a20 */ /* 0x000fe20000410000 */
[----:B---3--:R-:W3:Y:S04]  /*cc30*/  LDSM.16.M88.4 R24, [R117+0x5c00] ;  /* 0x005c00007518783b */ /* 0x008ee80000000200 */
[----:B------:R-:W-:Y:S01]  /*cc40*/  MUFU.TANH R88, R88 ;  /* 0x0000005800587308 */ /* 0x000fe20000002400 */
[----:B------:R-:W-:-:S04]  /*cc50*/  DEPBAR.LE SB0, 0x0 ;  /* 0x000080000000791a */ /* 0x000fc80000000000 */
[C---:B-1----:R-:W-:Y:S03]  /*cc60*/  HMMA.16816.F32 R16, R92.reuse, R32, R16 ;  /* 0x000000205c10723c */ /* 0x042fe60000001810 */
[----:B------:R-:W1:Y:S05]  /*cc70*/  MUFU.TANH R111, R111 ;  /* 0x0000006f006f7308 */ /* 0x000e6a0000002400 */
[----:B------:R-:W-:Y:S03]  /*cc80*/  HMMA.16816.F32 R12, R92, R34, R12 ;  /* 0x000000225c0c723c */ /* 0x000fe6000000180c */
[----:B------:R-:W1:Y:S08]  /*cc90*/  MUFU.TANH R28, R28 ;  /* 0x0000001c001c7308 */ /* 0x000e700000002400 */
[----:B------:R-:W1:Y:S05]  /*cca0*/  MUFU.TANH R30, R30 ;  /* 0x0000001e001e7308 */ /* 0x000e6a0000002400 */
[----:B------:R-:W-:-:S03]  /*ccb0*/  FMUL.FTZ R113, R16, c[0x0][0x2ec] ;  /* 0x0000bb0010717a20 */ /* 0x000fc60000410000 */
[----:B------:R1:W-:Y:S01]  /*ccc0*/  MUFU.TANH R109, R21 ;  /* 0x00000015006d7308 */ /* 0x0003e20000002400 */
[----:B----4-:R-:W-:Y:S02]  /*ccd0*/  IMAD.SHL.U32 R16, R20, 0x2, RZ ;  /* 0x0000000214107824 */ /* 0x010fe400078e00ff */
[----:B------:R-:W-:Y:S02]  /*cce0*/  FMUL.FTZ R115, R17, c[0x0][0x2ec] ;  /* 0x0000bb0011737a20 */ /* 0x000fe40000410000 */
[----:B------:R-:W-:Y:S01]  /*ccf0*/  FMUL.FTZ R114, R19, c[0x0][0x2ec] ;  /* 0x0000bb0013727a20 */ /* 0x000fe20000410000 */
[----:B---3--:R-:W-:Y:S01]  /*cd00*/  HMMA.16816.F32 R8, R92, R24, R8 ;  /* 0x000000185c08723c */ /* 0x008fe20000001808 */
[----:B------:R-:W-:Y:S01]  /*cd10*/  LOP3.LUT R16, R16, 0x6, RZ, 0xc0, !PT ;  /* 0x0000000610107812 */ /* 0x000fe200078ec0ff */
[----:B------:R-:W-:Y:S01]  /*cd20*/  MUFU.TANH R31, R31 ;  /* 0x0000001f001f7308 */ /* 0x000fe20000002400 */
[----:B------:R-:W-:Y:S02]  /*cd30*/  FMUL.FTZ R12, R12, c[0x0][0x2ec] ;  /* 0x0000bb000c0c7a20 */ /* 0x000fe40000410000 */
[----:B------:R-:W-:-:S02]  /*cd40*/  FMUL.FTZ R141, R13, c[0x0][0x2ec] ;  /* 0x0000bb000d8d7a20 */ /* 0x000fc40000410000 */
[----:B------:R-:W-:Y:S01]  /*cd50*/  IMAD R17, R135, 0x40, R16 ;  /* 0x0000004087117824 */ /* 0x000fe200078e0210 */
[----:B------:R-:W-:Y:S01]  /*cd60*/  HMMA.16816.F32 R4, R92, R26, R4 ;  /* 0x0000001a5c04723c */ /* 0x000fe20000001804 */
[----:B------:R-:W-:Y:S01]  /*cd70*/  FMUL.FTZ R18, R18, c[0x0][0x2ec] ;  /* 0x0000bb0012127a20 */ /* 0x000fe20000410000 */
[----:B------:R-:W3:Y:S01]  /*cd80*/  MUFU.TANH R115, R115 ;  /* 0x0000007300737308 */ /* 0x000ee20000002400 */
[----:B------:R-:W-:Y:S01]  /*cd90*/  FMUL.FTZ R108, R15, c[0x0][0x2ec] ;  /* 0x0000bb000f6c7a20 */ /* 0x000fe20000410000 */
[C---:B-1----:R-:W-:Y:S01]  /*cda0*/  IADD3 R21, R17.reuse, 0x9, RZ ;  /* 0x0000000911157810 */ /* 0x042fe20007ffe0ff */
[----:B------:R-:W-:Y:S01]  /*cdb0*/  FMUL.FTZ R14, R14, c[0x0][0x2ec] ;  /* 0x0000bb000e0e7a20 */ /* 0x000fe20000410000 */
[----:B------:R-:W-:Y:S02]  /*cdc0*/  IADD3 R19, R17, 0x1, RZ ;  /* 0x0000000111137810 */ /* 0x000fe40007ffe0ff */
[C---:B------:R-:W-:Y:S02]  /*cdd0*/  ISETP.GE.AND P0, PT, R21.reuse, R0, PT ;  /* 0x000000001500720c */ /* 0x040fe40003f06270 */
[----:B------:R-:W-:Y:S01]  /*cde0*/  MUFU.TANH R106, R106 ;  /* 0x0000006a006a7308 */ /* 0x000fe20000002400 */
[----:B------:R-:W-:-:S02]  /*cdf0*/  ISETP.GE.AND P3, PT, R21, R2, PT ;  /* 0x000000021500720c */ /* 0x000fc40003f66270 */
[C---:B------:R-:W-:Y:S02]  /*ce00*/  ISETP.GE.AND P5, PT, R19.reuse, R0, PT ;  /* 0x000000001300720c */ /* 0x040fe40003fa6270 */
[----:B------:R-:W-:Y:S01]  /*ce10*/  ISETP.GE.AND P1, PT, R19, R2, PT ;  /* 0x000000021300720c */ /* 0x000fe20003f26270 */
[----:B------:R-:W-:Y:S01]  /*ce20*/  FMUL.FTZ R103, R8, c[0x0][0x2ec] ;  /* 0x0000bb0008677a20 */ /* 0x000fe20000410000 */
[C---:B------:R-:W-:Y:S01]  /*ce30*/  IADD3 R21, R17.reuse, 0x18, RZ ;  /* 0x0000001811157810 */ /* 0x040fe20007ffe0ff */
[----:B------:R1:W-:Y:S01]  /*ce40*/  MUFU.TANH R110, R23 ;  /* 0x00000017006e7308 */ /* 0x0003e20000002400 */
[----:B------:R-:W-:Y:S01]  /*ce50*/  IADD3 R19, R17, 0x10, RZ ;  /* 0x0000001011137810 */ /* 0x000fe20007ffe0ff */
[----:B------:R-:W-:Y:S01]  /*ce60*/  FMUL.FTZ R101, R9, c[0x0][0x2ec] ;  /* 0x0000bb0009657a20 */ /* 0x000fe20000410000 */
[----:B--2---:R-:W-:Y:S01]  /*ce70*/  FSEL R29, R29, -INF , !P0 ;  /* 0xff8000001d1d7808 */ /* 0x004fe20004000000 */
[----:B------:R-:W-:Y:S01]  /*ce80*/  FMUL.FTZ R98, R11, c[0x0][0x2ec] ;  /* 0x0000bb000b627a20 */ /* 0x000fe20000410000 */
[----:B-----5:R-:W-:Y:S01]  /*ce90*/  FSEL R13, R87, -INF , !P5 ;  /* 0xff800000570d7808 */ /* 0x020fe20006800000 */
[----:B------:R-:W-:Y:S01]  /*cea0*/  FMUL.FTZ R4, R4, c[0x0][0x2ec] ;  /* 0x0000bb0004047a20 */ /* 0x000fe20000410000 */
[-C--:B------:R-:W-:Y:S01]  /*ceb0*/  ISETP.GE.AND P0, PT, R21, R0.reuse, PT ;  /* 0x000000001500720c */ /* 0x080fe20003f06270 */
[----:B------:R-:W2:Y:S01]  /*cec0*/  MUFU.TANH R103, R103 ;  /* 0x0000006700677308 */ /* 0x000ea20000002400 */
[-C--:B------:R-:W-:Y:S01]  /*ced0*/  ISETP.GE.AND P5, PT, R19, R0.reuse, PT ;  /* 0x000000001300720c */ /* 0x080fe20003fa6270 */
[----:B------:R-:W-:Y:S01]  /*cee0*/  FMUL.FTZ R10, R10, c[0x0][0x2ec] ;  /* 0x0000bb000a0a7a20 */ /* 0x000fe20000410000 */
[----:B------:R-:W-:Y:S01]  /*cef0*/  IADD3 R9, R17, 0x21, RZ ;  /* 0x0000002111097810 */ /* 0x000fe20007ffe0ff */
[----:B------:R-:W-:Y:S01]  /*cf00*/  FMUL.FTZ R97, R5, c[0x0][0x2ec] ;  /* 0x0000bb0005617a20 */ /* 0x000fe20000410000 */
[----:B------:R-:W-:Y:S01]  /*cf10*/  FSEL R111, R111, -INF , !P0 ;  /* 0xff8000006f6f7808 */ /* 0x000fe20004000000 */
[----:B------:R-:W-:Y:S01]  /*cf20*/  FMUL.FTZ R6, R6, c[0x0][0x2ec] ;  /* 0x0000bb0006067a20 */ /* 0x000fe20000410000 */
[----:B------:R-:W-:Y:S01]  /*cf30*/  ISETP.GE.AND P0, PT, R9, R0, PT ;  /* 0x000000000900720c */ /* 0x000fe20003f06270 */
[----:B------:R-:W-:Y:S01]  /*cf40*/  MUFU.TANH R143, R143 ;  /* 0x0000008f008f7308 */ /* 0x000fe20000002400 */
[----:B-1----:R-:W-:Y:S01]  /*cf50*/  IADD3 R23, R17, 0x8, RZ ;  /* 0x0000000811177810 */ /* 0x002fe20007ffe0ff */
[----:B------:R-:W-:Y:S01]  /*cf60*/  FMUL.FTZ R7, R7, c[0x0][0x2ec] ;  /* 0x0000bb0007077a20 */ /* 0x000fe20000410000 */
[----:B------:R-:W-:-:S02]  /*cf70*/  IADD3 R11, R17, 0x30, RZ ;  /* 0x00000030110b7810 */ /* 0x000fc40007ffe0ff */
[C---:B------:R-:W-:Y:S02]  /*cf80*/  ISETP.GE.AND P6, PT, R23.reuse, R0, PT ;  /* 0x000000001700720c */ /* 0x040fe40003fc6270 */
[----:B------:R-:W-:Y:S01]  /*cf90*/  ISETP.GE.AND P4, PT, R23, R2, PT ;  /* 0x000000021700720c */ /* 0x000fe20003f86270 */
[----:B------:R-:W-:Y:S01]  /*cfa0*/  MUFU.TANH R138, R138 ;  /* 0x0000008a008a7308 */ /* 0x000fe20000002400 */
[----:B------:R-:W-:Y:S02]  /*cfb0*/  FSEL R15, R28, -INF , !P6 ;  /* 0xff8000001c0f7808 */ /* 0x000fe40007000000 */
[----:B------:R-:W-:Y:S02]  /*cfc0*/  FSEL R30, R30, -INF , !P4 ;  /* 0xff8000001e1e7808 */ /* 0x000fe40006000000 */
[----:B---3--:R-:W-:Y:S02]  /*cfd0*/  FSEL R115, R115, -INF , !P0 ;  /* 0xff80000073737808 */ /* 0x008fe40004000000 */
[----:B------:R-:W-:Y:S01]  /*cfe0*/  FSEL R8, R31, -INF , !P3 ;  /* 0xff8000001f087808 */ /* 0x000fe20005800000 */
[----:B------:R-:W1:Y:S01]  /*cff0*/  MUFU.TANH R136, R22 ;  /* 0x0000001600887308 */ /* 0x000e620000002400 */
[----:B------:R-:W-:-:S02]  /*d000*/  FSEL R105, R105, -INF , !P5 ;  /* 0xff80000069697808 */ /* 0x000fc40006800000 */
[----:B------:R-:W-:Y:S02]  /*d010*/  ISETP.GE.AND P0, PT, R11, R0, PT ;  /* 0x000000000b00720c */ /* 0x000fe40003f06270 */
[----:B------:R-:W-:Y:S02]  /*d020*/  ISETP.GE.AND P3, PT, R21, R2, PT ;  /* 0x000000021500720c */ /* 0x000fe40003f66270 */
[----:B------:R-:W-:Y:S01]  /*d030*/  IADD3 R5, R17, 0x38, RZ ;  /* 0x0000003811057810 */ /* 0x000fe20007ffe0ff */
[----:B------:R3:W-:Y:S01]  /*d040*/  MUFU.TANH R133, R12 ;  /* 0x0000000c00857308 */ /* 0x0007e20000002400 */
[----:B--2---:R-:W-:Y:S02]  /*d050*/  FSEL R103, R103, -INF , !P0 ;  /* 0xff80000067677808 */ /* 0x004fe40004000000 */
[----:B------:R-:W-:-:S05]  /*d060*/  ISETP.GE.AND P0, PT, R5, R0, PT ;  /* 0x000000000500720c */ /* 0x000fca0003f06270 */
[----:B------:R-:W2:Y:S01]  /*d070*/  MUFU.TANH R99, R4 ;  /* 0x0000000400637308 */ /* 0x000ea20000002400 */
[----:B-1----:R-:W-:Y:S02]  /*d080*/  FSEL R136, R136, -INF , !P3 ;  /* 0xff80000088887808 */ /* 0x002fe40005800000 */
[-C--:B------:R-:W-:Y:S02]  /*d090*/  ISETP.GE.AND P3, PT, R9, R2.reuse, PT ;  /* 0x000000020900720c */ /* 0x080fe40003f66270 */
[----:B------:R-:W-:Y:S02]  /*d0a0*/  IADD3 R9, R17, 0x29, RZ ;  /* 0x0000002911097810 */ /* 0x000fe40007ffe0ff */
[----:B---3--:R-:W-:Y:S01]  /*d0b0*/  FSEL R12, R88, -INF , !P1 ;  /* 0xff800000580c7808 */ /* 0x008fe20004800000 */
[----:B------:R-:W1:Y:S01]  /*d0c0*/  MUFU.TANH R113, R113 ;  /* 0x0000007100717308 */ /* 0x000e620000002400 */
[----:B------:R-:W-:Y:S02]  /*d0d0*/  ISETP.GE.AND P1, PT, R19, R2, PT ;  /* 0x000000021300720c */ /* 0x000fe40003f26270 */
[----:B------:R-:W-:-:S02]  /*d0e0*/  IADD3 R19, R17, 0x11, RZ ;  /* 0x0000001111137810 */ /* 0x000fc40007ffe0ff */
[----:B------:R-:W-:Y:S02]  /*d0f0*/  FSEL R106, R106, -INF , !P1 ;  /* 0xff8000006a6a7808 */ /* 0x000fe40004800000 */
[C---:B------:R-:W-:Y:S01]  /*d100*/  ISETP.GE.AND P6, PT, R19.reuse, R0, PT ;  /* 0x000000001300720c */ /* 0x040fe20003fc6270 */
[----:B------:R-:W3:Y:S01]  /*d110*/  MUFU.TANH R134, R18 ;  /* 0x0000001200867308 */ /* 0x000ee20000002400 */
[----:B------:R-:W-:Y:S02]  /*d120*/  ISETP.GE.AND P4, PT, R19, R2, PT ;  /* 0x000000021300720c */ /* 0x000fe40003f86270 */
[----:B------:R-:W-:Y:S02]  /*d130*/  IADD3 R19, R17, 0x19, RZ ;  /* 0x0000001911137810 */ /* 0x000fe40007ffe0ff */
[----:B------:R-:W-:Y:S02]  /*d140*/  FSEL R143, R143, -INF , !P6 ;  /* 0xff8000008f8f7808 */ /* 0x000fe40007000000 */
[C---:B------:R-:W-:Y:S01]  /*d150*/  ISETP.GE.AND P5, PT, R19.reuse, R0, PT ;  /* 0x000000001300720c */ /* 0x040fe20003fa6270 */
[----:B------:R-:W4:Y:S01]  /*d160*/  MUFU.TANH R114, R114 ;  /* 0x0000007200727308 */ /* 0x000f220000002400 */
[----:B------:R-:W-:-:S02]  /*d170*/  ISETP.GE.AND P1, PT, R19, R2, PT ;  /* 0x000000021300720c */ /* 0x000fc40003f26270 */
[----:B------:R-:W-:Y:S02]  /*d180*/  IADD3 R19, R17, 0x20, RZ ;  /* 0x0000002011137810 */ /* 0x000fe40007ffe0ff */
[----:B------:R-:W-:Y:S02]  /*d190*/  FSEL R138, R138, -INF , !P4 ;  /* 0xff8000008a8a7808 */ /* 0x000fe40006000000 */
[C---:B------:R-:W-:Y:S01]  /*d1a0*/  ISETP.GE.AND P6, PT, R19.reuse, R0, PT ;  /* 0x000000001300720c */ /* 0x040fe20003fc6270 */
[----:B------:R-:W-:Y:S01]  /*d1b0*/  MUFU.TANH R141, R141 ;  /* 0x0000008d008d7308 */ /* 0x000fe20000002400 */
[----:B------:R-:W-:Y:S02]  /*d1c0*/  ISETP.GE.AND P4, PT, R19, R2, PT ;  /* 0x000000021300720c */ /* 0x000fe40003f86270 */
[----:B------:R-:W-:Y:S02]  /*d1d0*/  IADD3 R19, R17, 0x28, RZ ;  /* 0x0000002811137810 */ /* 0x000fe40007ffe0ff */
[----:B--2---:R-:W-:-:S02]  /*d1e0*/  FSEL R99, R99, -INF , !P0 ;  /* 0xff80000063637808 */ /* 0x004fc40004000000 */
[----:B------:R-:W-:Y:S01]  /*d1f0*/  FSEL R109, R109, -INF , !P5 ;  /* 0xff8000006d6d7808 */ /* 0x000fe20006800000 */
[----:B------:R-:W2:Y:S01]  /*d200*/  MUFU.TANH R112, R14 ;  /* 0x0000000e00707308 */ /* 0x000ea20000002400 */
[----:B------:R-:W-:Y:S02]  /*d210*/  FSEL R110, R110, -INF , !P1 ;  /* 0xff8000006e6e7808 */ /* 0x000fe40004800000 */
[----:B-1----:R-:W-:Y:S02]  /*d220*/  FSEL R113, R113, -INF , !P6 ;  /* 0xff80000071717808 */ /* 0x002fe40007000000 */
[----:B---3--:R-:W-:Y:S02]  /*d230*/  FSEL R134, R134, -INF , !P4 ;  /* 0xff80000086867808 */ /* 0x008fe40006000000 */
[----:B------:R-:W-:Y:S01]  /*d240*/  ISETP.GT.AND P0, PT, R135, R122, PT ;  /* 0x0000007a8700720c */ /* 0x000fe20003f04270 */
[----:B------:R-:W1:Y:S01]  /*d250*/  MUFU.TANH R108, R108 ;  /* 0x0000006c006c7308 */ /* 0x000e620000002400 */
[----:B------:R-:W-:-:S02]  /*d260*/  ISETP.GE.AND P5, PT, R19, R0, PT ;  /* 0x000000001300720c */ /* 0x000fc40003fa6270 */
[----:B------:R-:W-:Y:S02]  /*d270*/  ISETP.GE.AND P1, PT, R19, R2, PT ;  /* 0x000000021300720c */ /* 0x000fe40003f26270 */
[C---:B------:R-:W-:Y:S02]  /*d280*/  ISETP.GE.AND P6, PT, R9.reuse, R0, PT ;  /* 0x000000000900720c */ /* 0x040fe40003fc6270 */
[----:B------:R-:W-:Y:S01]  /*d290*/  ISETP.GE.AND P4, PT, R9, R2, PT ;  /* 0x000000020900720c */ /* 0x000fe20003f86270 */
[----:B------:R-:W-:Y:S01]  /*d2a0*/  MUFU.TANH R101, R101 ;  /* 0x0000006500657308 */ /* 0x000fe20000002400 */
[----:B------:R-:W-:Y:S02]  /*d2b0*/  IADD3 R9, R17, 0x31, RZ ;  /* 0x0000003111097810 */ /* 0x000fe40007ffe0ff */
[----:B----4-:R-:W-:Y:S02]  /*d2c0*/  FSEL R114, R114, -INF , !P3 ;  /* 0xff80000072727808 */ /* 0x010fe40005800000 */
[----:B------:R-:W-:-:S02]  /*d2d0*/  FSEL R133, R133, -INF , !P5 ;  /* 0xff80000085857808 */ /* 0x000fc40006800000 */
[----:B--2---:R-:W-:Y:S01]  /*d2e0*/  FSEL R112, R112, -INF , !P1 ;  /* 0xff80000070707808 */ /* 0x004fe20004800000 */
[----:B------:R-:W2:Y:S01]  /*d2f0*/  MUFU.TANH R96, R10 ;  /* 0x0000000a00607308 */ /* 0x000ea20000002400 */
[----:B------:R-:W-:Y:S02]  /*d300*/  FSEL R141, R141, -INF , !P6 ;  /* 0xff8000008d8d7808 */ /* 0x000fe40007000000 */
[----:B-1----:R-:W-:Y:S02]  /*d310*/  FSEL R108, R108, -INF , !P4 ;  /* 0xff8000006c6c7808 */ /* 0x002fe40006000000 */
[----:B------:R-:W-:Y:S02]  /*d320*/  ISETP.GE.AND P3, PT, R11, R2, PT ;  /* 0x000000020b00720c */ /* 0x000fe40003f66270 */
[C---:B------:R-:W-:Y:S01]  /*d330*/  ISETP.GE.AND P5, PT, R9.reuse, R0, PT ;  /* 0x000000000900720c */ /* 0x040fe20003fa6270 */
[----:B------:R-:W1:Y:S01]  /*d340*/  MUFU.TANH R98, R98 ;  /* 0x0000006200627308 */ /* 0x000e620000002400 */
[----:B------:R-:W-:-:S02]  /*d350*/  ISETP.GE.AND P1, PT, R9, R2, PT ;  /* 0x000000020900720c */ /* 0x000fc40003f26270 */
[C---:B------:R-:W-:Y:S02]  /*d360*/  ISETP.GE.AND P6, PT, R17.reuse, R0, PT ;  /* 0x000000001100720c */ /* 0x040fe40003fc6270 */
[CC--:B------:R-:W-:Y:S02]  /*d370*/  ISETP.GE.AND P4, PT, R17.reuse, R2.reuse, PT ;  /* 0x000000021100720c */ /* 0x0c0fe40003f86270 */
[----:B------:R-:W-:Y:S01]  /*d380*/  IADD3 R17, R17, 0x39, RZ ;  /* 0x0000003911117810 */ /* 0x000fe20007ffe0ff */
[----:B------:R-:W3:Y:S01]  /*d390*/  MUFU.TANH R86, R86 ;  /* 0x0000005600567308 */ /* 0x000ee20000002400 */
[----:B--2---:R-:W-:Y:S02]  /*d3a0*/  FSEL R96, R96, -INF , !P3 ;  /* 0xff80000060607808 */ /* 0x004fe40005800000 */
[----:B------:R-:W-:Y:S01]  /*d3b0*/  FSEL R101, R101, -INF , !P5 ;  /* 0xff80000065657808 */ /* 0x000fe20006800000 */
[----:B------:R-:W-:Y:S01]  /*d3c0*/  BAR.SYNC.DEFER_BLOCKING 0x0 ;  /* 0x0000000000007b1d */ /* 0x000fe20000010000 */
[----:B------:R-:W-:-:S02]  /*d3d0*/  ISETP.GE.AND P3, PT, R5, R2, PT ;  /* 0x000000020500720c */ /* 0x000fc40003f66270 */
[C---:B------:R-:W-:Y:S02]  /*d3e0*/  ISETP.GE.AND P5, PT, R17.reuse, R0, PT ;  /* 0x000000001100720c */ /* 0x040fe40003fa6270 */
[----:B-1----:R-:W-:Y:S01]  /*d3f0*/  FSEL R98, R98, -INF , !P1 ;  /* 0xff80000062627808 */ /* 0x002fe20004800000 */
[----:B------:R-:W1:Y:S01]  /*d400*/  MUFU.TANH R97, R97 ;  /* 0x0000006100617308 */ /* 0x000e620000002400 */
[----:B------:R-:W-:Y:S02]  /*d410*/  ISETP.GE.AND P1, PT, R17, R2, PT ;  /* 0x000000021100720c */ /* 0x000fe40003f26270 */
[----:B------:R-:W-:Y:S02]  /*d420*/  FSEL R85, R85, -INF , !P6 ;  /* 0xff80000055557808 */ /* 0x000fe40007000000 */
[----:B---3--:R-:W-:-:S03]  /*d430*/  FSEL R0, R86, -INF , !P4 ;  /* 0xff80000056007808 */ /* 0x008fc60006000000 */
[----:B------:R-:W2:Y:S08]  /*d440*/  MUFU.TANH R94, R6 ;  /* 0x00000006005e7308 */ /* 0x000eb00000002400 */
[----:B------:R-:W3:Y:S01]  /*d450*/  MUFU.TANH R87, R7 ;  /* 0x0000000700577308 */ /* 0x000ee20000002400 */
[----:B-1----:R-:W-:Y:S02]  /*d460*/  FSEL R97, R97, -INF , !P5 ;  /* 0xff80000061617808 */ /* 0x002fe40006800000 */
[----:B--2---:R-:W-:-:S02]  /*d470*/  FSEL R94, R94, -INF , !P3 ;  /* 0xff8000005e5e7808 */ /* 0x004fc40005800000 */
        /* <DEDUP_REMOVED lines=62> */
.L_x_5758:
[----:B------:R-:W-:-:S05]  /*d860*/  IMAD.MOV.U32 R5, RZ, RZ, c[0x0][0x198] ;  /* 0x00006600ff057624 */ /* 0x000fca00078e00ff */
[----:B------:R-:W-:-:S04]  /*d870*/  LEA R5, -R5, RZ, 0x6 ;  /* 0x000000ff05057211 */ /* 0x000fc800078e31ff */
[----:B------:R-:W-:Y:S02]  /*d880*/  SHF.R.S32.HI R6, RZ, 0x1f, R5 ;  /* 0x0000001fff067819 */ /* 0x000fe40000011405 */
.L_x_5759:
        /* <DEDUP_REMOVED lines=16> */
.L_x_5757:
        /* <DEDUP_REMOVED lines=33> */
[----:B-1----:R-:W1:Y:S04]  /*dba0*/  SHFL.BFLY PT, R7, R4, 0x2, 0x1f ;  /* 0x0c401f0004077f89 */ /* 0x002e6800000e0000 */
        /* <DEDUP_REMOVED lines=8> */
[----:B------:R-:W-:Y:S02]  /*dc30*/  FSETP.NEU.FTZ.AND P1, PT, R90, -INF , PT ;  /* 0xff8000005a00780b */ /* 0x000fe40003f3d000 */
[C---:B------:R-:W-:Y:S01]  /*dc40*/  FSETP.NEU.FTZ.AND P0, PT, R88.reuse, -INF , PT ;  /* 0xff8000005800780b */ /* 0x040fe20003f1d000 */
[----:B------:R-:W-:Y:S01]  /*dc50*/  FMUL.FTZ R95, R88, c[0x0][0x23c] ;  /* 0x00008f00585f7a20 */ /* 0x000fe20000410000 */
[----:B------:R-:W-:Y:S02]  /*dc60*/  FSEL R100, R100, RZ, P1 ;  /* 0x000000ff64647208 */ /* 0x000fe40000800000 */
[----:B------:R-:W-:Y:S02]  /*dc70*/  FSEL R5, R90, RZ, P1 ;  /* 0x000000ff5a057208 */ /* 0x000fe40000800000 */
[----:B------:R-:W-:Y:S01]  /*dc80*/  FSEL R95, R95, RZ, P0 ;  /* 0x000000ff5f5f7208 */ /* 0x000fe20000000000 */
[----:B------:R-:W-:Y:S01]  /*dc90*/  FFMA.FTZ R2, R29, c[0x0][0x23c], -R100 ;  /* 0x00008f001d027a23 */ /* 0x000fe20000010864 */
[----:B------:R-:W-:Y:S01]  /*dca0*/  FSEL R4, R88, RZ, P0 ;  /* 0x000000ff58047208 */ /* 0x000fe20000000000 */
[----:B------:R-:W-:-:S02]  /*dcb0*/  FADD.FTZ R5, R84, -R5 ;  /* 0x8000000554057221 */ /* 0x000fc40000010000 */
[--C-:B------:R-:W-:Y:S02]  /*dcc0*/  FFMA.FTZ R91, R30, c[0x0][0x23c], -R95.reuse ;  /* 0x00008f001e5b7a23 */ /* 0x100fe4000001085f */
[----:B------:R-:W1:Y:S01]  /*dcd0*/  LDSM.16.MT88.4 R28, [R118+0x7000] ;  /* 0x00700000761c783b */ /* 0x000e620000004200 */
[----:B------:R-:W-:Y:S01]  /*dce0*/  FADD.FTZ R84, R3, -R4 ;  /* 0x8000000403547221 */ /* 0x000fe20000010000 */
[----:B------:R-:W-:Y:S01]  /*dcf0*/  MUFU.EX2 R2, R2 ;  /* 0x0000000200027308 */ /* 0x000fe20000000800 */
[--C-:B------:R-:W-:Y:S02]  /*dd00*/  FFMA.FTZ R86, R85, c[0x0][0x23c], -R100.reuse ;  /* 0x00008f0055567a23 */ /* 0x100fe40000010864 */
[--C-:B------:R-:W-:Y:S02]  /*dd10*/  FFMA.FTZ R85, R0, c[0x0][0x23c], -R95.reuse ;  /* 0x00008f0000557a23 */ /* 0x100fe4000001085f */
[--C-:B------:R-:W-:Y:S02]  /*dd20*/  FFMA.FTZ R93, R13, c[0x0][0x23c], -R100.reuse ;  /* 0x00008f000d5d7a23 */ /* 0x100fe40000010864 */
[----:B------:R-:W-:Y:S01]  /*dd30*/  FFMA.FTZ R89, R15, c[0x0][0x23c], -R100 ;  /* 0x00008f000f597a23 */ /* 0x000fe20000010864 */
[----:B------:R-:W-:Y:S01]  /*dd40*/  MUFU.EX2 R86, R86 ;  /* 0x0000005600567308 */ /* 0x000fe20000000800 */
[----:B------:R-:W-:-:S02]  /*dd50*/  FFMA.FTZ R0, R12, c[0x0][0x23c], -R95 ;  /* 0x00008f000c007a23 */ /* 0x000fc4000001085f */
[----:B------:R-:W-:Y:S01]  /*dd60*/  FMUL.FTZ R3, R5, c[0x0][0x23c] ;  /* 0x00008f0005037a20 */ /* 0x000fe20000410000 */
[----:B------:R-:W2:Y:S01]  /*dd70*/  LDSM.16.MT88.4 R12, [R118+0x6000] ;  /* 0x00600000760c783b */ /* 0x000ea20000004200 */
[----:B------:R-:W-:Y:S02]  /*dd80*/  FMUL.FTZ R84, R84, c[0x0][0x23c] ;  /* 0x00008f0054547a20 */ /* 0x000fe40000410000 */
[----:B------:R-:W-:Y:S01]  /*dd90*/  FFMA.FTZ R92, R8, c[0x0][0x23c], -R95 ;  /* 0x00008f00085c7a23 */ /* 0x000fe2000001085f */
[----:B------:R-:W3:Y:S01]  /*dda0*/  MUFU.EX2 R93, R93 ;  /* 0x0000005d005d7308 */ /* 0x000ee20000000800 */
[--C-:B------:R-:W-:Y:S02]  /*ddb0*/  FFMA.FTZ R107, R105, c[0x0][0x23c], -R100.reuse ;  /* 0x00008f00696b7a23 */ /* 0x100fe40000010864 */
[--C-:B------:R-:W-:Y:S02]  /*ddc0*/  FFMA.FTZ R105, R111, c[0x0][0x23c], -R100.reuse ;  /* 0x00008f006f697a23 */ /* 0x100fe40000010864 */
[----:B------:R-:W-:-:S02]  /*ddd0*/  FFMA.FTZ R102, R109, c[0x0][0x23c], -R100 ;  /* 0x00008f006d667a23 */ /* 0x000fc40000010864 */
[--C-:B------:R-:W-:Y:S01]  /*dde0*/  FFMA.FTZ R104, R143, c[0x0][0x23c], -R100.reuse ;  /* 0x00008f008f687a23 */ /* 0x100fe20000010864 */
[----:B------:R-:W4:Y:S01]  /*ddf0*/  MUFU.EX2 R89, R89 ;  /* 0x0000005900597308 */ /* 0x000f220000000800 */
[--C-:B------:R-:W-:Y:S02]  /*de00*/  FFMA.FTZ R106, R106, c[0x0][0x23c], -R95.reuse ;  /* 0x00008f006a6a7a23 */ /* 0x100fe4000001085f */
[--C-:B------:R-:W-:Y:S02]  /*de10*/  FFMA.FTZ R109, R138, c[0x0][0x23c], -R95.reuse ;  /* 0x00008f008a6d7a23 */ /* 0x100fe4000001085f */
[--C-:B------:R-:W-:Y:S02]  /*de20*/  FFMA.FTZ R111, R136, c[0x0][0x23c], -R95.reuse ;  /* 0x00008f00886f7a23 */ /* 0x100fe4000001085f */
[----:B------:R-:W-:Y:S01]  /*de30*/  FFMA.FTZ R110, R110, c[0x0][0x23c], -R95 ;  /* 0x00008f006e6e7a23 */ /* 0x000fe2000001085f */
[----:B------:R-:W-:Y:S01]  /*de40*/  MUFU.EX2 R85, R85 ;  /* 0x0000005500557308 */ /* 0x000fe20000000800 */
[----:B---3--:R-:W-:Y:S01]  /*de50*/  F2FP.PACK_AB R4, R93, R86 ;  /* 0x000000565d04723e */ /* 0x008fe200000000ff */
[----:B------:R-:W-:-:S02]  /*de60*/  FFMA.FTZ R138, R113, c[0x0][0x23c], -R100 ;  /* 0x00008f00718a7a23 */ /* 0x000fc40000010864 */
[--C-:B------:R-:W-:Y:S02]  /*de70*/  FFMA.FTZ R113, R133, c[0x0][0x23c], -R100.reuse ;  /* 0x00008f0085717a23 */ /* 0x100fe40000010864 */
[--C-:B------:R-:W-:Y:S02]  /*de80*/  FFMA.FTZ R136, R141, c[0x0][0x23c], -R100.reuse ;  /* 0x00008f008d887a23 */ /* 0x100fe40000010864 */
[----:B------:R-:W3:Y:S01]  /*de90*/  MUFU.EX2 R0, R0 ;  /* 0x0000000000007308 */ /* 0x000ee20000000800 */
        /* <DEDUP_REMOVED lines=13> */
[--C-:B------:R-:W-:Y:S02]  /*df70*/  FFMA.FTZ R96, R96, c[0x0][0x23c], -R95.reuse ;  /* 0x00008f0060607a23 */ /* 0x100fe4000001085f */
        /* <DEDUP_REMOVED lines=13> */
[----:B------:R-:W3:Y:S01]  /*e050*/  LDSM.16.MT88.4 R64, [R116+0x7000] ;  /* 0x007000007440783b */ /* 0x000ee20000004200 */
[-C--:B------:R-:W-:Y:S01]  /*e060*/  FMUL.FTZ R63, R63, R84.reuse ;  /* 0x000000543f3f7220 */ /* 0x080fe20000410000 */
[----:B-----5:R-:W-:Y:S01]  /*e070*/  F2FP.PACK_AB R7, R92, R91 ;  /* 0x0000005b5c07723e */ /* 0x020fe200000000ff */
[-C--:B------:R-:W-:Y:S01]  /*e080*/  FMUL.FTZ R32, R56, R3.reuse ;  /* 0x0000000338207220 */ /* 0x080fe20000410000 */
[----:B------:R-:W4:Y:S01]  /*e090*/  MUFU.EX2 R104, R104 ;  /* 0x0000006800687308 */ /* 0x000f220000000800 */
[----:B------:R-:W-:Y:S02]  /*e0a0*/  FMUL.FTZ R33, R57, R3 ;  /* 0x0000000339217220 */ /* 0x000fe40000410000 */
[-C--:B------:R-:W-:Y:S02]  /*e0b0*/  FMUL.FTZ R34, R58, R84.reuse ;  /* 0x000000543a227220 */ /* 0x080fe40000410000 */
[----:B-1----:R-:W-:Y:S01]  /*e0c0*/  HMMA.16816.F32 R24, R4, R28, R24 ;  /* 0x0000001c0418723c */ /* 0x002fe20000001818 */
[----:B------:R-:W-:-:S02]  /*e0d0*/  FMUL.FTZ R35, R59, R84 ;  /* 0x000000543b237220 */ /* 0x000fc40000410000 */
[----:B------:R-:W-:Y:S01]  /*e0e0*/  LDSM.16.MT88.4 R56, [R116+0x8000] ;  /* 0x008000007438783b */ /* 0x000fe20000004200 */
[-C--:B------:R-:W-:Y:S01]  /*e0f0*/  FMUL.FTZ R8, R80, R3.reuse ;  /* 0x0000000350087220 */ /* 0x080fe20000410000 */
[----:B------:R-:W-:Y:S01]  /*e100*/  MUFU.EX2 R105, R105 ;  /* 0x0000006900697308 */ /* 0x000fe20000000800 */
[-C--:B------:R-:W-:Y:S02]  /*e110*/  FMUL.FTZ R9, R81, R3.reuse ;  /* 0x0000000351097220 */ /* 0x080fe40000410000 */
[----:B------:R-:W-:Y:S01]  /*e120*/  HMMA.16816.F32 R28, R4, R30, R60 ;  /* 0x0000001e041c723c */ /* 0x000fe2000000183c */
[----:B------:R-:W1:Y:S01]  /*e130*/  LDSM.16.MT88.4 R60, [R118+0x8000] ;  /* 0x00800000763c783b */ /* 0x000e620000004200 */
[-C--:B------:R-:W-:Y:S02]  /*e140*/  FMUL.FTZ R10, R82, R84.reuse ;  /* 0x00000054520a7220 */ /* 0x080fe40000410000 */
[----:B------:R-:W-:Y:S01]  /*e150*/  FMUL.FTZ R11, R83, R84 ;  /* 0x00000054530b7220 */ /* 0x000fe20000410000 */
[----:B------:R-:W-:Y:S01]  /*e160*/  MUFU.EX2 R102, R102 ;  /* 0x0000006600667308 */ /* 0x000fe20000000800 */
[----:B------:R-:W-:-:S02]  /*e170*/  FMUL.FTZ R16, R72, R3 ;  /* 0x0000000348107220 */ /* 0x000fc40000410000 */
[-C--:B------:R-:W-:Y:S02]  /*e180*/  FMUL.FTZ R17, R73, R3.reuse ;  /* 0x0000000349117220 */ /* 0x080fe40000410000 */
[-C--:B------:R-:W-:Y:S01]  /*e190*/  FMUL.FTZ R18, R74, R84.reuse ;  /* 0x000000544a127220 */ /* 0x080fe20000410000 */
[C---:B--2---:R-:W-:Y:S01]  /*e1a0*/  HMMA.16816.F32 R8, R4.reuse, R12, R8 ;  /* 0x0000000c0408723c */ /* 0x044fe20000001808 */
[-C--:B------:R-:W-:Y:S01]  /*e1b0*/  FMUL.FTZ R19, R75, R84.reuse ;  /* 0x000000544b137220 */ /* 0x080fe20000410000 */
[----:B------:R-:W-:Y:S01]  /*e1c0*/  MUFU.EX2 R106, R106 ;  /* 0x0000006a006a7308 */ /* 0x000fe20000000800 */
[-C--:B------:R-:W-:Y:S02]  /*e1d0*/  FMUL.FTZ R76, R76, R3.reuse ;  /* 0x000000034c4c7220 */ /* 0x080fe40000410000 */
[-C--:B------:R-:W-:Y:S02]  /*e1e0*/  FMUL.FTZ R77, R77, R3.reuse ;  /* 0x000000034d4d7220 */ /* 0x080fe40000410000 */
[-C--:B------:R-:W-:Y:S01]  /*e1f0*/  FMUL.FTZ R78, R78, R84.reuse ;  /* 0x000000544e4e7220 */ /* 0x080fe20000410000 */
[----:B------:R-:W-:Y:S01]  /*e200*/  HMMA.16816.F32 R16, R4, R20, R16 ;  /* 0x000000140410723c */ /* 0x000fe20000001810 */
[----:B------:R-:W-:Y:S01]  /*e210*/  FMUL.FTZ R79, R79, R84 ;  /* 0x000000544f4f7220 */ /* 0x000fe20000410000 */
[----:B------:R-:W2:Y:S01]  /*e220*/  MUFU.EX2 R109, R109 ;  /* 0x0000006d006d7308 */ /* 0x000ea20000000800 */
        /* <DEDUP_REMOVED lines=16> */
[-C--:B------:R-:W-:Y:S01]  /*e330*/  FMUL.FTZ R38, R38, R84.reuse ;  /* 0x0000005426267220 */ /* 0x080fe20000410000 */
[C---:B---3--:R-:W-:Y:S01]  /*e340*/  HMMA.16816.F32 R32, R4.reuse, R64, R32 ;  /* 0x000000400420723c */ /* 0x048fe20000001820 */
[-C--:B------:R-:W-:Y:S01]  /*e350*/  FMUL.FTZ R39, R39, R84.reuse ;  /* 0x0000005427277220 */ /* 0x080fe20000410000 */
[----:B------:R-:W-:Y:S01]  /*e360*/  MUFU.EX2 R138, R138 ;  /* 0x0000008a008a7308 */ /* 0x000fe20000000800 */
[-C--:B------:R-:W-:Y:S02]  /*e370*/  FMUL.FTZ R40, R40, R3.reuse ;  /* 0x0000000328287220 */ /* 0x080fe40000410000 */
[-C--:B------:R-:W-:Y:S02]  /*e380*/  FMUL.FTZ R41, R41, R3.reuse ;  /* 0x0000000329297220 */ /* 0x080fe40000410000 */
[-C--:B------:R-:W-:Y:S01]  /*e390*/  FMUL.FTZ R42, R42, R84.reuse ;  /* 0x000000542a2a7220 */ /* 0x080fe20000410000 */
[----:B------:R-:W-:Y:S01]  /*e3a0*/  HMMA.16816.F32 R52, R4, R66, R52 ;  /* 0x000000420434723c */ /* 0x000fe20000001834 */
[----:B------:R-:W-:Y:S01]  /*e3b0*/  FMUL.FTZ R43, R43, R84 ;  /* 0x000000542b2b7220 */ /* 0x000fe20000410000 */
[----:B------:R-:W3:Y:S01]  /*e3c0*/  LDSM.16.MT88.4 R64, [R118+0x6400] ;  /* 0x006400007640783b */ /* 0x000ee20000004200 */
[-C--:B------:R-:W-:Y:S01]  /*e3d0*/  FMUL.FTZ R44, R44, R3.reuse ;  /* 0x000000032c2c7220 */ /* 0x080fe20000410000 */
[----:B------:R-:W2:Y:S01]  /*e3e0*/  MUFU.EX2 R115, R115 ;  /* 0x0000007300737308 */ /* 0x000ea20000000800 */
[----:B------:R-:W-:-:S02]  /*e3f0*/  FMUL.FTZ R45, R45, R3 ;  /* 0x000000032d2d7220 */ /* 0x000fc40000410000 */
[-C--:B------:R-:W-:Y:S01]  /*e400*/  FMUL.FTZ R46, R46, R84.reuse ;  /* 0x000000542e2e7220 */ /* 0x080fe20000410000 */
[C---:B-1----:R-:W-:Y:S01]  /*e410*/  HMMA.16816.F32 R36, R4.reuse, R60, R36 ;  /* 0x0000003c0424723c */ /* 0x042fe20000001824 */
[-C--:B------:R-:W-:Y:S02]  /*e420*/  FMUL.FTZ R47, R47, R84.reuse ;  /* 0x000000542f2f7220 */ /* 0x080fe40000410000 */
[-C--:B------:R-:W-:Y:S01]  /*e430*/  FMUL.FTZ R48, R48, R3.reuse ;  /* 0x0000000330307220 */ /* 0x080fe20000410000 */
[----:B------:R-:W-:Y:S01]  /*e440*/  MUFU.EX2 R113, R113 ;  /* 0x0000007100717308 */ /* 0x000fe20000000800 */
[----:B------:R-:W-:Y:S02]  /*e450*/  FMUL.FTZ R49, R49, R3 ;  /* 0x0000000331317220 */ /* 0x000fe40000410000 */
[-C--:B------:R-:W-:Y:S01]  /*e460*/  FMUL.FTZ R50, R50, R84.reuse ;  /* 0x0000005432327220 */ /* 0x080fe20000410000 */
[C---:B------:R-:W-:Y:S01]  /*e470*/  HMMA.16816.F32 R40, R4.reuse, R62, R40 ;  /* 0x0000003e0428723c */ /* 0x040fe20000001828 */
[-C--:B------:R-:W-:Y:S01]  /*e480*/  FMUL.FTZ R51, R51, R84.reuse ;  /* 0x0000005433337220 */ /* 0x080fe20000410000 */
[----:B------:R-:W1:Y:S01]  /*e490*/  LDSM.16.MT88.4 R60, [R116+0x6400] ;  /* 0x00640000743c783b */ /* 0x000e620000004200 */
[----:B------:R-:W-:Y:S01]  /*e4a0*/  FFMA.FTZ R137, R137, R84, R85 ;  /* 0x0000005489897223 */ /* 0x000fe20000010055 */
[----:B------:R-:W-:Y:S03]  /*e4b0*/  MUFU.EX2 R136, R136 ;  /* 0x0000008800887308 */ /* 0x000fe60000000800 */
[----:B------:R-:W-:Y:S01]  /*e4c0*/  FADD.FTZ R0, R0, R137 ;  /* 0x0000008900007221 */ /* 0x000fe20000010000 */
[C---:B------:R-:W-:Y:S04]  /*e4d0*/  HMMA.16816.F32 R44, R4.reuse, R56, R44 ;  /* 0x00000038042c723c */ /* 0x040fe8000000182c */
[----:B------:R-:W-:Y:S04]  /*e4e0*/  MUFU.EX2 R133, R133 ;  /* 0x0000008500857308 */ /* 0x000fe80000000800 */
[----:B------:R-:W-:Y:S01]  /*e4f0*/  HMMA.16816.F32 R4, R4, R58, R48 ;  /* 0x0000003a0404723c */ /* 0x000fe20000001830 */
[----:B------:R-:W1:Y:S03]  /*e500*/  LDSM.16.MT88.4 R56, [R118+0x7400] ;  /* 0x007400007638783b */ /* 0x000e660000004200 */
[----:B------:R-:W1:Y:S03]  /*e510*/  MUFU.EX2 R114, R114 ;  /* 0x0000007200727308 */ /* 0x000e660000000800 */
[----:B----4-:R-:W-:-:S02]  /*e520*/  F2FP.PACK_AB R48, R104, R107 ;  /* 0x0000006b6830723e */ /* 0x010fc400000000ff */
[----:B--2---:R-:W-:Y:S02]  /*e530*/  F2FP.PACK_AB R49, R109, R106 ;  /* 0x0000006a6d31723e */ /* 0x004fe400000000ff */
[----:B------:R-:W-:Y:S01]  /*e540*/  F2FP.PACK_AB R50, R102, R105 ;  /* 0x000000696632723e */ /* 0x000fe200000000ff */
[----:B------:R-:W-:Y:S01]  /*e550*/  MUFU.EX2 R112, R112 ;  /* 0x0000007000707308 */ /* 0x000fe20000000800 */
[----:B-----5:R-:W-:-:S07]  /*e560*/  F2FP.PACK_AB R51, R110, R111 ;  /* 0x0000006f6e33723e */ /* 0x020fce00000000ff */
[C---:B---3--:R-:W-:Y:S01]  /*e570*/  HMMA.16816.F32 R8, R48.reuse, R64, R8 ;  /* 0x000000403008723c */ /* 0x048fe20000001808 */
[----:B------:R-:W2:Y:S07]  /*e580*/  MUFU.EX2 R141, R141 ;  /* 0x0000008d008d7308 */ /* 0x000eae0000000800 */
[C---:B------:R-:W-:Y:S01]  /*e590*/  HMMA.16816.F32 R12, R48.reuse, R66, R12 ;  /* 0x00000042300c723c */ /* 0x040fe2000000180c */
[----:B------:R-:W3:Y:S01]  /*e5a0*/  LDSM.16.MT88.4 R64, [R116+0x7400] ;  /* 0x007400007440783b */ /* 0x000ee20000004200 */
[----:B------:R-:W-:Y:S06]  /*e5b0*/  MUFU.EX2 R103, R103 ;  /* 0x0000006700677308 */ /* 0x000fec0000000800 */
[C---:B-1----:R-:W-:Y:S02]  /*e5c0*/  HMMA.16816.F32 R16, R48.reuse, R60, R16 ;  /* 0x0000003c3010723c */ /* 0x042fe40000001810 */
[----:B------:R-:W1:Y:S06]  /*e5d0*/  MUFU.EX2 R108, R108 ;  /* 0x0000006c006c7308 */ /* 0x000e6c0000000800 */
[C---:B------:R-:W-:Y:S01]  /*e5e0*/  HMMA.16816.F32 R20, R48.reuse, R62, R20 ;  /* 0x0000003e3014723c */ /* 0x040fe20000001814 */
[----:B------:R-:W4:Y:S01]  /*e5f0*/  LDSM.16.MT88.4 R60, [R118+0x8400] ;  /* 0x00840000763c783b */ /* 0x000f220000004200 */
[----:B------:R-:W-:Y:S06]  /*e600*/  MUFU.EX2 R99, R99 ;  /* 0x0000006300637308 */ /* 0x000fec0000000800 */
[C---:B------:R-:W-:Y:S02]  /*e610*/  HMMA.16816.F32 R24, R48.reuse, R56, R24 ;  /* 0x000000383018723c */ /* 0x040fe40000001818 */
[----:B------:R-:W-:Y:S06]  /*e620*/  MUFU.EX2 R100, R100 ;  /* 0x0000006400647308 */ /* 0x000fec0000000800 */
[C---:B------:R-:W-:Y:S01]  /*e630*/  HMMA.16816.F32 R28, R48.reuse, R58, R28 ;  /* 0x0000003a301c723c */ /* 0x040fe2000000181c */
[----:B------:R-:W5:Y:S01]  /*e640*/  LDSM.16.MT88.4 R56, [R116+0x8400] ;  /* 0x008400007438783b */ /* 0x000f620000004200 */
[----:B------:R-:W-:Y:S06]  /*e650*/  MUFU.EX2 R96, R96 ;  /* 0x0000006000607308 */ /* 0x000fec0000000800 */
[C---:B---3--:R-:W-:Y:S02]  /*e660*/  HMMA.16816.F32 R32, R48.reuse, R64, R32 ;  /* 0x000000403020723c */ /* 0x048fe40000001820 */
[----:B------:R-:W3:Y:S06]  /*e670*/  MUFU.EX2 R97, R97 ;  /* 0x0000006100617308 */ /* 0x000eec0000000800 */
[C---:B------:R-:W-:Y:S01]  /*e680*/  HMMA.16816.F32 R52, R48.reuse, R66, R52 ;  /* 0x000000423034723c */ /* 0x040fe20000001834 */
[----:B------:R-:W1:Y:S01]  /*e690*/  LDSM.16.MT88.4 R64, [R118+0x6800] ;  /* 0x006800007640783b */ /* 0x000e620000004200 */
[----:B------:R-:W-:Y:S06]  /*e6a0*/  MUFU.EX2 R94, R94 ;  /* 0x0000005e005e7308 */ /* 0x000fec0000000800 */
[C---:B----4-:R-:W-:Y:S02]  /*e6b0*/  HMMA.16816.F32 R36, R48.reuse, R60, R36 ;  /* 0x0000003c3024723c */ /* 0x050fe40000001824 */
[----:B------:R-:W4:Y:S06]  /*e6c0*/  MUFU.EX2 R95, R95 ;  /* 0x0000005f005f7308 */ /* 0x000f2c0000000800 */
[C---:B------:R-:W-:Y:S01]  /*e6d0*/  HMMA.16816.F32 R40, R48.reuse, R62, R40 ;  /* 0x0000003e3028723c */ /* 0x040fe20000001828 */
[----:B------:R-:W3:Y:S07]  /*e6e0*/  LDSM.16.MT88.4 R60, [R116+0x6800] ;  /* 0x00680000743c783b */ /* 0x000eee0000004200 */
[C---:B-----5:R-:W-:Y:S08]  /*e6f0*/  HMMA.16816.F32 R44, R48.reuse, R56, R44 ;  /* 0x00000038302c723c */ /* 0x060ff0000000182c */
[----:B------:R-:W-:Y:S01]  /*e700*/  HMMA.16816.F32 R4, R48, R58, R4 ;  /* 0x0000003a3004723c */ /* 0x000fe20000001804 */
[----:B------:R-:W5:Y:S06]  /*e710*/  LDSM.16.MT88.4 R56, [R118+0x7800] ;  /* 0x007800007638783b */ /* 0x000f6c0000004200 */
[----:B------:R-:W-:-:S02]  /*e720*/  F2FP.PACK_AB R48, R115, R138 ;  /* 0x0000008a7330723e */ /* 0x000fc400000000ff */
[----:B------:R-:W-:Y:S02]  /*e730*/  F2FP.PACK_AB R49, R114, R133 ;  /* 0x000000857231723e */ /* 0x000fe400000000ff */
[----:B------:R-:W-:Y:S02]  /*e740*/  F2FP.PACK_AB R50, R136, R113 ;  /* 0x000000718832723e */ /* 0x000fe400000000ff */
[----:B--2---:R-:W-:-:S07]  /*e750*/  F2FP.PACK_AB R51, R141, R112 ;  /* 0x000000708d33723e */ /* 0x004fce00000000ff */
[C---:B-1----:R-:W-:Y:S08]  /*e760*/  HMMA.16816.F32 R8, R48.reuse, R64, R8 ;  /* 0x000000403008723c */ /* 0x042ff00000001808 */
        /* <DEDUP_REMOVED lines=11> */
[C---:B------:R-:W-:Y:S01]  /*e820*/  HMMA.16816.F32 R40, R48.reuse, R62, R40 ;  /* 0x0000003e3028723c */ /* 0x040fe20000001828 */
[----:B------:R-:W1:Y:S07]  /*e830*/  LDSM.16.MT88.4 R60, [R118+0x7c00] ;  /* 0x007c0000763c783b */ /* 0x000e6e0000004200 */
[C---:B---3--:R-:W-:Y:S07]  /*e840*/  HMMA.16816.F32 R44, R48.reuse, R56, R44 ;  /* 0x00000038302c723c */ /* 0x048fee000000182c */
[----:B------:R-:W-:Y:S01]  /*e850*/  FFMA.FTZ R56, R139, R3, R86 ;  /* 0x000000038b387223 */ /* 0x000fe20000010056 */
[----:B------:R-:W-:Y:S01]  /*e860*/  HMMA.16816.F32 R4, R48, R58, R4 ;  /* 0x0000003a3004723c */ /* 0x000fe20000001804 */
[----:B------:R-:W2:Y:S01]  /*e870*/  LDSM.16.MT88.4 R84, [R116+0x7c00] ;  /* 0x007c00007454783b */ /* 0x000ea20000004200 */
[----:B------:R-:W-:-:S04]  /*e880*/  FADD.FTZ R3, R91, R0 ;  /* 0x000000005b037221 */ /* 0x000fc80000010000 */
[----:B------:R-:W-:Y:S01]  /*e890*/  FADD.FTZ R3, R92, R3 ;  /* 0x000000035c037221 */ /* 0x000fe20000010000 */
[----:B------:R-:W-:Y:S02]  /*e8a0*/  F2FP.PACK_AB R48, R108, R103 ;  /* 0x000000676c30723e */ /* 0x000fe400000000ff */
[----:B------:R-:W-:Y:S01]  /*e8b0*/  F2FP.PACK_AB R49, R97, R96 ;  /* 0x000000606131723e */ /* 0x000fe200000000ff */
[----:B------:R-:W-:Y:S01]  /*e8c0*/  FADD.FTZ R0, R106, R3 ;  /* 0x000000036a007221 */ /* 0x000fe20000010000 */
[----:B------:R-:W-:Y:S02]  /*e8d0*/  F2FP.PACK_AB R50, R100, R99 ;  /* 0x000000636432723e */ /* 0x000fe400000000ff */
[----:B----4-:R-:W-:Y:S01]  /*e8e0*/  F2FP.PACK_AB R51, R95, R94 ;  /* 0x0000005e5f33723e */ /* 0x010fe200000000ff */
[----:B------:R-:W-:-:S04]  /*e8f0*/  FADD.FTZ R0, R109, R0 ;  /* 0x000000006d007221 */ /* 0x000fc80000010000 */
[----:B------:R-:W-:Y:S02]  /*e900*/  FADD.FTZ R111, R111, R0 ;  /* 0x000000006f6f7221 */ /* 0x000fe40000010000 */
[----:B------:R-:W-:Y:S01]  /*e910*/  HMMA.16816.F32 R80, R48, R76, R8 ;  /* 0x0000004c3050723c */ /* 0x000fe20000001808 */
[----:B------:R-:W-:Y:S01]  /*e920*/  LDSM.16.MT88.4 R8, [R116+0x8c00] ;  /* 0x008c00007408783b */ /* 0x000fe20000004200 */
[----:B------:R-:W-:-:S06]  /*e930*/  FADD.FTZ R110, R110, R111 ;  /* 0x0000006f6e6e7221 */ /* 0x000fcc0000010000 */
[C---:B------:R-:W-:Y:S01]  /*e940*/  HMMA.16816.F32 R76, R48.reuse, R78, R12 ;  /* 0x0000004e304c723c */ /* 0x040fe2000000180c */
[----:B------:R-:W3:Y:S07]  /*e950*/  LDSM.16.MT88.4 R12, [R118+0x8c00] ;  /* 0x008c0000760c783b */ /* 0x000eee0000004200 */
[C---:B------:R-:W-:Y:S07]  /*e960*/  HMMA.16816.F32 R72, R48.reuse, R68, R16 ;  /* 0x000000443048723c */ /* 0x040fee0000001810 */
        /* <DEDUP_REMOVED lines=10> */
[C---:B--2---:R-:W-:Y:S03]  /*ea10*/  HMMA.16816.F32 R56, R48.reuse, R84, R32 ;  /* 0x000000543038723c */ /* 0x044fe60000001820 */
        /* <DEDUP_REMOVED lines=21> */
[----:B------:R-:W-:-:S07]  /*eb70*/  FADD.FTZ R137, R95, R94 ;  /* 0x0000005e5f897221 */ /* 0x000fce0000010000 */
[----:B------:R-:W-:Y:S08]  /*eb80*/  HMMA.16816.F32 R48, R48, R10, R4 ;  /* 0x0000000a3030723c */ /* 0x000ff00000001804 */
.L_x_5754:
        /* <DEDUP_REMOVED lines=16> */
.L_x_5764:
        /* <DEDUP_REMOVED lines=65> */
.L_x_5761:
[C---:B------:R-:W-:Y:S04]  /*f0a0*/  LEA R132, P0, R6.reuse, R132, 0x1 ;  /* 0x0000008406847211 */ /* 0x040fe800078008ff */
[----:B------:R-:W-:Y:S02]  /*f0b0*/  LEA.HI.X R131, R6, R131, R2, 0x1, P0 ;  /* 0x0000008306837211 */ /* 0x000fe400000f0c02 */
[----:B------:R-:W-:Y:S02]  /*f0c0*/  IADD3 R2, P0, R132, UR11, RZ ;  /* 0x0000000b84027c10 */ /* 0x000fe4000ff1e0ff */
[----:B------:R-:W-:Y:S02]  /*f0d0*/  MOV R133, R131 ;  /* 0x0000008300857202 */ /* 0x000fe40000000f00 */
[----:B------:R-:W-:Y:S02]  /*f0e0*/  IADD3.X R3, R131, UR9, RZ, P0, !PT ;  /* 0x0000000983037c10 */ /* 0x000fe400087fe4ff */
        /* <DEDUP_REMOVED lines=87> */
[----:B------:R-:W3:Y:S01]  /*f660*/  MUFU.TANH R162, R162 ;  /* 0x000000a200a27308 */ /* 0x000ee20000002400 */
        /* <DEDUP_REMOVED lines=40> */
[----:B--2---:R-:W-:Y:S02]  /*f8f0*/  FMUL.FTZ R3, R9, c[0x0][0x2ec] ;  /* 0x0000bb0009037a20 */ /* 0x004fe40000410000 */
[----:B------:R-:W-:Y:S01]  /*f900*/  FMUL.FTZ R2, R10, c[0x0][0x2ec] ;  /* 0x0000bb000a027a20 */ /* 0x000fe20000410000 */
[----:B------:R-:W2:Y:S01]  /*f910*/  MUFU.TANH R148, R148 ;  /* 0x0000009400947308 */ /* 0x000ea20000002400 */
        /* <DEDUP_REMOVED lines=38> */
[----:B------:R-:W-:Y:S02]  /*fb80*/  LOP3.LUT R3, R3, c[0x0][0x2d0], RZ, 0x3c, !PT ;  /* 0x0000b40003037a12 */ /* 0x000fe400078e3cff */
[----:B------:R-:W-:Y:S02]  /*fb90*/  ISETP.GE.AND P0, PT, R9, RZ, PT ;  /* 0x000000ff0900720c */ /* 0x000fe40003f06270 */
[----:B------:R-:W-:Y:S02]  /*fba0*/  ISETP.GE.AND P3, PT, R3, RZ, PT ;  /* 0x000000ff0300720c */ /* 0x000fe40003f66270 */
[----:B------:R-:W-:Y:S01]  /*fbb0*/  LOP3.LUT R3, RZ, c[0x0][0x2d0], RZ, 0x33, !PT ;  /* 0x0000b400ff037a12 */ /* 0x000fe200078e33ff */
        /* <DEDUP_REMOVED lines=45> */
.L_x_5763:
        /* <DEDUP_REMOVED lines=16> */
.L_x_5762:
        /* <DEDUP_REMOVED lines=57> */
[----:B------:R-:W-:Y:S01]  /*10320*/  ISETP.GT.AND P0, PT, R135, R122, PT ;  /* 0x0000007a8700720c */ /* 0x000fe20003f04270 */
[----:B------:R-:W-:Y:S01]  /*10330*/  FFMA.FTZ R96, R154, c[0x0][0x23c], -R98 ;  /* 0x00008f009a607a23 */ /* 0x000fe20000010862 */
[----:B------:R-:W2:Y:S01]  /*10340*/  MUFU.EX2 R2, R6 ;  /* 0x0000000600027308 */ /* 0x000ea20000000800 */
[--C-:B------:R-:W-:Y:S02]  /*10350*/  FFMA.FTZ R89, R158, c[0x0][0x23c], -R90.reuse ;  /* 0x00008f009e597a23 */ /* 0x100fe4000001085a */
[----:B------:R-:W-:Y:S02]  /*10360*/  FFMA.FTZ R94, R156, c[0x0][0x23c], -R90 ;  /* 0x00008f009c5e7a23 */ /* 0x000fe4000001085a */
[----:B------:R-:W-:Y:S02]  /*10370*/  FFMA.FTZ R95, R103, c[0x0][0x23c], -R98 ;  /* 0x00008f00675f7a23 */ /* 0x000fe40000010862 */
[--C-:B------:R-:W-:Y:S02]  /*10380*/  FFMA.FTZ R93, R101, c[0x0][0x23c], -R90.reuse ;  /* 0x00008f00655d7a23 */ /* 0x100fe4000001085a */
[----:B------:R-:W-:Y:S01]  /*10390*/  FFMA.FTZ R92, R164, c[0x0][0x23c], -R90 ;  /* 0x00008f00a45c7a23 */ /* 0x000fe2000001085a */
        /* <DEDUP_REMOVED lines=23> */
[----:B------:R-:W1:Y:S01]  /*10510*/  LDSM.16.MT88.4 R68, [R116+0x7000] ;  /* 0x007000007444783b */ /* 0x000e620000004200 */
[C---:B------:R-:W-:Y:S02]  /*10520*/  FMUL.FTZ R32, R2.reuse, R52 ;  /* 0x0000003402207220 */ /* 0x040fe40000410000 */
[----:B------:R-:W-:Y:S02]  /*10530*/  FMUL.FTZ R33, R2, R53 ;  /* 0x0000003502217220 */ /* 0x000fe40000410000 */
[----:B------:R-:W-:Y:S01]  /*10540*/  MUFU.EX2 R96, R96 ;  /* 0x0000006000607308 */ /* 0x000fe20000000800 */
[C---:B------:R-:W-:Y:S02]  /*10550*/  FMUL.FTZ R34, R0.reuse, R54 ;  /* 0x0000003600227220 */ /* 0x040fe40000410000 */
[----:B------:R-:W3:Y:S01]  /*10560*/  LDSM.16.MT88.4 R60, [R118+0x8000] ;  /* 0x00800000763c783b */ /* 0x000ee20000004200 */
[----:B------:R-:W-:Y:S02]  /*10570*/  FMUL.FTZ R35, R0, R55 ;  /* 0x0000003700237220 */ /* 0x000fe40000410000 */
[C---:B------:R-:W-:Y:S02]  /*10580*/  FMUL.FTZ R36, R2.reuse, R36 ;  /* 0x0000002402247220 */ /* 0x040fe40000410000 */
[----:B------:R-:W-:Y:S02]  /*10590*/  FMUL.FTZ R37, R2, R37 ;  /* 0x0000002502257220 */ /* 0x000fe40000410000 */
[----:B------:R-:W4:Y:S01]  /*105a0*/  MUFU.EX2 R95, R95 ;  /* 0x0000005f005f7308 */ /* 0x000f220000000800 */
[----:B------:R-:W5:Y:S01]  /*105b0*/  LDSM.16.MT88.4 R52, [R116+0x8000] ;  /* 0x008000007434783b */ /* 0x000f620000004200 */
        /* <DEDUP_REMOVED lines=8> */
[----:B------:R-:W-:Y:S02]  /*10640*/  FFMA.FTZ R100, R150, c[0x0][0x23c], -R98 ;  /* 0x00008f0096647a23 */ /* 0x000fe40000010862 */
[--C-:B------:R-:W-:Y:S02]  /*10650*/  FFMA.FTZ R99, R148, c[0x0][0x23c], -R90.reuse ;  /* 0x00008f0094637a23 */ /* 0x100fe4000001085a */
[----:B------:R-:W-:Y:S01]  /*10660*/  FFMA.FTZ R102, R146, c[0x0][0x23c], -R90 ;  /* 0x00008f0092667a23 */ /* 0x000fe2000001085a */
[----:B------:R-:W2:Y:S01]  /*10670*/  MUFU.EX2 R92, R92 ;  /* 0x0000005c005c7308 */ /* 0x000ea20000000800 */
[--C-:B------:R-:W-:Y:S02]  /*10680*/  FFMA.FTZ R101, R144, c[0x0][0x23c], -R98.reuse ;  /* 0x00008f0090657a23 */ /* 0x100fe40000010862 */
[----:B------:R-:W-:Y:S01]  /*10690*/  FFMA.FTZ R104, R165, c[0x0][0x23c], -R98 ;  /* 0x00008f00a5687a23 */ /* 0x000fe20000010862 */
[----:B----4-:R-:W-:Y:S01]  /*106a0*/  F2FP.PACK_AB R82, R95, R96 ;  /* 0x000000605f52723e */ /* 0x010fe200000000ff */
[--C-:B------:R-:W-:Y:S02]  /*106b0*/  FFMA.FTZ R103, R163, c[0x0][0x23c], -R90.reuse ;  /* 0x00008f00a3677a23 */ /* 0x100fe4000001085a */
[----:B------:R-:W-:Y:S02]  /*106c0*/  FFMA.FTZ R106, R161, c[0x0][0x23c], -R90 ;  /* 0x00008f00a16a7a23 */ /* 0x000fe4000001085a */
[C---:B------:R-:W-:Y:S01]  /*106d0*/  FMUL.FTZ R44, R2.reuse, R44 ;  /* 0x0000002c022c7220 */ /* 0x040fe20000410000 */
[----:B------:R-:W-:Y:S01]  /*106e0*/  MUFU.EX2 R97, R97 ;  /* 0x0000006100617308 */ /* 0x000fe20000000800 */
[----:B------:R-:W-:Y:S02]  /*106f0*/  FMUL.FTZ R45, R2, R45 ;  /* 0x0000002d022d7220 */ /* 0x000fe40000410000 */
[C---:B------:R-:W-:Y:S02]  /*10700*/  FMUL.FTZ R46, R0.reuse, R46 ;  /* 0x0000002e002e7220 */ /* 0x040fe40000410000 */
[----:B------:R-:W-:Y:S02]  /*10710*/  FMUL.FTZ R47, R0, R47 ;  /* 0x0000002f002f7220 */ /* 0x000fe40000410000 */
[C---:B------:R-:W-:Y:S02]  /*10720*/  FMUL.FTZ R48, R2.reuse, R48 ;  /* 0x0000003002307220 */ /* 0x040fe40000410000 */
[----:B------:R-:W-:Y:S01]  /*10730*/  FMUL.FTZ R49, R2, R49 ;  /* 0x0000003102317220 */ /* 0x000fe20000410000 */
[----:B------:R-:W4:Y:S01]  /*10740*/  MUFU.EX2 R100, R100 ;  /* 0x0000006400647308 */ /* 0x000f220000000800 */
[C---:B------:R-:W-:Y:S02]  /*10750*/  FMUL.FTZ R50, R0.reuse, R50 ;  /* 0x0000003200327220 */ /* 0x040fe40000410000 */
[----:B------:R-:W-:Y:S01]  /*10760*/  FMUL.FTZ R51, R0, R51 ;  /* 0x0000003300337220 */ /* 0x000fe20000410000 */
        /* <DEDUP_REMOVED lines=9> */
[----:B------:R-:W2:Y:S03]  /*10800*/  MUFU.EX2 R102, R102 ;  /* 0x0000006600667308 */ /* 0x000ea60000000800 */
[----:B------:R-:W-:Y:S02]  /*10810*/  FMUL.FTZ R13, R2, R73 ;  /* 0x00000049020d7220 */ /* 0x000fe40000410000 */
[--C-:B------:R-:W-:Y:S02]  /*10820*/  FFMA.FTZ R105, R159, c[0x0][0x23c], -R98.reuse ;  /* 0x00008f009f697a23 */ /* 0x100fe40000010862 */
[C---:B------:R-:W-:Y:S03]  /*10830*/  FMUL.FTZ R14, R0.reuse, R74 ;  /* 0x0000004a000e7220 */ /* 0x040fe60000410000 */
[----:B------:R-:W-:Y:S01]  /*10840*/  MUFU.EX2 R101, R101 ;  /* 0x0000006500657308 */ /* 0x000fe20000000800 */
[----:B------:R-:W-:Y:S02]  /*10850*/  FMUL.FTZ R15, R0, R75 ;  /* 0x0000004b000f7220 */ /* 0x000fe40000410000 */
[----:B------:R-:W-:Y:S02]  /*10860*/  FFMA.FTZ R112, R157, c[0x0][0x23c], -R98 ;  /* 0x00008f009d707a23 */ /* 0x000fe40000010862 */
[--C-:B------:R-:W-:Y:S02]  /*10870*/  FFMA.FTZ R111, R155, c[0x0][0x23c], -R90.reuse ;  /* 0x00008f009b6f7a23 */ /* 0x100fe4000001085a */
[----:B------:R-:W-:Y:S01]  /*10880*/  FFMA.FTZ R114, R147, c[0x0][0x23c], -R90 ;  /* 0x00008f0093727a23 */ /* 0x000fe2000001085a */
[C---:B------:R-:W-:Y:S02]  /*10890*/  HMMA.16816.F32 R12, R80.reuse, R20, R12 ;  /* 0x00000014500c723c */ /* 0x040fe4000000180c */
[----:B------:R-:W-:Y:S01]  /*108a0*/  MUFU.EX2 R107, R107 ;  /* 0x0000006b006b7308 */ /* 0x000fe20000000800 */
[C---:B------:R-:W-:Y:S02]  /*108b0*/  FFMA.FTZ R91, R2.reuse, R139, R91 ;  /* 0x0000008b025b7223 */ /* 0x040fe4000001005b */
[--C-:B------:R-:W-:Y:S02]  /*108c0*/  FFMA.FTZ R113, R133, c[0x0][0x23c], -R98.reuse ;  /* 0x00008f0085717a23 */ /* 0x100fe40000010862 */
[C---:B------:R-:W-:Y:S01]  /*108d0*/  FMUL.FTZ R20, R2.reuse, R64 ;  /* 0x0000004002147220 */ /* 0x040fe20000410000 */
[C---:B------:R-:W-:Y:S04]  /*108e0*/  HMMA.16816.F32 R16, R80.reuse, R22, R16 ;  /* 0x000000165010723c */ /* 0x040fe80000001810 */
[----:B------:R-:W-:Y:S01]  /*108f0*/  FMUL.FTZ R21, R2, R65 ;  /* 0x0000004102157220 */ /* 0x000fe20000410000 */
[----:B------:R-:W1:Y:S01]  /*10900*/  MUFU.EX2 R104, R104 ;  /* 0x0000006800687308 */ /* 0x000e620000000800 */
[----:B------:R-:W-:Y:S02]  /*10910*/  FFMA.FTZ R138, R138, c[0x0][0x23c], -R98 ;  /* 0x00008f008a8a7a23 */ /* 0x000fe40000010862 */
[C---:B------:R-:W-:Y:S04]  /*10920*/  FMUL.FTZ R22, R0.reuse, R66 ;  /* 0x0000004200167220 */ /* 0x040fe80000410000 */
[----:B------:R-:W-:Y:S02]  /*10930*/  FMUL.FTZ R23, R0, R67 ;  /* 0x0000004300177220 */ /* 0x000fe40000410000 */
[--C-:B------:R-:W-:Y:S01]  /*10940*/  FFMA.FTZ R115, R140, c[0x0][0x23c], -R90.reuse ;  /* 0x00008f008c737a23 */ /* 0x100fe2000001085a */
[----:B------:R-:W-:Y:S01]  /*10950*/  MUFU.EX2 R108, R108 ;  /* 0x0000006c006c7308 */ /* 0x000fe20000000800 */
[----:B------:R-:W-:Y:S02]  /*10960*/  FFMA.FTZ R140, R141, c[0x0][0x23c], -R90 ;  /* 0x00008f008d8c7a23 */ /* 0x000fe4000001085a */
[--C-:B------:R-:W-:Y:S01]  /*10970*/  FFMA.FTZ R133, R142, c[0x0][0x23c], -R98.reuse ;  /* 0x00008f008e857a23 */ /* 0x100fe20000010862 */
[C---:B------:R-:W-:Y:S03]  /*10980*/  HMMA.16816.F32 R20, R80.reuse, R28, R20 ;  /* 0x0000001c5014723c */ /* 0x040fe60000001814 */
[----:B------:R-:W-:Y:S02]  /*10990*/  FFMA.FTZ R98, R143, c[0x0][0x23c], -R98 ;  /* 0x00008f008f627a23 */ /* 0x000fe40000010862 */
[--C-:B------:R-:W-:Y:S01]  /*109a0*/  FFMA.FTZ R86, R86, c[0x0][0x23c], -R90.reuse ;  /* 0x00008f0056567a23 */ /* 0x100fe2000001085a */
[----:B------:R-:W-:Y:S01]  /*109b0*/  MUFU.EX2 R109, R109 ;  /* 0x0000006d006d7308 */ /* 0x000fe20000000800 */
[C---:B------:R-:W-:Y:S01]  /*109c0*/  FMUL.FTZ R28, R2.reuse, R56 ;  /* 0x00000038021c7220 */ /* 0x040fe20000410000 */
[C---:B------:R-:W-:Y:S04]  /*109d0*/  HMMA.16816.F32 R24, R80.reuse, R30, R24 ;  /* 0x0000001e5018723c */ /* 0x040fe80000001818 */
[----:B------:R-:W-:Y:S02]  /*109e0*/  FMUL.FTZ R29, R2, R57 ;  /* 0x00000039021d7220 */ /* 0x000fe40000410000 */
[----:B------:R-:W-:Y:S02]  /*109f0*/  FFMA.FTZ R90, R85, c[0x0][0x23c], -R90 ;  /* 0x00008f00555a7a23 */ /* 0x000fe4000001085a */
[C---:B------:R-:W-:Y:S01]  /*10a00*/  FMUL.FTZ R30, R0.reuse, R58 ;  /* 0x0000003a001e7220 */ /* 0x040fe20000410000 */
[----:B------:R-:W-:Y:S03]  /*10a10*/  MUFU.EX2 R103, R103 ;  /* 0x0000006700677308 */ /* 0x000fe60000000800 */
[----:B------:R-:W-:Y:S02]  /*10a20*/  FMUL.FTZ R31, R0, R59 ;  /* 0x0000003b001f7220 */ /* 0x000fe40000410000 */
[----:B------:R-:W2:Y:S05]  /*10a30*/  LDSM.16.MT88.4 R56, [R118+0x6400] ;  /* 0x006400007638783b */ /* 0x000eaa0000004200 */
[C---:B-1----:R-:W-:Y:S01]  /*10a40*/  HMMA.16816.F32 R28, R80.reuse, R68, R28 ;  /* 0x00000044501c723c */ /* 0x042fe2000000181c */
[----:B------:R-:W-:Y:S07]  /*10a50*/  MUFU.EX2 R110, R110 ;  /* 0x0000006e006e7308 */ /* 0x000fee0000000800 */
[C---:B------:R-:W-:Y:S01]  /*10a60*/  HMMA.16816.F32 R32, R80.reuse, R70, R32 ;  /* 0x000000465020723c */ /* 0x040fe20000001820 */
[----:B------:R-:W-:Y:S02]  /*10a70*/  LDSM.16.MT88.4 R68, [R116+0x6c00] ;  /* 0x006c00007444783b */ /* 0x000fe40000004200 */
[----:B------:R-:W-:Y:S05]  /*10a80*/  MUFU.EX2 R105, R105 ;  /* 0x0000006900697308 */ /* 0x000fea0000000800 */
[C---:B---3--:R-:W-:Y:S05]  /*10a90*/  HMMA.16816.F32 R36, R80.reuse, R60, R36 ;  /* 0x0000003c5024723c */ /* 0x048fea0000001824 */
[----:B------:R-:W1:Y:S03]  /*10aa0*/  MUFU.EX2 R106, R106 ;  /* 0x0000006a006a7308 */ /* 0x000e660000000800 */
[C---:B------:R-:W-:Y:S01]  /*10ab0*/  HMMA.16816.F32 R40, R80.reuse, R62, R40 ;  /* 0x0000003e5028723c */ /* 0x040fe20000001828 */
[----:B------:R-:W3:Y:S06]  /*10ac0*/  LDSM.16.MT88.4 R60, [R116+0x6400] ;  /* 0x00640000743c783b */ /* 0x000eec0000004200 */
[----:B------:R-:W-:Y:S01]  /*10ad0*/  MUFU.EX2 R112, R112 ;  /* 0x0000007000707308 */ /* 0x000fe20000000800 */
[C---:B-----5:R-:W-:Y:S07]  /*10ae0*/  HMMA.16816.F32 R44, R80.reuse, R52, R44 ;  /* 0x00000034502c723c */ /* 0x060fee000000182c */
[----:B----4-:R-:W-:Y:S01]  /*10af0*/  F2FP.PACK_AB R52, R100, R97 ;  /* 0x000000616434723e */ /* 0x010fe200000000ff */
[----:B------:R-:W-:Y:S01]  /*10b00*/  HMMA.16816.F32 R48, R80, R54, R48 ;  /* 0x000000365030723c */ /* 0x000fe20000001830 */
[----:B------:R-:W-:Y:S03]  /*10b10*/  MUFU.EX2 R111, R111 ;  /* 0x0000006f006f7308 */ /* 0x000fe60000000800 */
[----:B--2---:R-:W-:Y:S03]  /*10b20*/  F2FP.PACK_AB R53, R102, R99 ;  /* 0x000000636635723e */ /* 0x004fe600000000ff */
        /* <DEDUP_REMOVED lines=8> */
[C---:B---3--:R-:W-:Y:S08]  /*10bb0*/  HMMA.16816.F32 R12, R52.reuse, R60, R12 ;  /* 0x0000003c340c723c */ /* 0x048ff0000000180c */
[C---:B------:R-:W-:Y:S01]  /*10bc0*/  HMMA.16816.F32 R16, R52.reuse, R62, R16 ;  /* 0x0000003e3410723c */ /* 0x040fe20000001810 */
[----:B------:R-:W2:Y:S01]  /*10bd0*/  LDSM.16.MT88.4 R60, [R116+0x7400] ;  /* 0x00740000743c783b */ /* 0x000ea20000004200 */
[----:B------:R-:W-:Y:S10]  /*10be0*/  MUFU.EX2 R115, R115 ;  /* 0x0000007300737308 */ /* 0x000ff40000000800 */
[----:B------:R-:W-:Y:S10]  /*10bf0*/  MUFU.EX2 R140, R140 ;  /* 0x0000008c008c7308 */ /* 0x000ff40000000800 */
[----:B------:R-:W-:Y:S01]  /*10c00*/  MUFU.EX2 R133, R133 ;  /* 0x0000008500857308 */ /* 0x000fe20000000800 */
[C---:B-1----:R-:W-:Y:S09]  /*10c10*/  HMMA.16816.F32 R20, R52.reuse, R56, R20 ;  /* 0x000000383414723c */ /* 0x042ff20000001814 */
[----:B------:R-:W1:Y:S01]  /*10c20*/  MUFU.EX2 R98, R98 ;  /* 0x0000006200627308 */ /* 0x000e620000000800 */
[C---:B------:R-:W-:Y:S01]  /*10c30*/  HMMA.16816.F32 R24, R52.reuse, R58, R24 ;  /* 0x0000003a3418723c */ /* 0x040fe20000001818 */
[----:B------:R-:W3:Y:S07]  /*10c40*/  LDSM.16.MT88.4 R56, [R118+0x8400] ;  /* 0x008400007638783b */ /* 0x000eee0000004200 */
[C---:B--2---:R-:W-:Y:S01]  /*10c50*/  HMMA.16816.F32 R28, R52.reuse, R60, R28 ;  /* 0x0000003c341c723c */ /* 0x044fe2000000181c */
[----:B------:R-:W-:Y:S07]  /*10c60*/  MUFU.EX2 R86, R86 ;  /* 0x0000005600567308 */ /* 0x000fee0000000800 */
[C---:B------:R-:W-:Y:S01]  /*10c70*/  HMMA.16816.F32 R32, R52.reuse, R62, R32 ;  /* 0x0000003e3420723c */ /* 0x040fe20000001820 */
[----:B------:R-:W2:Y:S02]  /*10c80*/  LDSM.16.MT88.4 R60, [R116+0x8400] ;  /* 0x00840000743c783b */ /* 0x000ea40000004200 */
[----:B------:R1:W4:Y:S05]  /*10c90*/  MUFU.EX2 R85, R90 ;  /* 0x0000005a00557308 */ /* 0x00032a0000000800 */
[C---:B---3--:R-:W-:Y:S04]  /*10ca0*/  HMMA.16816.F32 R36, R52.reuse, R56, R36 ;  /* 0x000000383424723c */ /* 0x048fe80000001824 */
[----:B-1----:R-:W-:Y:S04]  /*10cb0*/  F2FP.PACK_AB R90, R98, R133 ;  /* 0x00000085625a723e */ /* 0x002fe800000000ff */
        /* <DEDUP_REMOVED lines=23> */
[C---:B------:R-:W-:Y:S04]  /*10e30*/  HMMA.16816.F32 R40, R52.reuse, R58, R40 ;  /* 0x0000003a3428723c */ /* 0x040fe80000001828 */
[----:B------:R-:W-:Y:S01]  /*10e40*/  F2FP.PACK_AB R89, R140, R115 ;  /* 0x000000738c59723e */ /* 0x000fe200000000ff */
[----:B------:R-:W-:Y:S01]  /*10e50*/  FADD.FTZ R137, R88, R91 ;  /* 0x0000005b58897221 */ /* 0x000fe20000010000 */
[----:B------:R-:W-:Y:S01]  /*10e60*/  F2FP.PACK_AB R88, R138, R113 ;  /* 0x000000718a58723e */ /* 0x000fe200000000ff */
[----:B------:R-:W-:Y:S01]  /*10e70*/  FADD.FTZ R94, R94, R57 ;  /* 0x000000395e5e7221 */ /* 0x000fe20000010000 */
[C---:B--2---:R-:W-:Y:S04]  /*10e80*/  HMMA.16816.F32 R44, R52.reuse, R60, R44 ;  /* 0x0000003c342c723c */ /* 0x044fe8000000182c */
[----:B----4-:R-:W-:Y:S01]  /*10e90*/  F2FP.PACK_AB R91, R85, R86 ;  /* 0x00000056555b723e */ /* 0x010fe200000000ff */
[----:B------:R-:W-:Y:S02]  /*10ea0*/  FADD.FTZ R0, R96, R137 ;  /* 0x0000008960007221 */ /* 0x000fe40000010000 */
[----:B------:R-:W-:Y:S01]  /*10eb0*/  FADD.FTZ R93, R93, R94 ;  /* 0x0000005e5d5d7221 */ /* 0x000fe20000010000 */
[----:B------:R-:W-:Y:S01]  /*10ec0*/  HMMA.16816.F32 R48, R52, R62, R48 ;  /* 0x0000003e3430723c */ /* 0x000fe20000001830 */
[----:B------:R-:W1:Y:S03]  /*10ed0*/  LDSM.16.MT88.4 R60, [R118+0x7c00] ;  /* 0x007c0000763c783b */ /* 0x000e660000004200 */
[----:B------:R-:W-:Y:S02]  /*10ee0*/  FADD.FTZ R0, R95, R0 ;  /* 0x000000005f007221 */ /* 0x000fe40000010000 */
[----:B------:R-:W-:Y:S02]  /*10ef0*/  FADD.FTZ R92, R92, R93 ;  /* 0x0000005d5c5c7221 */ /* 0x000fe40000010000 */
[C---:B------:R-:W-:Y:S01]  /*10f00*/  HMMA.16816.F32 R80, R88.reuse, R76, R4 ;  /* 0x0000004c5850723c */ /* 0x040fe20000001804 */
[----:B------:R-:W2:Y:S04]  /*10f10*/  LDSM.16.MT88.4 R52, [R116+0x7c00] ;  /* 0x007c00007434783b */ /* 0x000ea80000004200 */
[----:B------:R-:W-:Y:S01]  /*10f20*/  FADD.FTZ R97, R97, R0 ;  /* 0x0000000061617221 */ /* 0x000fe20000010000 */
[----:B------:R-:W-:Y:S01]  /*10f30*/  MOV R0, R3 ;  /* 0x0000000300007202 */ /* 0x000fe20000000f00 */
        /* <DEDUP_REMOVED lines=33> */
[----:B------:R-:W-:Y:S02]  /*11150*/  FADD.FTZ R139, R98, R133 ;  /* 0x00000085628b7221 */ /* 0x000fe40000010000 */
[----:B------:R-:W-:Y:S02]  /*11160*/  FADD.FTZ R137, R85, R86 ;  /* 0x0000005655897221 */ /* 0x000fe40000010000 */
[----:B------:R-:W-:Y:S01]  /*11170*/  HMMA.16816.F32 R48, R88, R10, R48 ;  /* 0x0000000a5830723c */ /* 0x000fe20000001830 */
[----:B------:R-:W-:-:S07]  /*11180*/  @P0 BRA `(.L_x_5764) ;  /* 0xffffdb0000000947 */ /* 0x000fce000383ffff */
.L_x_5760:
        /* <DEDUP_REMOVED lines=129> */
[----:B-1----:R-:W-:Y:S01]  /*119a0*/  @P2 FMUL.FTZ R2, R2, 0.69314718246459960938 ;  /* 0x3f31721802022820 */ /* 0x002fe20000410000 */
[----:B------:R-:W1:Y:S04]  /*119b0*/  S2R R6, SR_CTAID.Y ;  /* 0x0000000000067919 */ /* 0x000e680000002600 */
[----:B------:R-:W-:Y:S04]  /*119c0*/  STS.64 [R12], R68 ;  /* 0x000000440c007388 */ /* 0x000fe80000000a00 */
[----:B------:R-:W-:Y:S04]  /*119d0*/  STS.64 [R12+0x400], R70 ;  /* 0x000400460c007388 */ /* 0x000fe80000000a00 */
[----:B------:R2:W-:Y:S04]  /*119e0*/  STS.64 [R11.X4+0x2000], R64 ;  /* 0x002000400b007388 */ /* 0x0005e80000004a00 */
[----:B------:R-:W-:Y:S04]  /*119f0*/  STS.64 [R11.X4+0x2400], R66 ;  /* 0x002400420b007388 */ /* 0x000fe80000004a00 */
[----:B------:R-:W-:Y:S04]  /*11a00*/  STS.64 [R15+0x2000], R60 ;  /* 0x0020003c0f007388 */ /* 0x000fe80000000a00 */
[----:B------:R-:W-:Y:S01]  /*11a10*/  STS.64 [R15+0x2400], R62 ;  /* 0x0024003e0f007388 */ /* 0x000fe20000000a00 */
[----:B-1----:R-:W-:-:S03]  /*11a20*/  IMAD R6, R6, c[0x0][0x210], R125 ;  /* 0x0000840006067a24 */ /* 0x002fc600078e027d */
        /* <DEDUP_REMOVED lines=10> */
[----:B--2---:R-:W2:Y:S04]  /*11ad0*/  S2R R64, SR_CTAID.Z ;  /* 0x0000000000407919 */ /* 0x004ea80000002700 */
[----:B------:R3:W-:Y:S01]  /*11ae0*/  STS.64 [R12+0x4000], R48 ;  /* 0x004000300c007388 */ /* 0x0007e20000000a00 */
[----:B-1----:R-:W-:-:S03]  /*11af0*/  IADD3 R11, -R125, RZ, RZ ;  /* 0x000000ff7d0b7210 */ /* 0x002fc60007ffe1ff */
[----:B------:R-:W-:Y:S04]  /*11b00*/  STS.64 [R12+0x4400], R50 ;  /* 0x004400320c007388 */ /* 0x000fe80000000a00 */
[----:B------:R-:W-:Y:S06]  /*11b10*/  BAR.SYNC.DEFER_BLOCKING 0x0 ;  /* 0x0000000000007b1d */ /* 0x000fec0000010000 */
[----:B------:R-:W1:Y:S01]  /*11b20*/  S2R R66, SR_CTAID.X ;  /* 0x0000000000427919 */ /* 0x000e620000002500 */
[----:B--2---:R-:W-:-:S04]  /*11b30*/  IMAD R11, R11, c[0x0][0x1c0], R64 ;  /* 0x000070000b0b7a24 */ /* 0x004fc800078e0240 */
[----:B------:R-:W-:Y:S01]  /*11b40*/  IMAD R6, R6, c[0x0][0x1c0], R11 ;  /* 0x0000700006067a24 */ /* 0x000fe200078e020b */
[----:B------:R-:W-:Y:S01]  /*11b50*/  MOV R11, 0xff800000 ;  /* 0xff800000000b7802 */ /* 0x000fe20000000f00 */
[----:B------:R-:W-:Y:S01]  /*11b60*/  @P2 FFMA.FTZ R11, R3, c[0x0][0x238], R2 ;  /* 0x00008e00030b2a23 */ /* 0x000fe20000010002 */
[----:B---3--:R-:W-:Y:S02]  /*11b70*/  LOP3.LUT R49, R10, 0xffffffe0, RZ, 0xc0, !PT ;  /* 0xffffffe00a317812 */ /* 0x008fe400078ec0ff */
[----:B------:R-:W-:Y:S02]  /*11b80*/  SHF.R.S32.HI R10, RZ, 0x1f, R7 ;  /* 0x0000001fff0a7819 */ /* 0x000fe40000011407 */
[----:B------:R-:W-:Y:S01]  /*11b90*/  IADD3 R49, R0, -R49, RZ ;  /* 0x8000003100317210 */ /* 0x000fe20007ffe0ff */
[----:B------:R-:W2:Y:S01]  /*11ba0*/  LDS.128 R60, [R5.X4] ;  /* 0x00000000053c7984 */ /* 0x000ea20000004c00 */
[----:B------:R-:W-:Y:S01]  /*11bb0*/  LEA.HI R10, R10, R7, RZ, 0x2 ;  /* 0x000000070a0a7211 */ /* 0x000fe200078f10ff */
[----:B------:R-:W-:Y:S01]  /*11bc0*/  IMAD.MOV.U32 R0, RZ, RZ, -0x800000 ;  /* 0xff800000ff007424 */ /* 0x000fe200078e00ff */
[----:B------:R-:W-:Y:S01]  /*11bd0*/  LOP3.LUT P0, RZ, R49, 0x3, RZ, 0xc0, !PT ;  /* 0x0000000331ff7812 */ /* 0x000fe2000780c0ff */
[----:B------:R-:W3:Y:S01]  /*11be0*/  LDS.128 R56, [R5.X4+0x800] ;  /* 0x0008000005387984 */ /* 0x000ee20000004c00 */
[----:B------:R-:W-:Y:S01]  /*11bf0*/  LOP3.LUT R10, R10, 0xffffffc, RZ, 0xc0, !PT ;  /* 0x0ffffffc0a0a7812 */ /* 0x000fe200078ec0ff */
[----:B------:R-:W-:-:S02]  /*11c00*/  @P3 FMUL.FTZ R49, R4, 0.69314718246459960938 ;  /* 0x3f31721804313820 */ /* 0x000fc40000410000 */
[----:B------:R-:W4:Y:S01]  /*11c10*/  LDS.128 R52, [R5.X4+0x1000] ;  /* 0x0010000005347984 */ /* 0x000f220000004c00 */
[----:B------:R-:W-:Y:S01]  /*11c20*/  IADD3 R7, R7, -R10, RZ ;  /* 0x8000000a07077210 */ /* 0x000fe20007ffe0ff */
[----:B------:R-:W-:Y:S02]  /*11c30*/  @P3 FFMA.FTZ R0, R84, c[0x0][0x238], R49 ;  /* 0x00008e0054003a23 */ /* 0x000fe40000010031 */
[----:B------:R-:W1:Y:S01]  /*11c40*/  LDS.128 R40, [R5.X4+0x1800] ;  /* 0x0018000005287984 */ /* 0x000e620000004c00 */
[----:B------:R-:W-:-:S03]  /*11c50*/  LEA R130, R7, R130, 0x4 ;  /* 0x0000008207827211 */ /* 0x000fc600078e20ff */
        /* <DEDUP_REMOVED lines=22> */
.L_x_5766:
[----:B---34-:R-:W-:Y:S05]  /*11dc0*/  BSYNC B0 ;  /* 0x0000000000007941 */ /* 0x018fea0003800000 */
.L_x_5765:
        /* <DEDUP_REMOVED lines=31> */
.L_x_5767:
        /* <DEDUP_REMOVED lines=12> */
.L_x_6173:


//--------------------- .text._ZN5flash24flash_fwd_splitkv_kernelI23Flash_fwd_kernel_traitsILi96ELi64ELi64ELi4ELb0ELb0EN7cutlass6half_tE19Flash_kernel_traitsILi96ELi64ELi64ELi4ES3_EELb1ELb0ELb1ELb0ELb0ELb0ELb1ELb1EEEvNS_16Flash_fwd_paramsE --------------------------
	.section	.text._ZN5flash24flash_fwd_splitkv_kernelI23Flash_fwd_kernel_traitsILi96ELi64ELi64ELi4ELb0ELb0EN7cutlass6half_tE19Flash_kernel_traitsILi96ELi64ELi64ELi4ES3_EELb1ELb0ELb1ELb0ELb0ELb0ELb1ELb1EEEvNS_16Flash_fwd_paramsE,"ax",@progbits
	.sectioninfo	@"SHI_REGISTERS=152"
	.align	128
        .global         _ZN5flash24flash_fwd_splitkv_kernelI23Flash_fwd_kernel_traitsILi96ELi64ELi64ELi4ELb0ELb0EN7cutlass6half_tE19Flash_kernel_traitsILi96ELi64ELi64ELi4ES3_EELb1ELb0ELb1ELb0ELb0ELb0ELb1ELb1EEEvNS_16Flash_fwd_paramsE
        .type           _ZN5flash24flash_fwd_splitkv_kernelI23Flash_fwd_kernel_traitsILi96ELi64ELi64ELi4ELb0ELb0EN7cutlass6half_tE19Flash_kernel_traitsILi96ELi64ELi64ELi4ES3_EELb1ELb0ELb1ELb0ELb0ELb0ELb1ELb1EEEvNS_16Flash_fwd_paramsE,@function
        .size           _ZN5flash24flash_fwd_splitkv_kernelI23Flash_fwd_kernel_traitsILi96ELi64ELi64ELi4ELb0ELb0EN7cutlass6half_tE19Flash_kernel_traitsILi96ELi64ELi64ELi4ES3_EELb1ELb0ELb1ELb0ELb0ELb0ELb1ELb1EEEvNS_16Flash_fwd_paramsE,(.L_x_6174 - _ZN5flash24flash_fwd_splitkv_kernelI23Flash_fwd_kernel_traitsILi96ELi64ELi64ELi4ELb0ELb0EN7cutlass6half_tE19Flash_kernel_traitsILi96ELi64ELi64ELi4ES3_EELb1ELb0ELb1ELb0ELb0ELb0ELb1ELb1EEEvNS_16Flash_fwd_paramsE)
        .other          _ZN5flash24flash_fwd_splitkv_kernelI23Flash_fwd_kernel_traitsILi96ELi64ELi64ELi4ELb0ELb0EN7cutlass6half_tE19Flash_kernel_traitsILi96ELi64ELi64ELi4ES3_EELb1ELb0ELb1ELb0ELb0ELb0ELb1ELb1EEEvNS_16Flash_fwd_paramsE,@"STO_CUDA_ENTRY STV_DEFAULT"
_ZN5flash24flash_fwd_splitkv_kernelI23Flash_fwd_kernel_traitsILi96ELi64ELi64ELi4ELb0ELb0EN7cutlass6half_tE19Flash_kernel_traitsILi96ELi64ELi64ELi4ES3_EELb1ELb0ELb1ELb0ELb0ELb0ELb1ELb1EEEvNS_16Flash_fwd_paramsE:
.text._ZN5flash24flash_fwd_splitkv_kernelI23Flash_fwd_kernel_traitsILi96ELi64ELi64ELi4ELb0ELb0EN7cutlass6half_tE19Flash_kernel_traitsILi96ELi64ELi64ELi4ES3_EELb1ELb0ELb1ELb0ELb0ELb0ELb1ELb1EEEvNS_16Flash_fwd_paramsE:
        /* <DEDUP_REMOVED lines=53> */
.L_x_5768:
[----:B-1-34-:R-:W-:Y:S02]  /*0350*/  MOV R73, c[0x0][0x218] ;  /* 0x0000860000497a02 */ /* 0x01afe40000000f00 */
.L_x_5769:
        /* <DEDUP_REMOVED lines=87> */
.L_x_5772:
[----:B------:R-:W-:Y:S05]  /*08d0*/  BSYNC B0 ;  /* 0x0000000000007941 */ /* 0x000fea0003800000 */
.L_x_5771:
        /* <DEDUP_REMOVED lines=10> */
.L_x_5774:
[----:B------:R-:W-:Y:S05]  /*0980*/  BSYNC B0 ;  /* 0x0000000000007941 */ /* 0x000fea0003800000 */
.L_x_5773:
        /* <DEDUP_REMOVED lines=10> */
.L_x_5776:
[----:B------:R-:W-:Y:S05]  /*0a30*/  BSYNC B0 ;  /* 0x0000000000007941 */ /* 0x000fea0003800000 */
.L_x_5775:
        /* <DEDUP_REMOVED lines=10> */
.L_x_5778:
[----:B------:R-:W-:Y:S05]  /*0ae0*/  BSYNC B0 ;  /* 0x0000000000007941 */ /* 0x000fea0003800000 */
.L_x_5777:
        /* <DEDUP_REMOVED lines=20> */
.L_x_5770:
        /* <DEDUP_REMOVED lines=46> */
[----:B------:R-:W-:Y:S01]  /*0f10*/  IABS R4, c[0x0][0x1c8] ;  /* 0x0000720000047a13 */ /* 0x000fe20000000000 */
[----:B------:R-:W-:Y:S01]  /*0f20*/  IMAD.MOV R5, RZ, RZ, -R5 ;  /* 0x000000ffff057224 */ /* 0x000fe200078e0a05 */
[----:B------:R-:W-:Y:S02]  /*0f30*/  IABS R3, R110 ;  /* 0x0000006e00037213 */ /* 0x000fe40000000000 */
[----:B------:R-:W1:Y:S08]  /*0f40*/  I2F.RP R7, R4 ;  /* 0x0000000400077306 */ /* 0x000e700000209400 */
[----:B-1----:R-:W1:Y:S02]  /*0f50*/  MUFU.RCP R8, R7 ;  /* 0x0000000700087308 */ /* 0x002e640000001000 */
[----:B-1----:R-:W-:Y:S01]  /*0f60*/  IADD3 R8, R8, 0xffffffe, RZ ;  /* 0x0ffffffe08087810 */ /* 0x002fe20007ffe0ff */
[----:B------:R-:W-:-:S05]  /*0f70*/  IMAD R7, R5, c[0x0][0x2d0], R124 ;  /* 0x0000b40005077a24 */ /* 0x000fca00078e027c */
[----:B------:R-:W1:Y:S01]  /*0f80*/  F2I.FTZ.U32.TRUNC.NTZ R9, R8 ;  /* 0x0000000800097305 */ /* 0x000e62000021f000 */
[----:B------:R-:W-:Y:S01]  /*0f90*/  SHF.R.S32.HI R5, RZ, 0x1f, R7 ;  /* 0x0000001fff057819 */ /* 0x000fe20000011407 */
        /* <DEDUP_REMOVED lines=26> */
[----:B------:R-:W-:Y:S02]  /*1140*/  IMAD.IADD R9, R9, 0x1, R3 ;  /* 0x0000000109097824 */ /* 0x000fe400078e0203 */
[----:B------:R-:W-:-:S02]  /*1150*/  IMAD R3, R4, c[0x0][0x1b0], RZ ;  /* 0x00006c0004037a24 */ /* 0x000fc400078e02ff */
[----:B------:R-:W-:-:S04]  /*1160*/  IMAD.WIDE.U32 R8, R7, c[0x0][0x198], R8 ;  /* 0x0000660007087a25 */ /* 0x000fc800078e0008 */
[----:B------:R-:W-:Y:S01]  /*1170*/  IMAD.WIDE.U32 R10, R0, c[0x0][0x188], RZ ;  /* 0x00006200000a7a25 */ /* 0x000fe200078e00ff */
[----:B------:R-:W-:-:S03]  /*1180*/  IADD3 R9, R9, R2, RZ ;  /* 0x0000000209097210 */ /* 0x000fc60007ffe0ff */
[C---:B------:R-:W-:Y:S01]  /*1190*/  IMAD R3, R6.reuse, c[0x0][0x1b4], R3 ;  /* 0x00006d0006037a24 */ /* 0x040fe200078e0203 */
[----:B------:R-:W-:Y:S01]  /*11a0*/  IADD3 R13, R11, R13, RZ ;  /* 0x0000000d0b0d7210 */ /* 0x000fe20007ffe0ff */
[----:B------:R-:W-:-:S04]  /*11b0*/  IMAD.WIDE.U32 R8, R6, c[0x0][0x1b0], R8 ;  /* 0x00006c0006087a25 */ /* 0x000fc800078e0008 */
[----:B------:R-:W-:Y:S01]  /*11c0*/  IMAD.MOV.U32 R2, RZ, RZ, R10 ;  /* 0x000000ffff027224 */ /* 0x000fe200078e000a */
[----:B------:R-:W-:Y:S01]  /*11d0*/  MOV R0, R8 ;  /* 0x0000000800007202 */ /* 0x000fe20000000f00 */
[----:B------:R-:W-:Y:S01]  /*11e0*/  IMAD.IADD R9, R9, 0x1, R3 ;  /* 0x0000000109097824 */ /* 0x000fe200078e0203 */
[----:B------:R-:W-:Y:S05]  /*11f0*/  BRA `(.L_x_5780) ;  /* 0x0000047000007947 */ /* 0x000fea0003800000 */
.L_x_5779:
        /* <DEDUP_REMOVED lines=17> */
.L_x_5781:
        /* <DEDUP_REMOVED lines=22> */
[----:B------:R-:W-:Y:S02]  /*1470*/  ISETP.GE.AND P1, PT, R2, RZ, PT ;  /* 0x000000ff0200720c */ /* 0x000fe40003f26270 */
[----:B------:R-:W-:-:S09]  /*1480*/  @P4 MOV R2, R14 ;  /* 0x0000000e00024202 */ /* 0x000fd20000000f00 */
        /* <DEDUP_REMOVED lines=30> */
.L_x_5780:
        /* <DEDUP_REMOVED lines=9> */
[-C--:B------:R-:W-:Y:S01]  /*1700*/  LEA.HI R65, R83, R76.reuse, RZ, 0x3 ;  /* 0x0000004c53417211 */ /* 0x080fe200078f18ff */
[----:B------:R-:W-:Y:S01]  /*1710*/  IMAD R71, R111, c[0x0][0x1a8], RZ ;  /* 0x00006a006f477a24 */ /* 0x000fe200078e02ff */
[----:B------:R-:W-:Y:S01]  /*1720*/  LEA.HI R67, R83, R76, RZ, 0x4 ;  /* 0x0000004c53437211 */ /* 0x000fe200078f20ff */
[----:B------:R-:W-:Y:S01]  /*1730*/  IMAD.HI.U32 R81, R10, R81, R22 ;  /* 0x000000510a517227 */ /* 0x000fe200078e0016 */
[----:B------:R-:W-:-:S02]  /*1740*/  SHF.R.S32.HI R66, RZ, 0x3, R65 ;  /* 0x00000003ff427819 */ /* 0x000fc40000011441 */
[----:B------:R-:W-:Y:S01]  /*1750*/  SHF.R.S32.HI R112, RZ, 0x2, R11 ;  /* 0x00000002ff707819 */ /* 0x000fe2000001140b */
[----:B------:R-:W-:Y:S01]  /*1760*/  @P0 IMAD.WIDE.U32 R14, R17, c[0x0][0x190], RZ ;  /* 0x00006400110e0a25 */ /* 0x000fe200078e00ff */
[----:B------:R-:W-:Y:S02]  /*1770*/  LEA.HI R83, R83, R76, RZ, 0x5 ;  /* 0x0000004c53537211 */ /* 0x000fe400078f28ff */
[----:B------:R-:W-:Y:S01]  /*1780*/  SHF.R.S32.HI R113, RZ, 0x1f, R112 ;  /* 0x0000001fff717819 */ /* 0x000fe20000011470 */
[----:B------:R-:W-:Y:S01]  /*1790*/  @P0 IMAD R17, R17, c[0x0][0x194], R15 ;  /* 0x0000650011110a24 */ /* 0x000fe200078e020f */
[C---:B------:R-:W-:Y:S01]  /*17a0*/  LOP3.LUT R15, R11.reuse, 0xfffffffc, RZ, 0xc0, !PT ;  /* 0xfffffffc0b0f7812 */ /* 0x040fe200078ec0ff */
[----:B------:R-:W-:Y:S01]  /*17b0*/  IMAD.SHL.U32 R23, R66, 0x40, RZ ;  /* 0x0000004042177824 */ /* 0x000fe200078e00ff */
[----:B------:R-:W-:Y:S01]  /*17c0*/  LEA.HI R11, R11, R112, RZ, 0x1 ;  /* 0x000000700b0b7211 */ /* 0x000fe200078f08ff */
[----:B------:R-:W-:Y:S01]  /*17d0*/  @P0 IMAD.MOV.U32 R16, RZ, RZ, R14 ;  /* 0x000000ffff100224 */ /* 0x000fe200078e000e */
[----:B------:R-:W-:Y:S01]  /*17e0*/  SHF.R.S32.HI R59, RZ, 0x5, R83 ;  /* 0x00000005ff3b7819 */ /* 0x000fe20000011453 */
[----:B------:R-:W-:Y:S01]  /*17f0*/  IMAD.IADD R78, R76, 0x1, -R15 ;  /* 0x000000014c4e7824 */ /* 0x000fe200078e0a0f */
[----:B------:R-:W-:Y:S01]  /*1800*/  LOP3.LUT R23, R23, 0xc0, RZ, 0xc0, !PT ;  /* 0x000000c017177812 */ /* 0x000fe200078ec0ff */
[----:B------:R-:W-:Y:S01]  /*1810*/  @!P0 IMAD R8, R75, c[0x0][0x178], RZ ;  /* 0x00005e004b088a24 */ /* 0x000fe200078e02ff */
[----:B------:R-:W-:Y:S01]  /*1820*/  LOP3.LUT R11, R11, 0x7fffffe, RZ, 0xc0, !PT ;  /* 0x07fffffe0b0b7812 */ /* 0x000fe200078ec0ff */
[----:B------:R-:W-:Y:S01]  /*1830*/  IMAD.SHL.U32 R14, R78, 0x8, RZ ;  /* 0x000000084e0e7824 */ /* 0x000fe200078e00ff */
[----:B------:R-:W-:Y:S01]  /*1840*/  SHF.R.U32.HI R10, RZ, 0x3, R23 ;  /* 0x00000003ff0a7819 */ /* 0x000fe20000011617 */
[----:B------:R-:W-:Y:S01]  /*1850*/  @!P0 IMAD.WIDE.U32 R20, R117, c[0x0][0x178], RZ ;  /* 0x00005e0075148a25 */ /* 0x000fe200078e00ff */
[----:B------:R-:W-:-:S02]  /*1860*/  IADD3 R86, P1, R112, R7, RZ ;  /* 0x0000000770567210 */ /* 0x000fc40007f3e0ff */
[----:B------:R-:W-:Y:S01]  /*1870*/  LOP3.LUT R15, R23, 0x18, R14, 0xf8, !PT ;  /* 0x00000018170f7812 */ /* 0x000fe200078ef80e */
[----:B------:R-:W-:Y:S01]  /*1880*/  @!P0 IMAD R8, R117, c[0x0][0x17c], R8 ;  /* 0x00005f0075088a24 */ /* 0x000fe200078e0208 */
[----:B------:R-:W-:Y:S01]  /*1890*/  SHF.R.S32.HI R77, RZ, 0x1, R81 ;  /* 0x00000001ff4d7819 */ /* 0x000fe20000011451 */
[----:B------:R-:W-:Y:S01]  /*18a0*/  @!P0 IMAD.MOV.U32 R16, RZ, RZ, R20 ;  /* 0x000000ffff108224 */ /* 0x000fe200078e0014 */
[----:B------:R-:W-:Y:S01]  /*18b0*/  LOP3.LUT R10, R15, R10, RZ, 0x3c, !PT ;  /* 0x0000000a0f0a7212 */ /* 0x000fe200078e3cff */
[----:B------:R-:W-:Y:S01]  /*18c0*/  @!P0 IMAD.IADD R17, R21, 0x1, R8 ;  /* 0x0000000115118824 */ /* 0x000fe200078e0208 */
[----:B------:R-:W-:Y:S01]  /*18d0*/  LOP3.LUT R15, R67, 0xfffffff0, RZ, 0xc0, !PT ;  /* 0xfffffff0430f7812 */ /* 0x000fe200078ec0ff */
[----:B------:R-:W-:Y:S01]  /*18e0*/  IMAD.IADD R8, R112, 0x1, -R11 ;  /* 0x0000000170087824 */ /* 0x000fe200078e0a0b */
[----:B------:R-:W-:Y:S01]  /*18f0*/  LEA.HI R21, R65, R66, RZ, 0x1 ;  /* 0x0000004241157211 */ /* 0x000fe200078f08ff */
[----:B------:R-:W-:Y:S01]  /*1900*/  IMAD.WIDE R18, R19, 0x40, R112 ;  /* 0x0000004013127825 */ /* 0x000fe200078e0270 */
[----:B------:R-:W-:-:S02]  /*1910*/  LOP3.LUT R65, R65, 0xfffffff8, RZ, 0xc0, !PT ;  /* 0xfffffff841417812 */ /* 0x000fc400078ec0ff */
[----:B------:R-:W-:Y:S01]  /*1920*/  IADD3 R16, P0, R14, R16, RZ ;  /* 0x000000100e107210 */ /* 0x000fe20007f1e0ff */
[C---:B------:R-:W-:Y:S01]  /*1930*/  IMAD.IADD R70, R76.reuse, 0x1, -R15 ;  /* 0x000000014c467824 */ /* 0x040fe200078e0a0f */
[----:B------:R-:W-:Y:S01]  /*1940*/  SHF.R.S32.HI R15, RZ, 0x1f, R14 ;  /* 0x0000001fff0f7819 */ /* 0x000fe2000001140e */
[----:B------:R-:W-:Y:S01]  /*1950*/  IMAD.IADD R65, R76, 0x1, -R65 ;  /* 0x000000014c417824 */ /* 0x000fe200078e0a41 */
[----:B------:R-:W-:Y:S01]  /*1960*/  LOP3.LUT R83, R83, 0xffffffe0, RZ, 0xc0, !PT ;  /* 0xffffffe053537812 */ /* 0x000fe200078ec0ff */
[----:B------:R-:W-:Y:S01]  /*1970*/  IMAD R109, R59, 0x8, R8 ;  /* 0x000000083b6d7824 */ /* 0x000fe200078e0208 */
[----:B------:R-:W-:Y:S01]  /*1980*/  LEA.HI R69, R70, R70, RZ, 0x1 ;  /* 0x0000004646457211 */ /* 0x000fe200078f08ff */
[----:B------:R-:W-:Y:S01]  /*1990*/  IMAD.X R17, R15, 0x1, R17, P0 ;  /* 0x000000010f117824 */ /* 0x000fe200000e0611 */
[----:B------:R-:W-:Y:S01]  /*19a0*/  LEA.HI R62, R65, R65, RZ, 0x1 ;  /* 0x00000041413e7211 */ /* 0x000fe200078f08ff */
[----:B------:R-:W-:Y:S01]  /*19b0*/  IMAD.X R7, R113, 0x1, R5, P1 ;  /* 0x0000000171077824 */ /* 0x000fe200008e0605 */
[--C-:B------:R-:W-:Y:S01]  /*19c0*/  SHF.R.S32.HI R68, RZ, 0x1, R69.reuse ;  /* 0x00000001ff447819 */ /* 0x100fe20000011445 */
[----:B------:R-:W-:Y:S01]  /*19d0*/  IMAD R120, R19, c[0x0][0x190], RZ ;  /* 0x0000640013787a24 */ /* 0x000fe200078e02ff */
[----:B------:R-:W-:Y:S01]  /*19e0*/  SHF.R.S32.HI R11, RZ, 0x1f, R69 ;  /* 0x0000001fff0b7819 */ /* 0x000fe20000011445 */
[----:B------:R-:W-:Y:S01]  /*19f0*/  IMAD R19, R4, c[0x0][0x1b8], RZ ;  /* 0x00006e0004137a24 */ /* 0x000fe200078e02ff */
[----:B------:R-:W-:Y:S01]  /*1a00*/  LOP3.LUT R12, R62, 0xfffffffe, RZ, 0xc0, !PT ;  /* 0xfffffffe3e0c7812 */ /* 0x000fe200078ec0ff */
[C---:B------:R-:W-:Y:S01]  /*1a10*/  IMAD R120, R18.reuse, c[0x0][0x194], R120 ;  /* 0x0000650012787a24 */ /* 0x040fe200078e0278 */
[----:B------:R-:W-:Y:S01]  /*1a20*/  LEA.HI R8, R11, R68, RZ, 0x2 ;  /* 0x000000440b087211 */ /* 0x000fe200078f10ff */
[----:B------:R-:W-:Y:S01]  /*1a30*/  IMAD.WIDE.U32 R16, R18, c[0x0][0x190], R16 ;  /* 0x0000640012107a25 */ /* 0x000fe200078e0010 */
[----:B------:R-:W-:-:S02]  /*1a40*/  ISETP.GE.AND P1, PT, R14, c[0x0][0x220], PT ;  /* 0x000088000e007a0c */ /* 0x000fc40003f26270 */
[----:B------:R-:W-:Y:S01]  /*1a50*/  LOP3.LUT R11, R8, 0xfffffffc, RZ, 0xc0, !PT ;  /* 0xfffffffc080b7812 */ /* 0x000fe200078ec0ff */
[----:B------:R-:W-:Y:S01]  /*1a60*/  IMAD.IADD R65, R65, 0x1, -R12 ;  /* 0x0000000141417824 */ /* 0x000fe200078e0a0c */
[----:B------:R-:W-:Y:S01]  /*1a70*/  IADD3 R12, P0, R14, R2, RZ ;  /* 0x000000020e0c7210 */ /* 0x000fe20007f1e0ff */
[----:B------:R-:W-:Y:S01]  /*1a80*/  IMAD R2, R6, c[0x0][0x1bc], R19 ;  /* 0x00006f0006027a24 */ /* 0x000fe200078e0213 */
[----:B------:R-:W-:Y:S01]  /*1a90*/  IADD3 R68, R68, -R11, RZ ;  /* 0x8000000b44447210 */ /* 0x000fe20007ffe0ff */
[----:B------:R-:W-:Y:S01]  /*1aa0*/  IMAD.IADD R121, R17, 0x1, R120 ;  /* 0x0000000111797824 */ /* 0x000fe200078e0278 */
[----:B------:R-:W-:Y:S01]  /*1ab0*/  IADD3 R11, R14, 0x20, RZ ;  /* 0x000000200e0b7810 */ /* 0x000fe20007ffe0ff */
[----:B------:R-:W-:Y:S01]  /*1ac0*/  IMAD.X R13, R15, 0x1, R13, P0 ;  /* 0x000000010f0d7824 */ /* 0x000fe200000e060d */
[----:B------:R-:W-:Y:S01]  /*1ad0*/  SEL R8, RZ, 0x1, P1 ;  /* 0x00000001ff087807 */ /* 0x000fe20000800000 */
[----:B------:R-:W-:Y:S01]  /*1ae0*/  IMAD.U32 R109, R109, 0x20, R10 ;  /* 0x000000206d6d7824 */ /* 0x000fe200078e000a */
[----:B------:R-:W-:Y:S01]  /*1af0*/  ISETP.GE.AND P0, PT, R11, c[0x0][0x220], PT ;  /* 0x000088000b007a0c */ /* 0x000fe20003f06270 */
[----:B------:R-:W-:Y:S01]  /*1b00*/  IMAD.WIDE.U32 R12, R6, c[0x0][0x1b8], R12 ;  /* 0x00006e00060c7a25 */ /* 0x000fe200078e000c */
[----:B------:R-:W-:-:S02]  /*1b10*/  IADD3 R10, R14, 0x40, RZ ;  /* 0x000000400e0a7810 */ /* 0x000fc40007ffe0ff */
[----:B------:R-:W-:Y:S01]  /*1b20*/  SEL R5, RZ, 0xffffffff, P0 ;  /* 0xffffffffff057807 */ /* 0x000fe20000000000 */
[----:B------:R-:W-:Y:S01]  /*1b30*/  IMAD.IADD R17, R13, 0x1, R2 ;  /* 0x000000010d117824 */ /* 0x000fe200078e0202 */
[----:B------:R-:W-:Y:S01]  /*1b40*/  ISETP.GE.AND P0, PT, R10, c[0x0][0x220], PT ;  /* 0x000088000a007a0c */ /* 0x000fe20003f06270 */
[----:B------:R-:W-:Y:S01]  /*1b50*/  IMAD.SHL.U32 R78, R78, 0x4, RZ ;  /* 0x000000044e4e7824 */ /* 0x000fe200078e00ff */
[----:B------:R-:W-:Y:S01]  /*1b60*/  MOV R2, c[0x0][0x1a0] ;  /* 0x0000680000027a02 */ /* 0x000fe20000000f00 */
[----:B------:R-:W-:Y:S01]  /*1b70*/  IMAD.SHL.U32 R5, R5, 0x2, RZ ;  /* 0x0000000205057824 */ /* 0x000fe200078e00ff */
[----:B------:R-:W-:Y:S01]  /*1b80*/  SEL R82, RZ, 0x4, P0 ;  /* 0x00000004ff527807 */ /* 0x000fe20000000000 */
[----:B------:R-:W-:Y:S01]  /*1b90*/  IMAD.MOV.U32 R120, RZ, RZ, R16 ;  /* 0x000000ffff787224 */ /* 0x000fe200078e0010 */
[----:B------:R-:W-:Y:S01]  /*1ba0*/  IADD3 R126, P0, R14, R0, RZ ;  /* 0x000000000e7e7210 */ /* 0x000fe20007f1e0ff */
[----:B------:R-:W-:Y:S01]  /*1bb0*/  IMAD R79, R112, R77, R78 ;  /* 0x0000004d704f7224 */ /* 0x000fe200078e024e */
[----:B------:R-:W-:Y:S01]  /*1bc0*/  LOP3.LUT R13, R5, 0x2, R8, 0xe2, !PT ;  /* 0x00000002050d7812 */ /* 0x000fe200078ee208 */
[----:B------:R-:W-:Y:S01]  /*1bd0*/  IMAD R5, R7, c[0x0][0x1a0], RZ ;  /* 0x0000680007057a24 */ /* 0x000fe200078e02ff */
[----:B------:R-:W-:Y:S01]  /*1be0*/  SHF.R.S32.HI R8, RZ, 0x1f, R73 ;  /* 0x0000001fff087819 */ /* 0x000fe20000011449 */
[----:B------:R-:W-:Y:S01]  /*1bf0*/  IMAD.MOV.U32 R16, RZ, RZ, R12 ;  /* 0x000000ffff107224 */ /* 0x000fe200078e000c */
[----:B------:R-:W-:Y:S01]  /*1c00*/  IADD3.X R127, R15, R9, RZ, P0, !PT ;  /* 0x000000090f7f7210 */ /* 0x000fe200007fe4ff */
[----:B------:R-:W-:Y:S01]  /*1c10*/  IMAD.MOV.U32 R91, RZ, RZ, 0x5 ;  /* 0x00000005ff5b7424 */ /* 0x000fe200078e00ff */
[----:B------:R-:W-:Y:S01]  /*1c20*/  LEA.HI R7, R8, R73, RZ, 0x6 ;  /* 0x0000004908077211 */ /* 0x000fe200078f30ff */
[----:B------:R-:W-:Y:S01]  /*1c30*/  IMAD.MOV.U32 R58, RZ, RZ, c[0x0][0x198] ;  /* 0x00006600ff3a7624 */ /* 0x000fe200078e00ff */
[----:B------:R-:W-:Y:S01]  /*1c40*/  LOP3.LUT R21, R21, 0xfffffffe, RZ, 0xc0, !PT ;  /* 0xfffffffe15157812 */ /* 0x000fe200078ec0ff */
[----:B------:R-:W-:Y:S01]  /*1c50*/  IMAD R5, R86, c[0x0][0x1a4], R5 ;  /* 0x0000690056057a24 */ /* 0x000fe200078e0205 */
[----:B------:R-:W-:Y:S01]  /*1c60*/  SHF.R.S32.HI R7, RZ, 0x6, R7 ;  /* 0x00000006ff077819 */ /* 0x000fe20000011407 */
[----:B------:R-:W-:Y:S01]  /*1c70*/  IMAD.IADD R78, R78, 0x1, R79 ;  /* 0x000000014e4e7824 */ /* 0x000fe200078e024f */
[----:B------:R-:W-:Y:S01]  /*1c80*/  SHF.L.U64.HI R57, R58, R91, c[0x0][0x19c] ;  /* 0x000067003a397619 */ /* 0x000fe2000001025b */
[----:B------:R-:W-:Y:S01]  /*1c90*/  IMAD.WIDE.U32 R86, R86, c[0x0][0x1a0], R16 ;  /* 0x0000680056567a25 */ /* 0x000fe200078e0010 */
[----:B------:R-:W-:-:S02]  /*1ca0*/  IMNMX R88, R114, R7, !PT ;  /* 0x0000000772587217 */ /* 0x000fc40007800200 */
[----:B------:R-:W-:Y:S01]  /*1cb0*/  IADD3 R66, R66, -R21, RZ ;  /* 0x8000001542427210 */ /* 0x000fe20007ffe0ff */
[----:B------:R-:W-:Y:S01]  /*1cc0*/  IMAD R7, R113, c[0x0][0x198], RZ ;  /* 0x0000660071077a24 */ /* 0x000fe200078e02ff */
[----:B------:R-:W-:Y:S01]  /*1cd0*/  ISETP.GT.AND P0, PT, R85, R88, PT ;  /* 0x000000585500720c */ /* 0x000fe20003f04270 */
[----:B------:R-:W-:Y:S01]  /*1ce0*/  IMAD R71, R110, c[0x0][0x1ac], R71 ;  /* 0x00006b006e477a24 */ /* 0x000fe200078e0247 */
[----:B------:R-:W-:Y:S01]  /*1cf0*/  LOP3.LUT R82, R13, R82, RZ, 0xfc, !PT ;  /* 0x000000520d527212 */ /* 0x000fe200078efcff */
[----:B------:R-:W-:Y:S01]  /*1d00*/  IMAD R7, R112, c[0x0][0x19c], R7 ;  /* 0x0000670070077a24 */ /* 0x000fe200078e0207 */
[----:B------:R-:W-:Y:S01]  /*1d10*/  SHF.L.U64.HI R63, R2, R91, c[0x0][0x1a4] ;  /* 0x00006900023f7619 */ /* 0x000fe2000001025b */
[----:B------:R-:W-:Y:S01]  /*1d20*/  IMAD.WIDE.U32 R126, R112, c[0x0][0x198], R126 ;  /* 0x00006600707e7a25 */ /* 0x000fe200078e007e */
[----:B------:R-:W-:Y:S02]  /*1d30*/  SHF.R.S32.HI R67, RZ, 0x4, R67 ;  /* 0x00000004ff437819 */ /* 0x000fe40000011443 */
[----:B------:R-:W-:Y:S01]  /*1d40*/  SHF.R.S32.HI R62, RZ, 0x1, R62 ;  /* 0x00000001ff3e7819 */ /* 0x000fe2000001143e */
[----:B------:R-:W-:Y:S01]  /*1d50*/  IMAD.WIDE.U32 R120, R110, c[0x0][0x1a8], R120 ;  /* 0x00006a006e787a25 */ /* 0x000fe200078e0078 */
[----:B------:R-:W-:-:S02]  /*1d60*/  SHF.R.S32.HI R74, RZ, 0x1f, R79 ;  /* 0x0000001fff4a7819 */ /* 0x000fc4000001144f */
[----:B------:R-:W-:Y:S01]  /*1d70*/  SHF.R.S32.HI R72, RZ, 0x1f, R78 ;  /* 0x0000001fff487819 */ /* 0x000fe2000001144e */
[----:B------:R-:W-:Y:S02]  /*1d80*/  IMAD.SHL.U32 R64, R2, 0x20, RZ ;  /* 0x0000002002407824 */ /* 0x000fe400078e00ff */
[----:B------:R-:W-:Y:S02]  /*1d90*/  IMAD.SHL.U32 R58, R58, 0x20, RZ ;  /* 0x000000203a3a7824 */ /* 0x000fe400078e00ff */
[----:B------:R-:W-:Y:S02]  /*1da0*/  IMAD.IADD R83, R76, 0x1, -R83 ;  /* 0x000000014c537824 */ /* 0x000fe400078e0a53 */
[----:B------:R-:W-:Y:S02]  /*1db0*/  IMAD.SHL.U32 R80, R77, 0x20, RZ ;  /* 0x000000204d507824 */ /* 0x000fe400078e00ff */
[----:B------:R-:W-:Y:S02]  /*1dc0*/  IMAD.IADD R56, R127, 0x1, R7 ;  /* 0x000000017f387824 */ /* 0x000fe400078e0207 */
[----:B------:R-:W-:-:S02]  /*1dd0*/  IMAD.IADD R84, R87, 0x1, R5 ;  /* 0x0000000157547824 */ /* 0x000fc400078e0205 */
        /* <DEDUP_REMOVED lines=9> */
[----:B------:R-:W-:Y:S01]  /*1e70*/  LOP3.LUT R105, R82, 0xffff, RZ, 0xc0, !PT ;  /* 0x0000ffff52697812 */ /* 0x000fe200078ec0ff */
[----:B------:R-:W-:Y:S01]  /*1e80*/  ULDC UR4, c[0x0][0x230] ;  /* 0x00008c0000047ab9 */ /* 0x000fe20000000800 */
[----:B------:R-:W-:Y:S01]  /*1e90*/  IADD3.X R5, R5, R113, ~R8, P1, P0 ;  /* 0x0000007105057210 */ /* 0x000fe20000fe0c08 */
[C---:B------:R-:W-:Y:S01]  /*1ea0*/  IMAD R0, R117.reuse, c[0x0][0x27c], R0 ;  /* 0x00009f0075007a24 */ /* 0x040fe200078e0200 */
[C---:B------:R-:W-:Y:S01]  /*1eb0*/  IADD3 R104, R80.reuse, 0x20, RZ ;  /* 0x0000002050687810 */ /* 0x040fe20007ffe0ff */
[----:B------:R-:W-:Y:S01]  /*1ec0*/  IMAD.WIDE.U32 R16, R117, c[0x0][0x280], R14 ;  /* 0x0000a00075107a25 */ /* 0x000fe200078e000e */
[----:B------:R-:W-:Y:S01]  /*1ed0*/  IADD3 R102, R80, 0x40, RZ ;  /* 0x0000004050667810 */ /* 0x000fe20007ffe0ff */
[----:B------:R-:W-:Y:S01]  /*1ee0*/  ULDC.U8 UR8, c[0x0][0x313] ;  /* 0x0000c4c000087ab9 */ /* 0x000fe20000000000 */
[----:B------:R-:W-:Y:S01]  /*1ef0*/  LOP3.LUT R108, R105, 0x1, RZ, 0xc0, !PT ;  /* 0x00000001696c7812 */ /* 0x000fe200078ec0ff */
[----:B------:R-:W-:Y:S01]  /*1f00*/  IMAD R2, R117, c[0x0][0x284], R2 ;  /* 0x0000a10075027a24 */ /* 0x000fe200078e0202 */
[----:B------:R-:W-:Y:S01]  /*1f10*/  LOP3.LUT R106, R105, 0x2, RZ, 0xc0, !PT ;  /* 0x00000002696a7812 */ /* 0x000fe200078ec0ff */
[----:B------:R-:W-:Y:S01]  /*1f20*/  IMAD.IADD R13, R13, 0x1, R0 ;  /* 0x000000010d0d7824 */ /* 0x000fe200078e0200 */
[----:B------:R-:W-:Y:S01]  /*1f30*/  IADD3 R107, R112, 0x20, RZ ;  /* 0x00000020706b7810 */ /* 0x000fe20007ffe0ff */
[----:B------:R-:W-:Y:S01]  /*1f40*/  IMAD.IADD R17, R17, 0x1, R2 ;  /* 0x0000000111117824 */ /* 0x000fe200078e0202 */
[----:B------:R-:W-:Y:S01]  /*1f50*/  SHF.R.S32.HI R103, RZ, 0x1f, R80 ;  /* 0x0000001fff677819 */ /* 0x000fe20000011450 */
[----:B------:R-:W-:Y:S01]  /*1f60*/  IMAD R0, R5, c[0x0][0x290], RZ ;  /* 0x0000a40005007a24 */ /* 0x000fe200078e02ff */
[----:B------:R-:W-:Y:S01]  /*1f70*/  LOP3.LUT R105, R105, 0x4, RZ, 0xc0, !PT ;  /* 0x0000000469697812 */ /* 0x000fe200078ec0ff */
[----:B------:R-:W-:Y:S01]  /*1f80*/  IMAD R2, R5, c[0x0][0x288], RZ ;  /* 0x0000a20005027a24 */ /* 0x000fe200078e02ff */
[----:B------:R-:W-:Y:S01]  /*1f90*/  SHF.R.S32.HI R101, RZ, 0x1f, R104 ;  /* 0x0000001fff657819 */ /* 0x000fe20000011468 */
[C---:B------:R-:W-:Y:S01]  /*1fa0*/  IMAD R0, R7.reuse, c[0x0][0x294], R0 ;  /* 0x0000a50007007a24 */ /* 0x040fe200078e0200 */
[----:B------:R-:W-:Y:S01]  /*1fb0*/  SHF.R.S32.HI R100, RZ, 0x1f, R102 ;  /* 0x0000001fff647819 */ /* 0x000fe20000011466 */
[----:B------:R-:W-:-:S04]  /*1fc0*/  IMAD.WIDE.U32 R16, R7, c[0x0][0x290], R16 ;  /* 0x0000a40007107a25 */ /* 0x000fc800078e0010 */
[C---:B------:R-:W-:Y:S02]  /*1fd0*/  IMAD R2, R7.reuse, c[0x0][0x28c], R2 ;  /* 0x0000a30007027a24 */ /* 0x040fe400078e0202 */
[----:B------:R-:W-:-:S04]  /*1fe0*/  IMAD.WIDE.U32 R8, R7, c[0x0][0x288], R12 ;  /* 0x0000a20007087a25 */ /* 0x000fc800078e000c */
[C---:B------:R-:W-:Y:S02]  /*1ff0*/  IMAD R97, R4.reuse, c[0x0][0x2a0], RZ ;  /* 0x0000a80004617a24 */ /* 0x040fe400078e02ff */
[----:B------:R-:W-:Y:S02]  /*2000*/  IMAD R137, R4, c[0x0][0x298], RZ ;  /* 0x0000a60004897a24 */ /* 0x000fe400078e02ff */
[----:B------:R-:W-:Y:S02]  /*2010*/  IMAD.IADD R5, R17, 0x1, R0 ;  /* 0x0000000111057824 */ /* 0x000fe400078e0200 */
        /* <DEDUP_REMOVED lines=9> */
[----:B-----5:R-:W-:Y:S02]  /*20b0*/  IMAD.IADD R124, R3, 0x1, R124 ;  /* 0x00000001037c7824 */ /* 0x020fe400078e027c */
[----:B------:R-:W-:Y:S01]  /*20c0*/  IMAD.IADD R97, R5, 0x1, R97 ;  /* 0x0000000105617824 */ /* 0x000fe200078e0261 */
[----:B------:R-:W-:Y:S01]  /*20d0*/  LEA.HI.X R137, R6, c[0x0][0x26c], R137, 0x1, P0 ;  /* 0x00009b0006897a11 */ /* 0x000fe200000f0c89 */
[----:B------:R-:W-:Y:S01]  /*20e0*/  IMAD R124, R77, R124, RZ ;  /* 0x0000007c4d7c7224 */ /* 0x000fe200078e02ff */
[----:B------:R-:W-:Y:S01]  /*20f0*/  LEA R130, P0, R86, c[0x0][0x170], 0x1 ;  /* 0x00005c0056827a11 */ /* 0x000fe200078008ff */
[----:B------:R-:W-:Y:S01]  /*2100*/  IMAD.MOV.U32 R90, RZ, RZ, c[0x0][0x288] ;  /* 0x0000a200ff5a7624 */ /* 0x000fe200078e00ff */
[----:B------:R-:W-:Y:S01]  /*2110*/  LEA.HI.X R97, R4, c[0x0][0x274], R97, 0x1, P1 ;  /* 0x00009d0004617a11 */ /* 0x000fe200008f0c61 */
[----:B------:R-:W-:Y:S01]  /*2120*/  IMAD.MOV.U32 R92, RZ, RZ, c[0x0][0x290] ;  /* 0x0000a400ff5c7624 */ /* 0x000fe200078e00ff */
[----:B------:R-:W-:Y:S01]  /*2130*/  LEA.HI.X R131, R86, c[0x0][0x174], R84, 0x1, P0 ;  /* 0x00005d0056837a11 */ /* 0x000fe200000f0c54 */
[----:B------:R-:W-:Y:S01]  /*2140*/  IMAD.MOV.U32 R9, RZ, RZ, R85 ;  /* 0x000000ffff097224 */ /* 0x000fe200078e0055 */
[----:B------:R-:W-:-:S02]  /*2150*/  SHF.R.S32.HI R3, RZ, 0x1f, R124 ;  /* 0x0000001fff037819 */ /* 0x000fc4000001147c */
[-C--:B------:R-:W-:Y:S02]  /*2160*/  IADD3 R46, P0, R79, R124.reuse, RZ ;  /* 0x0000007c4f2e7210 */ /* 0x080fe40007f1e0ff */
[----:B------:R-:W-:Y:S02]  /*2170*/  IADD3 R124, P2, R78, R124, RZ ;  /* 0x0000007c4e7c7210 */ /* 0x000fe40007f5e0ff */
[-C--:B------:R-:W-:Y:S01]  /*2180*/  SHF.L.U64.HI R89, R90, R91.reuse, c[0x0][0x28c] ;  /* 0x0000a3005a597619 */ /* 0x080fe2000001025b */
[--C-:B------:R-:W-:Y:S01]  /*2190*/  IMAD.X R5, R74, 0x1, R3.reuse, P0 ;  /* 0x000000014a057824 */ /* 0x100fe200000e0603 */
[----:B------:R-:W-:Y:S01]  /*21a0*/  LEA R132, P1, R126, c[0x0][0x168], 0x1 ;  /* 0x00005a007e847a11 */ /* 0x000fe200078208ff */
[----:B------:R-:W-:Y:S01]  /*21b0*/  IMAD.SHL.U32 R90, R90, 0x20, RZ ;  /* 0x000000205a5a7824 */ /* 0x000fe200078e00ff */
[----:B------:R-:W-:Y:S01]  /*21c0*/  SHF.L.U64.HI R91, R92, R91, c[0x0][0x294] ;  /* 0x0000a5005c5b7619 */ /* 0x000fe2000001025b */
[----:B------:R-:W-:Y:S01]  /*21d0*/  IMAD.X R3, R72, 0x1, R3, P2 ;  /* 0x0000000148037824 */ /* 0x000fe200010e0603 */
[----:B------:R-:W-:Y:S01]  /*21e0*/  LEA.HI.X R133, R126, c[0x0][0x16c], R56, 0x1, P1 ;  /* 0x00005b007e857a11 */ /* 0x000fe200008f0c38 */
[----:B------:R-:W-:Y:S01]  /*21f0*/  IMAD.SHL.U32 R92, R92, 0x20, RZ ;  /* 0x000000205c5c7824 */ /* 0x000fe200078e00ff */
[----:B------:R-:W-:-:S02]  /*2200*/  IADD3 R94, P1, R90, 0x20, RZ ;  /* 0x000000205a5e7810 */ /* 0x000fc40007f3e0ff */
[----:B------:R-:W-:Y:S02]  /*2210*/  IADD3 R96, P0, R90, 0x40, RZ ;  /* 0x000000405a607810 */ /* 0x000fe40007f1e0ff */
[C---:B------:R-:W-:Y:S01]  /*2220*/  SHF.L.U64.HI R2, R46.reuse, 0x1, R5 ;  /* 0x000000012e027819 */ /* 0x040fe20000010205 */
[----:B------:R-:W-:Y:S01]  /*2230*/  IMAD.SHL.U32 R46, R46, 0x2, RZ ;  /* 0x000000022e2e7824 */ /* 0x000fe200078e00ff */
[C---:B------:R-:W-:Y:S01]  /*2240*/  SHF.L.U64.HI R0, R124.reuse, 0x1, R3 ;  /* 0x000000017c007819 */ /* 0x040fe20000010203 */
[----:B------:R-:W-:Y:S01]  /*2250*/  IMAD.SHL.U32 R124, R124, 0x2, RZ ;  /* 0x000000027c7c7824 */ /* 0x000fe200078e00ff */
[----:B------:R-:W-:Y:S01]  /*2260*/  SHF.L.U64.HI R91, R92, 0x1, R91 ;  /* 0x000000015c5b7819 */ /* 0x000fe2000001025b */
[--C-:B------:R-:W-:Y:S01]  /*2270*/  IMAD.X R93, RZ, RZ, R89.reuse, P1 ;  /* 0x000000ffff5d7224 */ /* 0x100fe200008e0659 */
[----:B------:R-:W-:Y:S01]  /*2280*/  IADD3 R16, P1, R46, c[0x0][0x2b0], RZ ;  /* 0x0000ac002e107a10 */ /* 0x000fe20007f3e0ff */
[----:B------:R-:W-:Y:S01]  /*2290*/  IMAD.X R95, RZ, RZ, R89, P0 ;  /* 0x000000ffff5f7224 */ /* 0x000fe200000e0659 */
[----:B------:R-:W-:Y:S01]  /*22a0*/  IADD3 R128, P4, R124, c[0x0][0x2b0], RZ ;  /* 0x0000ac007c807a10 */ /* 0x000fe20007f9e0ff */
[----:B------:R-:W-:Y:S01]  /*22b0*/  IMAD.SHL.U32 R92, R92, 0x2, RZ ;  /* 0x000000025c5c7824 */ /* 0x000fe200078e00ff */
[----:B------:R-:W-:-:S02]  /*22c0*/  IADD3 R124, P2, R124, c[0x0][0x2a8], RZ ;  /* 0x0000aa007c7c7a10 */ /* 0x000fc40007f5e0ff */
[----:B------:R-:W-:Y:S02]  /*22d0*/  IADD3 R46, P0, R46, c[0x0][0x2a8], RZ ;  /* 0x0000aa002e2e7a10 */ /* 0x000fe40007f1e0ff */
[C---:B------:R-:W-:Y:S01]  /*22e0*/  SHF.L.U64.HI R93, R94.reuse, 0x1, R93 ;  /* 0x000000015e5d7819 */ /* 0x040fe2000001025d */
[----:B------:R-:W-:Y:S01]  /*22f0*/  IMAD.SHL.U32 R94, R94, 0x2, RZ ;  /* 0x000000025e5e7824 */ /* 0x000fe200078e00ff */
[C---:B------:R-:W-:Y:S01]  /*2300*/  SHF.L.U64.HI R95, R96.reuse, 0x1, R95 ;  /* 0x00000001605f7819 */ /* 0x040fe2000001025f */
[----:B------:R-:W-:Y:S01]  /*2310*/  IMAD.SHL.U32 R96, R96, 0x2, RZ ;  /* 0x0000000260607824 */ /* 0x000fe200078e00ff */
[C---:B------:R-:W-:Y:S02]  /*2320*/  IADD3.X R129, R0.reuse, c[0x0][0x2b4], RZ, P4, !PT ;  /* 0x0000ad0000817a10 */ /* 0x040fe400027fe4ff */
[----:B------:R-:W-:Y:S02]  /*2330*/  IADD3.X R125, R0, c[0x0][0x2ac], RZ, P2, !PT ;  /* 0x0000ab00007d7a10 */ /* 0x000fe400017fe4ff */
[----:B------:R-:W-:-:S02]  /*2340*/  IADD3.X R17, R2, c[0x0][0x2b4], RZ, P1, !PT ;  /* 0x0000ad0002117a10 */ /* 0x000fc40000ffe4ff */
[----:B------:R-:W-:Y:S02]  /*2350*/  IADD3.X R47, R2, c[0x0][0x2ac], RZ, P0, !PT ;  /* 0x0000ab00022f7a10 */ /* 0x000fe400007fe4ff */
.L_x_5831:
[----:B------:R-:W-:Y:S01]  /*2360*/  IMAD.SHL.U32 R13, R9, 0x40, RZ ;  /* 0x00000040090d7824 */ /* 0x000fe200078e00ff */
[----:B------:R-:W-:Y:S01]  /*2370*/  BSSY B0, `(.L_x_5783) ;  /* 0x0000012000007945 */ /* 0x000fe20003800000 */
[----:B------:R-:W-:Y:S03]  /*2380*/  IMAD.MOV.U32 R99, RZ, RZ, R97 ;  /* 0x000000ffff637224 */ /* 0x000fe600078e0061 */
[----:B------:R-:W-:Y:S04]  /*2390*/  IADD3 R12, R13, -0x40, RZ ;  /* 0xffffffc00d0c7810 */ /* 0x000fe80007ffe0ff */
[----:B------:R-:W-:Y:S01]  /*23a0*/  IADD3 R0, R73, -R12, RZ ;  /* 0x8000000c49007210 */ /* 0x000fe20007ffe0ff */
[----:B------:R-:W-:Y:S05]  /*23b0*/  IMAD.IADD R2, R61, 0x1, -R12 ;  /* 0x000000013d027824 */ /* 0x000fea00078e0a0c */
[C---:B------:R-:W-:Y:S04]  /*23c0*/  ISETP.GE.AND P2, PT, R112.reuse, R2, PT ;  /* 0x000000027000720c */ /* 0x040fe80003f46270 */
[----:B------:R-:W-:Y:S11]  /*23d0*/  ISETP.GE.AND P2, PT, R112, R0, !P2 ;  /* 0x000000007000720c */ /* 0x000ff60005746270 */
[----:B------:R-:W-:Y:S02]  /*23e0*/  @!UPT UIADD3 URZ, URZ, URZ, URZ ;  /* 0x0000003f3f3ff290 */ /* 0x000fe4000fffe03f */
[----:B----4-:R-:W-:-:S05]  /*23f0*/  @!P2 BRA `(.L_x_5784) ;  /* 0x000000900000a947 */ /* 0x010fca0003800000 */
        /* <DEDUP_REMOVED lines=9> */
.L_x_5784:
[----:B------:R-:W-:Y:S05]  /*2490*/  BSYNC B0 ;  /* 0x0000000000007941 */ /* 0x000fea0003800000 */
.L_x_5783:
        /* <DEDUP_REMOVED lines=18> */
.L_x_5786:
[----:B------:R-:W-:Y:S05]  /*25c0*/  BSYNC B0 ;  /* 0x0000000000007941 */ /* 0x000fea0003800000 */
.L_x_5785:
[----:B------:R-:W-:Y:S01]  /*25d0*/  ISETP.NE.AND P6, PT, RZ, UR4, PT ;  /* 0x00000004ff007c0c */ /* 0x000fe2000bfc5270 */
[----:B------:R-:W-:Y:S01]  /*25e0*/  IMAD.MOV.U32 R97, RZ, RZ, c[0x0][0x290] ;  /* 0x0000a400ff617624 */ /* 0x000fe200078e00ff */
        /* <DEDUP_REMOVED lines=67> */
.L_x_5792:
[----:B------:R-:W-:Y:S05]  /*2a20*/  BSYNC B0 ;  /* 0x0000000000007941 */ /* 0x000fea0003800000 */
.L_x_5791:
        /* <DEDUP_REMOVED lines=54> */
.L_x_5794:
[----:B------:R-:W-:Y:S05]  /*2d90*/  BSYNC B0 ;  /* 0x0000000000007941 */ /* 0x000fea0003800000 */
.L_x_5793:
        /* <DEDUP_REMOVED lines=53> */
.L_x_5790:
[----:B------:R-:W-:Y:S05]  /*30f0*/  BSYNC B1 ;  /* 0x0000000000017941 */ /* 0x000fea0003800000 */
.L_x_5789:
[----:B------:R-:W-:Y:S01]  /*3100*/  BSSY B1, `(.L_x_5795) ;  /* 0x00000aa000017945 */ /* 0x000fe20003800000 */
[----:B------:R-:W-:-:S05]  /*3110*/  @!P1 BRA `(.L_x_5796) ;  /* 0x00000a8000009947 */ /* 0x000fca0003800000 */
[----:B------:R-:W-:Y:S01]  /*3120*/  ISETP.GE.AND P0, PT, R14, c[0x0][0x220], PT ;  /* 0x000088000e007a0c */ /* 0x000fe20003f06270 */
[C---:B-1----:R-:W-:Y:S01]  /*3130*/  IMAD.SHL.U32 R5, R80.reuse, 0x2, RZ ;  /* 0x0000000250057824 */ /* 0x042fe200078e00ff */
        /* <DEDUP_REMOVED lines=57> */
.L_x_5798:
[----:B------:R-:W-:Y:S05]  /*34d0*/  BSYNC B0 ;  /* 0x0000000000007941 */ /* 0x000fea0003800000 */
.L_x_5797:
        /* <DEDUP_REMOVED lines=54> */
.L_x_5800:
[----:B------:R-:W-:Y:S05]  /*3840*/  BSYNC B0 ;  /* 0x0000000000007941 */ /* 0x000fea0003800000 */
.L_x_5799:
        /* <DEDUP_REMOVED lines=53> */
.L_x_5796:
[----:B------:R-:W-:Y:S05]  /*3ba0*/  BSYNC B1 ;  /* 0x0000000000017941 */ /* 0x000fea0003800000 */
.L_x_5795:
[----:B-1----:R-:W-:Y:S01]  /*3bb0*/  IMAD.MOV.U32 R3, RZ, RZ, c[0x0][0x230] ;  /* 0x00008c00ff037624 */ /* 0x002fe200078e00ff */
[----:B------:R-:W-:Y:S03]  /*3bc0*/  ULDC UR4, c[0x0][0x230] ;  /* 0x00008c0000047ab9 */ /* 0x000fe60000000800 */
[----:B------:R-:W-:Y:S05]  /*3bd0*/  IMAD.U32 R3, R3, -0x20, RZ ;  /* 0xffffffe003037824 */ /* 0x000fea00078e00ff */
[C---:B------:R-:W-:Y:S02]  /*3be0*/  LEA R46, P1, R3.reuse, R46, 0x1 ;  /* 0x0000002e032e7211 */ /* 0x040fe400078208ff */
[C---:B------:R-:W-:Y:S02]  /*3bf0*/  LEA R16, P0, R3.reuse, R16, 0x1 ;  /* 0x0000001003107211 */ /* 0x040fe400078008ff */
[C---:B------:R-:W-:Y:S02]  /*3c00*/  LEA.HI.X.SX32 R47, R3.reuse, R47, 0x1, P1 ;  /* 0x0000002f032f7211 */ /* 0x040fe400008f0eff */
[----:B------:R-:W-:Y:S01]  /*3c10*/  LEA.HI.X.SX32 R17, R3, R17, 0x1, P0 ;  /* 0x0000001103117211 */ /* 0x000fe200000f0eff */
[----:B------:R-:W-:-:S05]  /*3c20*/  BRA `(.L_x_5801) ;  /* 0x000026d000007947 */ /* 0x000fca0003800000 */
.L_x_5788:
        /* <DEDUP_REMOVED lines=24> */
[----:B------:R-:W-:Y:S02]  /*3db0*/  LEA R18, P2, R141, R136, 0x1 ;  /* 0x000000888d127211 */ /* 0x000fe400078408ff */
[----:B------:R-:W-:Y:S02]  /*3dc0*/  LEA.HI.X.SX32 R143, R99, R129, 0x1, P0 ;  /* 0x00000081638f7211 */ /* 0x000fe400000f0eff */
[----:B------:R-:W-:Y:S02]  /*3dd0*/  MOV R99, RZ ;  /* 0x000000ff00637202 */ /* 0x000fe40000000f00 */
[----:B------:R-:W-:Y:S02]  /*3de0*/  @P4 IADD3 R99, RZ, -UR5, RZ ;  /* 0x80000005ff634c10 */ /* 0x000fe4000fffe0ff */
[----:B------:R-:W-:Y:S02]  /*3df0*/  LEA.HI.X.SX32 R19, R141, R137, 0x1, P2 ;  /* 0x000000898d137211 */ /* 0x000fe400010f0eff */
[C---:B------:R-:W-:Y:S01]  /*3e00*/  LEA R36, P0, R99.reuse, R124, 0x1 ;  /* 0x0000007c63247211 */ /* 0x040fe200078008ff */
[----:B------:R-:W3:Y:S03]  /*3e10*/  LDG.E.128 R140, [R142.64] ;  /* 0x000000068e8c7981 */ /* 0x000ee6000c1e1d00 */
[----:B------:R-:W-:Y:S05]  /*3e20*/  LEA.HI.X.SX32 R37, R99, R125, 0x1, P0 ;  /* 0x0000007d63257211 */ /* 0x000fea00000f0eff */
[----:B------:R-:W4:Y:S08]  /*3e30*/  LDG.E.128 R28, [R18.64] ;  /* 0x00000006121c7981 */ /* 0x000f30000c1e1d00 */
[----:B--2---:R1:W2:Y:S02]  /*3e40*/  LDG.E.128 R48, [R36.64] ;  /* 0x0000000624307981 */ /* 0x0042a4000c1e1d00 */
        /* <DEDUP_REMOVED lines=60> */
.L_x_5807:
[----:B------:R-:W-:Y:S05]  /*4210*/  BSYNC B0 ;  /* 0x0000000000007941 */ /* 0x000fea0003800000 */
.L_x_5806:
[----:B-----5:R3:W-:Y:S02]  /*4220*/  STG.E.128 [R132.64], R52 ;  /* 0x0000003484007986 */ /* 0x0207e4000c101d06 */
.L_x_5805:
[----:B------:R-:W-:Y:S05]  /*4230*/  BSYNC B1 ;  /* 0x0000000000017941 */ /* 0x000fea0003800000 */
.L_x_5804:
[----:B------:R-:W-:Y:S01]  /*4240*/  ISETP.GE.AND P0, PT, R11, c[0x0][0x220], PT ;  /* 0x000088000b007a0c */ /* 0x000fe20003f06270 */
[----:B------:R-:W-:Y:S01]  /*4250*/  @!UPT UIADD3 URZ, URZ, URZ, URZ ;  /* 0x0000003f3f3ff290 */ /* 0x000fe2000fffe03f */
[----:B------:R-:W-:Y:S11]  /*4260*/  BSSY B1, `(.L_x_5808) ;  /* 0x000005c000017945 */ /* 0x000ff60003800000 */
[----:B------:R-:W-:-:S05]  /*4270*/  @P0 BRA `(.L_x_5809) ;  /* 0x000005a000000947 */ /* 0x000fca0003800000 */
[----:B---3--:R3:W5:Y:S01]  /*4280*/  LDG.E.128 R52, [R136.64+0x40] ;  /* 0x0000400688347981 */ /* 0x008762000c1e1d00 */
        /* <DEDUP_REMOVED lines=23> */
[----:B------:R-:W4:Y:S03]  /*4400*/  LDG.E.128 R140, [R142.64+0x40] ;  /* 0x000040068e8c7981 */ /* 0x000f26000c1e1d00 */
[----:B------:R-:W-:Y:S05]  /*4410*/  LEA.HI.X.SX32 R37, R99, R125, 0x1, P0 ;  /* 0x0000007d63257211 */ /* 0x000fea00000f0eff */
[----:B--2---:R-:W2:Y:S08]  /*4420*/  LDG.E.128 R28, [R18.64+0x40] ;  /* 0x00004006121c7981 */ /* 0x004eb0000c1e1d00 */
[----:B---3--:R1:W3:Y:S02]  /*4430*/  LDG.E.128 R48, [R36.64+0x40] ;  /* 0x0000400624307981 */ /* 0x0082e4000c1e1d00 */
[----:B-1----:R-:W-:Y:S02]  /*4440*/  HADD2.F32 R37, -RZ, R35.H1_H1 ;  /* 0x30000023ff257230 */ /* 0x002fe40000004100 */
[--C-:B----4-:R-:W-:Y:S02]  /*4450*/  HADD2.F32 R27, -RZ, R140.reuse.H0_H0 ;  /* 0x2000008cff1b7230 */ /* 0x110fe40000004100 */
[----:B------:R-:W-:Y:S02]  /*4460*/  HADD2.F32 R25, -RZ, R140.H1_H1 ;  /* 0x3000008cff197230 */ /* 0x000fe40000004100 */
[--C-:B------:R-:W-:Y:S01]  /*4470*/  HADD2.F32 R23, -RZ, R141.reuse.H0_H0 ;  /* 0x2000008dff177230 */ /* 0x100fe20000004100 */
[----:B------:R-:W-:Y:S01]  /*4480*/  @!P4 FADD.FTZ R27, -R27, -RZ ;  /* 0x800000ff1b1bc221 */ /* 0x000fe20000010100 */
[----:B------:R-:W-:Y:S01]  /*4490*/  HADD2.F32 R21, -RZ, R141.H1_H1 ;  /* 0x3000008dff157230 */ /* 0x000fe20000004100 */
[----:B------:R-:W-:Y:S01]  /*44a0*/  @!P4 FADD.FTZ R25, -R25, -RZ ;  /* 0x800000ff1919c221 */ /* 0x000fe20000010100 */
[--C-:B--2---:R-:W-:Y:S01]  /*44b0*/  HADD2.F32 R34, -RZ, R28.reuse.H0_H0 ;  /* 0x2000001cff227230 */ /* 0x104fe20000004100 */
[----:B------:R-:W-:Y:S01]  /*44c0*/  MOV R26, R30 ;  /* 0x0000001e001a7202 */ /* 0x000fe20000000f00 */
[----:B------:R-:W-:Y:S01]  /*44d0*/  HADD2.F32 R32, -RZ, R28.H1_H1 ;  /* 0x3000001cff207230 */ /* 0x000fe20000004100 */
[----:B------:R-:W-:Y:S01]  /*44e0*/  @!P4 FADD.FTZ R23, -R23, -RZ ;  /* 0x800000ff1717c221 */ /* 0x000fe20000010100 */
[----:B------:R-:W-:Y:S01]  /*44f0*/  HADD2.F32 R24, -RZ, R142.H0_H0 ;  /* 0x2000008eff187230 */ /* 0x000fe20000004100 */
[----:B------:R-:W-:Y:S01]  /*4500*/  FMUL.FTZ R0, R34, R27 ;  /* 0x0000001b22007220 */ /* 0x000fe20000410000 */
[--C-:B------:R-:W-:Y:S01]  /*4510*/  HADD2.F32 R30, -RZ, R29.reuse.H0_H0 ;  /* 0x2000001dff1e7230 */ /* 0x100fe20000004100 */
[----:B------:R-:W-:Y:S01]  /*4520*/  MOV R19, R31 ;  /* 0x0000001f00137202 */ /* 0x000fe20000000f00 */
        /* <DEDUP_REMOVED lines=45> */
.L_x_5811:
[----:B------:R-:W-:Y:S05]  /*4800*/  BSYNC B0 ;  /* 0x0000000000007941 */ /* 0x000fea0003800000 */
.L_x_5810:
[----:B-----5:R4:W-:Y:S02]  /*4810*/  STG.E.128 [R132.64+0x40], R52 ;  /* 0x0000403484007986 */ /* 0x0209e4000c101d06 */
.L_x_5809:
[----:B------:R-:W-:Y:S05]  /*4820*/  BSYNC B1 ;  /* 0x0000000000017941 */ /* 0x000fea0003800000 */
.L_x_5808:
[----:B------:R-:W-:Y:S11]  /*4830*/  ISETP.GE.AND P0, PT, R10, c[0x0][0x220], PT ;  /* 0x000088000a007a0c */ /* 0x000ff60003f06270 */
[----:B------:R-:W-:Y:S02]  /*4840*/  @!UPT UIADD3 URZ, URZ, URZ, URZ ;  /* 0x0000003f3f3ff290 */ /* 0x000fe4000fffe03f */
[----:B------:R-:W-:-:S05]  /*4850*/  @P0 BRA `(.L_x_5803) ;  /* 0x000005a000000947 */ /* 0x000fca0003800000 */
[----:B---34-:R3:W5:Y:S01]  /*4860*/  LDG.E.128 R52, [R136.64+0x80] ;  /* 0x0000800688347981 */ /* 0x018762000c1e1d00 */
        /* <DEDUP_REMOVED lines=87> */
.L_x_5813:
[----:B------:R-:W-:Y:S05]  /*4de0*/  BSYNC B0 ;  /* 0x0000000000007941 */ /* 0x000fea0003800000 */
.L_x_5812:
[----:B-----5:R4:W-:Y:S02]  /*4df0*/  STG.E.128 [R132.64+0x80], R52 ;  /* 0x0000803484007986 */ /* 0x0209e4000c101d06 */
.L_x_5803:
[----:B------:R-:W-:Y:S05]  /*4e00*/  BSYNC B2 ;  /* 0x0000000000027941 */ /* 0x000fea0003800000 */
.L_x_5802:
[----:B------:R-:W-:Y:S01]  /*4e10*/  BSSY B2, `(.L_x_5814) ;  /* 0x000012d000027945 */ /* 0x000fe20003800000 */
[----:B------:R-:W-:-:S05]  /*4e20*/  @!P1 BRA `(.L_x_5815) ;  /* 0x000012b000009947 */ /* 0x000fca0003800000 */
[----:B------:R-:W-:Y:S01]  /*4e30*/  ISETP.GE.AND P0, PT, R14, c[0x0][0x220], PT ;  /* 0x000088000e007a0c */ /* 0x000fe20003f06270 */
[----:B------:R-:W-:Y:S01]  /*4e40*/  @!UPT UIADD3 URZ, URZ, URZ, URZ ;  /* 0x0000003f3f3ff290 */ /* 0x000fe2000fffe03f */
[----:B------:R-:W-:Y:S11]  /*4e50*/  BSSY B1, `(.L_x_5816) ;  /* 0x0000060000017945 */ /* 0x000ff60003800000 */
[----:B------:R-:W-:-:S05]  /*4e60*/  @P0 BRA `(.L_x_5817) ;  /* 0x000005e000000947 */ /* 0x000fca0003800000 */
[----:B---34-:R3:W5:Y:S01]  /*4e70*/  LDG.E.128 R52, [R138.64] ;  /* 0x000000068a347981 */ /* 0x018762000c1e1d00 */
        /* <DEDUP_REMOVED lines=16> */
[C---:B------:R-:W-:Y:S02]  /*4f80*/  LEA R18, P0, R143.reuse, R138, 0x1 ;  /* 0x0000008a8f127211 */ /* 0x040fe400078008ff */
[C---:B------:R-:W-:Y:S02]  /*4f90*/  IADD3 R141, P2, R80.reuse, R99, RZ ;  /* 0x00000063508d7210 */ /* 0x040fe40007f5e0ff */
        /* <DEDUP_REMOVED lines=13> */
[----:B-1----:R-:W-:Y:S02]  /*5070*/  HADD2.F32 R37, -RZ, R35.H1_H1 ;  /* 0x30000023ff257230 */ /* 0x002fe40000004100 */
[--C-:B----4-:R-:W-:Y:S01]  /*5080*/  HADD2.F32 R34, -RZ, R28.reuse.H0_H0 ;  /* 0x2000001cff227230 */ /* 0x110fe20000004100 */
        /* <DEDUP_REMOVED lines=21> */
[--C-:B---3--:R-:W-:Y:S01]  /*51e0*/  HADD2.F32 R35, -RZ, R48.reuse.H0_H0 ;  /* 0x20000030ff237230 */ /* 0x108fe20000004100 */
        /* <DEDUP_REMOVED lines=36> */
.L_x_5819:
[----:B------:R-:W-:Y:S05]  /*5430*/  BSYNC B0 ;  /* 0x0000000000007941 */ /* 0x000fea0003800000 */
.L_x_5818:
[----:B-----5:R4:W-:Y:S02]  /*5440*/  STG.E.128 [R134.64], R52 ;  /* 0x0000003486007986 */ /* 0x0209e4000c101d06 */
.L_x_5817:
[----:B------:R-:W-:Y:S05]  /*5450*/  BSYNC B1 ;  /* 0x0000000000017941 */ /* 0x000fea0003800000 */
.L_x_5816:
[----:B------:R-:W-:Y:S01]  /*5460*/  ISETP.GE.AND P0, PT, R11, c[0x0][0x220], PT ;  /* 0x000088000b007a0c */ /* 0x000fe20003f06270 */
[----:B------:R-:W-:Y:S01]  /*5470*/  @!UPT UIADD3 URZ, URZ, URZ, URZ ;  /* 0x0000003f3f3ff290 */ /* 0x000fe2000fffe03f */
[----:B------:R-:W-:Y:S11]  /*5480*/  BSSY B1, `(.L_x_5820) ;  /* 0x0000062000017945 */ /* 0x000ff60003800000 */
        /* <DEDUP_REMOVED lines=26> */
[----:B------:R-:W-:Y:S01]  /*5630*/  LEA.HI.X R143, R99, R129, R116, 0x1, P0 ;  /* 0x00000081638f7211 */ /* 0x000fe200000f0c74 */
[----:B------:R-:W-:Y:S01]  /*5640*/  IMAD.MOV.U32 R99, RZ, RZ, RZ ;  /* 0x000000ffff637224 */ /* 0x000fe200078e00ff */
[----:B------:R-:W-:Y:S04]  /*5650*/  @P1 IADD3 R99, RZ, -UR5, RZ ;  /* 0x80000005ff631c10 */ /* 0x000fe8000fffe0ff */
[----:B------:R-:W-:Y:S01]  /*5660*/  IADD3 R145, P0, R104, R99, RZ ;  /* 0x0000006368917210 */ /* 0x000fe20007f1e0ff */
[----:B--2---:R-:W2:Y:S03]  /*5670*/  LDG.E.128 R140, [R142.64] ;  /* 0x000000068e8c7981 */ /* 0x004ea6000c1e1d00 */
        /* <DEDUP_REMOVED lines=23> */
[--C-:B---3--:R-:W-:Y:S01]  /*57f0*/  HADD2.F32 R35, -RZ, R48.reuse.H0_H0 ;  /* 0x20000030ff237230 */ /* 0x108fe20000004100 */
        /* <DEDUP_REMOVED lines=40> */
.L_x_5823:
[----:B------:R-:W-:Y:S05]  /*5a80*/  BSYNC B0 ;  /* 0x0000000000007941 */ /* 0x000fea0003800000 */
.L_x_5822:
[----:B-----5:R4:W-:Y:S02]  /*5a90*/  STG.E.128 [R134.64+0x40], R52 ;  /* 0x0000403486007986 */ /* 0x0209e4000c101d06 */
.L_x_5821:
[----:B------:R-:W-:Y:S05]  /*5aa0*/  BSYNC B1 ;  /* 0x0000000000017941 */ /* 0x000fea0003800000 */
.L_x_5820:
        /* <DEDUP_REMOVED lines=10> */
[----:B---3--:R-:W-:Y:S02]  /*5b50*/  MOV R139, RZ ;  /* 0x000000ff008b7202 */ /* 0x008fe40000000f00 */
        /* <DEDUP_REMOVED lines=15> */
[-C--:B------:R-:W-:Y:S01]  /*5c50*/  LEA.HI.X.SX32 R139, R139, R100.reuse, 0x1, P2 ;  /* 0x000000648b8b7211 */ /* 0x080fe200010f0eff */
[----:B------:R-:W3:Y:S03]  /*5c60*/  LDG.E.128 R28, [R18.64] ;  /* 0x00000006121c7981 */ /* 0x000ee6000c1e1d00 */
[----:B------:R-:W-:Y:S01]  /*5c70*/  LEA.HI.X R141, R99, R129, R139, 0x1, P0 ;  /* 0x00000081638d7211 */ /* 0x000fe200000f0c8b */
[----:B------:R-:W-:Y:S01]  /*5c80*/  IMAD.MOV.U32 R99, RZ, RZ, RZ ;  /* 0x000000ffff637224 */ /* 0x000fe200078e00ff */
[----:B------:R-:W-:Y:S04]  /*5c90*/  @P1 IADD3 R99, RZ, -UR5, RZ ;  /* 0x80000005ff631c10 */ /* 0x000fe8000fffe0ff */
[----:B------:R-:W-:Y:S01]  /*5ca0*/  IADD3 R139, P0, R102, R99, RZ ;  /* 0x00000063668b7210 */ /* 0x000fe20007f1e0ff */
[----:B------:R-:W4:Y:S03]  /*5cb0*/  LDG.E.128 R140, [R140.64] ;  /* 0x000000068c8c7981 */ /* 0x000f26000c1e1d00 */
        /* <DEDUP_REMOVED lines=23> */
[--C-:B--2---:R-:W-:Y:S01]  /*5e30*/  HADD2.F32 R35, -RZ, R48.reuse.H0_H0 ;  /* 0x20000030ff237230 */ /* 0x104fe20000004100 */
        /* <DEDUP_REMOVED lines=40> */
.L_x_5825:
[----:B------:R-:W-:Y:S05]  /*60c0*/  BSYNC B0 ;  /* 0x0000000000007941 */ /* 0x000fea0003800000 */
.L_x_5824:
[----:B-----5:R4:W-:Y:S02]  /*60d0*/  STG.E.128 [R134.64+0x80], R52 ;  /* 0x0000803486007986 */ /* 0x0209e4000c101d06 */
.L_x_5815:
[----:B------:R-:W-:Y:S05]  /*60e0*/  BSYNC B2 ;  /* 0x0000000000027941 */ /* 0x000fea0003800000 */
.L_x_5814:
        /* <DEDUP_REMOVED lines=8> */
.L_x_5787:
        /* <DEDUP_REMOVED lines=11> */
.L_x_5827:
[----:B------:R-:W-:Y:S05]  /*6220*/  BSYNC B0 ;  /* 0x0000000000007941 */ /* 0x000fea0003800000 */
.L_x_5826:
        /* <DEDUP_REMOVED lines=12> */
.L_x_5828:
[----:B------:R-:W-:Y:S05]  /*62f0*/  BSYNC B0 ;  /* 0x0000000000007941 */ /* 0x000fea0003800000 */
.L_x_5801:
[----:B-1----:R-:W-:Y:S04]  /*6300*/  IMAD.MOV.U32 R3, RZ, RZ, c[0x0][0x288] ;  /* 0x0000a200ff037624 */ /* 0x002fe800078e00ff */
        /* <DEDUP_REMOVED lines=75> */
[----:B----4-:R-:W-:Y:S02]  /*67c0*/  LEA R132, P0, R20, R132, 0x1 ;  /* 0x0000008414847211 */ /* 0x010fe400078008ff */
[----:B------:R-:W-:Y:S02]  /*67d0*/  LEA.HI.X R131, R22, R131, R19, 0x1, P1 ;  /* 0x0000008316837211 */ /* 0x000fe400008f0c13 */
[----:B------:R-:W-:Y:S01]  /*67e0*/  LEA.HI.X R133, R20, R133, R7, 0x1, P0 ;  /* 0x0000008514857211 */ /* 0x000fe200000f0c07 */
[----:B------:R-:W-:-:S05]  /*67f0*/  BRA `(.L_x_5830) ;  /* 0x0000008000007947 */ /* 0x000fca0003800000 */
.L_x_5829:
[----:B------:R-:W-:Y:S02]  /*6800*/  IMAD.MOV.U32 R5, RZ, RZ, c[0x0][0x1a0] ;  /* 0x00006800ff057624 */ /* 0x000fe400078e00ff */
[----:B------:R-:W-:Y:S02]  /*6810*/  IMAD.MOV.U32 R3, RZ, RZ, c[0x0][0x198] ;  /* 0x00006600ff037624 */ /* 0x000fe400078e00ff */
[----:B------:R-:W-:Y:S02]  /*6820*/  IMAD.U32 R5, R5, -0x40, RZ ;  /* 0xffffffc005057824 */ /* 0x000fe400078e00ff */
[----:B------:R-:W-:Y:S03]  /*6830*/  IMAD.U32 R3, R3, -0x40, RZ ;  /* 0xffffffc003037824 */ /* 0x000fe600078e00ff */
[----:B------:R-:W-:Y:S02]  /*6840*/  LEA R130, P1, R5, R130, 0x1 ;  /* 0x0000008205827211 */ /* 0x000fe400078208ff */
[----:B----4-:R-:W-:Y:S02]  /*6850*/  LEA R132, P0, R3, R132, 0x1 ;  /* 0x0000008403847211 */ /* 0x010fe400078008ff */
[----:B------:R-:W-:Y:S02]  /*6860*/  LEA.HI.X.SX32 R131, R5, R131, 0x1, P1 ;  /* 0x0000008305837211 */ /* 0x000fe400008f0eff */
[----:B------:R-:W-:Y:S02]  /*6870*/  LEA.HI.X.SX32 R133, R3, R133, 0x1, P0 ;  /* 0x0000008503857211 */ /* 0x000fe400000f0eff */
.L_x_5830:
[----:B------:R-:W-:Y:S04]  /*6880*/  IADD3 R9, R9, -0x1, RZ ;  /* 0xffffffff09097810 */ /* 0x000fe80007ffe0ff */
[----:B------:R-:W-:Y:S11]  /*6890*/  ISETP.GT.AND P0, PT, R9, R88, PT ;  /* 0x000000580900720c */ /* 0x000ff60003f04270 */
[----:B------:R-:W-:Y:S02]  /*68a0*/  @!UPT UIADD3 URZ, URZ, URZ, URZ ;  /* 0x0000003f3f3ff290 */ /* 0x000fe4000fffe03f */
[----:B------:R-:W-:-:S05]  /*68b0*/  @P0 BRA `(.L_x_5831) ;  /* 0xffffbaa000000947 */ /* 0x000fca000383ffff */
.L_x_5782:
        /* <DEDUP_REMOVED lines=24> */
[----:B-----5:R-:W-:Y:S02]  /*6a40*/  IADD3 R3, P6, R78, R2, RZ ;  /* 0x000000024e037210 */ /* 0x020fe40007fde0ff */
        /* <DEDUP_REMOVED lines=27> */
[----:B------:R-:W3:Y:S04]  /*6c00*/  LDG.E.64 R2, [R8.64] ;  /* 0x0000000608027981 */ /* 0x000ee8000c1e1b00 */
[----:B--2---:R-:W2:Y:S01]  /*6c10*/  LDG.E.64 R4, [R6.64] ;  /* 0x0000000606047981 */ /* 0x004ea2000c1e1b00 */
[--C-:B-----5:R-:W-:Y:S01]  /*6c20*/  HADD2.F32 R25, -RZ, R17.reuse.H0_H0 ;  /* 0x20000011ff197230 */ /* 0x120fe20000004100 */
[----:B------:R-:W-:Y:S01]  /*6c30*/  MOV R23, R18 ;  /* 0x0000001200177202 */ /* 0x000fe20000000f00 */
[----:B------:R-:W-:Y:S02]  /*6c40*/  HADD2.F32 R24, -RZ, R17.H1_H1 ;  /* 0x30000011ff187230 */ /* 0x000fe40000004100 */
[--C-:B------:R-:W-:Y:S02]  /*6c50*/  HADD2.F32 R21, -RZ, R19.reuse.H1_H1 ;  /* 0x30000013ff157230 */ /* 0x100fe40000004100 */
[----:B------:R-:W-:-:S02]  /*6c60*/  HADD2.F32 R22, -RZ, R19.H0_H0 ;  /* 0x20000013ff167230 */ /* 0x000fc40000004100 */
[----:B---3--:R-:W-:Y:S02]  /*6c70*/  HADD2.F32 R0, -RZ, R3.H1_H1 ;  /* 0x30000003ff007230 */ /* 0x008fe40000004100 */
        /* <DEDUP_REMOVED lines=31> */
.L_x_5840:
[----:B------:R-:W-:Y:S05]  /*6e70*/  BSYNC B0 ;  /* 0x0000000000007941 */ /* 0x000fea0003800000 */
.L_x_5839:
[----:B-----5:R3:W-:Y:S04]  /*6e80*/  STS.64 [R116], R16 ;  /* 0x0000001074007388 */ /* 0x0207e80000000a00 */
[----:B------:R3:W-:Y:S02]  /*6e90*/  STS.64 [R116+0x8], R18 ;  /* 0x0000081274007388 */ /* 0x0007e40000000a00 */
.L_x_5838:
[----:B------:R-:W-:Y:S05]  /*6ea0*/  BSYNC B1 ;  /* 0x0000000000017941 */ /* 0x000fea0003800000 */
.L_x_5837:
[----:B------:R1:W-:Y:S01]  /*6eb0*/  @P4 STS.128 [R116+0x1000], RZ ;  /* 0x001000ff74004388 */ /* 0x0003e20000000c00 */
[----:B------:R-:W-:Y:S01]  /*6ec0*/  BSSY B1, `(.L_x_5841) ;  /* 0x000002f000017945 */ /* 0x000fe20003800000 */
[----:B------:R-:W-:Y:S05]  /*6ed0*/  @P4 BRA `(.L_x_5842) ;  /* 0x000002d000004947 */ /* 0x000fea0003800000 */
[----:B---3--:R3:W5:Y:S01]  /*6ee0*/  LDG.E.128 R16, [R30.64+0x40] ;  /* 0x000040061e107981 */ /* 0x008762000c1e1d00 */
        /* <DEDUP_REMOVED lines=42> */
.L_x_5844:
[----:B------:R-:W-:Y:S05]  /*7190*/  BSYNC B0 ;  /* 0x0000000000007941 */ /* 0x000fea0003800000 */
.L_x_5843:
[----:B-----5:R1:W-:Y:S02]  /*71a0*/  STS.128 [R116+0x1000], R16 ;  /* 0x0010001074007388 */ /* 0x0203e40000000c00 */
.L_x_5842:
[----:B------:R-:W-:Y:S05]  /*71b0*/  BSYNC B1 ;  /* 0x0000000000017941 */ /* 0x000fea0003800000 */
.L_x_5841:
[----:B------:R1:W-:Y:S01]  /*71c0*/  @P0 STS.128 [R116+0x2000], RZ ;  /* 0x002000ff74000388 */ /* 0x0003e20000000c00 */
[----:B------:R-:W-:Y:S05]  /*71d0*/  @P0 BRA `(.L_x_5836) ;  /* 0x000002f000000947 */ /* 0x000fea0003800000 */
[----:B-1-3--:R1:W5:Y:S01]  /*71e0*/  LDG.E.128 R16, [R30.64+0x80] ;  /* 0x000080061e107981 */ /* 0x00a362000c1e1d00 */
[----:B------:R-:W-:Y:S01]  /*71f0*/  ISETP.GE.AND P1, PT, R10, c[0x0][0x230], PT ;  /* 0x00008c000a007a0c */ /* 0x000fe20003f26270 */
[----:B------:R-:W-:-:S12]  /*7200*/  BSSY B0, `(.L_x_5845) ;  /* 0x000002b000007945 */ /* 0x000fd80003800000 */
[----:B------:R-:W-:Y:S05]  /*7210*/  @P1 BRA `(.L_x_5846) ;  /* 0x0000029000001947 */ /* 0x000fea0003800000 */
[----:B------:R-:W3:Y:S04]  /*7220*/  LDG.E.64 R2, [R8.64+0x40] ;  /* 0x0000400608027981 */ /* 0x000ee8000c1e1b00 */
[----:B--2---:R-:W2:Y:S01]  /*7230*/  LDG.E.64 R4, [R6.64+0x40] ;  /* 0x0000400606047981 */ /* 0x004ea2000c1e1b00 */
[----:B-----5:R-:W-:Y:S02]  /*7240*/  MOV R0, R17 ;  /* 0x0000001100007202 */ /* 0x020fe40000000f00 */
[----:B------:R-:W-:Y:S02]  /*7250*/  MOV R17, R19 ;  /* 0x0000001300117202 */ /* 0x000fe40000000f00 */
[----:B------:R-:W-:Y:S01]  /*7260*/  MOV R20, R18 ;  /* 0x0000001200147202 */ /* 0x000fe20000000f00 */
[----:B------:R-:W-:-:S02]  /*7270*/  HADD2.F32 R21, -RZ, R0.H0_H0 ;  /* 0x20000000ff157230 */ /* 0x000fc40000004100 */
[----:B------:R-:W-:Y:S02]  /*7280*/  HADD2.F32 R19, -RZ, R0.H1_H1 ;  /* 0x30000000ff137230 */ /* 0x000fe40000004100 */
[--C-:B------:R-:W-:Y:S02]  /*7290*/  HADD2.F32 R18, -RZ, R17.reuse.H0_H0 ;  /* 0x20000011ff127230 */ /* 0x100fe40000004100 */
[----:B------:R-:W-:Y:S02]  /*72a0*/  HADD2.F32 R17, -RZ, R17.H1_H1 ;  /* 0x30000011ff117230 */ /* 0x000fe40000004100 */
[----:B---3--:R-:W-:Y:S02]  /*72b0*/  HADD2.F32 R0, -RZ, R3.H1_H1 ;  /* 0x30000003ff007230 */ /* 0x008fe40000004100 */
        /* <DEDUP_REMOVED lines=22> */
[C---:B------:R-:W-:Y:S02]  /*7420*/  FMUL.FTZ R3, R0.reuse, R3 ;  /* 0x0000000300037220 */ /* 0x040fe40000410000 */
[----:B------:R-:W-:Y:S01]  /*7430*/  FFMA.FTZ R5, R17, R4, -R5 ;  /* 0x0000000411057223 */ /* 0x000fe20000010805 */
[----:B------:R-:W-:Y:S01]  /*7440*/  F2FP.PACK_AB R17, R7, R8 ;  /* 0x000000080711723e */ /* 0x000fe200000000ff */
[----:B------:R-:W-:Y:S01]  /*7450*/  FFMA.FTZ R12, R19, R4, R12 ;  /* 0x00000004130c7223 */ /* 0x000fe2000001000c */
[----:B------:R-:W-:Y:S01]  /*7460*/  F2FP.PACK_AB R19, R9, R6 ;  /* 0x000000060913723e */ /* 0x000fe200000000ff */
[-C--:B------:R-:W-:Y:S02]  /*7470*/  FFMA.FTZ R2, R0, R21.reuse, -R2 ;  /* 0x0000001500027223 */ /* 0x080fe40000010802 */
[----:B------:R-:W-:Y:S01]  /*7480*/  FFMA.FTZ R3, R20, R21, R3 ;  /* 0x0000001514037223 */ /* 0x000fe20000010003 */
[----:B------:R-:W-:-:S04]  /*7490*/  F2FP.PACK_AB R16, R12, R5 ;  /* 0x000000050c10723e */ /* 0x000fc800000000ff */
[----:B------:R-:W-:Y:S02]  /*74a0*/  F2FP.PACK_AB R18, R3, R2 ;  /* 0x000000020312723e */ /* 0x000fe400000000ff */
.L_x_5846:
[----:B------:R-:W-:Y:S05]  /*74b0*/  BSYNC B0 ;  /* 0x0000000000007941 */ /* 0x000fea0003800000 */
.L_x_5845:
[----:B-----5:R3:W-:Y:S02]  /*74c0*/  STS.128 [R116+0x2000], R16 ;  /* 0x0020001074007388 */ /* 0x0207e40000000c00 */
.L_x_5836:
[----:B------:R-:W-:Y:S05]  /*74d0*/  BSYNC B2 ;  /* 0x0000000000027941 */ /* 0x000fea0003800000 */
.L_x_5835:
        /* <DEDUP_REMOVED lines=16> */
[----:B-1-3--:R1:W5:Y:S01]  /*75e0*/  LDG.E.128 R16, [R28.64] ;  /* 0x000000061c107981 */ /* 0x00a362000c1e1d00 */
[----:B------:R-:W-:Y:S01]  /*75f0*/  ISETP.GE.AND P1, PT, R14, c[0x0][0x230], PT ;  /* 0x00008c000e007a0c */ /* 0x000fe20003f26270 */
[----:B------:R-:W-:-:S12]  /*7600*/  BSSY B0, `(.L_x_5850) ;  /* 0x000002b000007945 */ /* 0x000fd80003800000 */
[----:B------:R-:W-:Y:S05]  /*7610*/  @P1 BRA `(.L_x_5851) ;  /* 0x0000029000001947 */ /* 0x000fea0003800000 */
[----:B------:R-:W3:Y:S04]  /*7620*/  LDG.E.64 R4, [R20.64] ;  /* 0x0000000614047981 */ /* 0x000ee8000c1e1b00 */
[----:B--2---:R-:W2:Y:S01]  /*7630*/  LDG.E.64 R6, [R8.64] ;  /* 0x0000000608067981 */ /* 0x004ea2000c1e1b00 */
        /* <DEDUP_REMOVED lines=39> */
.L_x_5851:
[----:B------:R-:W-:Y:S05]  /*78b0*/  BSYNC B0 ;  /* 0x0000000000007941 */ /* 0x000fea0003800000 */
.L_x_5850:
[----:B-----5:R3:W-:Y:S02]  /*78c0*/  STS.128 [R116+0x800], R16 ;  /* 0x0008001074007388 */ /* 0x0207e40000000c00 */
.L_x_5849:
[----:B------:R-:W-:Y:S05]  /*78d0*/  BSYNC B1 ;  /* 0x0000000000017941 */ /* 0x000fea0003800000 */
.L_x_5848:
[----:B------:R1:W-:Y:S01]  /*78e0*/  @P4 STS.128 [R116+0x1800], RZ ;  /* 0x001800ff74004388 */ /* 0x0003e20000000c00 */
[----:B------:R-:W-:Y:S01]  /*78f0*/  BSSY B1, `(.L_x_5852) ;  /* 0x000002f000017945 */ /* 0x000fe20003800000 */
[----:B------:R-:W-:Y:S05]  /*7900*/  @P4 BRA `(.L_x_5853) ;  /* 0x000002d000004947 */ /* 0x000fea0003800000 */
[----:B------:R1:W5:Y:S01]  /*7910*/  LDG.E.128 R12, [R28.64+0x40] ;  /* 0x000040061c0c7981 */ /* 0x000362000c1e1d00 */
[----:B------:R-:W-:Y:S01]  /*7920*/  ISETP.GE.AND P1, PT, R11, c[0x0][0x230], PT ;  /* 0x00008c000b007a0c */ /* 0x000fe20003f26270 */
[----:B------:R-:W-:-:S12]  /*7930*/  BSSY B0, `(.L_x_5854) ;  /* 0x0000029000007945 */ /* 0x000fd80003800000 */
[----:B------:R-:W-:Y:S05]  /*7940*/  @P1 BRA `(.L_x_5855) ;  /* 0x0000027000001947 */ /* 0x000fea0003800000 */
[----:B--2---:R-:W2:Y:S04]  /*7950*/  LDG.E.64 R4, [R20.64+0x20] ;  /* 0x0000200614047981 */ /* 0x004ea8000c1e1b00 */
[----:B---3--:R-:W3:Y:S01]  /*7960*/  LDG.E.64 R6, [R8.64+0x20] ;  /* 0x0000200608067981 */ /* 0x008ee2000c1e1b00 */
[----:B-1---5:R-:W-:Y:S01]  /*7970*/  HADD2.F32 R17, -RZ, R15.H0_H0 ;  /* 0x2000000fff117230 */ /* 0x022fe20000004100 */
[----:B------:R-:W-:Y:S01]  /*7980*/  MOV R18, R14 ;  /* 0x0000000e00127202 */ /* 0x000fe20000000f00 */
[----:B------:R-:W-:Y:S02]  /*7990*/  HADD2.F32 R19, -RZ, R13.H1_H1 ;  /* 0x3000000dff137230 */ /* 0x000fe40000004100 */
[----:B------:R-:W-:Y:S02]  /*79a0*/  HADD2.F32 R15, -RZ, R15.H1_H1 ;  /* 0x3000000fff0f7230 */ /* 0x000fe40000004100 */
        /* <DEDUP_REMOVED lines=23> */
[----:B------:R-:W-:-:S02]  /*7b20*/  FMUL.FTZ R7, R15, R4 ;  /* 0x000000040f077220 */ /* 0x000fc40000410000 */
[-C--:B------:R-:W-:Y:S02]  /*7b30*/  FMUL.FTZ R4, R18, R5.reuse ;  /* 0x0000000512047220 */ /* 0x080fe40000410000 */
[----:B------:R-:W-:Y:S02]  /*7b40*/  FMUL.FTZ R5, R12, R5 ;  /* 0x000000050c057220 */ /* 0x000fe40000410000 */
[-C--:B------:R-:W-:Y:S02]  /*7b50*/  FFMA.FTZ R7, R11, R6.reuse, -R7 ;  /* 0x000000060b077223 */ /* 0x080fe40000010807 */
[----:B------:R-:W-:Y:S01]  /*7b60*/  FFMA.FTZ R14, R15, R6, R14 ;  /* 0x000000060f0e7223 */ /* 0x000fe2000001000e */
[----:B------:R-:W-:Y:S01]  /*7b70*/  F2FP.PACK_AB R15, R0, R3 ;  /* 0x00000003000f723e */ /* 0x000fe200000000ff */
[-C--:B------:R-:W-:Y:S02]  /*7b80*/  FFMA.FTZ R4, R12, R17.reuse, -R4 ;  /* 0x000000110c047223 */ /* 0x080fe40000010804 */
[----:B------:R-:W-:Y:S01]  /*7b90*/  FFMA.FTZ R5, R18, R17, R5 ;  /* 0x0000001112057223 */ /* 0x000fe20000010005 */
[----:B------:R-:W-:-:S04]  /*7ba0*/  F2FP.PACK_AB R12, R14, R7 ;  /* 0x000000070e0c723e */ /* 0x000fc800000000ff */
[----:B------:R-:W-:Y:S02]  /*7bb0*/  F2FP.PACK_AB R14, R5, R4 ;  /* 0x00000004050e723e */ /* 0x000fe400000000ff */
.L_x_5855:
[----:B------:R-:W-:Y:S05]  /*7bc0*/  BSYNC B0 ;  /* 0x0000000000007941 */ /* 0x000fea0003800000 */
.L_x_5854:
[----:B-----5:R1:W-:Y:S02]  /*7bd0*/  STS.128 [R116+0x1800], R12 ;  /* 0x0018000c74007388 */ /* 0x0203e40000000c00 */
.L_x_5853:
[----:B------:R-:W-:Y:S05]  /*7be0*/  BSYNC B1 ;  /* 0x0000000000017941 */ /* 0x000fea0003800000 */
.L_x_5852:
[----:B------:R1:W-:Y:S01]  /*7bf0*/  @P0 STS.128 [R116+0x2800], RZ ;  /* 0x002800ff74000388 */ /* 0x0003e20000000c00 */
[----:B------:R-:W-:Y:S05]  /*7c00*/  @P0 BRA `(.L_x_5847) ;  /* 0x0000296000000947 */ /* 0x000fea0003800000 */
[----:B-123--:R-:W5:Y:S01]  /*7c10*/  LDG.E.128 R28, [R28.64+0x80] ;  /* 0x000080061c1c7981 */ /* 0x00ef62000c1e1d00 */
[----:B------:R-:W-:Y:S01]  /*7c20*/  ISETP.GE.AND P1, PT, R10, c[0x0][0x230], PT ;  /* 0x00008c000a007a0c */ /* 0x000fe20003f26270 */
[----:B------:R-:W-:-:S12]  /*7c30*/  BSSY B0, `(.L_x_5856) ;  /* 0x0000028000007945 */ /* 0x000fd80003800000 */
[----:B------:R-:W-:Y:S05]  /*7c40*/  @P1 BRA `(.L_x_5857) ;  /* 0x0000026000001947 */ /* 0x000fea0003800000 */
[----:B------:R-:W2:Y:S04]  /*7c50*/  LDG.E.64 R4, [R20.64+0x40] ;  /* 0x0000400614047981 */ /* 0x000ea8000c1e1b00 */
[----:B------:R-:W3:Y:S01]  /*7c60*/  LDG.E.64 R6, [R8.64+0x40] ;  /* 0x0000400608067981 */ /* 0x000ee2000c1e1b00 */
[--C-:B-----5:R-:W-:Y:S02]  /*7c70*/  HADD2.F32 R16, -RZ, R29.reuse.H0_H0 ;  /* 0x2000001dff107230 */ /* 0x120fe40000004100 */
        /* <DEDUP_REMOVED lines=35> */
.L_x_5857:
[----:B------:R-:W-:Y:S05]  /*7eb0*/  BSYNC B0 ;  /* 0x0000000000007941 */ /* 0x000fea0003800000 */
.L_x_5856:
[----:B-----5:R1:W-:Y:S01]  /*7ec0*/  STS.128 [R116+0x2800], R28 ;  /* 0x0028001c74007388 */ /* 0x0203e20000000c00 */
[----:B------:R-:W-:Y:S05]  /*7ed0*/  BRA `(.L_x_5847) ;  /* 0x0000269000007947 */ /* 0x000fea0003800000 */
.L_x_5834:
        /* <DEDUP_REMOVED lines=22> */
[----:B------:R-:W3:Y:S01]  /*8040*/  LDG.E.128 R20, [R20.64] ;  /* 0x0000000614147981 */ /* 0x000ee2000c1e1d00 */
        /* <DEDUP_REMOVED lines=8> */
[----:B----4-:R-:W4:Y:S01]  /*80d0*/  LDG.E.128 R16, [R16.64] ;  /* 0x0000000610107981 */ /* 0x010f22000c1e1d00 */
[--C-:B---3--:R-:W-:Y:S02]  /*80e0*/  HADD2.F32 R33, -RZ, R21.reuse.H0_H0 ;  /* 0x20000015ff217230 */ /* 0x108fe40000004100 */
        /* <DEDUP_REMOVED lines=59> */
.L_x_5863:
[----:B------:R-:W-:Y:S05]  /*84a0*/  BSYNC B0 ;  /* 0x0000000000007941 */ /* 0x000fea0003800000 */
.L_x_5862:
[----:B-----5:R3:W-:Y:S04]  /*84b0*/  STS.64 [R116], R24 ;  /* 0x0000001874007388 */ /* 0x0207e80000000a00 */
[----:B------:R3:W-:Y:S02]  /*84c0*/  STS.64 [R116+0x8], R26 ;  /* 0x0000081a74007388 */ /* 0x0007e40000000a00 */
.L_x_5861:
[----:B------:R-:W-:Y:S05]  /*84d0*/  BSYNC B1 ;  /* 0x0000000000017941 */ /* 0x000fea0003800000 */
.L_x_5860:
        /* <DEDUP_REMOVED lines=87> */
.L_x_5867:
[----:B------:R-:W-:Y:S05]  /*8a50*/  BSYNC B0 ;  /* 0x0000000000007941 */ /* 0x000fea0003800000 */
.L_x_5866:
[----:B-----5:R1:W-:Y:S02]  /*8a60*/  STS.128 [R116+0x1000], R24 ;  /* 0x0010001874007388 */ /* 0x0203e40000000c00 */
.L_x_5865:
[----:B------:R-:W-:Y:S05]  /*8a70*/  BSYNC B1 ;  /* 0x0000000000017941 */ /* 0x000fea0003800000 */
.L_x_5864:
        /* <DEDUP_REMOVED lines=16> */
[----:B------:R-:W3:Y:S01]  /*8b80*/  LDG.E.128 R20, [R20.64+0x80] ;  /* 0x0000800614147981 */ /* 0x000ee2000c1e1d00 */
        /* <DEDUP_REMOVED lines=8> */
[----:B----4-:R-:W4:Y:S01]  /*8c10*/  LDG.E.128 R16, [R16.64+0x80] ;  /* 0x0000800610107981 */ /* 0x010f22000c1e1d00 */
[----:B-1-3--:R-:W-:Y:S02]  /*8c20*/  HADD2.F32 R31, -RZ, R20.H0_H0 ;  /* 0x20000014ff1f7230 */ /* 0x00afe40000004100 */
        /* <DEDUP_REMOVED lines=59> */
.L_x_5869:
[----:B------:R-:W-:Y:S05]  /*8fe0*/  BSYNC B0 ;  /* 0x0000000000007941 */ /* 0x000fea0003800000 */
.L_x_5868:
[----:B-----5:R3:W-:Y:S02]  /*8ff0*/  STS.128 [R116+0x2000], R24 ;  /* 0x0020001874007388 */ /* 0x0207e40000000c00 */
.L_x_5859:
[----:B------:R-:W-:Y:S05]  /*9000*/  BSYNC B2 ;  /* 0x0000000000027941 */ /* 0x000fea0003800000 */
.L_x_5858:
        /* <DEDUP_REMOVED lines=34> */
[----:B-12---:R-:W-:Y:S02]  /*9230*/  HADD2.F32 R31, -RZ, R21.H0_H0 ;  /* 0x20000015ff1f7230 */ /* 0x006fe40000004100 */
        /* <DEDUP_REMOVED lines=59> */
.L_x_5873:
[----:B------:R-:W-:Y:S05]  /*95f0*/  BSYNC B0 ;  /* 0x0000000000007941 */ /* 0x000fea0003800000 */
.L_x_5872:
[----:B-----5:R1:W-:Y:S02]  /*9600*/  STS.128 [R116+0x800], R16 ;  /* 0x0008001074007388 */ /* 0x0203e40000000c00 */
.L_x_5871:
[----:B------:R-:W-:Y:S05]  /*9610*/  BSYNC B1 ;  /* 0x0000000000017941 */ /* 0x000fea0003800000 */
.L_x_5870:
[----:B------:R1:W-:Y:S01]  /*9620*/  @P4 STS.128 [R116+0x1800], RZ ;  /* 0x001800ff74004388 */ /* 0x0003e20000000c00 */
[----:B------:R-:W-:Y:S01]  /*9630*/  BSSY B1, `(.L_x_5874) ;  /* 0x000005b000017945 */ /* 0x000fe20003800000 */
[----:B------:R-:W-:Y:S05]  /*9640*/  @P4 BRA `(.L_x_5875) ;  /* 0x0000059000004947 */ /* 0x000fea0003800000 */
[----:B-1----:R1:W5:Y:S01]  /*9650*/  LDG.E.128 R16, [R28.64+0x40] ;  /* 0x000040061c107981 */ /* 0x002362000c1e1d00 */
        /* <DEDUP_REMOVED lines=86> */
.L_x_5877:
[----:B------:R-:W-:Y:S05]  /*9bc0*/  BSYNC B0 ;  /* 0x0000000000007941 */ /* 0x000fea0003800000 */
.L_x_5876:
[----:B-----5:R1:W-:Y:S02]  /*9bd0*/  STS.128 [R116+0x1800], R16 ;  /* 0x0018001074007388 */ /* 0x0203e40000000c00 */
.L_x_5875:
[----:B------:R-:W-:Y:S05]  /*9be0*/  BSYNC B1 ;  /* 0x0000000000017941 */ /* 0x000fea0003800000 */
.L_x_5874:
        /* <DEDUP_REMOVED lines=9> */
[----:B------:R-:W-:Y:S02]  /*9c80*/  IADD3 R3, P2, R80, R3, RZ ;  /* 0x0000000350037210 */ /* 0x000fe40007f5e0ff */
[----:B------:R-:W-:Y:S02]  /*9c90*/  IADD3 R6, P5, R28, 0x80, RZ ;  /* 0x000000801c067810 */ /* 0x000fe40007fbe0ff */
[----:B------:R-:W-:-:S02]  /*9ca0*/  LEA.HI.X.SX32 R9, R80, R9, 0x1, P2 ;  /* 0x0000000950097211 */ /* 0x000fc400010f0eff */
[----:B------:R-:W-:Y:S02]  /*9cb0*/  IADD3.X R7, RZ, R29, RZ, P5, !PT ;  /* 0x0000001dff077210 */ /* 0x000fe40002ffe4ff */
[----:B------:R-:W-:-:S04]  /*9cc0*/  @P1 SHF.R.S32.HI R4, RZ, 0x1, R81 ;  /* 0x00000001ff041819 */ /* 0x000fc80000011451 */
[C---:B------:R-:W-:Y:S02]  /*9cd0*/  @P1 IADD3 R0, -R4.reuse, RZ, RZ ;  /* 0x000000ff04001210 */ /* 0x040fe40007ffe1ff */
[----:B------:R-:W-:Y:S02]  /*9ce0*/  @P1 IADD3 R77, -R4, RZ, RZ ;  /* 0x000000ff044d1210 */ /* 0x000fe40007ffe1ff */
[C---:B------:R-:W-:Y:S02]  /*9cf0*/  IADD3 R5, P2, R0.reuse, R3, RZ ;  /* 0x0000000300057210 */ /* 0x040fe40007f5e0ff */
[----:B------:R-:W-:Y:S01]  /*9d00*/  @P1 SHF.R.S32.HI R81, RZ, 0x1, R81 ;  /* 0x00000001ff511819 */ /* 0x000fe20000011451 */
[----:B-1----:R-:W-:Y:S01]  /*9d10*/  IMAD.WIDE R16, R77, 0x2, R6 ;  /* 0x000000024d107825 */ /* 0x002fe200078e0206 */
[----:B------:R-:W-:Y:S02]  /*9d20*/  LEA.HI.X.SX32 R0, R0, R9, 0x1, P2 ;  /* 0x0000000900007211 */ /* 0x000fe400010f0eff */
[----:B------:R-:W-:-:S03]  /*9d30*/  LEA R4, P2, R5, c[0x0][0x2b0], 0x1 ;  /* 0x0000ac0005047a11 */ /* 0x000fc600078408ff */
[----:B--2---:R-:W2:Y:S01]  /*9d40*/  LDG.E.128 R16, [R16.64] ;  /* 0x0000000610107981 */ /* 0x004ea2000c1e1d00 */
[----:B------:R-:W-:Y:S02]  /*9d50*/  LEA.HI.X R5, R5, c[0x0][0x2b4], R0, 0x1, P2 ;  /* 0x0000ad0005057a11 */ /* 0x000fe400010f0c00 */
[----:B------:R-:W-:Y:S02]  /*9d60*/  MOV R0, RZ ;  /* 0x000000ff00007202 */ /* 0x000fe40000000f00 */
[----:B------:R-:W-:Y:S02]  /*9d70*/  @P1 IADD3 R0, -R81, RZ, RZ ;  /* 0x000000ff51001210 */ /* 0x000fe40007ffe1ff */
[----:B---3--:R-:W3:Y:S02]  /*9d80*/  LDG.E.128 R4, [R4.64] ;  /* 0x0000000604047981 */ /* 0x008ee4000c1e1d00 */
[----:B------:R-:W-:-:S04]  /*9d90*/  IADD3 R3, P2, R0, R3, RZ ;  /* 0x0000000300037210 */ /* 0x000fc80007f5e0ff */
[----:B------:R-:W-:Y:S02]  /*9da0*/  LEA.HI.X.SX32 R0, R0, R9, 0x1, P2 ;  /* 0x0000000900007211 */ /* 0x000fe400010f0eff */
[----:B------:R-:W-:-:S04]  /*9db0*/  LEA R8, P2, R3, c[0x0][0x2a8], 0x1 ;  /* 0x0000aa0003087a11 */ /* 0x000fc800078408ff */
[----:B------:R-:W-:-:S06]  /*9dc0*/  LEA.HI.X R9, R3, c[0x0][0x2ac], R0, 0x1, P2 ;  /* 0x0000ab0003097a11 */ /* 0x000fcc00010f0c00 */
[----:B----4-:R-:W4:Y:S01]  /*9dd0*/  LDG.E.128 R8, [R8.64] ;  /* 0x0000000608087981 */ /* 0x010f22000c1e1d00 */
[--C-:B--2---:R-:W-:Y:S02]  /*9de0*/  HADD2.F32 R23, -RZ, R16.reuse.H0_H0 ;  /* 0x20000010ff177230 */ /* 0x104fe40000004100 */
[----:B------:R-:W-:Y:S02]  /*9df0*/  HADD2.F32 R25, -RZ, R16.H1_H1 ;  /* 0x30000010ff197230 */ /* 0x000fe40000004100 */
[----:B---3--:R-:W-:Y:S02]  /*9e00*/  HADD2.F32 R0, -RZ, R4.H0_H0 ;  /* 0x20000004ff007230 */ /* 0x008fe40000004100 */
        /* <DEDUP_REMOVED lines=8> */
[----:B------:R-:W-:Y:S02]  /*9e90*/  HADD2.F32 R4, -RZ, R4.H1_H1 ;  /* 0x30000004ff047230 */ /* 0x000fe40000004100 */
[----:B------:R-:W-:Y:S01]  /*9ea0*/  HADD2.F32 R7, -RZ, R7.H1_H1 ;  /* 0x30000007ff077230 */ /* 0x000fe20000004100 */
[----:B------:R-:W-:Y:S01]  /*9eb0*/  FMUL.FTZ R23, R23, R0 ;  /* 0x0000000017177220 */ /* 0x000fe20000410000 */
[--C-:B------:R-:W-:Y:S01]  /*9ec0*/  HADD2.F32 R0, -RZ, R19.reuse.H1_H1 ;  /* 0x30000013ff007230 */ /* 0x100fe20000004100 */
[----:B------:R-:W-:Y:S01]  /*9ed0*/  FMUL.FTZ R16, R16, R3 ;  /* 0x0000000310107220 */ /* 0x000fe20000410000 */
[----:B------:R-:W-:Y:S01]  /*9ee0*/  HADD2.F32 R3, -RZ, R19.H0_H0 ;  /* 0x20000013ff037230 */ /* 0x000fe20000004100 */
[----:B------:R-:W-:-:S02]  /*9ef0*/  @!P1 FADD.FTZ R4, -R4, -RZ ;  /* 0x800000ff04049221 */ /* 0x000fc40000010100 */
[----:B------:R-:W-:Y:S02]  /*9f00*/  @!P1 FADD.FTZ R6, -R6, -RZ ;  /* 0x800000ff06069221 */ /* 0x000fe40000010100 */
[----:B------:R-:W-:Y:S02]  /*9f10*/  @!P1 FADD.FTZ R7, -R7, -RZ ;  /* 0x800000ff07079221 */ /* 0x000fe40000010100 */
[----:B------:R-:W-:Y:S01]  /*9f20*/  FMUL.FTZ R25, R25, R4 ;  /* 0x0000000419197220 */ /* 0x000fe20000410000 */
[----:B------:R-:W-:Y:S01]  /*9f30*/  HADD2.F32 R4, -RZ, R18.H0_H0 ;  /* 0x20000012ff047230 */ /* 0x000fe20000004100 */
[----:B------:R-:W-:Y:S01]  /*9f40*/  FMUL.FTZ R6, R3, R6 ;  /* 0x0000000603067220 */ /* 0x000fe20000410000 */
[----:B----4-:R-:W-:Y:S01]  /*9f50*/  HADD2.F32 R3, -RZ, R8.H0_H0 ;  /* 0x20000008ff037230 */ /* 0x010fe20000004100 */
[----:B------:R-:W-:Y:S01]  /*9f60*/  FMUL.FTZ R7, R0, R7 ;  /* 0x0000000700077220 */ /* 0x000fe20000410000 */
[----:B-----5:R-:W-:Y:S01]  /*9f70*/  HADD2.F32 R0, -RZ, R12.H0_H0 ;  /* 0x2000000cff007230 */ /* 0x020fe20000004100 */
[----:B------:R-:W-:Y:S01]  /*9f80*/  @!P1 FADD.FTZ R20, -R20, -RZ ;  /* 0x800000ff14149221 */ /* 0x000fe20000010100 */
[----:B------:R-:W-:Y:S01]  /*9f90*/  HADD2.F32 R17, -RZ, R17.H1_H1 ;  /* 0x30000011ff117230 */ /* 0x000fe20000004100 */
[----:B------:R-:W-:Y:S01]  /*9fa0*/  @!P1 FADD.FTZ R5, -R5, -RZ ;  /* 0x800000ff05059221 */ /* 0x000fe20000010100 */
[----:B------:R-:W-:Y:S01]  /*9fb0*/  HADD2.F32 R18, -RZ, R18.H1_H1 ;  /* 0x30000012ff127230 */ /* 0x000fe20000004100 */
[----:B------:R-:W-:Y:S01]  /*9fc0*/  @!P1 FADD.FTZ R21, -R21, -RZ ;  /* 0x800000ff15159221 */ /* 0x000fe20000010100 */
[----:B------:R-:W-:-:S02]  /*9fd0*/  HADD2.F32 R12, -RZ, R12.H1_H1 ;  /* 0x3000000cff0c7230 */ /* 0x000fc40000004100 */
[----:B------:R-:W-:Y:S01]  /*9fe0*/  HADD2.F32 R8, -RZ, R8.H1_H1 ;  /* 0x30000008ff087230 */ /* 0x000fe20000004100 */
[----:B------:R-:W-:Y:S01]  /*9ff0*/  FMUL.FTZ R17, R17, R20 ;  /* 0x0000001411117220 */ /* 0x000fe20000410000 */
[----:B------:R-:W-:Y:S01]  /*a000*/  HADD2.F32 R19, -RZ, R13.H0_H0 ;  /* 0x2000000dff137230 */ /* 0x000fe20000004100 */
[----:B------:R-:W-:Y:S01]  /*a010*/  FMUL.FTZ R5, R4, R5 ;  /* 0x0000000504057220 */ /* 0x000fe20000410000 */
[--C-:B------:R-:W-:Y:S01]  /*a020*/  HADD2.F32 R4, -RZ, R9.reuse.H0_H0 ;  /* 0x20000009ff047230 */ /* 0x100fe20000004100 */
[----:B------:R-:W-:Y:S01]  /*a030*/  FMUL.FTZ R21, R18, R21 ;  /* 0x0000001512157220 */ /* 0x000fe20000410000 */
[----:B------:R-:W-:Y:S01]  /*a040*/  HADD2.F32 R20, -RZ, R9.H1_H1 ;  /* 0x30000009ff147230 */ /* 0x000fe20000004100 */
[----:B------:R-:W-:Y:S01]  /*a050*/  FFMA.FTZ R0, R0, R3, R23 ;  /* 0x0000000300007223 */ /* 0x000fe20000010017 */
[----:B------:R-:W-:Y:S01]  /*a060*/  HADD2.F32 R18, -RZ, R10.H0_H0 ;  /* 0x2000000aff127230 */ /* 0x000fe20000004100 */
[----:B------:R-:W-:Y:S01]  /*a070*/  FFMA.FTZ R25, R12, R8, R25 ;  /* 0x000000080c197223 */ /* 0x000fe20000010019 */
[----:B------:R-:W-:-:S02]  /*a080*/  HADD2.F32 R8, -RZ, R14.H0_H0 ;  /* 0x2000000eff087230 */ /* 0x000fc40000004100 */
[----:B------:R-:W-:Y:S02]  /*a090*/  HADD2.F32 R3, -RZ, R15.H0_H0 ;  /* 0x2000000fff037230 */ /* 0x000fe40000004100 */
[----:B------:R-:W-:Y:S02]  /*a0a0*/  HADD2.F32 R10, -RZ, R10.H1_H1 ;  /* 0x3000000aff0a7230 */ /* 0x000fe40000004100 */
[--C-:B------:R-:W-:Y:S02]  /*a0b0*/  HADD2.F32 R9, -RZ, R11.reuse.H0_H0 ;  /* 0x2000000bff097230 */ /* 0x100fe40000004100 */
        /* <DEDUP_REMOVED lines=14> */
.L_x_5879:
[----:B------:R-:W-:Y:S05]  /*a1a0*/  BSYNC B0 ;  /* 0x0000000000007941 */ /* 0x000fea0003800000 */
.L_x_5878:
[----:B-----5:R1:W-:Y:S01]  /*a1b0*/  STS.128 [R116+0x2800], R12 ;  /* 0x0028000c74007388 */ /* 0x0203e20000000c00 */
[----:B------:R-:W-:Y:S05]  /*a1c0*/  BRA `(.L_x_5847) ;  /* 0x000003a000007947 */ /* 0x000fea0003800000 */
.L_x_5833:
[----:B-----5:R-:W-:Y:S01]  /*a1d0*/  IADD3 R3, -R60, R115, RZ ;  /* 0x000000733c037210 */ /* 0x020fe20007ffe1ff */
        /* <DEDUP_REMOVED lines=28> */
.L_x_5881:
[----:B------:R-:W-:Y:S05]  /*a3a0*/  BSYNC B0 ;  /* 0x0000000000007941 */ /* 0x000fea0003800000 */
.L_x_5880:
[----:B------:R-:W-:-:S04]  /*a3b0*/  IADD3 R2, R112, 0x20, RZ ;  /* 0x0000002070027810 */ /* 0x000fc80007ffe0ff */
[----:B------:R-:W-:-:S13]  /*a3c0*/  ISETP.GE.AND P1, PT, R2, R3, PT ;  /* 0x000000030200720c */ /* 0x000fda0003f26270 */
[----:B------:R-:W-:Y:S05]  /*a3d0*/  @P1 BRA `(.L_x_5847) ;  /* 0x0000019000001947 */ /* 0x000fea0003800000 */
[----:B------:R-:W-:Y:S02]  /*a3e0*/  ISETP.GE.AND P2, PT, R14, c[0x0][0x220], PT ;  /* 0x000088000e007a0c */ /* 0x000fe40003f46270 */
[----:B------:R-:W-:-:S04]  /*a3f0*/  IADD3 R120, P1, R120, UR4, RZ ;  /* 0x0000000478787c10 */ /* 0x000fc8000ff3e0ff */
[----:B------:R-:W-:Y:S02]  /*a400*/  IADD3.X R71, R71, UR5, RZ, P1, !PT ;  /* 0x0000000547477c10 */ /* 0x000fe40008ffe4ff */
        /* <DEDUP_REMOVED lines=22> */
.L_x_5847:
[----:B------:R-:W-:Y:S05]  /*a570*/  BSYNC B3 ;  /* 0x0000000000037941 */ /* 0x000fea0003800000 */
.L_x_5832:
[----:B------:R-:W-:Y:S01]  /*a580*/  IADD3 R89, R85, -0x1, RZ ;  /* 0xffffffff55597810 */ /* 0x000fe20007ffe0ff */
[----:B------:R-:W-:Y:S01]  /*a590*/  BSSY B0, `(.L_x_5882) ;  /* 0x0000022000007945 */ /* 0x000fe20003800000 */
[----:B------:R-:W-:Y:S02]  /*a5a0*/  LEA R120, P1, R126, c[0x0][0x168], 0x1 ;  /* 0x00005a007e787a11 */ /* 0x000fe400078208ff */
[----:B------:R-:W-:Y:S01]  /*a5b0*/  LOP3.LUT R121, R82, 0xffff, RZ, 0xc0, !PT ;  /* 0x0000ffff52797812 */ /* 0x000fe200078ec0ff */
[----:B------:R-:W-:Y:S01]  /*a5c0*/  IMAD R3, R89, -0x40, R61 ;  /* 0xffffffc059037824 */ /* 0x000fe200078e023d */
        /* <DEDUP_REMOVED lines=29> */
.L_x_5884:
[----:B------:R1:W-:Y:S02]  /*a7a0*/  STS.128 [R116+0x5000], RZ ;  /* 0x005000ff74007388 */ /* 0x0003e40000000c00 */
.L_x_5883:
[----:B------:R-:W-:Y:S05]  /*a7b0*/  BSYNC B0 ;  /* 0x0000000000007941 */ /* 0x000fea0003800000 */
.L_x_5882:
        /* <DEDUP_REMOVED lines=17> */
[C---:B------:R-:W-:Y:S01]  /*a8d0*/  @P5 LEA R8, P1, R0.reuse, c[0x0][0x168], 0x1 ;  /* 0x00005a0000085a11 */ /* 0x040fe200078208ff */
        /* <DEDUP_REMOVED lines=14> */
.L_x_5886:
[----:B------:R-:W-:Y:S05]  /*a9c0*/  BSYNC B0 ;  /* 0x0000000000007941 */ /* 0x000fea0003800000 */
.L_x_5885:
[----:B------:R-:W-:Y:S01]  /*a9d0*/  IMAD R0, R75, c[0x0][0x320], RZ ;  /* 0x0000c8004b007a24 */ /* 0x000fe200078e02ff */
[----:B------:R-:W0:Y:S01]  /*a9e0*/  LDGDEPBAR ;  /* 0x00000000000079af */ /* 0x000e220000000000 */
[----:B------:R-:W-:-:S04]  /*a9f0*/  IMAD.WIDE.U32 R110, R117, c[0x0][0x320], R110 ;  /* 0x0000c800756e7a25 */ /* 0x000fc800078e006e */
[----:B------:R-:W-:Y:S01]  /*aa00*/  IMAD R0, R117, c[0x0][0x324], R0 ;  /* 0x0000c90075007a24 */ /* 0x000fe200078e0200 */
[----:B-1----:R-:W-:-:S03]  /*aa10*/  LEA R6, P1, R110, c[0x0][0x318], 0x2 ;  /* 0x0000c6006e067a11 */ /* 0x002fc600078210ff */
[----:B------:R-:W-:-:S05]  /*aa20*/  IMAD.IADD R0, R111, 0x1, R0 ;  /* 0x000000016f007824 */ /* 0x000fca00078e0200 */
[----:B------:R-:W-:-:S05]  /*aa30*/  LEA.HI.X R7, R110, c[0x0][0x31c], R0, 0x2, P1 ;  /* 0x0000c7006e077a11 */ /* 0x000fca00008f1400 */
[----:B------:R-:W5:Y:S01]  /*aa40*/  LDG.E R0, [R6.64] ;  /* 0x0000000606007981 */ /* 0x000f62000c1e1900 */
[----:B------:R-:W-:Y:S01]  /*aa50*/  ISETP.GE.AND P2, PT, R112, R3, PT ;  /* 0x000000037000720c */ /* 0x000fe20003f46270 */
[----:B------:R-:W5:Y:S01]  /*aa60*/  MUFU.RCP R5, c[0x0][0x238] ;  /* 0x00008e0000057b08 */ /* 0x000f620000001000 */
[----:B------:R-:W-:Y:S01]  /*aa70*/  SHF.R.S32.HI R122, RZ, 0x1f, R83 ;  /* 0x0000001fff7a7819 */ /* 0x000fe20000011453 */
[----:B------:R-:W-:Y:S01]  /*aa80*/  IMAD.SHL.U32 R124, R76, 0x2, RZ ;  /* 0x000000024c7c7824 */ /* 0x000fe200078e00ff */
[----:B------:R-:W-:-:S04]  /*aa90*/  DEPBAR.LE SB0, 0x0 ;  /* 0x000080000000791a */ /* 0x000fc80000000000 */
[----:B------:R-:W-:Y:S01]  /*aaa0*/  BAR.SYNC.DEFER_BLOCKING 0x0 ;  /* 0x0000000000007b1d */ /* 0x000fe20000010000 */
[----:B----4-:R-:W-:Y:S02]  /*aab0*/  LEA R134, P1, R86, c[0x0][0x170], 0x1 ;  /* 0x00005c0056867a11 */ /* 0x010fe400078208ff */
        /* <DEDUP_REMOVED lines=10> */
[----:B-----5:R-:W-:Y:S01]  /*ab60*/  FMUL.FTZ R0, R0, R5 ;  /* 0x0000000500007220 */ /* 0x020fe20000410000 */
        /* <DEDUP_REMOVED lines=24> */
.L_x_5889:
[----:B------:R4:W-:Y:S02]  /*acf0*/  STS.128 [R116+0x8000], RZ ;  /* 0x008000ff74007388 */ /* 0x0009e40000000c00 */
.L_x_5888:
[----:B-1----:R-:W-:Y:S05]  /*ad00*/  BSYNC B0 ;  /* 0x0000000000007941 */ /* 0x002fea0003800000 */
.L_x_5887:
        /* <DEDUP_REMOVED lines=35> */
.L_x_5892:
[----:B------:R1:W-:Y:S02]  /*af40*/  STS.128 [R116+0x8800], RZ ;  /* 0x008800ff74007388 */ /* 0x0003e40000000c00 */
.L_x_5891:
[----:B------:R-:W-:Y:S05]  /*af50*/  BSYNC B0 ;  /* 0x0000000000007941 */ /* 0x000fea0003800000 */
.L_x_5890:
        /* <DEDUP_REMOVED lines=31> */
[----:B--23--:R-:W-:Y:S01]  /*b150*/  LDSM.16.M88.4 R28, [R112+0x3000] ;  /* 0x00300000701c783b */ /* 0x00cfe20000000200 */
[----:B------:R-:W-:-:S03]  /*b160*/  IMAD R111, R4, 0x2, R113 ;  /* 0x00000002046f7824 */ /* 0x000fc600078e0271 */
[----:B------:R-:W1:Y:S01]  /*b170*/  LDSM.16.M88.4 R48, [R113] ;  /* 0x000000007130783b */ /* 0x000e620000000200 */
[----:B------:R-:W-:-:S03]  /*b180*/  SEL R3, R3, 0xffffffe0, !P1 ;  /* 0xffffffe003037807 */ /* 0x000fc60004800000 */
[----:B------:R-:W2:Y:S02]  /*b190*/  LDSM.16.M88.4 R20, [R112+0x3400] ;  /* 0x003400007014783b */ /* 0x000ea40000000200 */
[----:B------:R-:W-:Y:S02]  /*b1a0*/  IMAD.IADD R109, R112, 0x1, R3 ;  /* 0x00000001706d7824 */ /* 0x000fe400078e0203 */
[----:B------:R-:W3:Y:S01]  /*b1b0*/  LDSM.16.M88.4 R64, [R112+0x3800] ;  /* 0x003800007040783b */ /* 0x000ee20000000200 */
[----:B------:R-:W-:-:S03]  /*b1c0*/  IMAD R3, R89, 0x40, R124 ;  /* 0x0000004059037824 */ /* 0x000fc600078e027c */
[----:B------:R-:W5:Y:S02]  /*b1d0*/  LDSM.16.M88.4 R12, [R112+0x3c00] ;  /* 0x003c0000700c783b */ /* 0x000f640000000200 */
[----:B------:R-:W-:Y:S02]  /*b1e0*/  IADD3 R7, R3, 0x1, RZ ;  /* 0x0000000103077810 */ /* 0x000fe40007ffe0ff */
[----:B------:R-:W-:Y:S04]  /*b1f0*/  LDSM.16.M88.4 R40, [R109+0x3000] ;  /* 0x003000006d28783b */ /* 0x000fe80000000200 */
[----:B------:R-:W4:Y:S04]  /*b200*/  LDSM.16.M88.4 R8, [R111] ;  /* 0x000000006f08783b */ /* 0x000f280000000200 */
[----:B------:R-:W3:Y:S04]  /*b210*/  LDSM.16.M88.4 R36, [R109+0x3400] ;  /* 0x003400006d24783b */ /* 0x000ee80000000200 */
[----:B------:R-:W3:Y:S04]  /*b220*/  LDSM.16.M88.4 R16, [R109+0x3800] ;  /* 0x003800006d10783b */ /* 0x000ee80000000200 */
[----:B------:R-:W3:Y:S04]  /*b230*/  LDSM.16.M88.4 R76, [R109+0x3c00] ;  /* 0x003c00006d4c783b */ /* 0x000ee80000000200 */
[----:B------:R-:W-:Y:S01]  /*b240*/  LDSM.16.M88.4 R72, [R112+0x4000] ;  /* 0x004000007048783b */ /* 0x000fe20000000200 */
[C---:B-1----:R-:W-:Y:S03]  /*b250*/  HMMA.16816.F32 R32, R48.reuse, R28, RZ ;  /* 0x0000001c3020723c */ /* 0x042fe600000018ff */
[----:B------:R-:W-:Y:S04]  /*b260*/  LDSM.16.M88.4 R44, [R112+0x4400] ;  /* 0x00440000702c783b */ /* 0x000fe80000000200 */
[----:B------:R-:W-:Y:S01]  /*b270*/  LDSM.16.M88.4 R80, [R111+0x1000] ;  /* 0x001000006f50783b */ /* 0x000fe20000000200 */
[C---:B--2---:R-:W-:Y:S08]  /*b280*/  HMMA.16816.F32 R24, R48.reuse, R20, RZ ;  /* 0x000000143018723c */ /* 0x044ff000000018ff */
[C---:B------:R-:W-:Y:S08]  /*b290*/  HMMA.16816.F32 R28, R48.reuse, R30, RZ ;  /* 0x0000001e301c723c */ /* 0x040ff000000018ff */
[C---:B------:R-:W-:Y:S08]  /*b2a0*/  HMMA.16816.F32 R20, R48.reuse, R22, RZ ;  /* 0x000000163014723c */ /* 0x040ff000000018ff */
[C---:B---3--:R-:W-:Y:S08]  /*b2b0*/  HMMA.16816.F32 R68, R48.reuse, R64, RZ ;  /* 0x000000403044723c */ /* 0x048ff000000018ff */
[C---:B------:R-:W-:Y:S08]  /*b2c0*/  HMMA.16816.F32 R64, R48.reuse, R66, RZ ;  /* 0x000000423040723c */ /* 0x040ff000000018ff */
[C---:B-----5:R-:W-:Y:S08]  /*b2d0*/  HMMA.16816.F32 R52, R48.reuse, R12, RZ ;  /* 0x0000000c3034723c */ /* 0x060ff000000018ff */
[----:B------:R-:W-:Y:S01]  /*b2e0*/  HMMA.16816.F32 R48, R48, R14, RZ ;  /* 0x0000000e3030723c */ /* 0x000fe200000018ff */
[----:B------:R-:W1:Y:S07]  /*b2f0*/  LDSM.16.M88.4 R12, [R113+0x1000] ;  /* 0x00100000710c783b */ /* 0x000e6e0000000200 */
[C---:B----4-:R-:W-:Y:S08]  /*b300*/  HMMA.16816.F32 R32, R8.reuse, R40, R32 ;  /* 0x000000280820723c */ /* 0x050ff00000001820 */
        /* <DEDUP_REMOVED lines=24> */
[----:B------:R-:W-:Y:S03]  /*b490*/  LDSM.16.M88.4 R36, [R112+0x5800] ;  /* 0x005800007024783b */ /* 0x000fe60000000200 */
[C---:B----4-:R-:W-:Y:S08]  /*b4a0*/  HMMA.16816.F32 R32, R80.reuse, R16, R32 ;  /* 0x000000105020723c */ /* 0x050ff00000001820 */
[C---:B------:R-:W-:Y:S01]  /*b4b0*/  HMMA.16816.F32 R28, R80.reuse, R18, R28 ;  /* 0x00000012501c723c */ /* 0x040fe2000000181c */
[----:B------:R-:W-:Y:S07]  /*b4c0*/  LDSM.16.M88.4 R16, [R109+0x5000] ;  /* 0x005000006d10783b */ /* 0x000fee0000000200 */
[C---:B-----5:R-:W-:Y:S08]  /*b4d0*/  HMMA.16816.F32 R24, R80.reuse, R8, R24 ;  /* 0x000000085018723c */ /* 0x060ff00000001818 */
[C---:B------:R-:W-:Y:S01]  /*b4e0*/  HMMA.16816.F32 R20, R80.reuse, R10, R20 ;  /* 0x0000000a5014723c */ /* 0x040fe20000001814 */
[----:B------:R-:W2:Y:S07]  /*b4f0*/  LDSM.16.M88.4 R8, [R111+0x2000] ;  /* 0x002000006f08783b */ /* 0x000eae0000000200 */
[----:B------:R-:W-:Y:S08]  /*b500*/  HMMA.16816.F32 R68, R80, R76, R68 ;  /* 0x0000004c5044723c */ /* 0x000ff00000001844 */
[C---:B-1----:R-:W-:Y:S08]  /*b510*/  HMMA.16816.F32 R32, R12.reuse, R44, R32 ;  /* 0x0000002c0c20723c */ /* 0x042ff00000001820 */
[C---:B------:R-:W-:Y:S01]  /*b520*/  HMMA.16816.F32 R28, R12.reuse, R46, R28 ;  /* 0x0000002e0c1c723c */ /* 0x040fe2000000181c */
[----:B------:R-:W1:Y:S07]  /*b530*/  LDSM.16.M88.4 R44, [R109+0x5400] ;  /* 0x005400006d2c783b */ /* 0x000e6e0000000200 */
[C---:B------:R-:W-:Y:S08]  /*b540*/  HMMA.16816.F32 R24, R12.reuse, R40, R24 ;  /* 0x000000280c18723c */ /* 0x040ff00000001818 */
[----:B------:R-:W-:Y:S01]  /*b550*/  HMMA.16816.F32 R20, R12, R42, R20 ;  /* 0x0000002a0c14723c */ /* 0x000fe20000001814 */
[----:B------:R-:W3:Y:S07]  /*b560*/  LDSM.16.M88.4 R40, [R112+0x5c00] ;  /* 0x005c00007028783b */ /* 0x000eee0000000200 */
[----:B--2---:R-:W-:Y:S07]  /*b570*/  HMMA.16816.F32 R32, R8, R16, R32 ;  /* 0x000000100820723c */ /* 0x004fee0000001820 */
[----:B------:R-:W-:Y:S01]  /*b580*/  IMAD R17, R59, 0x10, R60 ;  /* 0x000000103b117824 */ /* 0x000fe200078e023c */
[----:B------:R-:W-:Y:S01]  /*b590*/  HMMA.16816.F32 R64, R80, R78, R64 ;  /* 0x0000004e5040723c */ /* 0x000fe20000001840 */
[----:B------:R-:W-:-:S03]  /*b5a0*/  IADD3 R60, R3, 0x8, RZ ;  /* 0x00000008033c7810 */ /* 0x000fc60007ffe0ff */
[----:B------:R-:W-:-:S04]  /*b5b0*/  IADD3 R16, R17, 0x1, R122 ;  /* 0x0000000111107810 */ /* 0x000fc80007ffe07a */
[----:B------:R-:W-:Y:S01]  /*b5c0*/  IADD3 R16, R61, R16, -R115 ;  /* 0x000000103d107210 */ /* 0x000fe20007ffe873 */
[----:B------:R-:W-:Y:S03]  /*b5d0*/  HMMA.16816.F32 R52, R80, R72, R52 ;  /* 0x000000485034723c */ /* 0x000fe60000001834 */
[----:B------:R-:W-:-:S05]  /*b5e0*/  IADD3 R100, R16, c[0x0][0x2e8], RZ ;  /* 0x0000ba0010647a10 */ /* 0x000fca0007ffe0ff */
[----:B------:R-:W-:Y:S01]  /*b5f0*/  HMMA.16816.F32 R28, R8, R18, R28 ;  /* 0x00000012081c723c */ /* 0x000fe2000000181c */
[----:B------:R-:W2:Y:S07]  /*b600*/  LDSM.16.M88.4 R16, [R109+0x5800] ;  /* 0x005800006d10783b */ /* 0x000eae0000000200 */
[----:B------:R-:W-:Y:S08]  /*b610*/  HMMA.16816.F32 R48, R80, R74, R48 ;  /* 0x0000004a5030723c */ /* 0x000ff00000001830 */
[C---:B------:R-:W-:Y:S01]  /*b620*/  HMMA.16816.F32 R68, R12.reuse, R36, R68 ;  /* 0x000000240c44723c */ /* 0x040fe20000001844 */
[----:B------:R-:W4:Y:S06]  /*b630*/  I2F R36, R7 ;  /* 0x0000000700247306 */ /* 0x000f2c0000201400 */
[----:B------:R-:W-:Y:S01]  /*b640*/  IMAD R37, R5, 0x20, R6 ;  /* 0x0000002005257824 */ /* 0x000fe200078e0206 */
[----:B------:R-:W-:Y:S01]  /*b650*/  HMMA.16816.F32 R64, R12, R38, R64 ;  /* 0x000000260c40723c */ /* 0x000fe20000001840 */
[----:B------:R-:W5:Y:S02]  /*b660*/  I2F R39, R60 ;  /* 0x0000003c00277306 */ /* 0x000f640000201400 */
[----:B------:R-:W-:-:S04]  /*b670*/  IMAD.IADD R110, R2, 0x1, R37 ;  /* 0x00000001026e7824 */ /* 0x000fc800078e0225 */
[C---:B------:R-:W-:Y:S01]  /*b680*/  IADD3 R38, R100.reuse, 0x8, RZ ;  /* 0x0000000864267810 */ /* 0x040fe20007ffe0ff */
[----:B-1----:R-:W-:Y:S01]  /*b690*/  HMMA.16816.F32 R24, R8, R44, R24 ;  /* 0x0000002c0818723c */ /* 0x002fe20000001818 */
[-C--:B------:R-:W-:Y:S01]  /*b6a0*/  IMNMX R100, R100, R61.reuse, PT ;  /* 0x0000003d64647217 */ /* 0x080fe20003800200 */
[-C--:B----4-:R-:W-:Y:S01]  /*b6b0*/  FFMA.FTZ R6, R0, R36.reuse, R33 ;  /* 0x0000002400067223 */ /* 0x090fe20000010021 */
[----:B------:R-:W-:Y:S01]  /*b6c0*/  IMNMX R101, R38, R61, PT ;  /* 0x0000003d26657217 */ /* 0x000fe20003800200 */
[C---:B------:R-:W-:Y:S01]  /*b6d0*/  FFMA.FTZ R35, R0.reuse, R36, R35 ;  /* 0x0000002400237223 */ /* 0x040fe20000010023 */
[----:B------:R-:W-:Y:S02]  /*b6e0*/  IADD3 R38, R3, 0x9, RZ ;  /* 0x0000000903267810 */ /* 0x000fe40007ffe0ff */
[C---:B------:R-:W-:Y:S01]  /*b6f0*/  ISETP.GE.AND P6, PT, R7.reuse, R100, PT ;  /* 0x000000640700720c */ /* 0x040fe20003fc6270 */
[----:B---3--:R-:W-:Y:S01]  /*b700*/  HMMA.16816.F32 R52, R12, R40, R52 ;  /* 0x000000280c34723c */ /* 0x008fe20000001834 */
[----:B------:R-:W-:Y:S01]  /*b710*/  ISETP.GE.AND P2, PT, R7, R101, PT ;  /* 0x000000650700720c */ /* 0x000fe20003f46270 */
[CC--:B-----5:R-:W-:Y:S01]  /*b720*/  FFMA.FTZ R28, R0.reuse, R39.reuse, R28 ;  /* 0x00000027001c7223 */ /* 0x0e0fe2000001001c */
[----:B------:R-:W1:Y:S01]  /*b730*/  I2F R7, R38 ;  /* 0x0000002600077306 */ /* 0x000e620000201400 */
[----:B------:R-:W-:Y:S01]  /*b740*/  IADD3 R33, R3, 0x11, RZ ;  /* 0x0000001103217810 */ /* 0x000fe20007ffe0ff */
[----:B------:R-:W-:Y:S01]  /*b750*/  FFMA.FTZ R39, R0, R39, R30 ;  /* 0x0000002700277223 */ /* 0x000fe2000001001e */
[----:B------:R-:W-:-:S02]  /*b760*/  FSEL R6, R6, -INF , !P6 ;  /* 0xff80000006067808 */ /* 0x000fc40007000000 */
[----:B------:R-:W-:Y:S01]  /*b770*/  IADD3 R40, R3, 0x10, RZ ;  /* 0x0000001003287810 */ /* 0x000fe20007ffe0ff */
[----:B------:R-:W-:Y:S01]  /*b780*/  HMMA.16816.F32 R48, R12, R42, R48 ;  /* 0x0000002a0c30723c */ /* 0x000fe20000001830 */
[----:B------:R-:W-:Y:S01]  /*b790*/  FSEL R35, R35, -INF , !P2 ;  /* 0xff80000023237808 */ /* 0x000fe20005000000 */
[----:B------:R-:W3:Y:S01]  /*b7a0*/  LDSM.16.M88.4 R12, [R109+0x5c00] ;  /* 0x005c00006d0c783b */ /* 0x000ee20000000200 */
[----:B------:R-:W4:Y:S01]  /*b7b0*/  I2F R5, R40 ;  /* 0x0000002800057306 */ /* 0x000f220000201400 */
[----:B------:R-:W-:Y:S01]  /*b7c0*/  ISETP.GE.AND P6, PT, R38, R100, PT ;  /* 0x000000642600720c */ /* 0x000fe20003fc6270 */
[----:B------:R-:W-:-:S04]  /*b7d0*/  DEPBAR.LE SB0, 0x0 ;  /* 0x000080000000791a */ /* 0x000fc80000000000 */
[----:B------:R-:W-:Y:S01]  /*b7e0*/  ISETP.GE.AND P2, PT, R38, R101, PT ;  /* 0x000000652600720c */ /* 0x000fe20003f46270 */
[C---:B------:R-:W-:Y:S01]  /*b7f0*/  HMMA.16816.F32 R20, R8.reuse, R46, R20 ;  /* 0x0000002e0814723c */ /* 0x040fe20000001814 */
[----:B------:R-:W5:Y:S01]  /*b800*/  I2F R38, R33 ;  /* 0x0000002100267306 */ /* 0x000f620000201400 */
[----:B------:R-:W-:Y:S01]  /*b810*/  IADD3 R36, R3, 0x18, RZ ;  /* 0x0000001803247810 */ /* 0x000fe20007ffe0ff */
[-C--:B-1----:R-:W-:Y:S01]  /*b820*/  FFMA.FTZ R29, R0, R7.reuse, R29 ;  /* 0x00000007001d7223 */ /* 0x082fe2000001001d */
[----:B------:R-:W-:Y:S01]  /*b830*/  ISETP.GE.AND P5, PT, R60, R100, PT ;  /* 0x000000643c00720c */ /* 0x000fe20003fa6270 */
[----:B------:R-:W-:Y:S01]  /*b840*/  FFMA.FTZ R31, R0, R7, R31 ;  /* 0x00000007001f7223 */ /* 0x000fe2000001001f */
[----:B------:R-:W-:Y:S02]  /*b850*/  ISETP.GE.AND P1, PT, R60, R101, PT ;  /* 0x000000653c00720c */ /* 0x000fe40003f26270 */
[----:B--2---:R-:W-:Y:S01]  /*b860*/  HMMA.16816.F32 R68, R8, R16, R68 ;  /* 0x000000100844723c */ /* 0x004fe20000001844 */
[----:B------:R-:W1:Y:S01]  /*b870*/  I2F R7, R36 ;  /* 0x0000002400077306 */ /* 0x000e620000201400 */
[----:B------:R-:W-:-:S02]  /*b880*/  FSEL R28, R28, -INF , !P5 ;  /* 0xff8000001c1c7808 */ /* 0x000fc40006800000 */
[----:B------:R-:W-:Y:S02]  /*b890*/  ISETP.GE.AND P5, PT, R40, R100, PT ;  /* 0x000000642800720c */ /* 0x000fe40003fa6270 */
[----:B------:R-:W-:Y:S01]  /*b8a0*/  FSEL R30, R29, -INF , !P6 ;  /* 0xff8000001d1e7808 */ /* 0x000fe20007000000 */
[C---:B----4-:R-:W-:Y:S01]  /*b8b0*/  FFMA.FTZ R17, R0.reuse, R5, R24 ;  /* 0x0000000500117223 */ /* 0x050fe20000010018 */
[----:B------:R-:W-:Y:S01]  /*b8c0*/  FSEL R31, R31, -INF , !P2 ;  /* 0xff8000001f1f7808 */ /* 0x000fe20005000000 */
[C---:B-----5:R-:W-:Y:S01]  /*b8d0*/  FFMA.FTZ R24, R0.reuse, R38, R25 ;  /* 0x0000002600187223 */ /* 0x060fe20000010019 */
[C---:B------:R-:W-:Y:S01]  /*b8e0*/  ISETP.GE.AND P6, PT, R33.reuse, R100, PT ;  /* 0x000000642100720c */ /* 0x040fe20003fc6270 */
[C---:B------:R-:W-:Y:S01]  /*b8f0*/  FFMA.FTZ R38, R0.reuse, R38, R27 ;  /* 0x0000002600267223 */ /* 0x040fe2000001001b */
[----:B------:R-:W-:Y:S01]  /*b900*/  ISETP.GE.AND P2, PT, R33, R101, PT ;  /* 0x000000652100720c */ /* 0x000fe20003f46270 */
[----:B------:R-:W-:Y:S01]  /*b910*/  FFMA.FTZ R33, R0, R5, R26 ;  /* 0x0000000500217223 */ /* 0x000fe2000001001a */
[----:B------:R-:W-:Y:S01]  /*b920*/  IADD3 R29, R3, 0x19, RZ ;  /* 0x00000019031d7810 */ /* 0x000fe20007ffe0ff */
[----:B------:R-:W-:Y:S01]  /*b930*/  HMMA.16816.F32 R64, R8, R18, R64 ;  /* 0x000000120840723c */ /* 0x000fe20000001840 */
[----:B------:R-:W-:-:S02]  /*b940*/  FSEL R26, R17, -INF , !P5 ;  /* 0xff800000111a7808 */ /* 0x000fc40006800000 */
[----:B------:R-:W-:Y:S01]  /*b950*/  FSEL R24, R24, -INF , !P6 ;  /* 0xff80000018187808 */ /* 0x000fe20007000000 */
[----:B------:R2:W4:Y:S01]  /*b960*/  I2F R5, R29 ;  /* 0x0000001d00057306 */ /* 0x0005220000201400 */
[----:B------:R-:W-:Y:S02]  /*b970*/  FSEL R17, R38, -INF , !P2 ;  /* 0xff80000026117808 */ /* 0x000fe40005000000 */
[C---:B------:R-:W-:Y:S01]  /*b980*/  ISETP.GE.AND P6, PT, R29.reuse, R100, PT ;  /* 0x000000641d00720c */ /* 0x040fe20003fc6270 */
[C---:B-1----:R-:W-:Y:S01]  /*b990*/  FFMA.FTZ R18, R0.reuse, R7, R20 ;  /* 0x0000000700127223 */ /* 0x042fe20000010014 */
[----:B------:R-:W-:Y:S01]  /*b9a0*/  ISETP.GE.AND P2, PT, R29, R101, PT ;  /* 0x000000651d00720c */ /* 0x000fe20003f46270 */
[----:B---3--:R-:W-:Y:S01]  /*b9b0*/  HMMA.16816.F32 R52, R8, R12, R52 ;  /* 0x0000000c0834723c */ /* 0x008fe20000001834 */
[----:B------:R-:W-:Y:S01]  /*b9c0*/  FSEL R39, R39, -INF , !P1 ;  /* 0xff80000027277808 */ /* 0x000fe20004800000 */
[----:B------:R-:W-:Y:S01]  /*b9d0*/  FFMA.FTZ R7, R0, R7, R22 ;  /* 0x0000000700077223 */ /* 0x000fe20000010016 */
[----:B------:R-:W-:Y:S01]  /*b9e0*/  BAR.SYNC.DEFER_BLOCKING 0x0 ;  /* 0x0000000000007b1d */ /* 0x000fe20000010000 */
[----:B------:R-:W-:-:S02]  /*b9f0*/  ISETP.GE.AND P1, PT, R40, R101, PT ;  /* 0x000000652800720c */ /* 0x000fc40003f26270 */
[----:B------:R-:W-:Y:S02]  /*ba00*/  IADD3 R16, R3, 0x20, RZ ;  /* 0x0000002003107810 */ /* 0x000fe40007ffe0ff */
[----:B------:R-:W-:Y:S01]  /*ba10*/  FSEL R27, R33, -INF , !P1 ;  /* 0xff800000211b7808 */ /* 0x000fe20004800000 */
[----:B------:R-:W-:Y:S01]  /*ba20*/  HMMA.16816.F32 R48, R8, R14, R48 ;  /* 0x0000000e0830723c */ /* 0x000fe20000001830 */
[C---:B--2---:R-:W-:Y:S01]  /*ba30*/  IADD3 R29, R3.reuse, 0x21, RZ ;  /* 0x00000021031d7810 */ /* 0x044fe20007ffe0ff */
[----:B------:R1:W2:Y:S01]  /*ba40*/  I2F R25, R16 ;  /* 0x0000001000197306 */ /* 0x0002a20000201400 */
[----:B------:R-:W-:Y:S01]  /*ba50*/  ISETP.GE.AND P5, PT, R36, R100, PT ;  /* 0x000000642400720c */ /* 0x000fe20003fa6270 */
[----:B----4-:R-:W-:Y:S01]  /*ba60*/  FFMA.FTZ R21, R0, R5, R21 ;  /* 0x0000000500157223 */ /* 0x010fe20000010015 */
[----:B------:R-:W-:Y:S01]  /*ba70*/  ISETP.GE.AND P1, PT, R36, R101, PT ;  /* 0x000000652400720c */ /* 0x000fe20003f26270 */
[----:B------:R-:W-:Y:S01]  /*ba80*/  FFMA.FTZ R5, R0, R5, R23 ;  /* 0x0000000500057223 */ /* 0x000fe20000010017 */
[----:B------:R-:W-:-:S02]  /*ba90*/  IADD3 R22, R3, 0x28, RZ ;  /* 0x0000002803167810 */ /* 0x000fc40007ffe0ff */
[----:B------:R-:W-:Y:S01]  /*baa0*/  FSEL R18, R18, -INF , !P5 ;  /* 0xff80000012127808 */ /* 0x000fe20006800000 */
[----:B------:R-:W3:Y:S01]  /*bab0*/  I2F R20, R29 ;  /* 0x0000001d00147306 */ /* 0x000ee20000201400 */
[----:B------:R-:W-:Y:S02]  /*bac0*/  FSEL R7, R7, -INF , !P1 ;  /* 0xff80000007077808 */ /* 0x000fe40004800000 */
[CC--:B------:R-:W-:Y:S02]  /*bad0*/  ISETP.GE.AND P5, PT, R16.reuse, R100.reuse, PT ;  /* 0x000000641000720c */ /* 0x0c0fe40003fa6270 */
[----:B------:R-:W-:Y:S02]  /*bae0*/  ISETP.GE.AND P1, PT, R16, R101, PT ;  /* 0x000000651000720c */ /* 0x000fe40003f26270 */
[----:B------:R-:W-:Y:S01]  /*baf0*/  IADD3 R23, R3, 0x30, RZ ;  /* 0x0000003003177810 */ /* 0x000fe20007ffe0ff */
[----:B------:R-:W4:Y:S01]  /*bb00*/  I2F R19, R22 ;  /* 0x0000001600137306 */ /* 0x000f220000201400 */
[----:B-1----:R-:W-:Y:S01]  /*bb10*/  FSEL R16, R21, -INF , !P6 ;  /* 0xff80000015107808 */ /* 0x002fe20007000000 */
[CC--:B--2---:R-:W-:Y:S01]  /*bb20*/  FFMA.FTZ R68, R0.reuse, R25.reuse, R68 ;  /* 0x0000001900447223 */ /* 0x0c4fe20000010044 */
[----:B------:R-:W-:Y:S01]  /*bb30*/  IADD3 R21, R3, 0x29, RZ ;  /* 0x0000002903157810 */ /* 0x000fe20007ffe0ff */
[----:B------:R-:W-:Y:S01]  /*bb40*/  FFMA.FTZ R70, R0, R25, R70 ;  /* 0x0000001900467223 */ /* 0x000fe20000010046 */
[----:B------:R-:W-:-:S02]  /*bb50*/  ISETP.GE.AND P6, PT, R29, R100, PT ;  /* 0x000000641d00720c */ /* 0x000fc40003fc6270 */
[----:B------:R-:W-:Y:S01]  /*bb60*/  FSEL R128, R68, -INF , !P5 ;  /* 0xff80000044807808 */ /* 0x000fe20006800000 */
[CC--:B---3--:R-:W-:Y:S01]  /*bb70*/  FFMA.FTZ R69, R0.reuse, R20.reuse, R69 ;  /* 0x0000001400457223 */ /* 0x0c8fe20000010045 */
[----:B------:R-:W1:Y:S01]  /*bb80*/  I2F R13, R23 ;  /* 0x00000017000d7306 */ /* 0x000e620000201400 */
[----:B------:R-:W-:Y:S01]  /*bb90*/  FFMA.FTZ R71, R0, R20, R71 ;  /* 0x0000001400477223 */ /* 0x000fe20000010047 */
[----:B------:R-:W-:Y:S02]  /*bba0*/  IADD3 R20, R3, 0x31, RZ ;  /* 0x0000003103147810 */ /* 0x000fe40007ffe0ff */
[----:B------:R-:W-:Y:S02]  /*bbb0*/  FSEL R131, R70, -INF , !P1 ;  /* 0xff80000046837808 */ /* 0x000fe40004800000 */
[----:B------:R-:W-:Y:S01]  /*bbc0*/  ISETP.GE.AND P5, PT, R22, R100, PT ;  /* 0x000000641600720c */ /* 0x000fe20003fa6270 */
[CC--:B----4-:R-:W-:Y:S01]  /*bbd0*/  FFMA.FTZ R64, R0.reuse, R19.reuse, R64 ;  /* 0x0000001300407223 */ /* 0x0d0fe20000010040 */
[----:B------:R-:W2:Y:S01]  /*bbe0*/  I2F R9, R20 ;  /* 0x0000001400097306 */ /* 0x000ea20000201400 */
[----:B------:R-:W-:Y:S01]  /*bbf0*/  FFMA.FTZ R66, R0, R19, R66 ;  /* 0x0000001300427223 */ /* 0x000fe20000010042 */
[----:B------:R-:W-:-:S02]  /*bc00*/  ISETP.GE.AND P1, PT, R22, R101, PT ;  /* 0x000000651600720c */ /* 0x000fc40003f26270 */
[----:B------:R-:W-:Y:S02]  /*bc10*/  FSEL R130, R64, -INF , !P5 ;  /* 0xff80000040827808 */ /* 0x000fe40006800000 */
[----:B------:R-:W-:Y:S02]  /*bc20*/  FSEL R133, R66, -INF , !P1 ;  /* 0xff80000042857808 */ /* 0x000fe40004800000 */
[----:B------:R-:W3:Y:S01]  /*bc30*/  I2F R12, R21 ;  /* 0x00000015000c7306 */ /* 0x000ee20000201400 */
[CC--:B-1----:R-:W-:Y:S01]  /*bc40*/  FFMA.FTZ R52, R0.reuse, R13.reuse, R52 ;  /* 0x0000000d00347223 */ /* 0x0c2fe20000010034 */
[----:B------:R-:W-:Y:S01]  /*bc50*/  FSEL R106, R69, -INF , !P6 ;  /* 0xff800000456a7808 */ /* 0x000fe20007000000 */
[C---:B------:R-:W-:Y:S01]  /*bc60*/  FFMA.FTZ R54, R0.reuse, R13, R54 ;  /* 0x0000000d00367223 */ /* 0x040fe20000010036 */
[CC--:B------:R-:W-:Y:S02]  /*bc70*/  ISETP.GE.AND P5, PT, R23.reuse, R100.reuse, PT ;  /* 0x000000641700720c */ /* 0x0c0fe40003fa6270 */
[----:B------:R-:W-:Y:S01]  /*bc80*/  ISETP.GE.AND P1, PT, R23, R101, PT ;  /* 0x000000651700720c */ /* 0x000fe20003f26270 */
[CC--:B--2---:R-:W-:Y:S01]  /*bc90*/  FFMA.FTZ R53, R0.reuse, R9.reuse, R53 ;  /* 0x0000000900357223 */ /* 0x0c4fe20000010035 */
[----:B------:R-:W-:Y:S01]  /*bca0*/  ISETP.GE.AND P6, PT, R21, R100, PT ;  /* 0x000000641500720c */ /* 0x000fe20003fc6270 */
[----:B------:R-:W-:Y:S01]  /*bcb0*/  FFMA.FTZ R55, R0, R9, R55 ;  /* 0x0000000900377223 */ /* 0x000fe20000010037 */
[----:B------:R-:W-:Y:S01]  /*bcc0*/  IADD3 R8, R3, 0x38, RZ ;  /* 0x0000003803087810 */ /* 0x000fe20007ffe0ff */
[----:B------:R-:W1:Y:S01]  /*bcd0*/  I2F R9, R3 ;  /* 0x0000000300097306 */ /* 0x000e620000201400 */
[----:B------:R-:W-:-:S02]  /*bce0*/  FSEL R94, R52, -INF , !P5 ;  /* 0xff800000345e7808 */ /* 0x000fc40006800000 */
[----:B------:R-:W-:Y:S01]  /*bcf0*/  FSEL R91, R54, -INF , !P1 ;  /* 0xff800000365b7808 */ /* 0x000fe20004800000 */
[CC--:B---3--:R-:W-:Y:S01]  /*bd00*/  FFMA.FTZ R65, R0.reuse, R12.reuse, R65 ;  /* 0x0000000c00417223 */ /* 0x0c8fe20000010041 */
[----:B------:R-:W-:Y:S01]  /*bd10*/  FSEL R5, R5, -INF , !P2 ;  /* 0xff80000005057808 */ /* 0x000fe20005000000 */
[----:B------:R-:W-:Y:S01]  /*bd20*/  FFMA.FTZ R67, R0, R12, R67 ;  /* 0x0000000c00437223 */ /* 0x000fe20000010043 */
[C---:B------:R-:W-:Y:S01]  /*bd30*/  ISETP.GE.AND P5, PT, R8.reuse, R100, PT ;  /* 0x000000640800720c */ /* 0x040fe20003fa6270 */
[----:B------:R-:W2:Y:S01]  /*bd40*/  I2F R11, R8 ;  /* 0x00000008000b7306 */ /* 0x000ea20000201400 */
[----:B------:R-:W-:Y:S02]  /*bd50*/  FSEL R132, R65, -INF , !P6 ;  /* 0xff80000041847808 */ /* 0x000fe40007000000 */
[-C--:B------:R-:W-:Y:S02]  /*bd60*/  ISETP.GE.AND P1, PT, R8, R101.reuse, PT ;  /* 0x000000650800720c */ /* 0x080fe40003f26270 */
[----:B------:R-:W-:-:S02]  /*bd70*/  ISETP.GE.AND P2, PT, R29, R101, PT ;  /* 0x000000651d00720c */ /* 0x000fc40003f46270 */
[-C--:B------:R-:W-:Y:S01]  /*bd80*/  ISETP.GE.AND P6, PT, R20, R100.reuse, PT ;  /* 0x000000641400720c */ /* 0x080fe20003fc6270 */
[CC--:B-1----:R-:W-:Y:S01]  /*bd90*/  FFMA.FTZ R32, R0.reuse, R9.reuse, R32 ;  /* 0x0000000900207223 */ /* 0x0c2fe20000010020 */
[----:B------:R-:W-:Y:S01]  /*bda0*/  FSEL R129, R71, -INF , !P2 ;  /* 0xff80000047817808 */ /* 0x000fe20005000000 */
[C---:B------:R-:W-:Y:S01]  /*bdb0*/  FFMA.FTZ R34, R0.reuse, R9, R34 ;  /* 0x0000000900227223 */ /* 0x040fe20000010022 */
[----:B------:R-:W-:Y:S02]  /*bdc0*/  FSEL R93, R53, -INF , !P6 ;  /* 0xff800000355d7808 */ /* 0x000fe40007000000 */
[----:B------:R-:W-:Y:S02]  /*bdd0*/  ISETP.GE.AND P2, PT, R21, R101, PT ;  /* 0x000000651500720c */ /* 0x000fe40003f46270 */
[C---:B------:R-:W-:Y:S01]  /*bde0*/  ISETP.GE.AND P6, PT, R3.reuse, R100, PT ;  /* 0x000000640300720c */ /* 0x040fe20003fc6270 */
[CC--:B--2---:R-:W-:Y:S01]  /*bdf0*/  FFMA.FTZ R48, R0.reuse, R11.reuse, R48 ;  /* 0x0000000b00307223 */ /* 0x0c4fe20000010030 */
[----:B------:R-:W-:Y:S01]  /*be00*/  IADD3 R8, R3, 0x39, RZ ;  /* 0x0000003903087810 */ /* 0x000fe20007ffe0ff */
[----:B------:R-:W-:Y:S01]  /*be10*/  FFMA.FTZ R50, R0, R11, R50 ;  /* 0x0000000b00327223 */ /* 0x000fe20000010032 */
[----:B------:R-:W-:-:S02]  /*be20*/  FSEL R137, R67, -INF , !P2 ;  /* 0xff80000043897808 */ /* 0x000fc40005000000 */
[----:B------:R-:W1:Y:S01]  /*be30*/  I2F R10, R8 ;  /* 0x00000008000a7306 */ /* 0x000e620000201400 */
[----:B------:R-:W-:Y:S02]  /*be40*/  FSEL R9, R32, -INF , !P6 ;  /* 0xff80000020097808 */ /* 0x000fe40007000000 */
[-C--:B------:R-:W-:Y:S02]  /*be50*/  ISETP.GE.AND P2, PT, R20, R101.reuse, PT ;  /* 0x000000651400720c */ /* 0x080fe40003f46270 */
[----:B------:R-:W-:Y:S02]  /*be60*/  ISETP.GT.AND P6, PT, R89, R114, PT ;  /* 0x000000725900720c */ /* 0x000fe40003fc4270 */
[----:B------:R-:W-:Y:S02]  /*be70*/  SHF.R.S32.HI R12, RZ, 0x1f, R59 ;  /* 0x0000001fff0c7819 */ /* 0x000fe4000001143b */
[----:B------:R-:W-:Y:S02]  /*be80*/  FSEL R90, R55, -INF , !P2 ;  /* 0xff800000375a7808 */ /* 0x000fe40005000000 */
[----:B------:R-:W-:-:S02]  /*be90*/  ISETP.GE.AND P2, PT, R3, R101, PT ;  /* 0x000000650300720c */ /* 0x000fc40003f46270 */
[----:B------:R-:W-:Y:S02]  /*bea0*/  LEA.HI R3, R12, R59, RZ, 0x2 ;  /* 0x0000003b0c037211 */ /* 0x000fe400078f10ff */
[----:B------:R-:W-:Y:S01]  /*beb0*/  FSEL R92, R48, -INF , !P5 ;  /* 0xff800000305c7808 */ /* 0x000fe20006800000 */
[-C--:B-1----:R-:W-:Y:S01]  /*bec0*/  FFMA.FTZ R49, R0, R10.reuse, R49 ;  /* 0x0000000a00317223 */ /* 0x082fe20000010031 */
[----:B------:R-:W-:Y:S01]  /*bed0*/  FSEL R95, R50, -INF , !P1 ;  /* 0xff800000325f7808 */ /* 0x000fe20004800000 */
[----:B------:R-:W-:Y:S01]  /*bee0*/  FFMA.FTZ R51, R0, R10, R51 ;  /* 0x0000000a00337223 */ /* 0x000fe20000010033 */
[----:B------:R-:W-:Y:S02]  /*bef0*/  LOP3.LUT R12, R3, 0xfffffffc, RZ, 0xc0, !PT ;  /* 0xfffffffc030c7812 */ /* 0x000fe400078ec0ff */
[C---:B------:R-:W-:Y:S02]  /*bf00*/  ISETP.GE.AND P5, PT, R8.reuse, R100, PT ;  /* 0x000000640800720c */ /* 0x040fe40003fa6270 */
        /* <DEDUP_REMOVED lines=14> */
[----:B-1----:R-:W-:-:S02]  /*bff0*/  IADD3 R20, R20, 0xffffffe, RZ ;  /* 0x0ffffffe14147810 */ /* 0x002fc40007ffe0ff */
        /* <DEDUP_REMOVED lines=52> */
.L_x_5894:
[----:B------:R-:W-:-:S05]  /*c340*/  IMAD.MOV.U32 R13, RZ, RZ, c[0x0][0x198] ;  /* 0x00006600ff0d7624 */ /* 0x000fca00078e00ff */
[----:B------:R-:W-:-:S04]  /*c350*/  LEA R13, -R13, RZ, 0x6 ;  /* 0x000000ff0d0d7211 */ /* 0x000fc800078e31ff */
[----:B------:R-:W-:Y:S02]  /*c360*/  SHF.R.S32.HI R2, RZ, 0x1f, R13 ;  /* 0x0000001fff027819 */ /* 0x000fe4000001140d */
.L_x_5895:
        /* <DEDUP_REMOVED lines=61> */
.L_x_5893:
        /* <DEDUP_REMOVED lines=44> */
[----:B-1----:R-:W-:-:S03]  /*ca00*/  FMNMX.FTZ R3, R12, R3, !PT ;  /* 0x000000030c037209 */ /* 0x002fc60007810000 */
[----:B------:R-:W-:Y:S01]  /*ca10*/  LDSM.16.MT88.4 R12, [R110+0x7400] ;  /* 0x007400006e0c783b */ /* 0x000fe20000004200 */
[C---:B------:R-:W-:Y:S01]  /*ca20*/  FSETP.NEU.FTZ.AND P1, PT, R3.reuse, -INF , PT ;  /* 0xff8000000300780b */ /* 0x040fe20003f3d000 */
[----:B------:R-:W-:Y:S01]  /*ca30*/  FMUL.FTZ R103, R3, c[0x0][0x23c] ;  /* 0x00008f0003677a20 */ /* 0x000fe20000410000 */
[----:B--2---:R-:W-:-:S04]  /*ca40*/  FMNMX.FTZ R2, R11, R2, !PT ;  /* 0x000000020b027209 */ /* 0x004fc80007810000 */
[----:B------:R-:W-:Y:S02]  /*ca50*/  FSEL R103, R103, RZ, P1 ;  /* 0x000000ff67677208 */ /* 0x000fe40000800000 */
[C---:B------:R-:W-:Y:S01]  /*ca60*/  FSETP.NEU.FTZ.AND P1, PT, R2.reuse, -INF , PT ;  /* 0xff8000000200780b */ /* 0x040fe20003f3d000 */
[----:B------:R-:W-:Y:S02]  /*ca70*/  FMUL.FTZ R98, R2, c[0x0][0x23c] ;  /* 0x00008f0002627a20 */ /* 0x000fe40000410000 */
        /* <DEDUP_REMOVED lines=8> */
[--C-:B------:R-:W-:Y:S01]  /*cb00*/  FFMA.FTZ R35, R39, c[0x0][0x23c], -R98.reuse ;  /* 0x00008f0027237a23 */ /* 0x100fe20000010862 */
[----:B------:R-:W1:Y:S01]  /*cb10*/  LDSM.16.MT88.4 R8, [R108+0x7400] ;  /* 0x007400006c08783b */ /* 0x000e620000004200 */
[--C-:B------:R-:W-:Y:S01]  /*cb20*/  FFMA.FTZ R34, R31, c[0x0][0x23c], -R98.reuse ;  /* 0x00008f001f227a23 */ /* 0x100fe20000010862 */
[----:B------:R-:W2:Y:S01]  /*cb30*/  MUFU.EX2 R99, R99 ;  /* 0x0000006300637308 */ /* 0x000ea20000000800 */
[--C-:B------:R-:W-:Y:S02]  /*cb40*/  FFMA.FTZ R29, R26, c[0x0][0x23c], -R103.reuse ;  /* 0x00008f001a1d7a23 */ /* 0x100fe40000010867 */
[----:B------:R-:W-:Y:S02]  /*cb50*/  FFMA.FTZ R26, R24, c[0x0][0x23c], -R103 ;  /* 0x00008f00181a7a23 */ /* 0x000fe40000010867 */
[----:B------:R-:W-:-:S02]  /*cb60*/  FFMA.FTZ R31, R27, c[0x0][0x23c], -R98 ;  /* 0x00008f001b1f7a23 */ /* 0x000fc40000010862 */
[--C-:B------:R-:W-:Y:S01]  /*cb70*/  FFMA.FTZ R30, R18, c[0x0][0x23c], -R103.reuse ;  /* 0x00008f00121e7a23 */ /* 0x100fe20000010867 */
[----:B------:R-:W-:Y:S01]  /*cb80*/  MUFU.EX2 R33, R33 ;  /* 0x0000002100217308 */ /* 0x000fe20000000800 */
[--C-:B------:R-:W-:Y:S02]  /*cb90*/  FFMA.FTZ R25, R16, c[0x0][0x23c], -R103.reuse ;  /* 0x00008f0010197a23 */ /* 0x100fe40000010867 */
[--C-:B------:R-:W-:Y:S02]  /*cba0*/  FFMA.FTZ R28, R17, c[0x0][0x23c], -R98.reuse ;  /* 0x00008f00111c7a23 */ /* 0x100fe40000010862 */
[--C-:B------:R-:W-:Y:S01]  /*cbb0*/  FFMA.FTZ R27, R7, c[0x0][0x23c], -R98.reuse ;  /* 0x00008f00071b7a23 */ /* 0x100fe20000010862 */
[----:B------:R-:W-:Y:S01]  /*cbc0*/  LDSM.16.MT88.4 R16, [R108+0x6400] ;  /* 0x006400006c10783b */ /* 0x000fe20000004200 */
[----:B------:R-:W-:Y:S01]  /*cbd0*/  FFMA.FTZ R24, R5, c[0x0][0x23c], -R98 ;  /* 0x00008f0005187a23 */ /* 0x000fe20000010862 */
        /* <DEDUP_REMOVED lines=14> */
[----:B------:R-:W-:Y:S02]  /*ccc0*/  FFMA.FTZ R95, R95, c[0x0][0x23c], -R98 ;  /* 0x00008f005f5f7a23 */ /* 0x000fe40000010862 */
[----:B------:R-:W-:Y:S01]  /*ccd0*/  MUFU.EX2 R35, R35 ;  /* 0x0000002300237308 */ /* 0x000fe20000000800 */
[----:B------:R-:W-:-:S04]  /*cce0*/  FADD.FTZ R102, R102, R99 ;  /* 0x0000006366667221 */ /* 0x000fc80000010000 */
[----:B------:R-:W-:-:S03]  /*ccf0*/  FADD.FTZ R33, R33, R102 ;  /* 0x0000006621217221 */ /* 0x000fc60000010000 */
[----:B------:R-:W3:Y:S01]  /*cd00*/  MUFU.EX2 R34, R34 ;  /* 0x0000002200227308 */ /* 0x000ee20000000800 */
[----:B--2---:R-:W-:Y:S01]  /*cd10*/  F2FP.PACK_AB R73, R104, R105 ;  /* 0x000000696849723e */ /* 0x004fe200000000ff */
[----:B------:R-:W-:Y:S02]  /*cd20*/  FADD.FTZ R104, R105, R104 ;  /* 0x0000006869687221 */ /* 0x000fe40000010000 */
[----:B------:R-:W-:-:S04]  /*cd30*/  FADD.FTZ R32, R32, R33 ;  /* 0x0000002120207221 */ /* 0x000fc80000010000 */
[----:B------:R-:W-:Y:S01]  /*cd40*/  MUFU.EX2 R29, R29 ;  /* 0x0000001d001d7308 */ /* 0x000fe20000000800 */
[----:B---3--:R-:W-:-:S07]  /*cd50*/  F2FP.PACK_AB R75, R34, R35 ;  /* 0x00000023224b723e */ /* 0x008fce00000000ff */
[----:B------:R-:W2:Y:S01]  /*cd60*/  MUFU.EX2 R26, R26 ;  /* 0x0000001a001a7308 */ /* 0x000ea20000000800 */
[----:B------:R-:W-:-:S04]  /*cd70*/  FADD.FTZ R35, R35, R104 ;  /* 0x0000006823237221 */ /* 0x000fc80000010000 */
[----:B------:R-:W-:Y:S01]  /*cd80*/  FADD.FTZ R34, R34, R35 ;  /* 0x0000002322227221 */ /* 0x000fe20000010000 */
[C---:B------:R-:W-:Y:S02]  /*cd90*/  HMMA.16816.F32 R52, R72.reuse, R56, RZ ;  /* 0x000000384834723c */ /* 0x040fe400000018ff */
        /* <DEDUP_REMOVED lines=22> */
[----:B------:R-:W-:Y:S01]  /*cf00*/  HMMA.16816.F32 R36, R72, R40, RZ ;  /* 0x000000284824723c */ /* 0x000fe200000018ff */
[----:B---3--:R-:W-:Y:S01]  /*cf10*/  F2FP.PACK_AB R7, R24, R27 ;  /* 0x0000001b1807723e */ /* 0x008fe200000000ff */
        /* <DEDUP_REMOVED lines=13> */
[----:B------:R-:W3:Y:S01]  /*cff0*/  LDSM.16.MT88.4 R12, [R108+0x8000] ;  /* 0x008000006c0c783b */ /* 0x000ee20000004200 */
[----:B------:R-:W-:Y:S06]  /*d000*/  MUFU.EX2 R92, R92 ;  /* 0x0000005c005c7308 */ /* 0x000fec0000000800 */
[----:B------:R-:W-:Y:S02]  /*d010*/  HMMA.16816.F32 R40, R72, R42, RZ ;  /* 0x0000002a4828723c */ /* 0x000fe400000018ff */
[----:B------:R-:W-:Y:S06]  /*d020*/  MUFU.EX2 R91, R91 ;  /* 0x0000005b005b7308 */ /* 0x000fec0000000800 */
[C---:B------:R-:W-:Y:S02]  /*d030*/  HMMA.16816.F32 R80, R4.reuse, R20, R80 ;  /* 0x000000140450723c */ /* 0x040fe40000001850 */
[----:B------:R-:W-:Y:S05]  /*d040*/  MUFU.EX2 R90, R90 ;  /* 0x0000005a005a7308 */ /* 0x000fea0000000800 */
[----:B------:R-:W-:Y:S01]  /*d050*/  FFMA.FTZ R21, R132, c[0x0][0x23c], -R103 ;  /* 0x00008f0084157a23 */ /* 0x000fe20000010867 */
[----:B------:R-:W-:Y:S01]  /*d060*/  HMMA.16816.F32 R76, R4, R22, R76 ;  /* 0x00000016044c723c */ /* 0x000fe2000000184c */
[----:B------:R-:W-:-:S02]  /*d070*/  FFMA.FTZ R20, R137, c[0x0][0x23c], -R98 ;  /* 0x00008f0089147a23 */ /* 0x000fc40000010862 */
[--C-:B------:R-:W-:Y:S01]  /*d080*/  FFMA.FTZ R132, R96, c[0x0][0x23c], -R98.reuse ;  /* 0x00008f0060847a23 */ /* 0x100fe20000010862 */
[----:B------:R-:W-:Y:S03]  /*d090*/  MUFU.EX2 R95, R95 ;  /* 0x0000005f005f7308 */ /* 0x000fe60000000800 */
[--C-:B------:R-:W-:Y:S01]  /*d0a0*/  FFMA.FTZ R22, R129, c[0x0][0x23c], -R98.reuse ;  /* 0x00008f0081167a23 */ /* 0x100fe20000010862 */
[C---:B-1----:R-:W-:Y:S01]  /*d0b0*/  HMMA.16816.F32 R60, R4.reuse, R8, R60 ;  /* 0x00000008043c723c */ /* 0x042fe2000000183c */
[----:B------:R-:W-:Y:S02]  /*d0c0*/  FFMA.FTZ R23, R133, c[0x0][0x23c], -R98 ;  /* 0x00008f0085177a23 */ /* 0x000fe40000010862 */
[----:B------:R-:W-:Y:S01]  /*d0d0*/  FFMA.FTZ R129, R97, c[0x0][0x23c], -R103 ;  /* 0x00008f0061817a23 */ /* 0x000fe20000010867 */
[----:B------:R-:W-:Y:S04]  /*d0e0*/  MUFU.EX2 R21, R21 ;  /* 0x0000001500157308 */ /* 0x000fe80000000800 */
[----:B------:R-:W-:Y:S01]  /*d0f0*/  HMMA.16816.F32 R64, R4, R10, R64 ;  /* 0x0000000a0440723c */ /* 0x000fe20000001840 */
[----:B------:R-:W1:Y:S03]  /*d100*/  LDSM.16.MT88.4 R8, [R108+0x8400] ;  /* 0x008400006c08783b */ /* 0x000e660000004200 */
[----:B------:R-:W4:Y:S04]  /*d110*/  MUFU.EX2 R22, R22 ;  /* 0x0000001600167308 */ /* 0x000f280000000800 */
[C---:B---3--:R-:W-:Y:S04]  /*d120*/  HMMA.16816.F32 R68, R72.reuse, R12, RZ ;  /* 0x0000000c4844723c */ /* 0x048fe800000018ff */
[----:B------:R-:W-:Y:S04]  /*d130*/  MUFU.EX2 R23, R23 ;  /* 0x0000001700177308 */ /* 0x000fe80000000800 */
[----:B------:R-:W-:Y:S01]  /*d140*/  HMMA.16816.F32 R72, R72, R14, RZ ;  /* 0x0000000e4848723c */ /* 0x000fe200000018ff */
[----:B------:R-:W-:Y:S03]  /*d150*/  LDSM.16.MT88.4 R12, [R108+0x6c00] ;  /* 0x006c00006c0c783b */ /* 0x000fe60000004200 */
[----:B------:R-:W3:Y:S04]  /*d160*/  MUFU.EX2 R20, R20 ;  /* 0x0000001400147308 */ /* 0x000ee80000000800 */
[C---:B------:R-:W-:Y:S04]  /*d170*/  HMMA.16816.F32 R36, R4.reuse, R16, R36 ;  /* 0x000000100424723c */ /* 0x040fe80000001824 */
[----:B------:R-:W5:Y:S04]  /*d180*/  MUFU.EX2 R129, R129 ;  /* 0x0000008100817308 */ /* 0x000f680000000800 */
[C---:B------:R-:W-:Y:S01]  /*d190*/  HMMA.16816.F32 R40, R4.reuse, R18, R40 ;  /* 0x000000120428723c */ /* 0x040fe20000001828 */
[----:B------:R-:W-:Y:S03]  /*d1a0*/  LDSM.16.MT88.4 R16, [R110+0x6c00] ;  /* 0x006c00006e10783b */ /* 0x000fe60000004200 */
[----:B------:R-:W2:Y:S04]  /*d1b0*/  MUFU.EX2 R132, R132 ;  /* 0x0000008400847308 */ /* 0x000ea80000000800 */
[C---:B-1----:R-:W-:Y:S08]  /*d1c0*/  HMMA.16816.F32 R68, R4.reuse, R8, R68 ;  /* 0x000000080444723c */ /* 0x042ff00000001844 */
[----:B------:R-:W-:Y:S01]  /*d1d0*/  HMMA.16816.F32 R72, R4, R10, R72 ;  /* 0x0000000a0448723c */ /* 0x000fe20000001848 */
[----:B------:R-:W1:Y:S06]  /*d1e0*/  LDSM.16.MT88.4 R8, [R110+0x6800] ;  /* 0x006800006e08783b */ /* 0x000e6c0000004200 */
[----:B--2---:R-:W-:Y:S01]  /*d1f0*/  F2FP.PACK_AB R4, R107, R126 ;  /* 0x0000007e6b04723e */ /* 0x004fe200000000ff */
[----:B------:R-:W-:Y:S01]  /*d200*/  FADD.FTZ R126, R126, R25 ;  /* 0x000000197e7e7221 */ /* 0x000fe20000010000 */
[----:B----4-:R-:W-:Y:S01]  /*d210*/  F2FP.PACK_AB R5, R22, R127 ;  /* 0x0000007f1605723e */ /* 0x010fe200000000ff */
[----:B------:R-:W-:Y:S01]  /*d220*/  FADD.FTZ R127, R127, R24 ;  /* 0x000000187f7f7221 */ /* 0x000fe20000010000 */
[----:B------:R-:W-:Y:S01]  /*d230*/  F2FP.PACK_AB R6, R21, R106 ;  /* 0x0000006a1506723e */ /* 0x000fe200000000ff */
[----:B------:R-:W-:Y:S01]  /*d240*/  FADD.FTZ R107, R107, R126 ;  /* 0x0000007e6b6b7221 */ /* 0x000fe20000010000 */
[----:B---3--:R-:W-:Y:S01]  /*d250*/  F2FP.PACK_AB R7, R20, R23 ;  /* 0x000000171407723e */ /* 0x008fe200000000ff */
[----:B------:R-:W-:Y:S01]  /*d260*/  FADD.FTZ R22, R22, R127 ;  /* 0x0000007f16167221 */ /* 0x000fe20000010000 */
[----:B------:R-:W-:Y:S01]  /*d270*/  MOV R126, R89 ;  /* 0x00000059007e7202 */ /* 0x000fe20000000f00 */
[----:B------:R-:W-:-:S02]  /*d280*/  FADD.FTZ R106, R106, R107 ;  /* 0x0000006b6a6a7221 */ /* 0x000fc40000010000 */
        /* <DEDUP_REMOVED lines=25> */
[----:B-----5:R-:W-:Y:S01]  /*d420*/  F2FP.PACK_AB R6, R129, R92 ;  /* 0x0000005c8106723e */ /* 0x020fe200000000ff */
        /* <DEDUP_REMOVED lines=30> */
[----:B------:R-:W-:-:S04]  /*d610*/  IADD3 R11, R6, 0x40, RZ ;  /* 0x00000040060b7810 */ /* 0x000fc80007ffe0ff */
[----:B------:R-:W-:Y:S02]  /*d620*/  IABS R9, R11 ;  /* 0x0000000b00097213 */ /* 0x000fe40000000000 */
[----:B------:R-:W-:Y:S01]  /*d630*/  LOP3.LUT R11, R11, c[0x0][0x2d0], RZ, 0x3c, !PT ;  /* 0x0000b4000b0b7a12 */ /* 0x000fe200078e3cff */
        /* <DEDUP_REMOVED lines=54> */
.L_x_5897:
[----:B------:R-:W-:-:S05]  /*d9a0*/  IMAD.MOV.U32 R7, RZ, RZ, c[0x0][0x1a0] ;  /* 0x00006800ff077624 */ /* 0x000fca00078e00ff */
[----:B------:R-:W-:-:S04]  /*d9b0*/  LEA R7, -R7, RZ, 0x6 ;  /* 0x000000ff07077211 */ /* 0x000fc800078e31ff */
[----:B------:R-:W-:Y:S02]  /*d9c0*/  SHF.R.S32.HI R5, RZ, 0x1f, R7 ;  /* 0x0000001fff057819 */ /* 0x000fe40000011407 */
.L_x_5898:
        /* <DEDUP_REMOVED lines=64> */
[----:B---3--:R-:W4:Y:S04]  /*ddd0*/  LDSM.16.M88.4 R12, [R112+0x3800] ;  /* 0x00380000700c783b */ /* 0x008f280000000200 */
[----:B------:R-:W2:Y:S04]  /*dde0*/  LDSM.16.M88.4 R92, [R112+0x3c00] ;  /* 0x003c0000705c783b */ /* 0x000ea80000000200 */
[----:B------:R-:W-:Y:S04]  /*ddf0*/  LDSM.16.M88.4 R84, [R111] ;  /* 0x000000006f54783b */ /* 0x000fe80000000200 */
[----:B------:R-:W3:Y:S04]  /*de00*/  LDSM.16.M88.4 R88, [R109+0x3400] ;  /* 0x003400006d58783b */ /* 0x000ee80000000200 */
        /* <DEDUP_REMOVED lines=8> */
[C---:B--2---:R-:W-:Y:S08]  /*de90*/  HMMA.16816.F32 R8, R4.reuse, R92, RZ ;  /* 0x0000005c0408723c */ /* 0x044ff000000018ff */
[----:B------:R-:W-:Y:S01]  /*dea0*/  HMMA.16816.F32 R4, R4, R94, RZ ;  /* 0x0000005e0404723c */ /* 0x000fe200000018ff */
[----:B------:R-:W1:Y:S07]  /*deb0*/  LDSM.16.M88.4 R92, [R109+0x3800] ;  /* 0x003800006d5c783b */ /* 0x000e6e0000000200 */
[C---:B---3--:R-:W-:Y:S08]  /*dec0*/  HMMA.16816.F32 R24, R84.reuse, R88, R24 ;  /* 0x000000585418723c */ /* 0x048ff00000001818 */
        /* <DEDUP_REMOVED lines=61> */
[C---:B--2---:R-:W-:Y:S03]  /*e2a0*/  HMMA.16816.F32 R12, R92.reuse, R90, R12 ;  /* 0x0000005a5c0c723c */ /* 0x044fe6000000180c */
[----:B------:R-:W-:Y:S04]  /*e2b0*/  I2F R85, R86 ;  /* 0x0000005600557306 */ /* 0x000fe80000201400 */
[----:B------:R-:W-:Y:S01]  /*e2c0*/  IADD3 R91, R84, 0x1, RZ ;  /* 0x00000001545b7810 */ /* 0x000fe20007ffe0ff */
[----:B------:R-:W-:Y:S03]  /*e2d0*/  HMMA.16816.F32 R16, R92, R88, R16 ;  /* 0x000000585c10723c */ /* 0x000fe60000001810 */
[----:B------:R-:W1:Y:S01]  /*e2e0*/  I2F R90, R91 ;  /* 0x0000005b005a7306 */ /* 0x000e620000201400 */
[----:B------:R-:W-:Y:S01]  /*e2f0*/  BAR.SYNC.DEFER_BLOCKING 0x0 ;  /* 0x0000000000007b1d */ /* 0x000fe20000010000 */
[----:B------:R-:W-:-:S02]  /*e300*/  ISETP.GE.AND P6, PT, R91, R100, PT ;  /* 0x000000645b00720c */ /* 0x000fc40003fc6270 */
[----:B------:R-:W-:Y:S02]  /*e310*/  IADD3 R89, R84, 0x8, RZ ;  /* 0x0000000854597810 */ /* 0x000fe40007ffe0ff */
[-C--:B------:R-:W-:Y:S02]  /*e320*/  ISETP.GE.AND P2, PT, R91, R101.reuse, PT ;  /* 0x000000655b00720c */ /* 0x080fe40003f46270 */
[----:B------:R-:W2:Y:S01]  /*e330*/  I2F R87, R89 ;  /* 0x0000005900577306 */ /* 0x000ea20000201400 */
[C---:B------:R-:W-:Y:S02]  /*e340*/  ISETP.GE.AND P1, PT, R89.reuse, R100, PT ;  /* 0x000000645900720c */ /* 0x040fe40003f26270 */
[----:B------:R-:W-:Y:S01]  /*e350*/  ISETP.GE.AND P5, PT, R89, R101, PT ;  /* 0x000000655900720c */ /* 0x000fe20003fa6270 */
[CC--:B-1----:R-:W-:Y:S02]  /*e360*/  FFMA.FTZ R88, R0.reuse, R90.reuse, R33 ;  /* 0x0000005a00587223 */ /* 0x0c2fe40000010021 */
[----:B------:R-:W-:Y:S01]  /*e370*/  FFMA.FTZ R33, R0, R90, R35 ;  /* 0x0000005a00217223 */ /* 0x000fe20000010023 */
[----:B------:R-:W-:-:S02]  /*e380*/  IADD3 R35, R84, 0x10, RZ ;  /* 0x0000001054237810 */ /* 0x000fc40007ffe0ff */
[----:B------:R-:W-:Y:S02]  /*e390*/  FSEL R88, R88, -INF , !P6 ;  /* 0xff80000058587808 */ /* 0x000fe40007000000 */
[----:B------:R-:W-:Y:S01]  /*e3a0*/  FSEL R33, R33, -INF , !P2 ;  /* 0xff80000021217808 */ /* 0x000fe20005000000 */
[----:B------:R-:W1:Y:S01]  /*e3b0*/  I2F R147, R35 ;  /* 0x0000002300937306 */ /* 0x000e620000201400 */
[----:B------:R-:W-:Y:S01]  /*e3c0*/  ISETP.GE.AND P6, PT, R86, R100, PT ;  /* 0x000000645600720c */ /* 0x000fe20003fc6270 */
[----:B--2---:R-:W-:Y:S01]  /*e3d0*/  FFMA.FTZ R89, R0, R87, R28 ;  /* 0x0000005700597223 */ /* 0x004fe2000001001c */
[----:B------:R-:W-:Y:S01]  /*e3e0*/  ISETP.GE.AND P2, PT, R86, R101, PT ;  /* 0x000000655600720c */ /* 0x000fe20003f46270 */
[----:B------:R-:W-:Y:S01]  /*e3f0*/  FFMA.FTZ R87, R0, R87, R30 ;  /* 0x0000005700577223 */ /* 0x000fe2000001001e */
[----:B------:R-:W-:Y:S01]  /*e400*/  IADD3 R86, R84, 0x11, RZ ;  /* 0x0000001154567810 */ /* 0x000fe20007ffe0ff */
[CC--:B------:R-:W-:Y:S01]  /*e410*/  FFMA.FTZ R28, R0.reuse, R85.reuse, R29 ;  /* 0x00000055001c7223 */ /* 0x0c0fe2000001001d */
[----:B------:R-:W-:Y:S01]  /*e420*/  FSEL R30, R89, -INF , !P1 ;  /* 0xff800000591e7808 */ /* 0x000fe20004800000 */
[----:B------:R-:W-:Y:S01]  /*e430*/  FFMA.FTZ R29, R0, R85, R31 ;  /* 0x00000055001d7223 */ /* 0x000fe2000001001f */
[----:B------:R-:W2:Y:S01]  /*e440*/  I2F R137, R86 ;  /* 0x0000005600897306 */ /* 0x000ea20000201400 */
[----:B------:R-:W-:-:S02]  /*e450*/  IADD3 R85, R84, 0x18, RZ ;  /* 0x0000001854557810 */ /* 0x000fc40007ffe0ff */
[----:B------:R-:W-:Y:S02]  /*e460*/  FSEL R31, R87, -INF , !P5 ;  /* 0xff800000571f7808 */ /* 0x000fe40006800000 */
[CC--:B------:R-:W-:Y:S02]  /*e470*/  ISETP.GE.AND P1, PT, R35.reuse, R100.reuse, PT ;  /* 0x000000642300720c */ /* 0x0c0fe40003f26270 */
[----:B------:R-:W-:Y:S01]  /*e480*/  ISETP.GE.AND P5, PT, R35, R101, PT ;  /* 0x000000652300720c */ /* 0x000fe20003fa6270 */
[-C--:B-1----:R-:W-:Y:S01]  /*e490*/  FFMA.FTZ R138, R0, R147.reuse, R24 ;  /* 0x00000093008a7223 */ /* 0x082fe20000010018 */
[----:B------:R-:W1:Y:S01]  /*e4a0*/  I2F R35, R85 ;  /* 0x0000005500237306 */ /* 0x000e620000201400 */
[----:B------:R-:W-:Y:S01]  /*e4b0*/  IADD3 R24, R84, 0x19, RZ ;  /* 0x0000001954187810 */ /* 0x000fe20007ffe0ff */
[----:B------:R-:W-:Y:S01]  /*e4c0*/  FFMA.FTZ R147, R0, R147, R26 ;  /* 0x0000009300937223 */ /* 0x000fe2000001001a */
[----:B------:R-:W-:Y:S02]  /*e4d0*/  FSEL R28, R28, -INF , !P6 ;  /* 0xff8000001c1c7808 */ /* 0x000fe40007000000 */
[----:B------:R-:W-:Y:S01]  /*e4e0*/  FSEL R29, R29, -INF , !P2 ;  /* 0xff8000001d1d7808 */ /* 0x000fe20005000000 */
[-C--:B--2---:R-:W-:Y:S01]  /*e4f0*/  FFMA.FTZ R25, R0, R137.reuse, R25 ;  /* 0x0000008900197223 */ /* 0x084fe20000010019 */
[----:B------:R-:W-:Y:S01]  /*e500*/  ISETP.GE.AND P6, PT, R86, R100, PT ;  /* 0x000000645600720c */ /* 0x000fe20003fc6270 */
[----:B------:R-:W-:Y:S01]  /*e510*/  FFMA.FTZ R137, R0, R137, R27 ;  /* 0x0000008900897223 */ /* 0x000fe2000001001b */
[----:B------:R-:W-:Y:S01]  /*e520*/  ISETP.GE.AND P2, PT, R86, R101, PT ;  /* 0x000000655600720c */ /* 0x000fe20003f46270 */
[----:B------:R2:W3:Y:S01]  /*e530*/  I2F R27, R24 ;  /* 0x00000018001b7306 */ /* 0x0004e20000201400 */
[----:B------:R-:W-:-:S02]  /*e540*/  FSEL R130, R25, -INF , !P6 ;  /* 0xff80000019827808 */ /* 0x000fc40007000000 */
[----:B------:R-:W-:Y:S02]  /*e550*/  FSEL R137, R137, -INF , !P2 ;  /* 0xff80000089897808 */ /* 0x000fe40005000000 */
[----:B------:R-:W-:Y:S01]  /*e560*/  ISETP.GE.AND P6, PT, R24, R100, PT ;  /* 0x000000641800720c */ /* 0x000fe20003fc6270 */
[----:B-1----:R-:W-:Y:S01]  /*e570*/  FFMA.FTZ R144, R0, R35, R20 ;  /* 0x0000002300907223 */ /* 0x002fe20000010014 */
[----:B------:R-:W-:Y:S01]  /*e580*/  ISETP.GE.AND P2, PT, R24, R101, PT ;  /* 0x000000651800720c */ /* 0x000fe20003f46270 */
[----:B------:R-:W-:Y:S01]  /*e590*/  FFMA.FTZ R22, R0, R35, R22 ;  /* 0x0000002300167223 */ /* 0x000fe20000010016 */
[----:B------:R-:W-:Y:S02]  /*e5a0*/  IADD3 R26, R84, 0x20, RZ ;  /* 0x00000020541a7810 */ /* 0x000fe40007ffe0ff */
[----:B------:R-:W-:Y:S02]  /*e5b0*/  FSEL R147, R147, -INF , !P5 ;  /* 0xff80000093937808 */ /* 0x000fe40006800000 */
[----:B------:R-:W1:Y:S01]  /*e5c0*/  I2F R25, R26 ;  /* 0x0000001a00197306 */ /* 0x000e620000201400 */
[----:B------:R-:W-:-:S02]  /*e5d0*/  ISETP.GE.AND P5, PT, R85, R101, PT ;  /* 0x000000655500720c */ /* 0x000fc40003fa6270 */
[----:B--2---:R-:W-:Y:S01]  /*e5e0*/  IADD3 R24, R84, 0x21, RZ ;  /* 0x0000002154187810 */ /* 0x004fe20007ffe0ff */
[-C--:B---3--:R-:W-:Y:S01]  /*e5f0*/  FFMA.FTZ R21, R0, R27.reuse, R21 ;  /* 0x0000001b00157223 */ /* 0x088fe20000010015 */
[----:B------:R-:W-:Y:S01]  /*e600*/  FSEL R149, R22, -INF , !P5 ;  /* 0xff80000016957808 */ /* 0x000fe20006800000 */
[----:B------:R-:W-:Y:S01]  /*e610*/  FFMA.FTZ R23, R0, R27, R23 ;  /* 0x0000001b00177223 */ /* 0x000fe20000010017 */
[----:B------:R-:W-:Y:S01]  /*e620*/  IADD3 R22, R84, 0x28, RZ ;  /* 0x0000002854167810 */ /* 0x000fe20007ffe0ff */
[----:B------:R-:W2:Y:S01]  /*e630*/  I2F R20, R24 ;  /* 0x0000001800147306 */ /* 0x000ea20000201400 */
[----:B------:R-:W-:Y:S02]  /*e640*/  FSEL R142, R21, -INF , !P6 ;  /* 0xff800000158e7808 */ /* 0x000fe40007000000 */
[----:B------:R-:W-:Y:S02]  /*e650*/  FSEL R138, R138, -INF , !P1 ;  /* 0xff8000008a8a7808 */ /* 0x000fe40004800000 */
[----:B------:R-:W-:-:S02]  /*e660*/  ISETP.GE.AND P1, PT, R85, R100, PT ;  /* 0x000000645500720c */ /* 0x000fc40003f26270 */
[----:B------:R-:W-:Y:S01]  /*e670*/  FSEL R145, R23, -INF , !P2 ;  /* 0xff80000017917808 */ /* 0x000fe20005000000 */
[----:B------:R-:W3:Y:S01]  /*e680*/  I2F R21, R22 ;  /* 0x0000001600157306 */ /* 0x000ee20000201400 */
[----:B------:R-:W-:Y:S01]  /*e690*/  FSEL R144, R144, -INF , !P1 ;  /* 0xff80000090907808 */ /* 0x000fe20004800000 */
[-C--:B-1----:R-:W-:Y:S01]  /*e6a0*/  FFMA.FTZ R16, R0, R25.reuse, R16 ;  /* 0x0000001900107223 */ /* 0x082fe20000010010 */
[-C--:B------:R-:W-:Y:S01]  /*e6b0*/  ISETP.GE.AND P1, PT, R26, R100.reuse, PT ;  /* 0x000000641a00720c */ /* 0x080fe20003f26270 */
[----:B------:R-:W-:Y:S01]  /*e6c0*/  FFMA.FTZ R105, R0, R25, R18 ;  /* 0x0000001900697223 */ /* 0x000fe20000010012 */
[C---:B------:R-:W-:Y:S02]  /*e6d0*/  ISETP.GE.AND P6, PT, R24.reuse, R100, PT ;  /* 0x000000641800720c */ /* 0x040fe40003fc6270 */
[----:B------:R-:W-:Y:S01]  /*e6e0*/  ISETP.GE.AND P2, PT, R24, R101, PT ;  /* 0x000000651800720c */ /* 0x000fe20003f46270 */
[-C--:B--2---:R-:W-:Y:S01]  /*e6f0*/  FFMA.FTZ R17, R0, R20.reuse, R17 ;  /* 0x0000001400117223 */ /* 0x084fe20000010011 */
[----:B------:R-:W-:Y:S01]  /*e700*/  IADD3 R18, R84, 0x29, RZ ;  /* 0x0000002954127810 */ /* 0x000fe20007ffe0ff */
[----:B------:R-:W-:Y:S01]  /*e710*/  FFMA.FTZ R103, R0, R20, R19 ;  /* 0x0000001400677223 */ /* 0x000fe20000010013 */
[----:B------:R-:W-:-:S02]  /*e720*/  FSEL R106, R16, -INF , !P1 ;  /* 0xff800000106a7808 */ /* 0x000fc40004800000 */
[----:B------:R-:W-:Y:S01]  /*e730*/  FSEL R104, R17, -INF , !P6 ;  /* 0xff80000011687808 */ /* 0x000fe20007000000 */
[----:B------:R1:W2:Y:S01]  /*e740*/  I2F R16, R18 ;  /* 0x0000001200107306 */ /* 0x0002a20000201400 */
[----:B------:R-:W-:Y:S01]  /*e750*/  FSEL R103, R103, -INF , !P2 ;  /* 0xff80000067677808 */ /* 0x000fe20005000000 */
[-C--:B---3--:R-:W-:Y:S01]  /*e760*/  FFMA.FTZ R107, R0, R21.reuse, R14 ;  /* 0x00000015006b7223 */ /* 0x088fe2000001000e */
[-C--:B------:R-:W-:Y:S01]  /*e770*/  ISETP.GE.AND P6, PT, R18, R100.reuse, PT ;  /* 0x000000641200720c */ /* 0x080fe20003fc6270 */
[----:B------:R-:W-:Y:S01]  /*e780*/  FFMA.FTZ R12, R0, R21, R12 ;  /* 0x00000015000c7223 */ /* 0x000fe2000001000c */
[----:B------:R-:W-:Y:S02]  /*e790*/  ISETP.GE.AND P2, PT, R18, R101, PT ;  /* 0x000000651200720c */ /* 0x000fe40003f46270 */
[----:B------:R-:W-:Y:S02]  /*e7a0*/  IADD3 R19, R84, 0x30, RZ ;  /* 0x0000003054137810 */ /* 0x000fe40007ffe0ff */
[----:B------:R-:W-:-:S02]  /*e7b0*/  ISETP.GE.AND P1, PT, R22, R100, PT ;  /* 0x000000641600720c */ /* 0x000fc40003f26270 */
[----:B------:R-:W3:Y:S01]  /*e7c0*/  I2F R17, R19 ;  /* 0x0000001300117306 */ /* 0x000ee20000201400 */
[----:B------:R-:W-:Y:S02]  /*e7d0*/  ISETP.GE.AND P5, PT, R26, R101, PT ;  /* 0x000000651a00720c */ /* 0x000fe40003fa6270 */
[----:B------:R-:W-:Y:S02]  /*e7e0*/  FSEL R128, R12, -INF , !P1 ;  /* 0xff8000000c807808 */ /* 0x000fe40004800000 */
[----:B-1----:R-:W-:Y:S01]  /*e7f0*/  IADD3 R18, R84, 0x31, RZ ;  /* 0x0000003154127810 */ /* 0x002fe20007ffe0ff */
[-C--:B--2---:R-:W-:Y:S01]  /*e800*/  FFMA.FTZ R136, R0, R16.reuse, R13 ;  /* 0x0000001000887223 */ /* 0x084fe2000001000d */
[----:B------:R-:W-:Y:S01]  /*e810*/  IADD3 R12, R84, 0x38, RZ ;  /* 0x00000038540c7810 */ /* 0x000fe20007ffe0ff */
[----:B------:R-:W-:Y:S01]  /*e820*/  FFMA.FTZ R15, R0, R16, R15 ;  /* 0x00000010000f7223 */ /* 0x000fe2000001000f */
[----:B------:R-:W1:Y:S01]  /*e830*/  I2F R14, R18 ;  /* 0x00000012000e7306 */ /* 0x000e620000201400 */
[----:B------:R-:W-:-:S02]  /*e840*/  FSEL R105, R105, -INF , !P5 ;  /* 0xff80000069697808 */ /* 0x000fc40006800000 */
[----:B------:R-:W-:Y:S02]  /*e850*/  ISETP.GE.AND P5, PT, R22, R101, PT ;  /* 0x000000651600720c */ /* 0x000fe40003fa6270 */
[----:B------:R-:W-:Y:S01]  /*e860*/  ISETP.GE.AND P1, PT, R19, R100, PT ;  /* 0x000000641300720c */ /* 0x000fe20003f26270 */
[CC--:B---3--:R-:W-:Y:S02]  /*e870*/  FFMA.FTZ R8, R0.reuse, R17.reuse, R8 ;  /* 0x0000001100087223 */ /* 0x0c8fe40000010008 */
[----:B------:R-:W2:Y:S01]  /*e880*/  I2F R13, R12 ;  /* 0x0000000c000d7306 */ /* 0x000ea20000201400 */
[----:B------:R-:W-:Y:S01]  /*e890*/  FSEL R107, R107, -INF , !P5 ;  /* 0xff8000006b6b7808 */ /* 0x000fe20006800000 */
[----:B------:R-:W-:Y:S01]  /*e8a0*/  FFMA.FTZ R10, R0, R17, R10 ;  /* 0x00000011000a7223 */ /* 0x000fe2000001000a */
[----:B------:R-:W-:Y:S02]  /*e8b0*/  FSEL R136, R136, -INF , !P6 ;  /* 0xff80000088887808 */ /* 0x000fe40007000000 */
[----:B------:R-:W-:-:S02]  /*e8c0*/  ISETP.GE.AND P5, PT, R19, R101, PT ;  /* 0x000000651300720c */ /* 0x000fc40003fa6270 */
[----:B------:R-:W-:Y:S01]  /*e8d0*/  ISETP.GE.AND P6, PT, R18, R100, PT ;  /* 0x000000641200720c */ /* 0x000fe20003fc6270 */
[-C--:B-1----:R-:W-:Y:S01]  /*e8e0*/  FFMA.FTZ R127, R0, R14.reuse, R9 ;  /* 0x0000000e007f7223 */ /* 0x082fe20000010009 */
[----:B------:R-:W-:Y:S01]  /*e8f0*/  FSEL R102, R8, -INF , !P1 ;  /* 0xff80000008667808 */ /* 0x000fe20004800000 */
[----:B------:R-:W1:Y:S01]  /*e900*/  I2F R9, R84 ;  /* 0x0000005400097306 */ /* 0x000e620000201400 */
[----:B------:R-:W-:Y:S01]  /*e910*/  IADD3 R8, R84, 0x39, RZ ;  /* 0x0000003954087810 */ /* 0x000fe20007ffe0ff */
[----:B------:R-:W-:Y:S01]  /*e920*/  FFMA.FTZ R11, R0, R14, R11 ;  /* 0x0000000e000b7223 */ /* 0x000fe2000001000b */
[----:B------:R-:W-:Y:S02]  /*e930*/  FSEL R86, R10, -INF , !P5 ;  /* 0xff8000000a567808 */ /* 0x000fe40006800000 */
[----:B------:R-:W-:Y:S01]  /*e940*/  FSEL R127, R127, -INF , !P6 ;  /* 0xff8000007f7f7808 */ /* 0x000fe20007000000 */
[-C--:B--2---:R-:W-:Y:S01]  /*e950*/  FFMA.FTZ R4, R0, R13.reuse, R4 ;  /* 0x0000000d00047223 */ /* 0x084fe20000010004 */
[-C--:B------:R-:W-:Y:S01]  /*e960*/  ISETP.GE.AND P6, PT, R12, R100.reuse, PT ;  /* 0x000000640c00720c */ /* 0x080fe20003fc6270 */
[----:B------:R-:W2:Y:S01]  /*e970*/  I2F R10, R8 ;  /* 0x00000008000a7306 */ /* 0x000ea20000201400 */
[----:B------:R-:W-:Y:S01]  /*e980*/  ISETP.GE.AND P1, PT, R84, R100, PT ;  /* 0x000000645400720c */ /* 0x000fe20003f26270 */
[----:B------:R-:W-:Y:S01]  /*e990*/  FFMA.FTZ R6, R0, R13, R6 ;  /* 0x0000000d00067223 */ /* 0x000fe20000010006 */
[----:B------:R-:W-:-:S02]  /*e9a0*/  FSEL R133, R4, -INF , !P6 ;  /* 0xff80000004857808 */ /* 0x000fc40007000000 */
[----:B------:R-:W-:Y:S02]  /*e9b0*/  FSEL R99, R15, -INF , !P2 ;  /* 0xff8000000f637808 */ /* 0x000fe40005000000 */
[----:B------:R-:W-:Y:S01]  /*e9c0*/  ISETP.GE.AND P2, PT, R18, R101, PT ;  /* 0x000000651200720c */ /* 0x000fe20003f46270 */
[----:B-1----:R-:W-:Y:S01]  /*e9d0*/  FFMA.FTZ R32, R0, R9, R32 ;  /* 0x0000000900207223 */ /* 0x002fe20000010020 */
[----:B------:R-:W-:Y:S01]  /*e9e0*/  ISETP.GE.AND P5, PT, R84, R101, PT ;  /* 0x000000655400720c */ /* 0x000fe20003fa6270 */
[----:B------:R-:W-:Y:S01]  /*e9f0*/  FFMA.FTZ R34, R0, R9, R34 ;  /* 0x0000000900227223 */ /* 0x000fe20000010022 */
[----:B------:R-:W-:Y:S02]  /*ea00*/  FSEL R84, R11, -INF , !P2 ;  /* 0xff8000000b547808 */ /* 0x000fe40005000000 */
[----:B------:R-:W-:Y:S02]  /*ea10*/  FSEL R4, R32, -INF , !P1 ;  /* 0xff80000020047808 */ /* 0x000fe40004800000 */
[----:B------:R-:W-:Y:S01]  /*ea20*/  ISETP.GT.AND P1, PT, R126, R114, PT ;  /* 0x000000727e00720c */ /* 0x000fe20003f24270 */
[-C--:B--2---:R-:W-:Y:S01]  /*ea30*/  FFMA.FTZ R141, R0, R10.reuse, R5 ;  /* 0x0000000a008d7223 */ /* 0x084fe20000010005 */
[----:B------:R-:W-:Y:S01]  /*ea40*/  ISETP.GE.AND P2, PT, R12, R101, PT ;  /* 0x000000650c00720c */ /* 0x000fe20003f46270 */
[----:B------:R-:W-:Y:S01]  /*ea50*/  FFMA.FTZ R7, R0, R10, R7 ;  /* 0x0000000a00077223 */ /* 0x000fe20000010007 */
[----:B------:R-:W-:-:S02]  /*ea60*/  ISETP.GE.AND P6, PT, R8, R100, PT ;  /* 0x000000640800720c */ /* 0x000fc40003fc6270 */
[----:B------:R-:W-:Y:S02]  /*ea70*/  FSEL R85, R6, -INF , !P2 ;  /* 0xff80000006557808 */ /* 0x000fe40005000000 */
[----:B------:R-:W-:Y:S02]  /*ea80*/  ISETP.GE.AND P2, PT, R8, R101, PT ;  /* 0x000000650800720c */ /* 0x000fe40003f46270 */
[----:B------:R-:W-:Y:S02]  /*ea90*/  FSEL R5, R34, -INF , !P5 ;  /* 0xff80000022057808 */ /* 0x000fe40006800000 */
[----:B------:R-:W-:Y:S02]  /*eaa0*/  FSEL R141, R141, -INF , !P6 ;  /* 0xff8000008d8d7808 */ /* 0x000fe40007000000 */
[----:B------:R-:W-:Y:S01]  /*eab0*/  FSEL R95, R7, -INF , !P2 ;  /* 0xff800000075f7808 */ /* 0x000fe20005000000 */
[----:B------:R-:W-:Y:S05]  /*eac0*/  @!P1 BRA `(.L_x_5899) ;  /* 0x0000077000009947 */ /* 0x000fea0003800000 */
[----:B------:R-:W-:Y:S05]  /*ead0*/  @!P3 BRA `(.L_x_5900) ;  /* 0x000003b00000b947 */ /* 0x000fea0003800000 */
[----:B------:R-:W-:Y:S01]  /*eae0*/  IABS R7, c[0x0][0x2d0] ;  /* 0x0000b40000077a13 */ /* 0x000fe20000000000 */
[----:B------:R-:W-:-:S02]  /*eaf0*/  IMAD.SHL.U32 R8, R126, 0x40, RZ ;  /* 0x000000407e087824 */ /* 0x000fc400078e00ff */
[----:B------:R-:W-:Y:S01]  /*eb00*/  IMAD.MOV.U32 R12, RZ, RZ, RZ ;  /* 0x000000ffff0c7224 */ /* 0x000fe200078e00ff */
[----:B------:R-:W1:Y:S02]  /*eb10*/  I2F.RP R9, R7 ;  /* 0x0000000700097306 */ /* 0x000e640000209400 */
        /* <DEDUP_REMOVED lines=55> */
.L_x_5900:
[----:B------:R-:W-:-:S05]  /*ee90*/  IMAD.MOV.U32 R12, RZ, RZ, c[0x0][0x198] ;  /* 0x00006600ff0c7624 */ /* 0x000fca00078e00ff */
[----:B------:R-:W-:-:S04]  /*eea0*/  LEA R12, -R12, RZ, 0x6 ;  /* 0x000000ff0c0c7211 */ /* 0x000fc800078e31ff */
[----:B------:R-:W-:Y:S02]  /*eeb0*/  SHF.R.S32.HI R10, RZ, 0x1f, R12 ;  /* 0x0000001fff0a7819 */ /* 0x000fe4000001140c */
.L_x_5901:
[----:B------:R-:W1:Y:S01]  /*eec0*/  S2R R7, SR_TID.X ;  /* 0x0000000000077919 */ /* 0x000e620000002100 */
[----:B------:R-:W-:Y:S02]  /*eed0*/  SEL R8, RZ, 0x3fffc, P0 ;  /* 0x0003fffcff087807 */ /* 0x000fe40000000000 */
[----:B------:R-:W-:Y:S02]  /*eee0*/  LEA R14, P2, R12, R120, 0x1 ;  /* 0x000000780c0e7211 */ /* 0x000fe400078408ff */
[----:B------:R-:W-:Y:S02]  /*eef0*/  LOP3.LUT P5, RZ, R8, 0x4, RZ, 0xc0, !PT ;  /* 0x0000000408ff7812 */ /* 0x000fe400078ac0ff */
[----:B------:R-:W-:Y:S02]  /*ef00*/  LEA.HI.X R15, R12, R123, R10, 0x1, P2 ;  /* 0x0000007b0c0f7211 */ /* 0x000fe400010f0c0a */
[----:B-1----:R-:W-:-:S04]  /*ef10*/  SHF.R.S32.HI R6, RZ, 0x1f, R7 ;  /* 0x0000001fff067819 */ /* 0x002fc80000011407 */
[----:B------:R-:W-:-:S04]  /*ef20*/  LEA.HI R6, R6, R7, RZ, 0x2 ;  /* 0x0000000706067211 */ /* 0x000fc800078f10ff */
[----:B------:R-:W-:-:S05]  /*ef30*/  LOP3.LUT R6, R6, 0xfffffffc, RZ, 0xc0, !PT ;  /* 0xfffffffc06067812 */ /* 0x000fca00078ec0ff */
[----:B------:R-:W-:Y:S02]  /*ef40*/  IMAD.IADD R6, R7, 0x1, -R6 ;  /* 0x0000000107067824 */ /* 0x000fe400078e0a06 */
[----:B------:R-:W-:Y:S02]  /*ef50*/  IMAD.MOV.U32 R7, RZ, RZ, c[0x0][0x198] ;  /* 0x00006600ff077624 */ /* 0x000fe400078e00ff */
[----:B------:R-:W-:-:S03]  /*ef60*/  IMAD.SHL.U32 R6, R6, 0x8, RZ ;  /* 0x0000000806067824 */ /* 0x000fc600078e00ff */
[----:B------:R-:W-:Y:S02]  /*ef70*/  LEA R8, P0, R7, R12, 0x5 ;  /* 0x0000000c07087211 */ /* 0x000fe400078028ff */
[----:B------:R-:W-:Y:S01]  /*ef80*/  ISETP.GE.AND P1, PT, R6, c[0x0][0x220], PT ;  /* 0x0000880006007a0c */ /* 0x000fe20003f26270 */
[----:B------:R-:W-:Y:S01]  /*ef90*/  IMAD.MOV.U32 R6, RZ, RZ, c[0x0][0x19c] ;  /* 0x00006700ff067624 */ /* 0x000fe200078e00ff */
[----:B------:R-:W-:-:S04]  /*efa0*/  @!P4 LEA R12, P2, R8, R120, 0x1 ;  /* 0x00000078080cc211 */ /* 0x000fc800078408ff */
[C---:B------:R-:W-:Y:S02]  /*efb0*/  LEA.HI.X R10, R7.reuse, R10, R6, 0x5, P0 ;  /* 0x0000000a070a7211 */ /* 0x040fe400000f2c06 */
[C---:B------:R-:W-:Y:S01]  /*efc0*/  @P5 LEA R16, P0, R8.reuse, R120, 0x1 ;  /* 0x0000007808105211 */ /* 0x040fe200078008ff */
[----:B------:R-:W-:Y:S01]  /*efd0*/  IMAD.MOV.U32 R120, RZ, RZ, R14 ;  /* 0x000000ffff787224 */ /* 0x000fe200078e000e */
[CCC-:B------:R-:W-:Y:S02]  /*efe0*/  @!P4 LEA.HI.X R13, R8.reuse, R123.reuse, R10.reuse, 0x1, P2 ;  /* 0x0000007b080dc211 */ /* 0x1c0fe400010f0c0a */
[----:B------:R-:W-:Y:S01]  /*eff0*/  @P5 LEA.HI.X R17, R8, R123, R10, 0x1, P0 ;  /* 0x0000007b08115211 */ /* 0x000fe200000f0c0a */
[----:B------:R-:W-:Y:S01]  /*f000*/  @!PT LDS RZ, [RZ] ;  /* 0x00000000fffff984 */ /* 0x000fe20000000800 */
[----:B------:R-:W-:Y:S01]  /*f010*/  @!PT LDS RZ, [RZ] ;  /* 0x00000000fffff984 */ /* 0x000fe20000000800 */
[----:B------:R-:W-:Y:S01]  /*f020*/  @!PT LDS RZ, [RZ] ;  /* 0x00000000fffff984 */ /* 0x000fe20000000800 */
[----:B------:R1:W-:Y:S01]  /*f030*/  @!P1 LDGSTS.E.BYPASS.LTC128B.128 [R116+0x3000], [R14.64] ;  /* 0x030000000e749fae */ /* 0x0003e2000b901d46 */
[C---:B------:R-:W-:Y:S01]  /*f040*/  @!P1 LEA R8, P0, R7.reuse, R14, 0x6 ;  /* 0x0000000e07089211 */ /* 0x040fe200078030ff */
[----:B------:R-:W-:Y:S02]  /*f050*/  IMAD.MOV.U32 R123, RZ, RZ, R15 ;  /* 0x000000ffff7b7224 */ /* 0x000fe400078e000f */
[----:B------:R1:W-:Y:S01]  /*f060*/  @P1 STS [R116+0x3000], RZ ;  /* 0x003000ff74001388 */ /* 0x0003e20000000800 */
[----:B------:R-:W-:-:S03]  /*f070*/  @!P1 LEA.HI.X R9, R7, R15, R6, 0x6, P0 ;  /* 0x0000000f07099211 */ /* 0x000fc600000f3406 */
        /* <DEDUP_REMOVED lines=28> */
.L_x_5899:
        /* <DEDUP_REMOVED lines=57> */
[----:B------:R-:W-:Y:S01]  /*f5d0*/  FMUL.FTZ R98, R4, c[0x0][0x23c] ;  /* 0x00008f0004627a20 */ /* 0x000fe20000410000 */
[----:B------:R-:W1:Y:S01]  /*f5e0*/  LDSM.16.MT88.4 R32, [R108+0x7000] ;  /* 0x007000006c20783b */ /* 0x000e620000004200 */
[----:B------:R-:W-:-:S02]  /*f5f0*/  FADD.FTZ R3, R2, -R3 ;  /* 0x8000000302037221 */ /* 0x000fc40000010000 */
[--C-:B------:R-:W-:Y:S02]  /*f600*/  FFMA.FTZ R88, R28, c[0x0][0x23c], -R143.reuse ;  /* 0x00008f001c587a23 */ /* 0x100fe4000001088f */
[----:B------:R-:W-:Y:S01]  /*f610*/  FMUL.FTZ R93, R3, c[0x0][0x23c] ;  /* 0x00008f00035d7a20 */ /* 0x000fe20000410000 */
[----:B------:R-:W2:Y:S01]  /*f620*/  MUFU.EX2 R98, R98 ;  /* 0x0000006200627308 */ /* 0x000ea20000000800 */
[--C-:B------:R-:W-:Y:S02]  /*f630*/  FFMA.FTZ R87, R5, c[0x0][0x23c], -R96.reuse ;  /* 0x00008f0005577a23 */ /* 0x100fe40000010860 */
[--C-:B------:R-:W-:Y:S02]  /*f640*/  FFMA.FTZ R3, R31, c[0x0][0x23c], -R96.reuse ;  /* 0x00008f001f037a23 */ /* 0x100fe40000010860 */
[----:B------:R-:W-:Y:S02]  /*f650*/  FFMA.FTZ R2, R29, c[0x0][0x23c], -R96 ;  /* 0x00008f001d027a23 */ /* 0x000fe40000010860 */
[--C-:B------:R-:W-:Y:S01]  /*f660*/  FFMA.FTZ R140, R138, c[0x0][0x23c], -R143.reuse ;  /* 0x00008f008a8c7a23 */ /* 0x100fe2000001088f */
[----:B------:R-:W4:Y:S01]  /*f670*/  MUFU.EX2 R93, R93 ;  /* 0x0000005d005d7308 */ /* 0x000f220000000800 */
[----:B------:R-:W-:-:S02]  /*f680*/  FFMA.FTZ R139, R130, c[0x0][0x23c], -R143 ;  /* 0x00008f00828b7a23 */ /* 0x000fc4000001088f */
[--C-:B------:R-:W-:Y:S02]  /*f690*/  FFMA.FTZ R131, R144, c[0x0][0x23c], -R143.reuse ;  /* 0x00008f0090837a23 */ /* 0x100fe4000001088f */
[----:B------:R-:W-:Y:S02]  /*f6a0*/  FFMA.FTZ R130, R142, c[0x0][0x23c], -R143 ;  /* 0x00008f008e827a23 */ /* 0x000fe4000001088f */
[----:B------:R-:W-:Y:S01]  /*f6b0*/  FFMA.FTZ R138, R147, c[0x0][0x23c], -R96 ;  /* 0x00008f00938a7a23 */ /* 0x000fe20000010860 */
[----:B------:R-:W5:Y:S01]  /*f6c0*/  MUFU.EX2 R92, R92 ;  /* 0x0000005c005c7308 */ /* 0x000f620000000800 */
[-C--:B--2---:R-:W-:Y:S02]  /*f6d0*/  FMUL.FTZ R12, R36, R98.reuse ;  /* 0x00000062240c7220 */ /* 0x084fe40000410000 */
        /* <DEDUP_REMOVED lines=8> */
[----:B------:R-:W2:Y:S01]  /*f760*/  MUFU.EX2 R88, R88 ;  /* 0x0000005800587308 */ /* 0x000ea20000000800 */
        /* <DEDUP_REMOVED lines=11> */
[----:B--2---:R-:W-:Y:S01]  /*f820*/  F2FP.PACK_AB R82, R88, R91 ;  /* 0x0000005b5852723e */ /* 0x004fe200000000ff */
        /* <DEDUP_REMOVED lines=8> */
[----:B------:R-:W2:Y:S01]  /*f8b0*/  MUFU.EX2 R2, R2 ;  /* 0x0000000200027308 */ /* 0x000ea20000000800 */
        /* <DEDUP_REMOVED lines=22> */
[----:B------:R-:W3:Y:S01]  /*fa20*/  MUFU.EX2 R130, R130 ;  /* 0x0000008200827308 */ /* 0x000ee20000000800 */
[----:B--2---:R-:W-:Y:S01]  /*fa30*/  F2FP.PACK_AB R52, R139, R140 ;  /* 0x0000008c8b34723e */ /* 0x004fe200000000ff */
[-C--:B------:R-:W-:Y:S01]  /*fa40*/  FMUL.FTZ R50, R50, R93.reuse ;  /* 0x0000005d32327220 */ /* 0x080fe20000410000 */
[----:B------:R-:W-:Y:S01]  /*fa50*/  LDSM.16.MT88.4 R76, [R110+0x6c00] ;  /* 0x006c00006e4c783b */ /* 0x000fe20000004200 */
[----:B------:R-:W-:-:S02]  /*fa60*/  FMUL.FTZ R51, R51, R93 ;  /* 0x0000005d33337220 */ /* 0x000fc40000410000 */
        /* <DEDUP_REMOVED lines=15> */
[-C--:B------:R-:W-:Y:S02]  /*fb60*/  FMUL.FTZ R47, R71, R93.reuse ;  /* 0x0000005d472f7220 */ /* 0x080fe40000410000 */
        /* <DEDUP_REMOVED lines=12> */
[--C-:B------:R-:W-:Y:S01]  /*fc30*/  FFMA.FTZ R136, R103, c[0x0][0x23c], -R96.reuse ;  /* 0x00008f0067887a23 */ /* 0x100fe20000010860 */
[----:B------:R-:W-:Y:S01]  /*fc40*/  HMMA.16816.F32 R24, R80, R26, R48 ;  /* 0x0000001a5018723c */ /* 0x000fe20000001830 */
[----:B------:R-:W2:Y:S01]  /*fc50*/  LDSM.16.MT88.4 R48, [R108+0x8000] ;  /* 0x008000006c30783b */ /* 0x000ea20000004200 */
[----:B-----5:R-:W-:Y:S01]  /*fc60*/  F2FP.PACK_AB R55, R100, R101 ;  /* 0x000000656437723e */ /* 0x020fe200000000ff */
[----:B------:R-:W-:Y:S01]  /*fc70*/  FFMA.FTZ R106, R106, c[0x0][0x23c], -R143 ;  /* 0x00008f006a6a7a23 */ /* 0x000fe2000001088f */
[----:B------:R-:W-:Y:S01]  /*fc80*/  MUFU.EX2 R147, R147 ;  /* 0x0000009300937308 */ /* 0x000fe20000000800 */
[----:B------:R-:W-:-:S02]  /*fc90*/  FFMA.FTZ R105, R105, c[0x0][0x23c], -R96 ;  /* 0x00008f0069697a23 */ /* 0x000fc40000010860 */
[--C-:B------:R-:W-:Y:S02]  /*fca0*/  FFMA.FTZ R103, R107, c[0x0][0x23c], -R96.reuse ;  /* 0x00008f006b677a23 */ /* 0x100fe40000010860 */
[C---:B----4-:R-:W-:Y:S01]  /*fcb0*/  HMMA.16816.F32 R4, R52.reuse, R60, R4 ;  /* 0x0000003c3404723c */ /* 0x050fe20000001804 */
[--C-:B------:R-:W-:Y:S02]  /*fcc0*/  FFMA.FTZ R128, R99, c[0x0][0x23c], -R96.reuse ;  /* 0x00008f0063807a23 */ /* 0x100fe40000010860 */
[----:B------:R-:W-:Y:S01]  /*fcd0*/  MUFU.EX2 R106, R106 ;  /* 0x0000006a006a7308 */ /* 0x000fe20000000800 */
[--C-:B------:R-:W-:Y:S02]  /*fce0*/  FFMA.FTZ R107, R102, c[0x0][0x23c], -R143.reuse ;  /* 0x00008f00666b7a23 */ /* 0x100fe4000001088f */
[--C-:B------:R-:W-:Y:S02]  /*fcf0*/  FFMA.FTZ R102, R127, c[0x0][0x23c], -R143.reuse ;  /* 0x00008f007f667a23 */ /* 0x100fe4000001088f */
[----:B------:R-:W-:Y:S01]  /*fd00*/  HMMA.16816.F32 R8, R52, R62, R8 ;  /* 0x0000003e3408723c */ /* 0x000fe20000001808 */
[----:B------:R-:W4:Y:S01]  /*fd10*/  LDSM.16.MT88.4 R60, [R110+0x7400] ;  /* 0x007400006e3c783b */ /* 0x000f220000004200 */
[----:B------:R-:W-:Y:S01]  /*fd20*/  FFMA.FTZ R99, R133, c[0x0][0x23c], -R143 ;  /* 0x00008f0085637a23 */ /* 0x000fe2000001088f */
[----:B------:R-:W-:Y:S01]  /*fd30*/  MUFU.EX2 R104, R104 ;  /* 0x0000006800687308 */ /* 0x000fe20000000800 */
[----:B------:R-:W-:-:S02]  /*fd40*/  FFMA.FTZ R127, R86, c[0x0][0x23c], -R96 ;  /* 0x00008f00567f7a23 */ /* 0x000fc40000010860 */
[--C-:B------:R-:W-:Y:S02]  /*fd50*/  FFMA.FTZ R144, R84, c[0x0][0x23c], -R96.reuse ;  /* 0x00008f0054907a23 */ /* 0x100fe40000010860 */
[C---:B-1----:R-:W-:Y:S01]  /*fd60*/  HMMA.16816.F32 R12, R52.reuse, R56, R12 ;  /* 0x00000038340c723c */ /* 0x042fe2000000180c */
[--C-:B------:R-:W-:Y:S02]  /*fd70*/  FFMA.FTZ R133, R85, c[0x0][0x23c], -R96.reuse ;  /* 0x00008f0055857a23 */ /* 0x100fe40000010860 */
[----:B------:R-:W-:Y:S01]  /*fd80*/  MUFU.EX2 R145, R145 ;  /* 0x0000009100917308 */ /* 0x000fe20000000800 */
[----:B------:R-:W-:Y:S02]  /*fd90*/  FFMA.FTZ R142, R141, c[0x0][0x23c], -R143 ;  /* 0x00008f008d8e7a23 */ /* 0x000fe4000001088f */
[----:B------:R-:W-:Y:S02]  /*fda0*/  FFMA.FTZ R96, R95, c[0x0][0x23c], -R96 ;  /* 0x00008f005f607a23 */ /* 0x000fe40000010860 */
[----:B------:R-:W-:Y:S01]  /*fdb0*/  HMMA.16816.F32 R16, R52, R58, R16 ;  /* 0x0000003a3410723c */ /* 0x000fe20000001810 */
[----:B------:R-:W1:Y:S01]  /*fdc0*/  LDSM.16.MT88.4 R56, [R108+0x7400] ;  /* 0x007400006c38783b */ /* 0x000e620000004200 */
[----:B------:R-:W-:Y:S01]  /*fdd0*/  FFMA.FTZ R87, R132, R93, R87 ;  /* 0x0000005d84577223 */ /* 0x000fe20000010057 */
[----:B------:R-:W-:Y:S01]  /*fde0*/  MUFU.EX2 R105, R105 ;  /* 0x0000006900697308 */ /* 0x000fe20000000800 */
[----:B------:R-:W-:-:S02]  /*fdf0*/  FFMA.FTZ R97, R129, R98, R97 ;  /* 0x0000006281617223 */ /* 0x000fc40000010061 */
[----:B------:R-:W-:Y:S02]  /*fe00*/  FADD.FTZ R94, R94, R87 ;  /* 0x000000575e5e7221 */ /* 0x000fe40000010000 */
[C---:B---3--:R-:W-:Y:S01]  /*fe10*/  HMMA.16816.F32 R36, R80.reuse, R40, R36 ;  /* 0x000000285024723c */ /* 0x048fe20000001824 */
[----:B------:R-:W-:Y:S02]  /*fe20*/  FADD.FTZ R92, R92, R97 ;  /* 0x000000615c5c7221 */ /* 0x000fe40000010000 */
[----:B------:R-:W-:Y:S01]  /*fe30*/  MUFU.EX2 R136, R136 ;  /* 0x0000008800887308 */ /* 0x000fe20000000800 */
[----:B------:R-:W-:Y:S02]  /*fe40*/  FADD.FTZ R3, R3, R94 ;  /* 0x0000005e03037221 */ /* 0x000fe40000010000 */
[----:B------:R-:W-:Y:S02]  /*fe50*/  FADD.FTZ R91, R91, R92 ;  /* 0x0000005c5b5b7221 */ /* 0x000fe40000010000 */
[----:B------:R-:W-:Y:S01]  /*fe60*/  HMMA.16816.F32 R40, R80, R42, R64 ;  /* 0x0000002a5028723c */ /* 0x000fe20000001840 */
[----:B------:R-:W-:Y:S01]  /*fe70*/  LDSM.16.MT88.4 R64, [R110+0x8800] ;  /* 0x008800006e40783b */ /* 0x000fe20000004200 */
[----:B------:R-:W-:Y:S01]  /*fe80*/  FADD.FTZ R91, R88, R91 ;  /* 0x0000005b585b7221 */ /* 0x000fe20000010000 */
[----:B------:R-:W-:Y:S01]  /*fe90*/  MUFU.EX2 R103, R103 ;  /* 0x0000006700677308 */ /* 0x000fe20000000800 */
[----:B------:R-:W-:-:S02]  /*fea0*/  FADD.FTZ R3, R2, R3 ;  /* 0x0000000302037221 */ /* 0x000fc40000010000 */
[----:B------:R-:W-:Y:S02]  /*feb0*/  FADD.FTZ R2, R140, R91 ;  /* 0x0000005b8c027221 */ /* 0x000fe40000010000 */
[----:B--2---:R-:W-:Y:S02]  /*fec0*/  HMMA.16816.F32 R44, R80, R48, R44 ;  /* 0x00000030502c723c */ /* 0x004fe4000000182c */
[----:B------:R-:W-:Y:S01]  /*fed0*/  FADD.FTZ R2, R139, R2 ;  /* 0x000000028b027221 */ /* 0x000fe20000010000 */
[----:B------:R-:W-:Y:S05]  /*fee0*/  MUFU.EX2 R128, R128 ;  /* 0x0000008000807308 */ /* 0x000fea0000000800 */
[C---:B----4-:R-:W-:Y:S03]  /*fef0*/  HMMA.16816.F32 R20, R52.reuse, R60, R20 ;  /* 0x0000003c3414723c */ /* 0x050fe60000001814 */
[----:B------:R-:W-:Y:S05]  /*ff00*/  MUFU.EX2 R107, R107 ;  /* 0x0000006b006b7308 */ /* 0x000fea0000000800 */
[C---:B------:R-:W-:Y:S01]  /*ff10*/  HMMA.16816.F32 R24, R52.reuse, R62, R24 ;  /* 0x0000003e3418723c */ /* 0x040fe20000001818 */
[----:B------:R-:W2:Y:S02]  /*ff20*/  LDSM.16.MT88.4 R60, [R110+0x8400] ;  /* 0x008400006e3c783b */ /* 0x000ea40000004200 */
[----:B------:R-:W3:Y:S05]  /*ff30*/  MUFU.EX2 R102, R102 ;  /* 0x0000006600667308 */ /* 0x000eea0000000800 */
[C---:B-1----:R-:W-:Y:S03]  /*ff40*/  HMMA.16816.F32 R28, R52.reuse, R56, R28 ;  /* 0x00000038341c723c */ /* 0x042fe6000000181c */
[----:B------:R-:W-:Y:S05]  /*ff50*/  MUFU.EX2 R99, R99 ;  /* 0x0000006300637308 */ /* 0x000fea0000000800 */
[----:B------:R-:W-:Y:S01]  /*ff60*/  HMMA.16816.F32 R32, R52, R58, R32 ;  /* 0x0000003a3420723c */ /* 0x000fe20000001820 */
[----:B------:R-:W1:Y:S02]  /*ff70*/  LDSM.16.MT88.4 R56, [R108+0x8400] ;  /* 0x008400006c38783b */ /* 0x000e640000004200 */
[----:B------:R-:W4:Y:S01]  /*ff80*/  MUFU.EX2 R142, R142 ;  /* 0x0000008e008e7308 */ /* 0x000f220000000800 */
[----:B---3--:R-:W-:-:S04]  /*ff90*/  F2FP.PACK_AB R84, R102, R107 ;  /* 0x0000006b6654723e */ /* 0x008fc800000000ff */
[----:B------:R-:W-:Y:S01]  /*ffa0*/  HMMA.16816.F32 R48, R80, R50, R72 ;  /* 0x000000325030723c */ /* 0x000fe20000001848 */
[----:B------:R-:W3:Y:S02]  /*ffb0*/  LDSM.16.MT88.4 R72, [R108+0x8800] ;  /* 0x008800006c48783b */ /* 0x000ee40000004200 */
[----:B------:R-:W-:Y:S08]  /*ffc0*/  MUFU.EX2 R127, R127 ;  /* 0x0000007f007f7308 */ /* 0x000ff00000000800 */
[----:B------:R-:W5:Y:S01]  /*ffd0*/  MUFU.EX2 R144, R144 ;  /* 0x0000009000907308 */ /* 0x000f620000000800 */
[----:B----4-:R-:W-:Y:S01]  /*ffe0*/  F2FP.PACK_AB R86, R142, R99 ;  /* 0x000000638e56723e */ /* 0x010fe200000000ff */
[C---:B--2---:R-:W-:Y:S06]  /*fff0*/  HMMA.16816.F32 R36, R52.reuse, R60, R36 ;  /* 0x0000003c3424723c */ /* 0x044fec0000001824 */
[----:B------:R-:W-:Y:S02]  /*10000*/  MUFU.EX2 R133, R133 ;  /* 0x0000008500857308 */ /* 0x000fe40000000800 */
[C---:B------:R-:W-:Y:S01]  /*10010*/  HMMA.16816.F32 R40, R52.reuse, R62, R40 ;  /* 0x0000003e3428723c */ /* 0x040fe20000001828 */
[----:B------:R-:W2:Y:S05]  /*10020*/  LDSM.16.MT88.4 R60, [R110+0x6800] ;  /* 0x006800006e3c783b */ /* 0x000eaa0000004200 */
[----:B------:R-:W4:Y:S01]  /*10030*/  MUFU.EX2 R96, R96 ;  /* 0x0000006000607308 */ /* 0x000f220000000800 */
[----:B-----5:R-:W-:Y:S01]  /*10040*/  F2FP.PACK_AB R85, R144, R127 ;  /* 0x0000007f9055723e */ /* 0x020fe200000000ff */
[C---:B-1----:R-:W-:Y:S08]  /*10050*/  HMMA.16816.F32 R44, R52.reuse, R56, R44 ;  /* 0x00000038342c723c */ /* 0x042ff0000000182c */
[----:B------:R-:W-:Y:S01]  /*10060*/  HMMA.16816.F32 R48, R52, R58, R48 ;  /* 0x0000003a3430723c */ /* 0x000fe20000001830 */
[----:B------:R-:W1:Y:S01]  /*10070*/  LDSM.16.MT88.4 R56, [R108+0x6800] ;  /* 0x006800006c38783b */ /* 0x000e620000004200 */
[----:B----4-:R-:W-:-:S05]  /*10080*/  F2FP.PACK_AB R87, R96, R133 ;  /* 0x000000856057723e */ /* 0x010fca00000000ff */
[----:B------:R-:W-:Y:S02]  /*10090*/  F2FP.PACK_AB R52, R147, R106 ;  /* 0x0000006a9334723e */ /* 0x000fe400000000ff */
[----:B------:R-:W-:Y:S02]  /*100a0*/  F2FP.PACK_AB R53, R136, R105 ;  /* 0x000000698835723e */ /* 0x000fe400000000ff */
        /* <DEDUP_REMOVED lines=24> */
[C---:B------:R-:W-:Y:S08]  /*10230*/  HMMA.16816.F32 R48, R84.reuse, R50, R24 ;  /* 0x000000325430723c */ /* 0x040ff00000001818 */
[C---:B----4-:R-:W-:Y:S08]  /*10240*/  HMMA.16816.F32 R60, R84.reuse, R8, R60 ;  /* 0x00000008543c723c */ /* 0x050ff0000000183c */
        /* <DEDUP_REMOVED lines=29> */
[----:B------:R-:W-:Y:S03]  /*10420*/  HMMA.16816.F32 R72, R84, R6, R72 ;  /* 0x000000065448723c */ /* 0x000fe60000001848 */
[----:B------:R-:W-:-:S05]  /*10430*/  FADD.FTZ R132, R96, R133 ;  /* 0x0000008560847221 */ /* 0x000fca0000010000 */
.L_x_5896:
        /* <DEDUP_REMOVED lines=12> */
.L_x_5906:
        /* <DEDUP_REMOVED lines=66> */
.L_x_5903:
[----:B------:R-:W-:Y:S01]  /*10920*/  LOP3.LUT P6, RZ, R121, 0x1, RZ, 0xc0, !PT ;  /* 0x0000000179ff7812 */ /* 0x000fe200078cc0ff */
[----:B------:R-:W-:Y:S01]  /*10930*/  IMAD.MOV.U32 R2, RZ, RZ, c[0x0][0x1a0] ;  /* 0x00006800ff027624 */ /* 0x000fe200078e00ff */
[----:B------:R-:W-:Y:S01]  /*10940*/  LEA R130, P1, R87, R134, 0x1 ;  /* 0x0000008657827211 */ /* 0x000fe200078208ff */
[----:B------:R-:W-:Y:S01]  /*10950*/  IMAD.MOV.U32 R3, RZ, RZ, c[0x0][0x1a4] ;  /* 0x00006900ff037624 */ /* 0x000fe200078e00ff */
[----:B------:R-:W-:Y:S02]  /*10960*/  LOP3.LUT P5, RZ, R121, 0x2, RZ, 0xc0, !PT ;  /* 0x0000000279ff7812 */ /* 0x000fe400078ac0ff */
[----:B------:R-:W-:Y:S02]  /*10970*/  LEA.HI.X R131, R87, R135, R136, 0x1, P1 ;  /* 0x0000008757837211 */ /* 0x000fe400008f0c88 */
[----:B------:R-:W-:Y:S02]  /*10980*/  LOP3.LUT P4, RZ, R121, 0x4, RZ, 0xc0, !PT ;  /* 0x0000000479ff7812 */ /* 0x000fe4000788c0ff */
[C---:B------:R-:W-:Y:S03]  /*10990*/  LEA R86, P0, R2.reuse, R87, 0x5 ;  /* 0x0000005702567211 */ /* 0x040fe600078028ff */
[----:B------:R-:W-:Y:S01]  /*109a0*/  @!PT LDS RZ, [RZ] ;  /* 0x00000000fffff984 */ /* 0x000fe20000000800 */
[----:B------:R-:W-:Y:S01]  /*109b0*/  @!PT LDS RZ, [RZ] ;  /* 0x00000000fffff984 */ /* 0x000fe20000000800 */
[----:B------:R-:W-:Y:S01]  /*109c0*/  @!PT LDS RZ, [RZ] ;  /* 0x00000000fffff984 */ /* 0x000fe20000000800 */
[----:B------:R1:W-:Y:S01]  /*109d0*/  @P6 LDGSTS.E.BYPASS.LTC128B.128 [R116+0x6000], [R130.64] ;  /* 0x0600000082746fae */ /* 0x0003e2000b901d46 */
[C---:B------:R-:W-:Y:S02]  /*109e0*/  @P6 LEA R138, P2, R2.reuse, R130, 0x6 ;  /* 0x00000082028a6211 */ /* 0x040fe400078430ff */
[C-C-:B------:R-:W-:Y:S01]  /*109f0*/  LEA.HI.X R87, R2.reuse, R136, R3.reuse, 0x5, P0 ;  /* 0x0000008802577211 */ /* 0x140fe200000f2c03 */
[----:B------:R-:W-:Y:S01]  /*10a00*/  @!P6 STS [R116+0x6000], RZ ;  /* 0x006000ff7400e388 */ /* 0x000fe20000000800 */
[----:B------:R-:W-:Y:S02]  /*10a10*/  @P6 LEA.HI.X R139, R2, R131, R3, 0x6, P2 ;  /* 0x00000083028b6211 */ /* 0x000fe400010f3403 */
[CC--:B------:R-:W-:Y:S01]  /*10a20*/  @P5 LEA R136, P1, R86.reuse, R134.reuse, 0x1 ;  /* 0x0000008656885211 */ /* 0x0c0fe200078208ff */
[----:B------:R-:W-:Y:S01]  /*10a30*/  @!P6 STS [R116+0x6004], RZ ;  /* 0x006004ff7400e388 */ /* 0x000fe20000000800 */
[C---:B------:R-:W-:Y:S02]  /*10a40*/  @P4 LEA R134, P0, R86.reuse, R134, 0x1 ;  /* 0x0000008656864211 */ /* 0x040fe400078008ff */
[CCC-:B------:R-:W-:Y:S01]  /*10a50*/  @P5 LEA.HI.X R137, R86.reuse, R135.reuse, R87.reuse, 0x1, P1 ;  /* 0x0000008756895211 */ /* 0x1c0fe200008f0c57 */
[----:B------:R-:W-:Y:S01]  /*10a60*/  @!P6 STS.64 [R116+0x6008], RZ ;  /* 0x006008ff7400e388 */ /* 0x000fe20000000a00 */
        /* <DEDUP_REMOVED lines=172> */
.L_x_5905:
        /* <DEDUP_REMOVED lines=47> */
.L_x_5904:
        /* <DEDUP_REMOVED lines=28> */
[----:B------:R1:W2:Y:S01]  /*119e0*/  I2F R87, R94 ;  /* 0x0000005e00577306 */ /* 0x0002a20000201400 */
[CC--:B------:R-:W-:Y:S02]  /*119f0*/  FFMA.FTZ R6, R0.reuse, R99.reuse, R6 ;  /* 0x0000006300067223 */ /* 0x0c0fe40000010006 */
[C---:B------:R-:W-:Y:S02]  /*11a00*/  FFMA.FTZ R4, R0.reuse, R99, R4 ;  /* 0x0000006300047223 */ /* 0x040fe40000010004 */
[----:B------:R-:W-:Y:S01]  /*11a10*/  FFMA.FTZ R10, R0, R97, R10 ;  /* 0x00000061000a7223 */ /* 0x000fe2000001000a */
[----:B------:R-:W-:Y:S01]  /*11a20*/  FMNMX.FTZ R96, R6, R85, !PT ;  /* 0x0000005506607209 */ /* 0x000fe20007810000 */
[C---:B------:R-:W-:Y:S02]  /*11a30*/  FFMA.FTZ R8, R0.reuse, R97, R8 ;  /* 0x0000006100087223 */ /* 0x040fe40000010008 */
[C---:B------:R-:W-:Y:S01]  /*11a40*/  FFMA.FTZ R15, R0.reuse, R92, R15 ;  /* 0x0000005c000f7223 */ /* 0x040fe2000001000f */
[----:B------:R-:W-:Y:S01]  /*11a50*/  FMNMX.FTZ R97, R7, R96, !PT ;  /* 0x0000006007617209 */ /* 0x000fe20007810000 */
[----:B------:R-:W-:Y:S01]  /*11a60*/  FFMA.FTZ R13, R0, R92, R13 ;  /* 0x0000005c000d7223 */ /* 0x000fe2000001000d */
[----:B------:R-:W-:Y:S01]  /*11a70*/  IADD3 R92, R2, 0x38, RZ ;  /* 0x00000038025c7810 */ /* 0x000fe20007ffe0ff */
[----:B------:R-:W-:Y:S01]  /*11a80*/  FFMA.FTZ R18, R0, R91, R18 ;  /* 0x0000005b00127223 */ /* 0x000fe20000010012 */
[----:B------:R-:W-:Y:S01]  /*11a90*/  FMNMX.FTZ R96, R10, R97, !PT ;  /* 0x000000610a607209 */ /* 0x000fe20007810000 */
[C---:B------:R-:W-:Y:S02]  /*11aa0*/  FFMA.FTZ R16, R0.reuse, R91, R16 ;  /* 0x0000005b00107223 */ /* 0x040fe40000010010 */
[CC--:B------:R-:W-:Y:S01]  /*11ab0*/  FFMA.FTZ R11, R0.reuse, R88.reuse, R11 ;  /* 0x00000058000b7223 */ /* 0x0c0fe2000001000b */
[----:B------:R3:W4:Y:S01]  /*11ac0*/  I2F R91, R92 ;  /* 0x0000005c005b7306 */ /* 0x0007220000201400 */
[----:B------:R-:W-:Y:S01]  /*11ad0*/  FFMA.FTZ R9, R0, R88, R9 ;  /* 0x0000005800097223 */ /* 0x000fe20000010009 */
[----:B------:R-:W-:Y:S01]  /*11ae0*/  IADD3 R88, R2, 0x31, RZ ;  /* 0x0000003102587810 */ /* 0x000fe20007ffe0ff */
[-C--:B------:R-:W-:Y:S01]  /*11af0*/  FFMA.FTZ R14, R0, R95.reuse, R14 ;  /* 0x0000005f000e7223 */ /* 0x080fe2000001000e */
[----:B------:R-:W-:Y:S01]  /*11b00*/  IADD3 R2, R2, 0x39, RZ ;  /* 0x0000003902027810 */ /* 0x000fe20007ffe0ff */
[----:B------:R-:W-:Y:S01]  /*11b10*/  FFMA.FTZ R12, R0, R95, R12 ;  /* 0x0000005f000c7223 */ /* 0x000fe2000001000c */
[----:B-1----:R-:W-:Y:S01]  /*11b20*/  FMNMX.FTZ R94, R4, R84, !PT ;  /* 0x00000054045e7209 */ /* 0x002fe20007810000 */
[C---:B------:R-:W-:Y:S01]  /*11b30*/  FFMA.FTZ R19, R0.reuse, R90, R19 ;  /* 0x0000005a00137223 */ /* 0x040fe20000010013 */
[----:B------:R-:W-:Y:S01]  /*11b40*/  FMNMX.FTZ R95, R11, R96, !PT ;  /* 0x000000600b5f7209 */ /* 0x000fe20007810000 */
[----:B------:R-:W-:Y:S01]  /*11b50*/  FFMA.FTZ R17, R0, R90, R17 ;  /* 0x0000005a00117223 */ /* 0x000fe20000010011 */
[----:B------:R-:W-:Y:S01]  /*11b60*/  FMNMX.FTZ R97, R5, R94, !PT ;  /* 0x0000005e05617209 */ /* 0x000fe20007810000 */
[----:B------:R-:W1:Y:S01]  /*11b70*/  I2F R88, R88 ;  /* 0x0000005800587306 */ /* 0x000e620000201400 */
[----:B------:R-:W-:Y:S01]  /*11b80*/  FMNMX.FTZ R94, R14, R95, !PT ;  /* 0x0000005f0e5e7209 */ /* 0x000fe20007810000 */
[----:B------:R-:W-:Y:S01]  /*11b90*/  FFMA.FTZ R22, R0, R93, R22 ;  /* 0x0000005d00167223 */ /* 0x000fe20000010016 */
[----:B------:R-:W-:Y:S01]  /*11ba0*/  FMNMX.FTZ R96, R8, R97, !PT ;  /* 0x0000006108607209 */ /* 0x000fe20007810000 */
[C---:B------:R-:W-:Y:S01]  /*11bb0*/  FFMA.FTZ R23, R0.reuse, R86, R23 ;  /* 0x0000005600177223 */ /* 0x040fe20000010017 */
[----:B------:R-:W-:Y:S01]  /*11bc0*/  FMNMX.FTZ R97, R15, R94, !PT ;  /* 0x0000005e0f617209 */ /* 0x000fe20007810000 */
[C---:B------:R-:W-:Y:S01]  /*11bd0*/  FFMA.FTZ R20, R0.reuse, R93, R20 ;  /* 0x0000005d00147223 */ /* 0x040fe20000010014 */
[----:B------:R-:W-:Y:S01]  /*11be0*/  FMNMX.FTZ R95, R9, R96, !PT ;  /* 0x00000060095f7209 */ /* 0x000fe20007810000 */
[----:B------:R-:W-:Y:S01]  /*11bf0*/  FFMA.FTZ R26, R0, R89, R26 ;  /* 0x00000059001a7223 */ /* 0x000fe2000001001a */
[----:B------:R-:W-:Y:S01]  /*11c00*/  FMNMX.FTZ R94, R18, R97, !PT ;  /* 0x00000061125e7209 */ /* 0x000fe20007810000 */
[----:B------:R-:W5:Y:S01]  /*11c10*/  I2F R2, R2 ;  /* 0x0000000200027306 */ /* 0x000f620000201400 */
[----:B------:R-:W-:Y:S01]  /*11c20*/  FMNMX.FTZ R90, R12, R95, !PT ;  /* 0x0000005f0c5a7209 */ /* 0x000fe20007810000 */
[C---:B------:R-:W-:Y:S01]  /*11c30*/  FFMA.FTZ R21, R0.reuse, R86, R21 ;  /* 0x0000005600157223 */ /* 0x040fe20000010015 */
[----:B------:R-:W-:Y:S01]  /*11c40*/  FMNMX.FTZ R97, R19, R94, !PT ;  /* 0x0000005e13617209 */ /* 0x000fe20007810000 */
[C---:B------:R-:W-:Y:S01]  /*11c50*/  FFMA.FTZ R24, R0.reuse, R89, R24 ;  /* 0x0000005900187223 */ /* 0x040fe20000010018 */
[----:B------:R-:W-:Y:S01]  /*11c60*/  FMNMX.FTZ R95, R13, R90, !PT ;  /* 0x0000005a0d5f7209 */ /* 0x000fe20007810000 */
[----:B------:R-:W-:Y:S01]  /*11c70*/  FFMA.FTZ R25, R0, R3, R25 ;  /* 0x0000000300197223 */ /* 0x000fe20000010019 */
[----:B---3--:R-:W-:Y:S01]  /*11c80*/  FMNMX.FTZ R92, R22, R97, !PT ;  /* 0x00000061165c7209 */ /* 0x008fe20007810000 */
[----:B--2---:R-:W-:Y:S01]  /*11c90*/  FFMA.FTZ R30, R0, R87, R30 ;  /* 0x00000057001e7223 */ /* 0x004fe2000001001e */
[----:B------:R-:W-:Y:S01]  /*11ca0*/  FMNMX.FTZ R90, R16, R95, !PT ;  /* 0x0000005f105a7209 */ /* 0x000fe20007810000 */
[C---:B------:R-:W-:Y:S01]  /*11cb0*/  FFMA.FTZ R28, R0.reuse, R87, R28 ;  /* 0x00000057001c7223 */ /* 0x040fe2000001001c */
[----:B------:R-:W-:Y:S01]  /*11cc0*/  FMNMX.FTZ R95, R23, R92, !PT ;  /* 0x0000005c175f7209 */ /* 0x000fe20007810000 */
[C---:B----4-:R-:W-:Y:S01]  /*11cd0*/  FFMA.FTZ R34, R0.reuse, R91, R34 ;  /* 0x0000005b00227223 */ /* 0x050fe20000010022 */
[----:B------:R-:W-:Y:S01]  /*11ce0*/  FMNMX.FTZ R93, R17, R90, !PT ;  /* 0x0000005a115d7209 */ /* 0x000fe20007810000 */
[-C--:B-1----:R-:W-:Y:S01]  /*11cf0*/  FFMA.FTZ R31, R0, R88.reuse, R31 ;  /* 0x00000058001f7223 */ /* 0x082fe2000001001f */
[----:B------:R-:W-:Y:S01]  /*11d00*/  FMNMX.FTZ R90, R26, R95, !PT ;  /* 0x0000005f1a5a7209 */ /* 0x000fe20007810000 */
[----:B------:R-:W-:Y:S01]  /*11d10*/  FFMA.FTZ R29, R0, R88, R29 ;  /* 0x00000058001d7223 */ /* 0x000fe2000001001d */
[----:B------:R-:W-:Y:S01]  /*11d20*/  FMNMX.FTZ R86, R20, R93, !PT ;  /* 0x0000005d14567209 */ /* 0x000fe20007810000 */
[----:B------:R-:W-:Y:S01]  /*11d30*/  FFMA.FTZ R32, R0, R91, R32 ;  /* 0x0000005b00207223 */ /* 0x000fe20000010020 */
[----:B------:R-:W-:Y:S02]  /*11d40*/  FMNMX.FTZ R93, R27, R90, !PT ;  /* 0x0000005a1b5d7209 */ /* 0x000fe40007810000 */
[----:B------:R-:W-:Y:S02]  /*11d50*/  FMNMX.FTZ R89, R21, R86, !PT ;  /* 0x0000005615597209 */ /* 0x000fe40007810000 */
[----:B------:R-:W-:Y:S01]  /*11d60*/  FMNMX.FTZ R90, R30, R93, !PT ;  /* 0x0000005d1e5a7209 */ /* 0x000fe20007810000 */
[-C--:B-----5:R-:W-:Y:S01]  /*11d70*/  FFMA.FTZ R35, R0, R2.reuse, R35 ;  /* 0x0000000200237223 */ /* 0x0a0fe20000010023 */
[----:B------:R-:W-:Y:S01]  /*11d80*/  FMNMX.FTZ R86, R24, R89, !PT ;  /* 0x0000005918567209 */ /* 0x000fe20007810000 */
[----:B------:R-:W-:Y:S01]  /*11d90*/  FFMA.FTZ R33, R0, R2, R33 ;  /* 0x0000000200217223 */ /* 0x000fe20000010021 */
[----:B------:R-:W-:Y:S02]  /*11da0*/  FMNMX.FTZ R3, R31, R90, !PT ;  /* 0x0000005a1f037209 */ /* 0x000fe40007810000 */
[----:B------:R-:W-:Y:S02]  /*11db0*/  FMNMX.FTZ R87, R25, R86, !PT ;  /* 0x0000005619577209 */ /* 0x000fe40007810000 */
[----:B------:R-:W-:Y:S02]  /*11dc0*/  FMNMX.FTZ R86, R34, R3, !PT ;  /* 0x0000000322567209 */ /* 0x000fe40007810000 */
[----:B------:R-:W-:Y:S02]  /*11dd0*/  FMNMX.FTZ R90, R28, R87, !PT ;  /* 0x000000571c5a7209 */ /* 0x000fe40007810000 */
[----:B------:R-:W-:Y:S02]  /*11de0*/  FMNMX.FTZ R88, R35, R86, !PT ;  /* 0x0000005623587209 */ /* 0x000fe40007810000 */
[----:B------:R-:W-:Y:S04]  /*11df0*/  FMNMX.FTZ R3, R29, R90, !PT ;  /* 0x0000005a1d037209 */ /* 0x000fe80007810000 */
[----:B------:R-:W-:Y:S02]  /*11e00*/  FMNMX.FTZ R2, R32, R3, !PT ;  /* 0x0000000320027209 */ /* 0x000fe40007810000 */
[----:B------:R-:W1:Y:S02]  /*11e10*/  SHFL.BFLY PT, R3, R88, 0x2, 0x1f ;  /* 0x0c401f0058037f89 */ /* 0x000e6400000e0000 */
[----:B------:R-:W-:Y:S06]  /*11e20*/  FMNMX.FTZ R89, R33, R2, !PT ;  /* 0x0000000221597209 */ /* 0x000fec0007810000 */
        /* <DEDUP_REMOVED lines=15> */
[----:B------:R-:W2:Y:S01]  /*11f20*/  MUFU.EX2 R85, R85 ;  /* 0x0000005500557308 */ /* 0x000ea20000000800 */
[----:B------:R-:W-:Y:S02]  /*11f30*/  FMUL.FTZ R96, R3, c[0x0][0x23c] ;  /* 0x00008f0003607a20 */ /* 0x000fe40000410000 */
[----:B------:R-:W-:Y:S02]  /*11f40*/  FMUL.FTZ R84, R86, c[0x0][0x23c] ;  /* 0x00008f0056547a20 */ /* 0x000fe40000410000 */
[--C-:B------:R-:W-:Y:S01]  /*11f50*/  FFMA.FTZ R92, R10, c[0x0][0x23c], -R103.reuse ;  /* 0x00008f000a5c7a23 */ /* 0x100fe20000010867 */
[----:B------:R-:W-:Y:S01]  /*11f60*/  FSEL R96, R96, RZ, P0 ;  /* 0x000000ff60607208 */ /* 0x000fe20000000000 */
[--C-:B------:R-:W-:Y:S01]  /*11f70*/  FFMA.FTZ R87, R11, c[0x0][0x23c], -R103.reuse ;  /* 0x00008f000b577a23 */ /* 0x100fe20000010867 */
[----:B------:R-:W-:Y:S01]  /*11f80*/  ISETP.GT.AND P0, PT, R126, R114, PT ;  /* 0x000000727e00720c */ /* 0x000fe20003f04270 */
        /* <DEDUP_REMOVED lines=63> */
[----:B------:R-:W-:Y:S01]  /*12380*/  FMUL.FTZ R13, R84, R73 ;  /* 0x00000049540d7220 */ /* 0x000fe20000410000 */
[----:B------:R-:W2:Y:S01]  /*12390*/  MUFU.EX2 R100, R100 ;  /* 0x0000006400647308 */ /* 0x000ea20000000800 */
        /* <DEDUP_REMOVED lines=9> */
[----:B------:R-:W-:Y:S01]  /*12430*/  LDSM.16.MT88.4 R20, [R110+0x6800] ;  /* 0x006800006e14783b */ /* 0x000fe20000004200 */
[C---:B------:R-:W-:Y:S01]  /*12440*/  HMMA.16816.F32 R8, R80.reuse, R90, R8 ;  /* 0x0000005a5008723c */ /* 0x040fe20000001808 */
[----:B------:R-:W-:Y:S03]  /*12450*/  MUFU.EX2 R106, R106 ;  /* 0x0000006a006a7308 */ /* 0x000fe60000000800 */
[--C-:B------:R-:W-:Y:S01]  /*12460*/  FFMA.FTZ R107, R26, c[0x0][0x23c], -R103.reuse ;  /* 0x00008f001a6b7a23 */ /* 0x100fe20000010867 */
[----:B--2---:R-:W-:Y:S01]  /*12470*/  F2FP.PACK_AB R16, R100, R97 ;  /* 0x000000616410723e */ /* 0x004fe200000000ff */
[--C-:B------:R-:W-:Y:S02]  /*12480*/  FFMA.FTZ R104, R27, c[0x0][0x23c], -R103.reuse ;  /* 0x00008f001b687a23 */ /* 0x100fe40000010867 */
[C---:B---3--:R-:W-:Y:S03]  /*12490*/  HMMA.16816.F32 R36, R80.reuse, R76, R36 ;  /* 0x0000004c5024723c */ /* 0x048fe60000001824 */
[----:B------:R-:W-:Y:S01]  /*124a0*/  MUFU.EX2 R105, R105 ;  /* 0x0000006900697308 */ /* 0x000fe20000000800 */
[--C-:B------:R-:W-:Y:S02]  /*124b0*/  FFMA.FTZ R136, R24, c[0x0][0x23c], -R96.reuse ;  /* 0x00008f0018887a23 */ /* 0x100fe40000010860 */
[--C-:B------:R-:W-:Y:S02]  /*124c0*/  FFMA.FTZ R135, R25, c[0x0][0x23c], -R96.reuse ;  /* 0x00008f0019877a23 */ /* 0x100fe40000010860 */
[C---:B------:R-:W-:Y:S01]  /*124d0*/  HMMA.16816.F32 R40, R80.reuse, R78, R40 ;  /* 0x0000004e5028723c */ /* 0x040fe20000001828 */
[----:B------:R-:W1:Y:S03]  /*124e0*/  LDSM.16.MT88.4 R76, [R110+0x7000] ;  /* 0x007000006e4c783b */ /* 0x000e660000004200 */
[--C-:B------:R-:W-:Y:S01]  /*124f0*/  FFMA.FTZ R138, R28, c[0x0][0x23c], -R96.reuse ;  /* 0x00008f001c8a7a23 */ /* 0x100fe20000010860 */
[----:B------:R-:W-:Y:S01]  /*12500*/  MUFU.EX2 R107, R107 ;  /* 0x0000006b006b7308 */ /* 0x000fe20000000800 */
[--C-:B------:R-:W-:Y:S02]  /*12510*/  FFMA.FTZ R137, R29, c[0x0][0x23c], -R96.reuse ;  /* 0x00008f001d897a23 */ /* 0x100fe40000010860 */
[--C-:B------:R-:W-:Y:S01]  /*12520*/  FFMA.FTZ R31, R31, c[0x0][0x23c], -R103.reuse ;  /* 0x00008f001f1f7a23 */ /* 0x100fe20000010867 */
[----:B------:R-:W-:Y:S03]  /*12530*/  LDSM.16.MT88.4 R24, [R108+0x6800] ;  /* 0x006800006c18783b */ /* 0x000fe60000004200 */
[--C-:B------:R-:W-:Y:S02]  /*12540*/  FFMA.FTZ R91, R14, c[0x0][0x23c], -R103.reuse ;  /* 0x00008f000e5b7a23 */ /* 0x100fe40000010867 */
[----:B------:R-:W-:Y:S01]  /*12550*/  FMUL.FTZ R14, R85, R74 ;  /* 0x0000004a550e7220 */ /* 0x000fe20000410000 */
[----:B------:R-:W-:Y:S01]  /*12560*/  MUFU.EX2 R104, R104 ;  /* 0x0000006800687308 */ /* 0x000fe20000000800 */
[----:B------:R-:W-:Y:S02]  /*12570*/  FFMA.FTZ R90, R15, c[0x0][0x23c], -R103 ;  /* 0x00008f000f5a7a23 */ /* 0x000fe40000010867 */
[C---:B------:R-:W-:Y:S02]  /*12580*/  FMUL.FTZ R15, R85.reuse, R75 ;  /* 0x0000004b550f7220 */ /* 0x040fe40000410000 */
[----:B------:R-:W-:Y:S01]  /*12590*/  LDSM.16.MT88.4 R72, [R110+0x6400] ;  /* 0x006400006e48783b */ /* 0x000fe20000004200 */
[C---:B------:R-:W-:Y:S02]  /*125a0*/  FMUL.FTZ R70, R85.reuse, R70 ;  /* 0x0000004655467220 */ /* 0x040fe40000410000 */
[C---:B------:R-:W-:Y:S02]  /*125b0*/  FMUL.FTZ R71, R85.reuse, R71 ;  /* 0x0000004755477220 */ /* 0x040fe40000410000 */
[C---:B------:R-:W-:Y:S01]  /*125c0*/  FMUL.FTZ R68, R84.reuse, R68 ;  /* 0x0000004454447220 */ /* 0x040fe20000410000 */
[----:B------:R-:W-:Y:S01]  /*125d0*/  MUFU.EX2 R134, R134 ;  /* 0x0000008600867308 */ /* 0x000fe20000000800 */
[----:B------:R-:W-:Y:S02]  /*125e0*/  FMUL.FTZ R69, R84, R69 ;  /* 0x0000004554457220 */ /* 0x000fe40000410000 */
[----:B------:R-:W-:Y:S02]  /*125f0*/  FFMA.FTZ R101, R85, R132, R101 ;  /* 0x0000008455657223 */ /* 0x000fe40000010065 */
[--C-:B------:R-:W-:Y:S02]  /*12600*/  FFMA.FTZ R89, R18, c[0x0][0x23c], -R103.reuse ;  /* 0x00008f0012597a23 */ /* 0x100fe40000010867 */
[----:B------:R-:W-:Y:S02]  /*12610*/  FFMA.FTZ R88, R19, c[0x0][0x23c], -R103 ;  /* 0x00008f0013587a23 */ /* 0x000fe40000010867 */
[--C-:B------:R-:W-:Y:S01]  /*12620*/  FFMA.FTZ R32, R32, c[0x0][0x23c], -R96.reuse ;  /* 0x00008f0020207a23 */ /* 0x100fe20000010860 */
[----:B------:R-:W-:Y:S01]  /*12630*/  MUFU.EX2 R133, R133 ;  /* 0x0000008500857308 */ /* 0x000fe20000000800 */
[----:B------:R-:W-:Y:S02]  /*12640*/  FFMA.FTZ R96, R33, c[0x0][0x23c], -R96 ;  /* 0x00008f0021607a23 */ /* 0x000fe40000010860 */
[----:B------:R-:W-:Y:S01]  /*12650*/  FFMA.FTZ R98, R84, R129, R98 ;  /* 0x0000008154627223 */ /* 0x000fe20000010062 */
[----:B------:R-:W-:Y:S01]  /*12660*/  MOV R84, R3 ;  /* 0x0000000300547202 */ /* 0x000fe20000000f00 */
[C---:B-1----:R-:W-:Y:S03]  /*12670*/  HMMA.16816.F32 R44, R80.reuse, R76, R44 ;  /* 0x0000004c502c723c */ /* 0x042fe6000000182c */
[----:B------:R-:W-:Y:S02]  /*12680*/  FADD.FTZ R101, R94, R101 ;  /* 0x000000655e657221 */ /* 0x000fe40000010000 */
[----:B------:R-:W-:Y:S01]  /*12690*/  MUFU.EX2 R136, R136 ;  /* 0x0000008800887308 */ /* 0x000fe20000000800 */
[----:B------:R-:W-:Y:S02]  /*126a0*/  FADD.FTZ R98, R95, R98 ;  /* 0x000000625f627221 */ /* 0x000fe40000010000 */
[C---:B------:R-:W-:Y:S01]  /*126b0*/  HMMA.16816.F32 R48, R80.reuse, R78, R48 ;  /* 0x0000004e5030723c */ /* 0x040fe20000001830 */
[----:B------:R-:W1:Y:S03]  /*126c0*/  LDSM.16.MT88.4 R76, [R108+0x7000] ;  /* 0x007000006c4c783b */ /* 0x000e660000004200 */
[----:B------:R-:W-:Y:S02]  /*126d0*/  FADD.FTZ R92, R92, R101 ;  /* 0x000000655c5c7221 */ /* 0x000fe40000010000 */
[----:B------:R-:W-:Y:S01]  /*126e0*/  FADD.FTZ R93, R93, R98 ;  /* 0x000000625d5d7221 */ /* 0x000fe20000010000 */
[----:B------:R-:W-:Y:S05]  /*126f0*/  MUFU.EX2 R135, R135 ;  /* 0x0000008700877308 */ /* 0x000fea0000000800 */
[----:B------:R-:W-:Y:S04]  /*12700*/  FADD.FTZ R86, R86, R93 ;  /* 0x0000005d56567221 */ /* 0x000fe80000010000 */
[----:B------:R-:W-:Y:S01]  /*12710*/  FADD.FTZ R97, R97, R86 ;  /* 0x0000005661617221 */ /* 0x000fe20000010000 */
[----:B------:R-:W-:Y:S03]  /*12720*/  MUFU.EX2 R91, R91 ;  /* 0x0000005b005b7308 */ /* 0x000fe60000000800 */
[----:B------:R-:W-:Y:S07]  /*12730*/  FADD.FTZ R97, R100, R97 ;  /* 0x0000006164617221 */ /* 0x000fee0000010000 */
[----:B------:R-:W2:Y:S10]  /*12740*/  MUFU.EX2 R90, R90 ;  /* 0x0000005a005a7308 */ /* 0x000eb40000000800 */
[----:B------:R-:W-:Y:S01]  /*12750*/  MUFU.EX2 R89, R89 ;  /* 0x0000005900597308 */ /* 0x000fe20000000800 */
[C---:B-1----:R-:W-:Y:S09]  /*12760*/  HMMA.16816.F32 R52, R80.reuse, R76, R52 ;  /* 0x0000004c5034723c */ /* 0x042ff20000001834 */
[----:B------:R-:W1:Y:S01]  /*12770*/  MUFU.EX2 R88, R88 ;  /* 0x0000005800587308 */ /* 0x000e620000000800 */
[C---:B------:R-:W-:Y:S01]  /*12780*/  HMMA.16816.F32 R56, R80.reuse, R78, R56 ;  /* 0x0000004e5038723c */ /* 0x040fe20000001838 */
[----:B------:R-:W3:Y:S02]  /*12790*/  LDSM.16.MT88.4 R76, [R110+0x8000] ;  /* 0x008000006e4c783b */ /* 0x000ee40000004200 */
[----:B--2---:R-:W-:Y:S06]  /*127a0*/  F2FP.PACK_AB R17, R90, R91 ;  /* 0x0000005b5a11723e */ /* 0x004fec00000000ff */
[----:B------:R-:W2:Y:S10]  /*127b0*/  MUFU.EX2 R99, R99 ;  /* 0x0000006300637308 */ /* 0x000eb40000000800 */
[----:B------:R-:W-:Y:S01]  /*127c0*/  MUFU.EX2 R138, R138 ;  /* 0x0000008a008a7308 */ /* 0x000fe20000000800 */
[----:B-1----:R-:W-:Y:S09]  /*127d0*/  F2FP.PACK_AB R19, R88, R89 ;  /* 0x000000595813723e */ /* 0x002ff200000000ff */
[----:B------:R-:W-:Y:S01]  /*127e0*/  MUFU.EX2 R137, R137 ;  /* 0x0000008900897308 */ /* 0x000fe20000000800 */
[C---:B--2---:R-:W-:Y:S01]  /*127f0*/  F2FP.PACK_AB R18, R99.reuse, R102 ;  /* 0x000000666312723e */ /* 0x044fe200000000ff */
[----:B------:R-:W-:Y:S04]  /*12800*/  FADD.FTZ R102, R102, R97 ;  /* 0x0000006166667221 */ /* 0x000fe80000010000 */
[----:B------:R-:W-:Y:S04]  /*12810*/  FADD.FTZ R99, R99, R102 ;  /* 0x0000006663637221 */ /* 0x000fe80000010000 */
[----:B------:R-:W-:Y:S01]  /*12820*/  MUFU.EX2 R32, R32 ;  /* 0x0000002000207308 */ /* 0x000fe20000000800 */
[C---:B---3--:R-:W-:Y:S09]  /*12830*/  HMMA.16816.F32 R60, R80.reuse, R76, R60 ;  /* 0x0000004c503c723c */ /* 0x048ff2000000183c */
[----:B------:R-:W1:Y:S01]  /*12840*/  MUFU.EX2 R129, R96 ;  /* 0x0000006000817308 */ /* 0x000e620000000800 */
[C---:B------:R-:W-:Y:S01]  /*12850*/  HMMA.16816.F32 R64, R80.reuse, R78, R64 ;  /* 0x0000004e5040723c */ /* 0x040fe20000001840 */
[----:B------:R-:W2:Y:S07]  /*12860*/  LDSM.16.MT88.4 R76, [R108+0x8000] ;  /* 0x008000006c4c783b */ /* 0x000eae0000004200 */
[C---:B--2---:R-:W-:Y:S08]  /*12870*/  HMMA.16816.F32 R68, R80.reuse, R76, R68 ;  /* 0x0000004c5044723c */ /* 0x044ff00000001844 */
[----:B------:R-:W-:Y:S01]  /*12880*/  HMMA.16816.F32 R12, R80, R78, R12 ;  /* 0x0000004e500c723c */ /* 0x000fe2000000180c */
[----:B------:R-:W-:Y:S07]  /*12890*/  LDSM.16.MT88.4 R76, [R110+0x6c00] ;  /* 0x006c00006e4c783b */ /* 0x000fee0000004200 */
[C---:B------:R-:W-:Y:S08]  /*128a0*/  HMMA.16816.F32 R4, R16.reuse, R72, R4 ;  /* 0x000000481004723c */ /* 0x040ff00000001804 */
        /* <DEDUP_REMOVED lines=14> */
[C---:B--2---:R-:W-:Y:S07]  /*12990*/  HMMA.16816.F32 R68, R16.reuse, R72, R68 ;  /* 0x000000481044723c */ /* 0x044fee0000001844 */
[--C-:B------:R-:W-:Y:S01]  /*129a0*/  FFMA.FTZ R72, R30, c[0x0][0x23c], -R103.reuse ;  /* 0x00008f001e487a23 */ /* 0x100fe20000010867 */
[----:B------:R-:W-:Y:S04]  /*129b0*/  HMMA.16816.F32 R12, R16, R74, R12 ;  /* 0x0000004a100c723c */ /* 0x000fe8000000180c */
[--C-:B------:R-:W-:Y:S02]  /*129c0*/  FFMA.FTZ R30, R34, c[0x0][0x23c], -R103.reuse ;  /* 0x00008f00221e7a23 */ /* 0x100fe40000010867 */
[----:B------:R-:W-:Y:S01]  /*129d0*/  MUFU.EX2 R34, R31 ;  /* 0x0000001f00227308 */ /* 0x000fe20000000800 */
[----:B------:R-:W-:Y:S01]  /*129e0*/  F2FP.PACK_AB R17, R105, R106 ;  /* 0x0000006a6911723e */ /* 0x000fe200000000ff */
[----:B------:R-:W-:Y:S01]  /*129f0*/  FFMA.FTZ R103, R35, c[0x0][0x23c], -R103 ;  /* 0x00008f0023677a23 */ /* 0x000fe20000010867 */
[----:B------:R-:W-:Y:S03]  /*12a00*/  F2FP.PACK_AB R19, R104, R107 ;  /* 0x0000006b6813723e */ /* 0x000fe600000000ff */
[----:B------:R-:W-:Y:S01]  /*12a10*/  F2FP.PACK_AB R16, R133, R134 ;  /* 0x000000868510723e */ /* 0x000fe200000000ff */
[----:B------:R-:W-:Y:S01]  /*12a20*/  FADD.FTZ R134, R134, R99 ;  /* 0x0000006386867221 */ /* 0x000fe20000010000 */
[----:B------:R-:W-:Y:S02]  /*12a30*/  F2FP.PACK_AB R18, R135, R136 ;  /* 0x000000888712723e */ /* 0x000fe400000000ff */
[----:B------:R2:W-:Y:S01]  /*12a40*/  MUFU.EX2 R85, R30 ;  /* 0x0000001e00557308 */ /* 0x0005e20000000800 */
[----:B-1----:R-:W-:Y:S01]  /*12a50*/  F2FP.PACK_AB R74, R129, R32 ;  /* 0x00000020814a723e */ /* 0x002fe200000000ff */
[----:B------:R-:W-:Y:S01]  /*12a60*/  FADD.FTZ R133, R133, R134 ;  /* 0x0000008685857221 */ /* 0x000fe20000010000 */
[----:B------:R-:W-:Y:S02]  /*12a70*/  MOV R134, R130 ;  /* 0x0000008200867202 */ /* 0x000fe40000000f00 */
[C---:B------:R-:W-:Y:S03]  /*12a80*/  HMMA.16816.F32 R4, R16.reuse, R20, R4 ;  /* 0x000000141004723c */ /* 0x040fe60000001804 */
[----:B------:R-:W-:Y:S02]  /*12a90*/  FADD.FTZ R136, R136, R133 ;  /* 0x0000008588887221 */ /* 0x000fe40000010000 */
[----:B------:R-:W1:Y:S02]  /*12aa0*/  MUFU.EX2 R35, R72 ;  /* 0x0000004800237308 */ /* 0x000e640000000800 */
[----:B------:R-:W-:Y:S01]  /*12ab0*/  FADD.FTZ R135, R135, R136 ;  /* 0x0000008887877221 */ /* 0x000fe20000010000 */
[C---:B------:R-:W-:Y:S01]  /*12ac0*/  HMMA.16816.F32 R8, R16.reuse, R22, R8 ;  /* 0x000000161008723c */ /* 0x040fe20000001808 */
[----:B------:R-:W3:Y:S06]  /*12ad0*/  LDSM.16.MT88.4 R20, [R110+0x7800] ;  /* 0x007800006e14783b */ /* 0x000eec0000004200 */
[----:B------:R-:W4:Y:S01]  /*12ae0*/  MUFU.EX2 R132, R103 ;  /* 0x0000006700847308 */ /* 0x000f220000000800 */
[C---:B------:R-:W-:Y:S01]  /*12af0*/  HMMA.16816.F32 R36, R16.reuse, R24, R36 ;  /* 0x000000181024723c */ /* 0x040fe20000001824 */
[----:B--2---:R-:W-:Y:S07]  /*12b00*/  LDSM.16.MT88.4 R28, [R110+0x7c00] ;  /* 0x007c00006e1c783b */ /* 0x004fee0000004200 */
[C---:B------:R-:W-:Y:S01]  /*12b10*/  HMMA.16816.F32 R40, R16.reuse, R26, R40 ;  /* 0x0000001a1028723c */ /* 0x040fe20000001828 */
[----:B------:R-:W2:Y:S03]  /*12b20*/  LDSM.16.MT88.4 R24, [R108+0x7800] ;  /* 0x007800006c18783b */ /* 0x000ea60000004200 */
[----:B-1----:R-:W-:Y:S02]  /*12b30*/  F2FP.PACK_AB R73, R34, R35 ;  /* 0x000000232249723e */ /* 0x002fe400000000ff */
[C---:B------:R-:W-:Y:S01]  /*12b40*/  F2FP.PACK_AB R72, R137.reuse, R138 ;  /* 0x0000008a8948723e */ /* 0x040fe200000000ff */
[----:B------:R-:W-:Y:S01]  /*12b50*/  FADD.FTZ R138, R138, R135 ;  /* 0x000000878a8a7221 */ /* 0x000fe20000010000 */
[----:B------:R-:W-:Y:S04]  /*12b60*/  MOV R135, R131 ;  /* 0x0000008300877202 */ /* 0x000fe80000000f00 */
[----:B------:R-:W-:Y:S01]  /*12b70*/  FADD.FTZ R137, R137, R138 ;  /* 0x0000008a89897221 */ /* 0x000fe20000010000 */
[----:B----4-:R-:W-:Y:S03]  /*12b80*/  F2FP.PACK_AB R75, R132, R85 ;  /* 0x00000055844b723e */ /* 0x010fe600000000ff */
[----:B------:R-:W-:Y:S04]  /*12b90*/  FADD.FTZ R32, R32, R137 ;  /* 0x0000008920207221 */ /* 0x000fe80000010000 */
[----:B------:R-:W-:Y:S01]  /*12ba0*/  FADD.FTZ R129, R129, R32 ;  /* 0x0000002081817221 */ /* 0x000fe20000010000 */
[C---:B---3--:R-:W-:Y:S08]  /*12bb0*/  HMMA.16816.F32 R44, R16.reuse, R20, R44 ;  /* 0x00000014102c723c */ /* 0x048ff0000000182c */
        /* <DEDUP_REMOVED lines=11> */
[----:B------:R-:W2:Y:S03]  /*12c70*/  LDSM.16.MT88.4 R16, [R108+0x7c00] ;  /* 0x007c00006c10783b */ /* 0x000ea60000004200 */
[----:B------:R-:W-:Y:S04]  /*12c80*/  FADD.FTZ R91, R91, R24 ;  /* 0x000000185b5b7221 */ /* 0x000fe80000010000 */
[C---:B------:R-:W-:Y:S01]  /*12c90*/  HMMA.16816.F32 R80, R72.reuse, R76, R4 ;  /* 0x0000004c4850723c */ /* 0x040fe20000001804 */
[----:B------:R-:W3:Y:S04]  /*12ca0*/  LDSM.16.MT88.4 R4, [R110+0x8c00] ;  /* 0x008c00006e04783b */ /* 0x000ee80000004200 */
[----:B------:R-:W-:Y:S03]  /*12cb0*/  FADD.FTZ R90, R90, R91 ;  /* 0x0000005b5a5a7221 */ /* 0x000fe60000010000 */
[C---:B------:R-:W-:Y:S01]  /*12cc0*/  HMMA.16816.F32 R76, R72.reuse, R78, R8 ;  /* 0x0000004e484c723c */ /* 0x040fe20000001808 */
[----:B------:R-:W4:Y:S03]  /*12cd0*/  LDSM.16.MT88.4 R8, [R108+0x8c00] ;  /* 0x008c00006c08783b */ /* 0x000f260000004200 */
[----:B------:R-:W-:Y:S04]  /*12ce0*/  FADD.FTZ R89, R89, R90 ;  /* 0x0000005a59597221 */ /* 0x000fe80000010000 */
[C---:B-1----:R-:W-:Y:S04]  /*12cf0*/  HMMA.16816.F32 R36, R72.reuse, R20, R36 ;  /* 0x000000144824723c */ /* 0x042fe80000001824 */
[----:B------:R-:W-:Y:S04]  /*12d00*/  FADD.FTZ R89, R88, R89 ;  /* 0x0000005958597221 */ /* 0x000fe80000010000 */
[C---:B------:R-:W-:Y:S04]  /*12d10*/  HMMA.16816.F32 R40, R72.reuse, R22, R40 ;  /* 0x000000164828723c */ /* 0x040fe80000001828 */
[----:B------:R-:W-:Y:S04]  /*12d20*/  FADD.FTZ R106, R106, R89 ;  /* 0x000000596a6a7221 */ /* 0x000fe80000010000 */
[C---:B------:R-:W-:Y:S04]  /*12d30*/  HMMA.16816.F32 R44, R72.reuse, R28, R44 ;  /* 0x0000001c482c723c */ /* 0x040fe8000000182c */
[----:B------:R-:W-:Y:S04]  /*12d40*/  FADD.FTZ R106, R105, R106 ;  /* 0x0000006a696a7221 */ /* 0x000fe80000010000 */
[C---:B------:R-:W-:Y:S04]  /*12d50*/  HMMA.16816.F32 R48, R72.reuse, R30, R48 ;  /* 0x0000001e4830723c */ /* 0x040fe80000001830 */
[----:B------:R-:W-:Y:S04]  /*12d60*/  FADD.FTZ R107, R107, R106 ;  /* 0x0000006a6b6b7221 */ /* 0x000fe80000010000 */
[C---:B--2---:R-:W-:Y:S04]  /*12d70*/  HMMA.16816.F32 R52, R72.reuse, R16, R52 ;  /* 0x000000104834723c */ /* 0x044fe80000001834 */
[----:B------:R-:W-:Y:S04]  /*12d80*/  FADD.FTZ R104, R104, R107 ;  /* 0x0000006b68687221 */ /* 0x000fe80000010000 */
[C---:B------:R-:W-:Y:S04]  /*12d90*/  HMMA.16816.F32 R56, R72.reuse, R18, R56 ;  /* 0x000000124838723c */ /* 0x040fe80000001838 */
[----:B------:R-:W-:Y:S04]  /*12da0*/  FADD.FTZ R35, R35, R104 ;  /* 0x0000006823237221 */ /* 0x000fe80000010000 */
[C---:B---3--:R-:W-:Y:S04]  /*12db0*/  HMMA.16816.F32 R60, R72.reuse, R4, R60 ;  /* 0x00000004483c723c */ /* 0x048fe8000000183c */
[----:B------:R-:W-:Y:S04]  /*12dc0*/  FADD.FTZ R34, R34, R35 ;  /* 0x0000002322227221 */ /* 0x000fe80000010000 */
[C---:B------:R-:W-:Y:S04]  /*12dd0*/  HMMA.16816.F32 R64, R72.reuse, R6, R64 ;  /* 0x000000064840723c */ /* 0x040fe80000001840 */
[----:B------:R-:W-:Y:S04]  /*12de0*/  FADD.FTZ R85, R85, R34 ;  /* 0x0000002255557221 */ /* 0x000fe80000010000 */
[C---:B----4-:R-:W-:Y:S04]  /*12df0*/  HMMA.16816.F32 R68, R72.reuse, R8, R68 ;  /* 0x000000084844723c */ /* 0x050fe80000001844 */
[----:B------:R-:W-:Y:S01]  /*12e00*/  FADD.FTZ R132, R132, R85 ;  /* 0x0000005584847221 */ /* 0x000fe20000010000 */
[----:B------:R-:W-:Y:S03]  /*12e10*/  MOV R85, R2 ;  /* 0x0000000200557202 */ /* 0x000fe60000000f00 */
[----:B------:R-:W-:Y:S01]  /*12e20*/  HMMA.16816.F32 R72, R72, R10, R12 ;  /* 0x0000000a4848723c */ /* 0x000fe2000000180c */
[----:B------:R-:W-:-:S07]  /*12e30*/  @P0 BRA `(.L_x_5906) ;  /* 0xffffd6c000000947 */ /* 0x000fce000383ffff */
.L_x_5902:
        /* <DEDUP_REMOVED lines=193> */
.L_x_5908:
[----:B---34-:R-:W-:Y:S05]  /*13a50*/  BSYNC B0 ;  /* 0x0000000000007941 */ /* 0x018fea0003800000 */
.L_x_5907:
        /* <DEDUP_REMOVED lines=19> */
.L_x_5910:
[----:B------:R-:W-:Y:S05]  /*13b90*/  BSYNC B0 ;  /* 0x0000000000007941 */ /* 0x000fea0003800000 */
.L_x_5909:
        /* <DEDUP_REMOVED lines=10> */
.L_x_5912:
[----:B------:R-:W-:Y:S05]  /*13c40*/  BSYNC B0 ;  /* 0x0000000000007941 */ /* 0x000fea0003800000 */
.L_x_5911:
        /* <DEDUP_REMOVED lines=10> */
.L_x_5914:
[----:B------:R-:W-:Y:S05]  /*13cf0*/  BSYNC B0 ;  /* 0x0000000000007941 */ /* 0x000fea0003800000 */
.L_x_5913:
        /* <DEDUP_REMOVED lines=11> */
.L_x_5915:
        /* <DEDUP_REMOVED lines=13> */
.L_x_6174:


//--------------------- .text._ZN5flash24flash_fwd_splitkv_kernelI23Flash_fwd_kernel_traitsILi96ELi64ELi64ELi4ELb0ELb0EN7cutlass6half_tE19Flash_kernel_traitsILi96ELi64ELi64ELi4ES3_EELb1ELb0ELb1ELb0ELb0ELb1ELb1ELb1EEEvNS_16Flash_fwd_paramsE --------------------------
	.section	.text._ZN5flash24flash_fwd_splitkv_kernelI23Flash_fwd_kernel_traitsILi96ELi64ELi64ELi4ELb0ELb0EN7cutlass6half_tE19Flash_kernel_traitsILi96ELi64ELi64ELi4ES3_EELb1ELb0ELb1ELb0ELb0ELb1ELb1ELb1EEEvNS_16Flash_fwd_paramsE,"ax",@progbits
	.sectioninfo	@"SHI_REGISTERS=168"
	.align	128
        .global         _ZN5flash24flash_fwd_splitkv_kernelI23Flash_fwd_kernel_traitsILi96ELi64ELi64ELi4ELb0ELb0EN7cutlass6half_tE19Flash_kernel_traitsILi96ELi64ELi64ELi4ES3_EELb1ELb0ELb1ELb0ELb0ELb1ELb1ELb1EEEvNS_16Flash_fwd_paramsE
        .type           _ZN5flash24flash_fwd_splitkv_kernelI23Flash_fwd_kernel_traitsILi96ELi64ELi64ELi4ELb0ELb0EN7cutlass6half_tE19Flash_kernel_traitsILi96ELi64ELi64ELi4ES3_EELb1ELb0ELb1ELb0ELb0ELb1ELb1ELb1EEEvNS_16Flash_fwd_paramsE,@function
        .size           _ZN5flash24flash_fwd_splitkv_kernelI23Flash_fwd_kernel_traitsILi96ELi64ELi64ELi4ELb0ELb0EN7cutlass6half_tE19Flash_kernel_traitsILi96ELi64ELi64ELi4ES3_EELb1ELb0ELb1ELb0ELb0ELb1ELb1ELb1EEEvNS_16Flash_fwd_paramsE,(.L_x_6175 - _ZN5flash24flash_fwd_splitkv_kernelI23Flash_fwd_kernel_traitsILi96ELi64ELi64ELi4ELb0ELb0EN7cutlass6half_tE19Flash_kernel_traitsILi96ELi64ELi64ELi4ES3_EELb1ELb0ELb1ELb0ELb0ELb1ELb1ELb1EEEvNS_16Flash_fwd_paramsE)
        .other          _ZN5flash24flash_fwd_splitkv_kernelI23Flash_fwd_kernel_traitsILi96ELi64ELi64ELi4ELb0ELb0EN7cutlass6half_tE19Flash_kernel_traitsILi96ELi64ELi64ELi4ES3_EELb1ELb0ELb1ELb0ELb0ELb1ELb1ELb1EEEvNS_16Flash_fwd_paramsE,@"STO_CUDA_ENTRY STV_DEFAULT"
_ZN5flash24flash_fwd_splitkv_kernelI23Flash_fwd_kernel_traitsILi96ELi64ELi64ELi4ELb0ELb0EN7cutlass6half_tE19Flash_kernel_traitsILi96ELi64ELi64ELi4ES3_EELb1ELb0ELb1ELb0ELb0ELb1ELb1ELb1EEEvNS_16Flash_fwd_paramsE:
.text._ZN5flash24flash_fwd_splitkv_kernelI23Flash_fwd_kernel_traitsILi96ELi64ELi64ELi4ELb0ELb0EN7cutlass6half_tE19Flash_kernel_traitsILi96ELi64ELi64ELi4ES3_EELb1ELb0ELb1ELb0ELb0ELb1ELb1ELb1EEEvNS_16Flash_fwd_paramsE:
        /* <DEDUP_REMOVED lines=53> */
.L_x_5916:
[----:B-1-34-:R-:W-:Y:S02]  /*0350*/  MOV R71, c[0x0][0x218] ;  /* 0x0000860000477a02 */ /* 0x01afe40000000f00 */
.L_x_5917:
        /* <DEDUP_REMOVED lines=87> */
.L_x_5920:
[----:B------:R-:W-:Y:S05]  /*08d0*/  BSYNC B0 ;  /* 0x0000000000007941 */ /* 0x000fea0003800000 */
.L_x_5919:
        /* <DEDUP_REMOVED lines=10> */
.L_x_5922:
[----:B------:R-:W-:Y:S05]  /*0980*/  BSYNC B0 ;  /* 0x0000000000007941 */ /* 0x000fea0003800000 */
.L_x_5921:
        /* <DEDUP_REMOVED lines=10> */
.L_x_5924:
[----:B------:R-:W-:Y:S05]  /*0a30*/  BSYNC B0 ;  /* 0x0000000000007941 */ /* 0x000fea0003800000 */
.L_x_5923:
        /* <DEDUP_REMOVED lines=10> */
.L_x_5926:
[----:B------:R-:W-:Y:S05]  /*0ae0*/  BSYNC B0 ;  /* 0x0000000000007941 */ /* 0x000fea0003800000 */
.L_x_5925:
        /* <DEDUP_REMOVED lines=20> */
.L_x_5918:
        /* <DEDUP_REMOVED lines=93> */
.L_x_5927:
        /* <DEDUP_REMOVED lines=17> */
.L_x_5929:
        /* <DEDUP_REMOVED lines=54> */
.L_x_5928:
        /* <DEDUP_REMOVED lines=52> */
[----:B------:R-:W-:Y:S01]  /*19b0*/  IMAD R120, R19, c[0x0][0x190], RZ ;  /* 0x0000640013787a24 */ /* 0x000fe200078e02ff */
[----:B------:R-:W-:Y:S01]  /*19c0*/  SHF.R.S32.HI R66, RZ, 0x1, R67 ;  /* 0x00000001ff427819 */ /* 0x000fe20000011443 */
[----:B------:R-:W-:Y:S01]  /*19d0*/  IMAD.X R7, R113, 0x1, R5, P1 ;  /* 0x0000000171077824 */ /* 0x000fe200008e0605 */
[----:B------:R-:W-:Y:S01]  /*19e0*/  SHF.R.S32.HI R11, RZ, 0x1f, R67 ;  /* 0x0000001fff0b7819 */ /* 0x000fe20000011443 */
[----:B------:R-:W-:Y:S01]  /*19f0*/  IMAD R120, R18, c[0x0][0x194], R120 ;  /* 0x0000650012787a24 */ /* 0x000fe200078e0278 */
[----:B------:R-:W-:Y:S01]  /*1a00*/  LOP3.LUT R12, R60, 0xfffffffe, RZ, 0xc0, !PT ;  /* 0xfffffffe3c0c7812 */ /* 0x000fe200078ec0ff */
[----:B------:R-:W-:Y:S01]  /*1a10*/  IMAD.WIDE.U32 R16, R18, c[0x0][0x190], R16 ;  /* 0x0000640012107a25 */ /* 0x000fe200078e0010 */
[----:B------:R-:W-:-:S02]  /*1a20*/  LEA.HI R8, R11, R66, RZ, 0x2 ;  /* 0x000000420b087211 */ /* 0x000fc400078f10ff */
[----:B------:R-:W-:Y:S01]  /*1a30*/  ISETP.GE.AND P1, PT, R14, c[0x0][0x220], PT ;  /* 0x000088000e007a0c */ /* 0x000fe20003f26270 */
[----:B------:R-:W-:Y:S01]  /*1a40*/  IMAD.IADD R63, R63, 0x1, -R12 ;  /* 0x000000013f3f7824 */ /* 0x000fe200078e0a0c */
[----:B------:R-:W-:Y:S01]  /*1a50*/  LOP3.LUT R11, R8, 0xfffffffc, RZ, 0xc0, !PT ;  /* 0xfffffffc080b7812 */ /* 0x000fe200078ec0ff */
[----:B------:R-:W-:Y:S01]  /*1a60*/  IMAD R19, R4, c[0x0][0x1b8], RZ ;  /* 0x00006e0004137a24 */ /* 0x000fe200078e02ff */
[----:B------:R-:W-:Y:S01]  /*1a70*/  IADD3 R12, P0, R14, R2, RZ ;  /* 0x000000020e0c7210 */ /* 0x000fe20007f1e0ff */
[----:B------:R-:W-:Y:S01]  /*1a80*/  IMAD.IADD R121, R17, 0x1, R120 ;  /* 0x0000000111797824 */ /* 0x000fe200078e0278 */
[----:B------:R-:W-:Y:S01]  /*1a90*/  IADD3 R66, R66, -R11, RZ ;  /* 0x8000000b42427210 */ /* 0x000fe20007ffe0ff */
[----:B------:R-:W-:Y:S01]  /*1aa0*/  IMAD R2, R6, c[0x0][0x1bc], R19 ;  /* 0x00006f0006027a24 */ /* 0x000fe200078e0213 */
[----:B------:R-:W-:Y:S01]  /*1ab0*/  IADD3 R11, R14, 0x20, RZ ;  /* 0x000000200e0b7810 */ /* 0x000fe20007ffe0ff */
[----:B------:R-:W-:Y:S01]  /*1ac0*/  IMAD.X R13, R15, 0x1, R13, P0 ;  /* 0x000000010f0d7824 */ /* 0x000fe200000e060d */
[----:B------:R-:W-:Y:S01]  /*1ad0*/  SEL R8, RZ, 0x1, P1 ;  /* 0x00000001ff087807 */ /* 0x000fe20000800000 */
[----:B------:R-:W-:Y:S01]  /*1ae0*/  IMAD.MOV.U32 R120, RZ, RZ, R16 ;  /* 0x000000ffff787224 */ /* 0x000fe200078e0010 */
[----:B------:R-:W-:Y:S01]  /*1af0*/  ISETP.GE.AND P0, PT, R11, c[0x0][0x220], PT ;  /* 0x000088000b007a0c */ /* 0x000fe20003f06270 */
[----:B------:R-:W-:Y:S01]  /*1b00*/  IMAD.WIDE.U32 R12, R6, c[0x0][0x1b8], R12 ;  /* 0x00006e00060c7a25 */ /* 0x000fe200078e000c */
[----:B------:R-:W-:-:S02]  /*1b10*/  LOP3.LUT R21, R21, 0xfffffffe, RZ, 0xc0, !PT ;  /* 0xfffffffe15157812 */ /* 0x000fc400078ec0ff */
[----:B------:R-:W-:Y:S01]  /*1b20*/  SEL R5, RZ, 0xffffffff, P0 ;  /* 0xffffffffff057807 */ /* 0x000fe20000000000 */
[----:B------:R-:W-:Y:S01]  /*1b30*/  IMAD.MOV.U32 R16, RZ, RZ, R12 ;  /* 0x000000ffff107224 */ /* 0x000fe200078e000c */
[----:B------:R-:W-:Y:S01]  /*1b40*/  SHF.R.S32.HI R12, RZ, 0x1f, R71 ;  /* 0x0000001fff0c7819 */ /* 0x000fe20000011447 */
[----:B------:R-:W-:Y:S01]  /*1b50*/  IMAD.U32 R109, R109, 0x20, R10 ;  /* 0x000000206d6d7824 */ /* 0x000fe200078e000a */
[----:B------:R-:W-:Y:S01]  /*1b60*/  IADD3 R10, R14, 0x40, RZ ;  /* 0x000000400e0a7810 */ /* 0x000fe20007ffe0ff */
[----:B------:R-:W-:Y:S01]  /*1b70*/  IMAD.SHL.U32 R5, R5, 0x2, RZ ;  /* 0x0000000205057824 */ /* 0x000fe200078e00ff */
[----:B------:R-:W-:Y:S01]  /*1b80*/  IADD3 R64, R64, -R21, RZ ;  /* 0x8000001540407210 */ /* 0x000fe20007ffe0ff */
[----:B------:R-:W-:Y:S01]  /*1b90*/  IMAD.IADD R17, R13, 0x1, R2 ;  /* 0x000000010d117824 */ /* 0x000fe200078e0202 */
[----:B------:R-:W-:Y:S01]  /*1ba0*/  ISETP.GE.AND P0, PT, R10, c[0x0][0x220], PT ;  /* 0x000088000a007a0c */ /* 0x000fe20003f06270 */
[----:B------:R-:W-:Y:S01]  /*1bb0*/  IMAD.SHL.U32 R78, R78, 0x4, RZ ;  /* 0x000000044e4e7824 */ /* 0x000fe200078e00ff */
[----:B------:R-:W-:Y:S01]  /*1bc0*/  LOP3.LUT R13, R5, 0x2, R8, 0xe2, !PT ;  /* 0x00000002050d7812 */ /* 0x000fe200078ee208 */
[----:B------:R-:W-:Y:S01]  /*1bd0*/  IMAD R5, R7, c[0x0][0x1a0], RZ ;  /* 0x0000680007057a24 */ /* 0x000fe200078e02ff */
[----:B------:R-:W-:Y:S01]  /*1be0*/  LEA.HI R7, R12, R71, RZ, 0x6 ;  /* 0x000000470c077211 */ /* 0x000fe200078f30ff */
[----:B------:R-:W-:Y:S01]  /*1bf0*/  IMAD R79, R112, R77, R78 ;  /* 0x0000004d704f7224 */ /* 0x000fe200078e024e */
[----:B------:R-:W-:Y:S01]  /*1c00*/  SEL R82, RZ, 0x4, P0 ;  /* 0x00000004ff527807 */ /* 0x000fe20000000000 */
[----:B------:R-:W-:Y:S01]  /*1c10*/  IMAD R5, R86, c[0x0][0x1a4], R5 ;  /* 0x0000690056057a24 */ /* 0x000fe200078e0205 */
[----:B------:R-:W-:Y:S01]  /*1c20*/  SHF.R.S32.HI R7, RZ, 0x6, R7 ;  /* 0x00000006ff077819 */ /* 0x000fe20000011407 */
[----:B------:R-:W-:Y:S01]  /*1c30*/  IMAD.MOV.U32 R91, RZ, RZ, 0x5 ;  /* 0x00000005ff5b7424 */ /* 0x000fe200078e00ff */
[----:B------:R-:W-:Y:S01]  /*1c40*/  IADD3 R126, P0, R14, R0, RZ ;  /* 0x000000000e7e7210 */ /* 0x000fe20007f1e0ff */
[----:B------:R-:W-:Y:S01]  /*1c50*/  IMAD.MOV.U32 R2, RZ, RZ, c[0x0][0x198] ;  /* 0x00006600ff027624 */ /* 0x000fe200078e00ff */
[----:B------:R-:W-:Y:S01]  /*1c60*/  IMNMX R88, R114, R7, !PT ;  /* 0x0000000772587217 */ /* 0x000fe20007800200 */
[----:B------:R-:W-:Y:S01]  /*1c70*/  IMAD R7, R113, c[0x0][0x198], RZ ;  /* 0x0000660071077a24 */ /* 0x000fe200078e02ff */
[----:B------:R-:W-:Y:S01]  /*1c80*/  IADD3.X R127, R15, R9, RZ, P0, !PT ;  /* 0x000000090f7f7210 */ /* 0x000fe200007fe4ff */
[----:B------:R-:W-:Y:S01]  /*1c90*/  IMAD.IADD R78, R78, 0x1, R79 ;  /* 0x000000014e4e7824 */ /* 0x000fe200078e024f */
[----:B------:R-:W-:Y:S01]  /*1ca0*/  ISETP.GT.AND P0, PT, R85, R88, PT ;  /* 0x000000585500720c */ /* 0x000fe20003f04270 */
[----:B------:R-:W-:Y:S01]  /*1cb0*/  IMAD.WIDE.U32 R86, R86, c[0x0][0x1a0], R16 ;  /* 0x0000680056567a25 */ /* 0x000fe200078e0010 */
[----:B------:R-:W-:-:S02]  /*1cc0*/  MOV R8, c[0x0][0x1a0] ;  /* 0x0000680000087a02 */ /* 0x000fc40000000f00 */
[----:B------:R-:W-:Y:S01]  /*1cd0*/  LOP3.LUT R82, R13, R82, RZ, 0xfc, !PT ;  /* 0x000000520d527212 */ /* 0x000fe200078efcff */
[----:B------:R-:W-:Y:S01]  /*1ce0*/  IMAD R69, R110, c[0x0][0x1ac], R69 ;  /* 0x00006b006e457a24 */ /* 0x000fe200078e0245 */
[-C--:B------:R-:W-:Y:S01]  /*1cf0*/  SHF.L.U64.HI R61, R8, R91.reuse, c[0x0][0x1a4] ;  /* 0x00006900083d7619 */ /* 0x080fe2000001025b */
        /* <DEDUP_REMOVED lines=102> */
.L_x_5979:
        /* <DEDUP_REMOVED lines=19> */
.L_x_5932:
[----:B------:R-:W-:Y:S05]  /*2490*/  BSYNC B0 ;  /* 0x0000000000007941 */ /* 0x000fea0003800000 */
.L_x_5931:
        /* <DEDUP_REMOVED lines=18> */
.L_x_5934:
[----:B------:R-:W-:Y:S05]  /*25c0*/  BSYNC B0 ;  /* 0x0000000000007941 */ /* 0x000fea0003800000 */
.L_x_5933:
[----:B------:R-:W-:Y:S01]  /*25d0*/  ISETP.NE.AND P6, PT, RZ, UR4, PT ;  /* 0x00000004ff007c0c */ /* 0x000fe2000bfc5270 */
[----:B------:R-:W-:Y:S01]  /*25e0*/  IMAD.MOV.U32 R97, RZ, RZ, c[0x0][0x290] ;  /* 0x0000a400ff617624 */ /* 0x000fe200078e00ff */
        /* <DEDUP_REMOVED lines=67> */
.L_x_5940:
[----:B------:R-:W-:Y:S05]  /*2a20*/  BSYNC B0 ;  /* 0x0000000000007941 */ /* 0x000fea0003800000 */
.L_x_5939:
        /* <DEDUP_REMOVED lines=54> */
.L_x_5942:
[----:B------:R-:W-:Y:S05]  /*2d90*/  BSYNC B0 ;  /* 0x0000000000007941 */ /* 0x000fea0003800000 */
.L_x_5941:
        /* <DEDUP_REMOVED lines=53> */
.L_x_5938:
[----:B------:R-:W-:Y:S05]  /*30f0*/  BSYNC B1 ;  /* 0x0000000000017941 */ /* 0x000fea0003800000 */
.L_x_5937:
        /* <DEDUP_REMOVED lines=61> */
.L_x_5946:
[----:B------:R-:W-:Y:S05]  /*34d0*/  BSYNC B0 ;  /* 0x0000000000007941 */ /* 0x000fea0003800000 */
.L_x_5945:
        /* <DEDUP_REMOVED lines=54> */
.L_x_5948:
[----:B------:R-:W-:Y:S05]  /*3840*/  BSYNC B0 ;  /* 0x0000000000007941 */ /* 0x000fea0003800000 */
.L_x_5947:
        /* <DEDUP_REMOVED lines=53> */
.L_x_5944:
[----:B------:R-:W-:Y:S05]  /*3ba0*/  BSYNC B1 ;  /* 0x0000000000017941 */ /* 0x000fea0003800000 */
.L_x_5943:
        /* <DEDUP_REMOVED lines=8> */
.L_x_5936:
        /* <DEDUP_REMOVED lines=94> */
.L_x_5955:
[----:B------:R-:W-:Y:S05]  /*4210*/  BSYNC B0 ;  /* 0x0000000000007941 */ /* 0x000fea0003800000 */
.L_x_5954:
[----:B-----5:R3:W-:Y:S02]  /*4220*/  STG.E.128 [R132.64], R52 ;  /* 0x0000003484007986 */ /* 0x0207e4000c101d06 */
.L_x_5953:
[----:B------:R-:W-:Y:S05]  /*4230*/  BSYNC B1 ;  /* 0x0000000000017941 */ /* 0x000fea0003800000 */
.L_x_5952:
        /* <DEDUP_REMOVED lines=92> */
.L_x_5959:
[----:B------:R-:W-:Y:S05]  /*4800*/  BSYNC B0 ;  /* 0x0000000000007941 */ /* 0x000fea0003800000 */
.L_x_5958:
[----:B-----5:R4:W-:Y:S02]  /*4810*/  STG.E.128 [R132.64+0x40], R52 ;  /* 0x0000403484007986 */ /* 0x0209e4000c101d06 */
.L_x_5957:
[----:B------:R-:W-:Y:S05]  /*4820*/  BSYNC B1 ;  /* 0x0000000000017941 */ /* 0x000fea0003800000 */
.L_x_5956:
        /* <DEDUP_REMOVED lines=91> */
.L_x_5961:
[----:B------:R-:W-:Y:S05]  /*4de0*/  BSYNC B0 ;  /* 0x0000000000007941 */ /* 0x000fea0003800000 */
.L_x_5960:
[----:B-----5:R4:W-:Y:S02]  /*4df0*/  STG.E.128 [R132.64+0x80], R52 ;  /* 0x0000803484007986 */ /* 0x0209e4000c101d06 */
.L_x_5951:
[----:B------:R-:W-:Y:S05]  /*4e00*/  BSYNC B2 ;  /* 0x0000000000027941 */ /* 0x000fea0003800000 */
.L_x_5950:
        /* <DEDUP_REMOVED lines=98> */
.L_x_5967:
[----:B------:R-:W-:Y:S05]  /*5430*/  BSYNC B0 ;  /* 0x0000000000007941 */ /* 0x000fea0003800000 */
.L_x_5966:
[----:B-----5:R4:W-:Y:S02]  /*5440*/  STG.E.128 [R134.64], R52 ;  /* 0x0000003486007986 */ /* 0x0209e4000c101d06 */
.L_x_5965:
[----:B------:R-:W-:Y:S05]  /*5450*/  BSYNC B1 ;  /* 0x0000000000017941 */ /* 0x000fea0003800000 */
.L_x_5964:
        /* <DEDUP_REMOVED lines=98> */
.L_x_5971:
[----:B------:R-:W-:Y:S05]  /*5a80*/  BSYNC B0 ;  /* 0x0000000000007941 */ /* 0x000fea0003800000 */
.L_x_5970:
[----:B-----5:R4:W-:Y:S02]  /*5a90*/  STG.E.128 [R134.64+0x40], R52 ;  /* 0x0000403486007986 */ /* 0x0209e4000c101d06 */
.L_x_5969:
[----:B------:R-:W-:Y:S05]  /*5aa0*/  BSYNC B1 ;  /* 0x0000000000017941 */ /* 0x000fea0003800000 */
.L_x_5968:
        /* <DEDUP_REMOVED lines=97> */
.L_x_5973:
[----:B------:R-:W-:Y:S05]  /*60c0*/  BSYNC B0 ;  /* 0x0000000000007941 */ /* 0x000fea0003800000 */
.L_x_5972:
[----:B-----5:R4:W-:Y:S02]  /*60d0*/  STG.E.128 [R134.64+0x80], R52 ;  /* 0x0000803486007986 */ /* 0x0209e4000c101d06 */
.L_x_5963:
[----:B------:R-:W-:Y:S05]  /*60e0*/  BSYNC B2 ;  /* 0x0000000000027941 */ /* 0x000fea0003800000 */
.L_x_5962:
        /* <DEDUP_REMOVED lines=8> */
.L_x_5935:
        /* <DEDUP_REMOVED lines=11> */
.L_x_5975:
[----:B------:R-:W-:Y:S05]  /*6220*/  BSYNC B0 ;  /* 0x0000000000007941 */ /* 0x000fea0003800000 */
.L_x_5974:
        /* <DEDUP_REMOVED lines=12> */
.L_x_5976:
[----:B------:R-:W-:Y:S05]  /*62f0*/  BSYNC B0 ;  /* 0x0000000000007941 */ /* 0x000fea0003800000 */
.L_x_5949:
        /* <DEDUP_REMOVED lines=80> */
.L_x_5977:
        /* <DEDUP_REMOVED lines=8> */
.L_x_5978:
[----:B------:R-:W-:Y:S04]  /*6880*/  IADD3 R9, R9, -0x1, RZ ;  /* 0xffffffff09097810 */ /* 0x000fe80007ffe0ff */
[----:B------:R-:W-:Y:S11]  /*6890*/  ISETP.GT.AND P0, PT, R9, R88, PT ;  /* 0x000000580900720c */ /* 0x000ff60003f04270 */
[----:B------:R-:W-:Y:S02]  /*68a0*/  @!UPT UIADD3 URZ, URZ, URZ, URZ ;  /* 0x0000003f3f3ff290 */ /* 0x000fe4000fffe03f */
[----:B------:R-:W-:-:S05]  /*68b0*/  @P0 BRA `(.L_x_5979) ;  /* 0xffffbaa000000947 */ /* 0x000fca000383ffff */
.L_x_5930:
        /* <DEDUP_REMOVED lines=91> */
.L_x_5988:
[----:B------:R-:W-:Y:S05]  /*6e70*/  BSYNC B0 ;  /* 0x0000000000007941 */ /* 0x000fea0003800000 */
.L_x_5987:
[----:B-----5:R3:W-:Y:S04]  /*6e80*/  STS.64 [R116], R16 ;  /* 0x0000001074007388 */ /* 0x0207e80000000a00 */
[----:B------:R3:W-:Y:S02]  /*6e90*/  STS.64 [R116+0x8], R18 ;  /* 0x0000081274007388 */ /* 0x0007e40000000a00 */
.L_x_5986:
[----:B------:R-:W-:Y:S05]  /*6ea0*/  BSYNC B1 ;  /* 0x0000000000017941 */ /* 0x000fea0003800000 */
.L_x_5985:
        /* <DEDUP_REMOVED lines=46> */
.L_x_5992:
[----:B------:R-:W-:Y:S05]  /*7190*/  BSYNC B0 ;  /* 0x0000000000007941 */ /* 0x000fea0003800000 */
.L_x_5991:
[----:B-----5:R1:W-:Y:S02]  /*71a0*/  STS.128 [R116+0x1000], R16 ;  /* 0x0010001074007388 */ /* 0x0203e40000000c00 */
.L_x_5990:
[----:B------:R-:W-:Y:S05]  /*71b0*/  BSYNC B1 ;  /* 0x0000000000017941 */ /* 0x000fea0003800000 */
.L_x_5989:
        /* <DEDUP_REMOVED lines=47> */
.L_x_5994:
[----:B------:R-:W-:Y:S05]  /*74b0*/  BSYNC B0 ;  /* 0x0000000000007941 */ /* 0x000fea0003800000 */
.L_x_5993:
[----:B-----5:R3:W-:Y:S02]  /*74c0*/  STS.128 [R116+0x2000], R16 ;  /* 0x0020001074007388 */ /* 0x0207e40000000c00 */
.L_x_5984:
[----:B------:R-:W-:Y:S05]  /*74d0*/  BSYNC B2 ;  /* 0x0000000000027941 */ /* 0x000fea0003800000 */
.L_x_5983:
        /* <DEDUP_REMOVED lines=61> */
.L_x_5999:
[----:B------:R-:W-:Y:S05]  /*78b0*/  BSYNC B0 ;  /* 0x0000000000007941 */ /* 0x000fea0003800000 */
.L_x_5998:
[----:B-----5:R3:W-:Y:S02]  /*78c0*/  STS.128 [R116+0x800], R16 ;  /* 0x0008001074007388 */ /* 0x0207e40000000c00 */
.L_x_5997:
[----:B------:R-:W-:Y:S05]  /*78d0*/  BSYNC B1 ;  /* 0x0000000000017941 */ /* 0x000fea0003800000 */
.L_x_5996:
        /* <DEDUP_REMOVED lines=46> */
.L_x_6003:
[----:B------:R-:W-:Y:S05]  /*7bc0*/  BSYNC B0 ;  /* 0x0000000000007941 */ /* 0x000fea0003800000 */
.L_x_6002:
[----:B-----5:R1:W-:Y:S02]  /*7bd0*/  STS.128 [R116+0x1800], R12 ;  /* 0x0018000c74007388 */ /* 0x0203e40000000c00 */
.L_x_6001:
[----:B------:R-:W-:Y:S05]  /*7be0*/  BSYNC B1 ;  /* 0x0000000000017941 */ /* 0x000fea0003800000 */
.L_x_6000:
        /* <DEDUP_REMOVED lines=44> */
.L_x_6005:
[----:B------:R-:W-:Y:S05]  /*7eb0*/  BSYNC B0 ;  /* 0x0000000000007941 */ /* 0x000fea0003800000 */
.L_x_6004:
[----:B-----5:R1:W-:Y:S01]  /*7ec0*/  STS.128 [R116+0x2800], R28 ;  /* 0x0028001c74007388 */ /* 0x0203e20000000c00 */
[----:B------:R-:W-:Y:S05]  /*7ed0*/  BRA `(.L_x_5995) ;  /* 0x0000269000007947 */ /* 0x000fea0003800000 */
.L_x_5982:
        /* <DEDUP_REMOVED lines=92> */
.L_x_6011:
[----:B------:R-:W-:Y:S05]  /*84a0*/  BSYNC B0 ;  /* 0x0000000000007941 */ /* 0x000fea0003800000 */
.L_x_6010:
[----:B-----5:R3:W-:Y:S04]  /*84b0*/  STS.64 [R116], R24 ;  /* 0x0000001874007388 */ /* 0x0207e80000000a00 */
[----:B------:R3:W-:Y:S02]  /*84c0*/  STS.64 [R116+0x8], R26 ;  /* 0x0000081a74007388 */ /* 0x0007e40000000a00 */
.L_x_6009:
[----:B------:R-:W-:Y:S05]  /*84d0*/  BSYNC B1 ;  /* 0x0000000000017941 */ /* 0x000fea0003800000 */
.L_x_6008:
        /* <DEDUP_REMOVED lines=87> */
.L_x_6015:
[----:B------:R-:W-:Y:S05]  /*8a50*/  BSYNC B0 ;  /* 0x0000000000007941 */ /* 0x000fea0003800000 */
.L_x_6014:
[----:B-----5:R1:W-:Y:S02]  /*8a60*/  STS.128 [R116+0x1000], R24 ;  /* 0x0010001874007388 */ /* 0x0203e40000000c00 */
.L_x_6013:
[----:B------:R-:W-:Y:S05]  /*8a70*/  BSYNC B1 ;  /* 0x0000000000017941 */ /* 0x000fea0003800000 */
.L_x_6012:
        /* <DEDUP_REMOVED lines=86> */
.L_x_6017:
[----:B------:R-:W-:Y:S05]  /*8fe0*/  BSYNC B0 ;  /* 0x0000000000007941 */ /* 0x000fea0003800000 */
.L_x_6016:
[----:B-----5:R3:W-:Y:S02]  /*8ff0*/  STS.128 [R116+0x2000], R24 ;  /* 0x0020001874007388 */ /* 0x0207e40000000c00 */
.L_x_6007:
[----:B------:R-:W-:Y:S05]  /*9000*/  BSYNC B2 ;  /* 0x0000000000027941 */ /* 0x000fea0003800000 */
.L_x_6006:
        /* <DEDUP_REMOVED lines=94> */
.L_x_6021:
[----:B------:R-:W-:Y:S05]  /*95f0*/  BSYNC B0 ;  /* 0x0000000000007941 */ /* 0x000fea0003800000 */
.L_x_6020:
[----:B-----5:R1:W-:Y:S02]  /*9600*/  STS.128 [R116+0x800], R16 ;  /* 0x0008001074007388 */ /* 0x0203e40000000c00 */
.L_x_6019:
[----:B------:R-:W-:Y:S05]  /*9610*/  BSYNC B1 ;  /* 0x0000000000017941 */ /* 0x000fea0003800000 */
.L_x_6018:
        /* <DEDUP_REMOVED lines=90> */
.L_x_6025:
[----:B------:R-:W-:Y:S05]  /*9bc0*/  BSYNC B0 ;  /* 0x0000000000007941 */ /* 0x000fea0003800000 */
.L_x_6024:
[----:B-----5:R1:W-:Y:S02]  /*9bd0*/  STS.128 [R116+0x1800], R16 ;  /* 0x0018001074007388 */ /* 0x0203e40000000c00 */
.L_x_6023:
[----:B------:R-:W-:Y:S05]  /*9be0*/  BSYNC B1 ;  /* 0x0000000000017941 */ /* 0x000fea0003800000 */
.L_x_6022:
        /* <DEDUP_REMOVED lines=91> */
.L_x_6027:
[----:B------:R-:W-:Y:S05]  /*a1a0*/  BSYNC B0 ;  /* 0x0000000000007941 */ /* 0x000fea0003800000 */
.L_x_6026:
[----:B-----5:R1:W-:Y:S01]  /*a1b0*/  STS.128 [R116+0x2800], R12 ;  /* 0x0028000c74007388 */ /* 0x0203e20000000c00 */
[----:B------:R-:W-:Y:S05]  /*a1c0*/  BRA `(.L_x_5995) ;  /* 0x000003a000007947 */ /* 0x000fea0003800000 */
.L_x_5981:
        /* <DEDUP_REMOVED lines=29> */
.L_x_6029:
[----:B------:R-:W-:Y:S05]  /*a3a0*/  BSYNC B0 ;  /* 0x0000000000007941 */ /* 0x000fea0003800000 */
.L_x_6028:
        /* <DEDUP_REMOVED lines=28> */
.L_x_5995:
[----:B------:R-:W-:Y:S05]  /*a570*/  BSYNC B3 ;  /* 0x0000000000037941 */ /* 0x000fea0003800000 */
.L_x_5980:
        /* <DEDUP_REMOVED lines=34> */
.L_x_6032:
[----:B------:R1:W-:Y:S02]  /*a7a0*/  STS.128 [R116+0x5000], RZ ;  /* 0x005000ff74007388 */ /* 0x0003e40000000c00 */
.L_x_6031:
[----:B------:R-:W-:Y:S05]  /*a7b0*/  BSYNC B0 ;  /* 0x0000000000007941 */ /* 0x000fea0003800000 */
.L_x_6030:
        /* <DEDUP_REMOVED lines=32> */
.L_x_6034:
[----:B------:R-:W-:Y:S05]  /*a9c0*/  BSYNC B0 ;  /* 0x0000000000007941 */ /* 0x000fea0003800000 */
.L_x_6033:
        /* <DEDUP_REMOVED lines=50> */
.L_x_6037:
[----:B------:R4:W-:Y:S02]  /*acf0*/  STS.128 [R116+0x8000], RZ ;  /* 0x008000ff74007388 */ /* 0x0009e40000000c00 */
.L_x_6036:
[----:B-1----:R-:W-:Y:S05]  /*ad00*/  BSYNC B0 ;  /* 0x0000000000007941 */ /* 0x002fea0003800000 */
.L_x_6035:
        /* <DEDUP_REMOVED lines=35> */
.L_x_6040:
[----:B------:R1:W-:Y:S02]  /*af40*/  STS.128 [R116+0x8800], RZ ;  /* 0x008800ff74007388 */ /* 0x0003e40000000c00 */
.L_x_6039:
[----:B------:R-:W-:Y:S05]  /*af50*/  BSYNC B0 ;  /* 0x0000000000007941 */ /* 0x000fea0003800000 */
.L_x_6038:
[----:B------:R-:W-:Y:S01]  /*af60*/  LOP3.LUT R67, R67, 0x7fffffe, RZ, 0xc0, !PT ;  /* 0x07fffffe43437812 */ /* 0x000fe200078ec0ff */
[----:B------:R-:W-:Y:S01]  /*af70*/  IMAD.SHL.U32 R66, R66, 0x40, RZ ;  /* 0x0000004042427824 */ /* 0x000fe200078e00ff */
[----:B------:R-:W-:Y:S01]  /*af80*/  LEA.HI R8, R65, R65, RZ, 0x1 ;  /* 0x0000004141087211 */ /* 0x000fe200078f08ff */
[----:B------:R-:W-:Y:S01]  /*af90*/  IMAD.SHL.U32 R64, R64, 0x8, RZ ;  /* 0x0000000840407824 */ /* 0x000fe200078e00ff */
[----:B-1----:R-:W-:Y:S01]  /*afa0*/  SHF.R.S32.HI R3, RZ, 0x1f, R68 ;  /* 0x0000001fff037819 */ /* 0x002fe20000011444 */
        /* <DEDUP_REMOVED lines=20> */
[----:B------:R-:W-:Y:S01]  /*b0f0*/  LOP3.LUT R3, R64, R3, RZ, 0x3c, !PT ;  /* 0x0000000340037212 */ /* 0x000fe200078e3cff */
[----:B------:R-:W-:Y:S01]  /*b100*/  IMAD R7, R89, 0x40, R124 ;  /* 0x0000004059077824 */ /* 0x000fe200078e027c */
[----:B------:R-:W-:-:S03]  /*b110*/  LOP3.LUT R5, R5, R66, RZ, 0x3c, !PT ;  /* 0x0000004205057212 */ /* 0x000fc600078e3cff */
[----:B------:R-:W-:Y:S01]  /*b120*/  IMAD.U32 R112, R112, 0x20, R3 ;  /* 0x0000002070707824 */ /* 0x000fe200078e0003 */
[----:B------:R-:W-:Y:S01]  /*b130*/  IADD3 R90, R7, 0x1, RZ ;  /* 0x00000001075a7810 */ /* 0x000fe20007ffe0ff */
[----:B------:R-:W-:Y:S01]  /*b140*/  IMAD.IADD R113, R5, 0x1, R8 ;  /* 0x0000000105717824 */ /* 0x000fe200078e0208 */
[C---:B------:R-:W-:Y:S01]  /*b150*/  IADD3 R92, R7.reuse, 0x9, RZ ;  /* 0x00000009075c7810 */ /* 0x040fe20007ffe0ff */
[----:B------:R-:W-:Y:S01]  /*b160*/  IMAD.SHL.U32 R112, R112, 0x2, RZ ;  /* 0x0000000270707824 */ /* 0x000fe200078e00ff */
[----:B------:R-:W-:Y:S01]  /*b170*/  IADD3 R96, R7, 0x10, RZ ;  /* 0x0000001007607810 */ /* 0x000fe20007ffe0ff */
[----:B------:R-:W-:Y:S01]  /*b180*/  IMAD.SHL.U32 R113, R113, 0x2, RZ ;  /* 0x0000000271717824 */ /* 0x000fe200078e00ff */
[----:B------:R-:W-:Y:S01]  /*b190*/  I2F R93, R92 ;  /* 0x0000005c005d7306 */ /* 0x000fe20000201400 */
[----:B------:R-:W-:Y:S01]  /*b1a0*/  IMAD.MOV.U32 R3, RZ, RZ, 0x20 ;  /* 0x00000020ff037424 */ /* 0x000fe200078e00ff */
[----:B--23--:R-:W-:Y:S01]  /*b1b0*/  LDSM.16.M88.4 R28, [R112+0x3000] ;  /* 0x00300000701c783b */ /* 0x00cfe20000000200 */
[----:B------:R-:W-:Y:S01]  /*b1c0*/  IMAD R111, R4, 0x2, R113 ;  /* 0x00000002046f7824 */ /* 0x000fe200078e0271 */
[----:B------:R-:W-:Y:S01]  /*b1d0*/  IADD3 R98, R7, 0x18, RZ ;  /* 0x0000001807627810 */ /* 0x000fe20007ffe0ff */
[----:B------:R-:W-:Y:S01]  /*b1e0*/  IMAD.IADD R110, R5, 0x1, R110 ;  /* 0x00000001056e7824 */ /* 0x000fe200078e026e */
[----:B------:R-:W1:Y:S01]  /*b1f0*/  LDSM.16.M88.4 R16, [R113] ;  /* 0x000000007110783b */ /* 0x000e620000000200 */
[----:B------:R-:W-:Y:S01]  /*b200*/  SEL R3, R3, 0xffffffe0, !P1 ;  /* 0xffffffe003037807 */ /* 0x000fe20004800000 */
[----:B------:R-:W-:Y:S02]  /*b210*/  I2F R95, R96 ;  /* 0x00000060005f7306 */ /* 0x000fe40000201400 */
[----:B------:R-:W-:Y:S02]  /*b220*/  LDSM.16.M88.4 R68, [R111] ;  /* 0x000000006f44783b */ /* 0x000fe40000000200 */
[----:B------:R-:W-:-:S02]  /*b230*/  IMAD.IADD R109, R112, 0x1, R3 ;  /* 0x00000001706d7824 */ /* 0x000fc400078e0203 */
[----:B------:R-:W2:Y:S02]  /*b240*/  LDSM.16.M88.4 R48, [R112+0x3400] ;  /* 0x003400007030783b */ /* 0x000ea40000000200 */
[----:B------:R-:W-:Y:S02]  /*b250*/  I2F R3, R7 ;  /* 0x0000000700037306 */ /* 0x000fe40000201400 */
[----:B------:R-:W3:Y:S04]  /*b260*/  LDSM.16.M88.4 R8, [R109+0x3000] ;  /* 0x003000006d08783b */ /* 0x000ee80000000200 */
[----:B------:R-:W-:Y:S04]  /*b270*/  LDSM.16.M88.4 R12, [R112+0x4000] ;  /* 0x00400000700c783b */ /* 0x000fe80000000200 */
[----:B------:R-:W5:Y:S04]  /*b280*/  LDSM.16.M88.4 R52, [R113+0x1000] ;  /* 0x001000007134783b */ /* 0x000f680000000200 */
[----:B------:R-:W4:Y:S04]  /*b290*/  LDSM.16.M88.4 R24, [R109+0x3400] ;  /* 0x003400006d18783b */ /* 0x000f280000000200 */
        /* <DEDUP_REMOVED lines=9> */
[----:B--2---:R-:W-:Y:S08]  /*b330*/  HMMA.16816.F32 R36, R16, R48, RZ ;  /* 0x000000301024723c */ /* 0x004ff000000018ff */
[C---:B---3--:R-:W-:Y:S08]  /*b340*/  HMMA.16816.F32 R20, R68.reuse, R8, R20 ;  /* 0x000000084414723c */ /* 0x048ff00000001814 */
[----:B------:R-:W-:Y:S01]  /*b350*/  HMMA.16816.F32 R28, R68, R10, R28 ;  /* 0x0000000a441c723c */ /* 0x000fe2000000181c */
[----:B------:R-:W1:Y:S07]  /*b360*/  LDSM.16.M88.4 R8, [R109+0x4000] ;  /* 0x004000006d08783b */ /* 0x000e6e0000000200 */
[----:B------:R-:W-:Y:S08]  /*b370*/  HMMA.16816.F32 R48, R16, R50, RZ ;  /* 0x000000321030723c */ /* 0x000ff000000018ff */
[C---:B-----5:R-:W-:Y:S08]  /*b380*/  HMMA.16816.F32 R20, R52.reuse, R12, R20 ;  /* 0x0000000c3414723c */ /* 0x060ff00000001814 */
[----:B------:R-:W-:Y:S01]  /*b390*/  HMMA.16816.F32 R28, R52, R14, R28 ;  /* 0x0000000e341c723c */ /* 0x000fe2000000181c */
[----:B------:R-:W2:Y:S07]  /*b3a0*/  LDSM.16.M88.4 R12, [R113+0x2000] ;  /* 0x00200000710c783b */ /* 0x000eae0000000200 */
[C---:B----4-:R-:W-:Y:S08]  /*b3b0*/  HMMA.16816.F32 R36, R68.reuse, R24, R36 ;  /* 0x000000184424723c */ /* 0x050ff00000001824 */
[----:B------:R-:W-:Y:S01]  /*b3c0*/  HMMA.16816.F32 R48, R68, R26, R48 ;  /* 0x0000001a4430723c */ /* 0x000fe20000001830 */
[----:B------:R-:W-:Y:S07]  /*b3d0*/  LDSM.16.M88.4 R24, [R109+0x5000] ;  /* 0x005000006d18783b */ /* 0x000fee0000000200 */
[C---:B-1----:R-:W-:Y:S08]  /*b3e0*/  HMMA.16816.F32 R20, R44.reuse, R8, R20 ;  /* 0x000000082c14723c */ /* 0x042ff00000001814 */
[----:B------:R-:W-:Y:S01]  /*b3f0*/  HMMA.16816.F32 R28, R44, R10, R28 ;  /* 0x0000000a2c1c723c */ /* 0x000fe2000000181c */
[----:B------:R-:W1:Y:S07]  /*b400*/  LDSM.16.M88.4 R8, [R111+0x2000] ;  /* 0x002000006f08783b */ /* 0x000e6e0000000200 */
[C---:B------:R-:W-:Y:S08]  /*b410*/  HMMA.16816.F32 R36, R52.reuse, R80, R36 ;  /* 0x000000503424723c */ /* 0x040ff00000001824 */
[----:B------:R-:W-:Y:S08]  /*b420*/  HMMA.16816.F32 R48, R52, R82, R48 ;  /* 0x000000523430723c */ /* 0x000ff00000001830 */
[C---:B--2---:R-:W-:Y:S08]  /*b430*/  HMMA.16816.F32 R20, R12.reuse, R72, R20 ;  /* 0x000000480c14723c */ /* 0x044ff00000001814 */
[----:B------:R-:W-:Y:S01]  /*b440*/  HMMA.16816.F32 R28, R12, R74, R28 ;  /* 0x0000004a0c1c723c */ /* 0x000fe2000000181c */
[----:B------:R-:W2:Y:S07]  /*b450*/  LDSM.16.M88.4 R72, [R112+0x3c00] ;  /* 0x003c00007048783b */ /* 0x000eae0000000200 */
[----:B------:R-:W-:Y:S08]  /*b460*/  HMMA.16816.F32 R36, R44, R40, R36 ;  /* 0x000000282c24723c */ /* 0x000ff00000001824 */
[----:B------:R-:W-:Y:S08]  /*b470*/  HMMA.16816.F32 R60, R16, R76, RZ ;  /* 0x0000004c103c723c */ /* 0x000ff000000018ff */
[----:B------:R-:W-:Y:S01]  /*b480*/  HMMA.16816.F32 R48, R44, R42, R48 ;  /* 0x0000002a2c30723c */ /* 0x000fe20000001830 */
[----:B------:R-:W-:Y:S07]  /*b490*/  LDSM.16.M88.4 R40, [R112+0x4800] ;  /* 0x004800007028783b */ /* 0x000fee0000000200 */
[----:B------:R-:W-:Y:S08]  /*b4a0*/  HMMA.16816.F32 R76, R16, R78, RZ ;  /* 0x0000004e104c723c */ /* 0x000ff000000018ff */
[C---:B-1----:R-:W-:Y:S08]  /*b4b0*/  HMMA.16816.F32 R20, R8.reuse, R24, R20 ;  /* 0x000000180814723c */ /* 0x042ff00000001814 */
[----:B------:R-:W-:Y:S01]  /*b4c0*/  HMMA.16816.F32 R28, R8, R26, R28 ;  /* 0x0000001a081c723c */ /* 0x000fe2000000181c */
[----:B------:R-:W1:Y:S07]  /*b4d0*/  LDSM.16.M88.4 R24, [R109+0x5400] ;  /* 0x005400006d18783b */ /* 0x000e6e0000000200 */
[----:B------:R-:W-:Y:S08]  /*b4e0*/  HMMA.16816.F32 R36, R12, R32, R36 ;  /* 0x000000200c24723c */ /* 0x000ff00000001824 */
[----:B--2---:R-:W-:Y:S01]  /*b4f0*/  HMMA.16816.F32 R80, R16, R72, RZ ;  /* 0x000000481050723c */ /* 0x004fe200000018ff */
[----:B------:R-:W-:-:S02]  /*b500*/  FMUL.FTZ R21, R21, c[0x0][0x2ec] ;  /* 0x0000bb0015157a20 */ /* 0x000fc40000410000 */
[----:B------:R-:W-:Y:S02]  /*b510*/  FMUL.FTZ R23, R23, c[0x0][0x2ec] ;  /* 0x0000bb0017177a20 */ /* 0x000fe40000410000 */
[----:B------:R-:W-:Y:S02]  /*b520*/  FMUL.FTZ R20, R20, c[0x0][0x2ec] ;  /* 0x0000bb0014147a20 */ /* 0x000fe40000410000 */
[----:B------:R-:W-:Y:S01]  /*b530*/  MUFU.TANH R21, R21 ;  /* 0x0000001500157308 */ /* 0x000fe20000002400 */
[----:B------:R-:W-:Y:S01]  /*b540*/  HMMA.16816.F32 R60, R68, R64, R60 ;  /* 0x00000040443c723c */ /* 0x000fe2000000183c */
[----:B------:R-:W-:Y:S02]  /*b550*/  FMUL.FTZ R28, R28, c[0x0][0x2ec] ;  /* 0x0000bb001c1c7a20 */ /* 0x000fe40000410000 */
[----:B------:R-:W-:Y:S02]  /*b560*/  FMUL.FTZ R97, R29, c[0x0][0x2ec] ;  /* 0x0000bb001d617a20 */ /* 0x000fe40000410000 */
[----:B------:R-:W-:-:S02]  /*b570*/  FMUL.FTZ R99, R31, c[0x0][0x2ec] ;  /* 0x0000bb001f637a20 */ /* 0x000fc40000410000 */
[----:B------:R-:W-:Y:S01]  /*b580*/  MUFU.TANH R94, R28 ;  /* 0x0000001c005e7308 */ /* 0x000fe20000002400 */
[----:B------:R-:W-:Y:S01]  /*b590*/  HMMA.16816.F32 R16, R16, R74, RZ ;  /* 0x0000004a1010723c */ /* 0x000fe200000018ff */
[----:B------:R-:W2:Y:S01]  /*b5a0*/  LDSM.16.M88.4 R72, [R109+0x3c00] ;  /* 0x003c00006d48783b */ /* 0x000ea20000000200 */
[----:B------:R-:W-:Y:S01]  /*b5b0*/  IADD3 R64, R7, 0x8, RZ ;  /* 0x0000000807407810 */ /* 0x000fe20007ffe0ff */
[----:B------:R-:W-:-:S04]  /*b5c0*/  FMUL.FTZ R22, R22, c[0x0][0x2ec] ;  /* 0x0000bb0016167a20 */ /* 0x000fc80000410000 */
[----:B------:R-:W3:Y:S01]  /*b5d0*/  I2F R65, R90 ;  /* 0x0000005a00417306 */ /* 0x000ee20000201400 */
[----:B------:R-:W-:Y:S01]  /*b5e0*/  HMMA.16816.F32 R48, R12, R34, R48 ;  /* 0x000000220c30723c */ /* 0x000fe20000001830 */
[----:B------:R-:W4:Y:S06]  /*b5f0*/  LDSM.16.M88.4 R32, [R109+0x4800] ;  /* 0x004800006d20783b */ /* 0x000f2c0000000200 */
[----:B------:R-:W5:Y:S01]  /*b600*/  MUFU.TANH R23, R23 ;  /* 0x0000001700177308 */ /* 0x000f620000002400 */
[----:B------:R-:W-:Y:S07]  /*b610*/  HMMA.16816.F32 R76, R68, R66, R76 ;  /* 0x00000042444c723c */ /* 0x000fee000000184c */
[----:B------:R-:W2:Y:S01]  /*b620*/  MUFU.TANH R97, R97 ;  /* 0x0000006100617308 */ /* 0x000ea20000002400 */
[----:B-1----:R-:W-:Y:S01]  /*b630*/  HMMA.16816.F32 R36, R8, R24, R36 ;  /* 0x000000180824723c */ /* 0x002fe20000001824 */
[----:B---3--:R-:W-:-:S06]  /*b640*/  FFMA.FTZ R21, R0, R65, R21 ;  /* 0x0000004100157223 */ /* 0x008fcc0000010015 */
[----:B------:R-:W-:Y:S01]  /*b650*/  FMUL.FTZ R24, R30, c[0x0][0x2ec] ;  /* 0x0000bb001e187a20 */ /* 0x000fe20000410000 */
[----:B------:R-:W-:Y:S01]  /*b660*/  HMMA.16816.F32 R60, R52, R40, R60 ;  /* 0x00000028343c723c */ /* 0x000fe2000000183c */
[----:B------:R-:W1:Y:S01]  /*b670*/  LDSM.16.M88.4 R28, [R112+0x5800] ;  /* 0x00580000701c783b */ /* 0x000e620000000200 */
[----:B------:R-:W-:Y:S01]  /*b680*/  MUFU.TANH R99, R99 ;  /* 0x0000006300637308 */ /* 0x000fe20000002400 */
[----:B-----5:R-:W-:-:S04]  /*b690*/  FFMA.FTZ R6, R0, R65, R23 ;  /* 0x0000004100067223 */ /* 0x020fc80000010017 */
[----:B------:R-:W-:Y:S01]  /*b6a0*/  IADD3 R40, R7, 0x11, RZ ;  /* 0x0000001107287810 */ /* 0x000fe20007ffe0ff */
[----:B------:R-:W-:Y:S01]  /*b6b0*/  HMMA.16816.F32 R48, R8, R26, R48 ;  /* 0x0000001a0830723c */ /* 0x000fe20000001830 */
[----:B--2---:R-:W-:Y:S01]  /*b6c0*/  FFMA.FTZ R97, R0, R93, R97 ;  /* 0x0000005d00617223 */ /* 0x004fe20000010061 */
[----:B------:R2:W-:Y:S06]  /*b6d0*/  MUFU.TANH R66, R24 ;  /* 0x0000001800427308 */ /* 0x0005ec0000002400 */
[----:B------:R-:W-:Y:S01]  /*b6e0*/  HMMA.16816.F32 R76, R52, R42, R76 ;  /* 0x0000002a344c723c */ /* 0x000fe2000000184c */
[----:B------:R-:W-:Y:S01]  /*b6f0*/  FMUL.FTZ R37, R37, c[0x0][0x2ec] ;  /* 0x0000bb0025257a20 */ /* 0x000fe20000410000 */
[----:B------:R-:W-:Y:S01]  /*b700*/  I2F R41, R40 ;  /* 0x0000002800297306 */ /* 0x000fe20000201400 */
[----:B------:R-:W-:-:S02]  /*b710*/  FMUL.FTZ R39, R39, c[0x0][0x2ec] ;  /* 0x0000bb0027277a20 */ /* 0x000fc40000410000 */
[----:B------:R-:W-:Y:S02]  /*b720*/  FMUL.FTZ R36, R36, c[0x0][0x2ec] ;  /* 0x0000bb0024247a20 */ /* 0x000fe40000410000 */
[----:B------:R-:W-:Y:S01]  /*b730*/  FMUL.FTZ R38, R38, c[0x0][0x2ec] ;  /* 0x0000bb0026267a20 */ /* 0x000fe20000410000 */
[----:B------:R-:W-:Y:S01]  /*b740*/  HMMA.16816.F32 R80, R68, R72, R80 ;  /* 0x000000484450723c */ /* 0x000fe20000001850 */
[----:B--2---:R-:W2:Y:S01]  /*b750*/  LDSM.16.M88.4 R24, [R112+0x4c00] ;  /* 0x004c00007018783b */ /* 0x004ea20000000200 */
[----:B------:R-:W-:Y:S05]  /*b760*/  MUFU.TANH R37, R37 ;  /* 0x0000002500257308 */ /* 0x000fea0000002400 */
[----:B------:R-:W-:Y:S01]  /*b770*/  IADD3 R72, R7, 0x19, RZ ;  /* 0x0000001907487810 */ /* 0x000fe20007ffe0ff */
[----:B----4-:R-:W-:Y:S01]  /*b780*/  HMMA.16816.F32 R60, R44, R32, R60 ;  /* 0x000000202c3c723c */ /* 0x010fe2000000183c */
[----:B------:R-:W-:Y:S01]  /*b790*/  FMUL.FTZ R42, R49, c[0x0][0x2ec] ;  /* 0x0000bb00312a7a20 */ /* 0x000fe20000410000 */
[----:B------:R-:W-:Y:S01]  /*b7a0*/  MUFU.TANH R39, R39 ;  /* 0x0000002700277308 */ /* 0x000fe20000002400 */
[----:B------:R-:W-:Y:S01]  /*b7b0*/  FMUL.FTZ R43, R50, c[0x0][0x2ec] ;  /* 0x0000bb00322b7a20 */ /* 0x000fe20000410000 */
[----:B------:R-:W-:Y:S01]  /*b7c0*/  IADD3 R50, R7, 0x20, RZ ;  /* 0x0000002007327810 */ /* 0x000fe20007ffe0ff */
[----:B------:R-:W-:-:S03]  /*b7d0*/  FMUL.FTZ R48, R48, c[0x0][0x2ec] ;  /* 0x0000bb0030307a20 */ /* 0x000fc60000410000 */
[----:B------:R-:W-:Y:S01]  /*b7e0*/  HMMA.16816.F32 R68, R68, R74, R16 ;  /* 0x0000004a4444723c */ /* 0x000fe20000001810 */
[----:B------:R-:W-:Y:S01]  /*b7f0*/  LDSM.16.M88.4 R16, [R109+0x5800] ;  /* 0x005800006d10783b */ /* 0x000fe20000000200 */
[----:B------:R-:W-:Y:S05]  /*b800*/  I2F R73, R72 ;  /* 0x0000004800497306 */ /* 0x000fea0000201400 */
[----:B------:R-:W-:Y:S01]  /*b810*/  IADD3 R74, R7, 0x28, RZ ;  /* 0x00000028074a7810 */ /* 0x000fe20007ffe0ff */
[----:B------:R-:W-:Y:S01]  /*b820*/  HMMA.16816.F32 R76, R44, R34, R76 ;  /* 0x000000222c4c723c */ /* 0x000fe2000000184c */
[----:B------:R-:W3:Y:S01]  /*b830*/  LDSM.16.M88.4 R32, [R109+0x4c00] ;  /* 0x004c00006d20783b */ /* 0x000ee20000000200 */
[----:B------:R-:W-:Y:S06]  /*b840*/  MUFU.TANH R42, R42 ;  /* 0x0000002a002a7308 */ /* 0x000fec0000002400 */
[----:B-1----:R-:W-:Y:S02]  /*b850*/  HMMA.16816.F32 R60, R12, R28, R60 ;  /* 0x0000001c0c3c723c */ /* 0x002fe4000000183c */
[----:B------:R-:W-:Y:S05]  /*b860*/  I2F R49, R50 ;  /* 0x0000003200317306 */ /* 0x000fea0000201400 */
[----:B------:R-:W-:Y:S01]  /*b870*/  FMUL.FTZ R28, R51, c[0x0][0x2ec] ;  /* 0x0000bb00331c7a20 */ /* 0x000fe20000410000 */
[C---:B--2---:R-:W-:Y:S02]  /*b880*/  HMMA.16816.F32 R80, R52.reuse, R24, R80 ;  /* 0x000000183450723c */ /* 0x044fe40000001850 */
[----:B------:R-:W1:Y:S06]  /*b890*/  I2F R91, R64 ;  /* 0x00000040005b7306 */ /* 0x000e6c0000201400 */
[----:B------:R-:W-:Y:S01]  /*b8a0*/  HMMA.16816.F32 R68, R52, R26, R68 ;  /* 0x0000001a3444723c */ /* 0x000fe20000001844 */
[----:B------:R-:W2:Y:S01]  /*b8b0*/  LDSM.16.M88.4 R24, [R112+0x5c00] ;  /* 0x005c00007018783b */ /* 0x000ea20000000200 */
[----:B------:R4:W-:Y:S05]  /*b8c0*/  MUFU.TANH R54, R28 ;  /* 0x0000001c00367308 */ /* 0x0009ea0000002400 */
[C---:B------:R-:W-:Y:S01]  /*b8d0*/  IADD3 R52, R7.reuse, 0x29, RZ ;  /* 0x0000002907347810 */ /* 0x040fe20007ffe0ff */
[----:B------:R-:W-:Y:S01]  /*b8e0*/  HMMA.16816.F32 R76, R12, R30, R76 ;  /* 0x0000001e0c4c723c */ /* 0x000fe2000000184c */
[----:B------:R-:W-:Y:S01]  /*b8f0*/  IADD3 R55, R7, 0x30, RZ ;  /* 0x0000003007377810 */ /* 0x000fe20007ffe0ff */
[----:B------:R-:W-:Y:S01]  /*b900*/  MUFU.TANH R36, R36 ;  /* 0x0000002400247308 */ /* 0x000fe20000002400 */
[----:B-1----:R-:W-:-:S05]  /*b910*/  FFMA.FTZ R23, R0, R91, R94 ;  /* 0x0000005b00177223 */ /* 0x002fca000001005e */
[----:B---3--:R-:W-:Y:S01]  /*b920*/  HMMA.16816.F32 R80, R44, R32, R80 ;  /* 0x000000202c50723c */ /* 0x008fe20000001850 */
[----:B----4-:R-:W1:Y:S01]  /*b930*/  LDSM.16.M88.4 R28, [R109+0x5c00] ;  /* 0x005c00006d1c783b */ /* 0x010e620000000200 */
[----:B------:R-:W-:Y:S01]  /*b940*/  I2F R51, R52 ;  /* 0x0000003400337306 */ /* 0x000fe20000201400 */
[----:B------:R-:W-:-:S05]  /*b950*/  DEPBAR.LE SB0, 0x0 ;  /* 0x000080000000791a */ /* 0x000fca0000000000 */
[----:B------:R-:W-:Y:S01]  /*b960*/  HMMA.16816.F32 R68, R44, R34, R68 ;  /* 0x000000222c44723c */ /* 0x000fe20000001844 */
[----:B------:R-:W-:Y:S01]  /*b970*/  IADD3 R32, R7, 0x31, RZ ;  /* 0x0000003107207810 */ /* 0x000fe20007ffe0ff */
[----:B------:R-:W-:Y:S05]  /*b980*/  MUFU.TANH R38, R38 ;  /* 0x0000002600267308 */ /* 0x000fea0000002400 */
[----:B------:R-:W-:Y:S01]  /*b990*/  IMAD R45, R57, 0x10, R58 ;  /* 0x00000010392d7824 */ /* 0x000fe200078e023a */
[----:B------:R-:W-:Y:S01]  /*b9a0*/  HMMA.16816.F32 R60, R8, R16, R60 ;  /* 0x00000010083c723c */ /* 0x000fe2000000183c */
[----:B------:R-:W-:Y:S01]  /*b9b0*/  IADD3 R34, R7, 0x38, RZ ;  /* 0x0000003807227810 */ /* 0x000fe20007ffe0ff */
[----:B------:R-:W-:Y:S02]  /*b9c0*/  I2F R53, R55 ;  /* 0x0000003700357306 */ /* 0x000fe40000201400 */
[----:B------:R-:W-:-:S03]  /*b9d0*/  IADD3 R100, R45, 0x1, R122 ;  /* 0x000000012d647810 */ /* 0x000fc60007ffe07a */
[----:B------:R-:W-:Y:S01]  /*b9e0*/  IADD3 R16, R7, 0x21, RZ ;  /* 0x0000002107107810 */ /* 0x000fe20007ffe0ff */
[----:B------:R-:W-:Y:S01]  /*b9f0*/  HMMA.16816.F32 R76, R8, R18, R76 ;  /* 0x00000012084c723c */ /* 0x000fe2000000184c */
[----:B------:R-:W-:Y:S02]  /*ba00*/  IADD3 R100, R59, R100, -R115 ;  /* 0x000000643b647210 */ /* 0x000fe40007ffe873 */
[----:B------:R-:W-:Y:S02]  /*ba10*/  I2F R17, R16 ;  /* 0x0000001000117306 */ /* 0x000fe40000201400 */
[----:B------:R-:W-:Y:S02]  /*ba20*/  IADD3 R100, R100, c[0x0][0x2e8], RZ ;  /* 0x0000ba0064647a10 */ /* 0x000fe40007ffe0ff */
[----:B------:R-:W-:Y:S01]  /*ba30*/  IADD3 R18, R7, 0x39, RZ ;  /* 0x0000003907127810 */ /* 0x000fe20007ffe0ff */
[C---:B--2---:R-:W-:Y:S03]  /*ba40*/  HMMA.16816.F32 R80, R12.reuse, R24, R80 ;  /* 0x000000180c50723c */ /* 0x044fe60000001850 */
[----:B------:R-:W-:Y:S04]  /*ba50*/  I2F R33, R32 ;  /* 0x0000002000217306 */ /* 0x000fe80000201400 */
[C---:B------:R-:W-:Y:S01]  /*ba60*/  IADD3 R24, R100.reuse, 0x8, RZ ;  /* 0x0000000864187810 */ /* 0x040fe20007ffe0ff */
[----:B------:R-:W-:Y:S01]  /*ba70*/  HMMA.16816.F32 R68, R12, R26, R68 ;  /* 0x0000001a0c44723c */ /* 0x000fe20000001844 */
[-C--:B------:R-:W-:Y:S01]  /*ba80*/  IMNMX R100, R100, R59.reuse, PT ;  /* 0x0000003b64647217 */ /* 0x080fe20003800200 */
[----:B------:R-:W-:Y:S01]  /*ba90*/  FMUL.FTZ R62, R62, c[0x0][0x2ec] ;  /* 0x0000bb003e3e7a20 */ /* 0x000fe20000410000 */
[----:B------:R-:W-:Y:S01]  /*baa0*/  IMNMX R101, R24, R59, PT ;  /* 0x0000003b18657217 */ /* 0x000fe20003800200 */
[----:B------:R-:W-:Y:S01]  /*bab0*/  FMUL.FTZ R44, R63, c[0x0][0x2ec] ;  /* 0x0000bb003f2c7a20 */ /* 0x000fe20000410000 */
[CC--:B------:R-:W-:Y:S01]  /*bac0*/  ISETP.GE.AND P6, PT, R90.reuse, R100.reuse, PT ;  /* 0x000000645a00720c */ /* 0x0c0fe20003fc6270 */
[----:B------:R-:W2:Y:S01]  /*bad0*/  MUFU.TANH R2, R62 ;  /* 0x0000003e00027308 */ /* 0x000ea20000002400 */
[----:B------:R-:W-:Y:S01]  /*bae0*/  ISETP.GE.AND P2, PT, R90, R101, PT ;  /* 0x000000655a00720c */ /* 0x000fe20003f46270 */
[CC--:B------:R-:W-:Y:S01]  /*baf0*/  FFMA.FTZ R27, R0.reuse, R41.reuse, R37 ;  /* 0x00000029001b7223 */ /* 0x0c0fe20000010025 */
[----:B------:R-:W-:Y:S01]  /*bb00*/  FSEL R21, R21, -INF , !P6 ;  /* 0xff80000015157808 */ /* 0x000fe20007000000 */
[----:B------:R-:W-:Y:S01]  /*bb10*/  FFMA.FTZ R12, R0, R41, R39 ;  /* 0x00000029000c7223 */ /* 0x000fe20000010027 */
[----:B------:R-:W-:Y:S01]  /*bb20*/  FSEL R6, R6, -INF , !P2 ;  /* 0xff80000006067808 */ /* 0x000fe20005000000 */
[----:B------:R-:W-:Y:S01]  /*bb30*/  FMUL.FTZ R61, R61, c[0x0][0x2ec] ;  /* 0x0000bb003d3d7a20 */ /* 0x000fe20000410000 */
[CC--:B------:R-:W-:Y:S01]  /*bb40*/  ISETP.GE.AND P6, PT, R92.reuse, R100.reuse, PT ;  /* 0x000000645c00720c */ /* 0x0c0fe20003fc6270 */
[----:B------:R-:W3:Y:S01]  /*bb50*/  MUFU.TANH R44, R44 ;  /* 0x0000002c002c7308 */ /* 0x000ee20000002400 */
[----:B------:R-:W-:Y:S01]  /*bb60*/  ISETP.GE.AND P2, PT, R92, R101, PT ;  /* 0x000000655c00720c */ /* 0x000fe20003f46270 */
[C---:B-1----:R-:W-:Y:S01]  /*bb70*/  HMMA.16816.F32 R80, R8.reuse, R28, R80 ;  /* 0x0000001c0850723c */ /* 0x042fe20000001850 */
[----:B------:R-:W-:Y:S01]  /*bb80*/  FSEL R13, R97, -INF , !P6 ;  /* 0xff800000610d7808 */ /* 0x000fe20007000000 */
[----:B------:R-:W-:Y:S01]  /*bb90*/  FMUL.FTZ R77, R77, c[0x0][0x2ec] ;  /* 0x0000bb004d4d7a20 */ /* 0x000fe20000410000 */
[-C--:B------:R-:W-:Y:S01]  /*bba0*/  ISETP.GE.AND P6, PT, R40, R100.reuse, PT ;  /* 0x000000642800720c */ /* 0x080fe20003fc6270 */
[----:B------:R-:W-:Y:S01]  /*bbb0*/  FMUL.FTZ R79, R79, c[0x0][0x2ec] ;  /* 0x0000bb004f4f7a20 */ /* 0x000fe20000410000 */
[-C--:B------:R-:W-:Y:S01]  /*bbc0*/  ISETP.GE.AND P5, PT, R64, R100.reuse, PT ;  /* 0x000000644000720c */ /* 0x080fe20003fa6270 */
[----:B------:R-:W1:Y:S01]  /*bbd0*/  MUFU.TANH R25, R61 ;  /* 0x0000003d00197308 */ /* 0x000e620000002400 */
[C---:B------:R-:W-:Y:S01]  /*bbe0*/  FFMA.FTZ R28, R0.reuse, R93, R99 ;  /* 0x0000005d001c7223 */ /* 0x040fe20000010063 */
[----:B------:R-:W-:Y:S01]  /*bbf0*/  HMMA.16816.F32 R68, R8, R30, R68 ;  /* 0x0000001e0844723c */ /* 0x000fe20000001844 */
[----:B------:R-:W-:Y:S01]  /*bc00*/  FSEL R27, R27, -INF , !P6 ;  /* 0xff8000001b1b7808 */ /* 0x000fe20007000000 */
[----:B--2---:R-:W-:Y:S01]  /*bc10*/  FFMA.FTZ R136, R0, R49, R2 ;  /* 0x0000003100887223 */ /* 0x004fe20000010002 */
[-C--:B------:R-:W-:Y:S01]  /*bc20*/  ISETP.GE.AND P6, PT, R72, R100.reuse, PT ;  /* 0x000000644800720c */ /* 0x080fe20003fc6270 */
[----:B------:R-:W-:Y:S01]  /*bc30*/  FMUL.FTZ R60, R60, c[0x0][0x2ec] ;  /* 0x0000bb003c3c7a20 */ /* 0x000fe20000410000 */
[----:B------:R-:W-:Y:S01]  /*bc40*/  FSEL R28, R28, -INF , !P2 ;  /* 0xff8000001c1c7808 */ /* 0x000fe20005000000 */
[----:B------:R-:W2:Y:S01]  /*bc50*/  MUFU.TANH R26, R77 ;  /* 0x0000004d001a7308 */ /* 0x000ea20000002400 */
[----:B------:R-:W-:Y:S01]  /*bc60*/  ISETP.GE.AND P2, PT, R40, R101, PT ;  /* 0x000000652800720c */ /* 0x000fe20003f46270 */
[----:B------:R-:W-:Y:S01]  /*bc70*/  FFMA.FTZ R11, R0, R73, R42 ;  /* 0x00000049000b7223 */ /* 0x000fe2000001002a */
[----:B------:R-:W-:Y:S01]  /*bc80*/  ISETP.GE.AND P1, PT, R64, R101, PT ;  /* 0x000000654000720c */ /* 0x000fe20003f26270 */
[----:B------:R-:W-:Y:S01]  /*bc90*/  FFMA.FTZ R8, R0, R73, R54 ;  /* 0x0000004900087223 */ /* 0x000fe20000010036 */
[----:B------:R-:W-:Y:S01]  /*bca0*/  FSEL R12, R12, -INF , !P2 ;  /* 0xff8000000c0c7808 */ /* 0x000fe20005000000 */
[----:B---3--:R-:W-:Y:S01]  /*bcb0*/  FFMA.FTZ R44, R0, R17, R44 ;  /* 0x00000011002c7223 */ /* 0x008fe2000001002c */
[----:B------:R-:W-:Y:S01]  /*bcc0*/  ISETP.GE.AND P2, PT, R72, R101, PT ;  /* 0x000000654800720c */ /* 0x000fe20003f46270 */
[----:B------:R-:W3:Y:S01]  /*bcd0*/  MUFU.TANH R37, R79 ;  /* 0x0000004f00257308 */ /* 0x000ee20000002400 */
[----:B------:R-:W-:Y:S01]  /*bce0*/  FSEL R11, R11, -INF , !P6 ;  /* 0xff8000000b0b7808 */ /* 0x000fe20007000000 */
[----:B------:R-:W-:Y:S01]  /*bcf0*/  FMUL.FTZ R30, R81, c[0x0][0x2ec] ;  /* 0x0000bb00511e7a20 */ /* 0x000fe20000410000 */
[----:B------:R-:W-:Y:S01]  /*bd00*/  FSEL R8, R8, -INF , !P2 ;  /* 0xff80000008087808 */ /* 0x000fe20005000000 */
[----:B------:R-:W-:Y:S01]  /*bd10*/  FMUL.FTZ R82, R82, c[0x0][0x2ec] ;  /* 0x0000bb0052527a20 */ /* 0x000fe20000410000 */
[-C--:B------:R-:W-:Y:S01]  /*bd20*/  ISETP.GE.AND P6, PT, R16, R100.reuse, PT ;  /* 0x000000641000720c */ /* 0x080fe20003fc6270 */
[----:B-1----:R-:W-:Y:S01]  /*bd30*/  FFMA.FTZ R25, R0, R17, R25 ;  /* 0x0000001100197223 */ /* 0x002fe20000010019 */
[----:B------:R-:W-:Y:S01]  /*bd40*/  ISETP.GE.AND P2, PT, R16, R101, PT ;  /* 0x000000651000720c */ /* 0x000fe20003f46270 */
[----:B------:R-:W-:Y:S01]  /*bd50*/  FMUL.FTZ R16, R83, c[0x0][0x2ec] ;  /* 0x0000bb0053107a20 */ /* 0x000fe20000410000 */
[----:B------:R-:W1:Y:S01]  /*bd60*/  MUFU.TANH R30, R30 ;  /* 0x0000001e001e7308 */ /* 0x000e620000002400 */
[----:B------:R-:W-:Y:S01]  /*bd70*/  FMUL.FTZ R76, R76, c[0x0][0x2ec] ;  /* 0x0000bb004c4c7a20 */ /* 0x000fe20000410000 */
[----:B------:R-:W-:Y:S01]  /*bd80*/  FSEL R107, R25, -INF , !P6 ;  /* 0xff800000196b7808 */ /* 0x000fe20007000000 */
[----:B------:R-:W-:Y:S01]  /*bd90*/  FFMA.FTZ R24, R0, R91, R66 ;  /* 0x0000005b00187223 */ /* 0x000fe20000010042 */
[----:B------:R-:W-:Y:S01]  /*bda0*/  FSEL R132, R44, -INF , !P2 ;  /* 0xff8000002c847808 */ /* 0x000fe20005000000 */
[----:B------:R-:W-:Y:S01]  /*bdb0*/  FMUL.FTZ R78, R78, c[0x0][0x2ec] ;  /* 0x0000bb004e4e7a20 */ /* 0x000fe20000410000 */
[-C--:B------:R-:W-:Y:S01]  /*bdc0*/  ISETP.GE.AND P6, PT, R52, R100.reuse, PT ;  /* 0x000000643400720c */ /* 0x080fe20003fc6270 */
[CC--:B--2---:R-:W-:Y:S01]  /*bdd0*/  FFMA.FTZ R26, R0.reuse, R51.reuse, R26 ;  /* 0x00000033001a7223 */ /* 0x0c4fe2000001001a */
[----:B------:R-:W2:Y:S01]  /*bde0*/  MUFU.TANH R2, R82 ;  /* 0x0000005200027308 */ /* 0x000ea20000002400 */
[----:B---3--:R-:W-:Y:S01]  /*bdf0*/  FFMA.FTZ R37, R0, R51, R37 ;  /* 0x0000003300257223 */ /* 0x008fe20000010025 */
[----:B------:R-:W-:Y:S01]  /*be00*/  ISETP.GE.AND P2, PT, R52, R101, PT ;  /* 0x000000653400720c */ /* 0x000fe20003f46270 */
[-C--:B------:R-:W-:Y:S01]  /*be10*/  FFMA.FTZ R15, R0, R95.reuse, R36 ;  /* 0x0000005f000f7223 */ /* 0x080fe20000010024 */
[----:B------:R-:W-:Y:S01]  /*be20*/  FSEL R23, R23, -INF , !P5 ;  /* 0xff80000017177808 */ /* 0x000fe20006800000 */
[----:B------:R-:W-:Y:S01]  /*be30*/  FMUL.FTZ R80, R80, c[0x0][0x2ec] ;  /* 0x0000bb0050507a20 */ /* 0x000fe20000410000 */
[----:B------:R-:W-:Y:S01]  /*be40*/  FSEL R24, R24, -INF , !P1 ;  /* 0xff80000018187808 */ /* 0x000fe20004800000 */
[----:B------:R-:W-:Y:S01]  /*be50*/  FFMA.FTZ R14, R0, R95, R38 ;  /* 0x0000005f000e7223 */ /* 0x000fe20000010026 */
[----:B------:R-:W3:Y:S01]  /*be60*/  MUFU.TANH R16, R16 ;  /* 0x0000001000107308 */ /* 0x000ee20000002400 */
[-C--:B------:R-:W-:Y:S01]  /*be70*/  ISETP.GE.AND P5, PT, R96, R100.reuse, PT ;  /* 0x000000646000720c */ /* 0x080fe20003fa6270 */
[----:B-1----:R-:W-:Y:S01]  /*be80*/  FFMA.FTZ R30, R0, R33, R30 ;  /* 0x00000021001e7223 */ /* 0x002fe2000001001e */
[----:B------:R-:W-:Y:S01]  /*be90*/  ISETP.GE.AND P1, PT, R96, R101, PT ;  /* 0x000000656000720c */ /* 0x000fe20003f26270 */
[----:B------:R-:W-:Y:S01]  /*bea0*/  FMUL.FTZ R17, R68, c[0x0][0x2ec] ;  /* 0x0000bb0044117a20 */ /* 0x000fe20000410000 */
[----:B------:R-:W-:Y:S01]  /*beb0*/  FSEL R129, R26, -INF , !P6 ;  /* 0xff8000001a817808 */ /* 0x000fe20007000000 */
[----:B------:R-:W-:Y:S01]  /*bec0*/  FMUL.FTZ R25, R70, c[0x0][0x2ec] ;  /* 0x0000bb0046197a20 */ /* 0x000fe20000410000 */
[----:B------:R-:W-:Y:S01]  /*bed0*/  FSEL R128, R37, -INF , !P2 ;  /* 0xff80000025807808 */ /* 0x000fe20005000000 */
[----:B------:R-:W-:Y:S01]  /*bee0*/  I2F R67, R98 ;  /* 0x0000006200437306 */ /* 0x000fe20000201400 */
[----:B--2---:R-:W-:Y:S01]  /*bef0*/  FFMA.FTZ R92, R0, R53, R2 ;  /* 0x00000035005c7223 */ /* 0x004fe20000010002 */
[C---:B------:R-:W-:Y:S01]  /*bf00*/  ISETP.GE.AND P6, PT, R32.reuse, R100, PT ;  /* 0x000000642000720c */ /* 0x040fe20003fc6270 */
[----:B------:R-:W-:Y:S01]  /*bf10*/  FMUL.FTZ R26, R69, c[0x0][0x2ec] ;  /* 0x0000bb00451a7a20 */ /* 0x000fe20000410000 */
[----:B------:R-:W-:-:S02]  /*bf20*/  ISETP.GE.AND P2, PT, R32, R101, PT ;  /* 0x000000652000720c */ /* 0x000fc40003f46270 */
[----:B------:R-:W-:Y:S02]  /*bf30*/  FSEL R15, R15, -INF , !P5 ;  /* 0xff8000000f0f7808 */ /* 0x000fe40006800000 */
[----:B------:R-:W1:Y:S01]  /*bf40*/  MUFU.TANH R48, R48 ;  /* 0x0000003000307308 */ /* 0x000e620000002400 */
[----:B---3--:R-:W-:Y:S01]  /*bf50*/  FFMA.FTZ R16, R0, R33, R16 ;  /* 0x0000002100107223 */ /* 0x008fe20000010010 */
[----:B------:R-:W-:Y:S02]  /*bf60*/  FSEL R14, R14, -INF , !P1 ;  /* 0xff8000000e0e7808 */ /* 0x000fe40004800000 */
[C---:B------:R-:W-:Y:S02]  /*bf70*/  ISETP.GE.AND P5, PT, R98.reuse, R100, PT ;  /* 0x000000646200720c */ /* 0x040fe40003fa6270 */
[----:B------:R-:W-:Y:S02]  /*bf80*/  ISETP.GE.AND P1, PT, R98, R101, PT ;  /* 0x000000656200720c */ /* 0x000fe40003f26270 */
[----:B------:R-:W2:Y:S01]  /*bf90*/  MUFU.TANH R43, R43 ;  /* 0x0000002b002b7308 */ /* 0x000ea20000002400 */
[----:B------:R-:W-:-:S02]  /*bfa0*/  FSEL R94, R30, -INF , !P6 ;  /* 0xff8000001e5e7808 */ /* 0x000fc40007000000 */
[----:B------:R-:W-:Y:S02]  /*bfb0*/  FSEL R91, R16, -INF , !P2 ;  /* 0xff800000105b7808 */ /* 0x000fe40005000000 */
[C---:B------:R-:W-:Y:S02]  /*bfc0*/  ISETP.GE.AND P6, PT, R7.reuse, R100, PT ;  /* 0x000000640700720c */ /* 0x040fe40003fc6270 */
[----:B------:R-:W-:Y:S01]  /*bfd0*/  ISETP.GE.AND P2, PT, R7, R101, PT ;  /* 0x000000650700720c */ /* 0x000fe20003f46270 */
[----:B------:R-:W3:Y:S01]  /*bfe0*/  MUFU.TANH R60, R60 ;  /* 0x0000003c003c7308 */ /* 0x000ee20000002400 */
[----:B-1----:R-:W-:Y:S01]  /*bff0*/  FFMA.FTZ R48, R0, R67, R48 ;  /* 0x0000004300307223 */ /* 0x002fe20000010030 */
[----:B------:R-:W-:Y:S01]  /*c000*/  SHF.R.S32.HI R16, RZ, 0x1f, R57 ;  /* 0x0000001fff107819 */ /* 0x000fe20000011439 */
[----:B------:R-:W-:-:S03]  /*c010*/  FMUL.FTZ R7, R71, c[0x0][0x2ec] ;  /* 0x0000bb0047077a20 */ /* 0x000fc60000410000 */
[----:B------:R-:W-:Y:S02]  /*c020*/  FSEL R9, R48, -INF , !P5 ;  /* 0xff80000030097808 */ /* 0x000fe40006800000 */
[----:B------:R-:W1:Y:S01]  /*c030*/  MUFU.TANH R20, R20 ;  /* 0x0000001400147308 */ /* 0x000e620000002400 */
[----:B--2---:R-:W-:Y:S01]  /*c040*/  FFMA.FTZ R10, R0, R67, R43 ;  /* 0x00000043000a7223 */ /* 0x004fe2000001002b */
[----:B------:R-:W-:Y:S02]  /*c050*/  ISETP.GE.AND P5, PT, R50, R100, PT ;  /* 0x000000643200720c */ /* 0x000fe40003fa6270 */
[----:B------:R-:W-:Y:S02]  /*c060*/  LEA.HI R16, R16, R57, RZ, 0x2 ;  /* 0x0000003910107211 */ /* 0x000fe400078f10ff */
[----:B------:R-:W-:Y:S02]  /*c070*/  FSEL R10, R10, -INF , !P1 ;  /* 0xff8000000a0a7808 */ /* 0x000fe40004800000 */
[----:B------:R-:W-:Y:S01]  /*c080*/  I2F R75, R74 ;  /* 0x0000004a004b7306 */ /* 0x000fe20000201400 */
[----:B---3--:R-:W-:Y:S01]  /*c090*/  FFMA.FTZ R60, R0, R49, R60 ;  /* 0x00000031003c7223 */ /* 0x008fe2000001003c */
[----:B------:R-:W-:-:S02]  /*c0a0*/  ISETP.GE.AND P1, PT, R50, R101, PT ;  /* 0x000000653200720c */ /* 0x000fc40003f26270 */
[----:B------:R-:W-:Y:S02]  /*c0b0*/  LOP3.LUT R16, R16, 0xfffffffc, RZ, 0xc0, !PT ;  /* 0xfffffffc10107812 */ /* 0x000fe400078ec0ff */
[----:B------:R-:W-:Y:S02]  /*c0c0*/  FSEL R133, R60, -INF , !P5 ;  /* 0xff8000003c857808 */ /* 0x000fe40006800000 */
[----:B------:R-:W2:Y:S01]  /*c0d0*/  MUFU.TANH R29, R76 ;  /* 0x0000004c001d7308 */ /* 0x000ea20000002400 */
[----:B-1----:R-:W-:Y:S01]  /*c0e0*/  FFMA.FTZ R20, R0, R3, R20 ;  /* 0x0000000300147223 */ /* 0x002fe20000010014 */
[----:B------:R-:W-:Y:S01]  /*c0f0*/  FSEL R136, R136, -INF , !P1 ;  /* 0xff80000088887808 */ /* 0x000fe20004800000 */
[----:B------:R-:W-:Y:S01]  /*c100*/  IMAD.IADD R125, R57, 0x1, -R16 ;  /* 0x00000001397d7824 */ /* 0x000fe200078e0a10 */
[C---:B------:R-:W-:Y:S02]  /*c110*/  ISETP.GE.AND P5, PT, R74.reuse, R100, PT ;  /* 0x000000644a00720c */ /* 0x040fe40003fa6270 */
[----:B------:R-:W-:-:S02]  /*c120*/  ISETP.GE.AND P1, PT, R74, R101, PT ;  /* 0x000000654a00720c */ /* 0x000fc40003f26270 */
[----:B------:R-:W1:Y:S08]  /*c130*/  MUFU.TANH R36, R78 ;  /* 0x0000004e00247308 */ /* 0x000e700000002400 */
        /* <DEDUP_REMOVED lines=9> */
[----:B------:R-:W-:Y:S02]  /*c1d0*/  FSEL R2, R20, -INF , !P6 ;  /* 0xff80000014027808 */ /* 0x000fe40007000000 */
[----:B------:R-:W-:Y:S02]  /*c1e0*/  ISETP.GT.AND P6, PT, R89, R114, PT ;  /* 0x000000725900720c */ /* 0x000fe40003fc4270 */
[----:B------:R-:W-:Y:S02]  /*c1f0*/  ISETP.GE.AND P1, PT, R55, R101, PT ;  /* 0x000000653700720c */ /* 0x000fe40003f26270 */
[----:B------:R-:W1:Y:S01]  /*c200*/  MUFU.TANH R17, R17 ;  /* 0x0000001100117308 */ /* 0x000e620000002400 */
[----:B--2---:R-:W-:Y:S01]  /*c210*/  FFMA.FTZ R80, R0, R53, R80 ;  /* 0x0000003500507223 */ /* 0x004fe20000010050 */
[----:B------:R-:W-:-:S02]  /*c220*/  FSEL R92, R92, -INF , !P1 ;  /* 0xff8000005c5c7808 */ /* 0x000fc40004800000 */
[----:B------:R-:W-:Y:S02]  /*c230*/  ISETP.GE.AND P1, PT, R34, R101, PT ;  /* 0x000000652200720c */ /* 0x000fe40003f26270 */
[----:B------:R-:W-:Y:S02]  /*c240*/  FSEL R95, R80, -INF , !P5 ;  /* 0xff800000505f7808 */ /* 0x000fe40006800000 */
[----:B------:R-:W2:Y:S01]  /*c250*/  MUFU.TANH R25, R25 ;  /* 0x0000001900197308 */ /* 0x000ea20000002400 */
[----:B------:R-:W-:Y:S01]  /*c260*/  BAR.SYNC.DEFER_BLOCKING 0x0 ;  /* 0x0000000000007b1d */ /* 0x000fe20000010000 */
[----:B------:R-:W-:Y:S02]  /*c270*/  ISETP.GE.AND P5, PT, R34, R100, PT ;  /* 0x000000642200720c */ /* 0x000fe40003fa6270 */
[----:B------:R-:W-:-:S04]  /*c280*/  FSEL R5, R3, -INF , !P2 ;  /* 0xff80000003057808 */ /* 0x000fc80005000000 */
[----:B------:R-:W-:Y:S01]  /*c290*/  I2F R19, R18 ;  /* 0x0000001200137306 */ /* 0x000fe20000201400 */
[----:B-1----:R-:W-:-:S05]  /*c2a0*/  FFMA.FTZ R17, R0, R35, R17 ;  /* 0x0000002300117223 */ /* 0x002fca0000010011 */
[----:B------:R-:W-:Y:S02]  /*c2b0*/  FSEL R93, R17, -INF , !P5 ;  /* 0xff800000115d7808 */ /* 0x000fe40006800000 */
[----:B------:R-:W1:Y:S01]  /*c2c0*/  MUFU.TANH R26, R26 ;  /* 0x0000001a001a7308 */ /* 0x000e620000002400 */
[----:B--2---:R-:W-:Y:S01]  /*c2d0*/  FFMA.FTZ R25, R0, R35, R25 ;  /* 0x0000002300197223 */ /* 0x004fe20000010019 */
[----:B------:R-:W-:-:S04]  /*c2e0*/  ISETP.GE.AND P5, PT, R18, R100, PT ;  /* 0x000000641200720c */ /* 0x000fc80003fa6270 */
        /* <DEDUP_REMOVED lines=18> */
[----:B-1----:R-:W-:-:S04]  /*c410*/  IMAD.MOV R18, RZ, RZ, -R19 ;  /* 0x000000ffff127224 */ /* 0x002fc800078e0a13 */
[----:B------:R-:W-:Y:S02]  /*c420*/  IMAD R3, R18, R7, RZ ;  /* 0x0000000712037224 */ /* 0x000fe400078e02ff */
[----:B------:R-:W-:-:S04]  /*c430*/  IMAD.MOV.U32 R18, RZ, RZ, RZ ;  /* 0x000000ffff127224 */ /* 0x000fc800078e00ff */
        /* <DEDUP_REMOVED lines=17> */
[----:B------:R-:W-:Y:S02]  /*c550*/  ISETP.GE.AND P2, PT, R17, RZ, PT ;  /* 0x000000ff1100720c */ /* 0x000fe40003f46270 */
[----:B------:R-:W-:-:S03]  /*c560*/  LOP3.LUT R7, RZ, c[0x0][0x2d0], RZ, 0x33, !PT ;  /* 0x0000b400ff077a12 */ /* 0x000fc600078e33ff */
[----:B------:R-:W-:Y:S02]  /*c570*/  @P5 IADD3 R19, R19, 0x1, RZ ;  /* 0x0000000113135810 */ /* 0x000fe40007ffe0ff */
[----:B------:R-:W-:-:S04]  /*c580*/  ISETP.GE.AND P5, PT, R16, RZ, PT ;  /* 0x000000ff1000720c */ /* 0x000fc80003fa6270 */
[----:B------:R-:W-:Y:S02]  /*c590*/  @P1 IADD3 R3, R3, 0x1, RZ ;  /* 0x0000000103031810 */ /* 0x000fe40007ffe0ff */
[----:B------:R-:W-:-:S03]  /*c5a0*/  ISETP.NE.AND P1, PT, RZ, c[0x0][0x2d0], PT ;  /* 0x0000b400ff007a0c */ /* 0x000fc60003f25270 */
[----:B------:R-:W-:-:S04]  /*c5b0*/  IMAD.MOV.U32 R16, RZ, RZ, R3 ;  /* 0x000000ffff107224 */ /* 0x000fc800078e0003 */
        /* <DEDUP_REMOVED lines=20> */
[----:B------:R-:W-:-:S05]  /*c700*/  IMAD R16, R17, c[0x0][0x184], R16 ;  /* 0x0000610011107a24 */ /* 0x000fca00078e0210 */
[----:B------:R-:W-:Y:S01]  /*c710*/  IADD3 R17, R19, R16, RZ ;  /* 0x0000001013117210 */ /* 0x000fe20007ffe0ff */
[----:B------:R-:W-:Y:S05]  /*c720*/  BRA `(.L_x_6043) ;  /* 0x0000003000007947 */ /* 0x000fea0003800000 */
.L_x_6042:
[----:B------:R-:W-:-:S05]  /*c730*/  IMAD.MOV.U32 R18, RZ, RZ, c[0x0][0x198] ;  /* 0x00006600ff127624 */ /* 0x000fca00078e00ff */
[----:B------:R-:W-:-:S04]  /*c740*/  LEA R18, -R18, RZ, 0x6 ;  /* 0x000000ff12127211 */ /* 0x000fc800078e31ff */
[----:B------:R-:W-:Y:S02]  /*c750*/  SHF.R.S32.HI R17, RZ, 0x1f, R18 ;  /* 0x0000001fff117819 */ /* 0x000fe40000011412 */
.L_x_6043:
[----:B------:R-:W-:Y:S02]  /*c760*/  LOP3.LUT P5, RZ, R88, 0x2, RZ, 0xc0, !PT ;  /* 0x0000000258ff7812 */ /* 0x000fe400078ac0ff */
[----:B------:R-:W-:Y:S02]  /*c770*/  LEA R120, P1, R18, R120, 0x1 ;  /* 0x0000007812787211 */ /* 0x000fe400078208ff */
[----:B------:R-:W-:Y:S02]  /*c780*/  LOP3.LUT P2, RZ, R88, 0x4, RZ, 0xc0, !PT ;  /* 0x0000000458ff7812 */ /* 0x000fe4000784c0ff */
        /* <DEDUP_REMOVED lines=13> */
[----:B------:R-:W-:-:S04]  /*c860*/  LEA R7, P1, R3, R18, 0x5 ;  /* 0x0000001203077211 */ /* 0x000fc800078228ff */
[C-C-:B------:R-:W-:Y:S01]  /*c870*/  LEA.HI.X R25, R3.reuse, R17, R16.reuse, 0x5, P1 ;  /* 0x0000001103197211 */ /* 0x140fe200008f2c10 */
[C---:B------:R-:W-:Y:S01]  /*c880*/  @P0 IMAD.SHL.U32 R17, R3.reuse, 0x20, RZ ;  /* 0x0000002003110824 */ /* 0x040fe200078e00ff */
[----:B------:R-:W-:-:S04]  /*c890*/  @P0 SHF.L.U64.HI R16, R3, 0x5, R16 ;  /* 0x0000000503100819 */ /* 0x000fc80000010210 */
        /* <DEDUP_REMOVED lines=47> */
.L_x_6041:
        /* <DEDUP_REMOVED lines=37> */
[----:B------:R-:W-:Y:S04]  /*cde0*/  LDSM.16.MT88.4 R68, [R108+0x6000] ;  /* 0x006000006c44783b */ /* 0x000fe80000004200 */
        /* <DEDUP_REMOVED lines=17> */
[--C-:B------:R-:W-:Y:S01]  /*cf00*/  FFMA.FTZ R32, R13, c[0x0][0x23c], -R102.reuse ;  /* 0x00008f000d207a23 */ /* 0x100fe20000010866 */
[----:B------:R-:W-:Y:S01]  /*cf10*/  LDSM.16.MT88.4 R20, [R110+0x6400] ;  /* 0x006400006e14783b */ /* 0x000fe20000004200 */
        /* <DEDUP_REMOVED lines=10> */
[----:B------:R-:W-:-:S02]  /*cfc0*/  FFMA.FTZ R27, R10, c[0x0][0x23c], -R99 ;  /* 0x00008f000a1b7a23 */ /* 0x000fc40000010863 */
[--C-:B------:R-:W-:Y:S02]  /*cfd0*/  FFMA.FTZ R24, R8, c[0x0][0x23c], -R99.reuse ;  /* 0x00008f0008187a23 */ /* 0x100fe40000010863 */
[----:B------:R-:W2:Y:S01]  /*cfe0*/  LDSM.16.MT88.4 R8, [R108+0x7400] ;  /* 0x007400006c08783b */ /* 0x000ea20000004200 */
[--C-:B------:R-:W-:Y:S02]  /*cff0*/  FFMA.FTZ R29, R15, c[0x0][0x23c], -R102.reuse ;  /* 0x00008f000f1d7a23 */ /* 0x100fe40000010866 */
[----:B------:R-:W3:Y:S01]  /*d000*/  MUFU.EX2 R32, R32 ;  /* 0x0000002000207308 */ /* 0x000ee20000000800 */
[----:B-1----:R-:W-:Y:S01]  /*d010*/  F2FP.PACK_AB R48, R98, R103 ;  /* 0x000000676230723e */ /* 0x002fe200000000ff */
[--C-:B------:R-:W-:Y:S02]  /*d020*/  FFMA.FTZ R31, R14, c[0x0][0x23c], -R99.reuse ;  /* 0x00008f000e1f7a23 */ /* 0x100fe40000010863 */
[----:B------:R-:W-:Y:S02]  /*d030*/  FFMA.FTZ R28, R12, c[0x0][0x23c], -R99 ;  /* 0x00008f000c1c7a23 */ /* 0x000fe40000010863 */
[----:B------:R-:W1:Y:S01]  /*d040*/  LDSM.16.MT88.4 R12, [R110+0x7400] ;  /* 0x007400006e0c783b */ /* 0x000e620000004200 */
        /* <DEDUP_REMOVED lines=8> */
[--C-:B------:R-:W-:Y:S02]  /*d0d0*/  FFMA.FTZ R94, R94, c[0x0][0x23c], -R102.reuse ;  /* 0x00008f005e5e7a23 */ /* 0x100fe40000010866 */
[----:B------:R-:W-:Y:S02]  /*d0e0*/  FFMA.FTZ R93, R93, c[0x0][0x23c], -R102 ;  /* 0x00008f005d5d7a23 */ /* 0x000fe40000010866 */
[----:B------:R-:W-:-:S02]  /*d0f0*/  FFMA.FTZ R92, R92, c[0x0][0x23c], -R99 ;  /* 0x00008f005c5c7a23 */ /* 0x000fc40000010863 */
[----:B------:R-:W-:Y:S01]  /*d100*/  MUFU.EX2 R35, R35 ;  /* 0x0000002300237308 */ /* 0x000fe20000000800 */
[----:B------:R-:W-:Y:S02]  /*d110*/  FFMA.FTZ R91, R91, c[0x0][0x23c], -R99 ;  /* 0x00008f005b5b7a23 */ /* 0x000fe40000010863 */
[----:B------:R-:W-:-:S04]  /*d120*/  FADD.FTZ R98, R103, R98 ;  /* 0x0000006267627221 */ /* 0x000fc80000010000 */
[----:B------:R-:W-:Y:S01]  /*d130*/  FADD.FTZ R33, R33, R98 ;  /* 0x0000006221217221 */ /* 0x000fe20000010000 */
[----:B------:R-:W3:Y:S01]  /*d140*/  MUFU.EX2 R34, R34 ;  /* 0x0000002200227308 */ /* 0x000ee20000000800 */
[----:B----4-:R-:W-:Y:S01]  /*d150*/  F2FP.PACK_AB R49, R104, R105 ;  /* 0x000000696831723e */ /* 0x010fe200000000ff */
[----:B------:R-:W-:Y:S02]  /*d160*/  FADD.FTZ R104, R105, R104 ;  /* 0x0000006869687221 */ /* 0x000fe40000010000 */
[----:B------:R-:W-:-:S04]  /*d170*/  FADD.FTZ R32, R32, R33 ;  /* 0x0000002120207221 */ /* 0x000fc80000010000 */
[----:B------:R-:W-:Y:S01]  /*d180*/  MUFU.EX2 R29, R29 ;  /* 0x0000001d001d7308 */ /* 0x000fe20000000800 */
[----:B---3--:R-:W-:-:S07]  /*d190*/  F2FP.PACK_AB R51, R34, R35 ;  /* 0x000000232233723e */ /* 0x008fce00000000ff */
[----:B------:R-:W3:Y:S01]  /*d1a0*/  MUFU.EX2 R26, R26 ;  /* 0x0000001a001a7308 */ /* 0x000ee20000000800 */
[----:B------:R-:W-:-:S04]  /*d1b0*/  FADD.FTZ R35, R35, R104 ;  /* 0x0000006823237221 */ /* 0x000fc80000010000 */
[----:B------:R-:W-:Y:S01]  /*d1c0*/  FADD.FTZ R34, R34, R35 ;  /* 0x0000002322227221 */ /* 0x000fe20000010000 */
        /* <DEDUP_REMOVED lines=9> */
[----:B------:R-:W-:Y:S02]  /*d260*/  HMMA.16816.F32 R60, R48, R62, RZ ;  /* 0x0000003e303c723c */ /* 0x000fe400000018ff */
[----:B------:R-:W3:Y:S01]  /*d270*/  MUFU.EX2 R28, R28 ;  /* 0x0000001c001c7308 */ /* 0x000ee20000000800 */
[----:B----4-:R-:W-:Y:S01]  /*d280*/  F2FP.PACK_AB R6, R25, R30 ;  /* 0x0000001e1906723e */ /* 0x010fe200000000ff */
[----:B------:R-:W-:-:S04]  /*d290*/  FADD.FTZ R30, R30, R29 ;  /* 0x0000001d1e1e7221 */ /* 0x000fc80000010000 */
[C---:B------:R-:W-:Y:S01]  /*d2a0*/  HMMA.16816.F32 R36, R48.reuse, R40, RZ ;  /* 0x000000283024723c */ /* 0x040fe200000018ff */
[----:B------:R-:W-:Y:S01]  /*d2b0*/  FADD.FTZ R25, R25, R30 ;  /* 0x0000001e19197221 */ /* 0x000fe20000010000 */
        /* <DEDUP_REMOVED lines=17> */
[C---:B------:R-:W-:Y:S01]  /*d3d0*/  HMMA.16816.F32 R52, R4.reuse, R10, R52 ;  /* 0x0000000a0434723c */ /* 0x040fe20000001834 */
[----:B------:R-:W2:Y:S01]  /*d3e0*/  LDSM.16.MT88.4 R8, [R110+0x8400] ;  /* 0x008400006e08783b */ /* 0x000ea20000004200 */
[----:B------:R-:W-:Y:S06]  /*d3f0*/  MUFU.EX2 R95, R95 ;  /* 0x0000005f005f7308 */ /* 0x000fec0000000800 */
[C---:B-1----:R-:W-:Y:S02]  /*d400*/  HMMA.16816.F32 R64, R4.reuse, R12, R64 ;  /* 0x0000000c0440723c */ /* 0x042fe40000001840 */
[----:B------:R-:W-:Y:S06]  /*d410*/  MUFU.EX2 R94, R94 ;  /* 0x0000005e005e7308 */ /* 0x000fec0000000800 */
[----:B------:R-:W-:Y:S01]  /*d420*/  HMMA.16816.F32 R60, R4, R14, R60 ;  /* 0x0000000e043c723c */ /* 0x000fe2000000183c */
[----:B------:R-:W1:Y:S01]  /*d430*/  LDSM.16.MT88.4 R12, [R108+0x8000] ;  /* 0x008000006c0c783b */ /* 0x000e620000004200 */
        /* <DEDUP_REMOVED lines=8> */
[----:B------:R-:W-:Y:S02]  /*d4c0*/  FFMA.FTZ R102, R97, c[0x0][0x23c], -R102 ;  /* 0x00008f0061667a23 */ /* 0x000fe40000010866 */
[----:B------:R-:W-:Y:S01]  /*d4d0*/  MUFU.EX2 R21, R21 ;  /* 0x0000001500157308 */ /* 0x000fe20000000800 */
[--C-:B------:R-:W-:Y:S02]  /*d4e0*/  FFMA.FTZ R97, R90, c[0x0][0x23c], -R99.reuse ;  /* 0x00008f005a617a23 */ /* 0x100fe40000010863 */
[----:B--2---:R-:W-:Y:S01]  /*d4f0*/  HMMA.16816.F32 R36, R4, R8, R36 ;  /* 0x000000080424723c */ /* 0x004fe20000001824 */
[--C-:B------:R-:W-:Y:S02]  /*d500*/  FFMA.FTZ R22, R132, c[0x0][0x23c], -R99.reuse ;  /* 0x00008f0084167a23 */ /* 0x100fe40000010863 */
[--C-:B------:R-:W-:Y:S02]  /*d510*/  FFMA.FTZ R23, R130, c[0x0][0x23c], -R99.reuse ;  /* 0x00008f0082177a23 */ /* 0x100fe40000010863 */
[----:B------:R-:W-:Y:S01]  /*d520*/  MUFU.EX2 R20, R20 ;  /* 0x0000001400147308 */ /* 0x000fe20000000800 */
[----:B------:R-:W-:-:S02]  /*d530*/  FFMA.FTZ R132, R96, c[0x0][0x23c], -R99 ;  /* 0x00008f0060847a23 */ /* 0x000fc40000010863 */
[----:B------:R-:W-:Y:S01]  /*d540*/  HMMA.16816.F32 R40, R4, R10, R40 ;  /* 0x0000000a0428723c */ /* 0x000fe20000001828 */
[----:B------:R-:W2:Y:S04]  /*d550*/  LDSM.16.MT88.4 R8, [R108+0x8400] ;  /* 0x008400006c08783b */ /* 0x000ea80000004200 */
[----:B------:R-:W4:Y:S03]  /*d560*/  MUFU.EX2 R22, R22 ;  /* 0x0000001600167308 */ /* 0x000f260000000800 */
[C---:B-1----:R-:W-:Y:S05]  /*d570*/  HMMA.16816.F32 R44, R48.reuse, R12, RZ ;  /* 0x0000000c302c723c */ /* 0x042fea00000018ff */
[----:B------:R-:W1:Y:S03]  /*d580*/  MUFU.EX2 R23, R23 ;  /* 0x0000001700177308 */ /* 0x000e660000000800 */
[----:B------:R-:W-:Y:S01]  /*d590*/  HMMA.16816.F32 R48, R48, R14, RZ ;  /* 0x0000000e3030723c */ /* 0x000fe200000018ff */
[----:B------:R-:W-:Y:S04]  /*d5a0*/  LDSM.16.MT88.4 R12, [R108+0x6c00] ;  /* 0x006c00006c0c783b */ /* 0x000fe80000004200 */
[----:B------:R-:W5:Y:S03]  /*d5b0*/  MUFU.EX2 R102, R102 ;  /* 0x0000006600667308 */ /* 0x000f660000000800 */
[C---:B------:R-:W-:Y:S05]  /*d5c0*/  HMMA.16816.F32 R72, R4.reuse, R16, R72 ;  /* 0x000000100448723c */ /* 0x040fea0000001848 */
[----:B------:R-:W-:Y:S03]  /*d5d0*/  MUFU.EX2 R97, R97 ;  /* 0x0000006100617308 */ /* 0x000fe60000000800 */
[C---:B------:R-:W-:Y:S01]  /*d5e0*/  HMMA.16816.F32 R68, R4.reuse, R18, R68 ;  /* 0x000000120444723c */ /* 0x040fe20000001844 */
[----:B------:R-:W-:Y:S04]  /*d5f0*/  LDSM.16.MT88.4 R16, [R110+0x6c00] ;  /* 0x006c00006e10783b */ /* 0x000fe80000004200 */
[----:B------:R-:W1:Y:S03]  /*d600*/  MUFU.EX2 R132, R132 ;  /* 0x0000008400847308 */ /* 0x000e660000000800 */
[C---:B--2---:R-:W-:Y:S08]  /*d610*/  HMMA.16816.F32 R44, R4.reuse, R8, R44 ;  /* 0x00000008042c723c */ /* 0x044ff0000000182c */
[----:B------:R-:W-:Y:S01]  /*d620*/  HMMA.16816.F32 R48, R4, R10, R48 ;  /* 0x0000000a0430723c */ /* 0x000fe20000001830 */
[----:B------:R-:W2:Y:S06]  /*d630*/  LDSM.16.MT88.4 R8, [R110+0x6800] ;  /* 0x006800006e08783b */ /* 0x000eac0000004200 */
[----:B---3--:R-:W-:Y:S01]  /*d640*/  F2FP.PACK_AB R4, R107, R126 ;  /* 0x0000007e6b04723e */ /* 0x008fe200000000ff */
[----:B------:R-:W-:Y:S01]  /*d650*/  FADD.FTZ R126, R126, R25 ;  /* 0x000000197e7e7221 */ /* 0x000fe20000010000 */
[----:B----4-:R-:W-:Y:S01]  /*d660*/  F2FP.PACK_AB R5, R22, R127 ;  /* 0x0000007f1605723e */ /* 0x010fe200000000ff */
[----:B------:R-:W-:Y:S01]  /*d670*/  FADD.FTZ R127, R127, R24 ;  /* 0x000000187f7f7221 */ /* 0x000fe20000010000 */
[----:B------:R-:W-:Y:S01]  /*d680*/  F2FP.PACK_AB R6, R21, R106 ;  /* 0x0000006a1506723e */ /* 0x000fe200000000ff */
[----:B------:R-:W-:Y:S01]  /*d690*/  FADD.FTZ R107, R107, R126 ;  /* 0x0000007e6b6b7221 */ /* 0x000fe20000010000 */
[----:B-1----:R-:W-:Y:S01]  /*d6a0*/  F2FP.PACK_AB R7, R20, R23 ;  /* 0x000000171407723e */ /* 0x002fe200000000ff */
        /* <DEDUP_REMOVED lines=26> */
[C---:B------:R-:W-:Y:S01]  /*d850*/  F2FP.PACK_AB R5, R91.reuse, R92 ;  /* 0x0000005c5b05723e */ /* 0x040fe200000000ff */
        /* <DEDUP_REMOVED lines=89> */
.L_x_6045:
[----:B------:R-:W-:-:S05]  /*ddf0*/  IMAD.MOV.U32 R7, RZ, RZ, c[0x0][0x1a0] ;  /* 0x00006800ff077624 */ /* 0x000fca00078e00ff */
[----:B------:R-:W-:-:S04]  /*de00*/  LEA R7, -R7, RZ, 0x6 ;  /* 0x000000ff07077211 */ /* 0x000fc800078e31ff */
[----:B------:R-:W-:Y:S02]  /*de10*/  SHF.R.S32.HI R5, RZ, 0x1f, R7 ;  /* 0x0000001fff057819 */ /* 0x000fe40000011407 */
.L_x_6046:
        /* <DEDUP_REMOVED lines=139> */
[----:B------:R-:W-:Y:S02]  /*e6d0*/  FMUL.FTZ R31, R31, c[0x0][0x2ec] ;  /* 0x0000bb001f1f7a20 */ /* 0x000fe40000410000 */
[----:B------:R-:W-:Y:S02]  /*e6e0*/  MUFU.TANH R28, R28 ;  /* 0x0000001c001c7308 */ /* 0x000fe40000002400 */
[----:B------:R-:W-:Y:S02]  /*e6f0*/  FMUL.FTZ R27, R27, c[0x0][0x2ec] ;  /* 0x0000bb001b1b7a20 */ /* 0x000fe40000410000 */
[----:B------:R-:W-:-:S02]  /*e700*/  FMUL.FTZ R24, R24, c[0x0][0x2ec] ;  /* 0x0000bb0018187a20 */ /* 0x000fc40000410000 */
[----:B------:R-:W-:Y:S02]  /*e710*/  FMUL.FTZ R26, R26, c[0x0][0x2ec] ;  /* 0x0000bb001a1a7a20 */ /* 0x000fe40000410000 */
[----:B------:R-:W-:Y:S02]  /*e720*/  MUFU.TANH R107, R27 ;  /* 0x0000001b006b7308 */ /* 0x000fe40000002400 */
[----:B------:R-:W-:Y:S01]  /*e730*/  FMUL.FTZ R23, R23, c[0x0][0x2ec] ;  /* 0x0000bb0017177a20 */ /* 0x000fe20000410000 */
[C---:B-1----:R-:W-:Y:S01]  /*e740*/  HMMA.16816.F32 R12, R92.reuse, R90, R12 ;  /* 0x0000005a5c0c723c */ /* 0x042fe2000000180c */
[----:B------:R-:W-:Y:S02]  /*e750*/  FMUL.FTZ R20, R20, c[0x0][0x2ec] ;  /* 0x0000bb0014147a20 */ /* 0x000fe40000410000 */
[----:B------:R-:W-:Y:S02]  /*e760*/  FMUL.FTZ R22, R22, c[0x0][0x2ec] ;  /* 0x0000bb0016167a20 */ /* 0x000fe40000410000 */
[----:B------:R-:W-:Y:S02]  /*e770*/  MUFU.TANH R30, R30 ;  /* 0x0000001e001e7308 */ /* 0x000fe40000002400 */
[----:B------:R-:W-:Y:S01]  /*e780*/  FMUL.FTZ R91, R25, c[0x0][0x2ec] ;  /* 0x0000bb00195b7a20 */ /* 0x000fe20000410000 */
[C---:B------:R-:W-:Y:S05]  /*e790*/  HMMA.16816.F32 R16, R92.reuse, R88, R16 ;  /* 0x000000585c10723c */ /* 0x040fea0000001810 */
[----:B------:R1:W-:Y:S03]  /*e7a0*/  MUFU.TANH R131, R23 ;  /* 0x0000001700837308 */ /* 0x0003e60000002400 */
[C---:B--2---:R-:W-:Y:S05]  /*e7b0*/  HMMA.16816.F32 R8, R92.reuse, R84, R8 ;  /* 0x000000545c08723c */ /* 0x044fea0000001808 */
[----:B------:R-:W-:Y:S02]  /*e7c0*/  MUFU.TANH R133, R31 ;  /* 0x0000001f00857308 */ /* 0x000fe40000002400 */
[----:B------:R-:W-:Y:S01]  /*e7d0*/  IMAD R84, R126, 0x40, R124 ;  /* 0x000000407e547824 */ /* 0x000fe200078e027c */
[----:B------:R-:W-:Y:S01]  /*e7e0*/  HMMA.16816.F32 R4, R92, R86, R4 ;  /* 0x000000565c04723c */ /* 0x000fe20000001804 */
[----:B------:R-:W-:-:S02]  /*e7f0*/  FMUL.FTZ R85, R32, c[0x0][0x2ec] ;  /* 0x0000bb0020557a20 */ /* 0x000fc40000410000 */
[----:B------:R-:W-:Y:S01]  /*e800*/  FMUL.FTZ R32, R33, c[0x0][0x2ec] ;  /* 0x0000bb0021207a20 */ /* 0x000fe20000410000 */
[----:B------:R-:W-:Y:S01]  /*e810*/  IADD3 R88, R84, 0x1, RZ ;  /* 0x0000000154587810 */ /* 0x000fe20007ffe0ff */
[----:B------:R-:W-:Y:S01]  /*e820*/  FMUL.FTZ R33, R34, c[0x0][0x2ec] ;  /* 0x0000bb0022217a20 */ /* 0x000fe20000410000 */
[----:B------:R-:W-:Y:S01]  /*e830*/  MUFU.TANH R25, R20 ;  /* 0x0000001400197308 */ /* 0x000fe20000002400 */
[----:B------:R-:W-:Y:S01]  /*e840*/  FMUL.FTZ R34, R35, c[0x0][0x2ec] ;  /* 0x0000bb0023227a20 */ /* 0x000fe20000410000 */
[----:B------:R-:W-:Y:S01]  /*e850*/  IADD3 R86, R84, 0x8, RZ ;  /* 0x0000000854567810 */ /* 0x000fe20007ffe0ff */
[----:B------:R-:W-:Y:S01]  /*e860*/  FMUL.FTZ R93, R29, c[0x0][0x2ec] ;  /* 0x0000bb001d5d7a20 */ /* 0x000fe20000410000 */
[CC--:B------:R-:W-:Y:S01]  /*e870*/  ISETP.GE.AND P6, PT, R88.reuse, R100.reuse, PT ;  /* 0x000000645800720c */ /* 0x0c0fe20003fc6270 */
[----:B------:R-:W-:Y:S01]  /*e880*/  FMUL.FTZ R13, R13, c[0x0][0x2ec] ;  /* 0x0000bb000d0d7a20 */ /* 0x000fe20000410000 */
[-C--:B------:R-:W-:Y:S01]  /*e890*/  ISETP.GE.AND P2, PT, R88, R101.reuse, PT ;  /* 0x000000655800720c */ /* 0x080fe20003f46270 */
[----:B------:R-:W-:Y:S01]  /*e8a0*/  FMUL.FTZ R95, R14, c[0x0][0x2ec] ;  /* 0x0000bb000e5f7a20 */ /* 0x000fe20000410000 */
[----:B------:R-:W-:Y:S01]  /*e8b0*/  I2F R89, R88 ;  /* 0x0000005800597306 */ /* 0x000fe20000201400 */
[----:B------:R-:W-:Y:S01]  /*e8c0*/  FMUL.FTZ R12, R12, c[0x0][0x2ec] ;  /* 0x0000bb000c0c7a20 */ /* 0x000fe20000410000 */
[----:B------:R-:W-:Y:S01]  /*e8d0*/  IADD3 R14, R84, 0x9, RZ ;  /* 0x00000009540e7810 */ /* 0x000fe20007ffe0ff */
[----:B------:R-:W-:Y:S01]  /*e8e0*/  FMUL.FTZ R127, R19, c[0x0][0x2ec] ;  /* 0x0000bb00137f7a20 */ /* 0x000fe20000410000 */
[C---:B------:R-:W-:Y:S01]  /*e8f0*/  ISETP.GE.AND P1, PT, R86.reuse, R100, PT ;  /* 0x000000645600720c */ /* 0x040fe20003f26270 */
[----:B-1----:R-:W-:Y:S01]  /*e900*/  FMUL.FTZ R23, R9, c[0x0][0x2ec] ;  /* 0x0000bb0009177a20 */ /* 0x002fe20000410000 */
[----:B------:R-:W-:Y:S01]  /*e910*/  ISETP.GE.AND P5, PT, R86, R101, PT ;  /* 0x000000655600720c */ /* 0x000fe20003fa6270 */
[----:B------:R-:W-:Y:S01]  /*e920*/  FMUL.FTZ R15, R15, c[0x0][0x2ec] ;  /* 0x0000bb000f0f7a20 */ /* 0x000fe20000410000 */
[----:B------:R-:W-:Y:S01]  /*e930*/  MUFU.TANH R32, R32 ;  /* 0x0000002000207308 */ /* 0x000fe20000002400 */
[----:B------:R-:W-:-:S02]  /*e940*/  FMUL.FTZ R17, R17, c[0x0][0x2ec] ;  /* 0x0000bb0011117a20 */ /* 0x000fc40000410000 */
[----:B------:R-:W-:Y:S02]  /*e950*/  FMUL.FTZ R16, R16, c[0x0][0x2ec] ;  /* 0x0000bb0010107a20 */ /* 0x000fe40000410000 */
[----:B------:R-:W-:Y:S02]  /*e960*/  FMUL.FTZ R18, R18, c[0x0][0x2ec] ;  /* 0x0000bb0012127a20 */ /* 0x000fe40000410000 */
[----:B------:R-:W-:Y:S01]  /*e970*/  FMUL.FTZ R35, R21, c[0x0][0x2ec] ;  /* 0x0000bb0015237a20 */ /* 0x000fe20000410000 */
[----:B------:R-:W1:Y:S01]  /*e980*/  MUFU.TANH R34, R34 ;  /* 0x0000002200227308 */ /* 0x000e620000002400 */
[----:B------:R-:W-:Y:S02]  /*e990*/  FMUL.FTZ R11, R11, c[0x0][0x2ec] ;  /* 0x0000bb000b0b7a20 */ /* 0x000fe40000410000 */
[----:B------:R-:W-:Y:S02]  /*e9a0*/  FMUL.FTZ R5, R5, c[0x0][0x2ec] ;  /* 0x0000bb0005057a20 */ /* 0x000fe40000410000 */
[----:B------:R-:W-:-:S03]  /*e9b0*/  FMUL.FTZ R7, R7, c[0x0][0x2ec] ;  /* 0x0000bb0007077a20 */ /* 0x000fc60000410000 */
[----:B------:R-:W2:Y:S08]  /*e9c0*/  I2F R87, R86 ;  /* 0x0000005600577306 */ /* 0x000eb00000201400 */
[----:B------:R-:W-:Y:S01]  /*e9d0*/  MUFU.TANH R27, R13 ;  /* 0x0000000d001b7308 */ /* 0x000fe20000002400 */
[----:B-1----:R-:W-:-:S05]  /*e9e0*/  FFMA.FTZ R9, R0, R89, R34 ;  /* 0x0000005900097223 */ /* 0x002fca0000010022 */
[----:B------:R-:W-:Y:S02]  /*e9f0*/  FSEL R9, R9, -INF , !P2 ;  /* 0xff80000009097808 */ /* 0x000fe40005000000 */
[----:B------:R-:W-:Y:S01]  /*ea00*/  MUFU.TANH R93, R93 ;  /* 0x0000005d005d7308 */ /* 0x000fe20000002400 */
[----:B------:R-:W-:Y:S01]  /*ea10*/  ISETP.GE.AND P2, PT, R14, R101, PT ;  /* 0x000000650e00720c */ /* 0x000fe20003f46270 */
[----:B--2---:R-:W-:-:S06]  /*ea20*/  FFMA.FTZ R28, R0, R87, R28 ;  /* 0x00000057001c7223 */ /* 0x004fcc000001001c */
[----:B------:R1:W-:Y:S08]  /*ea30*/  MUFU.TANH R19, R12 ;  /* 0x0000000c00137308 */ /* 0x0003f00000002400 */
[----:B------:R-:W2:Y:S01]  /*ea40*/  I2F R13, R14 ;  /* 0x0000000e000d7306 */ /* 0x000ea20000201400 */
[----:B-1----:R-:W-:-:S07]  /*ea50*/  FFMA.FTZ R12, R0, R89, R32 ;  /* 0x00000059000c7223 */ /* 0x002fce0000010020 */
[----:B------:R-:W-:Y:S01]  /*ea60*/  MUFU.TANH R91, R91 ;  /* 0x0000005b005b7308 */ /* 0x000fe20000002400 */
[----:B------:R-:W-:Y:S02]  /*ea70*/  FSEL R12, R12, -INF , !P6 ;  /* 0xff8000000c0c7808 */ /* 0x000fe40007000000 */
[----:B------:R-:W-:Y:S01]  /*ea80*/  ISETP.GE.AND P6, PT, R14, R100, PT ;  /* 0x000000640e00720c */ /* 0x000fe20003fc6270 */
[----:B--2---:R-:W-:Y:S01]  /*ea90*/  FFMA.FTZ R93, R0, R13, R93 ;  /* 0x0000000d005d7223 */ /* 0x004fe2000001005d */
[----:B------:R-:W-:-:S03]  /*eaa0*/  IADD3 R14, R84, 0x11, RZ ;  /* 0x00000011540e7810 */ /* 0x000fc60007ffe0ff */
[----:B------:R1:W-:Y:S01]  /*eab0*/  MUFU.TANH R105, R15 ;  /* 0x0000000f00697308 */ /* 0x0003e20000002400 */
[----:B------:R-:W-:-:S05]  /*eac0*/  FFMA.FTZ R13, R0, R13, R133 ;  /* 0x0000000d000d7223 */ /* 0x000fca0000010085 */
[----:B------:R-:W-:Y:S02]  /*ead0*/  FSEL R13, R13, -INF , !P2 ;  /* 0xff8000000d0d7808 */ /* 0x000fe40005000000 */
[----:B------:R-:W2:Y:S01]  /*eae0*/  I2F R20, R14 ;  /* 0x0000000e00147306 */ /* 0x000ea20000201400 */
[----:B------:R-:W-:-:S07]  /*eaf0*/  ISETP.GE.AND P2, PT, R14, R101, PT ;  /* 0x000000650e00720c */ /* 0x000fce0003f46270 */
[----:B------:R3:W-:Y:S01]  /*eb00*/  MUFU.TANH R31, R17 ;  /* 0x00000011001f7308 */ /* 0x0007e20000002400 */
[----:B-1----:R-:W-:Y:S02]  /*eb10*/  FFMA.FTZ R15, R0, R87, R30 ;  /* 0x00000057000f7223 */ /* 0x002fe4000001001e */
[----:B------:R-:W-:Y:S01]  /*eb20*/  FMUL.FTZ R87, R10, c[0x0][0x2ec] ;  /* 0x0000bb000a577a20 */ /* 0x000fe20000410000 */
[----:B------:R-:W-:Y:S02]  /*eb30*/  FSEL R10, R28, -INF , !P1 ;  /* 0xff8000001c0a7808 */ /* 0x000fe40004800000 */
[----:B------:R-:W-:Y:S02]  /*eb40*/  FSEL R15, R15, -INF , !P5 ;  /* 0xff8000000f0f7808 */ /* 0x000fe40006800000 */
[----:B------:R1:W-:Y:S01]  /*eb50*/  MUFU.TANH R29, R24 ;  /* 0x00000018001d7308 */ /* 0x0003e20000002400 */
[CC--:B--2---:R-:W-:Y:S02]  /*eb60*/  FFMA.FTZ R91, R0.reuse, R20.reuse, R91 ;  /* 0x00000014005b7223 */ /* 0x0c4fe4000001005b */
[----:B------:R-:W-:Y:S01]  /*eb70*/  FFMA.FTZ R107, R0, R20, R107 ;  /* 0x00000014006b7223 */ /* 0x000fe2000001006b */
[----:B------:R-:W-:Y:S01]  /*eb80*/  IADD3 R20, R84, 0x20, RZ ;  /* 0x0000002054147810 */ /* 0x000fe20007ffe0ff */
[----:B---3--:R-:W-:Y:S01]  /*eb90*/  FMUL.FTZ R17, R8, c[0x0][0x2ec] ;  /* 0x0000bb0008117a20 */ /* 0x008fe20000410000 */
[----:B------:R-:W-:-:S02]  /*eba0*/  IADD3 R8, R84, 0x10, RZ ;  /* 0x0000001054087810 */ /* 0x000fc40007ffe0ff */
[----:B------:R-:W-:Y:S01]  /*ebb0*/  MUFU.TANH R21, R16 ;  /* 0x0000001000157308 */ /* 0x000fe20000002400 */
[----:B------:R-:W-:Y:S02]  /*ebc0*/  FSEL R107, R107, -INF , !P2 ;  /* 0xff8000006b6b7808 */ /* 0x000fe40005000000 */
[C---:B------:R-:W-:Y:S02]  /*ebd0*/  ISETP.GE.AND P1, PT, R8.reuse, R100, PT ;  /* 0x000000640800720c */ /* 0x040fe40003f26270 */
[----:B------:R-:W-:Y:S02]  /*ebe0*/  ISETP.GE.AND P5, PT, R8, R101, PT ;  /* 0x000000650800720c */ /* 0x000fe40003fa6270 */
[----:B-1----:R-:W-:Y:S01]  /*ebf0*/  IADD3 R24, R84, 0x18, RZ ;  /* 0x0000001854187810 */ /* 0x002fe20007ffe0ff */
[----:B------:R-:W-:Y:S08]  /*ec00*/  MUFU.TANH R103, R26 ;  /* 0x0000001a00677308 */ /* 0x000ff00000002400 */
[----:B------:R-:W-:Y:S08]  /*ec10*/  MUFU.TANH R97, R18 ;  /* 0x0000001200617308 */ /* 0x000ff00000002400 */
[----:B------:R1:W2:Y:S08]  /*ec20*/  I2F R16, R8 ;  /* 0x0000000800107306 */ /* 0x0002b00000201400 */
[----:B------:R-:W-:Y:S01]  /*ec30*/  MUFU.TANH R99, R22 ;  /* 0x0000001600637308 */ /* 0x000fe20000002400 */
[----:B-1----:R-:W-:-:S07]  /*ec40*/  FSEL R8, R93, -INF , !P6 ;  /* 0xff8000005d087808 */ /* 0x002fce0007000000 */
[----:B------:R-:W1:Y:S01]  /*ec50*/  I2F R18, R24 ;  /* 0x0000001800127306 */ /* 0x000e620000201400 */
[----:B------:R-:W-:Y:S01]  /*ec60*/  ISETP.GE.AND P6, PT, R14, R100, PT ;  /* 0x000000640e00720c */ /* 0x000fe20003fc6270 */
[-C--:B--2---:R-:W-:Y:S01]  /*ec70*/  FFMA.FTZ R29, R0, R16.reuse, R29 ;  /* 0x00000010001d7223 */ /* 0x084fe2000001001d */
[----:B------:R-:W-:Y:S01]  /*ec80*/  IADD3 R14, R84, 0x19, RZ ;  /* 0x00000019540e7810 */ /* 0x000fe20007ffe0ff */
[----:B------:R-:W-:Y:S01]  /*ec90*/  FFMA.FTZ R103, R0, R16, R103 ;  /* 0x0000001000677223 */ /* 0x000fe20000010067 */
[----:B------:R-:W-:Y:S02]  /*eca0*/  FSEL R144, R91, -INF , !P6 ;  /* 0xff8000005b907808 */ /* 0x000fe40007000000 */
[C---:B------:R-:W-:Y:S01]  /*ecb0*/  ISETP.GE.AND P6, PT, R14.reuse, R100, PT ;  /* 0x000000640e00720c */ /* 0x040fe20003fc6270 */
[----:B------:R-:W-:Y:S01]  /*ecc0*/  MUFU.TANH R35, R35 ;  /* 0x0000002300237308 */ /* 0x000fe20000002400 */
[----:B------:R-:W-:Y:S02]  /*ecd0*/  ISETP.GE.AND P2, PT, R14, R101, PT ;  /* 0x000000650e00720c */ /* 0x000fe40003f46270 */
[----:B------:R-:W-:-:S02]  /*ece0*/  FSEL R145, R103, -INF , !P5 ;  /* 0xff80000067917808 */ /* 0x000fc40006800000 */
[----:B------:R-:W-:Y:S02]  /*ecf0*/  ISETP.GE.AND P5, PT, R24, R101, PT ;  /* 0x000000651800720c */ /* 0x000fe40003fa6270 */
[----:B------:R-:W-:Y:S01]  /*ed00*/  FSEL R130, R29, -INF , !P1 ;  /* 0xff8000001d827808 */ /* 0x000fe20004800000 */
[----:B------:R2:W3:Y:S01]  /*ed10*/  I2F R22, R14 ;  /* 0x0000000e00167306 */ /* 0x0004e20000201400 */
[----:B-1----:R-:W-:Y:S01]  /*ed20*/  FFMA.FTZ R102, R0, R18, R25 ;  /* 0x0000001200667223 */ /* 0x002fe20000010019 */
[----:B------:R-:W-:Y:S01]  /*ed30*/  ISETP.GE.AND P1, PT, R24, R100, PT ;  /* 0x000000641800720c */ /* 0x000fe20003f26270 */
[----:B------:R-:W-:Y:S02]  /*ed40*/  FFMA.FTZ R99, R0, R18, R99 ;  /* 0x0000001200637223 */ /* 0x000fe40000010063 */
[----:B------:R-:W-:Y:S01]  /*ed50*/  FMUL.FTZ R25, R4, c[0x0][0x2ec] ;  /* 0x0000bb0004197a20 */ /* 0x000fe20000410000 */
[----:B------:R-:W-:Y:S02]  /*ed60*/  FSEL R102, R102, -INF , !P1 ;  /* 0xff80000066667808 */ /* 0x000fe40004800000 */
[----:B------:R-:W1:Y:S01]  /*ed70*/  I2F R16, R20 ;  /* 0x0000001400107306 */ /* 0x000e620000201400 */
[----:B------:R-:W-:-:S02]  /*ed80*/  FSEL R143, R99, -INF , !P5 ;  /* 0xff800000638f7808 */ /* 0x000fc40006800000 */
[C---:B------:R-:W-:Y:S02]  /*ed90*/  ISETP.GE.AND P1, PT, R20.reuse, R100, PT ;  /* 0x000000641400720c */ /* 0x040fe40003f26270 */
[-C--:B------:R-:W-:Y:S02]  /*eda0*/  ISETP.GE.AND P5, PT, R20, R101.reuse, PT ;  /* 0x000000651400720c */ /* 0x080fe40003fa6270 */
[----:B--2---:R-:W-:Y:S01]  /*edb0*/  IADD3 R14, R84, 0x21, RZ ;  /* 0x00000021540e7810 */ /* 0x004fe20007ffe0ff */
[----:B------:R-:W-:Y:S01]  /*edc0*/  MUFU.TANH R127, R127 ;  /* 0x0000007f007f7308 */ /* 0x000fe20000002400 */
[CC--:B---3--:R-:W-:Y:S02]  /*edd0*/  FFMA.FTZ R35, R0.reuse, R22.reuse, R35 ;  /* 0x0000001600237223 */ /* 0x0c8fe40000010023 */
[----:B------:R-:W-:Y:S01]  /*ede0*/  FFMA.FTZ R131, R0, R22, R131 ;  /* 0x0000001600837223 */ /* 0x000fe20000010083 */
[----:B------:R-:W-:Y:S02]  /*edf0*/  IADD3 R22, R84, 0x28, RZ ;  /* 0x0000002854167810 */ /* 0x000fe40007ffe0ff */
[----:B------:R-:W-:Y:S01]  /*ee00*/  FSEL R128, R35, -INF , !P6 ;  /* 0xff80000023807808 */ /* 0x000fe20007000000 */
[CC--:B-1----:R-:W-:Y:S01]  /*ee10*/  FFMA.FTZ R142, R0.reuse, R16.reuse, R21 ;  /* 0x00000010008e7223 */ /* 0x0c2fe20000010015 */
[----:B------:R1:W2:Y:S01]  /*ee20*/  I2F R18, R14 ;  /* 0x0000000e00127306 */ /* 0x0002a20000201400 */
[----:B------:R-:W-:Y:S01]  /*ee30*/  FSEL R99, R131, -INF , !P2 ;  /* 0xff80000083637808 */ /* 0x000fe20005000000 */
[----:B------:R-:W-:Y:S01]  /*ee40*/  FFMA.FTZ R97, R0, R16, R97 ;  /* 0x0000001000617223 */ /* 0x000fe20000010061 */
[----:B------:R-:W-:Y:S01]  /*ee50*/  ISETP.GE.AND P6, PT, R14, R100, PT ;  /* 0x000000640e00720c */ /* 0x000fe20003fc6270 */
[----:B------:R-:W-:Y:S01]  /*ee60*/  FMUL.FTZ R21, R6, c[0x0][0x2ec] ;  /* 0x0000bb0006157a20 */ /* 0x000fe20000410000 */
[----:B------:R-:W-:-:S02]  /*ee70*/  ISETP.GE.AND P2, PT, R14, R101, PT ;  /* 0x000000650e00720c */ /* 0x000fc40003f46270 */
[----:B------:R-:W-:Y:S01]  /*ee80*/  FSEL R142, R142, -INF , !P1 ;  /* 0xff8000008e8e7808 */ /* 0x000fe20004800000 */
[----:B------:R-:W3:Y:S01]  /*ee90*/  I2F R4, R22 ;  /* 0x0000001600047306 */ /* 0x000ee20000201400 */
[C---:B------:R-:W-:Y:S02]  /*eea0*/  ISETP.GE.AND P1, PT, R22.reuse, R100, PT ;  /* 0x000000641600720c */ /* 0x040fe40003f26270 */
[----:B------:R-:W-:Y:S02]  /*eeb0*/  FSEL R141, R97, -INF , !P5 ;  /* 0xff800000618d7808 */ /* 0x000fe40006800000 */
[----:B------:R-:W-:-:S03]  /*eec0*/  ISETP.GE.AND P5, PT, R22, R101, PT ;  /* 0x000000651600720c */ /* 0x000fc60003fa6270 */
[----:B------:R-:W4:Y:S01]  /*eed0*/  MUFU.TANH R95, R95 ;  /* 0x0000005f005f7308 */ /* 0x000f220000002400 */
[----:B-1----:R-:W-:Y:S01]  /*eee0*/  IADD3 R14, R84, 0x29, RZ ;  /* 0x00000029540e7810 */ /* 0x002fe20007ffe0ff */
[CC--:B--2---:R-:W-:Y:S02]  /*eef0*/  FFMA.FTZ R31, R0.reuse, R18.reuse, R31 ;  /* 0x00000012001f7223 */ /* 0x0c4fe4000001001f */
[----:B------:R-:W-:Y:S01]  /*ef00*/  FFMA.FTZ R127, R0, R18, R127 ;  /* 0x00000012007f7223 */ /* 0x000fe2000001007f */
[----:B------:R-:W-:Y:S02]  /*ef10*/  IADD3 R18, R84, 0x30, RZ ;  /* 0x0000003054127810 */ /* 0x000fe40007ffe0ff */
[----:B------:R-:W-:Y:S01]  /*ef20*/  FSEL R140, R31, -INF , !P6 ;  /* 0xff8000001f8c7808 */ /* 0x000fe20007000000 */
[----:B------:R1:W2:Y:S01]  /*ef30*/  I2F R16, R14 ;  /* 0x0000000e00107306 */ /* 0x0002a20000201400 */
[----:B------:R-:W-:Y:S01]  /*ef40*/  FSEL R139, R127, -INF , !P2 ;  /* 0xff8000007f8b7808 */ /* 0x000fe20005000000 */
[----:B---3--:R-:W-:Y:S01]  /*ef50*/  FFMA.FTZ R138, R0, R4, R19 ;  /* 0x00000004008a7223 */ /* 0x008fe20000010013 */
[----:B------:R-:W-:-:S02]  /*ef60*/  ISETP.GE.AND P6, PT, R14, R100, PT ;  /* 0x000000640e00720c */ /* 0x000fc40003fc6270 */
[----:B------:R-:W-:Y:S02]  /*ef70*/  ISETP.GE.AND P2, PT, R14, R101, PT ;  /* 0x000000650e00720c */ /* 0x000fe40003f46270 */
[----:B------:R-:W-:Y:S01]  /*ef80*/  FSEL R138, R138, -INF , !P1 ;  /* 0xff8000008a8a7808 */ /* 0x000fe20004800000 */
[----:B------:R-:W-:Y:S01]  /*ef90*/  MUFU.TANH R17, R17 ;  /* 0x0000001100117308 */ /* 0x000fe20000002400 */
[----:B----4-:R-:W-:Y:S01]  /*efa0*/  FFMA.FTZ R95, R0, R4, R95 ;  /* 0x00000004005f7223 */ /* 0x010fe2000001005f */
[----:B------:R-:W-:-:S04]  /*efb0*/  ISETP.GE.AND P1, PT, R18, R100, PT ;  /* 0x000000641200720c */ /* 0x000fc80003f26270 */
[----:B------:R-:W-:Y:S02]  /*efc0*/  FSEL R137, R95, -INF , !P5 ;  /* 0xff8000005f897808 */ /* 0x000fe40006800000 */
[----:B------:R-:W-:Y:S01]  /*efd0*/  MUFU.TANH R87, R87 ;  /* 0x0000005700577308 */ /* 0x000fe20000002400 */
[----:B-1----:R-:W-:Y:S01]  /*efe0*/  IADD3 R14, R84, 0x31, RZ ;  /* 0x00000031540e7810 */ /* 0x002fe20007ffe0ff */
[-C--:B--2---:R-:W-:Y:S01]  /*eff0*/  FFMA.FTZ R27, R0, R16.reuse, R27 ;  /* 0x00000010001b7223 */ /* 0x084fe2000001001b */
[----:B------:R-:W-:Y:S01]  /*f000*/  ISETP.GE.AND P5, PT, R18, R101, PT ;  /* 0x000000651200720c */ /* 0x000fe20003fa6270 */
[----:B------:R-:W-:Y:S01]  /*f010*/  FFMA.FTZ R103, R0, R16, R105 ;  /* 0x0000001000677223 */ /* 0x000fe20000010069 */
[----:B------:R-:W-:Y:S02]  /*f020*/  IADD3 R16, R84, 0x38, RZ ;  /* 0x0000003854107810 */ /* 0x000fe40007ffe0ff */
[----:B------:R-:W-:Y:S01]  /*f030*/  FSEL R136, R27, -INF , !P6 ;  /* 0xff8000001b887808 */ /* 0x000fe20007000000 */
[----:B------:R-:W1:Y:S01]  /*f040*/  I2F R6, R18 ;  /* 0x0000001200067306 */ /* 0x000e620000201400 */
[----:B------:R-:W-:-:S02]  /*f050*/  FSEL R103, R103, -INF , !P2 ;  /* 0xff80000067677808 */ /* 0x000fc40005000000 */
[C---:B------:R-:W-:Y:S02]  /*f060*/  ISETP.GE.AND P6, PT, R14.reuse, R100, PT ;  /* 0x000000640e00720c */ /* 0x040fe40003fc6270 */
[----:B------:R-:W-:-:S03]  /*f070*/  ISETP.GE.AND P2, PT, R14, R101, PT ;  /* 0x000000650e00720c */ /* 0x000fc60003f46270 */
[----:B------:R-:W-:Y:S08]  /*f080*/  MUFU.TANH R11, R11 ;  /* 0x0000000b000b7308 */ /* 0x000ff00000002400 */
[----:B------:R-:W2:Y:S01]  /*f090*/  I2F R19, R14 ;  /* 0x0000000e00137306 */ /* 0x000ea20000201400 */
[CC--:B-1----:R-:W-:Y:S02]  /*f0a0*/  FFMA.FTZ R17, R0.reuse, R6.reuse, R17 ;  /* 0x0000000600117223 */ /* 0x0c2fe40000010011 */
[----:B------:R-:W-:Y:S01]  /*f0b0*/  FFMA.FTZ R87, R0, R6, R87 ;  /* 0x0000000600577223 */ /* 0x000fe20000010057 */
[----:B------:R-:W-:-:S02]  /*f0c0*/  IADD3 R6, R84, 0x39, RZ ;  /* 0x0000003954067810 */ /* 0x000fc40007ffe0ff */
[----:B------:R-:W-:Y:S02]  /*f0d0*/  FSEL R104, R17, -INF , !P1 ;  /* 0xff80000011687808 */ /* 0x000fe40004800000 */
[----:B------:R-:W-:Y:S01]  /*f0e0*/  MUFU.TANH R85, R85 ;  /* 0x0000005500557308 */ /* 0x000fe20000002400 */
[C---:B------:R-:W-:Y:S02]  /*f0f0*/  ISETP.GE.AND P1, PT, R84.reuse, R100, PT ;  /* 0x000000645400720c */ /* 0x040fe40003f26270 */
[----:B------:R-:W-:Y:S02]  /*f100*/  FSEL R97, R87, -INF , !P5 ;  /* 0xff80000057617808 */ /* 0x000fe40006800000 */
[----:B------:R-:W-:-:S03]  /*f110*/  ISETP.GE.AND P5, PT, R84, R101, PT ;  /* 0x000000655400720c */ /* 0x000fc60003fa6270 */
[----:B------:R-:W1:Y:S01]  /*f120*/  I2F R4, R84 ;  /* 0x0000005400047306 */ /* 0x000e620000201400 */
[----:B--2---:R-:W-:-:S05]  /*f130*/  FFMA.FTZ R91, R0, R19, R11 ;  /* 0x00000013005b7223 */ /* 0x004fca000001000b */
[----:B------:R-:W-:Y:S02]  /*f140*/  FSEL R91, R91, -INF , !P2 ;  /* 0xff8000005b5b7808 */ /* 0x000fe40005000000 */
[----:B------:R-:W2:Y:S01]  /*f150*/  MUFU.TANH R33, R33 ;  /* 0x0000002100217308 */ /* 0x000ea20000002400 */
[----:B------:R-:W-:-:S07]  /*f160*/  ISETP.GE.AND P2, PT, R16, R101, PT ;  /* 0x000000651000720c */ /* 0x000fce0003f46270 */
[----:B------:R-:W3:Y:S01]  /*f170*/  MUFU.TANH R23, R23 ;  /* 0x0000001700177308 */ /* 0x000ee20000002400 */
[----:B-1----:R-:W-:-:S07]  /*f180*/  FFMA.FTZ R85, R0, R4, R85 ;  /* 0x0000000400557223 */ /* 0x002fce0000010055 */
[----:B------:R-:W-:Y:S01]  /*f190*/  MUFU.TANH R25, R25 ;  /* 0x0000001900197308 */ /* 0x000fe20000002400 */
[----:B--2---:R-:W-:Y:S01]  /*f1a0*/  FFMA.FTZ R33, R0, R4, R33 ;  /* 0x0000000400217223 */ /* 0x004fe20000010021 */
[----:B------:R-:W-:Y:S01]  /*f1b0*/  FSEL R4, R85, -INF , !P1 ;  /* 0xff80000055047808 */ /* 0x000fe20004800000 */
[----:B------:R-:W-:Y:S01]  /*f1c0*/  BAR.SYNC.DEFER_BLOCKING 0x0 ;  /* 0x0000000000007b1d */ /* 0x000fe20000010000 */
[----:B------:R-:W-:Y:S01]  /*f1d0*/  ISETP.GT.AND P1, PT, R126, R114, PT ;  /* 0x000000727e00720c */ /* 0x000fe20003f24270 */
[----:B---3--:R-:W-:-:S04]  /*f1e0*/  FFMA.FTZ R23, R0, R19, R23 ;  /* 0x0000001300177223 */ /* 0x008fc80000010017 */
[----:B------:R-:W-:Y:S01]  /*f1f0*/  MUFU.TANH R21, R21 ;  /* 0x0000001500157308 */ /* 0x000fe20000002400 */
[----:B------:R-:W-:Y:S02]  /*f200*/  FSEL R106, R23, -INF , !P6 ;  /* 0xff800000176a7808 */ /* 0x000fe40007000000 */
[----:B------:R-:W-:-:S05]  /*f210*/  ISETP.GE.AND P6, PT, R16, R100, PT ;  /* 0x000000641000720c */ /* 0x000fca0003fc6270 */
[----:B------:R-:W1:Y:S08]  /*f220*/  I2F R14, R16 ;  /* 0x00000010000e7306 */ /* 0x000e700000201400 */
[----:B------:R-:W-:Y:S08]  /*f230*/  MUFU.TANH R5, R5 ;  /* 0x0000000500057308 */ /* 0x000ff00000002400 */
[----:B------:R-:W2:Y:S01]  /*f240*/  I2F R11, R6 ;  /* 0x00000006000b7306 */ /* 0x000ea20000201400 */
[----:B-1----:R-:W-:-:S02]  /*f250*/  FFMA.FTZ R25, R0, R14, R25 ;  /* 0x0000000e00197223 */ /* 0x002fc40000010019 */
[----:B------:R-:W-:-:S03]  /*f260*/  FFMA.FTZ R21, R0, R14, R21 ;  /* 0x0000000e00157223 */ /* 0x000fc60000010015 */
[----:B------:R-:W-:Y:S02]  /*f270*/  FSEL R105, R25, -INF , !P6 ;  /* 0xff80000019697808 */ /* 0x000fe40007000000 */
[----:B------:R-:W1:Y:S01]  /*f280*/  MUFU.TANH R7, R7 ;  /* 0x0000000700077308 */ /* 0x000e620000002400 */
[----:B------:R-:W-:Y:S02]  /*f290*/  FSEL R93, R21, -INF , !P2 ;  /* 0xff800000155d7808 */ /* 0x000fe40005000000 */
[C---:B------:R-:W-:Y:S02]  /*f2a0*/  ISETP.GE.AND P6, PT, R6.reuse, R100, PT ;  /* 0x000000640600720c */ /* 0x040fe40003fc6270 */
[----:B------:R-:W-:Y:S01]  /*f2b0*/  ISETP.GE.AND P2, PT, R6, R101, PT ;  /* 0x000000650600720c */ /* 0x000fe20003f46270 */
[----:B--2---:R-:W-:Y:S01]  /*f2c0*/  FFMA.FTZ R131, R0, R11, R5 ;  /* 0x0000000b00837223 */ /* 0x004fe20000010005 */
[----:B------:R-:W-:-:S04]  /*f2d0*/  FSEL R5, R33, -INF , !P5 ;  /* 0xff80000021057808 */ /* 0x000fc80006800000 */
[----:B------:R-:W-:Y:S01]  /*f2e0*/  FSEL R131, R131, -INF , !P6 ;  /* 0xff80000083837808 */ /* 0x000fe20007000000 */
[----:B-1----:R-:W-:-:S05]  /*f2f0*/  FFMA.FTZ R7, R0, R11, R7 ;  /* 0x0000000b00077223 */ /* 0x002fca0000010007 */
[----:B------:R-:W-:Y:S01]  /*f300*/  FSEL R94, R7, -INF , !P2 ;  /* 0xff800000075e7808 */ /* 0x000fe20005000000 */
[----:B------:R-:W-:Y:S05]  /*f310*/  @!P1 BRA `(.L_x_6047) ;  /* 0x0000077000009947 */ /* 0x000fea0003800000 */
[----:B------:R-:W-:Y:S05]  /*f320*/  @!P3 BRA `(.L_x_6048) ;  /* 0x000003b00000b947 */ /* 0x000fea0003800000 */
[----:B------:R-:W-:Y:S01]  /*f330*/  IABS R7, c[0x0][0x2d0] ;  /* 0x0000b40000077a13 */ /* 0x000fe20000000000 */
[----:B------:R-:W-:Y:S02]  /*f340*/  IMAD.SHL.U32 R11, R126, 0x40, RZ ;  /* 0x000000407e0b7824 */ /* 0x000fe400078e00ff */
        /* <DEDUP_REMOVED lines=57> */
.L_x_6048:
[----:B------:R-:W-:-:S05]  /*f6e0*/  IMAD.MOV.U32 R16, RZ, RZ, c[0x0][0x198] ;  /* 0x00006600ff107624 */ /* 0x000fca00078e00ff */
[----:B------:R-:W-:-:S04]  /*f6f0*/  LEA R16, -R16, RZ, 0x6 ;  /* 0x000000ff10107211 */ /* 0x000fc800078e31ff */
[----:B------:R-:W-:Y:S02]  /*f700*/  SHF.R.S32.HI R14, RZ, 0x1f, R16 ;  /* 0x0000001fff0e7819 */ /* 0x000fe40000011410 */
.L_x_6049:
[----:B------:R-:W1:Y:S01]  /*f710*/  S2R R7, SR_TID.X ;  /* 0x0000000000077919 */ /* 0x000e620000002100 */
[----:B------:R-:W-:Y:S02]  /*f720*/  SEL R11, RZ, 0x3fffc, P0 ;  /* 0x0003fffcff0b7807 */ /* 0x000fe40000000000 */
[C---:B------:R-:W-:Y:S02]  /*f730*/  LEA R18, P2, R16.reuse, R120, 0x1 ;  /* 0x0000007810127211 */ /* 0x040fe400078408ff */
        /* <DEDUP_REMOVED lines=12> */
[----:B------:R-:W-:Y:S02]  /*f800*/  LEA.HI.X R14, R7, R14, R6, 0x5, P0 ;  /* 0x0000000e070e7211 */ /* 0x000fe400000f2c06 */
        /* <DEDUP_REMOVED lines=40> */
.L_x_6047:
[----:B------:R-:W-:Y:S01]  /*fa90*/  FMNMX.FTZ R7, R3, R4, !PT ;  /* 0x0000000403077209 */ /* 0x000fe20007810000 */
[----:B------:R-:W-:Y:S01]  /*faa0*/  LDSM.16.MT88.4 R32, [R108+0x7000] ;  /* 0x007000006c20783b */ /* 0x000fe20000004200 */
[----:B------:R-:W-:-:S02]  /*fab0*/  FMNMX.FTZ R6, R2, R5, !PT ;  /* 0x0000000502067209 */ /* 0x000fc40007810000 */
        /* <DEDUP_REMOVED lines=60> */
[--C-:B------:R-:W-:Y:S01]  /*fe80*/  FFMA.FTZ R3, R15, c[0x0][0x23c], -R96.reuse ;  /* 0x00008f000f037a23 */ /* 0x100fe20000010860 */
[----:B------:R-:W-:Y:S01]  /*fe90*/  LDSM.16.MT88.4 R8, [R110+0x6000] ;  /* 0x006000006e08783b */ /* 0x000fe20000004200 */
[----:B------:R-:W-:-:S02]  /*fea0*/  FFMA.FTZ R2, R13, c[0x0][0x23c], -R96 ;  /* 0x00008f000d027a23 */ /* 0x000fc40000010860 */
[--C-:B------:R-:W-:Y:S01]  /*feb0*/  FFMA.FTZ R101, R128, c[0x0][0x23c], -R133.reuse ;  /* 0x00008f0080657a23 */ /* 0x100fe20000010885 */
[----:B------:R-:W2:Y:S01]  /*fec0*/  MUFU.EX2 R92, R92 ;  /* 0x0000005c005c7308 */ /* 0x000ea20000000800 */
[--C-:B------:R-:W-:Y:S02]  /*fed0*/  FFMA.FTZ R130, R130, c[0x0][0x23c], -R133.reuse ;  /* 0x00008f0082827a23 */ /* 0x100fe40000010885 */
[--C-:B------:R-:W-:Y:S02]  /*fee0*/  FFMA.FTZ R127, R144, c[0x0][0x23c], -R133.reuse ;  /* 0x00008f00907f7a23 */ /* 0x100fe40000010885 */
[----:B------:R-:W-:Y:S02]  /*fef0*/  FFMA.FTZ R102, R102, c[0x0][0x23c], -R133 ;  /* 0x00008f0066667a23 */ /* 0x000fe40000010885 */
[----:B------:R-:W-:Y:S01]  /*ff00*/  FFMA.FTZ R128, R145, c[0x0][0x23c], -R96 ;  /* 0x00008f0091807a23 */ /* 0x000fe20000010860 */
[----:B------:R-:W3:Y:S01]  /*ff10*/  MUFU.EX2 R84, R84 ;  /* 0x0000005400547308 */ /* 0x000ee20000000800 */
[----:B-1----:R-:W-:-:S02]  /*ff20*/  FMUL.FTZ R28, R56, R98 ;  /* 0x00000062381c7220 */ /* 0x002fc40000410000 */
[-C--:B------:R-:W-:Y:S02]  /*ff30*/  FMUL.FTZ R29, R57, R98.reuse ;  /* 0x00000062391d7220 */ /* 0x080fe40000410000 */
[-C--:B------:R-:W-:Y:S02]  /*ff40*/  FMUL.FTZ R4, R80, R98.reuse ;  /* 0x0000006250047220 */ /* 0x080fe40000410000 */
[----:B------:R-:W-:Y:S01]  /*ff50*/  FMUL.FTZ R5, R81, R98 ;  /* 0x0000006251057220 */ /* 0x000fe20000410000 */
[----:B------:R-:W-:Y:S01]  /*ff60*/  MUFU.EX2 R87, R87 ;  /* 0x0000005700577308 */ /* 0x000fe20000000800 */
[-C--:B--2---:R-:W-:Y:S02]  /*ff70*/  FMUL.FTZ R30, R58, R92.reuse ;  /* 0x0000005c3a1e7220 */ /* 0x084fe40000410000 */
[-C--:B------:R-:W-:Y:S02]  /*ff80*/  FMUL.FTZ R31, R59, R92.reuse ;  /* 0x0000005c3b1f7220 */ /* 0x080fe40000410000 */
[----:B------:R-:W1:Y:S01]  /*ff90*/  LDSM.16.MT88.4 R56, [R110+0x8000] ;  /* 0x008000006e38783b */ /* 0x000e620000004200 */
[----:B------:R-:W-:-:S02]  /*ffa0*/  FMUL.FTZ R6, R82, R92 ;  /* 0x0000005c52067220 */ /* 0x000fc40000410000 */
[----:B------:R-:W2:Y:S01]  /*ffb0*/  MUFU.EX2 R88, R88 ;  /* 0x0000005800587308 */ /* 0x000ea20000000800 */
[----:B------:R-:W-:Y:S01]  /*ffc0*/  FMUL.FTZ R7, R83, R92 ;  /* 0x0000005c53077220 */ /* 0x000fe20000410000 */
[----:B---3--:R-:W-:Y:S01]  /*ffd0*/  F2FP.PACK_AB R80, R84, R95 ;  /* 0x0000005f5450723e */ /* 0x008fe200000000ff */
[-C--:B------:R-:W-:Y:S02]  /*ffe0*/  FMUL.FTZ R52, R52, R98.reuse ;  /* 0x0000006234347220 */ /* 0x080fe40000410000 */
[----:B------:R-:W-:Y:S02]  /*fff0*/  FMUL.FTZ R53, R53, R98 ;  /* 0x0000006235357220 */ /* 0x000fe40000410000 */
[-C--:B------:R-:W-:Y:S01]  /*10000*/  FMUL.FTZ R54, R54, R92.reuse ;  /* 0x0000005c36367220 */ /* 0x080fe20000410000 */
[----:B------:R-:W-:Y:S01]  /*10010*/  MUFU.EX2 R85, R85 ;  /* 0x0000005500557308 */ /* 0x000fe20000000800 */
[----:B------:R-:W-:Y:S02]  /*10020*/  FMUL.FTZ R55, R55, R92 ;  /* 0x0000005c37377220 */ /* 0x000fe40000410000 */
[----:B------:R-:W-:-:S02]  /*10030*/  FMUL.FTZ R20, R64, R98 ;  /* 0x0000006240147220 */ /* 0x000fc40000410000 */
[----:B------:R-:W-:Y:S02]  /*10040*/  FMUL.FTZ R21, R65, R98 ;  /* 0x0000006241157220 */ /* 0x000fe40000410000 */
[-C--:B------:R-:W-:Y:S01]  /*10050*/  FMUL.FTZ R22, R66, R92.reuse ;  /* 0x0000005c42167220 */ /* 0x080fe20000410000 */
[----:B------:R-:W3:Y:S01]  /*10060*/  MUFU.EX2 R86, R86 ;  /* 0x0000005600567308 */ /* 0x000ee20000000800 */
[----:B--2---:R-:W-:Y:S01]  /*10070*/  F2FP.PACK_AB R82, R88, R87 ;  /* 0x000000575852723e */ /* 0x004fe200000000ff */
[----:B------:R-:W-:Y:S02]  /*10080*/  FMUL.FTZ R23, R67, R92 ;  /* 0x0000005c43177220 */ /* 0x000fe40000410000 */
[-C--:B------:R-:W-:Y:S02]  /*10090*/  FMUL.FTZ R60, R60, R98.reuse ;  /* 0x000000623c3c7220 */ /* 0x080fe40000410000 */
[----:B------:R-:W-:Y:S02]  /*100a0*/  FMUL.FTZ R61, R61, R98 ;  /* 0x000000623d3d7220 */ /* 0x000fe40000410000 */
[----:B------:R-:W-:Y:S01]  /*100b0*/  MUFU.EX2 R3, R3 ;  /* 0x0000000300037308 */ /* 0x000fe20000000800 */
[----:B------:R-:W-:-:S02]  /*100c0*/  FMUL.FTZ R62, R62, R92 ;  /* 0x0000005c3e3e7220 */ /* 0x000fc40000410000 */
[----:B------:R-:W-:Y:S02]  /*100d0*/  FMUL.FTZ R63, R63, R92 ;  /* 0x0000005c3f3f7220 */ /* 0x000fe40000410000 */
[-C--:B------:R-:W-:Y:S02]  /*100e0*/  FMUL.FTZ R36, R36, R98.reuse ;  /* 0x0000006224247220 */ /* 0x080fe40000410000 */
[----:B------:R-:W-:Y:S01]  /*100f0*/  FMUL.FTZ R37, R37, R98 ;  /* 0x0000006225257220 */ /* 0x000fe20000410000 */
[----:B------:R-:W2:Y:S01]  /*10100*/  MUFU.EX2 R2, R2 ;  /* 0x0000000200027308 */ /* 0x000ea20000000800 */
[----:B---3--:R-:W-:Y:S01]  /*10110*/  F2FP.PACK_AB R81, R86, R85 ;  /* 0x000000555651723e */ /* 0x008fe200000000ff */
[-C--:B------:R-:W-:Y:S02]  /*10120*/  FMUL.FTZ R38, R38, R92.reuse ;  /* 0x0000005c26267220 */ /* 0x080fe40000410000 */
[----:B------:R-:W-:Y:S02]  /*10130*/  FMUL.FTZ R39, R39, R92 ;  /* 0x0000005c27277220 */ /* 0x000fe40000410000 */
[----:B------:R-:W-:-:S02]  /*10140*/  FMUL.FTZ R40, R40, R98 ;  /* 0x0000006228287220 */ /* 0x000fc40000410000 */
        /* <DEDUP_REMOVED lines=17> */
[----:B------:R-:W3:Y:S01]  /*10260*/  LDSM.16.MT88.4 R52, [R108+0x8000] ;  /* 0x008000006c34783b */ /* 0x000ee20000004200 */
[----:B------:R-:W-:-:S02]  /*10270*/  FMUL.FTZ R68, R68, R98 ;  /* 0x0000006244447220 */ /* 0x000fc40000410000 */
[----:B------:R-:W-:Y:S01]  /*10280*/  FMUL.FTZ R69, R69, R98 ;  /* 0x0000006245457220 */ /* 0x000fe20000410000 */
[----:B------:R-:W-:Y:S01]  /*10290*/  MUFU.EX2 R101, R101 ;  /* 0x0000006500657308 */ /* 0x000fe20000000800 */
[-C--:B------:R-:W-:Y:S02]  /*102a0*/  FMUL.FTZ R70, R70, R92.reuse ;  /* 0x0000005c46467220 */ /* 0x080fe40000410000 */
[C---:B------:R-:W-:Y:S01]  /*102b0*/  HMMA.16816.F32 R20, R80.reuse, R24, R20 ;  /* 0x000000185014723c */ /* 0x040fe20000001814 */
[----:B------:R-:W-:Y:S02]  /*102c0*/  FMUL.FTZ R71, R71, R92 ;  /* 0x0000005c47477220 */ /* 0x000fe40000410000 */
[--C-:B------:R-:W-:Y:S02]  /*102d0*/  FFMA.FTZ R107, R107, c[0x0][0x23c], -R96.reuse ;  /* 0x00008f006b6b7a23 */ /* 0x100fe40000010860 */
[--C-:B------:R-:W-:Y:S01]  /*102e0*/  FFMA.FTZ R100, R143, c[0x0][0x23c], -R96.reuse ;  /* 0x00008f008f647a23 */ /* 0x100fe20000010860 */
[----:B------:R-:W-:Y:S01]  /*102f0*/  MUFU.EX2 R128, R128 ;  /* 0x0000008000807308 */ /* 0x000fe20000000800 */
[----:B------:R-:W-:Y:S01]  /*10300*/  FFMA.FTZ R99, R99, c[0x0][0x23c], -R96 ;  /* 0x00008f0063637a23 */ /* 0x000fe20000010860 */
[----:B------:R-:W-:Y:S01]  /*10310*/  HMMA.16816.F32 R24, R80, R26, R60 ;  /* 0x0000001a5018723c */ /* 0x000fe2000000183c */
[----:B------:R-:W4:Y:S01]  /*10320*/  LDSM.16.MT88.4 R60, [R110+0x6400] ;  /* 0x006400006e3c783b */ /* 0x000f220000004200 */
[----:B------:R-:W-:-:S02]  /*10330*/  FMUL.FTZ R44, R44, R98 ;  /* 0x000000622c2c7220 */ /* 0x000fc40000410000 */
[----:B------:R-:W-:Y:S02]  /*10340*/  FMUL.FTZ R45, R45, R98 ;  /* 0x000000622d2d7220 */ /* 0x000fe40000410000 */
[----:B------:R-:W5:Y:S01]  /*10350*/  MUFU.EX2 R107, R107 ;  /* 0x0000006b006b7308 */ /* 0x000f620000000800 */
[-C--:B------:R-:W-:Y:S01]  /*10360*/  FMUL.FTZ R46, R46, R92.reuse ;  /* 0x0000005c2e2e7220 */ /* 0x080fe20000410000 */
        /* <DEDUP_REMOVED lines=9> */
[--C-:B------:R-:W-:Y:S02]  /*10400*/  FFMA.FTZ R145, R140, c[0x0][0x23c], -R133.reuse ;  /* 0x00008f008c917a23 */ /* 0x100fe40000010885 */
[----:B------:R-:W1:Y:S01]  /*10410*/  MUFU.EX2 R99, R99 ;  /* 0x0000006300637308 */ /* 0x000e620000000800 */
[--C-:B------:R-:W-:Y:S01]  /*10420*/  FFMA.FTZ R143, R136, c[0x0][0x23c], -R133.reuse ;  /* 0x00008f00888f7a23 */ /* 0x100fe20000010885 */
[C---:B------:R-:W-:Y:S01]  /*10430*/  HMMA.16816.F32 R4, R80.reuse, R8, R4 ;  /* 0x000000085004723c */ /* 0x040fe20000001804 */
[--C-:B------:R-:W-:Y:S02]  /*10440*/  FFMA.FTZ R142, R142, c[0x0][0x23c], -R133.reuse ;  /* 0x00008f008e8e7a23 */ /* 0x100fe40000010885 */
[----:B------:R-:W-:Y:S02]  /*10450*/  FFMA.FTZ R138, R138, c[0x0][0x23c], -R133 ;  /* 0x00008f008a8a7a23 */ /* 0x000fe40000010885 */
        /* <DEDUP_REMOVED lines=11> */
[--C-:B------:R-:W-:Y:S02]  /*10510*/  FFMA.FTZ R104, R105, c[0x0][0x23c], -R133.reuse ;  /* 0x00008f0069687a23 */ /* 0x100fe40000010885 */
[----:B------:R-:W-:Y:S02]  /*10520*/  FFMA.FTZ R131, R131, c[0x0][0x23c], -R133 ;  /* 0x00008f0083837a23 */ /* 0x000fe40000010885 */
[----:B------:R-:W-:Y:S01]  /*10530*/  MUFU.EX2 R138, R138 ;  /* 0x0000008a008a7308 */ /* 0x000fe20000000800 */
[--C-:B------:R-:W-:Y:S01]  /*10540*/  FFMA.FTZ R97, R97, c[0x0][0x23c], -R96.reuse ;  /* 0x00008f0061617a23 */ /* 0x100fe20000010860 */
[----:B------:R-:W-:Y:S01]  /*10550*/  HMMA.16816.F32 R16, R80, R18, R68 ;  /* 0x000000125010723c */ /* 0x000fe20000001844 */
[--C-:B------:R-:W-:Y:S01]  /*10560*/  FFMA.FTZ R91, R93, c[0x0][0x23c], -R96.reuse ;  /* 0x00008f005d5b7a23 */ /* 0x100fe20000010860 */
[----:B------:R-:W-:Y:S01]  /*10570*/  LDSM.16.MT88.4 R68, [R108+0x6c00] ;  /* 0x006c00006c44783b */ /* 0x000fe20000004200 */
[----:B------:R-:W-:-:S02]  /*10580*/  FFMA.FTZ R94, R94, c[0x0][0x23c], -R96 ;  /* 0x00008f005e5e7a23 */ /* 0x000fc40000010860 */
[----:B------:R-:W-:Y:S01]  /*10590*/  FFMA.FTZ R64, R106, c[0x0][0x23c], -R133 ;  /* 0x00008f006a407a23 */ /* 0x000fe20000010885 */
[----:B------:R-:W-:Y:S01]  /*105a0*/  MUFU.EX2 R143, R143 ;  /* 0x0000008f008f7308 */ /* 0x000fe20000000800 */
[----:B------:R-:W-:Y:S01]  /*105b0*/  FFMA.FTZ R95, R129, R98, R95 ;  /* 0x00000062815f7223 */ /* 0x000fe2000001005f */
[C---:B---3--:R-:W-:Y:S01]  /*105c0*/  HMMA.16816.F32 R44, R80.reuse, R52, R44 ;  /* 0x00000034502c723c */ /* 0x048fe2000000182c */
[----:B------:R-:W-:Y:S02]  /*105d0*/  FFMA.FTZ R85, R132, R92, R85 ;  /* 0x0000005c84557223 */ /* 0x000fe40000010055 */
[----:B------:R-:W-:Y:S02]  /*105e0*/  FADD.FTZ R84, R84, R95 ;  /* 0x0000005f54547221 */ /* 0x000fe40000010000 */
[----:B------:R-:W-:Y:S01]  /*105f0*/  FADD.FTZ R92, R86, R85 ;  /* 0x00000055565c7221 */ /* 0x000fe20000010000 */
[----:B------:R-:W-:Y:S01]  /*10600*/  MUFU.EX2 R140, R140 ;  /* 0x0000008c008c7308 */ /* 0x000fe20000000800 */
[----:B--2---:R-:W-:Y:S01]  /*10610*/  F2FP.PACK_AB R52, R127, R130 ;  /* 0x000000827f34723e */ /* 0x004fe200000000ff */
[----:B------:R-:W-:Y:S01]  /*10620*/  HMMA.16816.F32 R48, R80, R54, R48 ;  /* 0x000000365030723c */ /* 0x000fe20000001830 */
[----:B-----5:R-:W-:Y:S01]  /*10630*/  F2FP.PACK_AB R53, R107, R128 ;  /* 0x000000806b35723e */ /* 0x020fe200000000ff */
[----:B------:R-:W-:-:S02]  /*10640*/  FADD.FTZ R93, R87, R84 ;  /* 0x00000054575d7221 */ /* 0x000fc40000010000 */
[----:B------:R-:W-:Y:S02]  /*10650*/  FADD.FTZ R3, R3, R92 ;  /* 0x0000005c03037221 */ /* 0x000fe40000010000 */
[----:B------:R-:W-:Y:S01]  /*10660*/  MUFU.EX2 R139, R139 ;  /* 0x0000008b008b7308 */ /* 0x000fe20000000800 */
[----:B------:R-:W-:Y:S01]  /*10670*/  F2FP.PACK_AB R54, R101, R102 ;  /* 0x000000666536723e */ /* 0x000fe200000000ff */
[----:B------:R-:W-:Y:S01]  /*10680*/  FADD.FTZ R93, R88, R93 ;  /* 0x0000005d585d7221 */ /* 0x000fe20000010000 */
[----:B-1----:R-:W-:Y:S01]  /*10690*/  F2FP.PACK_AB R55, R99, R100 ;  /* 0x000000646337723e */ /* 0x002fe200000000ff */
[----:B------:R-:W-:Y:S02]  /*106a0*/  FADD.FTZ R3, R2, R3 ;  /* 0x0000000302037221 */ /* 0x000fe40000010000 */
[----:B------:R-:W-:Y:S02]  /*106b0*/  FADD.FTZ R130, R130, R93 ;  /* 0x0000005d82827221 */ /* 0x000fe40000010000 */
[----:B------:R-:W-:Y:S01]  /*106c0*/  MUFU.EX2 R136, R136 ;  /* 0x0000008800887308 */ /* 0x000fe20000000800 */
[----:B------:R-:W-:Y:S01]  /*106d0*/  FADD.FTZ R128, R128, R3 ;  /* 0x0000000380807221 */ /* 0x000fe20000010000 */
[----:B----4-:R-:W-:Y:S01]  /*106e0*/  HMMA.16816.F32 R4, R52, R60, R4 ;  /* 0x0000003c3404723c */ /* 0x010fe20000001804 */
[----:B------:R-:W-:Y:S01]  /*106f0*/  FADD.FTZ R127, R127, R130 ;  /* 0x000000827f7f7221 */ /* 0x000fe20000010000 */
[----:B------:R-:W-:Y:S01]  /*10700*/  MOV R3, R90 ;  /* 0x0000005a00037202 */ /* 0x000fe20000000f00 */
[----:B------:R-:W-:-:S02]  /*10710*/  FADD.FTZ R107, R107, R128 ;  /* 0x000000806b6b7221 */ /* 0x000fc40000010000 */
[----:B------:R-:W-:Y:S01]  /*10720*/  FADD.FTZ R102, R102, R127 ;  /* 0x0000007f66667221 */ /* 0x000fe20000010000 */
[----:B------:R-:W-:Y:S01]  /*10730*/  MUFU.EX2 R103, R103 ;  /* 0x0000006700677308 */ /* 0x000fe20000000800 */
[----:B------:R-:W-:Y:S01]  /*10740*/  FADD.FTZ R100, R100, R107 ;  /* 0x0000006b64647221 */ /* 0x000fe20000010000 */
[C---:B------:R-:W-:Y:S01]  /*10750*/  HMMA.16816.F32 R8, R52.reuse, R62, R8 ;  /* 0x0000003e3408723c */ /* 0x040fe20000001808 */
[----:B------:R-:W1:Y:S01]  /*10760*/  LDSM.16.MT88.4 R60, [R110+0x7400] ;  /* 0x007400006e3c783b */ /* 0x000e620000004200 */
[----:B------:R-:W-:Y:S02]  /*10770*/  FADD.FTZ R101, R101, R102 ;  /* 0x0000006665657221 */ /* 0x000fe40000010000 */
[----:B------:R-:W-:Y:S02]  /*10780*/  FADD.FTZ R99, R99, R100 ;  /* 0x0000006463637221 */ /* 0x000fe40000010000 */
[----:B------:R-:W-:Y:S02]  /*10790*/  MUFU.EX2 R106, R65 ;  /* 0x00000041006a7308 */ /* 0x000fe40000000800 */
[C---:B------:R-:W-:Y:S06]  /*107a0*/  HMMA.16816.F32 R12, R52.reuse, R56, R12 ;  /* 0x00000038340c723c */ /* 0x040fec000000180c */
[----:B------:R-:W2:Y:S02]  /*107b0*/  MUFU.EX2 R105, R64 ;  /* 0x0000004000697308 */ /* 0x000ea40000000800 */
[----:B------:R-:W-:Y:S01]  /*107c0*/  HMMA.16816.F32 R16, R52, R58, R16 ;  /* 0x0000003a3410723c */ /* 0x000fe20000001810 */
[----:B------:R-:W3:Y:S05]  /*107d0*/  LDSM.16.MT88.4 R56, [R108+0x7400] ;  /* 0x007400006c38783b */ /* 0x000eea0000004200 */
[----:B------:R-:W-:Y:S08]  /*107e0*/  MUFU.EX2 R104, R104 ;  /* 0x0000006800687308 */ /* 0x000ff00000000800 */
[----:B------:R-:W4:Y:S01]  /*107f0*/  MUFU.EX2 R131, R131 ;  /* 0x0000008300837308 */ /* 0x000f220000000800 */
[----:B--2---:R-:W-:-:S07]  /*10800*/  F2FP.PACK_AB R84, R105, R106 ;  /* 0x0000006a6954723e */ /* 0x004fce00000000ff */
        /* <DEDUP_REMOVED lines=11> */
[----:B------:R-:W1:Y:S01]  /*108c0*/  LDSM.16.MT88.4 R56, [R108+0x8400] ;  /* 0x008400006c38783b */ /* 0x000e620000004200 */
[----:B---3--:R-:W-:-:S06]  /*108d0*/  F2FP.PACK_AB R87, R94, R91 ;  /* 0x0000005b5e57723e */ /* 0x008fcc00000000ff */
        /* <DEDUP_REMOVED lines=25> */
[C---:B------:R-:W-:Y:S01]  /*10a70*/  HMMA.16816.F32 R8, R52.reuse, R62, R8 ;  /* 0x0000003e3408723c */ /* 0x040fe20000001808 */
[----:B------:R-:W2:Y:S01]  /*10a80*/  LDSM.16.MT88.4 R60, [R110+0x7800] ;  /* 0x007800006e3c783b */ /* 0x000ea20000004200 */
[----:B------:R-:W-:Y:S02]  /*10a90*/  FADD.FTZ R91, R91, R144 ;  /* 0x000000905b5b7221 */ /* 0x000fe40000010000 */
[----:B------:R-:W-:Y:S02]  /*10aa0*/  FADD.FTZ R129, R131, R104 ;  /* 0x0000006883817221 */ /* 0x000fe40000010000 */
[----:B------:R-:W-:Y:S02]  /*10ab0*/  FADD.FTZ R132, R94, R91 ;  /* 0x0000005b5e847221 */ /* 0x000fe40000010000 */
[C---:B-1----:R-:W-:Y:S08]  /*10ac0*/  HMMA.16816.F32 R12, R52.reuse, R56, R12 ;  /* 0x00000038340c723c */ /* 0x042ff0000000180c */
[----:B------:R-:W-:Y:S01]  /*10ad0*/  HMMA.16816.F32 R16, R52, R58, R16 ;  /* 0x0000003a3410723c */ /* 0x000fe20000001810 */
[----:B------:R-:W1:Y:S07]  /*10ae0*/  LDSM.16.MT88.4 R56, [R108+0x7800] ;  /* 0x007800006c38783b */ /* 0x000e6e0000004200 */
[C---:B------:R-:W-:Y:S01]  /*10af0*/  HMMA.16816.F32 R80, R84.reuse, R76, R4 ;  /* 0x0000004c5450723c */ /* 0x040fe20000001804 */
[----:B------:R-:W-:Y:S07]  /*10b00*/  LDSM.16.MT88.4 R4, [R108+0x8c00] ;  /* 0x008c00006c04783b */ /* 0x000fee0000004200 */
[C---:B------:R-:W-:Y:S01]  /*10b10*/  HMMA.16816.F32 R76, R84.reuse, R78, R8 ;  /* 0x0000004e544c723c */ /* 0x040fe20000001808 */
[----:B------:R-:W-:Y:S07]  /*10b20*/  LDSM.16.MT88.4 R8, [R110+0x8c00] ;  /* 0x008c00006e08783b */ /* 0x000fee0000004200 */
[----:B------:R-:W-:Y:S08]  /*10b30*/  HMMA.16816.F32 R72, R84, R68, R12 ;  /* 0x000000445448723c */ /* 0x000ff0000000180c */
[C---:B--2---:R-:W-:Y:S08]  /*10b40*/  HMMA.16816.F32 R20, R52.reuse, R60, R20 ;  /* 0x0000003c3414723c */ /* 0x044ff00000001814 */
[C---:B------:R-:W-:Y:S01]  /*10b50*/  HMMA.16816.F32 R24, R52.reuse, R62, R24 ;  /* 0x0000003e3418723c */ /* 0x040fe20000001818 */
[----:B------:R-:W2:Y:S07]  /*10b60*/  LDSM.16.MT88.4 R60, [R110+0x8800] ;  /* 0x008800006e3c783b */ /* 0x000eae0000004200 */
        /* <DEDUP_REMOVED lines=10> */
[C---:B------:R-:W-:Y:S08]  /*10c10*/  HMMA.16816.F32 R36, R84.reuse, R8, R36 ;  /* 0x000000085424723c */ /* 0x040ff00000001824 */
[C---:B------:R-:W-:Y:S08]  /*10c20*/  HMMA.16816.F32 R40, R84.reuse, R10, R40 ;  /* 0x0000000a5428723c */ /* 0x040ff00000001828 */
[C---:B------:R-:W-:Y:S08]  /*10c30*/  HMMA.16816.F32 R44, R84.reuse, R4, R44 ;  /* 0x00000004542c723c */ /* 0x040ff0000000182c */
[C---:B--2---:R-:W-:Y:S08]  /*10c40*/  HMMA.16816.F32 R64, R84.reuse, R60, R20 ;  /* 0x0000003c5440723c */ /* 0x044ff00000001814 */
[C---:B------:R-:W-:Y:S08]  /*10c50*/  HMMA.16816.F32 R60, R84.reuse, R62, R24 ;  /* 0x0000003e543c723c */ /* 0x040ff00000001818 */
[C---:B-1----:R-:W-:Y:S08]  /*10c60*/  HMMA.16816.F32 R56, R84.reuse, R52, R28 ;  /* 0x000000345438723c */ /* 0x042ff0000000181c */
[C---:B------:R-:W-:Y:S08]  /*10c70*/  HMMA.16816.F32 R52, R84.reuse, R54, R32 ;  /* 0x000000365434723c */ /* 0x040ff00000001820 */
[----:B------:R-:W-:Y:S08]  /*10c80*/  HMMA.16816.F32 R48, R84, R6, R48 ;  /* 0x000000065430723c */ /* 0x000ff00000001830 */
.L_x_6044:
        /* <DEDUP_REMOVED lines=12> */
.L_x_6054:
        /* <DEDUP_REMOVED lines=66> */
.L_x_6051:
[----:B------:R-:W-:Y:S02]  /*11170*/  LOP3.LUT P6, RZ, R121, 0x1, RZ, 0xc0, !PT ;  /* 0x0000000179ff7812 */ /* 0x000fe400078cc0ff */
[----:B------:R-:W-:Y:S02]  /*11180*/  LEA R130, P1, R87, R134, 0x1 ;  /* 0x0000008657827211 */ /* 0x000fe400078208ff */
[----:B------:R-:W-:Y:S02]  /*11190*/  LOP3.LUT P5, RZ, R121, 0x2, RZ, 0xc0, !PT ;  /* 0x0000000279ff7812 */ /* 0x000fe400078ac0ff */
        /* <DEDUP_REMOVED lines=129> */
[----:B------:R5:W5:Y:S01]  /*119b0*/  MUFU.TANH R105, R86 ;  /* 0x0000005600697308 */ /* 0x000b620000002400 */
[----:B------:R-:W-:Y:S01]  /*119c0*/  FMUL.FTZ R165, R8, c[0x0][0x2ec] ;  /* 0x0000bb0008a57a20 */ /* 0x000fe20000410000 */
[C---:B-1----:R-:W-:Y:S05]  /*119d0*/  HMMA.16816.F32 R20, R88.reuse, R92, R20 ;  /* 0x0000005c5814723c */ /* 0x042fea0000001814 */
[----:B------:R-:W-:Y:S03]  /*119e0*/  FMUL.FTZ R2, R9, c[0x0][0x2ec] ;  /* 0x0000bb0009027a20 */ /* 0x000fe60000410000 */
[----:B------:R-:W1:Y:S01]  /*119f0*/  MUFU.TANH R103, R87 ;  /* 0x0000005700677308 */ /* 0x000e620000002400 */
[C---:B------:R-:W-:Y:S03]  /*11a00*/  HMMA.16816.F32 R24, R88.reuse, R94, R24 ;  /* 0x0000005e5818723c */ /* 0x040fe60000001818 */
[----:B----4-:R-:W-:Y:S02]  /*11a10*/  FMUL.FTZ R134, R10, c[0x0][0x2ec] ;  /* 0x0000bb000a867a20 */ /* 0x010fe40000410000 */
[----:B---3--:R-:W-:Y:S03]  /*11a20*/  FMUL.FTZ R136, R11, c[0x0][0x2ec] ;  /* 0x0000bb000b887a20 */ /* 0x008fe60000410000 */
[C---:B--2---:R-:W-:Y:S01]  /*11a30*/  HMMA.16816.F32 R28, R88.reuse, R96, R28 ;  /* 0x00000060581c723c */ /* 0x044fe2000000181c */
[----:B------:R-:W2:Y:S03]  /*11a40*/  MUFU.TANH R159, R159 ;  /* 0x0000009f009f7308 */ /* 0x000ea60000002400 */
[----:B------:R-:W-:Y:S02]  /*11a50*/  FMUL.FTZ R153, R12, c[0x0][0x2ec] ;  /* 0x0000bb000c997a20 */ /* 0x000fe40000410000 */
[----:B-----5:R-:W-:Y:S02]  /*11a60*/  FMUL.FTZ R86, R18, c[0x0][0x2ec] ;  /* 0x0000bb0012567a20 */ /* 0x020fe40000410000 */
[----:B------:R-:W-:Y:S03]  /*11a70*/  HMMA.16816.F32 R32, R88, R98, R32 ;  /* 0x000000625820723c */ /* 0x000fe60000001820 */
[----:B------:R3:W4:Y:S01]  /*11a80*/  MUFU.TANH R101, R86 ;  /* 0x0000005600657308 */ /* 0x0007220000002400 */
        /* <DEDUP_REMOVED lines=13> */
[----:B---3--:R-:W-:Y:S02]  /*11b60*/  FMUL.FTZ R86, R28, c[0x0][0x2ec] ;  /* 0x0000bb001c567a20 */ /* 0x008fe40000410000 */
        /* <DEDUP_REMOVED lines=9> */
[----:B------:R-:W1:Y:S01]  /*11c00*/  MUFU.TANH R2, R2 ;  /* 0x0000000200027308 */ /* 0x000e620000002400 */
[----:B---3--:R-:W-:Y:S09]  /*11c10*/  FMUL.FTZ R86, R35, c[0x0][0x2ec] ;  /* 0x0000bb0023567a20 */ /* 0x008ff20000410000 */
        /* <DEDUP_REMOVED lines=85> */
.L_x_6053:
        /* <DEDUP_REMOVED lines=47> */
.L_x_6052:
        /* <DEDUP_REMOVED lines=24> */
[----:B------:R-:W2:Y:S02]  /*125e0*/  I2F R4, R4 ;  /* 0x0000000400047306 */ /* 0x000ea40000201400 */
[C---:B-12---:R-:W-:Y:S02]  /*125f0*/  FFMA.FTZ R139, R0.reuse, R4, R139 ;  /* 0x00000004008b7223 */ /* 0x046fe4000001008b */
[CC--:B------:R-:W-:Y:S02]  /*12600*/  FFMA.FTZ R161, R0.reuse, R11.reuse, R161 ;  /* 0x0000000b00a17223 */ /* 0x0c0fe400000100a1 */
[----:B------:R-:W-:Y:S01]  /*12610*/  FFMA.FTZ R11, R0, R11, R3 ;  /* 0x0000000b000b7223 */ /* 0x000fe20000010003 */
[----:B------:R-:W-:Y:S01]  /*12620*/  IADD3 R3, R12, 0x30, RZ ;  /* 0x000000300c037810 */ /* 0x000fe20007ffe0ff */
[C---:B------:R-:W-:Y:S01]  /*12630*/  FFMA.FTZ R163, R0.reuse, R5, R163 ;  /* 0x0000000500a37223 */ /* 0x040fe200000100a3 */
[----:B------:R-:W-:Y:S01]  /*12640*/  FMNMX.FTZ R18, R161, R85, !PT ;  /* 0x00000055a1127209 */ /* 0x000fe20007810000 */
[C---:B------:R-:W-:Y:S02]  /*12650*/  FFMA.FTZ R159, R0.reuse, R5, R159 ;  /* 0x00000005009f7223 */ /* 0x040fe4000001009f */
[----:B------:R1:W2:Y:S01]  /*12660*/  I2F R5, R3 ;  /* 0x0000000300057306 */ /* 0x0002a20000201400 */
[CC--:B------:R-:W-:Y:S01]  /*12670*/  FFMA.FTZ R134, R0.reuse, R13.reuse, R134 ;  /* 0x0000000d00867223 */ /* 0x0c0fe20000010086 */
        /* <DEDUP_REMOVED lines=19> */
[----:B------:R-:W3:Y:S01]  /*127b0*/  I2F R15, R2 ;  /* 0x00000002000f7306 */ /* 0x000ee20000201400 */
[----:B------:R-:W-:Y:S01]  /*127c0*/  FMNMX.FTZ R16, R157, R16, !PT ;  /* 0x000000109d107209 */ /* 0x000fe20007810000 */
[----:B------:R-:W-:Y:S01]  /*127d0*/  FFMA.FTZ R135, R0, R8, R135 ;  /* 0x0000000800877223 */ /* 0x000fe20000010087 */
[----:B-1----:R-:W-:Y:S01]  /*127e0*/  IADD3 R3, R12, 0x38, RZ ;  /* 0x000000380c037810 */ /* 0x002fe20007ffe0ff */
[C---:B------:R-:W-:Y:S01]  /*127f0*/  FFMA.FTZ R147, R0.reuse, R10, R147 ;  /* 0x0000000a00937223 */ /* 0x040fe20000010093 */
[----:B------:R-:W-:Y:S01]  /*12800*/  FMNMX.FTZ R16, R101, R16, !PT ;  /* 0x0000001065107209 */ /* 0x000fe20007810000 */
[C---:B------:R-:W-:Y:S01]  /*12810*/  FFMA.FTZ R151, R0.reuse, R14, R151 ;  /* 0x0000000e00977223 */ /* 0x040fe20000010097 */
[----:B------:R-:W-:Y:S01]  /*12820*/  FMNMX.FTZ R18, R105, R18, !PT ;  /* 0x0000001269127209 */ /* 0x000fe20007810000 */
[-C--:B------:R-:W-:Y:S01]  /*12830*/  FFMA.FTZ R143, R0, R7.reuse, R143 ;  /* 0x00000007008f7223 */ /* 0x080fe2000001008f */
[----:B------:R-:W-:Y:S01]  /*12840*/  IADD3 R12, R12, 0x39, RZ ;  /* 0x000000390c0c7810 */ /* 0x000fe20007ffe0ff */
[----:B------:R-:W1:Y:S01]  /*12850*/  I2F R8, R3 ;  /* 0x0000000300087306 */ /* 0x000e620000201400 */
        /* <DEDUP_REMOVED lines=9> */
[----:B------:R-:W4:Y:S01]  /*128f0*/  I2F R3, R12 ;  /* 0x0000000c00037306 */ /* 0x000f220000201400 */
[----:B------:R-:W-:Y:S01]  /*12900*/  FMNMX.FTZ R18, R149, R18, !PT ;  /* 0x0000001295127209 */ /* 0x000fe20007810000 */
[C---:B--2---:R-:W-:Y:S01]  /*12910*/  FFMA.FTZ R107, R0.reuse, R5, R107 ;  /* 0x00000005006b7223 */ /* 0x044fe2000001006b */
[----:B------:R-:W-:Y:S01]  /*12920*/  FMNMX.FTZ R16, R141, R16, !PT ;  /* 0x000000108d107209 */ /* 0x000fe20007810000 */
[C---:B------:R-:W-:Y:S01]  /*12930*/  FFMA.FTZ R133, R0.reuse, R4, R133 ;  /* 0x0000000400857223 */ /* 0x040fe20000010085 */
[----:B------:R-:W-:Y:S01]  /*12940*/  FMNMX.FTZ R18, R145, R18, !PT ;  /* 0x0000001291127209 */ /* 0x000fe20007810000 */
[C---:B---3--:R-:W-:Y:S01]  /*12950*/  FFMA.FTZ R106, R0.reuse, R15, R106 ;  /* 0x0000000f006a7223 */ /* 0x048fe2000001006a */
[----:B------:R-:W-:Y:S01]  /*12960*/  FMNMX.FTZ R16, R139, R16, !PT ;  /* 0x000000108b107209 */ /* 0x000fe20007810000 */
[C---:B------:R-:W-:Y:S01]  /*12970*/  FFMA.FTZ R93, R0.reuse, R5, R93 ;  /* 0x00000005005d7223 */ /* 0x040fe2000001005d */
[----:B------:R-:W-:Y:S01]  /*12980*/  FMNMX.FTZ R18, R137, R18, !PT ;  /* 0x0000001289127209 */ /* 0x000fe20007810000 */
[C---:B------:R-:W-:Y:S01]  /*12990*/  FFMA.FTZ R92, R0.reuse, R15, R92 ;  /* 0x0000000f005c7223 */ /* 0x040fe2000001005c */
[----:B------:R-:W-:Y:S01]  /*129a0*/  FMNMX.FTZ R7, R107, R16, !PT ;  /* 0x000000106b077209 */ /* 0x000fe20007810000 */
[----:B------:R-:W-:Y:S01]  /*129b0*/  LDSM.16.MT88.4 R20, [R108+0x6000] ;  /* 0x006000006c14783b */ /* 0x000fe20000004200 */
[----:B------:R-:W-:Y:S01]  /*129c0*/  FMNMX.FTZ R18, R133, R18, !PT ;  /* 0x0000001285127209 */ /* 0x000fe20007810000 */
[-C--:B-1----:R-:W-:Y:S01]  /*129d0*/  FFMA.FTZ R87, R0, R8.reuse, R87 ;  /* 0x0000000800577223 */ /* 0x082fe20000010057 */
[----:B------:R-:W-:Y:S01]  /*129e0*/  FMNMX.FTZ R2, R106, R7, !PT ;  /* 0x000000076a027209 */ /* 0x000fe20007810000 */
[----:B------:R-:W-:Y:S01]  /*129f0*/  FFMA.FTZ R97, R0, R8, R97 ;  /* 0x0000000800617223 */ /* 0x000fe20000010061 */
[----:B------:R-:W-:Y:S02]  /*12a00*/  FMNMX.FTZ R5, R93, R18, !PT ;  /* 0x000000125d057209 */ /* 0x000fe40007810000 */
[----:B------:R-:W-:Y:S02]  /*12a10*/  FMNMX.FTZ R7, R87, R2, !PT ;  /* 0x0000000257077209 */ /* 0x000fe40007810000 */
[----:B------:R-:W-:Y:S01]  /*12a20*/  FMNMX.FTZ R2, R92, R5, !PT ;  /* 0x000000055c027209 */ /* 0x000fe20007810000 */
[CC--:B----4-:R-:W-:Y:S02]  /*12a30*/  FFMA.FTZ R86, R0.reuse, R3.reuse, R86 ;  /* 0x0000000300567223 */ /* 0x0d0fe40000010056 */
        /* <DEDUP_REMOVED lines=18> */
[----:B------:R-:W-:Y:S02]  /*12b60*/  FMUL.FTZ R98, R3, c[0x0][0x23c] ;  /* 0x00008f0003627a20 */ /* 0x000fe40000410000 */
[----:B------:R-:W-:Y:S02]  /*12b70*/  FFMA.FTZ R89, R13, c[0x0][0x23c], -R138 ;  /* 0x00008f000d597a23 */ /* 0x000fe4000001088a */
[----:B------:R-:W-:Y:S01]  /*12b80*/  FADD.FTZ R4, -R3, R84 ;  /* 0x0000005403047221 */ /* 0x000fe20000010100 */
[----:B------:R-:W-:Y:S01]  /*12b90*/  FSEL R98, R98, RZ, P0 ;  /* 0x000000ff62627208 */ /* 0x000fe20000000000 */
[----:B------:R-:W1:Y:S01]  /*12ba0*/  LDSM.16.MT88.4 R12, [R110+0x6000] ;  /* 0x006000006e0c783b */ /* 0x000e620000004200 */
[----:B------:R-:W-:Y:S01]  /*12bb0*/  FFMA.FTZ R136, R161, c[0x0][0x23c], -R138 ;  /* 0x00008f00a1887a23 */ /* 0x000fe2000001088a */
[----:B------:R-:W2:Y:S01]  /*12bc0*/  MUFU.EX2 R85, R85 ;  /* 0x0000005500557308 */ /* 0x000ea20000000800 */
[----:B------:R-:W-:Y:S01]  /*12bd0*/  FMUL.FTZ R84, R4, c[0x0][0x23c] ;  /* 0x00008f0004547a20 */ /* 0x000fe20000410000 */
[----:B------:R-:W-:Y:S01]  /*12be0*/  ISETP.GT.AND P0, PT, R126, R114, PT ;  /* 0x000000727e00720c */ /* 0x000fe20003f04270 */
[--C-:B------:R-:W-:Y:S02]  /*12bf0*/  FFMA.FTZ R99, R11, c[0x0][0x23c], -R98.reuse ;  /* 0x00008f000b637a23 */ /* 0x100fe40000010862 */
[----:B------:R-:W-:Y:S02]  /*12c00*/  FFMA.FTZ R88, R9, c[0x0][0x23c], -R98 ;  /* 0x00008f0009587a23 */ /* 0x000fe40000010862 */
[--C-:B------:R-:W-:Y:S02]  /*12c10*/  FFMA.FTZ R95, R163, c[0x0][0x23c], -R138.reuse ;  /* 0x00008f00a35f7a23 */ /* 0x100fe4000001088a */
[----:B------:R-:W-:Y:S01]  /*12c20*/  FFMA.FTZ R94, R134, c[0x0][0x23c], -R138 ;  /* 0x00008f00865e7a23 */ /* 0x000fe2000001088a */
[----:B------:R-:W3:Y:S01]  /*12c30*/  MUFU.EX2 R84, R84 ;  /* 0x0000005400547308 */ /* 0x000ee20000000800 */
[--C-:B------:R-:W-:Y:S02]  /*12c40*/  FFMA.FTZ R96, R159, c[0x0][0x23c], -R98.reuse ;  /* 0x00008f009f607a23 */ /* 0x100fe40000010862 */
[----:B------:R-:W-:Y:S02]  /*12c50*/  FFMA.FTZ R91, R165, c[0x0][0x23c], -R98 ;  /* 0x00008f00a55b7a23 */ /* 0x000fe40000010862 */
[--C-:B------:R-:W-:Y:S02]  /*12c60*/  FFMA.FTZ R103, R103, c[0x0][0x23c], -R138.reuse ;  /* 0x00008f0067677a23 */ /* 0x100fe4000001088a */
[--C-:B------:R-:W-:Y:S02]  /*12c70*/  FFMA.FTZ R102, R157, c[0x0][0x23c], -R138.reuse ;  /* 0x00008f009d667a23 */ /* 0x100fe4000001088a */
[--C-:B------:R-:W-:Y:S01]  /*12c80*/  FFMA.FTZ R101, R101, c[0x0][0x23c], -R138.reuse ;  /* 0x00008f0065657a23 */ /* 0x100fe2000001088a */
[----:B------:R-:W-:Y:S01]  /*12c90*/  MUFU.EX2 R136, R136 ;  /* 0x0000008800887308 */ /* 0x000fe20000000800 */
        /* <DEDUP_REMOVED lines=18> */
[----:B------:R-:W3:Y:S01]  /*12dc0*/  MUFU.EX2 R89, R89 ;  /* 0x0000005900597308 */ /* 0x000ee20000000800 */
[----:B------:R-:W-:Y:S01]  /*12dd0*/  FMUL.FTZ R27, R85, R63 ;  /* 0x0000003f551b7220 */ /* 0x000fe20000410000 */
[----:B------:R-:W-:Y:S01]  /*12de0*/  LDSM.16.MT88.4 R68, [R108+0x6c00] ;  /* 0x006c00006c44783b */ /* 0x000fe20000004200 */
[C---:B------:R-:W-:Y:S01]  /*12df0*/  FMUL.FTZ R24, R84.reuse, R60 ;  /* 0x0000003c54187220 */ /* 0x040fe20000410000 */
[----:B--2---:R-:W-:Y:S01]  /*12e00*/  F2FP.PACK_AB R81, R95, R136 ;  /* 0x000000885f51723e */ /* 0x004fe200000000ff */
[C---:B------:R-:W-:Y:S02]  /*12e10*/  FMUL.FTZ R25, R84.reuse, R61 ;  /* 0x0000003d54197220 */ /* 0x040fe40000410000 */
[C---:B------:R-:W-:Y:S02]  /*12e20*/  FMUL.FTZ R34, R85.reuse, R54 ;  /* 0x0000003655227220 */ /* 0x040fe40000410000 */
[C---:B------:R-:W-:Y:S01]  /*12e30*/  FMUL.FTZ R35, R85.reuse, R55 ;  /* 0x0000003755237220 */ /* 0x040fe20000410000 */
[----:B------:R-:W-:Y:S01]  /*12e40*/  MUFU.EX2 R99, R99 ;  /* 0x0000006300637308 */ /* 0x000fe20000000800 */
[----:B------:R-:W2:Y:S01]  /*12e50*/  LDSM.16.MT88.4 R60, [R108+0x7000] ;  /* 0x007000006c3c783b */ /* 0x000ea20000004200 */
        /* <DEDUP_REMOVED lines=8> */
[----:B---3--:R-:W-:Y:S01]  /*12ee0*/  F2FP.PACK_AB R83, R89, R94 ;  /* 0x0000005e5953723e */ /* 0x008fe200000000ff */
[C---:B------:R-:W-:Y:S02]  /*12ef0*/  FMUL.FTZ R42, R85.reuse, R42 ;  /* 0x0000002a552a7220 */ /* 0x040fe40000410000 */
[----:B------:R-:W-:Y:S02]  /*12f00*/  FMUL.FTZ R43, R85, R43 ;  /* 0x0000002b552b7220 */ /* 0x000fe40000410000 */
[C---:B------:R-:W-:Y:S01]  /*12f10*/  FMUL.FTZ R40, R84.reuse, R40 ;  /* 0x0000002854287220 */ /* 0x040fe20000410000 */
[----:B------:R-:W-:Y:S01]  /*12f20*/  MUFU.EX2 R91, R91 ;  /* 0x0000005b005b7308 */ /* 0x000fe20000000800 */
[C---:B------:R-:W-:Y:S02]  /*12f30*/  FMUL.FTZ R41, R84.reuse, R41 ;  /* 0x0000002954297220 */ /* 0x040fe40000410000 */
[--C-:B------:R-:W-:Y:S02]  /*12f40*/  FFMA.FTZ R105, R105, c[0x0][0x23c], -R98.reuse ;  /* 0x00008f0069697a23 */ /* 0x100fe40000010862 */
[--C-:B------:R-:W-:Y:S02]  /*12f50*/  FFMA.FTZ R135, R135, c[0x0][0x23c], -R98.reuse ;  /* 0x00008f0087877a23 */ /* 0x100fe40000010862 */
[----:B------:R-:W-:Y:S02]  /*12f60*/  FFMA.FTZ R134, R151, c[0x0][0x23c], -R98 ;  /* 0x00008f0097867a23 */ /* 0x000fe40000010862 */
        /* <DEDUP_REMOVED lines=15> */
[----:B------:R-:W-:Y:S02]  /*13060*/  FFMA.FTZ R139, R139, c[0x0][0x23c], -R138 ;  /* 0x00008f008b8b7a23 */ /* 0x000fe4000001088a */
[--C-:B------:R-:W-:Y:S01]  /*13070*/  FFMA.FTZ R144, R149, c[0x0][0x23c], -R98.reuse ;  /* 0x00008f0095907a23 */ /* 0x100fe20000010862 */
[----:B---3--:R-:W-:Y:S01]  /*13080*/  F2FP.PACK_AB R82, R88, R91 ;  /* 0x0000005b5852723e */ /* 0x008fe200000000ff */
[--C-:B------:R-:W-:Y:S02]  /*13090*/  FFMA.FTZ R141, R145, c[0x0][0x23c], -R98.reuse ;  /* 0x00008f00918d7a23 */ /* 0x100fe40000010862 */
[--C-:B------:R-:W-:Y:S02]  /*130a0*/  FFMA.FTZ R146, R137, c[0x0][0x23c], -R98.reuse ;  /* 0x00008f0089927a23 */ /* 0x100fe40000010862 */
[----:B------:R-:W-:Y:S01]  /*130b0*/  FFMA.FTZ R133, R133, c[0x0][0x23c], -R98 ;  /* 0x00008f0085857a23 */ /* 0x000fe20000010862 */
[----:B------:R-:W-:Y:S01]  /*130c0*/  MUFU.EX2 R147, R147 ;  /* 0x0000009300937308 */ /* 0x000fe20000000800 */
[C---:B-1----:R-:W-:Y:S05]  /*130d0*/  HMMA.16816.F32 R4, R80.reuse, R12, R4 ;  /* 0x0000000c5004723c */ /* 0x042fea0000001804 */
[----:B------:R-:W-:Y:S02]  /*130e0*/  FFMA.FTZ R87, R87, c[0x0][0x23c], -R138 ;  /* 0x00008f0057577a23 */ /* 0x000fe4000001088a */
[C---:B------:R-:W-:Y:S01]  /*130f0*/  FMUL.FTZ R12, R84.reuse, R72 ;  /* 0x00000048540c7220 */ /* 0x040fe20000410000 */
[C---:B------:R-:W-:Y:S01]  /*13100*/  HMMA.16816.F32 R8, R80.reuse, R14, R8 ;  /* 0x0000000e5008723c */ /* 0x040fe20000001808 */
[----:B------:R-:W-:Y:S03]  /*13110*/  MUFU.EX2 R101, R101 ;  /* 0x0000006500657308 */ /* 0x000fe60000000800 */
[C---:B------:R-:W-:Y:S02]  /*13120*/  FMUL.FTZ R13, R84.reuse, R73 ;  /* 0x00000049540d7220 */ /* 0x040fe40000410000 */
[C---:B------:R-:W-:Y:S02]  /*13130*/  FFMA.FTZ R136, R85.reuse, R132, R136 ;  /* 0x0000008455887223 */ /* 0x040fe40000010088 */
[C---:B------:R-:W-:Y:S03]  /*13140*/  FMUL.FTZ R14, R85.reuse, R74 ;  /* 0x0000004a550e7220 */ /* 0x040fe60000410000 */
[----:B------:R-:W-:Y:S01]  /*13150*/  MUFU.EX2 R100, R100 ;  /* 0x0000006400647308 */ /* 0x000fe20000000800 */
[----:B------:R-:W-:Y:S02]  /*13160*/  FMUL.FTZ R15, R85, R75 ;  /* 0x0000004b550f7220 */ /* 0x000fe40000410000 */
[----:B------:R-:W-:Y:S02]  /*13170*/  FFMA.FTZ R99, R84, R129, R99 ;  /* 0x0000008154637223 */ /* 0x000fe40000010063 */
[--C-:B------:R-:W-:Y:S02]  /*13180*/  FFMA.FTZ R107, R107, c[0x0][0x23c], -R138.reuse ;  /* 0x00008f006b6b7a23 */ /* 0x100fe4000001088a */
        /* <DEDUP_REMOVED lines=27> */
[----:B------:R-:W-:Y:S01]  /*13340*/  LDSM.16.MT88.4 R56, [R110+0x6400] ;  /* 0x006400006e38783b */ /* 0x000fe20000004200 */
[----:B------:R-:W-:Y:S02]  /*13350*/  FADD.FTZ R90, R89, R90 ;  /* 0x0000005a595a7221 */ /* 0x000fe40000010000 */
[----:B------:R-:W-:Y:S02]  /*13360*/  FADD.FTZ R91, R88, R91 ;  /* 0x0000005b585b7221 */ /* 0x000fe40000010000 */
[C---:B--2---:R-:W-:Y:S01]  /*13370*/  HMMA.16816.F32 R28, R80.reuse, R60, R28 ;  /* 0x0000003c501c723c */ /* 0x044fe2000000181c */
[----:B------:R-:W-:Y:S07]  /*13380*/  MUFU.EX2 R144, R144 ;  /* 0x0000009000907308 */ /* 0x000fee0000000800 */
[C---:B------:R-:W-:Y:S01]  /*13390*/  HMMA.16816.F32 R32, R80.reuse, R62, R32 ;  /* 0x0000003e5020723c */ /* 0x040fe20000001820 */
[----:B------:R-:W-:Y:S02]  /*133a0*/  LDSM.16.MT88.4 R60, [R108+0x6800] ;  /* 0x006800006c3c783b */ /* 0x000fe40000004200 */
[----:B------:R-:W-:Y:S05]  /*133b0*/  MUFU.EX2 R141, R141 ;  /* 0x0000008d008d7308 */ /* 0x000fea0000000800 */
[C---:B----4-:R-:W-:Y:S05]  /*133c0*/  HMMA.16816.F32 R36, R80.reuse, R52, R36 ;  /* 0x000000345024723c */ /* 0x050fea0000001824 */
[----:B------:R-:W-:Y:S03]  /*133d0*/  MUFU.EX2 R146, R146 ;  /* 0x0000009200927308 */ /* 0x000fe60000000800 */
[C---:B------:R-:W-:Y:S01]  /*133e0*/  HMMA.16816.F32 R40, R80.reuse, R54, R40 ;  /* 0x000000365028723c */ /* 0x040fe20000001828 */
[----:B------:R-:W2:Y:S06]  /*133f0*/  LDSM.16.MT88.4 R52, [R108+0x8000] ;  /* 0x008000006c34783b */ /* 0x000eac0000004200 */
[----:B------:R-:W-:Y:S10]  /*13400*/  MUFU.EX2 R135, R135 ;  /* 0x0000008700877308 */ /* 0x000ff40000000800 */
[----:B------:R-:W3:Y:S10]  /*13410*/  MUFU.EX2 R134, R134 ;  /* 0x0000008600867308 */ /* 0x000ef40000000800 */
[----:B------:R-:W-:Y:S10]  /*13420*/  MUFU.EX2 R133, R133 ;  /* 0x0000008500857308 */ /* 0x000ff40000000800 */
[----:B------:R-:W-:Y:S01]  /*13430*/  MUFU.EX2 R107, R107 ;  /* 0x0000006b006b7308 */ /* 0x000fe20000000800 */
[C---:B--2---:R-:W-:Y:S09]  /*13440*/  HMMA.16816.F32 R44, R80.reuse, R52, R44 ;  /* 0x00000034502c723c */ /* 0x044ff2000000182c */
[----:B------:R-:W2:Y:S03]  /*13450*/  MUFU.EX2 R106, R106 ;  /* 0x0000006a006a7308 */ /* 0x000ea60000000800 */
[----:B-----5:R-:W-:Y:S01]  /*13460*/  F2FP.PACK_AB R53, R102, R103 ;  /* 0x000000676635723e */ /* 0x020fe200000000ff */
[----:B------:R-:W-:Y:S03]  /*13470*/  HMMA.16816.F32 R48, R80, R54, R48 ;  /* 0x000000365030723c */ /* 0x000fe60000001830 */
[----:B-1----:R-:W-:Y:S01]  /*13480*/  F2FP.PACK_AB R52, R105, R104 ;  /* 0x000000686934723e */ /* 0x002fe200000000ff */
[----:B------:R-:W-:Y:S03]  /*13490*/  FADD.FTZ R103, R103, R90 ;  /* 0x0000005a67677221 */ /* 0x000fe60000010000 */
[----:B------:R-:W-:Y:S01]  /*134a0*/  F2FP.PACK_AB R55, R100, R101 ;  /* 0x000000656437723e */ /* 0x000fe200000000ff */
[----:B------:R-:W-:Y:S01]  /*134b0*/  MUFU.EX2 R132, R87 ;  /* 0x0000005700847308 */ /* 0x000fe20000000800 */
[----:B---3--:R-:W-:Y:S03]  /*134c0*/  F2FP.PACK_AB R54, R134, R135 ;  /* 0x000000878636723e */ /* 0x008fe600000000ff */
        /* <DEDUP_REMOVED lines=11> */
[----:B------:R-:W-:Y:S02]  /*13580*/  FADD.FTZ R100, R100, R101 ;  /* 0x0000006564647221 */ /* 0x000fe40000010000 */
[----:B------:R-:W-:Y:S03]  /*13590*/  FADD.FTZ R135, R134, R135 ;  /* 0x0000008786877221 */ /* 0x000fe60000010000 */
[----:B------:R-:W-:Y:S02]  /*135a0*/  MOV R134, R130 ;  /* 0x0000008200867202 */ /* 0x000fe40000000f00 */
        /* <DEDUP_REMOVED lines=73> */
[----:B------:R-:W-:Y:S07]  /*13a40*/  HMMA.16816.F32 R48, R84, R10, R48 ;  /* 0x0000000a5430723c */ /* 0x000fee0000001830 */
[----:B------:R-:W-:Y:S02]  /*13a50*/  MOV R85, R2 ;  /* 0x0000000200557202 */ /* 0x000fe40000000f00 */
[----:B------:R-:W-:Y:S01]  /*13a60*/  MOV R84, R3 ;  /* 0x0000000300547202 */ /* 0x000fe20000000f00 */
[----:B------:R-:W-:-:S05]  /*13a70*/  @P0 BRA `(.L_x_6054) ;  /* 0xffffd2d000000947 */ /* 0x000fca000383ffff */
.L_x_6050:
        /* <DEDUP_REMOVED lines=193> */
.L_x_6056:
[----:B---34-:R-:W-:Y:S05]  /*14690*/  BSYNC B0 ;  /* 0x0000000000007941 */ /* 0x018fea0003800000 */
.L_x_6055:
        /* <DEDUP_REMOVED lines=19> */
.L_x_6058:
[----:B------:R-:W-:Y:S05]  /*147d0*/  BSYNC B0 ;  /* 0x0000000000007941 */ /* 0x000fea0003800000 */
.L_x_6057:
        /* <DEDUP_REMOVED lines=10> */
.L_x_6060:
[----:B------:R-:W-:Y:S05]  /*14880*/  BSYNC B0 ;  /* 0x0000000000007941 */ /* 0x000fea0003800000 */
.L_x_6059:
        /* <DEDUP_REMOVED lines=10> */
.L_x_6062:
[----:B------:R-:W-:Y:S05]  /*14930*/  BSYNC B0 ;  /* 0x0000000000007941 */ /* 0x000fea0003800000 */
.L_x_6061:
        /* <DEDUP_REMOVED lines=11> */
.L_x_6063:
        /* <DEDUP_REMOVED lines=9> */
.L_x_6175:


//--------------------- .nv.shared._ZN5flash32flash_fwd_splitkv_combine_kernelI23Flash_fwd_kernel_traitsILi96ELi64ELi128ELi4ELb0ELb0EN7cutlass6half_tE19Flash_kernel_traitsILi96ELi64ELi128ELi4ES3_EELi16ELi7ELb0EEEvNS_16Flash_fwd_paramsE --------------------------
	.section	.nv.shared._ZN5flash32flash_fwd_splitkv_combine_kernelI23Flash_fwd_kernel_traitsILi96ELi64ELi128ELi4ELb0ELb0EN7cutlass6half_tE19Flash_kernel_traitsILi96ELi64ELi128ELi4ES3_EELi16ELi7ELb0EEEvNS_16Flash_fwd_paramsE,"aw",@nobits
	.sectionflags	@""
	.align	16
.nv.shared._ZN5flash32flash_fwd_splitkv_combine_kernelI23Flash_fwd_kernel_traitsILi96ELi64ELi128ELi4ELb0ELb0EN7cutlass6half_tE19Flash_kernel_traitsILi96ELi64ELi128ELi4ES3_EELi16ELi7ELb0EEEvNS_16Flash_fwd_paramsE:
	.zero		8704


//--------------------- .nv.global                --------------------------
	.section	.nv.global,"aw",@nobits
.nv.global:
	.type		_ZN78_INTERNAL_68d571b8_42_flash_fwd_split_hdim96_fp16_causal_sm80_cu_6987f922_30574cute1_E,@object
	.size		_ZN78_INTERNAL_68d571b8_42_flash_fwd_split_hdim96_fp16_causal_sm80_cu_6987f922_30574cute1_E,(_ZN78_INTERNAL_68d571b8_42_flash_fwd_split_hdim96_fp16_causal_sm80_cu_6987f922_30574cuda3std3__45__cpo6cbeginE - _ZN78_INTERNAL_68d571b8_42_flash_fwd_split_hdim96_fp16_causal_sm80_cu_6987f922_30574cute1_E)
_ZN78_INTERNAL_68d571b8_42_flash_fwd_split_hdim96_fp16_causal_sm80_cu_6987f922_30574cute1_E:
	.zero		1
	.type		_ZN78_INTERNAL_68d571b8_42_flash_fwd_split_hdim96_fp16_causal_sm80_cu_6987f922_30574cuda3std3__45__cpo6cbeginE,@object
	.size		_ZN78_INTERNAL_68d571b8_42_flash_fwd_split_hdim96_fp16_causal_sm80_cu_6987f922_30574cuda3std3__45__cpo6cbeginE,(_ZN78_INTERNAL_68d571b8_42_flash_fwd_split_hdim96_fp16_causal_sm80_cu_6987f922_30574cuda3std3__48in_placeE - _ZN78_INTERNAL_68d571b8_42_flash_fwd_split_hdim96_fp16_causal_sm80_cu_6987f922_30574cuda3std3__45__cpo6cbeginE)
_ZN78_INTERNAL_68d571b8_42_flash_fwd_split_hdim96_fp16_causal_sm80_cu_6987f922_30574cuda3std3__45__cpo6cbeginE:
	.zero		1
	.type		_ZN78_INTERNAL_68d571b8_42_flash_fwd_split_hdim96_fp16_causal_sm80_cu_6987f922_30574cuda3std3__48in_placeE,@object
	.size		_ZN78_INTERNAL_68d571b8_42_flash_fwd_split_hdim96_fp16_causal_sm80_cu_6987f922_30574cuda3std3__48in_placeE,(_ZN78_INTERNAL_68d571b8_42_flash_fwd_split_hdim96_fp16_causal_sm80_cu_6987f922_30574cuda3std6ranges3__45__cpo9iter_moveE - _ZN78_INTERNAL_68d571b8_42_flash_fwd_split_hdim96_fp16_causal_sm80_cu_6987f922_30574cuda3std3__48in_placeE)
_ZN78_INTERNAL_68d571b8_42_flash_fwd_split_hdim96_fp16_causal_sm80_cu_6987f922_30574cuda3std3__48in_placeE:
	.zero		1
	.type		_ZN78_INTERNAL_68d571b8_42_flash_fwd_split_hdim96_fp16_causal_sm80_cu_6987f922_30574cuda3std6ranges3__45__cpo9iter_moveE,@object
	.size		_ZN78_INTERNAL_68d571b8_42_flash_fwd_split_hdim96_fp16_causal_sm80_cu_6987f922_30574cuda3std6ranges3__45__cpo9iter_moveE,(_ZN78_INTERNAL_68d571b8_42_flash_fwd_split_hdim96_fp16_causal_sm80_cu_6987f922_30574cuda3std3__45__cpo5beginE - _ZN78_INTERNAL_68d571b8_42_flash_fwd_split_hdim96_fp16_causal_sm80_cu_6987f922_30574cuda3std6ranges3__45__cpo9iter_moveE)
_ZN78_INTERNAL_68d571b8_42_flash_fwd_split_hdim96_fp16_causal_sm80_cu_6987f922_30574cuda3std6ranges3__45__cpo9iter_moveE:
	.zero		1
	.type		_ZN78_INTERNAL_68d571b8_42_flash_fwd_split_hdim96_fp16_causal_sm80_cu_6987f922_30574cuda3std3__45__cpo5beginE,@object
	.size		_ZN78_INTERNAL_68d571b8_42_flash_fwd_split_hdim96_fp16_causal_sm80_cu_6987f922_30574cuda3std3__45__cpo5beginE,(_ZN78_INTERNAL_68d571b8_42_flash_fwd_split_hdim96_fp16_causal_sm80_cu_6987f922_30574cuda3std3__480_GLOBAL__N__68d571b8_42_flash_fwd_split_hdim96_fp16_causal_sm80_cu_6987f922_30576ignoreE - _ZN78_INTERNAL_68d571b8_42_flash_fwd_split_hdim96_fp16_causal_sm80_cu_6987f922_30574cuda3std3__45__cpo5beginE)
_ZN78_INTERNAL_68d571b8_42_flash_fwd_split_hdim96_fp16_causal_sm80_cu_6987f922_30574cuda3std3__45__cpo5beginE:
	.zero		1
	.type		_ZN78_INTERNAL_68d571b8_42_flash_fwd_split_hdim96_fp16_causal_sm80_cu_6987f922_30574cuda3std3__480_GLOBAL__N__68d571b8_42_flash_fwd_split_hdim96_fp16_causal_sm80_cu_6987f922_30576ignoreE,@object
	.size		_ZN78_INTERNAL_68d571b8_42_flash_fwd_split_hdim96_fp16_causal_sm80_cu_6987f922_30574cuda3std3__480_GLOBAL__N__68d571b8_42_flash_fwd_split_hdim96_fp16_causal_sm80_cu_6987f922_30576ignoreE,(_ZN78_INTERNAL_68d571b8_42_flash_fwd_split_hdim96_fp16_causal_sm80_cu_6987f922_30574cute7productE - _ZN78_INTERNAL_68d571b8_42_flash_fwd_split_hdim96_fp16_causal_sm80_cu_6987f922_30574cuda3std3__480_GLOBAL__N__68d571b8_42_flash_fwd_split_hdim96_fp16_causal_sm80_cu_6987f922_30576ignoreE)
_ZN78_INTERNAL_68d571b8_42_flash_fwd_split_hdim96_fp16_causal_sm80_cu_6987f922_30574cuda3std3__480_GLOBAL__N__68d571b8_42_flash_fwd_split_hdim96_fp16_causal_sm80_cu_6987f922_30576ignoreE:
	.zero		1
	.type		_ZN78_INTERNAL_68d571b8_42_flash_fwd_split_hdim96_fp16_causal_sm80_cu_6987f922_30574cute7productE,@object
	.size		_ZN78_INTERNAL_68d571b8_42_flash_fwd_split_hdim96_fp16_causal_sm80_cu_6987f922_30574cute7productE,(_ZN78_INTERNAL_68d571b8_42_flash_fwd_split_hdim96_fp16_causal_sm80_cu_6987f922_30574cuda3std3__45__cpo3endE - _ZN78_INTERNAL_68d571b8_42_flash_fwd_split_hdim96_fp16_causal_sm80_cu_6987f922_30574cute7productE)
_ZN78_INTERNAL_68d571b8_42_flash_fwd_split_hdim96_fp16_causal_sm80_cu_6987f922_30574cute7productE:
	.zero		1
	.type		_ZN78_INTERNAL_68d571b8_42_flash_fwd_split_hdim96_fp16_causal_sm80_cu_6987f922_30574cuda3std3__45__cpo3endE,@object
	.size		_ZN78_INTERNAL_68d571b8_42_flash_fwd_split_hdim96_fp16_causal_sm80_cu_6987f922_30574cuda3std3__45__cpo3endE,(_ZN78_INTERNAL_68d571b8_42_flash_fwd_split_hdim96_fp16_causal_sm80_cu_6987f922_30574cuda3std3__419piecewise_constructE - _ZN78_INTERNAL_68d571b8_42_flash_fwd_split_hdim96_fp16_causal_sm80_cu_6987f922_30574cuda3std3__45__cpo3endE)
_ZN78_INTERNAL_68d571b8_42_flash_fwd_split_hdim96_fp16_causal_sm80_cu_6987f922_30574cuda3std3__45__cpo3endE:
	.zero		1
	.type		_ZN78_INTERNAL_68d571b8_42_flash_fwd_split_hdim96_fp16_causal_sm80_cu_6987f922_30574cuda3std3__419piecewise_constructE,@object
	.size		_ZN78_INTERNAL_68d571b8_42_flash_fwd_split_hdim96_fp16_causal_sm80_cu_6987f922_30574cuda3std3__419piecewise_constructE,(_ZN78_INTERNAL_68d571b8_42_flash_fwd_split_hdim96_fp16_causal_sm80_cu_6987f922_30574cuda3std3__45__cpo4cendE - _ZN78_INTERNAL_68d571b8_42_flash_fwd_split_hdim96_fp16_causal_sm80_cu_6987f922_30574cuda3std3__419piecewise_constructE)
_ZN78_INTERNAL_68d571b8_42_flash_fwd_split_hdim96_fp16_causal_sm80_cu_6987f922_30574cuda3std3__419piecewise_constructE:
	.zero		1
	.type		_ZN78_INTERNAL_68d571b8_42_flash_fwd_split_hdim96_fp16_causal_sm80_cu_6987f922_30574cuda3std3__45__cpo4cendE,@object
	.size		_ZN78_INTERNAL_68d571b8_42_flash_fwd_split_hdim96_fp16_causal_sm80_cu_6987f922_30574cuda3std3__45__cpo4cendE,(_ZN78_INTERNAL_68d571b8_42_flash_fwd_split_hdim96_fp16_causal_sm80_cu_6987f922_30574cuda3std6ranges3__45__cpo4swapE - _ZN78_INTERNAL_68d571b8_42_flash_fwd_split_hdim96_fp16_causal_sm80_cu_6987f922_30574cuda3std3__45__cpo4cendE)
_ZN78_INTERNAL_68d571b8_42_flash_fwd_split_hdim96_fp16_causal_sm80_cu_6987f922_30574cuda3std3__45__cpo4cendE:
	.zero		1
	.type		_ZN78_INTERNAL_68d571b8_42_flash_fwd_split_hdim96_fp16_causal_sm80_cu_6987f922_30574cuda3std6ranges3__45__cpo4swapE,@object
	.size		_ZN78_INTERNAL_68d571b8_42_flash_fwd_split_hdim96_fp16_causal_sm80_cu_6987f922_30574cuda3std6ranges3__45__cpo4swapE,(.L_7 - _ZN78_INTERNAL_68d571b8_42_flash_fwd_split_hdim96_fp16_causal_sm80_cu_6987f922_30574cuda3std6ranges3__45__cpo4swapE)
_ZN78_INTERNAL_68d571b8_42_flash_fwd_split_hdim96_fp16_causal_sm80_cu_6987f922_30574cuda3std6ranges3__45__cpo4swapE:
	.zero		1
.L_7:


//--------------------- .nv.shared._ZN5flash32flash_fwd_splitkv_combine_kernelI23Flash_fwd_kernel_traitsILi96ELi64ELi128ELi4ELb0ELb0EN7cutlass6half_tE19Flash_kernel_traitsILi96ELi64ELi128ELi4ES3_EELi16ELi6ELb0EEEvNS_16Flash_fwd_paramsE --------------------------
	.section	.nv.shared._ZN5flash32flash_fwd_splitkv_combine_kernelI23Flash_fwd_kernel_traitsILi96ELi64ELi128ELi4ELb0ELb0EN7cutlass6half_tE19Flash_kernel_traitsILi96ELi64ELi128ELi4ES3_EELi16ELi6ELb0EEEvNS_16Flash_fwd_paramsE,"aw",@nobits
	.sectionflags	@""
	.align	16
.nv.shared._ZN5flash32flash_fwd_splitkv_combine_kernelI23Flash_fwd_kernel_traitsILi96ELi64ELi128ELi4ELb0ELb0EN7cutlass6half_tE19Flash_kernel_traitsILi96ELi64ELi128ELi4ES3_EELi16ELi6ELb0EEEvNS_16Flash_fwd_paramsE:
	.zero		4352


//--------------------- .nv.shared._ZN5flash32flash_fwd_splitkv_combine_kernelI23Flash_fwd_kernel_traitsILi96ELi64ELi128ELi4ELb0ELb0EN7cutlass6half_tE19Flash_kernel_traitsILi96ELi64ELi128ELi4ES3_EELi16ELi5ELb0EEEvNS_16Flash_fwd_paramsE --------------------------
	.section	.nv.shared._ZN5flash32flash_fwd_splitkv_combine_kernelI23Flash_fwd_kernel_traitsILi96ELi64ELi128ELi4ELb0ELb0EN7cutlass6half_tE19Flash_kernel_traitsILi96ELi64ELi128ELi4ES3_EELi16ELi5ELb0EEEvNS_16Flash_fwd_paramsE,"aw",@nobits
	.sectionflags	@""
	.align	16
.nv.shared._ZN5flash32flash_fwd_splitkv_combine_kernelI23Flash_fwd_kernel_traitsILi96ELi64ELi128ELi4ELb0ELb0EN7cutlass6half_tE19Flash_kernel_traitsILi96ELi64ELi128ELi4ES3_EELi16ELi5ELb0EEEvNS_16Flash_fwd_paramsE:
	.zero		2176


//--------------------- .nv.shared._ZN5flash32flash_fwd_splitkv_combine_kernelI23Flash_fwd_kernel_traitsILi96ELi64ELi128ELi4ELb0ELb0EN7cutlass6half_tE19Flash_kernel_traitsILi96ELi64ELi128ELi4ES3_EELi16ELi4ELb0EEEvNS_16Flash_fwd_paramsE --------------------------
	.section	.nv.shared._ZN5flash32flash_fwd_splitkv_combine_kernelI23Flash_fwd_kernel_traitsILi96ELi64ELi128ELi4ELb0ELb0EN7cutlass6half_tE19Flash_kernel_traitsILi96ELi64ELi128ELi4ES3_EELi16ELi4ELb0EEEvNS_16Flash_fwd_paramsE,"aw",@nobits
	.sectionflags	@""
	.align	16
.nv.shared._ZN5flash32flash_fwd_splitkv_combine_kernelI23Flash_fwd_kernel_traitsILi96ELi64ELi128ELi4ELb0ELb0EN7cutlass6half_tE19Flash_kernel_traitsILi96ELi64ELi128ELi4ES3_EELi16ELi4ELb0EEEvNS_16Flash_fwd_paramsE:
	.zero		1088


//--------------------- .nv.shared._ZN5flash32flash_fwd_splitkv_combine_kernelI23Flash_fwd_kernel_traitsILi96ELi64ELi128ELi4ELb0ELb0EN7cutlass6half_tE19Flash_kernel_traitsILi96ELi64ELi128ELi4ES3_EELi16ELi3ELb0EEEvNS_16Flash_fwd_paramsE --------------------------
	.section	.nv.shared._ZN5flash32flash_fwd_splitkv_combine_kernelI23Flash_fwd_kernel_traitsILi96ELi64ELi128ELi4ELb0ELb0EN7cutlass6half_tE19Flash_kernel_traitsILi96ELi64ELi128ELi4ES3_EELi16ELi3ELb0EEEvNS_16Flash_fwd_paramsE,"aw",@nobits
	.sectionflags	@""
	.align	16
.nv.shared._ZN5flash32flash_fwd_splitkv_combine_kernelI23Flash_fwd_kernel_traitsILi96ELi64ELi128ELi4ELb0ELb0EN7cutlass6half_tE19Flash_kernel_traitsILi96ELi64ELi128ELi4ES3_EELi16ELi3ELb0EEEvNS_16Flash_fwd_paramsE:
	.zero		544


//--------------------- .nv.shared._ZN5flash32flash_fwd_splitkv_combine_kernelI23Flash_fwd_kernel_traitsILi96ELi64ELi128ELi4ELb0ELb0EN7cutlass6half_tE19Flash_kernel_traitsILi96ELi64ELi128ELi4ES3_EELi16ELi2ELb0EEEvNS_16Flash_fwd_paramsE --------------------------
	.section	.nv.shared._ZN5flash32flash_fwd_splitkv_combine_kernelI23Flash_fwd_kernel_traitsILi96ELi64ELi128ELi4ELb0ELb0EN7cutlass6half_tE19Flash_kernel_traitsILi96ELi64ELi128ELi4ES3_EELi16ELi2ELb0EEEvNS_16Flash_fwd_paramsE,"aw",@nobits
	.sectionflags	@""
	.align	16
.nv.shared._ZN5flash32flash_fwd_splitkv_combine_kernelI23Flash_fwd_kernel_traitsILi96ELi64ELi128ELi4ELb0ELb0EN7cutlass6half_tE19Flash_kernel_traitsILi96ELi64ELi128ELi4ES3_EELi16ELi2ELb0EEEvNS_16Flash_fwd_paramsE:
	.zero		272


//--------------------- .nv.shared._ZN5flash32flash_fwd_splitkv_combine_kernelI23Flash_fwd_kernel_traitsILi96ELi64ELi128ELi4ELb0ELb0EN7cutlass6half_tE19Flash_kernel_traitsILi96ELi64ELi128ELi4ES3_EELi16ELi1ELb0EEEvNS_16Flash_fwd_paramsE --------------------------
	.section	.nv.shared._ZN5flash32flash_fwd_splitkv_combine_kernelI23Flash_fwd_kernel_traitsILi96ELi64ELi128ELi4ELb0ELb0EN7cutlass6half_tE19Flash_kernel_traitsILi96ELi64ELi128ELi4ES3_EELi16ELi1ELb0EEEvNS_16Flash_fwd_paramsE,"aw",@nobits
	.sectionflags	@""
	.align	16
.nv.shared._ZN5flash32flash_fwd_splitkv_combine_kernelI23Flash_fwd_kernel_traitsILi96ELi64ELi128ELi4ELb0ELb0EN7cutlass6half_tE19Flash_kernel_traitsILi96ELi64ELi128ELi4ES3_EELi16ELi1ELb0EEEvNS_16Flash_fwd_paramsE:
	.zero		144


//--------------------- .nv.shared._ZN5flash32flash_fwd_splitkv_combine_kernelI23Flash_fwd_kernel_traitsILi96ELi64ELi128ELi4ELb0ELb0EN7cutlass6half_tE19Flash_kernel_traitsILi96ELi64ELi128ELi4ES3_EELi16ELi7ELb1EEEvNS_16Flash_fwd_paramsE --------------------------
	.section	.nv.shared._ZN5flash32flash_fwd_splitkv_combine_kernelI23Flash_fwd_kernel_traitsILi96ELi64ELi128ELi4ELb0ELb0EN7cutlass6half_tE19Flash_kernel_traitsILi96ELi64ELi128ELi4ES3_EELi16ELi7ELb1EEEvNS_16Flash_fwd_paramsE,"aw",@nobits
	.sectionflags	@""
	.align	16
.nv.shared._ZN5flash32flash_fwd_splitkv_combine_kernelI23Flash_fwd_kernel_traitsILi96ELi64ELi128ELi4ELb0ELb0EN7cutlass6half_tE19Flash_kernel_traitsILi96ELi64ELi128ELi4ES3_EELi16ELi7ELb1EEEvNS_16Flash_fwd_paramsE:
	.zero		8704


//--------------------- .nv.shared._ZN5flash32flash_fwd_splitkv_combine_kernelI23Flash_fwd_kernel_traitsILi96ELi64ELi128ELi4ELb0ELb0EN7cutlass6half_tE19Flash_kernel_traitsILi96ELi64ELi128ELi4ES3_EELi16ELi6ELb1EEEvNS_16Flash_fwd_paramsE --------------------------
	.section	.nv.shared._ZN5flash32flash_fwd_splitkv_combine_kernelI23Flash_fwd_kernel_traitsILi96ELi64ELi128ELi4ELb0ELb0EN7cutlass6half_tE19Flash_kernel_traitsILi96ELi64ELi128ELi4ES3_EELi16ELi6ELb1EEEvNS_16Flash_fwd_paramsE,"aw",@nobits
	.sectionflags	@""
	.align	16
.nv.shared._ZN5flash32flash_fwd_splitkv_combine_kernelI23Flash_fwd_kernel_traitsILi96ELi64ELi128ELi4ELb0ELb0EN7cutlass6half_tE19Flash_kernel_traitsILi96ELi64ELi128ELi4ES3_EELi16ELi6ELb1EEEvNS_16Flash_fwd_paramsE:
	.zero		4352


//--------------------- .nv.shared._ZN5flash32flash_fwd_splitkv_combine_kernelI23Flash_fwd_kernel_traitsILi96ELi64ELi128ELi4ELb0ELb0EN7cutlass6half_tE19Flash_kernel_traitsILi96ELi64ELi128ELi4ES3_EELi16ELi5ELb1EEEvNS_16Flash_fwd_paramsE --------------------------
	.section	.nv.shared._ZN5flash32flash_fwd_splitkv_combine_kernelI23Flash_fwd_kernel_traitsILi96ELi64ELi128ELi4ELb0ELb0EN7cutlass6half_tE19Flash_kernel_traitsILi96ELi64ELi128ELi4ES3_EELi16ELi5ELb1EEEvNS_16Flash_fwd_paramsE,"aw",@nobits
	.sectionflags	@""
	.align	16
.nv.shared._ZN5flash32flash_fwd_splitkv_combine_kernelI23Flash_fwd_kernel_traitsILi96ELi64ELi128ELi4ELb0ELb0EN7cutlass6half_tE19Flash_kernel_traitsILi96ELi64ELi128ELi4ES3_EELi16ELi5ELb1EEEvNS_16Flash_fwd_paramsE:
	.zero		2176


//--------------------- .nv.shared._ZN5flash32flash_fwd_splitkv_combine_kernelI23Flash_fwd_kernel_traitsILi96ELi64ELi128ELi4ELb0ELb0EN7cutlass6half_tE19Flash_kernel_traitsILi96ELi64ELi128ELi4ES3_EELi16ELi4ELb1EEEvNS_16Flash_fwd_paramsE --------------------------
	.section	.nv.shared._ZN5flash32flash_fwd_splitkv_combine_kernelI23Flash_fwd_kernel_traitsILi96ELi64ELi128ELi4ELb0ELb0EN7cutlass6half_tE19Flash_kernel_traitsILi96ELi64ELi128ELi4ES3_EELi16ELi4ELb1EEEvNS_16Flash_fwd_paramsE,"aw",@nobits
	.sectionflags	@""
	.align	16
.nv.shared._ZN5flash32flash_fwd_splitkv_combine_kernelI23Flash_fwd_kernel_traitsILi96ELi64ELi128ELi4ELb0ELb0EN7cutlass6half_tE19Flash_kernel_traitsILi96ELi64ELi128ELi4ES3_EELi16ELi4ELb1EEEvNS_16Flash_fwd_paramsE:
	.zero		1088


//--------------------- .nv.shared._ZN5flash32flash_fwd_splitkv_combine_kernelI23Flash_fwd_kernel_traitsILi96ELi64ELi128ELi4ELb0ELb0EN7cutlass6half_tE19Flash_kernel_traitsILi96ELi64ELi128ELi4ES3_EELi16ELi3ELb1EEEvNS_16Flash_fwd_paramsE --------------------------
	.section	.nv.shared._ZN5flash32flash_fwd_splitkv_combine_kernelI23Flash_fwd_kernel_traitsILi96ELi64ELi128ELi4ELb0ELb0EN7cutlass6half_tE19Flash_kernel_traitsILi96ELi64ELi128ELi4ES3_EELi16ELi3ELb1EEEvNS_16Flash_fwd_paramsE,"aw",@nobits
	.sectionflags	@""
	.align	16
.nv.shared._ZN5flash32flash_fwd_splitkv_combine_kernelI23Flash_fwd_kernel_traitsILi96ELi64ELi128ELi4ELb0ELb0EN7cutlass6half_tE19Flash_kernel_traitsILi96ELi64ELi128ELi4ES3_EELi16ELi3ELb1EEEvNS_16Flash_fwd_paramsE:
	.zero		544


//--------------------- .nv.shared._ZN5flash32flash_fwd_splitkv_combine_kernelI23Flash_fwd_kernel_traitsILi96ELi64ELi128ELi4ELb0ELb0EN7cutlass6half_tE19Flash_kernel_traitsILi96ELi64ELi128ELi4ES3_EELi16ELi2ELb1EEEvNS_16Flash_fwd_paramsE --------------------------
	.section	.nv.shared._ZN5flash32flash_fwd_splitkv_combine_kernelI23Flash_fwd_kernel_traitsILi96ELi64ELi128ELi4ELb0ELb0EN7cutlass6half_tE19Flash_kernel_traitsILi96ELi64ELi128ELi4ES3_EELi16ELi2ELb1EEEvNS_16Flash_fwd_paramsE,"aw",@nobits
	.sectionflags	@""
	.align	16
.nv.shared._ZN5flash32flash_fwd_splitkv_combine_kernelI23Flash_fwd_kernel_traitsILi96ELi64ELi128ELi4ELb0ELb0EN7cutlass6half_tE19Flash_kernel_traitsILi96ELi64ELi128ELi4ES3_EELi16ELi2ELb1EEEvNS_16Flash_fwd_paramsE:
	.zero		272


//--------------------- .nv.shared._ZN5flash32flash_fwd_splitkv_combine_kernelI23Flash_fwd_kernel_traitsILi96ELi64ELi128ELi4ELb0ELb0EN7cutlass6half_tE19Flash_kernel_traitsILi96ELi64ELi128ELi4ES3_EELi16ELi1ELb1EEEvNS_16Flash_fwd_paramsE --------------------------
	.section	.nv.shared._ZN5flash32flash_fwd_splitkv_combine_kernelI23Flash_fwd_kernel_traitsILi96ELi64ELi128ELi4ELb0ELb0EN7cutlass6half_tE19Flash_kernel_traitsILi96ELi64ELi128ELi4ES3_EELi16ELi1ELb1EEEvNS_16Flash_fwd_paramsE,"aw",@nobits
	.sectionflags	@""
	.align	16
.nv.shared._ZN5flash32flash_fwd_splitkv_combine_kernelI23Flash_fwd_kernel_traitsILi96ELi64ELi128ELi4ELb0ELb0EN7cutlass6half_tE19Flash_kernel_traitsILi96ELi64ELi128ELi4ES3_EELi16ELi1ELb1EEEvNS_16Flash_fwd_paramsE:
	.zero		144


//--------------------- .nv.shared._ZN5flash24flash_fwd_splitkv_kernelI23Flash_fwd_kernel_traitsILi96ELi64ELi128ELi4ELb0ELb0EN7cutlass6half_tE19Flash_kernel_traitsILi96ELi64ELi128ELi4ES3_EELb1ELb0ELb0ELb0ELb0ELb0ELb0ELb0EEEvNS_16Flash_fwd_paramsE --------------------------
	.section	.nv.shared._ZN5flash24flash_fwd_splitkv_kernelI23Flash_fwd_kernel_traitsILi96ELi64ELi128ELi4ELb0ELb0EN7cutlass6half_tE19Flash_kernel_traitsILi96ELi64ELi128ELi4ES3_EELb1ELb0ELb0ELb0ELb0ELb0ELb0ELb0EEEvNS_16Flash_fwd_paramsE,"aw",@nobits
	.sectionflags	@""
	.align	16


//--------------------- .nv.shared._ZN5flash24flash_fwd_splitkv_kernelI23Flash_fwd_kernel_traitsILi96ELi64ELi128ELi4ELb0ELb0EN7cutlass6half_tE19Flash_kernel_traitsILi96ELi64ELi128ELi4ES3_EELb1ELb0ELb0ELb0ELb0ELb1ELb0ELb0EEEvNS_16Flash_fwd_paramsE --------------------------
	.section	.nv.shared._ZN5flash24flash_fwd_splitkv_kernelI23Flash_fwd_kernel_traitsILi96ELi64ELi128ELi4ELb0ELb0EN7cutlass6half_tE19Flash_kernel_traitsILi96ELi64ELi128ELi4ES3_EELb1ELb0ELb0ELb0ELb0ELb1ELb0ELb0EEEvNS_16Flash_fwd_paramsE,"aw",@nobits
	.sectionflags	@""
	.align	16


//--------------------- .nv.shared._ZN5flash24flash_fwd_splitkv_kernelI23Flash_fwd_kernel_traitsILi96ELi64ELi128ELi4ELb0ELb0EN7cutlass6half_tE19Flash_kernel_traitsILi96ELi64ELi128ELi4ES3_EELb1ELb0ELb0ELb0ELb0ELb0ELb0ELb1EEEvNS_16Flash_fwd_paramsE --------------------------
	.section	.nv.shared._ZN5flash24flash_fwd_splitkv_kernelI23Flash_fwd_kernel_traitsILi96ELi64ELi128ELi4ELb0ELb0EN7cutlass6half_tE19Flash_kernel_traitsILi96ELi64ELi128ELi4ES3_EELb1ELb0ELb0ELb0ELb0ELb0ELb0ELb1EEEvNS_16Flash_fwd_paramsE,"aw",@nobits
	.sectionflags	@""
	.align	16


//--------------------- .nv.shared._ZN5flash24flash_fwd_splitkv_kernelI23Flash_fwd_kernel_traitsILi96ELi64ELi128ELi4ELb0ELb0EN7cutlass6half_tE19Flash_kernel_traitsILi96ELi64ELi128ELi4ES3_EELb1ELb0ELb0ELb0ELb0ELb1ELb0ELb1EEEvNS_16Flash_fwd_paramsE --------------------------
	.section	.nv.shared._ZN5flash24flash_fwd_splitkv_kernelI23Flash_fwd_kernel_traitsILi96ELi64ELi128ELi4ELb0ELb0EN7cutlass6half_tE19Flash_kernel_traitsILi96ELi64ELi128ELi4ES3_EELb1ELb0ELb0ELb0ELb0ELb1ELb0ELb1EEEvNS_16Flash_fwd_paramsE,"aw",@nobits
	.sectionflags	@""
	.align	16


//--------------------- .nv.shared._ZN5flash24flash_fwd_splitkv_kernelI23Flash_fwd_kernel_traitsILi96ELi64ELi128ELi4ELb0ELb0EN7cutlass6half_tE19Flash_kernel_traitsILi96ELi64ELi128ELi4ES3_EELb1ELb0ELb0ELb0ELb0ELb0ELb1ELb0EEEvNS_16Flash_fwd_paramsE --------------------------
	.section	.nv.shared._ZN5flash24flash_fwd_splitkv_kernelI23Flash_fwd_kernel_traitsILi96ELi64ELi128ELi4ELb0ELb0EN7cutlass6half_tE19Flash_kernel_traitsILi96ELi64ELi128ELi4ES3_EELb1ELb0ELb0ELb0ELb0ELb0ELb1ELb0EEEvNS_16Flash_fwd_paramsE,"aw",@nobits
	.sectionflags	@""
	.align	16


//--------------------- .nv.shared._ZN5flash24flash_fwd_splitkv_kernelI23Flash_fwd_kernel_traitsILi96ELi64ELi128ELi4ELb0ELb0EN7cutlass6half_tE19Flash_kernel_traitsILi96ELi64ELi128ELi4ES3_EELb1ELb0ELb0ELb0ELb0ELb1ELb1ELb0EEEvNS_16Flash_fwd_paramsE --------------------------
	.section	.nv.shared._ZN5flash24flash_fwd_splitkv_kernelI23Flash_fwd_kernel_traitsILi96ELi64ELi128ELi4ELb0ELb0EN7cutlass6half_tE19Flash_kernel_traitsILi96ELi64ELi128ELi4ES3_EELb1ELb0ELb0ELb0ELb0ELb1ELb1ELb0EEEvNS_16Flash_fwd_paramsE,"aw",@nobits
	.sectionflags	@""
	.align	16


//--------------------- .nv.shared._ZN5flash24flash_fwd_splitkv_kernelI23Flash_fwd_kernel_traitsILi96ELi64ELi128ELi4ELb0ELb0EN7cutlass6half_tE19Flash_kernel_traitsILi96ELi64ELi128ELi4ES3_EELb1ELb0ELb0ELb0ELb0ELb0ELb1ELb1EEEvNS_16Flash_fwd_paramsE --------------------------
	.section	.nv.shared._ZN5flash24flash_fwd_splitkv_kernelI23Flash_fwd_kernel_traitsILi96ELi64ELi128ELi4ELb0ELb0EN7cutlass6half_tE19Flash_kernel_traitsILi96ELi64ELi128ELi4ES3_EELb1ELb0ELb0ELb0ELb0ELb0ELb1ELb1EEEvNS_16Flash_fwd_paramsE,"aw",@nobits
	.sectionflags	@""
	.align	16


//--------------------- .nv.shared._ZN5flash24flash_fwd_splitkv_kernelI23Flash_fwd_kernel_traitsILi96ELi64ELi128ELi4ELb0ELb0EN7cutlass6half_tE19Flash_kernel_traitsILi96ELi64ELi128ELi4ES3_EELb1ELb0ELb0ELb0ELb0ELb1ELb1ELb1EEEvNS_16Flash_fwd_paramsE --------------------------
	.section	.nv.shared._ZN5flash24flash_fwd_splitkv_kernelI23Flash_fwd_kernel_traitsILi96ELi64ELi128ELi4ELb0ELb0EN7cutlass6half_tE19Flash_kernel_traitsILi96ELi64ELi128ELi4ES3_EELb1ELb0ELb0ELb0ELb0ELb1ELb1ELb1EEEvNS_16Flash_fwd_paramsE,"aw",@nobits
	.sectionflags	@""
	.align	16


//--------------------- .nv.shared._ZN5flash24flash_fwd_splitkv_kernelI23Flash_fwd_kernel_traitsILi96ELi64ELi128ELi4ELb0ELb0EN7cutlass6half_tE19Flash_kernel_traitsILi96ELi64ELi128ELi4ES3_EELb1ELb0ELb0ELb1ELb1ELb0ELb0ELb0EEEvNS_16Flash_fwd_paramsE --------------------------
	.section	.nv.shared._ZN5flash24flash_fwd_splitkv_kernelI23Flash_fwd_kernel_traitsILi96ELi64ELi128ELi4ELb0ELb0EN7cutlass6half_tE19Flash_kernel_traitsILi96ELi64ELi128ELi4ES3_EELb1ELb0ELb0ELb1ELb1ELb0ELb0ELb0EEEvNS_16Flash_fwd_paramsE,"aw",@nobits
	.sectionflags	@""
	.align	16


//--------------------- .nv.shared._ZN5flash24flash_fwd_splitkv_kernelI23Flash_fwd_kernel_traitsILi96ELi64ELi128ELi4ELb0ELb0EN7cutlass6half_tE19Flash_kernel_traitsILi96ELi64ELi128ELi4ES3_EELb1ELb0ELb0ELb1ELb1ELb1ELb0ELb0EEEvNS_16Flash_fwd_paramsE --------------------------
	.section	.nv.shared._ZN5flash24flash_fwd_splitkv_kernelI23Flash_fwd_kernel_traitsILi96ELi64ELi128ELi4ELb0ELb0EN7cutlass6half_tE19Flash_kernel_traitsILi96ELi64ELi128ELi4ES3_EELb1ELb0ELb0ELb1ELb1ELb1ELb0ELb0EEEvNS_16Flash_fwd_paramsE,"aw",@nobits
	.sectionflags	@""
	.align	16


//--------------------- .nv.shared._ZN5flash24flash_fwd_splitkv_kernelI23Flash_fwd_kernel_traitsILi96ELi64ELi128ELi4ELb0ELb0EN7cutlass6half_tE19Flash_kernel_traitsILi96ELi64ELi128ELi4ES3_EELb1ELb0ELb0ELb1ELb1ELb0ELb1ELb0EEEvNS_16Flash_fwd_paramsE --------------------------
	.section	.nv.shared._ZN5flash24flash_fwd_splitkv_kernelI23Flash_fwd_kernel_traitsILi96ELi64ELi128ELi4ELb0ELb0EN7cutlass6half_tE19Flash_kernel_traitsILi96ELi64ELi128ELi4ES3_EELb1ELb0ELb0ELb1ELb1ELb0ELb1ELb0EEEvNS_16Flash_fwd_paramsE,"aw",@nobits
	.sectionflags	@""
	.align	16


//--------------------- .nv.shared._ZN5flash24flash_fwd_splitkv_kernelI23Flash_fwd_kernel_traitsILi96ELi64ELi128ELi4ELb0ELb0EN7cutlass6half_tE19Flash_kernel_traitsILi96ELi64ELi128ELi4ES3_EELb1ELb0ELb0ELb1ELb1ELb1ELb1ELb0EEEvNS_16Flash_fwd_paramsE --------------------------
	.section	.nv.shared._ZN5flash24flash_fwd_splitkv_kernelI23Flash_fwd_kernel_traitsILi96ELi64ELi128ELi4ELb0ELb0EN7cutlass6half_tE19Flash_kernel_traitsILi96ELi64ELi128ELi4ES3_EELb1ELb0ELb0ELb1ELb1ELb1ELb1ELb0EEEvNS_16Flash_fwd_paramsE,"aw",@nobits
	.sectionflags	@""
	.align	16


//--------------------- .nv.shared._ZN5flash24flash_fwd_splitkv_kernelI23Flash_fwd_kernel_traitsILi96ELi64ELi128ELi4ELb0ELb0EN7cutlass6half_tE19Flash_kernel_traitsILi96ELi64ELi128ELi4ES3_EELb1ELb0ELb0ELb0ELb1ELb0ELb0ELb0EEEvNS_16Flash_fwd_paramsE --------------------------
	.section	.nv.shared._ZN5flash24flash_fwd_splitkv_kernelI23Flash_fwd_kernel_traitsILi96ELi64ELi128ELi4ELb0ELb0EN7cutlass6half_tE19Flash_kernel_traitsILi96ELi64ELi128ELi4ES3_EELb1ELb0ELb0ELb0ELb1ELb0ELb0ELb0EEEvNS_16Flash_fwd_paramsE,"aw",@nobits
	.sectionflags	@""
	.align	16


//--------------------- .nv.shared._ZN5flash24flash_fwd_splitkv_kernelI23Flash_fwd_kernel_traitsILi96ELi64ELi128ELi4ELb0ELb0EN7cutlass6half_tE19Flash_kernel_traitsILi96ELi64ELi128ELi4ES3_EELb1ELb0ELb0ELb0ELb1ELb1ELb0ELb0EEEvNS_16Flash_fwd_paramsE --------------------------
	.section	.nv.shared._ZN5flash24flash_fwd_splitkv_kernelI23Flash_fwd_kernel_traitsILi96ELi64ELi128ELi4ELb0ELb0EN7cutlass6half_tE19Flash_kernel_traitsILi96ELi64ELi128ELi4ES3_EELb1ELb0ELb0ELb0ELb1ELb1ELb0ELb0EEEvNS_16Flash_fwd_paramsE,"aw",@nobits
	.sectionflags	@""
	.align	16


//--------------------- .nv.shared._ZN5flash24flash_fwd_splitkv_kernelI23Flash_fwd_kernel_traitsILi96ELi64ELi128ELi4ELb0ELb0EN7cutlass6half_tE19Flash_kernel_traitsILi96ELi64ELi128ELi4ES3_EELb1ELb0ELb1ELb0ELb0ELb0ELb0ELb0EEEvNS_16Flash_fwd_paramsE --------------------------
	.section	.nv.shared._ZN5flash24flash_fwd_splitkv_kernelI23Flash_fwd_kernel_traitsILi96ELi64ELi128ELi4ELb0ELb0EN7cutlass6half_tE19Flash_kernel_traitsILi96ELi64ELi128ELi4ES3_EELb1ELb0ELb1ELb0ELb0ELb0ELb0ELb0EEEvNS_16Flash_fwd_paramsE,"aw",@nobits
	.sectionflags	@""
	.align	16


//--------------------- .nv.shared._ZN5flash24flash_fwd_splitkv_kernelI23Flash_fwd_kernel_traitsILi96ELi64ELi128ELi4ELb0ELb0EN7cutlass6half_tE19Flash_kernel_traitsILi96ELi64ELi128ELi4ES3_EELb1ELb0ELb1ELb0ELb0ELb1ELb0ELb0EEEvNS_16Flash_fwd_paramsE --------------------------
	.section	.nv.shared._ZN5flash24flash_fwd_splitkv_kernelI23Flash_fwd_kernel_traitsILi96ELi64ELi128ELi4ELb0ELb0EN7cutlass6half_tE19Flash_kernel_traitsILi96ELi64ELi128ELi4ES3_EELb1ELb0ELb1ELb0ELb0ELb1ELb0ELb0EEEvNS_16Flash_fwd_paramsE,"aw",@nobits
	.sectionflags	@""
	.align	16


//--------------------- .nv.shared._ZN5flash24flash_fwd_splitkv_kernelI23Flash_fwd_kernel_traitsILi96ELi64ELi128ELi4ELb0ELb0EN7cutlass6half_tE19Flash_kernel_traitsILi96ELi64ELi128ELi4ES3_EELb1ELb0ELb0ELb0ELb1ELb0ELb0ELb1EEEvNS_16Flash_fwd_paramsE --------------------------
	.section	.nv.shared._ZN5flash24flash_fwd_splitkv_kernelI23Flash_fwd_kernel_traitsILi96ELi64ELi128ELi4ELb0ELb0EN7cutlass6half_tE19Flash_kernel_traitsILi96ELi64ELi128ELi4ES3_EELb1ELb0ELb0ELb0ELb1ELb0ELb0ELb1EEEvNS_16Flash_fwd_paramsE,"aw",@nobits
	.sectionflags	@""
	.align	16


//--------------------- .nv.shared._ZN5flash24flash_fwd_splitkv_kernelI23Flash_fwd_kernel_traitsILi96ELi64ELi128ELi4ELb0ELb0EN7cutlass6half_tE19Flash_kernel_traitsILi96ELi64ELi128ELi4ES3_EELb1ELb0ELb0ELb0ELb1ELb1ELb0ELb1EEEvNS_16Flash_fwd_paramsE --------------------------
	.section	.nv.shared._ZN5flash24flash_fwd_splitkv_kernelI23Flash_fwd_kernel_traitsILi96ELi64ELi128ELi4ELb0ELb0EN7cutlass6half_tE19Flash_kernel_traitsILi96ELi64ELi128ELi4ES3_EELb1ELb0ELb0ELb0ELb1ELb1ELb0ELb1EEEvNS_16Flash_fwd_paramsE,"aw",@nobits
	.sectionflags	@""
	.align	16


//--------------------- .nv.shared._ZN5flash24flash_fwd_splitkv_kernelI23Flash_fwd_kernel_traitsILi96ELi64ELi128ELi4ELb0ELb0EN7cutlass6half_tE19Flash_kernel_traitsILi96ELi64ELi128ELi4ES3_EELb1ELb0ELb1ELb0ELb0ELb0ELb0ELb1EEEvNS_16Flash_fwd_paramsE --------------------------
	.section	.nv.shared._ZN5flash24flash_fwd_splitkv_kernelI23Flash_fwd_kernel_traitsILi96ELi64ELi128ELi4ELb0ELb0EN7cutlass6half_tE19Flash_kernel_traitsILi96ELi64ELi128ELi4ES3_EELb1ELb0ELb1ELb0ELb0ELb0ELb0ELb1EEEvNS_16Flash_fwd_paramsE,"aw",@nobits
	.sectionflags	@""
	.align	16


//--------------------- .nv.shared._ZN5flash24flash_fwd_splitkv_kernelI23Flash_fwd_kernel_traitsILi96ELi64ELi128ELi4ELb0ELb0EN7cutlass6half_tE19Flash_kernel_traitsILi96ELi64ELi128ELi4ES3_EELb1ELb0ELb1ELb0ELb0ELb1ELb0ELb1EEEvNS_16Flash_fwd_paramsE --------------------------
	.section	.nv.shared._ZN5flash24flash_fwd_splitkv_kernelI23Flash_fwd_kernel_traitsILi96ELi64ELi128ELi4ELb0ELb0EN7cutlass6half_tE19Flash_kernel_traitsILi96ELi64ELi128ELi4ES3_EELb1ELb0ELb1ELb0ELb0ELb1ELb0ELb1EEEvNS_16Flash_fwd_paramsE,"aw",@nobits
	.sectionflags	@""
	.align	16


//--------------------- .nv.shared._ZN5flash24flash_fwd_splitkv_kernelI23Flash_fwd_kernel_traitsILi96ELi64ELi128ELi4ELb0ELb0EN7cutlass6half_tE19Flash_kernel_traitsILi96ELi64ELi128ELi4ES3_EELb1ELb0ELb0ELb0ELb1ELb0ELb1ELb0EEEvNS_16Flash_fwd_paramsE --------------------------
	.section	.nv.shared._ZN5flash24flash_fwd_splitkv_kernelI23Flash_fwd_kernel_traitsILi96ELi64ELi128ELi4ELb0ELb0EN7cutlass6half_tE19Flash_kernel_traitsILi96ELi64ELi128ELi4ES3_EELb1ELb0ELb0ELb0ELb1ELb0ELb1ELb0EEEvNS_16Flash_fwd_paramsE,"aw",@nobits
	.sectionflags	@""
	.align	16


//--------------------- .nv.shared._ZN5flash24flash_fwd_splitkv_kernelI23Flash_fwd_kernel_traitsILi96ELi64ELi128ELi4ELb0ELb0EN7cutlass6half_tE19Flash_kernel_traitsILi96ELi64ELi128ELi4ES3_EELb1ELb0ELb0ELb0ELb1ELb1ELb1ELb0EEEvNS_16Flash_fwd_paramsE --------------------------
	.section	.nv.shared._ZN5flash24flash_fwd_splitkv_kernelI23Flash_fwd_kernel_traitsILi96ELi64ELi128ELi4ELb0ELb0EN7cutlass6half_tE19Flash_kernel_traitsILi96ELi64ELi128ELi4ES3_EELb1ELb0ELb0ELb0ELb1ELb1ELb1ELb0EEEvNS_16Flash_fwd_paramsE,"aw",@nobits
	.sectionflags	@""
	.align	16


//--------------------- .nv.shared._ZN5flash24flash_fwd_splitkv_kernelI23Flash_fwd_kernel_traitsILi96ELi64ELi128ELi4ELb0ELb0EN7cutlass6half_tE19Flash_kernel_traitsILi96ELi64ELi128ELi4ES3_EELb1ELb0ELb1ELb0ELb0ELb0ELb1ELb0EEEvNS_16Flash_fwd_paramsE --------------------------
	.section	.nv.shared._ZN5flash24flash_fwd_splitkv_kernelI23Flash_fwd_kernel_traitsILi96ELi64ELi128ELi4ELb0ELb0EN7cutlass6half_tE19Flash_kernel_traitsILi96ELi64ELi128ELi4ES3_EELb1ELb0ELb1ELb0ELb0ELb0ELb1ELb0EEEvNS_16Flash_fwd_paramsE,"aw",@nobits
	.sectionflags	@""
	.align	16


//--------------------- .nv.shared._ZN5flash24flash_fwd_splitkv_kernelI23Flash_fwd_kernel_traitsILi96ELi64ELi128ELi4ELb0ELb0EN7cutlass6half_tE19Flash_kernel_traitsILi96ELi64ELi128ELi4ES3_EELb1ELb0ELb1ELb0ELb0ELb1ELb1ELb0EEEvNS_16Flash_fwd_paramsE --------------------------
	.section	.nv.shared._ZN5flash24flash_fwd_splitkv_kernelI23Flash_fwd_kernel_traitsILi96ELi64ELi128ELi4ELb0ELb0EN7cutlass6half_tE19Flash_kernel_traitsILi96ELi64ELi128ELi4ES3_EELb1ELb0ELb1ELb0ELb0ELb1ELb1ELb0EEEvNS_16Flash_fwd_paramsE,"aw",@nobits
	.sectionflags	@""
	.align	16


//--------------------- .nv.shared._ZN5flash24flash_fwd_splitkv_kernelI23Flash_fwd_kernel_traitsILi96ELi64ELi128ELi4ELb0ELb0EN7cutlass6half_tE19Flash_kernel_traitsILi96ELi64ELi128ELi4ES3_EELb1ELb0ELb0ELb0ELb1ELb0ELb1ELb1EEEvNS_16Flash_fwd_paramsE --------------------------
	.section	.nv.shared._ZN5flash24flash_fwd_splitkv_kernelI23Flash_fwd_kernel_traitsILi96ELi64ELi128ELi4ELb0ELb0EN7cutlass6half_tE19Flash_kernel_traitsILi96ELi64ELi128ELi4ES3_EELb1ELb0ELb0ELb0ELb1ELb0ELb1ELb1EEEvNS_16Flash_fwd_paramsE,"aw",@nobits
	.sectionflags	@""
	.align	16


//--------------------- .nv.shared._ZN5flash24flash_fwd_splitkv_kernelI23Flash_fwd_kernel_traitsILi96ELi64ELi128ELi4ELb0ELb0EN7cutlass6half_tE19Flash_kernel_traitsILi96ELi64ELi128ELi4ES3_EELb1ELb0ELb0ELb0ELb1ELb1ELb1ELb1EEEvNS_16Flash_fwd_paramsE --------------------------
	.section	.nv.shared._ZN5flash24flash_fwd_splitkv_kernelI23Flash_fwd_kernel_traitsILi96ELi64ELi128ELi4ELb0ELb0EN7cutlass6half_tE19Flash_kernel_traitsILi96ELi64ELi128ELi4ES3_EELb1ELb0ELb0ELb0ELb1ELb1ELb1ELb1EEEvNS_16Flash_fwd_paramsE,"aw",@nobits
	.sectionflags	@""
	.align	16


//--------------------- .nv.shared._ZN5flash24flash_fwd_splitkv_kernelI23Flash_fwd_kernel_traitsILi96ELi64ELi128ELi4ELb0ELb0EN7cutlass6half_tE19Flash_kernel_traitsILi96ELi64ELi128ELi4ES3_EELb1ELb0ELb1ELb0ELb0ELb0ELb1ELb1EEEvNS_16Flash_fwd_paramsE --------------------------
	.section	.nv.shared._ZN5flash24flash_fwd_splitkv_kernelI23Flash_fwd_kernel_traitsILi96ELi64ELi128ELi4ELb0ELb0EN7cutlass6half_tE19Flash_kernel_traitsILi96ELi64ELi128ELi4ES3_EELb1ELb0ELb1ELb0ELb0ELb0ELb1ELb1EEEvNS_16Flash_fwd_paramsE,"aw",@nobits
	.sectionflags	@""
	.align	16


//--------------------- .nv.shared._ZN5flash24flash_fwd_splitkv_kernelI23Flash_fwd_kernel_traitsILi96ELi64ELi128ELi4ELb0ELb0EN7cutlass6half_tE19Flash_kernel_traitsILi96ELi64ELi128ELi4ES3_EELb1ELb0ELb1ELb0ELb0ELb1ELb1ELb1EEEvNS_16Flash_fwd_paramsE --------------------------
	.section	.nv.shared._ZN5flash24flash_fwd_splitkv_kernelI23Flash_fwd_kernel_traitsILi96ELi64ELi128ELi4ELb0ELb0EN7cutlass6half_tE19Flash_kernel_traitsILi96ELi64ELi128ELi4ES3_EELb1ELb0ELb1ELb0ELb0ELb1ELb1ELb1EEEvNS_16Flash_fwd_paramsE,"aw",@nobits
	.sectionflags	@""
	.align	16


//--------------------- .nv.shared._ZN5flash32flash_fwd_splitkv_combine_kernelI23Flash_fwd_kernel_traitsILi96ELi64ELi64ELi4ELb0ELb0EN7cutlass6half_tE19Flash_kernel_traitsILi96ELi64ELi64ELi4ES3_EELi16ELi7ELb0EEEvNS_16Flash_fwd_paramsE --------------------------
	.section	.nv.shared._ZN5flash32flash_fwd_splitkv_combine_kernelI23Flash_fwd_kernel_traitsILi96ELi64ELi64ELi4ELb0ELb0EN7cutlass6half_tE19Flash_kernel_traitsILi96ELi64ELi64ELi4ES3_EELi16ELi7ELb0EEEvNS_16Flash_fwd_paramsE,"aw",@nobits
	.sectionflags	@""
	.align	16
.nv.shared._ZN5flash32flash_fwd_splitkv_combine_kernelI23Flash_fwd_kernel_traitsILi96ELi64ELi64ELi4ELb0ELb0EN7cutlass6half_tE19Flash_kernel_traitsILi96ELi64ELi64ELi4ES3_EELi16ELi7ELb0EEEvNS_16Flash_fwd_paramsE:
	.zero		8704


//--------------------- .nv.shared._ZN5flash32flash_fwd_splitkv_combine_kernelI23Flash_fwd_kernel_traitsILi96ELi64ELi64ELi4ELb0ELb0EN7cutlass6half_tE19Flash_kernel_traitsILi96ELi64ELi64ELi4ES3_EELi16ELi6ELb0EEEvNS_16Flash_fwd_paramsE --------------------------
	.section	.nv.shared._ZN5flash32flash_fwd_splitkv_combine_kernelI23Flash_fwd_kernel_traitsILi96ELi64ELi64ELi4ELb0ELb0EN7cutlass6half_tE19Flash_kernel_traitsILi96ELi64ELi64ELi4ES3_EELi16ELi6ELb0EEEvNS_16Flash_fwd_paramsE,"aw",@nobits
	.sectionflags	@""
	.align	16
.nv.shared._ZN5flash32flash_fwd_splitkv_combine_kernelI23Flash_fwd_kernel_traitsILi96ELi64ELi64ELi4ELb0ELb0EN7cutlass6half_tE19Flash_kernel_traitsILi96ELi64ELi64ELi4ES3_EELi16ELi6ELb0EEEvNS_16Flash_fwd_paramsE:
	.zero		4352


//--------------------- .nv.shared._ZN5flash32flash_fwd_splitkv_combine_kernelI23Flash_fwd_kernel_traitsILi96ELi64ELi64ELi4ELb0ELb0EN7cutlass6half_tE19Flash_kernel_traitsILi96ELi64ELi64ELi4ES3_EELi16ELi5ELb0EEEvNS_16Flash_fwd_paramsE --------------------------
	.section	.nv.shared._ZN5flash32flash_fwd_splitkv_combine_kernelI23Flash_fwd_kernel_traitsILi96ELi64ELi64ELi4ELb0ELb0EN7cutlass6half_tE19Flash_kernel_traitsILi96ELi64ELi64ELi4ES3_EELi16ELi5ELb0EEEvNS_16Flash_fwd_paramsE,"aw",@nobits
	.sectionflags	@""
	.align	16
.nv.shared._ZN5flash32flash_fwd_splitkv_combine_kernelI23Flash_fwd_kernel_traitsILi96ELi64ELi64ELi4ELb0ELb0EN7cutlass6half_tE19Flash_kernel_traitsILi96ELi64ELi64ELi4ES3_EELi16ELi5ELb0EEEvNS_16Flash_fwd_paramsE:
	.zero		2176


//--------------------- .nv.shared._ZN5flash32flash_fwd_splitkv_combine_kernelI23Flash_fwd_kernel_traitsILi96ELi64ELi64ELi4ELb0ELb0EN7cutlass6half_tE19Flash_kernel_traitsILi96ELi64ELi64ELi4ES3_EELi16ELi4ELb0EEEvNS_16Flash_fwd_paramsE --------------------------
	.section	.nv.shared._ZN5flash32flash_fwd_splitkv_combine_kernelI23Flash_fwd_kernel_traitsILi96ELi64ELi64ELi4ELb0ELb0EN7cutlass6half_tE19Flash_kernel_traitsILi96ELi64ELi64ELi4ES3_EELi16ELi4ELb0EEEvNS_16Flash_fwd_paramsE,"aw",@nobits
	.sectionflags	@""
	.align	16
.nv.shared._ZN5flash32flash_fwd_splitkv_combine_kernelI23Flash_fwd_kernel_traitsILi96ELi64ELi64ELi4ELb0ELb0EN7cutlass6half_tE19Flash_kernel_traitsILi96ELi64ELi64ELi4ES3_EELi16ELi4ELb0EEEvNS_16Flash_fwd_paramsE:
	.zero		1088


//--------------------- .nv.shared._ZN5flash32flash_fwd_splitkv_combine_kernelI23Flash_fwd_kernel_traitsILi96ELi64ELi64ELi4ELb0ELb0EN7cutlass6half_tE19Flash_kernel_traitsILi96ELi64ELi64ELi4ES3_EELi16ELi3ELb0EEEvNS_16Flash_fwd_paramsE --------------------------
	.section	.nv.shared._ZN5flash32flash_fwd_splitkv_combine_kernelI23Flash_fwd_kernel_traitsILi96ELi64ELi64ELi4ELb0ELb0EN7cutlass6half_tE19Flash_kernel_traitsILi96ELi64ELi64ELi4ES3_EELi16ELi3ELb0EEEvNS_16Flash_fwd_paramsE,"aw",@nobits
	.sectionflags	@""
	.align	16
.nv.shared._ZN5flash32flash_fwd_splitkv_combine_kernelI23Flash_fwd_kernel_traitsILi96ELi64ELi64ELi4ELb0ELb0EN7cutlass6half_tE19Flash_kernel_traitsILi96ELi64ELi64ELi4ES3_EELi16ELi3ELb0EEEvNS_16Flash_fwd_paramsE:
	.zero		544


//--------------------- .nv.shared._ZN5flash32flash_fwd_splitkv_combine_kernelI23Flash_fwd_kernel_traitsILi96ELi64ELi64ELi4ELb0ELb0EN7cutlass6half_tE19Flash_kernel_traitsILi96ELi64ELi64ELi4ES3_EELi16ELi2ELb0EEEvNS_16Flash_fwd_paramsE --------------------------
	.section	.nv.shared._ZN5flash32flash_fwd_splitkv_combine_kernelI23Flash_fwd_kernel_traitsILi96ELi64ELi64ELi4ELb0ELb0EN7cutlass6half_tE19Flash_kernel_traitsILi96ELi64ELi64ELi4ES3_EELi16ELi2ELb0EEEvNS_16Flash_fwd_paramsE,"aw",@nobits
	.sectionflags	@""
	.align	16
.nv.shared._ZN5flash32flash_fwd_splitkv_combine_kernelI23Flash_fwd_kernel_traitsILi96ELi64ELi64ELi4ELb0ELb0EN7cutlass6half_tE19Flash_kernel_traitsILi96ELi64ELi64ELi4ES3_EELi16ELi2ELb0EEEvNS_16Flash_fwd_paramsE:
	.zero		272


//--------------------- .nv.shared._ZN5flash32flash_fwd_splitkv_combine_kernelI23Flash_fwd_kernel_traitsILi96ELi64ELi64ELi4ELb0ELb0EN7cutlass6half_tE19Flash_kernel_traitsILi96ELi64ELi64ELi4ES3_EELi16ELi1ELb0EEEvNS_16Flash_fwd_paramsE --------------------------
	.section	.nv.shared._ZN5flash32flash_fwd_splitkv_combine_kernelI23Flash_fwd_kernel_traitsILi96ELi64ELi64ELi4ELb0ELb0EN7cutlass6half_tE19Flash_kernel_traitsILi96ELi64ELi64ELi4ES3_EELi16ELi1ELb0EEEvNS_16Flash_fwd_paramsE,"aw",@nobits
	.sectionflags	@""
	.align	16
.nv.shared._ZN5flash32flash_fwd_splitkv_combine_kernelI23Flash_fwd_kernel_traitsILi96ELi64ELi64ELi4ELb0ELb0EN7cutlass6half_tE19Flash_kernel_traitsILi96ELi64ELi64ELi4ES3_EELi16ELi1ELb0EEEvNS_16Flash_fwd_paramsE:
	.zero		144


//--------------------- .nv.shared._ZN5flash32flash_fwd_splitkv_combine_kernelI23Flash_fwd_kernel_traitsILi96ELi64ELi64ELi4ELb0ELb0EN7cutlass6half_tE19Flash_kernel_traitsILi96ELi64ELi64ELi4ES3_EELi16ELi7ELb1EEEvNS_16Flash_fwd_paramsE --------------------------
	.section	.nv.shared._ZN5flash32flash_fwd_splitkv_combine_kernelI23Flash_fwd_kernel_traitsILi96ELi64ELi64ELi4ELb0ELb0EN7cutlass6half_tE19Flash_kernel_traitsILi96ELi64ELi64ELi4ES3_EELi16ELi7ELb1EEEvNS_16Flash_fwd_paramsE,"aw",@nobits
	.sectionflags	@""
	.align	16
.nv.shared._ZN5flash32flash_fwd_splitkv_combine_kernelI23Flash_fwd_kernel_traitsILi96ELi64ELi64ELi4ELb0ELb0EN7cutlass6half_tE19Flash_kernel_traitsILi96ELi64ELi64ELi4ES3_EELi16ELi7ELb1EEEvNS_16Flash_fwd_paramsE:
	.zero		8704


//--------------------- .nv.shared._ZN5flash32flash_fwd_splitkv_combine_kernelI23Flash_fwd_kernel_traitsILi96ELi64ELi64ELi4ELb0ELb0EN7cutlass6half_tE19Flash_kernel_traitsILi96ELi64ELi64ELi4ES3_EELi16ELi6ELb1EEEvNS_16Flash_fwd_paramsE --------------------------
	.section	.nv.shared._ZN5flash32flash_fwd_splitkv_combine_kernelI23Flash_fwd_kernel_traitsILi96ELi64ELi64ELi4ELb0ELb0EN7cutlass6half_tE19Flash_kernel_traitsILi96ELi64ELi64ELi4ES3_EELi16ELi6ELb1EEEvNS_16Flash_fwd_paramsE,"aw",@nobits
	.sectionflags	@""
	.align	16
.nv.shared._ZN5flash32flash_fwd_splitkv_combine_kernelI23Flash_fwd_kernel_traitsILi96ELi64ELi64ELi4ELb0ELb0EN7cutlass6half_tE19Flash_kernel_traitsILi96ELi64ELi64ELi4ES3_EELi16ELi6ELb1EEEvNS_16Flash_fwd_paramsE:
	.zero		4352


//--------------------- .nv.shared._ZN5flash32flash_fwd_splitkv_combine_kernelI23Flash_fwd_kernel_traitsILi96ELi64ELi64ELi4ELb0ELb0EN7cutlass6half_tE19Flash_kernel_traitsILi96ELi64ELi64ELi4ES3_EELi16ELi5ELb1EEEvNS_16Flash_fwd_paramsE --------------------------
	.section	.nv.shared._ZN5flash32flash_fwd_splitkv_combine_kernelI23Flash_fwd_kernel_traitsILi96ELi64ELi64ELi4ELb0ELb0EN7cutlass6half_tE19Flash_kernel_traitsILi96ELi64ELi64ELi4ES3_EELi16ELi5ELb1EEEvNS_16Flash_fwd_paramsE,"aw",@nobits
	.sectionflags	@""
	.align	16
.nv.shared._ZN5flash32flash_fwd_splitkv_combine_kernelI23Flash_fwd_kernel_traitsILi96ELi64ELi64ELi4ELb0ELb0EN7cutlass6half_tE19Flash_kernel_traitsILi96ELi64ELi64ELi4ES3_EELi16ELi5ELb1EEEvNS_16Flash_fwd_paramsE:
	.zero		2176


//--------------------- .nv.shared._ZN5flash32flash_fwd_splitkv_combine_kernelI23Flash_fwd_kernel_traitsILi96ELi64ELi64ELi4ELb0ELb0EN7cutlass6half_tE19Flash_kernel_traitsILi96ELi64ELi64ELi4ES3_EELi16ELi4ELb1EEEvNS_16Flash_fwd_paramsE --------------------------
	.section	.nv.shared._ZN5flash32flash_fwd_splitkv_combine_kernelI23Flash_fwd_kernel_traitsILi96ELi64ELi64ELi4ELb0ELb0EN7cutlass6half_tE19Flash_kernel_traitsILi96ELi64ELi64ELi4ES3_EELi16ELi4ELb1EEEvNS_16Flash_fwd_paramsE,"aw",@nobits
	.sectionflags	@""
	.align	16
.nv.shared._ZN5flash32flash_fwd_splitkv_combine_kernelI23Flash_fwd_kernel_traitsILi96ELi64ELi64ELi4ELb0ELb0EN7cutlass6half_tE19Flash_kernel_traitsILi96ELi64ELi64ELi4ES3_EELi16ELi4ELb1EEEvNS_16Flash_fwd_paramsE:
	.zero		1088


//--------------------- .nv.shared._ZN5flash32flash_fwd_splitkv_combine_kernelI23Flash_fwd_kernel_traitsILi96ELi64ELi64ELi4ELb0ELb0EN7cutlass6half_tE19Flash_kernel_traitsILi96ELi64ELi64ELi4ES3_EELi16ELi3ELb1EEEvNS_16Flash_fwd_paramsE --------------------------
	.section	.nv.shared._ZN5flash32flash_fwd_splitkv_combine_kernelI23Flash_fwd_kernel_traitsILi96ELi64ELi64ELi4ELb0ELb0EN7cutlass6half_tE19Flash_kernel_traitsILi96ELi64ELi64ELi4ES3_EELi16ELi3ELb1EEEvNS_16Flash_fwd_paramsE,"aw",@nobits
	.sectionflags	@""
	.align	16
.nv.shared._ZN5flash32flash_fwd_splitkv_combine_kernelI23Flash_fwd_kernel_traitsILi96ELi64ELi64ELi4ELb0ELb0EN7cutlass6half_tE19Flash_kernel_traitsILi96ELi64ELi64ELi4ES3_EELi16ELi3ELb1EEEvNS_16Flash_fwd_paramsE:
	.zero		544


//--------------------- .nv.shared._ZN5flash32flash_fwd_splitkv_combine_kernelI23Flash_fwd_kernel_traitsILi96ELi64ELi64ELi4ELb0ELb0EN7cutlass6half_tE19Flash_kernel_traitsILi96ELi64ELi64ELi4ES3_EELi16ELi2ELb1EEEvNS_16Flash_fwd_paramsE --------------------------
	.section	.nv.shared._ZN5flash32flash_fwd_splitkv_combine_kernelI23Flash_fwd_kernel_traitsILi96ELi64ELi64ELi4ELb0ELb0EN7cutlass6half_tE19Flash_kernel_traitsILi96ELi64ELi64ELi4ES3_EELi16ELi2ELb1EEEvNS_16Flash_fwd_paramsE,"aw",@nobits
	.sectionflags	@""
	.align	16
.nv.shared._ZN5flash32flash_fwd_splitkv_combine_kernelI23Flash_fwd_kernel_traitsILi96ELi64ELi64ELi4ELb0ELb0EN7cutlass6half_tE19Flash_kernel_traitsILi96ELi64ELi64ELi4ES3_EELi16ELi2ELb1EEEvNS_16Flash_fwd_paramsE:
	.zero		272


//--------------------- .nv.shared._ZN5flash32flash_fwd_splitkv_combine_kernelI23Flash_fwd_kernel_traitsILi96ELi64ELi64ELi4ELb0ELb0EN7cutlass6half_tE19Flash_kernel_traitsILi96ELi64ELi64ELi4ES3_EELi16ELi1ELb1EEEvNS_16Flash_fwd_paramsE --------------------------
	.section	.nv.shared._ZN5flash32flash_fwd_splitkv_combine_kernelI23Flash_fwd_kernel_traitsILi96ELi64ELi64ELi4ELb0ELb0EN7cutlass6half_tE19Flash_kernel_traitsILi96ELi64ELi64ELi4ES3_EELi16ELi1ELb1EEEvNS_16Flash_fwd_paramsE,"aw",@nobits
	.sectionflags	@""
	.align	16
.nv.shared._ZN5flash32flash_fwd_splitkv_combine_kernelI23Flash_fwd_kernel_traitsILi96ELi64ELi64ELi4ELb0ELb0EN7cutlass6half_tE19Flash_kernel_traitsILi96ELi64ELi64ELi4ES3_EELi16ELi1ELb1EEEvNS_16Flash_fwd_paramsE:
	.zero		144


//--------------------- .nv.shared._ZN5flash24flash_fwd_splitkv_kernelI23Flash_fwd_kernel_traitsILi96ELi64ELi64ELi4ELb0ELb0EN7cutlass6half_tE19Flash_kernel_traitsILi96ELi64ELi64ELi4ES3_EELb1ELb0ELb0ELb0ELb0ELb0ELb0ELb0EEEvNS_16Flash_fwd_paramsE --------------------------
	.section	.nv.shared._ZN5flash24flash_fwd_splitkv_kernelI23Flash_fwd_kernel_traitsILi96ELi64ELi64ELi4ELb0ELb0EN7cutlass6half_tE19Flash_kernel_traitsILi96ELi64ELi64ELi4ES3_EELb1ELb0ELb0ELb0ELb0ELb0ELb0ELb0EEEvNS_16Flash_fwd_paramsE,"aw",@nobits
	.sectionflags	@""
	.align	16


//--------------------- .nv.shared._ZN5flash24flash_fwd_splitkv_kernelI23Flash_fwd_kernel_traitsILi96ELi64ELi64ELi4ELb0ELb0EN7cutlass6half_tE19Flash_kernel_traitsILi96ELi64ELi64ELi4ES3_EELb1ELb0ELb0ELb0ELb0ELb1ELb0ELb0EEEvNS_16Flash_fwd_paramsE --------------------------
	.section	.nv.shared._ZN5flash24flash_fwd_splitkv_kernelI23Flash_fwd_kernel_traitsILi96ELi64ELi64ELi4ELb0ELb0EN7cutlass6half_tE19Flash_kernel_traitsILi96ELi64ELi64ELi4ES3_EELb1ELb0ELb0ELb0ELb0ELb1ELb0ELb0EEEvNS_16Flash_fwd_paramsE,"aw",@nobits
	.sectionflags	@""
	.align	16


//--------------------- .nv.shared._ZN5flash24flash_fwd_splitkv_kernelI23Flash_fwd_kernel_traitsILi96ELi64ELi64ELi4ELb0ELb0EN7cutlass6half_tE19Flash_kernel_traitsILi96ELi64ELi64ELi4ES3_EELb1ELb0ELb0ELb0ELb0ELb0ELb0ELb1EEEvNS_16Flash_fwd_paramsE --------------------------
	.section	.nv.shared._ZN5flash24flash_fwd_splitkv_kernelI23Flash_fwd_kernel_traitsILi96ELi64ELi64ELi4ELb0ELb0EN7cutlass6half_tE19Flash_kernel_traitsILi96ELi64ELi64ELi4ES3_EELb1ELb0ELb0ELb0ELb0ELb0ELb0ELb1EEEvNS_16Flash_fwd_paramsE,"aw",@nobits
	.sectionflags	@""
	.align	16


//--------------------- .nv.shared._ZN5flash24flash_fwd_splitkv_kernelI23Flash_fwd_kernel_traitsILi96ELi64ELi64ELi4ELb0ELb0EN7cutlass6half_tE19Flash_kernel_traitsILi96ELi64ELi64ELi4ES3_EELb1ELb0ELb0ELb0ELb0ELb1ELb0ELb1EEEvNS_16Flash_fwd_paramsE --------------------------
	.section	.nv.shared._ZN5flash24flash_fwd_splitkv_kernelI23Flash_fwd_kernel_traitsILi96ELi64ELi64ELi4ELb0ELb0EN7cutlass6half_tE19Flash_kernel_traitsILi96ELi64ELi64ELi4ES3_EELb1ELb0ELb0ELb0ELb0ELb1ELb0ELb1EEEvNS_16Flash_fwd_paramsE,"aw",@nobits
	.sectionflags	@""
	.align	16


//--------------------- .nv.shared._ZN5flash24flash_fwd_splitkv_kernelI23Flash_fwd_kernel_traitsILi96ELi64ELi64ELi4ELb0ELb0EN7cutlass6half_tE19Flash_kernel_traitsILi96ELi64ELi64ELi4ES3_EELb1ELb0ELb0ELb0ELb0ELb0ELb1ELb0EEEvNS_16Flash_fwd_paramsE --------------------------
	.section	.nv.shared._ZN5flash24flash_fwd_splitkv_kernelI23Flash_fwd_kernel_traitsILi96ELi64ELi64ELi4ELb0ELb0EN7cutlass6half_tE19Flash_kernel_traitsILi96ELi64ELi64ELi4ES3_EELb1ELb0ELb0ELb0ELb0ELb0ELb1ELb0EEEvNS_16Flash_fwd_paramsE,"aw",@nobits
	.sectionflags	@""
	.align	16


//--------------------- .nv.shared._ZN5flash24flash_fwd_splitkv_kernelI23Flash_fwd_kernel_traitsILi96ELi64ELi64ELi4ELb0ELb0EN7cutlass6half_tE19Flash_kernel_traitsILi96ELi64ELi64ELi4ES3_EELb1ELb0ELb0ELb0ELb0ELb1ELb1ELb0EEEvNS_16Flash_fwd_paramsE --------------------------
	.section	.nv.shared._ZN5flash24flash_fwd_splitkv_kernelI23Flash_fwd_kernel_traitsILi96ELi64ELi64ELi4ELb0ELb0EN7cutlass6half_tE19Flash_kernel_traitsILi96ELi64ELi64ELi4ES3_EELb1ELb0ELb0ELb0ELb0ELb1ELb1ELb0EEEvNS_16Flash_fwd_paramsE,"aw",@nobits
	.sectionflags	@""
	.align	16


//--------------------- .nv.shared._ZN5flash24flash_fwd_splitkv_kernelI23Flash_fwd_kernel_traitsILi96ELi64ELi64ELi4ELb0ELb0EN7cutlass6half_tE19Flash_kernel_traitsILi96ELi64ELi64ELi4ES3_EELb1ELb0ELb0ELb0ELb0ELb0ELb1ELb1EEEvNS_16Flash_fwd_paramsE --------------------------
	.section	.nv.shared._ZN5flash24flash_fwd_splitkv_kernelI23Flash_fwd_kernel_traitsILi96ELi64ELi64ELi4ELb0ELb0EN7cutlass6half_tE19Flash_kernel_traitsILi96ELi64ELi64ELi4ES3_EELb1ELb0ELb0ELb0ELb0ELb0ELb1ELb1EEEvNS_16Flash_fwd_paramsE,"aw",@nobits
	.sectionflags	@""
	.align	16


//--------------------- .nv.shared._ZN5flash24flash_fwd_splitkv_kernelI23Flash_fwd_kernel_traitsILi96ELi64ELi64ELi4ELb0ELb0EN7cutlass6half_tE19Flash_kernel_traitsILi96ELi64ELi64ELi4ES3_EELb1ELb0ELb0ELb0ELb0ELb1ELb1ELb1EEEvNS_16Flash_fwd_paramsE --------------------------
	.section	.nv.shared._ZN5flash24flash_fwd_splitkv_kernelI23Flash_fwd_kernel_traitsILi96ELi64ELi64ELi4ELb0ELb0EN7cutlass6half_tE19Flash_kernel_traitsILi96ELi64ELi64ELi4ES3_EELb1ELb0ELb0ELb0ELb0ELb1ELb1ELb1EEEvNS_16Flash_fwd_paramsE,"aw",@nobits
	.sectionflags	@""
	.align	16


//--------------------- .nv.shared._ZN5flash24flash_fwd_splitkv_kernelI23Flash_fwd_kernel_traitsILi96ELi64ELi64ELi4ELb0ELb0EN7cutlass6half_tE19Flash_kernel_traitsILi96ELi64ELi64ELi4ES3_EELb1ELb0ELb0ELb1ELb1ELb0ELb0ELb0EEEvNS_16Flash_fwd_paramsE --------------------------
	.section	.nv.shared._ZN5flash24flash_fwd_splitkv_kernelI23Flash_fwd_kernel_traitsILi96ELi64ELi64ELi4ELb0ELb0EN7cutlass6half_tE19Flash_kernel_traitsILi96ELi64ELi64ELi4ES3_EELb1ELb0ELb0ELb1ELb1ELb0ELb0ELb0EEEvNS_16Flash_fwd_paramsE,"aw",@nobits
	.sectionflags	@""
	.align	16


//--------------------- .nv.shared._ZN5flash24flash_fwd_splitkv_kernelI23Flash_fwd_kernel_traitsILi96ELi64ELi64ELi4ELb0ELb0EN7cutlass6half_tE19Flash_kernel_traitsILi96ELi64ELi64ELi4ES3_EELb1ELb0ELb0ELb1ELb1ELb1ELb0ELb0EEEvNS_16Flash_fwd_paramsE --------------------------
	.section	.nv.shared._ZN5flash24flash_fwd_splitkv_kernelI23Flash_fwd_kernel_traitsILi96ELi64ELi64ELi4ELb0ELb0EN7cutlass6half_tE19Flash_kernel_traitsILi96ELi64ELi64ELi4ES3_EELb1ELb0ELb0ELb1ELb1ELb1ELb0ELb0EEEvNS_16Flash_fwd_paramsE,"aw",@nobits
	.sectionflags	@""
	.align	16


//--------------------- .nv.shared._ZN5flash24flash_fwd_splitkv_kernelI23Flash_fwd_kernel_traitsILi96ELi64ELi64ELi4ELb0ELb0EN7cutlass6half_tE19Flash_kernel_traitsILi96ELi64ELi64ELi4ES3_EELb1ELb0ELb0ELb1ELb1ELb0ELb1ELb0EEEvNS_16Flash_fwd_paramsE --------------------------
	.section	.nv.shared._ZN5flash24flash_fwd_splitkv_kernelI23Flash_fwd_kernel_traitsILi96ELi64ELi64ELi4ELb0ELb0EN7cutlass6half_tE19Flash_kernel_traitsILi96ELi64ELi64ELi4ES3_EELb1ELb0ELb0ELb1ELb1ELb0ELb1ELb0EEEvNS_16Flash_fwd_paramsE,"aw",@nobits
	.sectionflags	@""
	.align	16


//--------------------- .nv.shared._ZN5flash24flash_fwd_splitkv_kernelI23Flash_fwd_kernel_traitsILi96ELi64ELi64ELi4ELb0ELb0EN7cutlass6half_tE19Flash_kernel_traitsILi96ELi64ELi64ELi4ES3_EELb1ELb0ELb0ELb1ELb1ELb1ELb1ELb0EEEvNS_16Flash_fwd_paramsE --------------------------
	.section	.nv.shared._ZN5flash24flash_fwd_splitkv_kernelI23Flash_fwd_kernel_traitsILi96ELi64ELi64ELi4ELb0ELb0EN7cutlass6half_tE19Flash_kernel_traitsILi96ELi64ELi64ELi4ES3_EELb1ELb0ELb0ELb1ELb1ELb1ELb1ELb0EEEvNS_16Flash_fwd_paramsE,"aw",@nobits
	.sectionflags	@""
	.align	16


//--------------------- .nv.shared._ZN5flash24flash_fwd_splitkv_kernelI23Flash_fwd_kernel_traitsILi96ELi64ELi64ELi4ELb0ELb0EN7cutlass6half_tE19Flash_kernel_traitsILi96ELi64ELi64ELi4ES3_EELb1ELb0ELb0ELb0ELb1ELb0ELb0ELb0EEEvNS_16Flash_fwd_paramsE --------------------------
	.section	.nv.shared._ZN5flash24flash_fwd_splitkv_kernelI23Flash_fwd_kernel_traitsILi96ELi64ELi64ELi4ELb0ELb0EN7cutlass6half_tE19Flash_kernel_traitsILi96ELi64ELi64ELi4ES3_EELb1ELb0ELb0ELb0ELb1ELb0ELb0ELb0EEEvNS_16Flash_fwd_paramsE,"aw",@nobits
	.sectionflags	@""
	.align	16


//--------------------- .nv.shared._ZN5flash24flash_fwd_splitkv_kernelI23Flash_fwd_kernel_traitsILi96ELi64ELi64ELi4ELb0ELb0EN7cutlass6half_tE19Flash_kernel_traitsILi96ELi64ELi64ELi4ES3_EELb1ELb0ELb0ELb0ELb1ELb1ELb0ELb0EEEvNS_16Flash_fwd_paramsE --------------------------
	.section	.nv.shared._ZN5flash24flash_fwd_splitkv_kernelI23Flash_fwd_kernel_traitsILi96ELi64ELi64ELi4ELb0ELb0EN7cutlass6half_tE19Flash_kernel_traitsILi96ELi64ELi64ELi4ES3_EELb1ELb0ELb0ELb0ELb1ELb1ELb0ELb0EEEvNS_16Flash_fwd_paramsE,"aw",@nobits
	.sectionflags	@""
	.align	16


//--------------------- .nv.shared._ZN5flash24flash_fwd_splitkv_kernelI23Flash_fwd_kernel_traitsILi96ELi64ELi64ELi4ELb0ELb0EN7cutlass6half_tE19Flash_kernel_traitsILi96ELi64ELi64ELi4ES3_EELb1ELb0ELb1ELb0ELb0ELb0ELb0ELb0EEEvNS_16Flash_fwd_paramsE --------------------------
	.section	.nv.shared._ZN5flash24flash_fwd_splitkv_kernelI23Flash_fwd_kernel_traitsILi96ELi64ELi64ELi4ELb0ELb0EN7cutlass6half_tE19Flash_kernel_traitsILi96ELi64ELi64ELi4ES3_EELb1ELb0ELb1ELb0ELb0ELb0ELb0ELb0EEEvNS_16Flash_fwd_paramsE,"aw",@nobits
	.sectionflags	@""
	.align	16


//--------------------- .nv.shared._ZN5flash24flash_fwd_splitkv_kernelI23Flash_fwd_kernel_traitsILi96ELi64ELi64ELi4ELb0ELb0EN7cutlass6half_tE19Flash_kernel_traitsILi96ELi64ELi64ELi4ES3_EELb1ELb0ELb1ELb0ELb0ELb1ELb0ELb0EEEvNS_16Flash_fwd_paramsE --------------------------
	.section	.nv.shared._ZN5flash24flash_fwd_splitkv_kernelI23Flash_fwd_kernel_traitsILi96ELi64ELi64ELi4ELb0ELb0EN7cutlass6half_tE19Flash_kernel_traitsILi96ELi64ELi64ELi4ES3_EELb1ELb0ELb1ELb0ELb0ELb1ELb0ELb0EEEvNS_16Flash_fwd_paramsE,"aw",@nobits
	.sectionflags	@""
	.align	16


//--------------------- .nv.shared._ZN5flash24flash_fwd_splitkv_kernelI23Flash_fwd_kernel_traitsILi96ELi64ELi64ELi4ELb0ELb0EN7cutlass6half_tE19Flash_kernel_traitsILi96ELi64ELi64ELi4ES3_EELb1ELb0ELb0ELb0ELb1ELb0ELb0ELb1EEEvNS_16Flash_fwd_paramsE --------------------------
	.section	.nv.shared._ZN5flash24flash_fwd_splitkv_kernelI23Flash_fwd_kernel_traitsILi96ELi64ELi64ELi4ELb0ELb0EN7cutlass6half_tE19Flash_kernel_traitsILi96ELi64ELi64ELi4ES3_EELb1ELb0ELb0ELb0ELb1ELb0ELb0ELb1EEEvNS_16Flash_fwd_paramsE,"aw",@nobits
	.sectionflags	@""
	.align	16


//--------------------- .nv.shared._ZN5flash24flash_fwd_splitkv_kernelI23Flash_fwd_kernel_traitsILi96ELi64ELi64ELi4ELb0ELb0EN7cutlass6half_tE19Flash_kernel_traitsILi96ELi64ELi64ELi4ES3_EELb1ELb0ELb0ELb0ELb1ELb1ELb0ELb1EEEvNS_16Flash_fwd_paramsE --------------------------
	.section	.nv.shared._ZN5flash24flash_fwd_splitkv_kernelI23Flash_fwd_kernel_traitsILi96ELi64ELi64ELi4ELb0ELb0EN7cutlass6half_tE19Flash_kernel_traitsILi96ELi64ELi64ELi4ES3_EELb1ELb0ELb0ELb0ELb1ELb1ELb0ELb1EEEvNS_16Flash_fwd_paramsE,"aw",@nobits
	.sectionflags	@""
	.align	16


//--------------------- .nv.shared._ZN5flash24flash_fwd_splitkv_kernelI23Flash_fwd_kernel_traitsILi96ELi64ELi64ELi4ELb0ELb0EN7cutlass6half_tE19Flash_kernel_traitsILi96ELi64ELi64ELi4ES3_EELb1ELb0ELb1ELb0ELb0ELb0ELb0ELb1EEEvNS_16Flash_fwd_paramsE --------------------------
	.section	.nv.shared._ZN5flash24flash_fwd_splitkv_kernelI23Flash_fwd_kernel_traitsILi96ELi64ELi64ELi4ELb0ELb0EN7cutlass6half_tE19Flash_kernel_traitsILi96ELi64ELi64ELi4ES3_EELb1ELb0ELb1ELb0ELb0ELb0ELb0ELb1EEEvNS_16Flash_fwd_paramsE,"aw",@nobits
	.sectionflags	@""
	.align	16


//--------------------- .nv.shared._ZN5flash24flash_fwd_splitkv_kernelI23Flash_fwd_kernel_traitsILi96ELi64ELi64ELi4ELb0ELb0EN7cutlass6half_tE19Flash_kernel_traitsILi96ELi64ELi64ELi4ES3_EELb1ELb0ELb1ELb0ELb0ELb1ELb0ELb1EEEvNS_16Flash_fwd_paramsE --------------------------
	.section	.nv.shared._ZN5flash24flash_fwd_splitkv_kernelI23Flash_fwd_kernel_traitsILi96ELi64ELi64ELi4ELb0ELb0EN7cutlass6half_tE19Flash_kernel_traitsILi96ELi64ELi64ELi4ES3_EELb1ELb0ELb1ELb0ELb0ELb1ELb0ELb1EEEvNS_16Flash_fwd_paramsE,"aw",@nobits
	.sectionflags	@""
	.align	16


//--------------------- .nv.shared._ZN5flash24flash_fwd_splitkv_kernelI23Flash_fwd_kernel_traitsILi96ELi64ELi64ELi4ELb0ELb0EN7cutlass6half_tE19Flash_kernel_traitsILi96ELi64ELi64ELi4ES3_EELb1ELb0ELb0ELb0ELb1ELb0ELb1ELb0EEEvNS_16Flash_fwd_paramsE --------------------------
	.section	.nv.shared._ZN5flash24flash_fwd_splitkv_kernelI23Flash_fwd_kernel_traitsILi96ELi64ELi64ELi4ELb0ELb0EN7cutlass6half_tE19Flash_kernel_traitsILi96ELi64ELi64ELi4ES3_EELb1ELb0ELb0ELb0ELb1ELb0ELb1ELb0EEEvNS_16Flash_fwd_paramsE,"aw",@nobits
	.sectionflags	@""
	.align	16


//--------------------- .nv.shared._ZN5flash24flash_fwd_splitkv_kernelI23Flash_fwd_kernel_traitsILi96ELi64ELi64ELi4ELb0ELb0EN7cutlass6half_tE19Flash_kernel_traitsILi96ELi64ELi64ELi4ES3_EELb1ELb0ELb0ELb0ELb1ELb1ELb1ELb0EEEvNS_16Flash_fwd_paramsE --------------------------
	.section	.nv.shared._ZN5flash24flash_fwd_splitkv_kernelI23Flash_fwd_kernel_traitsILi96ELi64ELi64ELi4ELb0ELb0EN7cutlass6half_tE19Flash_kernel_traitsILi96ELi64ELi64ELi4ES3_EELb1ELb0ELb0ELb0ELb1ELb1ELb1ELb0EEEvNS_16Flash_fwd_paramsE,"aw",@nobits
	.sectionflags	@""
	.align	16


//--------------------- .nv.shared._ZN5flash24flash_fwd_splitkv_kernelI23Flash_fwd_kernel_traitsILi96ELi64ELi64ELi4ELb0ELb0EN7cutlass6half_tE19Flash_kernel_traitsILi96ELi64ELi64ELi4ES3_EELb1ELb0ELb1ELb0ELb0ELb0ELb1ELb0EEEvNS_16Flash_fwd_paramsE --------------------------
	.section	.nv.shared._ZN5flash24flash_fwd_splitkv_kernelI23Flash_fwd_kernel_traitsILi96ELi64ELi64ELi4ELb0ELb0EN7cutlass6half_tE19Flash_kernel_traitsILi96ELi64ELi64ELi4ES3_EELb1ELb0ELb1ELb0ELb0ELb0ELb1ELb0EEEvNS_16Flash_fwd_paramsE,"aw",@nobits
	.sectionflags	@""
	.align	16


//--------------------- .nv.shared._ZN5flash24flash_fwd_splitkv_kernelI23Flash_fwd_kernel_traitsILi96ELi64ELi64ELi4ELb0ELb0EN7cutlass6half_tE19Flash_kernel_traitsILi96ELi64ELi64ELi4ES3_EELb1ELb0ELb1ELb0ELb0ELb1ELb1ELb0EEEvNS_16Flash_fwd_paramsE --------------------------
	.section	.nv.shared._ZN5flash24flash_fwd_splitkv_kernelI23Flash_fwd_kernel_traitsILi96ELi64ELi64ELi4ELb0ELb0EN7cutlass6half_tE19Flash_kernel_traitsILi96ELi64ELi64ELi4ES3_EELb1ELb0ELb1ELb0ELb0ELb1ELb1ELb0EEEvNS_16Flash_fwd_paramsE,"aw",@nobits
	.sectionflags	@""
	.align	16


//--------------------- .nv.shared._ZN5flash24flash_fwd_splitkv_kernelI23Flash_fwd_kernel_traitsILi96ELi64ELi64ELi4ELb0ELb0EN7cutlass6half_tE19Flash_kernel_traitsILi96ELi64ELi64ELi4ES3_EELb1ELb0ELb0ELb0ELb1ELb0ELb1ELb1EEEvNS_16Flash_fwd_paramsE --------------------------
	.section	.nv.shared._ZN5flash24flash_fwd_splitkv_kernelI23Flash_fwd_kernel_traitsILi96ELi64ELi64ELi4ELb0ELb0EN7cutlass6half_tE19Flash_kernel_traitsILi96ELi64ELi64ELi4ES3_EELb1ELb0ELb0ELb0ELb1ELb0ELb1ELb1EEEvNS_16Flash_fwd_paramsE,"aw",@nobits
	.sectionflags	@""
	.align	16


//--------------------- .nv.shared._ZN5flash24flash_fwd_splitkv_kernelI23Flash_fwd_kernel_traitsILi96ELi64ELi64ELi4ELb0ELb0EN7cutlass6half_tE19Flash_kernel_traitsILi96ELi64ELi64ELi4ES3_EELb1ELb0ELb0ELb0ELb1ELb1ELb1ELb1EEEvNS_16Flash_fwd_paramsE --------------------------
	.section	.nv.shared._ZN5flash24flash_fwd_splitkv_kernelI23Flash_fwd_kernel_traitsILi96ELi64ELi64ELi4ELb0ELb0EN7cutlass6half_tE19Flash_kernel_traitsILi96ELi64ELi64ELi4ES3_EELb1ELb0ELb0ELb0ELb1ELb1ELb1ELb1EEEvNS_16Flash_fwd_paramsE,"aw",@nobits
	.sectionflags	@""
	.align	16


//--------------------- .nv.shared._ZN5flash24flash_fwd_splitkv_kernelI23Flash_fwd_kernel_traitsILi96ELi64ELi64ELi4ELb0ELb0EN7cutlass6half_tE19Flash_kernel_traitsILi96ELi64ELi64ELi4ES3_EELb1ELb0ELb1ELb0ELb0ELb0ELb1ELb1EEEvNS_16Flash_fwd_paramsE --------------------------
	.section	.nv.shared._ZN5flash24flash_fwd_splitkv_kernelI23Flash_fwd_kernel_traitsILi96ELi64ELi64ELi4ELb0ELb0EN7cutlass6half_tE19Flash_kernel_traitsILi96ELi64ELi64ELi4ES3_EELb1ELb0ELb1ELb0ELb0ELb0ELb1ELb1EEEvNS_16Flash_fwd_paramsE,"aw",@nobits
	.sectionflags	@""
	.align	16


//--------------------- .nv.shared._ZN5flash24flash_fwd_splitkv_kernelI23Flash_fwd_kernel_traitsILi96ELi64ELi64ELi4ELb0ELb0EN7cutlass6half_tE19Flash_kernel_traitsILi96ELi64ELi64ELi4ES3_EELb1ELb0ELb1ELb0ELb0ELb1ELb1ELb1EEEvNS_16Flash_fwd_paramsE --------------------------
	.section	.nv.shared._ZN5flash24flash_fwd_splitkv_kernelI23Flash_fwd_kernel_traitsILi96ELi64ELi64ELi4ELb0ELb0EN7cutlass6half_tE19Flash_kernel_traitsILi96ELi64ELi64ELi4ES3_EELb1ELb0ELb1ELb0ELb0ELb1ELb1ELb1EEEvNS_16Flash_fwd_paramsE,"aw",@nobits
	.sectionflags	@""
	.align	16
